// Copyright (c) 2024, Jay Shah, Ganesh Bikshandi, Ying Zhang, Vijay Thakkar, Pradeep Ramani, Tri Dao.
// Splitting the different template instantiations to different files to speed up compilation.
// This file is auto-generated. See "generate_kernels.py"

#include "flash_fwd_launch_template.h"

#ifndef FLASHATTENTION_DISABLE_HDIM64
template void run_mha_fwd_<90, cutlass::bfloat16_t, 64, 512, true, true, true, true>(Flash_fwd_params &params, cudaStream_t stream);
#endif


// ===== COMPILED SASS (sm_90a) =====

	.target	sm_90a

	.elftype	@"ET_EXEC"


//--------------------- .note.nv.tkinfo           --------------------------
	.section	.note.nv.tkinfo,"",@"SHT_NOTE"
	.sectionflags	@"SHF_NOTE_NV_TKINFO"
	.tkinfo
        /*0018*/ 	.word	0x00000002
        /*0030*/ 	.string	""
        /*0030*/ 	.string	"ptxas"
        /*0030*/ 	.string	"Cuda compilation tools, release 13.0, V13.0.88"
        /*0030*/ 	.string	"Build cuda_13.0.r13.0/compiler.36424714_0"
        /*0030*/ 	.string	"-arch sm_90a -m 64 "



//--------------------- .note.nv.cuinfo           --------------------------
	.section	.note.nv.cuinfo,"",@"SHT_NOTE"
	.sectionflags	@"SHF_NOTE_NV_CUINFO"
        /*0018*/ 	.short	0x0002
        /*001a*/ 	.short	0x005a
        /*001c*/ 	.short	0x0082
	.zero		2


//--------------------- .nv.info                  --------------------------
	.section	.nv.info,"",@"SHT_CUDA_INFO"
	.align	4


	//----- nvinfo : EIATTR_REGCOUNT
	.align		4
        /*0000*/ 	.byte	0x04, 0x2f
        /*0002*/ 	.short	(.L_20 - .L_19)
	.align		4
.L_19:
        /*0004*/ 	.word	index@(_ZN7cutlass13device_kernelIN5flash11enable_sm90INS1_16FlashAttnFwdSm90INS1_25CollectiveMainloopFwdSm90ILi2EN4cute5tupleIJNS5_1CILi1EEES8_S8_EEENS6_IJNS7_ILi64EEESA_SA_EEELi512ENS_10bfloat16_tEfNS_4arch4Sm90ELb1ELb0ELb1ELb1ELb1ELb1ELb1ELb0ELb0ELb1ELb1ELb0EEENS1_21CollectiveEpilogueFwdINS6_IJSA_NS7_ILi512EEESA_EEES9_SC_SE_Li256ELb1ELb1ELb1ELb0EEENS1_36VarlenDynamicPersistentTileSchedulerILi64ELi64ELi256ELi128ELb1ELb1ELb1ELb1ELb1ELb1EEEEEEEEEvNT_6ParamsE)
        /*0008*/ 	.word	0x000000a8


	//----- nvinfo : EIATTR_FRAME_SIZE
	.align		4
.L_20:
        /*000c*/ 	.byte	0x04, 0x11
        /*000e*/ 	.short	(.L_22 - .L_21)
	.align		4
.L_21:
        /*0010*/ 	.word	index@(_ZN7cutlass13device_kernelIN5flash11enable_sm90INS1_16FlashAttnFwdSm90INS1_25CollectiveMainloopFwdSm90ILi2EN4cute5tupleIJNS5_1CILi1EEES8_S8_EEENS6_IJNS7_ILi64EEESA_SA_EEELi512ENS_10bfloat16_tEfNS_4arch4Sm90ELb1ELb0ELb1ELb1ELb1ELb1ELb1ELb0ELb0ELb1ELb1ELb0EEENS1_21CollectiveEpilogueFwdINS6_IJSA_NS7_ILi512EEESA_EEES9_SC_SE_Li256ELb1ELb1ELb1ELb0EEENS1_36VarlenDynamicPersistentTileSchedulerILi64ELi64ELi256ELi128ELb1ELb1ELb1ELb1ELb1ELb1EEEEEEEEEvNT_6ParamsE)
        /*0014*/ 	.word	0x00000088


	//----- nvinfo : EIATTR_REGCOUNT
	.align		4
.L_22:
        /*0018*/ 	.byte	0x04, 0x2f
        /*001a*/ 	.short	(.L_24 - .L_23)
	.align		4
.L_23:
        /*001c*/ 	.word	index@(_ZN7cutlass13device_kernelIN5flash11enable_sm90INS1_16FlashAttnFwdSm90INS1_25CollectiveMainloopFwdSm90ILi2EN4cute5tupleIJNS5_1CILi1EEES8_S8_EEENS6_IJNS7_ILi64EEESA_SA_EEELi512ENS_10bfloat16_tEfNS_4arch4Sm90ELb1ELb0ELb1ELb1ELb1ELb0ELb1ELb0ELb0ELb1ELb1ELb0EEENS1_21CollectiveEpilogueFwdINS6_IJSA_NS7_ILi512EEESA_EEES9_SC_SE_Li256ELb1ELb1ELb1ELb0EEENS1_36VarlenDynamicPersistentTileSchedulerILi64ELi64ELi256ELi128ELb1ELb1ELb1ELb1ELb1ELb1EEEEEEEEEvNT_6ParamsE)
        /*0020*/ 	.word	0x000000a8


	//----- nvinfo : EIATTR_FRAME_SIZE
	.align		4
.L_24:
        /*0024*/ 	.byte	0x04, 0x11
        /*0026*/ 	.short	(.L_26 - .L_25)
	.align		4
.L_25:
        /*0028*/ 	.word	index@(_ZN7cutlass13device_kernelIN5flash11enable_sm90INS1_16FlashAttnFwdSm90INS1_25CollectiveMainloopFwdSm90ILi2EN4cute5tupleIJNS5_1CILi1EEES8_S8_EEENS6_IJNS7_ILi64EEESA_SA_EEELi512ENS_10bfloat16_tEfNS_4arch4Sm90ELb1ELb0ELb1ELb1ELb1ELb0ELb1ELb0ELb0ELb1ELb1ELb0EEENS1_21CollectiveEpilogueFwdINS6_IJSA_NS7_ILi512EEESA_EEES9_SC_SE_Li256ELb1ELb1ELb1ELb0EEENS1_36VarlenDynamicPersistentTileSchedulerILi64ELi64ELi256ELi128ELb1ELb1ELb1ELb1ELb1ELb1EEEEEEEEEvNT_6ParamsE)
        /*002c*/ 	.word	0x00000030


	//----- nvinfo : EIATTR_REGCOUNT
	.align		4
.L_26:
        /*0030*/ 	.byte	0x04, 0x2f
        /*0032*/ 	.short	(.L_28 - .L_27)
	.align		4
.L_27:
        /*0034*/ 	.word	index@(_ZN7cutlass13device_kernelIN5flash11enable_sm90INS1_16FlashAttnFwdSm90INS1_25CollectiveMainloopFwdSm90ILi2EN4cute5tupleIJNS5_1CILi1EEES8_S8_EEENS6_IJNS7_ILi64EEESA_SA_EEELi512ENS_10bfloat16_tEfNS_4arch4Sm90ELb1ELb0ELb1ELb1ELb1ELb1ELb0ELb0ELb0ELb1ELb1ELb0EEENS1_21CollectiveEpilogueFwdINS6_IJSA_NS7_ILi512EEESA_EEES9_SC_SE_Li256ELb1ELb1ELb1ELb0EEENS1_36VarlenDynamicPersistentTileSchedulerILi64ELi64ELi256ELi128ELb1ELb1ELb1ELb1ELb1ELb1EEEEEEEEEvNT_6ParamsE)
        /*0038*/ 	.word	0x000000a8


	//----- nvinfo : EIATTR_FRAME_SIZE
	.align		4
.L_28:
        /*003c*/ 	.byte	0x04, 0x11
        /*003e*/ 	.short	(.L_30 - .L_29)
	.align		4
.L_29:
        /*0040*/ 	.word	index@(_ZN7cutlass13device_kernelIN5flash11enable_sm90INS1_16FlashAttnFwdSm90INS1_25CollectiveMainloopFwdSm90ILi2EN4cute5tupleIJNS5_1CILi1EEES8_S8_EEENS6_IJNS7_ILi64EEESA_SA_EEELi512ENS_10bfloat16_tEfNS_4arch4Sm90ELb1ELb0ELb1ELb1ELb1ELb1ELb0ELb0ELb0ELb1ELb1ELb0EEENS1_21CollectiveEpilogueFwdINS6_IJSA_NS7_ILi512EEESA_EEES9_SC_SE_Li256ELb1ELb1ELb1ELb0EEENS1_36VarlenDynamicPersistentTileSchedulerILi64ELi64ELi256ELi128ELb1ELb1ELb1ELb1ELb1ELb1EEEEEEEEEvNT_6ParamsE)
        /*0044*/ 	.word	0x00000068


	//----- nvinfo : EIATTR_REGCOUNT
	.align		4
.L_30:
        /*0048*/ 	.byte	0x04, 0x2f
        /*004a*/ 	.short	(.L_32 - .L_31)
	.align		4
.L_31:
        /*004c*/ 	.word	index@(_ZN7cutlass13device_kernelIN5flash11enable_sm90INS1_16FlashAttnFwdSm90INS1_25CollectiveMainloopFwdSm90ILi2EN4cute5tupleIJNS5_1CILi1EEES8_S8_EEENS6_IJNS7_ILi64EEESA_SA_EEELi512ENS_10bfloat16_tEfNS_4arch4Sm90ELb1ELb0ELb1ELb1ELb1ELb0ELb0ELb0ELb0ELb1ELb1ELb0EEENS1_21CollectiveEpilogueFwdINS6_IJSA_NS7_ILi512EEESA_EEES9_SC_SE_Li256ELb1ELb1ELb1ELb0EEENS1_36VarlenDynamicPersistentTileSchedulerILi64ELi64ELi256ELi128ELb1ELb1ELb1ELb1ELb1ELb1EEEEEEEEEvNT_6ParamsE)
        /*0050*/ 	.word	0x000000a8


	//----- nvinfo : EIATTR_FRAME_SIZE
	.align		4
.L_32:
        /*0054*/ 	.byte	0x04, 0x11
        /*0056*/ 	.short	(.L_34 - .L_33)
	.align		4
.L_33:
        /*0058*/ 	.word	index@(_ZN7cutlass13device_kernelIN5flash11enable_sm90INS1_16FlashAttnFwdSm90INS1_25CollectiveMainloopFwdSm90ILi2EN4cute5tupleIJNS5_1CILi1EEES8_S8_EEENS6_IJNS7_ILi64EEESA_SA_EEELi512ENS_10bfloat16_tEfNS_4arch4Sm90ELb1ELb0ELb1ELb1ELb1ELb0ELb0ELb0ELb0ELb1ELb1ELb0EEENS1_21CollectiveEpilogueFwdINS6_IJSA_NS7_ILi512EEESA_EEES9_SC_SE_Li256ELb1ELb1ELb1ELb0EEENS1_36VarlenDynamicPersistentTileSchedulerILi64ELi64ELi256ELi128ELb1ELb1ELb1ELb1ELb1ELb1EEEEEEEEEvNT_6ParamsE)
        /*005c*/ 	.word	0x00000038


	//----- nvinfo : EIATTR_REGCOUNT
	.align		4
.L_34:
        /*0060*/ 	.byte	0x04, 0x2f
        /*0062*/ 	.short	(.L_36 - .L_35)
	.align		4
.L_35:
        /*0064*/ 	.word	index@(_ZN7cutlass13device_kernelIN5flash11enable_sm90INS1_16FlashAttnFwdSm90INS1_25CollectiveMainloopFwdSm90ILi2EN4cute5tupleIJNS5_1CILi1EEES8_S8_EEENS6_IJNS7_ILi64EEESA_SA_EEELi512ENS_10bfloat16_tEfNS_4arch4Sm90ELb1ELb0ELb1ELb0ELb1ELb0ELb1ELb0ELb0ELb1ELb1ELb0EEENS1_21CollectiveEpilogueFwdINS6_IJSA_NS7_ILi512EEESA_EEES9_SC_SE_Li256ELb0ELb1ELb1ELb0EEENS1_19SingleTileSchedulerILb0ELb1ELb1ELi64EEEEEEEEEvNT_6ParamsE)
        /*0068*/ 	.word	0x000000a8


	//----- nvinfo : EIATTR_FRAME_SIZE
	.align		4
.L_36:
        /*006c*/ 	.byte	0x04, 0x11
        /*006e*/ 	.short	(.L_38 - .L_37)
	.align		4
.L_37:
        /*0070*/ 	.word	index@(_ZN7cutlass13device_kernelIN5flash11enable_sm90INS1_16FlashAttnFwdSm90INS1_25CollectiveMainloopFwdSm90ILi2EN4cute5tupleIJNS5_1CILi1EEES8_S8_EEENS6_IJNS7_ILi64EEESA_SA_EEELi512ENS_10bfloat16_tEfNS_4arch4Sm90ELb1ELb0ELb1ELb0ELb1ELb0ELb1ELb0ELb0ELb1ELb1ELb0EEENS1_21CollectiveEpilogueFwdINS6_IJSA_NS7_ILi512EEESA_EEES9_SC_SE_Li256ELb0ELb1ELb1ELb0EEENS1_19SingleTileSchedulerILb0ELb1ELb1ELi64EEEEEEEEEvNT_6ParamsE)
        /*0074*/ 	.word	0x00000008


	//----- nvinfo : EIATTR_REGCOUNT
	.align		4
.L_38:
        /*0078*/ 	.byte	0x04, 0x2f
        /*007a*/ 	.short	(.L_40 - .L_39)
	.align		4
.L_39:
        /*007c*/ 	.word	index@(_ZN7cutlass13device_kernelIN5flash11enable_sm90INS1_16FlashAttnFwdSm90INS1_25CollectiveMainloopFwdSm90ILi2EN4cute5tupleIJNS5_1CILi1EEES8_S8_EEENS6_IJNS7_ILi64EEESA_SA_EEELi512ENS_10bfloat16_tEfNS_4arch4Sm90ELb1ELb0ELb1ELb0ELb1ELb0ELb0ELb0ELb0ELb1ELb1ELb0EEENS1_21CollectiveEpilogueFwdINS6_IJSA_NS7_ILi512EEESA_EEES9_SC_SE_Li256ELb0ELb1ELb1ELb0EEENS1_19SingleTileSchedulerILb0ELb1ELb1ELi64EEEEEEEEEvNT_6ParamsE)
        /*0080*/ 	.word	0x000000a8


	//----- nvinfo : EIATTR_FRAME_SIZE
	.align		4
.L_40:
        /*0084*/ 	.byte	0x04, 0x11
        /*0086*/ 	.short	(.L_42 - .L_41)
	.align		4
.L_41:
        /*0088*/ 	.word	index@(_ZN7cutlass13device_kernelIN5flash11enable_sm90INS1_16FlashAttnFwdSm90INS1_25CollectiveMainloopFwdSm90ILi2EN4cute5tupleIJNS5_1CILi1EEES8_S8_EEENS6_IJNS7_ILi64EEESA_SA_EEELi512ENS_10bfloat16_tEfNS_4arch4Sm90ELb1ELb0ELb1ELb0ELb1ELb0ELb0ELb0ELb0ELb1ELb1ELb0EEENS1_21CollectiveEpilogueFwdINS6_IJSA_NS7_ILi512EEESA_EEES9_SC_SE_Li256ELb0ELb1ELb1ELb0EEENS1_19SingleTileSchedulerILb0ELb1ELb1ELi64EEEEEEEEEvNT_6ParamsE)
        /*008c*/ 	.word	0x00000000


	//----- nvinfo : EIATTR_REGCOUNT
	.align		4
.L_42:
        /*0090*/ 	.byte	0x04, 0x2f
        /*0092*/ 	.short	(.L_44 - .L_43)
	.align		4
.L_43:
        /*0094*/ 	.word	index@(_ZN7cutlass13device_kernelIN5flash11enable_sm90INS1_16FlashAttnFwdSm90INS1_25CollectiveMainloopFwdSm90ILi2EN4cute5tupleIJNS5_1CILi1EEES8_S8_EEENS6_IJNS7_ILi64EEESA_SA_EEELi512ENS_10bfloat16_tEfNS_4arch4Sm90ELb0ELb1ELb1ELb1ELb1ELb1ELb1ELb0ELb0ELb1ELb1ELb0EEENS1_21CollectiveEpilogueFwdINS6_IJSA_NS7_ILi512EEESA_EEES9_SC_SE_Li256ELb1ELb1ELb1ELb0EEENS1_36VarlenDynamicPersistentTileSchedulerILi64ELi64ELi256ELi128ELb1ELb1ELb1ELb1ELb0ELb1EEEEEEEEEvNT_6ParamsE)
        /*0098*/ 	.word	0x000000a8


	//----- nvinfo : EIATTR_FRAME_SIZE
	.align		4
.L_44:
        /*009c*/ 	.byte	0x04, 0x11
        /*009e*/ 	.short	(.L_46 - .L_45)
	.align		4
.L_45:
        /*00a0*/ 	.word	index@($_ZN7cutlass13device_kernelIN5flash11enable_sm90INS1_16FlashAttnFwdSm90INS1_25CollectiveMainloopFwdSm90ILi2EN4cute5tupleIJNS5_1CILi1EEES8_S8_EEENS6_IJNS7_ILi64EEESA_SA_EEELi512ENS_10bfloat16_tEfNS_4arch4Sm90ELb0ELb1ELb1ELb1ELb1ELb1ELb1ELb0ELb0ELb1ELb1ELb0EEENS1_21CollectiveEpilogueFwdINS6_IJSA_NS7_ILi512EEESA_EEES9_SC_SE_Li256ELb1ELb1ELb1ELb0EEENS1_36VarlenDynamicPersistentTileSchedulerILi64ELi64ELi256ELi128ELb1ELb1ELb1ELb1ELb0ELb1EEEEEEEEEvNT_6ParamsE$_ZZN5flash25CollectiveMainloopFwdSm90ILi2EN4cute5tupleIJNS1_1CILi1EEES4_S4_EEENS2_IJNS3_ILi64EEES6_S6_EEELi512EN7cutlass10bfloat16_tEfNS8_4arch4Sm90ELb0ELb1ELb1ELb1ELb1ELb1ELb1ELb0ELb0ELb1ELb1ELb0EE3mmaINS_16FlashAttnFwdSm90ISC_NS_21CollectiveEpilogueFwdINS2_IJS6_NS3_ILi512EEES6_EEES5_S9_SB_Li256ELb1ELb1ELb1ELb0EEENS_36VarlenDynamicPersistentTileSchedulerILi64ELi64ELi256ELi128ELb1ELb1ELb1ELb1ELb0ELb1EEEE13SharedStorageENS1_6TensorINS1_11ArrayEngineIfLm128EEENS1_6LayoutINS2_IJNS2_IJNS3_ILi2EEESR_NS3_ILi32EEEEEES4_S4_EEENS2_IJNS2_IJS4_SR_NS3_ILi4EEEEEENS3_ILi0EEESX_EEEEEEENS_7SoftmaxILi2ELi0EEEEEbRKNSC_6ParamsENS8_13PipelineAsyncILi2EEES17_RNS8_13PipelineStateILj2EEERT0_RT1_iRiRKNS_16SeqlenInfoQKNewKILb1ELb1EEENS2_IJiiiiEEERT_ENKUliT_T0_T1_E_clIZSD_ISM_S10_S12_EbS15_S17_S17_S1A_S1C_S1E_iS1F_S1J_S1K_S1M_EUlRS1N_iE0_NS3_ILb1EEES1U_EEDaiS1N_S1O_S1P_)
        /*00a4*/ 	.word	0x00000470


	//----- nvinfo : EIATTR_FRAME_SIZE
	.align		4
.L_46:
        /*00a8*/ 	.byte	0x04, 0x11
        /*00aa*/ 	.short	(.L_48 - .L_47)
	.align		4
.L_47:
        /*00ac*/ 	.word	index@(_ZN7cutlass13device_kernelIN5flash11enable_sm90INS1_16FlashAttnFwdSm90INS1_25CollectiveMainloopFwdSm90ILi2EN4cute5tupleIJNS5_1CILi1EEES8_S8_EEENS6_IJNS7_ILi64EEESA_SA_EEELi512ENS_10bfloat16_tEfNS_4arch4Sm90ELb0ELb1ELb1ELb1ELb1ELb1ELb1ELb0ELb0ELb1ELb1ELb0EEENS1_21CollectiveEpilogueFwdINS6_IJSA_NS7_ILi512EEESA_EEES9_SC_SE_Li256ELb1ELb1ELb1ELb0EEENS1_36VarlenDynamicPersistentTileSchedulerILi64ELi64ELi256ELi128ELb1ELb1ELb1ELb1ELb0ELb1EEEEEEEEEvNT_6ParamsE)
        /*00b0*/ 	.word	0x00000470


	//----- nvinfo : EIATTR_REGCOUNT
	.align		4
.L_48:
        /*00b4*/ 	.byte	0x04, 0x2f
        /*00b6*/ 	.short	(.L_50 - .L_49)
	.align		4
.L_49:
        /*00b8*/ 	.word	index@(_ZN7cutlass13device_kernelIN5flash11enable_sm90INS1_16FlashAttnFwdSm90INS1_25CollectiveMainloopFwdSm90ILi2EN4cute5tupleIJNS5_1CILi1EEES8_S8_EEENS6_IJNS7_ILi64EEESA_SA_EEELi512ENS_10bfloat16_tEfNS_4arch4Sm90ELb0ELb1ELb1ELb1ELb1ELb0ELb1ELb0ELb0ELb1ELb1ELb0EEENS1_21CollectiveEpilogueFwdINS6_IJSA_NS7_ILi512EEESA_EEES9_SC_SE_Li256ELb1ELb1ELb1ELb0EEENS1_36VarlenDynamicPersistentTileSchedulerILi64ELi64ELi256ELi128ELb1ELb1ELb1ELb1ELb0ELb1EEEEEEEEEvNT_6ParamsE)
        /*00bc*/ 	.word	0x000000a8


	//----- nvinfo : EIATTR_FRAME_SIZE
	.align		4
.L_50:
        /*00c0*/ 	.byte	0x04, 0x11
        /*00c2*/ 	.short	(.L_52 - .L_51)
	.align		4
.L_51:
        /*00c4*/ 	.word	index@($_ZN7cutlass13device_kernelIN5flash11enable_sm90INS1_16FlashAttnFwdSm90INS1_25CollectiveMainloopFwdSm90ILi2EN4cute5tupleIJNS5_1CILi1EEES8_S8_EEENS6_IJNS7_ILi64EEESA_SA_EEELi512ENS_10bfloat16_tEfNS_4arch4Sm90ELb0ELb1ELb1ELb1ELb1ELb0ELb1ELb0ELb0ELb1ELb1ELb0EEENS1_21CollectiveEpilogueFwdINS6_IJSA_NS7_ILi512EEESA_EEES9_SC_SE_Li256ELb1ELb1ELb1ELb0EEENS1_36VarlenDynamicPersistentTileSchedulerILi64ELi64ELi256ELi128ELb1ELb1ELb1ELb1ELb0ELb1EEEEEEEEEvNT_6ParamsE$_ZZN5flash25CollectiveMainloopFwdSm90ILi2EN4cute5tupleIJNS1_1CILi1EEES4_S4_EEENS2_IJNS3_ILi64EEES6_S6_EEELi512EN7cutlass10bfloat16_tEfNS8_4arch4Sm90ELb0ELb1ELb1ELb1ELb1ELb0ELb1ELb0ELb0ELb1ELb1ELb0EE3mmaINS_16FlashAttnFwdSm90ISC_NS_21CollectiveEpilogueFwdINS2_IJS6_NS3_ILi512EEES6_EEES5_S9_SB_Li256ELb1ELb1ELb1ELb0EEENS_36VarlenDynamicPersistentTileSchedulerILi64ELi64ELi256ELi128ELb1ELb1ELb1ELb1ELb0ELb1EEEE13SharedStorageENS1_6TensorINS1_11ArrayEngineIfLm128EEENS1_6LayoutINS2_IJNS2_IJNS3_ILi2EEESR_NS3_ILi32EEEEEES4_S4_EEENS2_IJNS2_IJS4_SR_NS3_ILi4EEEEEENS3_ILi0EEESX_EEEEEEENS_7SoftmaxILi2ELi0EEEEEbRKNSC_6ParamsENS8_13PipelineAsyncILi2EEES17_RNS8_13PipelineStateILj2EEERT0_RT1_iRiRKNS_16SeqlenInfoQKNewKILb1ELb0EEENS2_IJiiiiEEERT_ENKUliT_T0_T1_E_clIZSD_ISM_S10_S12_EbS15_S17_S17_S1A_S1C_S1E_iS1F_S1J_S1K_S1M_EUlRS1N_iE1_NS3_ILb0EEENS3_ILb1EEEEEDaiS1N_S1O_S1P_)
        /*00c8*/ 	.word	0x00000460


	//----- nvinfo : EIATTR_FRAME_SIZE
	.align		4
.L_52:
        /*00cc*/ 	.byte	0x04, 0x11
        /*00ce*/ 	.short	(.L_54 - .L_53)
	.align		4
.L_53:
        /*00d0*/ 	.word	index@(_ZN7cutlass13device_kernelIN5flash11enable_sm90INS1_16FlashAttnFwdSm90INS1_25CollectiveMainloopFwdSm90ILi2EN4cute5tupleIJNS5_1CILi1EEES8_S8_EEENS6_IJNS7_ILi64EEESA_SA_EEELi512ENS_10bfloat16_tEfNS_4arch4Sm90ELb0ELb1ELb1ELb1ELb1ELb0ELb1ELb0ELb0ELb1ELb1ELb0EEENS1_21CollectiveEpilogueFwdINS6_IJSA_NS7_ILi512EEESA_EEES9_SC_SE_Li256ELb1ELb1ELb1ELb0EEENS1_36VarlenDynamicPersistentTileSchedulerILi64ELi64ELi256ELi128ELb1ELb1ELb1ELb1ELb0ELb1EEEEEEEEEvNT_6ParamsE)
        /*00d4*/ 	.word	0x00000460


	//----- nvinfo : EIATTR_REGCOUNT
	.align		4
.L_54:
        /*00d8*/ 	.byte	0x04, 0x2f
        /*00da*/ 	.short	(.L_56 - .L_55)
	.align		4
.L_55:
        /*00dc*/ 	.word	index@(_ZN7cutlass13device_kernelIN5flash11enable_sm90INS1_16FlashAttnFwdSm90INS1_25CollectiveMainloopFwdSm90ILi2EN4cute5tupleIJNS5_1CILi1EEES8_S8_EEENS6_IJNS7_ILi64EEESA_SA_EEELi512ENS_10bfloat16_tEfNS_4arch4Sm90ELb0ELb1ELb1ELb1ELb1ELb1ELb0ELb0ELb0ELb1ELb1ELb0EEENS1_21CollectiveEpilogueFwdINS6_IJSA_NS7_ILi512EEESA_EEES9_SC_SE_Li256ELb1ELb1ELb1ELb0EEENS1_36VarlenDynamicPersistentTileSchedulerILi64ELi64ELi256ELi128ELb1ELb1ELb1ELb1ELb0ELb1EEEEEEEEEvNT_6ParamsE)
        /*00e0*/ 	.word	0x000000a8


	//----- nvinfo : EIATTR_FRAME_SIZE
	.align		4
.L_56:
        /*00e4*/ 	.byte	0x04, 0x11
        /*00e6*/ 	.short	(.L_58 - .L_57)
	.align		4
.L_57:
        /*00e8*/ 	.word	index@(_ZN7cutlass13device_kernelIN5flash11enable_sm90INS1_16FlashAttnFwdSm90INS1_25CollectiveMainloopFwdSm90ILi2EN4cute5tupleIJNS5_1CILi1EEES8_S8_EEENS6_IJNS7_ILi64EEESA_SA_EEELi512ENS_10bfloat16_tEfNS_4arch4Sm90ELb0ELb1ELb1ELb1ELb1ELb1ELb0ELb0ELb0ELb1ELb1ELb0EEENS1_21CollectiveEpilogueFwdINS6_IJSA_NS7_ILi512EEESA_EEES9_SC_SE_Li256ELb1ELb1ELb1ELb0EEENS1_36VarlenDynamicPersistentTileSchedulerILi64ELi64ELi256ELi128ELb1ELb1ELb1ELb1ELb0ELb1EEEEEEEEEvNT_6ParamsE)
        /*00ec*/ 	.word	0x00000070


	//----- nvinfo : EIATTR_REGCOUNT
	.align		4
.L_58:
        /*00f0*/ 	.byte	0x04, 0x2f
        /*00f2*/ 	.short	(.L_60 - .L_59)
	.align		4
.L_59:
        /*00f4*/ 	.word	index@(_ZN7cutlass13device_kernelIN5flash11enable_sm90INS1_16FlashAttnFwdSm90INS1_25CollectiveMainloopFwdSm90ILi2EN4cute5tupleIJNS5_1CILi1EEES8_S8_EEENS6_IJNS7_ILi64EEESA_SA_EEELi512ENS_10bfloat16_tEfNS_4arch4Sm90ELb0ELb1ELb1ELb1ELb1ELb0ELb0ELb0ELb0ELb1ELb1ELb0EEENS1_21CollectiveEpilogueFwdINS6_IJSA_NS7_ILi512EEESA_EEES9_SC_SE_Li256ELb1ELb1ELb1ELb0EEENS1_36VarlenDynamicPersistentTileSchedulerILi64ELi64ELi256ELi128ELb1ELb1ELb1ELb1ELb0ELb1EEEEEEEEEvNT_6ParamsE)
        /*00f8*/ 	.word	0x000000a8


	//----- nvinfo : EIATTR_FRAME_SIZE
	.align		4
.L_60:
        /*00fc*/ 	.byte	0x04, 0x11
        /*00fe*/ 	.short	(.L_62 - .L_61)
	.align		4
.L_61:
        /*0100*/ 	.word	index@(_ZN7cutlass13device_kernelIN5flash11enable_sm90INS1_16FlashAttnFwdSm90INS1_25CollectiveMainloopFwdSm90ILi2EN4cute5tupleIJNS5_1CILi1EEES8_S8_EEENS6_IJNS7_ILi64EEESA_SA_EEELi512ENS_10bfloat16_tEfNS_4arch4Sm90ELb0ELb1ELb1ELb1ELb1ELb0ELb0ELb0ELb0ELb1ELb1ELb0EEENS1_21CollectiveEpilogueFwdINS6_IJSA_NS7_ILi512EEESA_EEES9_SC_SE_Li256ELb1ELb1ELb1ELb0EEENS1_36VarlenDynamicPersistentTileSchedulerILi64ELi64ELi256ELi128ELb1ELb1ELb1ELb1ELb0ELb1EEEEEEEEEvNT_6ParamsE)
        /*0104*/ 	.word	0x00000028


	//----- nvinfo : EIATTR_REGCOUNT
	.align		4
.L_62:
        /*0108*/ 	.byte	0x04, 0x2f
        /*010a*/ 	.short	(.L_64 - .L_63)
	.align		4
.L_63:
        /*010c*/ 	.word	index@(_ZN7cutlass13device_kernelIN5flash11enable_sm90INS1_16FlashAttnFwdSm90INS1_25CollectiveMainloopFwdSm90ILi2EN4cute5tupleIJNS5_1CILi1EEES8_S8_EEENS6_IJNS7_ILi64EEESA_SA_EEELi512ENS_10bfloat16_tEfNS_4arch4Sm90ELb0ELb1ELb1ELb0ELb1ELb0ELb1ELb0ELb0ELb1ELb1ELb0EEENS1_21CollectiveEpilogueFwdINS6_IJSA_NS7_ILi512EEESA_EEES9_SC_SE_Li256ELb0ELb1ELb1ELb0EEENS1_19SingleTileSchedulerILb0ELb1ELb1ELi64EEEEEEEEEvNT_6ParamsE)
        /*0110*/ 	.word	0x000000a8


	//----- nvinfo : EIATTR_FRAME_SIZE
	.align		4
.L_64:
        /*0114*/ 	.byte	0x04, 0x11
        /*0116*/ 	.short	(.L_66 - .L_65)
	.align		4
.L_65:
        /*0118*/ 	.word	index@($_ZN7cutlass13device_kernelIN5flash11enable_sm90INS1_16FlashAttnFwdSm90INS1_25CollectiveMainloopFwdSm90ILi2EN4cute5tupleIJNS5_1CILi1EEES8_S8_EEENS6_IJNS7_ILi64EEESA_SA_EEELi512ENS_10bfloat16_tEfNS_4arch4Sm90ELb0ELb1ELb1ELb0ELb1ELb0ELb1ELb0ELb0ELb1ELb1ELb0EEENS1_21CollectiveEpilogueFwdINS6_IJSA_NS7_ILi512EEESA_EEES9_SC_SE_Li256ELb0ELb1ELb1ELb0EEENS1_19SingleTileSchedulerILb0ELb1ELb1ELi64EEEEEEEEEvNT_6ParamsE$_ZZN5flash25CollectiveMainloopFwdSm90ILi2EN4cute5tupleIJNS1_1CILi1EEES4_S4_EEENS2_IJNS3_ILi64EEES6_S6_EEELi512EN7cutlass10bfloat16_tEfNS8_4arch4Sm90ELb0ELb1ELb1ELb0ELb1ELb0ELb1ELb0ELb0ELb1ELb1ELb0EE3mmaINS_16FlashAttnFwdSm90ISC_NS_21CollectiveEpilogueFwdINS2_IJS6_NS3_ILi512EEES6_EEES5_S9_SB_Li256ELb0ELb1ELb1ELb0EEENS_19SingleTileSchedulerILb0ELb1ELb1ELi64EEEE13SharedStorageENS1_6TensorINS1_11ArrayEngineIfLm128EEENS1_6LayoutINS2_IJNS2_IJNS3_ILi2EEESR_NS3_ILi32EEEEEES4_S4_EEENS2_IJNS2_IJS4_SR_NS3_ILi4EEEEEENS3_ILi0EEESX_EEEEEEENS_7SoftmaxILi2ELi0EEEEEbRKNSC_6ParamsENS8_13PipelineAsyncILi2EEES17_RNS8_13PipelineStateILj2EEERT0_RT1_iRiRKNS_16SeqlenInfoQKNewKILb0ELb0EEENS2_IJiiiiEEERT_ENKUliT_T0_T1_E_clIZSD_ISM_S10_S12_EbS15_S17_S17_S1A_S1C_S1E_iS1F_S1J_S1K_S1M_EUlRS1N_iE1_NS3_ILb0EEENS3_ILb1EEEEEDaiS1N_S1O_S1P_)
        /*011c*/ 	.word	0x00000420


	//----- nvinfo : EIATTR_FRAME_SIZE
	.align		4
.L_66:
        /*0120*/ 	.byte	0x04, 0x11
        /*0122*/ 	.short	(.L_68 - .L_67)
	.align		4
.L_67:
        /*0124*/ 	.word	index@(_ZN7cutlass13device_kernelIN5flash11enable_sm90INS1_16FlashAttnFwdSm90INS1_25CollectiveMainloopFwdSm90ILi2EN4cute5tupleIJNS5_1CILi1EEES8_S8_EEENS6_IJNS7_ILi64EEESA_SA_EEELi512ENS_10bfloat16_tEfNS_4arch4Sm90ELb0ELb1ELb1ELb0ELb1ELb0ELb1ELb0ELb0ELb1ELb1ELb0EEENS1_21CollectiveEpilogueFwdINS6_IJSA_NS7_ILi512EEESA_EEES9_SC_SE_Li256ELb0ELb1ELb1ELb0EEENS1_19SingleTileSchedulerILb0ELb1ELb1ELi64EEEEEEEEEvNT_6ParamsE)
        /*0128*/ 	.word	0x00000420


	//----- nvinfo : EIATTR_REGCOUNT
	.align		4
.L_68:
        /*012c*/ 	.byte	0x04, 0x2f
        /*012e*/ 	.short	(.L_70 - .L_69)
	.align		4
.L_69:
        /*0130*/ 	.word	index@(_ZN7cutlass13device_kernelIN5flash11enable_sm90INS1_16FlashAttnFwdSm90INS1_25CollectiveMainloopFwdSm90ILi2EN4cute5tupleIJNS5_1CILi1EEES8_S8_EEENS6_IJNS7_ILi64EEESA_SA_EEELi512ENS_10bfloat16_tEfNS_4arch4Sm90ELb0ELb1ELb1ELb0ELb1ELb0ELb0ELb0ELb0ELb1ELb1ELb0EEENS1_21CollectiveEpilogueFwdINS6_IJSA_NS7_ILi512EEESA_EEES9_SC_SE_Li256ELb0ELb1ELb1ELb0EEENS1_19SingleTileSchedulerILb0ELb1ELb1ELi64EEEEEEEEEvNT_6ParamsE)
        /*0134*/ 	.word	0x000000a8


	//----- nvinfo : EIATTR_FRAME_SIZE
	.align		4
.L_70:
        /*0138*/ 	.byte	0x04, 0x11
        /*013a*/ 	.short	(.L_72 - .L_71)
	.align		4
.L_71:
        /*013c*/ 	.word	index@(_ZN7cutlass13device_kernelIN5flash11enable_sm90INS1_16FlashAttnFwdSm90INS1_25CollectiveMainloopFwdSm90ILi2EN4cute5tupleIJNS5_1CILi1EEES8_S8_EEENS6_IJNS7_ILi64EEESA_SA_EEELi512ENS_10bfloat16_tEfNS_4arch4Sm90ELb0ELb1ELb1ELb0ELb1ELb0ELb0ELb0ELb0ELb1ELb1ELb0EEENS1_21CollectiveEpilogueFwdINS6_IJSA_NS7_ILi512EEESA_EEES9_SC_SE_Li256ELb0ELb1ELb1ELb0EEENS1_19SingleTileSchedulerILb0ELb1ELb1ELi64EEEEEEEEEvNT_6ParamsE)
        /*0140*/ 	.word	0x00000000


	//----- nvinfo : EIATTR_REGCOUNT
	.align		4
.L_72:
        /*0144*/ 	.byte	0x04, 0x2f
        /*0146*/ 	.short	(.L_74 - .L_73)
	.align		4
.L_73:
        /*0148*/ 	.word	index@(_ZN7cutlass13device_kernelIN5flash11enable_sm90INS1_16FlashAttnFwdSm90INS1_25CollectiveMainloopFwdSm90ILi2EN4cute5tupleIJNS5_1CILi1EEES8_S8_EEENS6_IJNS7_ILi64EEESA_SA_EEELi512ENS_10bfloat16_tEfNS_4arch4Sm90ELb0ELb0ELb1ELb1ELb1ELb1ELb1ELb0ELb0ELb1ELb1ELb0EEENS1_21CollectiveEpilogueFwdINS6_IJSA_NS7_ILi512EEESA_EEES9_SC_SE_Li256ELb1ELb1ELb1ELb0EEENS1_36VarlenDynamicPersistentTileSchedulerILi64ELi64ELi256ELi128ELb1ELb1ELb1ELb0ELb1ELb1EEEEEEEEEvNT_6ParamsE)
        /*014c*/ 	.word	0x000000a8


	//----- nvinfo : EIATTR_FRAME_SIZE
	.align		4
.L_74:
        /*0150*/ 	.byte	0x04, 0x11
        /*0152*/ 	.short	(.L_76 - .L_75)
	.align		4
.L_75:
        /*0154*/ 	.word	index@(_ZN7cutlass13device_kernelIN5flash11enable_sm90INS1_16FlashAttnFwdSm90INS1_25CollectiveMainloopFwdSm90ILi2EN4cute5tupleIJNS5_1CILi1EEES8_S8_EEENS6_IJNS7_ILi64EEESA_SA_EEELi512ENS_10bfloat16_tEfNS_4arch4Sm90ELb0ELb0ELb1ELb1ELb1ELb1ELb1ELb0ELb0ELb1ELb1ELb0EEENS1_21CollectiveEpilogueFwdINS6_IJSA_NS7_ILi512EEESA_EEES9_SC_SE_Li256ELb1ELb1ELb1ELb0EEENS1_36VarlenDynamicPersistentTileSchedulerILi64ELi64ELi256ELi128ELb1ELb1ELb1ELb0ELb1ELb1EEEEEEEEEvNT_6ParamsE)
        /*0158*/ 	.word	0x00000070


	//----- nvinfo : EIATTR_REGCOUNT
	.align		4
.L_76:
        /*015c*/ 	.byte	0x04, 0x2f
        /*015e*/ 	.short	(.L_78 - .L_77)
	.align		4
.L_77:
        /*0160*/ 	.word	index@(_ZN7cutlass13device_kernelIN5flash11enable_sm90INS1_16FlashAttnFwdSm90INS1_25CollectiveMainloopFwdSm90ILi2EN4cute5tupleIJNS5_1CILi1EEES8_S8_EEENS6_IJNS7_ILi64EEESA_SA_EEELi512ENS_10bfloat16_tEfNS_4arch4Sm90ELb0ELb0ELb1ELb1ELb1ELb0ELb1ELb0ELb0ELb1ELb1ELb0EEENS1_21CollectiveEpilogueFwdINS6_IJSA_NS7_ILi512EEESA_EEES9_SC_SE_Li256ELb1ELb1ELb1ELb0EEENS1_36VarlenDynamicPersistentTileSchedulerILi64ELi64ELi256ELi128ELb1ELb1ELb1ELb0ELb1ELb1EEEEEEEEEvNT_6ParamsE)
        /*0164*/ 	.word	0x000000a8


	//----- nvinfo : EIATTR_FRAME_SIZE
	.align		4
.L_78:
        /*0168*/ 	.byte	0x04, 0x11
        /*016a*/ 	.short	(.L_80 - .L_79)
	.align		4
.L_79:
        /*016c*/ 	.word	index@(_ZN7cutlass13device_kernelIN5flash11enable_sm90INS1_16FlashAttnFwdSm90INS1_25CollectiveMainloopFwdSm90ILi2EN4cute5tupleIJNS5_1CILi1EEES8_S8_EEENS6_IJNS7_ILi64EEESA_SA_EEELi512ENS_10bfloat16_tEfNS_4arch4Sm90ELb0ELb0ELb1ELb1ELb1ELb0ELb1ELb0ELb0ELb1ELb1ELb0EEENS1_21CollectiveEpilogueFwdINS6_IJSA_NS7_ILi512EEESA_EEES9_SC_SE_Li256ELb1ELb1ELb1ELb0EEENS1_36VarlenDynamicPersistentTileSchedulerILi64ELi64ELi256ELi128ELb1ELb1ELb1ELb0ELb1ELb1EEEEEEEEEvNT_6ParamsE)
        /*0170*/ 	.word	0x00000038


	//----- nvinfo : EIATTR_REGCOUNT
	.align		4
.L_80:
        /*0174*/ 	.byte	0x04, 0x2f
        /*0176*/ 	.short	(.L_82 - .L_81)
	.align		4
.L_81:
        /*0178*/ 	.word	index@(_ZN7cutlass13device_kernelIN5flash11enable_sm90INS1_16FlashAttnFwdSm90INS1_25CollectiveMainloopFwdSm90ILi2EN4cute5tupleIJNS5_1CILi1EEES8_S8_EEENS6_IJNS7_ILi64EEESA_SA_EEELi512ENS_10bfloat16_tEfNS_4arch4Sm90ELb0ELb0ELb1ELb1ELb1ELb1ELb0ELb0ELb0ELb1ELb1ELb0EEENS1_21CollectiveEpilogueFwdINS6_IJSA_NS7_ILi512EEESA_EEES9_SC_SE_Li256ELb1ELb1ELb1ELb0EEENS1_36VarlenDynamicPersistentTileSchedulerILi64ELi64ELi256ELi128ELb1ELb1ELb1ELb0ELb1ELb1EEEEEEEEEvNT_6ParamsE)
        /*017c*/ 	.word	0x000000a8


	//----- nvinfo : EIATTR_FRAME_SIZE
	.align		4
.L_82:
        /*0180*/ 	.byte	0x04, 0x11
        /*0182*/ 	.short	(.L_84 - .L_83)
	.align		4
.L_83:
        /*0184*/ 	.word	index@(_ZN7cutlass13device_kernelIN5flash11enable_sm90INS1_16FlashAttnFwdSm90INS1_25CollectiveMainloopFwdSm90ILi2EN4cute5tupleIJNS5_1CILi1EEES8_S8_EEENS6_IJNS7_ILi64EEESA_SA_EEELi512ENS_10bfloat16_tEfNS_4arch4Sm90ELb0ELb0ELb1ELb1ELb1ELb1ELb0ELb0ELb0ELb1ELb1ELb0EEENS1_21CollectiveEpilogueFwdINS6_IJSA_NS7_ILi512EEESA_EEES9_SC_SE_Li256ELb1ELb1ELb1ELb0EEENS1_36VarlenDynamicPersistentTileSchedulerILi64ELi64ELi256ELi128ELb1ELb1ELb1ELb0ELb1ELb1EEEEEEEEEvNT_6ParamsE)
        /*0188*/ 	.word	0x00000060


	//----- nvinfo : EIATTR_REGCOUNT
	.align		4
.L_84:
        /*018c*/ 	.byte	0x04, 0x2f
        /*018e*/ 	.short	(.L_86 - .L_85)
	.align		4
.L_85:
        /*0190*/ 	.word	index@(_ZN7cutlass13device_kernelIN5flash11enable_sm90INS1_16FlashAttnFwdSm90INS1_25CollectiveMainloopFwdSm90ILi2EN4cute5tupleIJNS5_1CILi1EEES8_S8_EEENS6_IJNS7_ILi64EEESA_SA_EEELi512ENS_10bfloat16_tEfNS_4arch4Sm90ELb0ELb0ELb1ELb1ELb1ELb0ELb0ELb0ELb0ELb1ELb1ELb0EEENS1_21CollectiveEpilogueFwdINS6_IJSA_NS7_ILi512EEESA_EEES9_SC_SE_Li256ELb1ELb1ELb1ELb0EEENS1_36VarlenDynamicPersistentTileSchedulerILi64ELi64ELi256ELi128ELb1ELb1ELb1ELb0ELb1ELb1EEEEEEEEEvNT_6ParamsE)
        /*0194*/ 	.word	0x000000a8


	//----- nvinfo : EIATTR_FRAME_SIZE
	.align		4
.L_86:
        /*0198*/ 	.byte	0x04, 0x11
        /*019a*/ 	.short	(.L_88 - .L_87)
	.align		4
.L_87:
        /*019c*/ 	.word	index@(_ZN7cutlass13device_kernelIN5flash11enable_sm90INS1_16FlashAttnFwdSm90INS1_25CollectiveMainloopFwdSm90ILi2EN4cute5tupleIJNS5_1CILi1EEES8_S8_EEENS6_IJNS7_ILi64EEESA_SA_EEELi512ENS_10bfloat16_tEfNS_4arch4Sm90ELb0ELb0ELb1ELb1ELb1ELb0ELb0ELb0ELb0ELb1ELb1ELb0EEENS1_21CollectiveEpilogueFwdINS6_IJSA_NS7_ILi512EEESA_EEES9_SC_SE_Li256ELb1ELb1ELb1ELb0EEENS1_36VarlenDynamicPersistentTileSchedulerILi64ELi64ELi256ELi128ELb1ELb1ELb1ELb0ELb1ELb1EEEEEEEEEvNT_6ParamsE)
        /*01a0*/ 	.word	0x00000040


	//----- nvinfo : EIATTR_REGCOUNT
	.align		4
.L_88:
        /*01a4*/ 	.byte	0x04, 0x2f
        /*01a6*/ 	.short	(.L_90 - .L_89)
	.align		4
.L_89:
        /*01a8*/ 	.word	index@(_ZN7cutlass13device_kernelIN5flash11enable_sm90INS1_16FlashAttnFwdSm90INS1_25CollectiveMainloopFwdSm90ILi2EN4cute5tupleIJNS5_1CILi1EEES8_S8_EEENS6_IJNS7_ILi64EEESA_SA_EEELi512ENS_10bfloat16_tEfNS_4arch4Sm90ELb0ELb0ELb1ELb0ELb1ELb0ELb1ELb0ELb0ELb1ELb1ELb0EEENS1_21CollectiveEpilogueFwdINS6_IJSA_NS7_ILi512EEESA_EEES9_SC_SE_Li256ELb0ELb1ELb1ELb0EEENS1_19SingleTileSchedulerILb0ELb1ELb1ELi64EEEEEEEEEvNT_6ParamsE)
        /*01ac*/ 	.word	0x000000a8


	//----- nvinfo : EIATTR_FRAME_SIZE
	.align		4
.L_90:
        /*01b0*/ 	.byte	0x04, 0x11
        /*01b2*/ 	.short	(.L_92 - .L_91)
	.align		4
.L_91:
        /*01b4*/ 	.word	index@(_ZN7cutlass13device_kernelIN5flash11enable_sm90INS1_16FlashAttnFwdSm90INS1_25CollectiveMainloopFwdSm90ILi2EN4cute5tupleIJNS5_1CILi1EEES8_S8_EEENS6_IJNS7_ILi64EEESA_SA_EEELi512ENS_10bfloat16_tEfNS_4arch4Sm90ELb0ELb0ELb1ELb0ELb1ELb0ELb1ELb0ELb0ELb1ELb1ELb0EEENS1_21CollectiveEpilogueFwdINS6_IJSA_NS7_ILi512EEESA_EEES9_SC_SE_Li256ELb0ELb1ELb1ELb0EEENS1_19SingleTileSchedulerILb0ELb1ELb1ELi64EEEEEEEEEvNT_6ParamsE)
        /*01b8*/ 	.word	0x00000008


	//----- nvinfo : EIATTR_REGCOUNT
	.align		4
.L_92:
        /*01bc*/ 	.byte	0x04, 0x2f
        /*01be*/ 	.short	(.L_94 - .L_93)
	.align		4
.L_93:
        /*01c0*/ 	.word	index@(_ZN7cutlass13device_kernelIN5flash11enable_sm90INS1_16FlashAttnFwdSm90INS1_25CollectiveMainloopFwdSm90ILi2EN4cute5tupleIJNS5_1CILi1EEES8_S8_EEENS6_IJNS7_ILi64EEESA_SA_EEELi512ENS_10bfloat16_tEfNS_4arch4Sm90ELb0ELb0ELb1ELb0ELb1ELb0ELb0ELb0ELb0ELb1ELb1ELb0EEENS1_21CollectiveEpilogueFwdINS6_IJSA_NS7_ILi512EEESA_EEES9_SC_SE_Li256ELb0ELb1ELb1ELb0EEENS1_19SingleTileSchedulerILb0ELb1ELb1ELi64EEEEEEEEEvNT_6ParamsE)
        /*01c4*/ 	.word	0x000000a8


	//----- nvinfo : EIATTR_FRAME_SIZE
	.align		4
.L_94:
        /*01c8*/ 	.byte	0x04, 0x11
        /*01ca*/ 	.short	(.L_96 - .L_95)
	.align		4
.L_95:
        /*01cc*/ 	.word	index@(_ZN7cutlass13device_kernelIN5flash11enable_sm90INS1_16FlashAttnFwdSm90INS1_25CollectiveMainloopFwdSm90ILi2EN4cute5tupleIJNS5_1CILi1EEES8_S8_EEENS6_IJNS7_ILi64EEESA_SA_EEELi512ENS_10bfloat16_tEfNS_4arch4Sm90ELb0ELb0ELb1ELb0ELb1ELb0ELb0ELb0ELb0ELb1ELb1ELb0EEENS1_21CollectiveEpilogueFwdINS6_IJSA_NS7_ILi512EEESA_EEES9_SC_SE_Li256ELb0ELb1ELb1ELb0EEENS1_19SingleTileSchedulerILb0ELb1ELb1ELi64EEEEEEEEEvNT_6ParamsE)
        /*01d0*/ 	.word	0x00000000


	//----- nvinfo : EIATTR_MIN_STACK_SIZE
	.align		4
.L_96:
        /*01d4*/ 	.byte	0x04, 0x12
        /*01d6*/ 	.short	(.L_98 - .L_97)
	.align		4
.L_97:
        /*01d8*/ 	.word	index@(_ZN7cutlass13device_kernelIN5flash11enable_sm90INS1_16FlashAttnFwdSm90INS1_25CollectiveMainloopFwdSm90ILi2EN4cute5tupleIJNS5_1CILi1EEES8_S8_EEENS6_IJNS7_ILi64EEESA_SA_EEELi512ENS_10bfloat16_tEfNS_4arch4Sm90ELb0ELb0ELb1ELb0ELb1ELb0ELb0ELb0ELb0ELb1ELb1ELb0EEENS1_21CollectiveEpilogueFwdINS6_IJSA_NS7_ILi512EEESA_EEES9_SC_SE_Li256ELb0ELb1ELb1ELb0EEENS1_19SingleTileSchedulerILb0ELb1ELb1ELi64EEEEEEEEEvNT_6ParamsE)
        /*01dc*/ 	.word	0x00000000


	//----- nvinfo : EIATTR_MIN_STACK_SIZE
	.align		4
.L_98:
        /*01e0*/ 	.byte	0x04, 0x12
        /*01e2*/ 	.short	(.L_100 - .L_99)
	.align		4
.L_99:
        /*01e4*/ 	.word	index@(_ZN7cutlass13device_kernelIN5flash11enable_sm90INS1_16FlashAttnFwdSm90INS1_25CollectiveMainloopFwdSm90ILi2EN4cute5tupleIJNS5_1CILi1EEES8_S8_EEENS6_IJNS7_ILi64EEESA_SA_EEELi512ENS_10bfloat16_tEfNS_4arch4Sm90ELb0ELb0ELb1ELb0ELb1ELb0ELb1ELb0ELb0ELb1ELb1ELb0EEENS1_21CollectiveEpilogueFwdINS6_IJSA_NS7_ILi512EEESA_EEES9_SC_SE_Li256ELb0ELb1ELb1ELb0EEENS1_19SingleTileSchedulerILb0ELb1ELb1ELi64EEEEEEEEEvNT_6ParamsE)
        /*01e8*/ 	.word	0x00000008


	//----- nvinfo : EIATTR_MIN_STACK_SIZE
	.align		4
.L_100:
        /*01ec*/ 	.byte	0x04, 0x12
        /*01ee*/ 	.short	(.L_102 - .L_101)
	.align		4
.L_101:
        /*01f0*/ 	.word	index@(_ZN7cutlass13device_kernelIN5flash11enable_sm90INS1_16FlashAttnFwdSm90INS1_25CollectiveMainloopFwdSm90ILi2EN4cute5tupleIJNS5_1CILi1EEES8_S8_EEENS6_IJNS7_ILi64EEESA_SA_EEELi512ENS_10bfloat16_tEfNS_4arch4Sm90ELb0ELb0ELb1ELb1ELb1ELb0ELb0ELb0ELb0ELb1ELb1ELb0EEENS1_21CollectiveEpilogueFwdINS6_IJSA_NS7_ILi512EEESA_EEES9_SC_SE_Li256ELb1ELb1ELb1ELb0EEENS1_36VarlenDynamicPersistentTileSchedulerILi64ELi64ELi256ELi128ELb1ELb1ELb1ELb0ELb1ELb1EEEEEEEEEvNT_6ParamsE)
        /*01f4*/ 	.word	0x00000040


	//----- nvinfo : EIATTR_MIN_STACK_SIZE
	.align		4
.L_102:
        /*01f8*/ 	.byte	0x04, 0x12
        /*01fa*/ 	.short	(.L_104 - .L_103)
	.align		4
.L_103:
        /*01fc*/ 	.word	index@(_ZN7cutlass13device_kernelIN5flash11enable_sm90INS1_16FlashAttnFwdSm90INS1_25CollectiveMainloopFwdSm90ILi2EN4cute5tupleIJNS5_1CILi1EEES8_S8_EEENS6_IJNS7_ILi64EEESA_SA_EEELi512ENS_10bfloat16_tEfNS_4arch4Sm90ELb0ELb0ELb1ELb1ELb1ELb1ELb0ELb0ELb0ELb1ELb1ELb0EEENS1_21CollectiveEpilogueFwdINS6_IJSA_NS7_ILi512EEESA_EEES9_SC_SE_Li256ELb1ELb1ELb1ELb0EEENS1_36VarlenDynamicPersistentTileSchedulerILi64ELi64ELi256ELi128ELb1ELb1ELb1ELb0ELb1ELb1EEEEEEEEEvNT_6ParamsE)
        /*0200*/ 	.word	0x00000060


	//----- nvinfo : EIATTR_MIN_STACK_SIZE
	.align		4
.L_104:
        /*0204*/ 	.byte	0x04, 0x12
        /*0206*/ 	.short	(.L_106 - .L_105)
	.align		4
.L_105:
        /*0208*/ 	.word	index@(_ZN7cutlass13device_kernelIN5flash11enable_sm90INS1_16FlashAttnFwdSm90INS1_25CollectiveMainloopFwdSm90ILi2EN4cute5tupleIJNS5_1CILi1EEES8_S8_EEENS6_IJNS7_ILi64EEESA_SA_EEELi512ENS_10bfloat16_tEfNS_4arch4Sm90ELb0ELb0ELb1ELb1ELb1ELb0ELb1ELb0ELb0ELb1ELb1ELb0EEENS1_21CollectiveEpilogueFwdINS6_IJSA_NS7_ILi512EEESA_EEES9_SC_SE_Li256ELb1ELb1ELb1ELb0EEENS1_36VarlenDynamicPersistentTileSchedulerILi64ELi64ELi256ELi128ELb1ELb1ELb1ELb0ELb1ELb1EEEEEEEEEvNT_6ParamsE)
        /*020c*/ 	.word	0x00000038


	//----- nvinfo : EIATTR_MIN_STACK_SIZE
	.align		4
.L_106:
        /*0210*/ 	.byte	0x04, 0x12
        /*0212*/ 	.short	(.L_108 - .L_107)
	.align		4
.L_107:
        /*0214*/ 	.word	index@(_ZN7cutlass13device_kernelIN5flash11enable_sm90INS1_16FlashAttnFwdSm90INS1_25CollectiveMainloopFwdSm90ILi2EN4cute5tupleIJNS5_1CILi1EEES8_S8_EEENS6_IJNS7_ILi64EEESA_SA_EEELi512ENS_10bfloat16_tEfNS_4arch4Sm90ELb0ELb0ELb1ELb1ELb1ELb1ELb1ELb0ELb0ELb1ELb1ELb0EEENS1_21CollectiveEpilogueFwdINS6_IJSA_NS7_ILi512EEESA_EEES9_SC_SE_Li256ELb1ELb1ELb1ELb0EEENS1_36VarlenDynamicPersistentTileSchedulerILi64ELi64ELi256ELi128ELb1ELb1ELb1ELb0ELb1ELb1EEEEEEEEEvNT_6ParamsE)
        /*0218*/ 	.word	0x00000070


	//----- nvinfo : EIATTR_MIN_STACK_SIZE
	.align		4
.L_108:
        /*021c*/ 	.byte	0x04, 0x12
        /*021e*/ 	.short	(.L_110 - .L_109)
	.align		4
.L_109:
        /*0220*/ 	.word	index@(_ZN7cutlass13device_kernelIN5flash11enable_sm90INS1_16FlashAttnFwdSm90INS1_25CollectiveMainloopFwdSm90ILi2EN4cute5tupleIJNS5_1CILi1EEES8_S8_EEENS6_IJNS7_ILi64EEESA_SA_EEELi512ENS_10bfloat16_tEfNS_4arch4Sm90ELb0ELb1ELb1ELb0ELb1ELb0ELb0ELb0ELb0ELb1ELb1ELb0EEENS1_21CollectiveEpilogueFwdINS6_IJSA_NS7_ILi512EEESA_EEES9_SC_SE_Li256ELb0ELb1ELb1ELb0EEENS1_19SingleTileSchedulerILb0ELb1ELb1ELi64EEEEEEEEEvNT_6ParamsE)
        /*0224*/ 	.word	0x00000000


	//----- nvinfo : EIATTR_MIN_STACK_SIZE
	.align		4
.L_110:
        /*0228*/ 	.byte	0x04, 0x12
        /*022a*/ 	.short	(.L_112 - .L_111)
	.align		4
.L_111:
        /*022c*/ 	.word	index@(_ZN7cutlass13device_kernelIN5flash11enable_sm90INS1_16FlashAttnFwdSm90INS1_25CollectiveMainloopFwdSm90ILi2EN4cute5tupleIJNS5_1CILi1EEES8_S8_EEENS6_IJNS7_ILi64EEESA_SA_EEELi512ENS_10bfloat16_tEfNS_4arch4Sm90ELb0ELb1ELb1ELb0ELb1ELb0ELb1ELb0ELb0ELb1ELb1ELb0EEENS1_21CollectiveEpilogueFwdINS6_IJSA_NS7_ILi512EEESA_EEES9_SC_SE_Li256ELb0ELb1ELb1ELb0EEENS1_19SingleTileSchedulerILb0ELb1ELb1ELi64EEEEEEEEEvNT_6ParamsE)
        /*0230*/ 	.word	0x00000420


	//----- nvinfo : EIATTR_MIN_STACK_SIZE
	.align		4
.L_112:
        /*0234*/ 	.byte	0x04, 0x12
        /*0236*/ 	.short	(.L_114 - .L_113)
	.align		4
.L_113:
        /*0238*/ 	.word	index@(_ZN7cutlass13device_kernelIN5flash11enable_sm90INS1_16FlashAttnFwdSm90INS1_25CollectiveMainloopFwdSm90ILi2EN4cute5tupleIJNS5_1CILi1EEES8_S8_EEENS6_IJNS7_ILi64EEESA_SA_EEELi512ENS_10bfloat16_tEfNS_4arch4Sm90ELb0ELb1ELb1ELb1ELb1ELb0ELb0ELb0ELb0ELb1ELb1ELb0EEENS1_21CollectiveEpilogueFwdINS6_IJSA_NS7_ILi512EEESA_EEES9_SC_SE_Li256ELb1ELb1ELb1ELb0EEENS1_36VarlenDynamicPersistentTileSchedulerILi64ELi64ELi256ELi128ELb1ELb1ELb1ELb1ELb0ELb1EEEEEEEEEvNT_6ParamsE)
        /*023c*/ 	.word	0x00000028


	//----- nvinfo : EIATTR_MIN_STACK_SIZE
	.align		4
.L_114:
        /*0240*/ 	.byte	0x04, 0x12
        /*0242*/ 	.short	(.L_116 - .L_115)
	.align		4
.L_115:
        /*0244*/ 	.word	index@(_ZN7cutlass13device_kernelIN5flash11enable_sm90INS1_16FlashAttnFwdSm90INS1_25CollectiveMainloopFwdSm90ILi2EN4cute5tupleIJNS5_1CILi1EEES8_S8_EEENS6_IJNS7_ILi64EEESA_SA_EEELi512ENS_10bfloat16_tEfNS_4arch4Sm90ELb0ELb1ELb1ELb1ELb1ELb1ELb0ELb0ELb0ELb1ELb1ELb0EEENS1_21CollectiveEpilogueFwdINS6_IJSA_NS7_ILi512EEESA_EEES9_SC_SE_Li256ELb1ELb1ELb1ELb0EEENS1_36VarlenDynamicPersistentTileSchedulerILi64ELi64ELi256ELi128ELb1ELb1ELb1ELb1ELb0ELb1EEEEEEEEEvNT_6ParamsE)
        /*0248*/ 	.word	0x00000070


	//----- nvinfo : EIATTR_MIN_STACK_SIZE
	.align		4
.L_116:
        /*024c*/ 	.byte	0x04, 0x12
        /*024e*/ 	.short	(.L_118 - .L_117)
	.align		4
.L_117:
        /*0250*/ 	.word	index@(_ZN7cutlass13device_kernelIN5flash11enable_sm90INS1_16FlashAttnFwdSm90INS1_25CollectiveMainloopFwdSm90ILi2EN4cute5tupleIJNS5_1CILi1EEES8_S8_EEENS6_IJNS7_ILi64EEESA_SA_EEELi512ENS_10bfloat16_tEfNS_4arch4Sm90ELb0ELb1ELb1ELb1ELb1ELb0ELb1ELb0ELb0ELb1ELb1ELb0EEENS1_21CollectiveEpilogueFwdINS6_IJSA_NS7_ILi512EEESA_EEES9_SC_SE_Li256ELb1ELb1ELb1ELb0EEENS1_36VarlenDynamicPersistentTileSchedulerILi64ELi64ELi256ELi128ELb1ELb1ELb1ELb1ELb0ELb1EEEEEEEEEvNT_6ParamsE)
        /*0254*/ 	.word	0x00000460


	//----- nvinfo : EIATTR_MIN_STACK_SIZE
	.align		4
.L_118:
        /*0258*/ 	.byte	0x04, 0x12
        /*025a*/ 	.short	(.L_120 - .L_119)
	.align		4
.L_119:
        /*025c*/ 	.word	index@(_ZN7cutlass13device_kernelIN5flash11enable_sm90INS1_16FlashAttnFwdSm90INS1_25CollectiveMainloopFwdSm90ILi2EN4cute5tupleIJNS5_1CILi1EEES8_S8_EEENS6_IJNS7_ILi64EEESA_SA_EEELi512ENS_10bfloat16_tEfNS_4arch4Sm90ELb0ELb1ELb1ELb1ELb1ELb1ELb1ELb0ELb0ELb1ELb1ELb0EEENS1_21CollectiveEpilogueFwdINS6_IJSA_NS7_ILi512EEESA_EEES9_SC_SE_Li256ELb1ELb1ELb1ELb0EEENS1_36VarlenDynamicPersistentTileSchedulerILi64ELi64ELi256ELi128ELb1ELb1ELb1ELb1ELb0ELb1EEEEEEEEEvNT_6ParamsE)
        /*0260*/ 	.word	0x00000470


	//----- nvinfo : EIATTR_MIN_STACK_SIZE
	.align		4
.L_120:
        /*0264*/ 	.byte	0x04, 0x12
        /*0266*/ 	.short	(.L_122 - .L_121)
	.align		4
.L_121:
        /*0268*/ 	.word	index@(_ZN7cutlass13device_kernelIN5flash11enable_sm90INS1_16FlashAttnFwdSm90INS1_25CollectiveMainloopFwdSm90ILi2EN4cute5tupleIJNS5_1CILi1EEES8_S8_EEENS6_IJNS7_ILi64EEESA_SA_EEELi512ENS_10bfloat16_tEfNS_4arch4Sm90ELb1ELb0ELb1ELb0ELb1ELb0ELb0ELb0ELb0ELb1ELb1ELb0EEENS1_21CollectiveEpilogueFwdINS6_IJSA_NS7_ILi512EEESA_EEES9_SC_SE_Li256ELb0ELb1ELb1ELb0EEENS1_19SingleTileSchedulerILb0ELb1ELb1ELi64EEEEEEEEEvNT_6ParamsE)
        /*026c*/ 	.word	0x00000000


	//----- nvinfo : EIATTR_MIN_STACK_SIZE
	.align		4
.L_122:
        /*0270*/ 	.byte	0x04, 0x12
        /*0272*/ 	.short	(.L_124 - .L_123)
	.align		4
.L_123:
        /*0274*/ 	.word	index@(_ZN7cutlass13device_kernelIN5flash11enable_sm90INS1_16FlashAttnFwdSm90INS1_25CollectiveMainloopFwdSm90ILi2EN4cute5tupleIJNS5_1CILi1EEES8_S8_EEENS6_IJNS7_ILi64EEESA_SA_EEELi512ENS_10bfloat16_tEfNS_4arch4Sm90ELb1ELb0ELb1ELb0ELb1ELb0ELb1ELb0ELb0ELb1ELb1ELb0EEENS1_21CollectiveEpilogueFwdINS6_IJSA_NS7_ILi512EEESA_EEES9_SC_SE_Li256ELb0ELb1ELb1ELb0EEENS1_19SingleTileSchedulerILb0ELb1ELb1ELi64EEEEEEEEEvNT_6ParamsE)
        /*0278*/ 	.word	0x00000008


	//----- nvinfo : EIATTR_MIN_STACK_SIZE
	.align		4
.L_124:
        /*027c*/ 	.byte	0x04, 0x12
        /*027e*/ 	.short	(.L_126 - .L_125)
	.align		4
.L_125:
        /*0280*/ 	.word	index@(_ZN7cutlass13device_kernelIN5flash11enable_sm90INS1_16FlashAttnFwdSm90INS1_25CollectiveMainloopFwdSm90ILi2EN4cute5tupleIJNS5_1CILi1EEES8_S8_EEENS6_IJNS7_ILi64EEESA_SA_EEELi512ENS_10bfloat16_tEfNS_4arch4Sm90ELb1ELb0ELb1ELb1ELb1ELb0ELb0ELb0ELb0ELb1ELb1ELb0EEENS1_21CollectiveEpilogueFwdINS6_IJSA_NS7_ILi512EEESA_EEES9_SC_SE_Li256ELb1ELb1ELb1ELb0EEENS1_36VarlenDynamicPersistentTileSchedulerILi64ELi64ELi256ELi128ELb1ELb1ELb1ELb1ELb1ELb1EEEEEEEEEvNT_6ParamsE)
        /*0284*/ 	.word	0x00000038


	//----- nvinfo : EIATTR_MIN_STACK_SIZE
	.align		4
.L_126:
        /*0288*/ 	.byte	0x04, 0x12
        /*028a*/ 	.short	(.L_128 - .L_127)
	.align		4
.L_127:
        /*028c*/ 	.word	index@(_ZN7cutlass13device_kernelIN5flash11enable_sm90INS1_16FlashAttnFwdSm90INS1_25CollectiveMainloopFwdSm90ILi2EN4cute5tupleIJNS5_1CILi1EEES8_S8_EEENS6_IJNS7_ILi64EEESA_SA_EEELi512ENS_10bfloat16_tEfNS_4arch4Sm90ELb1ELb0ELb1ELb1ELb1ELb1ELb0ELb0ELb0ELb1ELb1ELb0EEENS1_21CollectiveEpilogueFwdINS6_IJSA_NS7_ILi512EEESA_EEES9_SC_SE_Li256ELb1ELb1ELb1ELb0EEENS1_36VarlenDynamicPersistentTileSchedulerILi64ELi64ELi256ELi128ELb1ELb1ELb1ELb1ELb1ELb1EEEEEEEEEvNT_6ParamsE)
        /*0290*/ 	.word	0x00000068


	//----- nvinfo : EIATTR_MIN_STACK_SIZE
	.align		4
.L_128:
        /*0294*/ 	.byte	0x04, 0x12
        /*0296*/ 	.short	(.L_130 - .L_129)
	.align		4
.L_129:
        /*0298*/ 	.word	index@(_ZN7cutlass13device_kernelIN5flash11enable_sm90INS1_16FlashAttnFwdSm90INS1_25CollectiveMainloopFwdSm90ILi2EN4cute5tupleIJNS5_1CILi1EEES8_S8_EEENS6_IJNS7_ILi64EEESA_SA_EEELi512ENS_10bfloat16_tEfNS_4arch4Sm90ELb1ELb0ELb1ELb1ELb1ELb0ELb1ELb0ELb0ELb1ELb1ELb0EEENS1_21CollectiveEpilogueFwdINS6_IJSA_NS7_ILi512EEESA_EEES9_SC_SE_Li256ELb1ELb1ELb1ELb0EEENS1_36VarlenDynamicPersistentTileSchedulerILi64ELi64ELi256ELi128ELb1ELb1ELb1ELb1ELb1ELb1EEEEEEEEEvNT_6ParamsE)
        /*029c*/ 	.word	0x00000030


	//----- nvinfo : EIATTR_MIN_STACK_SIZE
	.align		4
.L_130:
        /*02a0*/ 	.byte	0x04, 0x12
        /*02a2*/ 	.short	(.L_132 - .L_131)
	.align		4
.L_131:
        /*02a4*/ 	.word	index@(_ZN7cutlass13device_kernelIN5flash11enable_sm90INS1_16FlashAttnFwdSm90INS1_25CollectiveMainloopFwdSm90ILi2EN4cute5tupleIJNS5_1CILi1EEES8_S8_EEENS6_IJNS7_ILi64EEESA_SA_EEELi512ENS_10bfloat16_tEfNS_4arch4Sm90ELb1ELb0ELb1ELb1ELb1ELb1ELb1ELb0ELb0ELb1ELb1ELb0EEENS1_21CollectiveEpilogueFwdINS6_IJSA_NS7_ILi512EEESA_EEES9_SC_SE_Li256ELb1ELb1ELb1ELb0EEENS1_36VarlenDynamicPersistentTileSchedulerILi64ELi64ELi256ELi128ELb1ELb1ELb1ELb1ELb1ELb1EEEEEEEEEvNT_6ParamsE)
        /*02a8*/ 	.word	0x00000088
.L_132:


//--------------------- .nv.compat                --------------------------
	.section	.nv.compat,"",@"SHT_CUDA_COMPAT_INFO"
	.align	4
        /*0000*/ 	.byte	0x02, 0x09, 0x01, 0x00, 0x02, 0x02, 0x04, 0x00, 0x02, 0x05, 0x05, 0x00, 0x03, 0x07, 0x01, 0x01
        /*0010*/ 	.byte	0x02, 0x03, 0x01, 0x00, 0x02, 0x06, 0x01, 0x00, 0x04, 0x0b, 0x08, 0x00, 0x00, 0x00, 0x00, 0x00
        /*0020*/ 	.byte	0x00, 0x00, 0x00, 0x00


//--------------------- .nv.info._ZN7cutlass13device_kernelIN5flash11enable_sm90INS1_16FlashAttnFwdSm90INS1_25CollectiveMainloopFwdSm90ILi2EN4cute5tupleIJNS5_1CILi1EEES8_S8_EEENS6_IJNS7_ILi64EEESA_SA_EEELi512ENS_10bfloat16_tEfNS_4arch4Sm90ELb0ELb0ELb1ELb0ELb1ELb0ELb0ELb0ELb0ELb1ELb1ELb0EEENS1_21CollectiveEpilogueFwdINS6_IJSA_NS7_ILi512EEESA_EEES9_SC_SE_Li256ELb0ELb1ELb1ELb0EEENS1_19SingleTileSchedulerILb0ELb1ELb1ELi64EEEEEEEEEvNT_6ParamsE --------------------------
	.section	.nv.info._ZN7cutlass13device_kernelIN5flash11enable_sm90INS1_16FlashAttnFwdSm90INS1_25CollectiveMainloopFwdSm90ILi2EN4cute5tupleIJNS5_1CILi1EEES8_S8_EEENS6_IJNS7_ILi64EEESA_SA_EEELi512ENS_10bfloat16_tEfNS_4arch4Sm90ELb0ELb0ELb1ELb0ELb1ELb0ELb0ELb0ELb0ELb1ELb1ELb0EEENS1_21CollectiveEpilogueFwdINS6_IJSA_NS7_ILi512EEESA_EEES9_SC_SE_Li256ELb0ELb1ELb1ELb0EEENS1_19SingleTileSchedulerILb0ELb1ELb1ELi64EEEEEEEEEvNT_6ParamsE,"",@"SHT_CUDA_INFO"
	.sectionflags	@""
	.align	4


	//----- nvinfo : EIATTR_CUDA_API_VERSION
	.align		4
        /*0000*/ 	.byte	0x04, 0x37
        /*0002*/ 	.short	(.L_134 - .L_133)
.L_133:
        /*0004*/ 	.word	0x00000082


	//----- nvinfo : EIATTR_KPARAM_INFO
	.align		4
.L_134:
        /*0008*/ 	.byte	0x04, 0x17
        /*000a*/ 	.short	(.L_136 - .L_135)
.L_135:
        /*000c*/ 	.word	0x00000000
        /*0010*/ 	.short	0x0000
        /*0012*/ 	.short	0x0070
        /*0014*/ 	.byte	0x00, 0xf0, 0x01, 0x28


	//----- nvinfo : EIATTR_SPARSE_MMA_MASK
	.align		4
.L_136:
        /*0018*/ 	.byte	0x03, 0x50
        /*001a*/ 	.short	0x0000


	//----- nvinfo : EIATTR_MAXREG_COUNT
	.align		4
        /*001c*/ 	.byte	0x03, 0x1b
        /*001e*/ 	.short	0x00a8


	//----- nvinfo : EIATTR_NUM_BARRIERS
	.align		4
        /*0020*/ 	.byte	0x02, 0x4c
        /*0022*/ 	.byte	0x10
	.zero		1


	//----- nvinfo : EIATTR_EXTERNS
	.align		4
        /*0024*/ 	.byte	0x04, 0x0f
        /*0026*/ 	.short	(.L_138 - .L_137)


	//   ....[0]....
	.align		4
.L_137:
        /*0028*/ 	.word	index@(__assertfail)


	//----- nvinfo : EIATTR_MERCURY_ISA_VERSION
	.align		4
.L_138:
        /*002c*/ 	.byte	0x03, 0x5f
        /*002e*/ 	.short	0x0101


	//----- nvinfo : EIATTR_INT_WARP_WIDE_INSTR_OFFSETS
	.align		4
        /*0030*/ 	.byte	0x04, 0x31
        /*0032*/ 	.short	(.L_140 - .L_139)


	//   ....[0]....
.L_139:
        /*0034*/ 	.word	0x000000b0


	//   ....[1]....
        /*0038*/ 	.word	0x000000c0


	//   ....[2]....
        /*003c*/ 	.word	0x00000160


	//----- nvinfo : EIATTR_COOP_GROUP_MASK_REGIDS
	.align		4
.L_140:
        /*0040*/ 	.byte	0x04, 0x29
        /*0042*/ 	.short	(.L_142 - .L_141)


	//   ....[0]....
.L_141:
        /*0044*/ 	.word	0xffffffff


	//   ....[1]....
        /*0048*/ 	.word	0xffffffff


	//   ....[2]....
        /*004c*/ 	.word	0xffffffff


	//   ....[3]....
        /*0050*/ 	.word	0xffffffff


	//   ....[4]....
        /*0054*/ 	.word	0xffffffff


	//   ....[5]....
        /*0058*/ 	.word	0xffffffff


	//   ....[6]....
        /*005c*/ 	.word	0xffffffff


	//   ....[7]....
        /*0060*/ 	.word	0xffffffff


	//   ....[8]....
        /*0064*/ 	.word	0xffffffff


	//   ....[9]....
        /*0068*/ 	.word	0xffffffff


	//   ....[10]....
        /*006c*/ 	.word	0xffffffff


	//   ....[11]....
        /*0070*/ 	.word	0xffffffff


	//   ....[12]....
        /*0074*/ 	.word	0xffffffff


	//   ....[13]....
        /*0078*/ 	.word	0xffffffff


	//   ....[14]....
        /*007c*/ 	.word	0xffffffff


	//   ....[15]....
        /*0080*/ 	.word	0xffffffff


	//   ....[16]....
        /*0084*/ 	.word	0xffffffff


	//   ....[17]....
        /*0088*/ 	.word	0xffffffff


	//   ....[18]....
        /*008c*/ 	.word	0xffffffff


	//   ....[19]....
        /*0090*/ 	.word	0xffffffff


	//   ....[20]....
        /*0094*/ 	.word	0xffffffff


	//   ....[21]....
        /*0098*/ 	.word	0xffffffff


	//   ....[22]....
        /*009c*/ 	.word	0xffffffff


	//   ....[23]....
        /*00a0*/ 	.word	0xffffffff


	//   ....[24]....
        /*00a4*/ 	.word	0xffffffff


	//   ....[25]....
        /*00a8*/ 	.word	0xffffffff


	//   ....[26]....
        /*00ac*/ 	.word	0xffffffff


	//   ....[27]....
        /*00b0*/ 	.word	0xffffffff


	//   ....[28]....
        /*00b4*/ 	.word	0xffffffff


	//   ....[29]....
        /*00b8*/ 	.word	0xffffffff


	//   ....[30]....
        /*00bc*/ 	.word	0xffffffff


	//   ....[31]....
        /*00c0*/ 	.word	0xffffffff


	//   ....[32]....
        /*00c4*/ 	.word	0xffffffff


	//   ....[33]....
        /*00c8*/ 	.word	0xffffffff


	//   ....[34]....
        /*00cc*/ 	.word	0xffffffff


	//   ....[35]....
        /*00d0*/ 	.word	0xffffffff


	//   ....[36]....
        /*00d4*/ 	.word	0xffffffff


	//   ....[37]....
        /*00d8*/ 	.word	0xffffffff


	//   ....[38]....
        /*00dc*/ 	.word	0xffffffff


	//   ....[39]....
        /*00e0*/ 	.word	0xffffffff


	//   ....[40]....
        /*00e4*/ 	.word	0xffffffff


	//   ....[41]....
        /*00e8*/ 	.word	0xffffffff


	//   ....[42]....
        /*00ec*/ 	.word	0xffffffff


	//   ....[43]....
        /*00f0*/ 	.word	0xffffffff


	//   ....[44]....
        /*00f4*/ 	.word	0xffffffff


	//   ....[45]....
        /*00f8*/ 	.word	0xffffffff


	//   ....[46]....
        /*00fc*/ 	.word	0xffffffff


	//   ....[47]....
        /*0100*/ 	.word	0xffffffff


	//   ....[48]....
        /*0104*/ 	.word	0xffffffff


	//   ....[49]....
        /*0108*/ 	.word	0xffffffff


	//   ....[50]....
        /*010c*/ 	.word	0xffffffff


	//   ....[51]....
        /*0110*/ 	.word	0xffffffff


	//   ....[52]....
        /*0114*/ 	.word	0xffffffff


	//   ....[53]....
        /*0118*/ 	.word	0xffffffff


	//   ....[54]....
        /*011c*/ 	.word	0xffffffff


	//   ....[55]....
        /*0120*/ 	.word	0xffffffff


	//   ....[56]....
        /*0124*/ 	.word	0xffffffff


	//   ....[57]....
        /*0128*/ 	.word	0xffffffff


	//   ....[58]....
        /*012c*/ 	.word	0xffffffff


	//   ....[59]....
        /*0130*/ 	.word	0xffffffff


	//   ....[60]....
        /*0134*/ 	.word	0xffffffff


	//   ....[61]....
        /*0138*/ 	.word	0xffffffff


	//   ....[62]....
        /*013c*/ 	.word	0xffffffff


	//   ....[63]....
        /*0140*/ 	.word	0xffffffff


	//   ....[64]....
        /*0144*/ 	.word	0xffffffff


	//   ....[65]....
        /*0148*/ 	.word	0xffffffff


	//   ....[66]....
        /*014c*/ 	.word	0xffffffff


	//   ....[67]....
        /*0150*/ 	.word	0xffffffff


	//   ....[68]....
        /*0154*/ 	.word	0xffffffff


	//   ....[69]....
        /*0158*/ 	.word	0xffffffff


	//   ....[70]....
        /*015c*/ 	.word	0xffffffff


	//   ....[71]....
        /*0160*/ 	.word	0xffffffff


	//   ....[72]....
        /*0164*/ 	.word	0xffffffff


	//   ....[73]....
        /*0168*/ 	.word	0x0500000f


	//   ....[74]....
        /*016c*/ 	.word	0x0500000f


	//   ....[75]....
        /*0170*/ 	.word	0x0500000f


	//   ....[76]....
        /*0174*/ 	.word	0x0500000f


	//   ....[77]....
        /*0178*/ 	.word	0x0500000f


	//   ....[78]....
        /*017c*/ 	.word	0x0500000f


	//   ....[79]....
        /*0180*/ 	.word	0x0500000f


	//   ....[80]....
        /*0184*/ 	.word	0x0500000f


	//   ....[81]....
        /*0188*/ 	.word	0x0500000f


	//   ....[82]....
        /*018c*/ 	.word	0x0500000f


	//   ....[83]....
        /*0190*/ 	.word	0x0500000f


	//   ....[84]....
        /*0194*/ 	.word	0x0500000f


	//   ....[85]....
        /*0198*/ 	.word	0x0500000f


	//   ....[86]....
        /*019c*/ 	.word	0x0500000f


	//   ....[87]....
        /*01a0*/ 	.word	0x0500000f


	//   ....[88]....
        /*01a4*/ 	.word	0x0500000f


	//   ....[89]....
        /*01a8*/ 	.word	0x0500000f


	//   ....[90]....
        /*01ac*/ 	.word	0x0500000f


	//   ....[91]....
        /*01b0*/ 	.word	0x0500000f


	//   ....[92]....
        /*01b4*/ 	.word	0x0500000f


	//   ....[93]....
        /*01b8*/ 	.word	0x0500000f


	//   ....[94]....
        /*01bc*/ 	.word	0x0500000f


	//   ....[95]....
        /*01c0*/ 	.word	0x0500000f


	//   ....[96]....
        /*01c4*/ 	.word	0x0500000f


	//   ....[97]....
        /*01c8*/ 	.word	0x0500000f


	//   ....[98]....
        /*01cc*/ 	.word	0x0500000f


	//   ....[99]....
        /*01d0*/ 	.word	0x0500000f


	//   ....[100]....
        /*01d4*/ 	.word	0x0500000f


	//   ....[101]....
        /*01d8*/ 	.word	0x0500000f


	//   ....[102]....
        /*01dc*/ 	.word	0x0500000f


	//   ....[103]....
        /*01e0*/ 	.word	0x0500000f


	//   ....[104]....
        /*01e4*/ 	.word	0x0500000f


	//   ....[105]....
        /*01e8*/ 	.word	0x0500000f


	//   ....[106]....
        /*01ec*/ 	.word	0x0500000f


	//   ....[107]....
        /*01f0*/ 	.word	0x0500000f


	//   ....[108]....
        /*01f4*/ 	.word	0x0500000f


	//   ....[109]....
        /*01f8*/ 	.word	0x0500000f


	//   ....[110]....
        /*01fc*/ 	.word	0x0500000f


	//   ....[111]....
        /*0200*/ 	.word	0x0500000f


	//   ....[112]....
        /*0204*/ 	.word	0x0500000f


	//   ....[113]....
        /*0208*/ 	.word	0x0500000f


	//   ....[114]....
        /*020c*/ 	.word	0x0500000f


	//----- nvinfo : EIATTR_COOP_GROUP_INSTR_OFFSETS
	.align		4
.L_142:
        /*0210*/ 	.byte	0x04, 0x28
        /*0212*/ 	.short	(.L_144 - .L_143)


	//   ....[0]....
.L_143:
        /*0214*/ 	.word	0x00000060


	//   ....[1]....
        /*0218*/ 	.word	0x000000a0


	//   ....[2]....
        /*021c*/ 	.word	0x00000280


	//   ....[3]....
        /*0220*/ 	.word	0x000003e0


	//   ....[4]....
        /*0224*/ 	.word	0x00000500


	//   ....[5]....
        /*0228*/ 	.word	0x00000660


	//   ....[6]....
        /*022c*/ 	.word	0x000011c0


	//   ....[7]....
        /*0230*/ 	.word	0x000031d0


	//   ....[8]....
        /*0234*/ 	.word	0x00004020


	//   ....[9]....
        /*0238*/ 	.word	0x000040b0


	//   ....[10]....
        /*023c*/ 	.word	0x000042f0


	//   ....[11]....
        /*0240*/ 	.word	0x00004370


	//   ....[12]....
        /*0244*/ 	.word	0x00004e10


	//   ....[13]....
        /*0248*/ 	.word	0x000055f0


	//   ....[14]....
        /*024c*/ 	.word	0x00005670


	//   ....[15]....
        /*0250*/ 	.word	0x00005950


	//   ....[16]....
        /*0254*/ 	.word	0x00005b10


	//   ....[17]....
        /*0258*/ 	.word	0x00006ad0


	//   ....[18]....
        /*025c*/ 	.word	0x00006bb0


	//   ....[19]....
        /*0260*/ 	.word	0x00006c10


	//   ....[20]....
        /*0264*/ 	.word	0x00006c40


	//   ....[21]....
        /*0268*/ 	.word	0x00006c60


	//   ....[22]....
        /*026c*/ 	.word	0x00007730


	//   ....[23]....
        /*0270*/ 	.word	0x00007be0


	//   ....[24]....
        /*0274*/ 	.word	0x00007c10


	//   ....[25]....
        /*0278*/ 	.word	0x00007c40


	//   ....[26]....
        /*027c*/ 	.word	0x00007c50


	//   ....[27]....
        /*0280*/ 	.word	0x000080f0


	//   ....[28]....
        /*0284*/ 	.word	0x00008120


	//   ....[29]....
        /*0288*/ 	.word	0x00008d70


	//   ....[30]....
        /*028c*/ 	.word	0x00008d90


	//   ....[31]....
        /*0290*/ 	.word	0x00009de0


	//   ....[32]....
        /*0294*/ 	.word	0x0000aff0


	//   ....[33]....
        /*0298*/ 	.word	0x0000b010


	//   ....[34]....
        /*029c*/ 	.word	0x0000b020


	//   ....[35]....
        /*02a0*/ 	.word	0x0000b060


	//   ....[36]....
        /*02a4*/ 	.word	0x0000b0b0


	//   ....[37]....
        /*02a8*/ 	.word	0x0000b0d0


	//   ....[38]....
        /*02ac*/ 	.word	0x0000b120


	//   ....[39]....
        /*02b0*/ 	.word	0x0000b140


	//   ....[40]....
        /*02b4*/ 	.word	0x0000b6a0


	//   ....[41]....
        /*02b8*/ 	.word	0x0000b6d0


	//   ....[42]....
        /*02bc*/ 	.word	0x0000b700


	//   ....[43]....
        /*02c0*/ 	.word	0x0000b760


	//   ....[44]....
        /*02c4*/ 	.word	0x0000b7c0


	//   ....[45]....
        /*02c8*/ 	.word	0x0000b7e0


	//   ....[46]....
        /*02cc*/ 	.word	0x0000b830


	//   ....[47]....
        /*02d0*/ 	.word	0x0000b850


	//   ....[48]....
        /*02d4*/ 	.word	0x0000bb40


	//   ....[49]....
        /*02d8*/ 	.word	0x0000bb70


	//   ....[50]....
        /*02dc*/ 	.word	0x0000bba0


	//   ....[51]....
        /*02e0*/ 	.word	0x0000bbd0


	//   ....[52]....
        /*02e4*/ 	.word	0x0000bc00


	//   ....[53]....
        /*02e8*/ 	.word	0x0000bc50


	//   ....[54]....
        /*02ec*/ 	.word	0x0000bdd0


	//   ....[55]....
        /*02f0*/ 	.word	0x0000be00


	//   ....[56]....
        /*02f4*/ 	.word	0x0000c780


	//   ....[57]....
        /*02f8*/ 	.word	0x0000c7a0


	//   ....[58]....
        /*02fc*/ 	.word	0x0000c7b0


	//   ....[59]....
        /*0300*/ 	.word	0x0000c7d0


	//   ....[60]....
        /*0304*/ 	.word	0x0000c7f0


	//   ....[61]....
        /*0308*/ 	.word	0x0000c820


	//   ....[62]....
        /*030c*/ 	.word	0x0000c840


	//   ....[63]....
        /*0310*/ 	.word	0x0000c870


	//   ....[64]....
        /*0314*/ 	.word	0x0000cbd0


	//   ....[65]....
        /*0318*/ 	.word	0x0000cc00


	//   ....[66]....
        /*031c*/ 	.word	0x0000cc30


	//   ....[67]....
        /*0320*/ 	.word	0x0000cc50


	//   ....[68]....
        /*0324*/ 	.word	0x0000cc60


	//   ....[69]....
        /*0328*/ 	.word	0x0000cc80


	//   ....[70]....
        /*032c*/ 	.word	0x0000cd20


	//   ....[71]....
        /*0330*/ 	.word	0x0000cd60


	//   ....[72]....
        /*0334*/ 	.word	0x0000d260


	//   ....[73]....
        /*0338*/ 	.word	0x0000d7c0


	//   ....[74]....
        /*033c*/ 	.word	0x0000d8b0


	//   ....[75]....
        /*0340*/ 	.word	0x0000d950


	//   ....[76]....
        /*0344*/ 	.word	0x0000d9d0


	//   ....[77]....
        /*0348*/ 	.word	0x0000da80


	//   ....[78]....
        /*034c*/ 	.word	0x0000dae0


	//   ....[79]....
        /*0350*/ 	.word	0x0000dba0


	//   ....[80]....
        /*0354*/ 	.word	0x0000dc00


	//   ....[81]....
        /*0358*/ 	.word	0x0000dca0


	//   ....[82]....
        /*035c*/ 	.word	0x0000dd30


	//   ....[83]....
        /*0360*/ 	.word	0x0000dd90


	//   ....[84]....
        /*0364*/ 	.word	0x0000de50


	//   ....[85]....
        /*0368*/ 	.word	0x0000df10


	//   ....[86]....
        /*036c*/ 	.word	0x0000df70


	//   ....[87]....
        /*0370*/ 	.word	0x0000e030


	//   ....[88]....
        /*0374*/ 	.word	0x0000e090


	//   ....[89]....
        /*0378*/ 	.word	0x0000e130


	//   ....[90]....
        /*037c*/ 	.word	0x0000e280


	//   ....[91]....
        /*0380*/ 	.word	0x0000e340


	//   ....[92]....
        /*0384*/ 	.word	0x0000e5c0


	//   ....[93]....
        /*0388*/ 	.word	0x0000e610


	//   ....[94]....
        /*038c*/ 	.word	0x0000e7d0


	//   ....[95]....
        /*0390*/ 	.word	0x0000e820


	//   ....[96]....
        /*0394*/ 	.word	0x0000e9e0


	//   ....[97]....
        /*0398*/ 	.word	0x0000ea30


	//   ....[98]....
        /*039c*/ 	.word	0x0000eb10


	//   ....[99]....
        /*03a0*/ 	.word	0x0000ebb0


	//   ....[100]....
        /*03a4*/ 	.word	0x0000ec10


	//   ....[101]....
        /*03a8*/ 	.word	0x0000ecb0


	//   ....[102]....
        /*03ac*/ 	.word	0x0000ed10


	//   ....[103]....
        /*03b0*/ 	.word	0x0000edb0


	//   ....[104]....
        /*03b4*/ 	.word	0x0000ee10


	//   ....[105]....
        /*03b8*/ 	.word	0x0000eeb0


	//   ....[106]....
        /*03bc*/ 	.word	0x0000ef90


	//   ....[107]....
        /*03c0*/ 	.word	0x0000f040


	//   ....[108]....
        /*03c4*/ 	.word	0x0000f130


	//   ....[109]....
        /*03c8*/ 	.word	0x0000f230


	//   ....[110]....
        /*03cc*/ 	.word	0x0000f350


	//   ....[111]....
        /*03d0*/ 	.word	0x0000f430


	//   ....[112]....
        /*03d4*/ 	.word	0x0000f540


	//   ....[113]....
        /*03d8*/ 	.word	0x0000f610


	//   ....[114]....
        /*03dc*/ 	.word	0x0000f720


	//----- nvinfo : EIATTR_REG_RECONFIG
	.align		4
.L_144:
        /*03e0*/ 	.byte	0x01, 0x54
	.zero		2


	//----- nvinfo : EIATTR_SYSCALL_OFFSETS
	.align		4
        /*03e4*/ 	.byte	0x04, 0x46
        /*03e6*/ 	.short	(.L_146 - .L_145)


	//   ....[0]....
.L_145:
        /*03e8*/ 	.word	0x00003390


	//   ....[1]....
        /*03ec*/ 	.word	0x0000a500


	//   ....[2]....
        /*03f0*/ 	.word	0x0000a640


	//   ....[3]....
        /*03f4*/ 	.word	0x0000a730


	//   ....[4]....
        /*03f8*/ 	.word	0x0000b3b0


	//----- nvinfo : EIATTR_MBARRIER_INSTR_OFFSETS
	.align		4
.L_146:
        /*03fc*/ 	.byte	0x04, 0x39
        /*03fe*/ 	.short	(.L_148 - .L_147)


	//   ....[0]....
.L_147:
        /*0400*/ 	.word	0x00000170
        /*0404*/ 	.word	0x000000ff
        /*0408*/ 	.word	0x00028c00
        /*040c*/ 	.short	0x0100
        /*040e*/ 	.byte	0x08
	.zero		1


	//   ....[1]....
        /*0410*/ 	.word	0x00000180
        /*0414*/ 	.word	0x000000ff
        /*0418*/ 	.word	0x00028c20
        /*041c*/ 	.short	0x0100
        /*041e*/ 	.byte	0x08
	.zero		1


	//   ....[2]....
        /*0420*/ 	.word	0x00000230
        /*0424*/ 	.word	0x000000ff
        /*0428*/ 	.word	0x00028c30
        /*042c*/ 	.short	0x0100
        /*042e*/ 	.byte	0x06
	.zero		1


	//   ....[3]....
        /*0430*/ 	.word	0x00000240
        /*0434*/ 	.word	0x000000ff
        /*0438*/ 	.word	0x00028c40
        /*043c*/ 	.short	0x0100
        /*043e*/ 	.byte	0x06
	.zero		1


	//   ....[4]....
        /*0440*/ 	.word	0x00000250
        /*0444*/ 	.word	0x000000ff
        /*0448*/ 	.word	0x00028c38
        /*044c*/ 	.short	0x0100
        /*044e*/ 	.byte	0x06
	.zero		1


	//   ....[5]....
        /*0450*/ 	.word	0x00000260
        /*0454*/ 	.word	0x000000ff
        /*0458*/ 	.word	0x00028c48
        /*045c*/ 	.short	0x0100
        /*045e*/ 	.byte	0x06
	.zero		1


	//   ....[6]....
        /*0460*/ 	.word	0x00000390
        /*0464*/ 	.word	0x000000ff
        /*0468*/ 	.word	0x00028c50
        /*046c*/ 	.short	0x0100
        /*046e*/ 	.byte	0x08
	.zero		1


	//   ....[7]....
        /*0470*/ 	.word	0x000003a0
        /*0474*/ 	.word	0x000000ff
        /*0478*/ 	.word	0x00028c60
        /*047c*/ 	.short	0x0100
        /*047e*/ 	.byte	0x08
	.zero		1


	//   ....[8]....
        /*0480*/ 	.word	0x000003b0
        /*0484*/ 	.word	0x000000ff
        /*0488*/ 	.word	0x00028c58
        /*048c*/ 	.short	0x0100
        /*048e*/ 	.byte	0x08
	.zero		1


	//   ....[9]....
        /*0490*/ 	.word	0x000003c0
        /*0494*/ 	.word	0x000000ff
        /*0498*/ 	.word	0x00028c68
        /*049c*/ 	.short	0x0100
        /*049e*/ 	.byte	0x08
	.zero		1


	//   ....[10]....
        /*04a0*/ 	.word	0x000004b0
        /*04a4*/ 	.word	0x000000ff
        /*04a8*/ 	.word	0x00028c70
        /*04ac*/ 	.short	0x0100
        /*04ae*/ 	.byte	0x06
	.zero		1


	//   ....[11]....
        /*04b0*/ 	.word	0x000004c0
        /*04b4*/ 	.word	0x000000ff
        /*04b8*/ 	.word	0x00028c80
        /*04bc*/ 	.short	0x0100
        /*04be*/ 	.byte	0x06
	.zero		1


	//   ....[12]....
        /*04c0*/ 	.word	0x000004d0
        /*04c4*/ 	.word	0x000000ff
        /*04c8*/ 	.word	0x00028c78
        /*04cc*/ 	.short	0x0100
        /*04ce*/ 	.byte	0x06
	.zero		1


	//   ....[13]....
        /*04d0*/ 	.word	0x000004e0
        /*04d4*/ 	.word	0x000000ff
        /*04d8*/ 	.word	0x00028c88
        /*04dc*/ 	.short	0x0100
        /*04de*/ 	.byte	0x06
	.zero		1


	//   ....[14]....
        /*04e0*/ 	.word	0x00000610
        /*04e4*/ 	.word	0x000000ff
        /*04e8*/ 	.word	0x00028c90
        /*04ec*/ 	.short	0x0100
        /*04ee*/ 	.byte	0x08
	.zero		1


	//   ....[15]....
        /*04f0*/ 	.word	0x00000620
        /*04f4*/ 	.word	0x000000ff
        /*04f8*/ 	.word	0x00028ca0
        /*04fc*/ 	.short	0x0100
        /*04fe*/ 	.byte	0x08
	.zero		1


	//   ....[16]....
        /*0500*/ 	.word	0x00000630
        /*0504*/ 	.word	0x000000ff
        /*0508*/ 	.word	0x00028c98
        /*050c*/ 	.short	0x0100
        /*050e*/ 	.byte	0x08
	.zero		1


	//   ....[17]....
        /*0510*/ 	.word	0x00000640
        /*0514*/ 	.word	0x000000ff
        /*0518*/ 	.word	0x00028ca8
        /*051c*/ 	.short	0x0100
        /*051e*/ 	.byte	0x08
	.zero		1


	//   ....[18]....
        /*0520*/ 	.word	0x00000780
        /*0524*/ 	.word	0x000000ff
        /*0528*/ 	.word	0x00028cb0
        /*052c*/ 	.short	0x0100
        /*052e*/ 	.byte	0x08
	.zero		1


	//   ....[19]....
        /*0530*/ 	.word	0x00000790
        /*0534*/ 	.word	0x000000ff
        /*0538*/ 	.word	0x00028cc0
        /*053c*/ 	.short	0x0100
        /*053e*/ 	.byte	0x08
	.zero		1


	//   ....[20]....
        /*0540*/ 	.word	0x000007a0
        /*0544*/ 	.word	0x000000ff
        /*0548*/ 	.word	0x00028cb8
        /*054c*/ 	.short	0x0100
        /*054e*/ 	.byte	0x08
	.zero		1


	//   ....[21]....
        /*0550*/ 	.word	0x000007b0
        /*0554*/ 	.word	0x000000ff
        /*0558*/ 	.word	0x00028cc8
        /*055c*/ 	.short	0x0100
        /*055e*/ 	.byte	0x08
	.zero		1


	//   ....[22]....
        /*0560*/ 	.word	0x00001380
        /*0564*/ 	.word	0x000000ff
        /*0568*/ 	.word	0x00028c50
        /*056c*/ 	.short	0x010a
        /*056e*/ 	.byte	0x05
	.zero		1


	//   ....[23]....
        /*0570*/ 	.word	0x00001650
        /*0574*/ 	.word	0x000000ff
        /*0578*/ 	.word	0x00000000
        /*057c*/ 	.short	0x0101
        /*057e*/ 	.byte	0x04
	.zero		1


	//   ....[24]....
        /*0580*/ 	.word	0x00001fb0
        /*0584*/ 	.word	0x000000ff
        /*0588*/ 	.word	0x00028c50
        /*058c*/ 	.short	0x010a
        /*058e*/ 	.byte	0x07
	.zero		1


	//   ....[25]....
        /*0590*/ 	.word	0x00001ff0
        /*0594*/ 	.word	0x000000ff
        /*0598*/ 	.word	0x00028c50
        /*059c*/ 	.short	0x010a
        /*059e*/ 	.byte	0x07
	.zero		1


	//   ....[26]....
        /*05a0*/ 	.word	0x000021d0
        /*05a4*/ 	.word	0x000000ff
        /*05a8*/ 	.word	0x00000000
        /*05ac*/ 	.short	0x0101
        /*05ae*/ 	.byte	0x07
	.zero		1


	//   ....[27]....
        /*05b0*/ 	.word	0x000033c0
        /*05b4*/ 	.word	0x000000ff
        /*05b8*/ 	.word	0x00028c00
        /*05bc*/ 	.short	0x010a
        /*05be*/ 	.byte	0x29
	.zero		1


	//   ....[28]....
        /*05c0*/ 	.word	0x00003550
        /*05c4*/ 	.word	0x000000ff
        /*05c8*/ 	.word	0x00028c30
        /*05cc*/ 	.short	0x010a
        /*05ce*/ 	.byte	0x29
	.zero		1


	//   ....[29]....
        /*05d0*/ 	.word	0x00003590
        /*05d4*/ 	.word	0x000000ff
        /*05d8*/ 	.word	0x00028c30
        /*05dc*/ 	.short	0x010a
        /*05de*/ 	.byte	0x29
	.zero		1


	//   ....[30]....
        /*05e0*/ 	.word	0x00003c30
        /*05e4*/ 	.word	0x000000ff
        /*05e8*/ 	.word	0x00000000
        /*05ec*/ 	.short	0x0101
        /*05ee*/ 	.byte	0x04
	.zero		1


	//   ....[31]....
        /*05f0*/ 	.word	0x00004b90
        /*05f4*/ 	.word	0x000000ff
        /*05f8*/ 	.word	0x00028c50
        /*05fc*/ 	.short	0x010a
        /*05fe*/ 	.byte	0x29
	.zero		1


	//   ....[32]....
        /*0600*/ 	.word	0x00004be0
        /*0604*/ 	.word	0x000000ff
        /*0608*/ 	.word	0x00028c50
        /*060c*/ 	.short	0x010a
        /*060e*/ 	.byte	0x29
	.zero		1


	//   ....[33]....
        /*0610*/ 	.word	0x00004ea0
        /*0614*/ 	.word	0x000000ff
        /*0618*/ 	.word	0x00000000
        /*061c*/ 	.short	0x0101
        /*061e*/ 	.byte	0x05
	.zero		1


	//   ....[34]....
        /*0620*/ 	.word	0x00004fd0
        /*0624*/ 	.word	0x000000ff
        /*0628*/ 	.word	0x00028c30
        /*062c*/ 	.short	0x010a
        /*062e*/ 	.byte	0x1a
	.zero		1


	//   ....[35]....
        /*0630*/ 	.word	0x00005010
        /*0634*/ 	.word	0x000000ff
        /*0638*/ 	.word	0x00028c30
        /*063c*/ 	.short	0x010a
        /*063e*/ 	.byte	0x1a
	.zero		1


	//   ....[36]....
        /*0640*/ 	.word	0x00005390
        /*0644*/ 	.word	0x000000ff
        /*0648*/ 	.word	0x00000000
        /*064c*/ 	.short	0x0101
        /*064e*/ 	.byte	0x0a
	.zero		1


	//   ....[37]....
        /*0650*/ 	.word	0x000068a0
        /*0654*/ 	.word	0x000000ff
        /*0658*/ 	.word	0x00028c50
        /*065c*/ 	.short	0x010a
        /*065e*/ 	.byte	0x1a
	.zero		1


	//   ....[38]....
        /*0660*/ 	.word	0x000068e0
        /*0664*/ 	.word	0x000000ff
        /*0668*/ 	.word	0x00028c50
        /*066c*/ 	.short	0x010a
        /*066e*/ 	.byte	0x1a
	.zero		1


	//   ....[39]....
        /*0670*/ 	.word	0x00006b50
        /*0674*/ 	.word	0x000000ff
        /*0678*/ 	.word	0x00000000
        /*067c*/ 	.short	0x0101
        /*067e*/ 	.byte	0x05
	.zero		1


	//   ....[40]....
        /*0680*/ 	.word	0x000076f0
        /*0684*/ 	.word	0x000000ff
        /*0688*/ 	.word	0x00000000
        /*068c*/ 	.short	0x0101
        /*068e*/ 	.byte	0x04
	.zero		1


	//   ....[41]....
        /*0690*/ 	.word	0x0000adb0
        /*0694*/ 	.word	0x000000ff
        /*0698*/ 	.word	0x00028c40
        /*069c*/ 	.short	0x010a
        /*069e*/ 	.byte	0x2b
	.zero		1


	//   ....[42]....
        /*06a0*/ 	.word	0x0000b1e0
        /*06a4*/ 	.word	0x000000ff
        /*06a8*/ 	.word	0x00028c30
        /*06ac*/ 	.short	0x0107
        /*06ae*/ 	.byte	0x2b
	.zero		1


	//   ....[43]....
        /*06b0*/ 	.word	0x0000b250
        /*06b4*/ 	.word	0x000000ff
        /*06b8*/ 	.word	0x00028c30
        /*06bc*/ 	.short	0x0101
        /*06be*/ 	.byte	0x2b
	.zero		1


	//   ....[44]....
        /*06c0*/ 	.word	0x0000b920
        /*06c4*/ 	.word	0x000000ff
        /*06c8*/ 	.word	0x00028c00
        /*06cc*/ 	.short	0x0107
        /*06ce*/ 	.byte	0x2b
	.zero		1


	//   ....[45]....
        /*06d0*/ 	.word	0x0000b960
        /*06d4*/ 	.word	0x000000ff
        /*06d8*/ 	.word	0x00028c00
        /*06dc*/ 	.short	0x0101
        /*06de*/ 	.byte	0x2b
	.zero		1


	//   ....[46]....
        /*06e0*/ 	.word	0x0000b970
        /*06e4*/ 	.word	0x000000ff
        /*06e8*/ 	.word	0x00028c20
        /*06ec*/ 	.short	0x010a
        /*06ee*/ 	.byte	0x2b
	.zero		1


	//   ....[47]....
        /*06f0*/ 	.word	0x0000b9c0
        /*06f4*/ 	.word	0x000000ff
        /*06f8*/ 	.word	0x00028c60
        /*06fc*/ 	.short	0x010a
        /*06fe*/ 	.byte	0x2b
	.zero		1


	//   ....[48]....
        /*0700*/ 	.word	0x0000c1e0
        /*0704*/ 	.word	0x000000ff
        /*0708*/ 	.word	0x00028c50
        /*070c*/ 	.short	0x0107
        /*070e*/ 	.byte	0x2b
	.zero		1


	//   ....[49]....
        /*0710*/ 	.word	0x0000c260
        /*0714*/ 	.word	0x000000ff
        /*0718*/ 	.word	0x00028c50
        /*071c*/ 	.short	0x0101
        /*071e*/ 	.byte	0x2b
	.zero		1


	//   ....[50]....
        /*0720*/ 	.word	0x0000c580
        /*0724*/ 	.word	0x0000000a
        /*0728*/ 	.word	0x00028c40
        /*072c*/ 	.short	0x010a
        /*072e*/ 	.byte	0x3f
	.zero		1


	//   ....[51]....
        /*0730*/ 	.word	0x0000c910
        /*0734*/ 	.word	0x0000000a
        /*0738*/ 	.word	0x00028c30
        /*073c*/ 	.short	0x0107
        /*073e*/ 	.byte	0x3f
	.zero		1


	//   ....[52]....
        /*0740*/ 	.word	0x0000c9c0
        /*0744*/ 	.word	0x0000000a
        /*0748*/ 	.word	0x00028c30
        /*074c*/ 	.short	0x0101
        /*074e*/ 	.byte	0x3f
	.zero		1


	//   ....[53]....
        /*0750*/ 	.word	0x0000c9f0
        /*0754*/ 	.word	0x0000000a
        /*0758*/ 	.word	0x00028c60
        /*075c*/ 	.short	0x010a
        /*075e*/ 	.byte	0x3f
	.zero		1


	//   ....[54]....
        /*0760*/ 	.word	0x0000d030
        /*0764*/ 	.word	0x0000000a
        /*0768*/ 	.word	0x00028c50
        /*076c*/ 	.short	0x0107
        /*076e*/ 	.byte	0x3f
	.zero		1


	//   ....[55]....
        /*0770*/ 	.word	0x0000d100
        /*0774*/ 	.word	0x0000000a
        /*0778*/ 	.word	0x00028c50
        /*077c*/ 	.short	0x0101
        /*077e*/ 	.byte	0x3f
	.zero		1


	//   ....[56]....
        /*0780*/ 	.word	0x0000d1e0
        /*0784*/ 	.word	0x00000005
        /*0788*/ 	.word	0x00028c20
        /*078c*/ 	.short	0x010a
        /*078e*/ 	.byte	0x3f
	.zero		1


	//   ....[57]....
        /*0790*/ 	.word	0x0000d350
        /*0794*/ 	.word	0x00000004
        /*0798*/ 	.word	0x00028c40
        /*079c*/ 	.short	0x010a
        /*079e*/ 	.byte	0x3f
	.zero		1


	//   ....[58]....
        /*07a0*/ 	.word	0x0000d3f0
        /*07a4*/ 	.word	0x00000005
        /*07a8*/ 	.word	0x00028c40
        /*07ac*/ 	.short	0x010a
        /*07ae*/ 	.byte	0x3f
	.zero		1


	//   ....[59]....
        /*07b0*/ 	.word	0x0000d430
        /*07b4*/ 	.word	0x00000004
        /*07b8*/ 	.word	0x00028c60
        /*07bc*/ 	.short	0x010a
        /*07be*/ 	.byte	0x3f
	.zero		1


	//   ....[60]....
        /*07c0*/ 	.word	0x0000d470
        /*07c4*/ 	.word	0x00000005
        /*07c8*/ 	.word	0x00028c60
        /*07cc*/ 	.short	0x010a
        /*07ce*/ 	.byte	0x3f
	.zero		1


	//   ....[61]....
        /*07d0*/ 	.word	0x0000d4e0
        /*07d4*/ 	.word	0x00000005
        /*07d8*/ 	.word	0x00028c50
        /*07dc*/ 	.short	0x010a
        /*07de*/ 	.byte	0x3f
	.zero		1


	//   ....[62]....
        /*07e0*/ 	.word	0x0000d540
        /*07e4*/ 	.word	0x00000005
        /*07e8*/ 	.word	0x00028c50
        /*07ec*/ 	.short	0x010a
        /*07ee*/ 	.byte	0x3f
	.zero		1


	//   ....[63]....
        /*07f0*/ 	.word	0x0000d5a0
        /*07f4*/ 	.word	0x00000000
        /*07f8*/ 	.word	0x00028c00
        /*07fc*/ 	.short	0x010a
        /*07fe*/ 	.byte	0x3f
	.zero		1


	//   ....[64]....
        /*0800*/ 	.word	0x0000d600
        /*0804*/ 	.word	0x00000002
        /*0808*/ 	.word	0x00028c30
        /*080c*/ 	.short	0x010a
        /*080e*/ 	.byte	0x3f
	.zero		1


	//   ....[65]....
        /*0810*/ 	.word	0x0000d660
        /*0814*/ 	.word	0x0000000c
        /*0818*/ 	.word	0x00028c50
        /*081c*/ 	.short	0x010a
        /*081e*/ 	.byte	0x3f
	.zero		1


	//   ....[66]....
        /*0820*/ 	.word	0x0000d6c0
        /*0824*/ 	.word	0x0000000c
        /*0828*/ 	.word	0x00028c30
        /*082c*/ 	.short	0x010a
        /*082e*/ 	.byte	0x3f
	.zero		1


	//   ....[67]....
        /*0830*/ 	.word	0x0000d720
        /*0834*/ 	.word	0x00000000
        /*0838*/ 	.word	0x00028c50
        /*083c*/ 	.short	0x010a
        /*083e*/ 	.byte	0x3f
	.zero		1


	//   ....[68]....
        /*0840*/ 	.word	0x0000d800
        /*0844*/ 	.word	0x00000003
        /*0848*/ 	.word	0x00028c40
        /*084c*/ 	.short	0x010a
        /*084e*/ 	.byte	0x3f
	.zero		1


	//   ....[69]....
        /*0850*/ 	.word	0x0000e170
        /*0854*/ 	.word	0x00000003
        /*0858*/ 	.word	0x00028c20
        /*085c*/ 	.short	0x010a
        /*085e*/ 	.byte	0x3f
	.zero		1


	//   ....[70]....
        /*0860*/ 	.word	0x0000e1d0
        /*0864*/ 	.word	0x00000003
        /*0868*/ 	.word	0x00028c60
        /*086c*/ 	.short	0x010a
        /*086e*/ 	.byte	0x3f
	.zero		1


	//   ....[71]....
        /*0870*/ 	.word	0x0000ea60
        /*0874*/ 	.word	0x0000000a
        /*0878*/ 	.word	0x00028c40
        /*087c*/ 	.short	0x010a
        /*087e*/ 	.byte	0x3f
	.zero		1


	//   ....[72]....
        /*0880*/ 	.word	0x0000eee0
        /*0884*/ 	.word	0x0000000a
        /*0888*/ 	.word	0x00028c60
        /*088c*/ 	.short	0x010a
        /*088e*/ 	.byte	0x3f
	.zero		1


	//   ....[73]....
        /*0890*/ 	.word	0x0000f640
        /*0894*/ 	.word	0x00000005
        /*0898*/ 	.word	0x00028c20
        /*089c*/ 	.short	0x010a
        /*089e*/ 	.byte	0x3f
	.zero		1


	//   ....[74]....
        /*08a0*/ 	.word	0x0000f7e0
        /*08a4*/ 	.word	0x00000004
        /*08a8*/ 	.word	0x00028c40
        /*08ac*/ 	.short	0x010a
        /*08ae*/ 	.byte	0x3f
	.zero		1


	//   ....[75]....
        /*08b0*/ 	.word	0x0000f830
        /*08b4*/ 	.word	0x00000005
        /*08b8*/ 	.word	0x00028c40
        /*08bc*/ 	.short	0x010a
        /*08be*/ 	.byte	0x3f
	.zero		1


	//   ....[76]....
        /*08c0*/ 	.word	0x0000f880
        /*08c4*/ 	.word	0x00000004
        /*08c8*/ 	.word	0x00028c60
        /*08cc*/ 	.short	0x010a
        /*08ce*/ 	.byte	0x3f
	.zero		1


	//----- nvinfo : EIATTR_NUM_MBARRIERS
	.align		4
.L_148:
        /*08d0*/ 	.byte	0x03, 0x38
        /*08d2*/ 	.short	0x0016


	//----- nvinfo : EIATTR_EXIT_INSTR_OFFSETS
	.align		4
        /*08d4*/ 	.byte	0x04, 0x1c
        /*08d6*/ 	.short	(.L_150 - .L_149)


	//   ....[0]....
.L_149:
        /*08d8*/ 	.word	0x0000d4c0


	//----- nvinfo : EIATTR_MAX_THREADS
	.align		4
.L_150:
        /*08dc*/ 	.byte	0x04, 0x05
        /*08de*/ 	.short	(.L_152 - .L_151)
.L_151:
        /*08e0*/ 	.word	0x00000180
        /*08e4*/ 	.word	0x00000001
        /*08e8*/ 	.word	0x00000001


	//----- nvinfo : EIATTR_CRS_STACK_SIZE
	.align		4
.L_152:
        /*08ec*/ 	.byte	0x04, 0x1e
        /*08ee*/ 	.short	(.L_154 - .L_153)
.L_153:
        /*08f0*/ 	.word	0x00000000


	//----- nvinfo : EIATTR_CBANK_PARAM_SIZE
	.align		4
.L_154:
        /*08f4*/ 	.byte	0x03, 0x19
        /*08f6*/ 	.short	0x0a70


	//----- nvinfo : EIATTR_PARAM_CBANK
	.align		4
        /*08f8*/ 	.byte	0x04, 0x0a
        /*08fa*/ 	.short	(.L_156 - .L_155)
	.align		4
.L_155:
        /*08fc*/ 	.word	index@(.nv.constant0._ZN7cutlass13device_kernelIN5flash11enable_sm90INS1_16FlashAttnFwdSm90INS1_25CollectiveMainloopFwdSm90ILi2EN4cute5tupleIJNS5_1CILi1EEES8_S8_EEENS6_IJNS7_ILi64EEESA_SA_EEELi512ENS_10bfloat16_tEfNS_4arch4Sm90ELb0ELb0ELb1ELb0ELb1ELb0ELb0ELb0ELb0ELb1ELb1ELb0EEENS1_21CollectiveEpilogueFwdINS6_IJSA_NS7_ILi512EEESA_EEES9_SC_SE_Li256ELb0ELb1ELb1ELb0EEENS1_19SingleTileSchedulerILb0ELb1ELb1ELi64EEEEEEEEEvNT_6ParamsE)
        /*0900*/ 	.short	0x0210
        /*0902*/ 	.short	0x0a70


	//----- nvinfo : EIATTR_SW_WAR
	.align		4
.L_156:
        /*0904*/ 	.byte	0x04, 0x36
        /*0906*/ 	.short	(.L_158 - .L_157)
.L_157:
        /*0908*/ 	.word	0x00000008
.L_158:


//--------------------- .nv.info._ZN7cutlass13device_kernelIN5flash11enable_sm90INS1_16FlashAttnFwdSm90INS1_25CollectiveMainloopFwdSm90ILi2EN4cute5tupleIJNS5_1CILi1EEES8_S8_EEENS6_IJNS7_ILi64EEESA_SA_EEELi512ENS_10bfloat16_tEfNS_4arch4Sm90ELb0ELb0ELb1ELb0ELb1ELb0ELb1ELb0ELb0ELb1ELb1ELb0EEENS1_21CollectiveEpilogueFwdINS6_IJSA_NS7_ILi512EEESA_EEES9_SC_SE_Li256ELb0ELb1ELb1ELb0EEENS1_19SingleTileSchedulerILb0ELb1ELb1ELi64EEEEEEEEEvNT_6ParamsE --------------------------
	.section	.nv.info._ZN7cutlass13device_kernelIN5flash11enable_sm90INS1_16FlashAttnFwdSm90INS1_25CollectiveMainloopFwdSm90ILi2EN4cute5tupleIJNS5_1CILi1EEES8_S8_EEENS6_IJNS7_ILi64EEESA_SA_EEELi512ENS_10bfloat16_tEfNS_4arch4Sm90ELb0ELb0ELb1ELb0ELb1ELb0ELb1ELb0ELb0ELb1ELb1ELb0EEENS1_21CollectiveEpilogueFwdINS6_IJSA_NS7_ILi512EEESA_EEES9_SC_SE_Li256ELb0ELb1ELb1ELb0EEENS1_19SingleTileSchedulerILb0ELb1ELb1ELi64EEEEEEEEEvNT_6ParamsE,"",@"SHT_CUDA_INFO"
	.sectionflags	@""
	.align	4


	//----- nvinfo : EIATTR_CUDA_API_VERSION
	.align		4
        /*0000*/ 	.byte	0x04, 0x37
        /*0002*/ 	.short	(.L_160 - .L_159)
.L_159:
        /*0004*/ 	.word	0x00000082


	//----- nvinfo : EIATTR_KPARAM_INFO
	.align		4
.L_160:
        /*0008*/ 	.byte	0x04, 0x17
        /*000a*/ 	.short	(.L_162 - .L_161)
.L_161:
        /*000c*/ 	.word	0x00000000
        /*0010*/ 	.short	0x0000
        /*0012*/ 	.short	0x0070
        /*0014*/ 	.byte	0x00, 0xf0, 0x01, 0x2c


	//----- nvinfo : EIATTR_SPARSE_MMA_MASK
	.align		4
.L_162:
        /*0018*/ 	.byte	0x03, 0x50
        /*001a*/ 	.short	0x0000


	//----- nvinfo : EIATTR_MAXREG_COUNT
	.align		4
        /*001c*/ 	.byte	0x03, 0x1b
        /*001e*/ 	.short	0x00a8


	//----- nvinfo : EIATTR_NUM_BARRIERS
	.align		4
        /*0020*/ 	.byte	0x02, 0x4c
        /*0022*/ 	.byte	0x10
	.zero		1


	//----- nvinfo : EIATTR_EXTERNS
	.align		4
        /*0024*/ 	.byte	0x04, 0x0f
        /*0026*/ 	.short	(.L_164 - .L_163)


	//   ....[0]....
	.align		4
.L_163:
        /*0028*/ 	.word	index@(__assertfail)


	//----- nvinfo : EIATTR_ANNOTATIONS
	.align		4
.L_164:
        /*002c*/ 	.byte	0x04, 0x55
        /*002e*/ 	.short	(.L_166 - .L_165)


	//   ....[0]....
.L_165:
        /*0030*/ 	.word	0x00000001
        /*0034*/ 	.byte	0x90, 0x08, 0x00, 0x00, 0x01, 0x00, 0x00, 0x00, 0x10, 0x12, 0x00, 0x00, 0x01, 0x00, 0x00, 0x00
        /*0044*/ 	.byte	0xf0, 0x33, 0x00, 0x00, 0x01, 0x00, 0x00, 0x00, 0xb0, 0xd9, 0x00, 0x00, 0x01, 0x00, 0x00, 0x00
        /*0054*/ 	.byte	0xf0, 0x0d, 0x01, 0x00


	//----- nvinfo : EIATTR_MERCURY_ISA_VERSION
	.align		4
.L_166:
        /*0058*/ 	.byte	0x03, 0x5f
        /*005a*/ 	.short	0x0101


	//----- nvinfo : EIATTR_INT_WARP_WIDE_INSTR_OFFSETS
	.align		4
        /*005c*/ 	.byte	0x04, 0x31
        /*005e*/ 	.short	(.L_168 - .L_167)


	//   ....[0]....
.L_167:
        /*0060*/ 	.word	0x000000c0


	//   ....[1]....
        /*0064*/ 	.word	0x000000d0


	//   ....[2]....
        /*0068*/ 	.word	0x000000e0


	//   ....[3]....
        /*006c*/ 	.word	0x00000180


	//----- nvinfo : EIATTR_COOP_GROUP_MASK_REGIDS
	.align		4
.L_168:
        /*0070*/ 	.byte	0x04, 0x29
        /*0072*/ 	.short	(.L_170 - .L_169)


	//   ....[0]....
.L_169:
        /*0074*/ 	.word	0xffffffff


	//   ....[1]....
        /*0078*/ 	.word	0xffffffff


	//   ....[2]....
        /*007c*/ 	.word	0xffffffff


	//   ....[3]....
        /*0080*/ 	.word	0xffffffff


	//   ....[4]....
        /*0084*/ 	.word	0xffffffff


	//   ....[5]....
        /*0088*/ 	.word	0xffffffff


	//   ....[6]....
        /*008c*/ 	.word	0xffffffff


	//   ....[7]....
        /*0090*/ 	.word	0xffffffff


	//   ....[8]....
        /*0094*/ 	.word	0xffffffff


	//   ....[9]....
        /*0098*/ 	.word	0xffffffff


	//   ....[10]....
        /*009c*/ 	.word	0xffffffff


	//   ....[11]....
        /*00a0*/ 	.word	0xffffffff


	//   ....[12]....
        /*00a4*/ 	.word	0xffffffff


	//   ....[13]....
        /*00a8*/ 	.word	0xffffffff


	//   ....[14]....
        /*00ac*/ 	.word	0xffffffff


	//   ....[15]....
        /*00b0*/ 	.word	0xffffffff


	//   ....[16]....
        /*00b4*/ 	.word	0xffffffff


	//   ....[17]....
        /*00b8*/ 	.word	0xffffffff


	//   ....[18]....
        /*00bc*/ 	.word	0xffffffff


	//   ....[19]....
        /*00c0*/ 	.word	0xffffffff


	//   ....[20]....
        /*00c4*/ 	.word	0xffffffff


	//   ....[21]....
        /*00c8*/ 	.word	0xffffffff


	//   ....[22]....
        /*00cc*/ 	.word	0xffffffff


	//   ....[23]....
        /*00d0*/ 	.word	0xffffffff


	//   ....[24]....
        /*00d4*/ 	.word	0xffffffff


	//   ....[25]....
        /*00d8*/ 	.word	0xffffffff


	//   ....[26]....
        /*00dc*/ 	.word	0xffffffff


	//   ....[27]....
        /*00e0*/ 	.word	0xffffffff


	//   ....[28]....
        /*00e4*/ 	.word	0xffffffff


	//   ....[29]....
        /*00e8*/ 	.word	0xffffffff


	//   ....[30]....
        /*00ec*/ 	.word	0xffffffff


	//   ....[31]....
        /*00f0*/ 	.word	0xffffffff


	//   ....[32]....
        /*00f4*/ 	.word	0xffffffff


	//   ....[33]....
        /*00f8*/ 	.word	0xffffffff


	//   ....[34]....
        /*00fc*/ 	.word	0xffffffff


	//   ....[35]....
        /*0100*/ 	.word	0xffffffff


	//   ....[36]....
        /*0104*/ 	.word	0xffffffff


	//   ....[37]....
        /*0108*/ 	.word	0xffffffff


	//   ....[38]....
        /*010c*/ 	.word	0xffffffff


	//   ....[39]....
        /*0110*/ 	.word	0xffffffff


	//   ....[40]....
        /*0114*/ 	.word	0xffffffff


	//   ....[41]....
        /*0118*/ 	.word	0xffffffff


	//   ....[42]....
        /*011c*/ 	.word	0xffffffff


	//   ....[43]....
        /*0120*/ 	.word	0xffffffff


	//   ....[44]....
        /*0124*/ 	.word	0xffffffff


	//   ....[45]....
        /*0128*/ 	.word	0xffffffff


	//   ....[46]....
        /*012c*/ 	.word	0xffffffff


	//   ....[47]....
        /*0130*/ 	.word	0xffffffff


	//   ....[48]....
        /*0134*/ 	.word	0xffffffff


	//   ....[49]....
        /*0138*/ 	.word	0xffffffff


	//   ....[50]....
        /*013c*/ 	.word	0xffffffff


	//   ....[51]....
        /*0140*/ 	.word	0xffffffff


	//   ....[52]....
        /*0144*/ 	.word	0xffffffff


	//   ....[53]....
        /*0148*/ 	.word	0xffffffff


	//   ....[54]....
        /*014c*/ 	.word	0xffffffff


	//   ....[55]....
        /*0150*/ 	.word	0xffffffff


	//   ....[56]....
        /*0154*/ 	.word	0xffffffff


	//   ....[57]....
        /*0158*/ 	.word	0xffffffff


	//   ....[58]....
        /*015c*/ 	.word	0xffffffff


	//   ....[59]....
        /*0160*/ 	.word	0xffffffff


	//   ....[60]....
        /*0164*/ 	.word	0xffffffff


	//   ....[61]....
        /*0168*/ 	.word	0xffffffff


	//   ....[62]....
        /*016c*/ 	.word	0xffffffff


	//   ....[63]....
        /*0170*/ 	.word	0xffffffff


	//   ....[64]....
        /*0174*/ 	.word	0xffffffff


	//   ....[65]....
        /*0178*/ 	.word	0xffffffff


	//   ....[66]....
        /*017c*/ 	.word	0xffffffff


	//   ....[67]....
        /*0180*/ 	.word	0xffffffff


	//   ....[68]....
        /*0184*/ 	.word	0xffffffff


	//   ....[69]....
        /*0188*/ 	.word	0xffffffff


	//   ....[70]....
        /*018c*/ 	.word	0xffffffff


	//   ....[71]....
        /*0190*/ 	.word	0xffffffff


	//   ....[72]....
        /*0194*/ 	.word	0xffffffff


	//   ....[73]....
        /*0198*/ 	.word	0xffffffff


	//   ....[74]....
        /*019c*/ 	.word	0xffffffff


	//   ....[75]....
        /*01a0*/ 	.word	0xffffffff


	//   ....[76]....
        /*01a4*/ 	.word	0xffffffff


	//   ....[77]....
        /*01a8*/ 	.word	0xffffffff


	//   ....[78]....
        /*01ac*/ 	.word	0xffffffff


	//   ....[79]....
        /*01b0*/ 	.word	0xffffffff


	//   ....[80]....
        /*01b4*/ 	.word	0xffffffff


	//   ....[81]....
        /*01b8*/ 	.word	0xffffffff


	//   ....[82]....
        /*01bc*/ 	.word	0xffffffff


	//   ....[83]....
        /*01c0*/ 	.word	0x0500000f


	//   ....[84]....
        /*01c4*/ 	.word	0x0500000f


	//   ....[85]....
        /*01c8*/ 	.word	0x0500000f


	//   ....[86]....
        /*01cc*/ 	.word	0x0500000f


	//   ....[87]....
        /*01d0*/ 	.word	0x0500000f


	//   ....[88]....
        /*01d4*/ 	.word	0x0500000f


	//   ....[89]....
        /*01d8*/ 	.word	0x0500000f


	//   ....[90]....
        /*01dc*/ 	.word	0x0500000f


	//   ....[91]....
        /*01e0*/ 	.word	0x0500000f


	//   ....[92]....
        /*01e4*/ 	.word	0x0500000f


	//   ....[93]....
        /*01e8*/ 	.word	0x0500000f


	//   ....[94]....
        /*01ec*/ 	.word	0x0500000f


	//   ....[95]....
        /*01f0*/ 	.word	0x0500000f


	//   ....[96]....
        /*01f4*/ 	.word	0x0500000f


	//   ....[97]....
        /*01f8*/ 	.word	0x0500000f


	//   ....[98]....
        /*01fc*/ 	.word	0x0500000f


	//   ....[99]....
        /*0200*/ 	.word	0x0500000f


	//   ....[100]....
        /*0204*/ 	.word	0x0500000f


	//   ....[101]....
        /*0208*/ 	.word	0x0500000f


	//   ....[102]....
        /*020c*/ 	.word	0x0500000f


	//   ....[103]....
        /*0210*/ 	.word	0x0500000f


	//   ....[104]....
        /*0214*/ 	.word	0x0500000f


	//   ....[105]....
        /*0218*/ 	.word	0x0500000f


	//   ....[106]....
        /*021c*/ 	.word	0x0500000f


	//   ....[107]....
        /*0220*/ 	.word	0x0500000f


	//   ....[108]....
        /*0224*/ 	.word	0x0500000f


	//   ....[109]....
        /*0228*/ 	.word	0x0500000f


	//   ....[110]....
        /*022c*/ 	.word	0x0500000f


	//   ....[111]....
        /*0230*/ 	.word	0x0500000f


	//   ....[112]....
        /*0234*/ 	.word	0x0500000f


	//   ....[113]....
        /*0238*/ 	.word	0x0500000f


	//   ....[114]....
        /*023c*/ 	.word	0x0500000f


	//   ....[115]....
        /*0240*/ 	.word	0x0500000f


	//   ....[116]....
        /*0244*/ 	.word	0x0500000f


	//   ....[117]....
        /*0248*/ 	.word	0x0500000f


	//   ....[118]....
        /*024c*/ 	.word	0x0500000f


	//   ....[119]....
        /*0250*/ 	.word	0x0500000f


	//   ....[120]....
        /*0254*/ 	.word	0x0500000f


	//   ....[121]....
        /*0258*/ 	.word	0x0500000f


	//   ....[122]....
        /*025c*/ 	.word	0x0500000f


	//   ....[123]....
        /*0260*/ 	.word	0x0500000f


	//   ....[124]....
        /*0264*/ 	.word	0x0500000f


	//   ....[125]....
        /*0268*/ 	.word	0x0500000f


	//   ....[126]....
        /*026c*/ 	.word	0x0500000f


	//   ....[127]....
        /*0270*/ 	.word	0x0500000f


	//   ....[128]....
        /*0274*/ 	.word	0x0500000f


	//   ....[129]....
        /*0278*/ 	.word	0x0500000f


	//   ....[130]....
        /*027c*/ 	.word	0x0500000f


	//   ....[131]....
        /*0280*/ 	.word	0x0500000f


	//   ....[132]....
        /*0284*/ 	.word	0x0500000f


	//----- nvinfo : EIATTR_COOP_GROUP_INSTR_OFFSETS
	.align		4
.L_170:
        /*0288*/ 	.byte	0x04, 0x28
        /*028a*/ 	.short	(.L_172 - .L_171)


	//   ....[0]....
.L_171:
        /*028c*/ 	.word	0x00000080


	//   ....[1]....
        /*0290*/ 	.word	0x00000090


	//   ....[2]....
        /*0294*/ 	.word	0x000002b0


	//   ....[3]....
        /*0298*/ 	.word	0x00000410


	//   ....[4]....
        /*029c*/ 	.word	0x00000530


	//   ....[5]....
        /*02a0*/ 	.word	0x00000690


	//   ....[6]....
        /*02a4*/ 	.word	0x00001250


	//   ....[7]....
        /*02a8*/ 	.word	0x00003170


	//   ....[8]....
        /*02ac*/ 	.word	0x000042c0


	//   ....[9]....
        /*02b0*/ 	.word	0x00005890


	//   ....[10]....
        /*02b4*/ 	.word	0x00005920


	//   ....[11]....
        /*02b8*/ 	.word	0x00005b60


	//   ....[12]....
        /*02bc*/ 	.word	0x00005be0


	//   ....[13]....
        /*02c0*/ 	.word	0x00006580


	//   ....[14]....
        /*02c4*/ 	.word	0x00007030


	//   ....[15]....
        /*02c8*/ 	.word	0x00008310


	//   ....[16]....
        /*02cc*/ 	.word	0x00008380


	//   ....[17]....
        /*02d0*/ 	.word	0x00008670


	//   ....[18]....
        /*02d4*/ 	.word	0x00008830


	//   ....[19]....
        /*02d8*/ 	.word	0x00009760


	//   ....[20]....
        /*02dc*/ 	.word	0x00009860


	//   ....[21]....
        /*02e0*/ 	.word	0x000098b0


	//   ....[22]....
        /*02e4*/ 	.word	0x000098e0


	//   ....[23]....
        /*02e8*/ 	.word	0x00009900


	//   ....[24]....
        /*02ec*/ 	.word	0x0000a3d0


	//   ....[25]....
        /*02f0*/ 	.word	0x0000a890


	//   ....[26]....
        /*02f4*/ 	.word	0x0000a8c0


	//   ....[27]....
        /*02f8*/ 	.word	0x0000a8f0


	//   ....[28]....
        /*02fc*/ 	.word	0x0000a900


	//   ....[29]....
        /*0300*/ 	.word	0x0000ad90


	//   ....[30]....
        /*0304*/ 	.word	0x0000adc0


	//   ....[31]....
        /*0308*/ 	.word	0x0000ba20


	//   ....[32]....
        /*030c*/ 	.word	0x0000ba40


	//   ....[33]....
        /*0310*/ 	.word	0x0000ca80


	//   ....[34]....
        /*0314*/ 	.word	0x0000dd20


	//   ....[35]....
        /*0318*/ 	.word	0x0000dd40


	//   ....[36]....
        /*031c*/ 	.word	0x0000dd50


	//   ....[37]....
        /*0320*/ 	.word	0x0000dd90


	//   ....[38]....
        /*0324*/ 	.word	0x0000dde0


	//   ....[39]....
        /*0328*/ 	.word	0x0000de00


	//   ....[40]....
        /*032c*/ 	.word	0x0000de30


	//   ....[41]....
        /*0330*/ 	.word	0x0000de50


	//   ....[42]....
        /*0334*/ 	.word	0x0000e430


	//   ....[43]....
        /*0338*/ 	.word	0x0000e470


	//   ....[44]....
        /*033c*/ 	.word	0x0000e490


	//   ....[45]....
        /*0340*/ 	.word	0x0000e4a0


	//   ....[46]....
        /*0344*/ 	.word	0x0000e500


	//   ....[47]....
        /*0348*/ 	.word	0x0000e5d0


	//   ....[48]....
        /*034c*/ 	.word	0x0000e5f0


	//   ....[49]....
        /*0350*/ 	.word	0x0000e620


	//   ....[50]....
        /*0354*/ 	.word	0x0000ed20


	//   ....[51]....
        /*0358*/ 	.word	0x0000ed50


	//   ....[52]....
        /*035c*/ 	.word	0x0000ede0


	//   ....[53]....
        /*0360*/ 	.word	0x0000ee90


	//   ....[54]....
        /*0364*/ 	.word	0x0000ef80


	//   ....[55]....
        /*0368*/ 	.word	0x0000f050


	//   ....[56]....
        /*036c*/ 	.word	0x0000f0b0


	//   ....[57]....
        /*0370*/ 	.word	0x0000f150


	//   ....[58]....
        /*0374*/ 	.word	0x0000f600


	//   ....[59]....
        /*0378*/ 	.word	0x0000f630


	//   ....[60]....
        /*037c*/ 	.word	0x0000f660


	//   ....[61]....
        /*0380*/ 	.word	0x0000f690


	//   ....[62]....
        /*0384*/ 	.word	0x0000f6c0


	//   ....[63]....
        /*0388*/ 	.word	0x0000f710


	//   ....[64]....
        /*038c*/ 	.word	0x0000f890


	//   ....[65]....
        /*0390*/ 	.word	0x0000f8c0


	//   ....[66]....
        /*0394*/ 	.word	0x000102a0


	//   ....[67]....
        /*0398*/ 	.word	0x000102c0


	//   ....[68]....
        /*039c*/ 	.word	0x000102d0


	//   ....[69]....
        /*03a0*/ 	.word	0x000102f0


	//   ....[70]....
        /*03a4*/ 	.word	0x00010310


	//   ....[71]....
        /*03a8*/ 	.word	0x00010340


	//   ....[72]....
        /*03ac*/ 	.word	0x00010360


	//   ....[73]....
        /*03b0*/ 	.word	0x00010390


	//   ....[74]....
        /*03b4*/ 	.word	0x000106f0


	//   ....[75]....
        /*03b8*/ 	.word	0x00010720


	//   ....[76]....
        /*03bc*/ 	.word	0x00010750


	//   ....[77]....
        /*03c0*/ 	.word	0x00010770


	//   ....[78]....
        /*03c4*/ 	.word	0x00010780


	//   ....[79]....
        /*03c8*/ 	.word	0x000107a0


	//   ....[80]....
        /*03cc*/ 	.word	0x00010840


	//   ....[81]....
        /*03d0*/ 	.word	0x00010880


	//   ....[82]....
        /*03d4*/ 	.word	0x00010d80


	//   ....[83]....
        /*03d8*/ 	.word	0x00011240


	//   ....[84]....
        /*03dc*/ 	.word	0x00011330


	//   ....[85]....
        /*03e0*/ 	.word	0x000113d0


	//   ....[86]....
        /*03e4*/ 	.word	0x00011450


	//   ....[87]....
        /*03e8*/ 	.word	0x00011500


	//   ....[88]....
        /*03ec*/ 	.word	0x00011560


	//   ....[89]....
        /*03f0*/ 	.word	0x00011610


	//   ....[90]....
        /*03f4*/ 	.word	0x00011670


	//   ....[91]....
        /*03f8*/ 	.word	0x00011720


	//   ....[92]....
        /*03fc*/ 	.word	0x000117c0


	//   ....[93]....
        /*0400*/ 	.word	0x00011820


	//   ....[94]....
        /*0404*/ 	.word	0x000118d0


	//   ....[95]....
        /*0408*/ 	.word	0x000119c0


	//   ....[96]....
        /*040c*/ 	.word	0x00011a60


	//   ....[97]....
        /*0410*/ 	.word	0x00011b40


	//   ....[98]....
        /*0414*/ 	.word	0x00011c50


	//   ....[99]....
        /*0418*/ 	.word	0x00011ca0


	//   ....[100]....
        /*041c*/ 	.word	0x00011d30


	//   ....[101]....
        /*0420*/ 	.word	0x00011e00


	//   ....[102]....
        /*0424*/ 	.word	0x00012070


	//   ....[103]....
        /*0428*/ 	.word	0x000120e0


	//   ....[104]....
        /*042c*/ 	.word	0x00012310


	//   ....[105]....
        /*0430*/ 	.word	0x00012380


	//   ....[106]....
        /*0434*/ 	.word	0x00012550


	//   ....[107]....
        /*0438*/ 	.word	0x000125a0


	//   ....[108]....
        /*043c*/ 	.word	0x000126f0


	//   ....[109]....
        /*0440*/ 	.word	0x000127d0


	//   ....[110]....
        /*0444*/ 	.word	0x00012a30


	//   ....[111]....
        /*0448*/ 	.word	0x00012a80


	//   ....[112]....
        /*044c*/ 	.word	0x00012c40


	//   ....[113]....
        /*0450*/ 	.word	0x00012c90


	//   ....[114]....
        /*0454*/ 	.word	0x00012e50


	//   ....[115]....
        /*0458*/ 	.word	0x00012ea0


	//   ....[116]....
        /*045c*/ 	.word	0x00012f80


	//   ....[117]....
        /*0460*/ 	.word	0x00013020


	//   ....[118]....
        /*0464*/ 	.word	0x00013080


	//   ....[119]....
        /*0468*/ 	.word	0x00013120


	//   ....[120]....
        /*046c*/ 	.word	0x00013180


	//   ....[121]....
        /*0470*/ 	.word	0x00013220


	//   ....[122]....
        /*0474*/ 	.word	0x00013280


	//   ....[123]....
        /*0478*/ 	.word	0x00013320


	//   ....[124]....
        /*047c*/ 	.word	0x00013400


	//   ....[125]....
        /*0480*/ 	.word	0x000134d0


	//   ....[126]....
        /*0484*/ 	.word	0x000135a0


	//   ....[127]....
        /*0488*/ 	.word	0x000136a0


	//   ....[128]....
        /*048c*/ 	.word	0x000137c0


	//   ....[129]....
        /*0490*/ 	.word	0x000138a0


	//   ....[130]....
        /*0494*/ 	.word	0x000139b0


	//   ....[131]....
        /*0498*/ 	.word	0x00013a80


	//   ....[132]....
        /*049c*/ 	.word	0x00013b90


	//----- nvinfo : EIATTR_REG_RECONFIG
	.align		4
.L_172:
        /*04a0*/ 	.byte	0x01, 0x54
	.zero		2


	//----- nvinfo : EIATTR_SYSCALL_OFFSETS
	.align		4
        /*04a4*/ 	.byte	0x04, 0x46
        /*04a6*/ 	.short	(.L_174 - .L_173)


	//   ....[0]....
.L_173:
        /*04a8*/ 	.word	0x00003330


	//   ....[1]....
        /*04ac*/ 	.word	0x0000d1d0


	//   ....[2]....
        /*04b0*/ 	.word	0x0000d310


	//   ....[3]....
        /*04b4*/ 	.word	0x0000d400


	//   ....[4]....
        /*04b8*/ 	.word	0x0000e0f0


	//   ....[5]....
        /*04bc*/ 	.word	0x0000e8f0


	//----- nvinfo : EIATTR_MBARRIER_INSTR_OFFSETS
	.align		4
.L_174:
        /*04c0*/ 	.byte	0x04, 0x39
        /*04c2*/ 	.short	(.L_176 - .L_175)


	//   ....[0]....
.L_175:
        /*04c4*/ 	.word	0x00000190
        /*04c8*/ 	.word	0x000000ff
        /*04cc*/ 	.word	0x00038800
        /*04d0*/ 	.short	0x0100
        /*04d2*/ 	.byte	0x08
	.zero		1


	//   ....[1]....
        /*04d4*/ 	.word	0x000001a0
        /*04d8*/ 	.word	0x000000ff
        /*04dc*/ 	.word	0x00038810
        /*04e0*/ 	.short	0x0100
        /*04e2*/ 	.byte	0x08
	.zero		1


	//   ....[2]....
        /*04e4*/ 	.word	0x000001b0
        /*04e8*/ 	.word	0x000000ff
        /*04ec*/ 	.word	0x00038820
        /*04f0*/ 	.short	0x0100
        /*04f2*/ 	.byte	0x08
	.zero		1


	//   ....[3]....
        /*04f4*/ 	.word	0x00000260
        /*04f8*/ 	.word	0x000000ff
        /*04fc*/ 	.word	0x00038830
        /*0500*/ 	.short	0x0100
        /*0502*/ 	.byte	0x06
	.zero		1


	//   ....[4]....
        /*0504*/ 	.word	0x00000270
        /*0508*/ 	.word	0x000000ff
        /*050c*/ 	.word	0x00038840
        /*0510*/ 	.short	0x0100
        /*0512*/ 	.byte	0x06
	.zero		1


	//   ....[5]....
        /*0514*/ 	.word	0x00000280
        /*0518*/ 	.word	0x000000ff
        /*051c*/ 	.word	0x00038838
        /*0520*/ 	.short	0x0100
        /*0522*/ 	.byte	0x06
	.zero		1


	//   ....[6]....
        /*0524*/ 	.word	0x00000290
        /*0528*/ 	.word	0x000000ff
        /*052c*/ 	.word	0x00038848
        /*0530*/ 	.short	0x0100
        /*0532*/ 	.byte	0x06
	.zero		1


	//   ....[7]....
        /*0534*/ 	.word	0x000003c0
        /*0538*/ 	.word	0x000000ff
        /*053c*/ 	.word	0x00038850
        /*0540*/ 	.short	0x0100
        /*0542*/ 	.byte	0x08
	.zero		1


	//   ....[8]....
        /*0544*/ 	.word	0x000003d0
        /*0548*/ 	.word	0x000000ff
        /*054c*/ 	.word	0x00038860
        /*0550*/ 	.short	0x0100
        /*0552*/ 	.byte	0x08
	.zero		1


	//   ....[9]....
        /*0554*/ 	.word	0x000003e0
        /*0558*/ 	.word	0x000000ff
        /*055c*/ 	.word	0x00038858
        /*0560*/ 	.short	0x0100
        /*0562*/ 	.byte	0x08
	.zero		1


	//   ....[10]....
        /*0564*/ 	.word	0x000003f0
        /*0568*/ 	.word	0x000000ff
        /*056c*/ 	.word	0x00038868
        /*0570*/ 	.short	0x0100
        /*0572*/ 	.byte	0x08
	.zero		1


	//   ....[11]....
        /*0574*/ 	.word	0x000004e0
        /*0578*/ 	.word	0x000000ff
        /*057c*/ 	.word	0x00038870
        /*0580*/ 	.short	0x0100
        /*0582*/ 	.byte	0x06
	.zero		1


	//   ....[12]....
        /*0584*/ 	.word	0x000004f0
        /*0588*/ 	.word	0x000000ff
        /*058c*/ 	.word	0x00038880
        /*0590*/ 	.short	0x0100
        /*0592*/ 	.byte	0x06
	.zero		1


	//   ....[13]....
        /*0594*/ 	.word	0x00000500
        /*0598*/ 	.word	0x000000ff
        /*059c*/ 	.word	0x00038878
        /*05a0*/ 	.short	0x0100
        /*05a2*/ 	.byte	0x06
	.zero		1


	//   ....[14]....
        /*05a4*/ 	.word	0x00000510
        /*05a8*/ 	.word	0x000000ff
        /*05ac*/ 	.word	0x00038888
        /*05b0*/ 	.short	0x0100
        /*05b2*/ 	.byte	0x06
	.zero		1


	//   ....[15]....
        /*05b4*/ 	.word	0x00000640
        /*05b8*/ 	.word	0x000000ff
        /*05bc*/ 	.word	0x00038890
        /*05c0*/ 	.short	0x0100
        /*05c2*/ 	.byte	0x08
	.zero		1


	//   ....[16]....
        /*05c4*/ 	.word	0x00000650
        /*05c8*/ 	.word	0x000000ff
        /*05cc*/ 	.word	0x000388a0
        /*05d0*/ 	.short	0x0100
        /*05d2*/ 	.byte	0x08
	.zero		1


	//   ....[17]....
        /*05d4*/ 	.word	0x00000660
        /*05d8*/ 	.word	0x000000ff
        /*05dc*/ 	.word	0x00038898
        /*05e0*/ 	.short	0x0100
        /*05e2*/ 	.byte	0x08
	.zero		1


	//   ....[18]....
        /*05e4*/ 	.word	0x00000670
        /*05e8*/ 	.word	0x000000ff
        /*05ec*/ 	.word	0x000388a8
        /*05f0*/ 	.short	0x0100
        /*05f2*/ 	.byte	0x08
	.zero		1


	//   ....[19]....
        /*05f4*/ 	.word	0x000007b0
        /*05f8*/ 	.word	0x000000ff
        /*05fc*/ 	.word	0x000388b0
        /*0600*/ 	.short	0x0100
        /*0602*/ 	.byte	0x08
	.zero		1


	//   ....[20]....
        /*0604*/ 	.word	0x000007c0
        /*0608*/ 	.word	0x000000ff
        /*060c*/ 	.word	0x000388c0
        /*0610*/ 	.short	0x0100
        /*0612*/ 	.byte	0x08
	.zero		1


	//   ....[21]....
        /*0614*/ 	.word	0x000007d0
        /*0618*/ 	.word	0x000000ff
        /*061c*/ 	.word	0x000388b8
        /*0620*/ 	.short	0x0100
        /*0622*/ 	.byte	0x08
	.zero		1


	//   ....[22]....
        /*0624*/ 	.word	0x000007e0
        /*0628*/ 	.word	0x000000ff
        /*062c*/ 	.word	0x000388c8
        /*0630*/ 	.short	0x0100
        /*0632*/ 	.byte	0x08
	.zero		1


	//   ....[23]....
        /*0634*/ 	.word	0x00001690
        /*0638*/ 	.word	0x000000ff
        /*063c*/ 	.word	0x00000000
        /*0640*/ 	.short	0x0101
        /*0642*/ 	.byte	0x07
	.zero		1


	//   ....[24]....
        /*0644*/ 	.word	0x00002150
        /*0648*/ 	.word	0x000000ff
        /*064c*/ 	.word	0x00000000
        /*0650*/ 	.short	0x0101
        /*0652*/ 	.byte	0x07
	.zero		1


	//   ....[25]....
        /*0654*/ 	.word	0x00003360
        /*0658*/ 	.word	0x00000002
        /*065c*/ 	.word	0x00038800
        /*0660*/ 	.short	0x010a
        /*0662*/ 	.byte	0x3f
	.zero		1


	//   ....[26]....
        /*0664*/ 	.word	0x00003510
        /*0668*/ 	.word	0x00000002
        /*066c*/ 	.word	0x00038830
        /*0670*/ 	.short	0x010a
        /*0672*/ 	.byte	0x3f
	.zero		1


	//   ....[27]....
        /*0674*/ 	.word	0x00003550
        /*0678*/ 	.word	0x00000002
        /*067c*/ 	.word	0x00038830
        /*0680*/ 	.short	0x010a
        /*0682*/ 	.byte	0x3f
	.zero		1


	//   ....[28]....
        /*0684*/ 	.word	0x00003960
        /*0688*/ 	.word	0x00000002
        /*068c*/ 	.word	0x00038810
        /*0690*/ 	.short	0x010a
        /*0692*/ 	.byte	0x3f
	.zero		1


	//   ....[29]....
        /*0694*/ 	.word	0x000039a0
        /*0698*/ 	.word	0x00000002
        /*069c*/ 	.word	0x00038850
        /*06a0*/ 	.short	0x010a
        /*06a2*/ 	.byte	0x3f
	.zero		1


	//   ....[30]....
        /*06a4*/ 	.word	0x00003a60
        /*06a8*/ 	.word	0x00000002
        /*06ac*/ 	.word	0x00038850
        /*06b0*/ 	.short	0x010a
        /*06b2*/ 	.byte	0x3f
	.zero		1


	//   ....[31]....
        /*06b4*/ 	.word	0x00005520
        /*06b8*/ 	.word	0x000000ff
        /*06bc*/ 	.word	0x00000000
        /*06c0*/ 	.short	0x0101
        /*06c2*/ 	.byte	0x07
	.zero		1


	//   ....[32]....
        /*06c4*/ 	.word	0x00006640
        /*06c8*/ 	.word	0x000000ff
        /*06cc*/ 	.word	0x00000000
        /*06d0*/ 	.short	0x0101
        /*06d2*/ 	.byte	0x07
	.zero		1


	//   ....[33]....
        /*06d4*/ 	.word	0x00006750
        /*06d8*/ 	.word	0x000000c4
        /*06dc*/ 	.word	0x00038830
        /*06e0*/ 	.short	0x010a
        /*06e2*/ 	.byte	0x3f
	.zero		1


	//   ....[34]....
        /*06e4*/ 	.word	0x000067a0
        /*06e8*/ 	.word	0x000000c4
        /*06ec*/ 	.word	0x00038830
        /*06f0*/ 	.short	0x010a
        /*06f2*/ 	.byte	0x3f
	.zero		1


	//   ....[35]....
        /*06f4*/ 	.word	0x00006ad0
        /*06f8*/ 	.word	0x000000c4
        /*06fc*/ 	.word	0x00038850
        /*0700*/ 	.short	0x010a
        /*0702*/ 	.byte	0x3f
	.zero		1


	//   ....[36]....
        /*0704*/ 	.word	0x00006b20
        /*0708*/ 	.word	0x000000c4
        /*070c*/ 	.word	0x00038850
        /*0710*/ 	.short	0x010a
        /*0712*/ 	.byte	0x3f
	.zero		1


	//   ....[37]....
        /*0714*/ 	.word	0x000081d0
        /*0718*/ 	.word	0x000000ff
        /*071c*/ 	.word	0x00000000
        /*0720*/ 	.short	0x0101
        /*0722*/ 	.byte	0x07
	.zero		1


	//   ....[38]....
        /*0724*/ 	.word	0x00009810
        /*0728*/ 	.word	0x000000ff
        /*072c*/ 	.word	0x00000000
        /*0730*/ 	.short	0x0101
        /*0732*/ 	.byte	0x07
	.zero		1


	//   ....[39]....
        /*0734*/ 	.word	0x0000a3a0
        /*0738*/ 	.word	0x000000ff
        /*073c*/ 	.word	0x00000000
        /*0740*/ 	.short	0x0101
        /*0742*/ 	.byte	0x04
	.zero		1


	//   ....[40]....
        /*0744*/ 	.word	0x0000dad0
        /*0748*/ 	.word	0x000000ff
        /*074c*/ 	.word	0x00038840
        /*0750*/ 	.short	0x010a
        /*0752*/ 	.byte	0x2a
	.zero		1


	//   ....[41]....
        /*0754*/ 	.word	0x0000df10
        /*0758*/ 	.word	0x000000ff
        /*075c*/ 	.word	0x00038830
        /*0760*/ 	.short	0x0107
        /*0762*/ 	.byte	0x2a
	.zero		1


	//   ....[42]....
        /*0764*/ 	.word	0x0000df80
        /*0768*/ 	.word	0x000000ff
        /*076c*/ 	.word	0x00038830
        /*0770*/ 	.short	0x0101
        /*0772*/ 	.byte	0x2a
	.zero		1


	//   ....[43]....
        /*0774*/ 	.word	0x0000e770
        /*0778*/ 	.word	0x000000ff
        /*077c*/ 	.word	0x00038800
        /*0780*/ 	.short	0x0107
        /*0782*/ 	.byte	0x2a
	.zero		1


	//   ....[44]....
        /*0784*/ 	.word	0x0000e7c0
        /*0788*/ 	.word	0x000000ff
        /*078c*/ 	.word	0x00038800
        /*0790*/ 	.short	0x0101
        /*0792*/ 	.byte	0x2a
	.zero		1


	//   ....[45]....
        /*0794*/ 	.word	0x0000f3c0
        /*0798*/ 	.word	0x000000ff
        /*079c*/ 	.word	0x00038810
        /*07a0*/ 	.short	0x0107
        /*07a2*/ 	.byte	0x2a
	.zero		1


	//   ....[46]....
        /*07a4*/ 	.word	0x0000f420
        /*07a8*/ 	.word	0x000000ff
        /*07ac*/ 	.word	0x00038810
        /*07b0*/ 	.short	0x0101
        /*07b2*/ 	.byte	0x2a
	.zero		1


	//   ....[47]....
        /*07b4*/ 	.word	0x0000f430
        /*07b8*/ 	.word	0x000000ff
        /*07bc*/ 	.word	0x00038820
        /*07c0*/ 	.short	0x010a
        /*07c2*/ 	.byte	0x2a
	.zero		1


	//   ....[48]....
        /*07c4*/ 	.word	0x0000f480
        /*07c8*/ 	.word	0x000000ff
        /*07cc*/ 	.word	0x00038860
        /*07d0*/ 	.short	0x010a
        /*07d2*/ 	.byte	0x2a
	.zero		1


	//   ....[49]....
        /*07d4*/ 	.word	0x0000fca0
        /*07d8*/ 	.word	0x000000ff
        /*07dc*/ 	.word	0x00038850
        /*07e0*/ 	.short	0x0107
        /*07e2*/ 	.byte	0x2a
	.zero		1


	//   ....[50]....
        /*07e4*/ 	.word	0x0000fd20
        /*07e8*/ 	.word	0x000000ff
        /*07ec*/ 	.word	0x00038850
        /*07f0*/ 	.short	0x0101
        /*07f2*/ 	.byte	0x2a
	.zero		1


	//   ....[51]....
        /*07f4*/ 	.word	0x000100a0
        /*07f8*/ 	.word	0x0000000a
        /*07fc*/ 	.word	0x00038840
        /*0800*/ 	.short	0x010a
        /*0802*/ 	.byte	0x3f
	.zero		1


	//   ....[52]....
        /*0804*/ 	.word	0x00010430
        /*0808*/ 	.word	0x0000000a
        /*080c*/ 	.word	0x00038830
        /*0810*/ 	.short	0x0107
        /*0812*/ 	.byte	0x3f
	.zero		1


	//   ....[53]....
        /*0814*/ 	.word	0x000104e0
        /*0818*/ 	.word	0x0000000a
        /*081c*/ 	.word	0x00038830
        /*0820*/ 	.short	0x0101
        /*0822*/ 	.byte	0x3f
	.zero		1


	//   ....[54]....
        /*0824*/ 	.word	0x00010510
        /*0828*/ 	.word	0x0000000a
        /*082c*/ 	.word	0x00038860
        /*0830*/ 	.short	0x010a
        /*0832*/ 	.byte	0x3f
	.zero		1


	//   ....[55]....
        /*0834*/ 	.word	0x00010b50
        /*0838*/ 	.word	0x0000000a
        /*083c*/ 	.word	0x00038850
        /*0840*/ 	.short	0x0107
        /*0842*/ 	.byte	0x3f
	.zero		1


	//   ....[56]....
        /*0844*/ 	.word	0x00010c20
        /*0848*/ 	.word	0x0000000a
        /*084c*/ 	.word	0x00038850
        /*0850*/ 	.short	0x0101
        /*0852*/ 	.byte	0x3f
	.zero		1


	//   ....[57]....
        /*0854*/ 	.word	0x00010d00
        /*0858*/ 	.word	0x00000005
        /*085c*/ 	.word	0x00038820
        /*0860*/ 	.short	0x010a
        /*0862*/ 	.byte	0x3f
	.zero		1


	//   ....[58]....
        /*0864*/ 	.word	0x00010e90
        /*0868*/ 	.word	0x00000003
        /*086c*/ 	.word	0x00038840
        /*0870*/ 	.short	0x010a
        /*0872*/ 	.byte	0x3f
	.zero		1


	//   ....[59]....
        /*0874*/ 	.word	0x00010f30
        /*0878*/ 	.word	0x00000005
        /*087c*/ 	.word	0x00038840
        /*0880*/ 	.short	0x010a
        /*0882*/ 	.byte	0x3f
	.zero		1


	//   ....[60]....
        /*0884*/ 	.word	0x00010f70
        /*0888*/ 	.word	0x00000003
        /*088c*/ 	.word	0x00038860
        /*0890*/ 	.short	0x010a
        /*0892*/ 	.byte	0x3f
	.zero		1


	//   ....[61]....
        /*0894*/ 	.word	0x00010fb0
        /*0898*/ 	.word	0x00000005
        /*089c*/ 	.word	0x00038860
        /*08a0*/ 	.short	0x010a
        /*08a2*/ 	.byte	0x3f
	.zero		1


	//   ....[62]....
        /*08a4*/ 	.word	0x00011010
        /*08a8*/ 	.word	0x00000002
        /*08ac*/ 	.word	0x00038800
        /*08b0*/ 	.short	0x010a
        /*08b2*/ 	.byte	0x3f
	.zero		1


	//   ....[63]....
        /*08b4*/ 	.word	0x00011060
        /*08b8*/ 	.word	0x00000002
        /*08bc*/ 	.word	0x00038830
        /*08c0*/ 	.short	0x010a
        /*08c2*/ 	.byte	0x3f
	.zero		1


	//   ....[64]....
        /*08c4*/ 	.word	0x000110b0
        /*08c8*/ 	.word	0x00000002
        /*08cc*/ 	.word	0x00038810
        /*08d0*/ 	.short	0x010a
        /*08d2*/ 	.byte	0x3f
	.zero		1


	//   ....[65]....
        /*08d4*/ 	.word	0x00011100
        /*08d8*/ 	.word	0x00000002
        /*08dc*/ 	.word	0x00038850
        /*08e0*/ 	.short	0x010a
        /*08e2*/ 	.byte	0x3f
	.zero		1


	//   ....[66]....
        /*08e4*/ 	.word	0x00011150
        /*08e8*/ 	.word	0x000000c4
        /*08ec*/ 	.word	0x00038830
        /*08f0*/ 	.short	0x010a
        /*08f2*/ 	.byte	0x3f
	.zero		1


	//   ....[67]....
        /*08f4*/ 	.word	0x000111a0
        /*08f8*/ 	.word	0x000000c4
        /*08fc*/ 	.word	0x00038850
        /*0900*/ 	.short	0x010a
        /*0902*/ 	.byte	0x3f
	.zero		1


	//   ....[68]....
        /*0904*/ 	.word	0x00011280
        /*0908*/ 	.word	0x00000003
        /*090c*/ 	.word	0x00038840
        /*0910*/ 	.short	0x010a
        /*0912*/ 	.byte	0x3f
	.zero		1


	//   ....[69]....
        /*0914*/ 	.word	0x000125e0
        /*0918*/ 	.word	0x00000003
        /*091c*/ 	.word	0x00038820
        /*0920*/ 	.short	0x010a
        /*0922*/ 	.byte	0x3f
	.zero		1


	//   ....[70]....
        /*0924*/ 	.word	0x00012640
        /*0928*/ 	.word	0x00000003
        /*092c*/ 	.word	0x00038860
        /*0930*/ 	.short	0x010a
        /*0932*/ 	.byte	0x3f
	.zero		1


	//   ....[71]....
        /*0934*/ 	.word	0x00012ed0
        /*0938*/ 	.word	0x0000000a
        /*093c*/ 	.word	0x00038840
        /*0940*/ 	.short	0x010a
        /*0942*/ 	.byte	0x3f
	.zero		1


	//   ....[72]....
        /*0944*/ 	.word	0x00013350
        /*0948*/ 	.word	0x0000000a
        /*094c*/ 	.word	0x00038860
        /*0950*/ 	.short	0x010a
        /*0952*/ 	.byte	0x3f
	.zero		1


	//   ....[73]....
        /*0954*/ 	.word	0x00013ab0
        /*0958*/ 	.word	0x00000005
        /*095c*/ 	.word	0x00038820
        /*0960*/ 	.short	0x010a
        /*0962*/ 	.byte	0x3f
	.zero		1


	//   ....[74]....
        /*0964*/ 	.word	0x00013c50
        /*0968*/ 	.word	0x00000003
        /*096c*/ 	.word	0x00038840
        /*0970*/ 	.short	0x010a
        /*0972*/ 	.byte	0x3f
	.zero		1


	//   ....[75]....
        /*0974*/ 	.word	0x00013ca0
        /*0978*/ 	.word	0x00000005
        /*097c*/ 	.word	0x00038840
        /*0980*/ 	.short	0x010a
        /*0982*/ 	.byte	0x3f
	.zero		1


	//   ....[76]....
        /*0984*/ 	.word	0x00013cf0
        /*0988*/ 	.word	0x00000003
        /*098c*/ 	.word	0x00038860
        /*0990*/ 	.short	0x010a
        /*0992*/ 	.byte	0x3f
	.zero		1


	//----- nvinfo : EIATTR_NUM_MBARRIERS
	.align		4
.L_176:
        /*0994*/ 	.byte	0x03, 0x38
        /*0996*/ 	.short	0x0017


	//----- nvinfo : EIATTR_EXIT_INSTR_OFFSETS
	.align		4
        /*0998*/ 	.byte	0x04, 0x1c
        /*099a*/ 	.short	(.L_178 - .L_177)


	//   ....[0]....
.L_177:
        /*099c*/ 	.word	0x00011000


	//----- nvinfo : EIATTR_MAX_THREADS
	.align		4
.L_178:
        /*09a0*/ 	.byte	0x04, 0x05
        /*09a2*/ 	.short	(.L_180 - .L_179)
.L_179:
        /*09a4*/ 	.word	0x00000180
        /*09a8*/ 	.word	0x00000001
        /*09ac*/ 	.word	0x00000001


	//----- nvinfo : EIATTR_CRS_STACK_SIZE
	.align		4
.L_180:
        /*09b0*/ 	.byte	0x04, 0x1e
        /*09b2*/ 	.short	(.L_182 - .L_181)
.L_181:
        /*09b4*/ 	.word	0x00000000


	//----- nvinfo : EIATTR_CBANK_PARAM_SIZE
	.align		4
.L_182:
        /*09b8*/ 	.byte	0x03, 0x19
        /*09ba*/ 	.short	0x0b70


	//----- nvinfo : EIATTR_PARAM_CBANK
	.align		4
        /*09bc*/ 	.byte	0x04, 0x0a
        /*09be*/ 	.short	(.L_184 - .L_183)
	.align		4
.L_183:
        /*09c0*/ 	.word	index@(.nv.constant0._ZN7cutlass13device_kernelIN5flash11enable_sm90INS1_16FlashAttnFwdSm90INS1_25CollectiveMainloopFwdSm90ILi2EN4cute5tupleIJNS5_1CILi1EEES8_S8_EEENS6_IJNS7_ILi64EEESA_SA_EEELi512ENS_10bfloat16_tEfNS_4arch4Sm90ELb0ELb0ELb1ELb0ELb1ELb0ELb1ELb0ELb0ELb1ELb1ELb0EEENS1_21CollectiveEpilogueFwdINS6_IJSA_NS7_ILi512EEESA_EEES9_SC_SE_Li256ELb0ELb1ELb1ELb0EEENS1_19SingleTileSchedulerILb0ELb1ELb1ELi64EEEEEEEEEvNT_6ParamsE)
        /*09c4*/ 	.short	0x0210
        /*09c6*/ 	.short	0x0b70


	//----- nvinfo : EIATTR_SW_WAR
	.align		4
.L_184:
        /*09c8*/ 	.byte	0x04, 0x36
        /*09ca*/ 	.short	(.L_186 - .L_185)
.L_185:
        /*09cc*/ 	.word	0x00000008
.L_186:


//--------------------- .nv.info._ZN7cutlass13device_kernelIN5flash11enable_sm90INS1_16FlashAttnFwdSm90INS1_25CollectiveMainloopFwdSm90ILi2EN4cute5tupleIJNS5_1CILi1EEES8_S8_EEENS6_IJNS7_ILi64EEESA_SA_EEELi512ENS_10bfloat16_tEfNS_4arch4Sm90ELb0ELb0ELb1ELb1ELb1ELb0ELb0ELb0ELb0ELb1ELb1ELb0EEENS1_21CollectiveEpilogueFwdINS6_IJSA_NS7_ILi512EEESA_EEES9_SC_SE_Li256ELb1ELb1ELb1ELb0EEENS1_36VarlenDynamicPersistentTileSchedulerILi64ELi64ELi256ELi128ELb1ELb1ELb1ELb0ELb1ELb1EEEEEEEEEvNT_6ParamsE --------------------------
	.section	.nv.info._ZN7cutlass13device_kernelIN5flash11enable_sm90INS1_16FlashAttnFwdSm90INS1_25CollectiveMainloopFwdSm90ILi2EN4cute5tupleIJNS5_1CILi1EEES8_S8_EEENS6_IJNS7_ILi64EEESA_SA_EEELi512ENS_10bfloat16_tEfNS_4arch4Sm90ELb0ELb0ELb1ELb1ELb1ELb0ELb0ELb0ELb0ELb1ELb1ELb0EEENS1_21CollectiveEpilogueFwdINS6_IJSA_NS7_ILi512EEESA_EEES9_SC_SE_Li256ELb1ELb1ELb1ELb0EEENS1_36VarlenDynamicPersistentTileSchedulerILi64ELi64ELi256ELi128ELb1ELb1ELb1ELb0ELb1ELb1EEEEEEEEEvNT_6ParamsE,"",@"SHT_CUDA_INFO"
	.sectionflags	@""
	.align	4


	//----- nvinfo : EIATTR_CUDA_API_VERSION
	.align		4
        /*0000*/ 	.byte	0x04, 0x37
        /*0002*/ 	.short	(.L_188 - .L_187)
.L_187:
        /*0004*/ 	.word	0x00000082


	//----- nvinfo : EIATTR_KPARAM_INFO
	.align		4
.L_188:
        /*0008*/ 	.byte	0x04, 0x17
        /*000a*/ 	.short	(.L_190 - .L_189)
.L_189:
        /*000c*/ 	.word	0x00000000
        /*0010*/ 	.short	0x0000
        /*0012*/ 	.short	0x0070
        /*0014*/ 	.byte	0x00, 0xf0, 0x01, 0x2a


	//----- nvinfo : EIATTR_SPARSE_MMA_MASK
	.align		4
.L_190:
        /*0018*/ 	.byte	0x03, 0x50
        /*001a*/ 	.short	0x0000


	//----- nvinfo : EIATTR_MAXREG_COUNT
	.align		4
        /*001c*/ 	.byte	0x03, 0x1b
        /*001e*/ 	.short	0x00a8


	//----- nvinfo : EIATTR_NUM_BARRIERS
	.align		4
        /*0020*/ 	.byte	0x02, 0x4c
        /*0022*/ 	.byte	0x10
	.zero		1


	//----- nvinfo : EIATTR_EXTERNS
	.align		4
        /*0024*/ 	.byte	0x04, 0x0f
        /*0026*/ 	.short	(.L_192 - .L_191)


	//   ....[0]....
	.align		4
.L_191:
        /*0028*/ 	.word	index@(__assertfail)


	//----- nvinfo : EIATTR_ANNOTATIONS
	.align		4
.L_192:
        /*002c*/ 	.byte	0x04, 0x55
        /*002e*/ 	.short	(.L_194 - .L_193)


	//   ....[0]....
.L_193:
        /*0030*/ 	.word	0x00000001
        /*0034*/ 	.byte	0x30, 0x0d, 0x00, 0x00, 0x01, 0x00, 0x00, 0x00, 0x00, 0x0e, 0x00, 0x00, 0x01, 0x00, 0x00, 0x00
        /* <DEDUP_REMOVED lines=18> */
        /*0164*/ 	.byte	0xd0, 0x34, 0x01, 0x00


	//----- nvinfo : EIATTR_MERCURY_ISA_VERSION
	.align		4
.L_194:
        /*0168*/ 	.byte	0x03, 0x5f
        /*016a*/ 	.short	0x0101


	//----- nvinfo : EIATTR_UNUSED_LOAD_BYTE_OFFSET
	.align		4
        /*016c*/ 	.byte	0x04, 0x44
        /*016e*/ 	.short	(.L_196 - .L_195)


	//   ....[0]....
.L_195:
        /*0170*/ 	.word	0x00000940
        /*0174*/ 	.word	0x0000fff0


	//   ....[1]....
        /*0178*/ 	.word	0x000080f0
        /*017c*/ 	.word	0x0000fff0


	//----- nvinfo : EIATTR_INT_WARP_WIDE_INSTR_OFFSETS
	.align		4
.L_196:
        /*0180*/ 	.byte	0x04, 0x31
        /*0182*/ 	.short	(.L_198 - .L_197)


	//   ....[0]....
.L_197:
        /*0184*/ 	.word	0x000000c0


	//   ....[1]....
        /*0188*/ 	.word	0x000000d0


	//   ....[2]....
        /*018c*/ 	.word	0x00000170


	//   ....[3]....
        /*0190*/ 	.word	0x0000e080


	//   ....[4]....
        /*0194*/ 	.word	0x0000e110


	//   ....[5]....
        /*0198*/ 	.word	0x00011500


	//   ....[6]....
        /*019c*/ 	.word	0x00011590


	//----- nvinfo : EIATTR_COOP_GROUP_MASK_REGIDS
	.align		4
.L_198:
        /*01a0*/ 	.byte	0x04, 0x29
        /*01a2*/ 	.short	(.L_200 - .L_199)


	//   ....[0]....
.L_199:
        /*01a4*/ 	.word	0xffffffff


	//   ....[1]....
        /*01a8*/ 	.word	0xffffffff


	//   ....[2]....
        /*01ac*/ 	.word	0xffffffff


	//   ....[3]....
        /*01b0*/ 	.word	0xffffffff


	//   ....[4]....
        /*01b4*/ 	.word	0xffffffff


	//   ....[5]....
        /*01b8*/ 	.word	0xffffffff


	//   ....[6]....
        /*01bc*/ 	.word	0xffffffff


	//   ....[7]....
        /*01c0*/ 	.word	0xffffffff


	//   ....[8]....
        /*01c4*/ 	.word	0xffffffff


	//   ....[9]....
        /*01c8*/ 	.word	0xffffffff


	//   ....[10]....
        /*01cc*/ 	.word	0xffffffff


	//   ....[11]....
        /*01d0*/ 	.word	0xffffffff


	//   ....[12]....
        /*01d4*/ 	.word	0xffffffff


	//   ....[13]....
        /*01d8*/ 	.word	0xffffffff


	//   ....[14]....
        /*01dc*/ 	.word	0xffffffff


	//   ....[15]....
        /*01e0*/ 	.word	0xffffffff


	//   ....[16]....
        /*01e4*/ 	.word	0xffffffff


	//   ....[17]....
        /*01e8*/ 	.word	0xffffffff


	//   ....[18]....
        /*01ec*/ 	.word	0xffffffff


	//   ....[19]....
        /*01f0*/ 	.word	0xffffffff


	//   ....[20]....
        /*01f4*/ 	.word	0xffffffff


	//   ....[21]....
        /*01f8*/ 	.word	0xffffffff


	//   ....[22]....
        /*01fc*/ 	.word	0xffffffff


	//   ....[23]....
        /*0200*/ 	.word	0xffffffff


	//   ....[24]....
        /*0204*/ 	.word	0xffffffff


	//   ....[25]....
        /*0208*/ 	.word	0xffffffff


	//   ....[26]....
        /*020c*/ 	.word	0xffffffff


	//   ....[27]....
        /*0210*/ 	.word	0xffffffff


	//   ....[28]....
        /*0214*/ 	.word	0xffffffff


	//   ....[29]....
        /*0218*/ 	.word	0xffffffff


	//   ....[30]....
        /*021c*/ 	.word	0xffffffff


	//   ....[31]....
        /*0220*/ 	.word	0xffffffff


	//   ....[32]....
        /*0224*/ 	.word	0xffffffff


	//   ....[33]....
        /*0228*/ 	.word	0xffffffff


	//   ....[34]....
        /*022c*/ 	.word	0xffffffff


	//   ....[35]....
        /*0230*/ 	.word	0xffffffff


	//   ....[36]....
        /*0234*/ 	.word	0xffffffff


	//   ....[37]....
        /*0238*/ 	.word	0xffffffff


	//   ....[38]....
        /*023c*/ 	.word	0xffffffff


	//   ....[39]....
        /*0240*/ 	.word	0xffffffff


	//   ....[40]....
        /*0244*/ 	.word	0xffffffff


	//   ....[41]....
        /*0248*/ 	.word	0xffffffff


	//   ....[42]....
        /*024c*/ 	.word	0xffffffff


	//   ....[43]....
        /*0250*/ 	.word	0xffffffff


	//   ....[44]....
        /*0254*/ 	.word	0xffffffff


	//   ....[45]....
        /*0258*/ 	.word	0xffffffff


	//   ....[46]....
        /*025c*/ 	.word	0xffffffff


	//   ....[47]....
        /*0260*/ 	.word	0xffffffff


	//   ....[48]....
        /*0264*/ 	.word	0xffffffff


	//   ....[49]....
        /*0268*/ 	.word	0xffffffff


	//   ....[50]....
        /*026c*/ 	.word	0xffffffff


	//   ....[51]....
        /*0270*/ 	.word	0xffffffff


	//   ....[52]....
        /*0274*/ 	.word	0xffffffff


	//   ....[53]....
        /*0278*/ 	.word	0xffffffff


	//   ....[54]....
        /*027c*/ 	.word	0xffffffff


	//   ....[55]....
        /*0280*/ 	.word	0xffffffff


	//   ....[56]....
        /*0284*/ 	.word	0xffffffff


	//   ....[57]....
        /*0288*/ 	.word	0xffffffff


	//   ....[58]....
        /*028c*/ 	.word	0xffffffff


	//   ....[59]....
        /*0290*/ 	.word	0xffffffff


	//   ....[60]....
        /*0294*/ 	.word	0xffffffff


	//   ....[61]....
        /*0298*/ 	.word	0xffffffff


	//   ....[62]....
        /*029c*/ 	.word	0xffffffff


	//   ....[63]....
        /*02a0*/ 	.word	0xffffffff


	//   ....[64]....
        /*02a4*/ 	.word	0xffffffff


	//   ....[65]....
        /*02a8*/ 	.word	0xffffffff


	//   ....[66]....
        /*02ac*/ 	.word	0xffffffff


	//   ....[67]....
        /*02b0*/ 	.word	0xffffffff


	//   ....[68]....
        /*02b4*/ 	.word	0xffffffff


	//   ....[69]....
        /*02b8*/ 	.word	0xffffffff


	//   ....[70]....
        /*02bc*/ 	.word	0xffffffff


	//   ....[71]....
        /*02c0*/ 	.word	0xffffffff


	//   ....[72]....
        /*02c4*/ 	.word	0xffffffff


	//   ....[73]....
        /*02c8*/ 	.word	0xffffffff


	//   ....[74]....
        /*02cc*/ 	.word	0xffffffff


	//   ....[75]....
        /*02d0*/ 	.word	0xffffffff


	//   ....[76]....
        /*02d4*/ 	.word	0xffffffff


	//   ....[77]....
        /*02d8*/ 	.word	0xffffffff


	//   ....[78]....
        /*02dc*/ 	.word	0xffffffff


	//   ....[79]....
        /*02e0*/ 	.word	0xffffffff


	//   ....[80]....
        /*02e4*/ 	.word	0xffffffff


	//   ....[81]....
        /*02e8*/ 	.word	0xffffffff


	//   ....[82]....
        /*02ec*/ 	.word	0xffffffff


	//   ....[83]....
        /*02f0*/ 	.word	0xffffffff


	//   ....[84]....
        /*02f4*/ 	.word	0xffffffff


	//   ....[85]....
        /*02f8*/ 	.word	0xffffffff


	//   ....[86]....
        /*02fc*/ 	.word	0xffffffff


	//   ....[87]....
        /*0300*/ 	.word	0xffffffff


	//   ....[88]....
        /*0304*/ 	.word	0xffffffff


	//   ....[89]....
        /*0308*/ 	.word	0xffffffff


	//   ....[90]....
        /*030c*/ 	.word	0xffffffff


	//   ....[91]....
        /*0310*/ 	.word	0xffffffff


	//   ....[92]....
        /*0314*/ 	.word	0xffffffff


	//   ....[93]....
        /*0318*/ 	.word	0xffffffff


	//   ....[94]....
        /*031c*/ 	.word	0xffffffff


	//   ....[95]....
        /*0320*/ 	.word	0xffffffff


	//   ....[96]....
        /*0324*/ 	.word	0xffffffff


	//   ....[97]....
        /*0328*/ 	.word	0xffffffff


	//   ....[98]....
        /*032c*/ 	.word	0xffffffff


	//   ....[99]....
        /*0330*/ 	.word	0xffffffff


	//   ....[100]....
        /*0334*/ 	.word	0xffffffff


	//   ....[101]....
        /*0338*/ 	.word	0xffffffff


	//   ....[102]....
        /*033c*/ 	.word	0xffffffff


	//   ....[103]....
        /*0340*/ 	.word	0xffffffff


	//   ....[104]....
        /*0344*/ 	.word	0xffffffff


	//   ....[105]....
        /*0348*/ 	.word	0xffffffff


	//   ....[106]....
        /*034c*/ 	.word	0xffffffff


	//   ....[107]....
        /*0350*/ 	.word	0xffffffff


	//   ....[108]....
        /*0354*/ 	.word	0xffffffff


	//   ....[109]....
        /*0358*/ 	.word	0xffffffff


	//   ....[110]....
        /*035c*/ 	.word	0xffffffff


	//   ....[111]....
        /*0360*/ 	.word	0xffffffff


	//   ....[112]....
        /*0364*/ 	.word	0xffffffff


	//   ....[113]....
        /*0368*/ 	.word	0xffffffff


	//   ....[114]....
        /*036c*/ 	.word	0xffffffff


	//   ....[115]....
        /*0370*/ 	.word	0x0500000f


	//   ....[116]....
        /*0374*/ 	.word	0x0500000f


	//   ....[117]....
        /*0378*/ 	.word	0x0500000f


	//   ....[118]....
        /*037c*/ 	.word	0x0500000f


	//   ....[119]....
        /*0380*/ 	.word	0x0500000f


	//   ....[120]....
        /*0384*/ 	.word	0x0500000f


	//   ....[121]....
        /*0388*/ 	.word	0x0500000f


	//   ....[122]....
        /*038c*/ 	.word	0x0500000f


	//   ....[123]....
        /*0390*/ 	.word	0x0500000f


	//   ....[124]....
        /*0394*/ 	.word	0x0500000f


	//   ....[125]....
        /*0398*/ 	.word	0x0500000f


	//   ....[126]....
        /*039c*/ 	.word	0x0500000f


	//   ....[127]....
        /*03a0*/ 	.word	0x0500000f


	//   ....[128]....
        /*03a4*/ 	.word	0x0500000f


	//   ....[129]....
        /*03a8*/ 	.word	0x0500000f


	//   ....[130]....
        /*03ac*/ 	.word	0x0500000f


	//   ....[131]....
        /*03b0*/ 	.word	0x0500000f


	//   ....[132]....
        /*03b4*/ 	.word	0x0500000f


	//   ....[133]....
        /*03b8*/ 	.word	0x0500000f


	//   ....[134]....
        /*03bc*/ 	.word	0x0500000f


	//   ....[135]....
        /*03c0*/ 	.word	0x0500000f


	//   ....[136]....
        /*03c4*/ 	.word	0x0500000f


	//   ....[137]....
        /*03c8*/ 	.word	0x0500000f


	//   ....[138]....
        /*03cc*/ 	.word	0x0500000f


	//   ....[139]....
        /*03d0*/ 	.word	0x0500000f


	//   ....[140]....
        /*03d4*/ 	.word	0x0500000f


	//   ....[141]....
        /*03d8*/ 	.word	0x0500000f


	//   ....[142]....
        /*03dc*/ 	.word	0x0500000f


	//   ....[143]....
        /*03e0*/ 	.word	0x0500000f


	//   ....[144]....
        /*03e4*/ 	.word	0x0500000f


	//   ....[145]....
        /*03e8*/ 	.word	0x0500000f


	//   ....[146]....
        /*03ec*/ 	.word	0x0500000f


	//   ....[147]....
        /*03f0*/ 	.word	0x0500000f


	//   ....[148]....
        /*03f4*/ 	.word	0x0500000f


	//   ....[149]....
        /*03f8*/ 	.word	0x0500000f


	//   ....[150]....
        /*03fc*/ 	.word	0x0500000f


	//   ....[151]....
        /*0400*/ 	.word	0x0500000f


	//   ....[152]....
        /*0404*/ 	.word	0x0500000f


	//   ....[153]....
        /*0408*/ 	.word	0x0500000f


	//   ....[154]....
        /*040c*/ 	.word	0x0500000f


	//   ....[155]....
        /*0410*/ 	.word	0x0500000f


	//   ....[156]....
        /*0414*/ 	.word	0x0500000f


	//   ....[157]....
        /*0418*/ 	.word	0x0500000f


	//   ....[158]....
        /*041c*/ 	.word	0x0500000f


	//   ....[159]....
        /*0420*/ 	.word	0x0500000f


	//   ....[160]....
        /*0424*/ 	.word	0x0500000f


	//   ....[161]....
        /*0428*/ 	.word	0x0500000f


	//   ....[162]....
        /*042c*/ 	.word	0x0500000f


	//   ....[163]....
        /*0430*/ 	.word	0x0500000f


	//   ....[164]....
        /*0434*/ 	.word	0x0500000f


	//   ....[165]....
        /*0438*/ 	.word	0x0500000f


	//   ....[166]....
        /*043c*/ 	.word	0x0500000f


	//   ....[167]....
        /*0440*/ 	.word	0x0500000f


	//   ....[168]....
        /*0444*/ 	.word	0x0500000f


	//   ....[169]....
        /*0448*/ 	.word	0x0500000f


	//   ....[170]....
        /*044c*/ 	.word	0x0500000f


	//   ....[171]....
        /*0450*/ 	.word	0x0500000f


	//   ....[172]....
        /*0454*/ 	.word	0x0500000f


	//   ....[173]....
        /*0458*/ 	.word	0x0500000f


	//   ....[174]....
        /*045c*/ 	.word	0x0500000f


	//----- nvinfo : EIATTR_COOP_GROUP_INSTR_OFFSETS
	.align		4
.L_200:
        /*0460*/ 	.byte	0x04, 0x28
        /*0462*/ 	.short	(.L_202 - .L_201)


	//   ....[0]....
.L_201:
        /*0464*/ 	.word	0x00000070


	//   ....[1]....
        /*0468*/ 	.word	0x000000b0


	//   ....[2]....
        /*046c*/ 	.word	0x00000290


	//   ....[3]....
        /*0470*/ 	.word	0x000003f0


	//   ....[4]....
        /*0474*/ 	.word	0x00000510


	//   ....[5]....
        /*0478*/ 	.word	0x00000670


	//   ....[6]....
        /*047c*/ 	.word	0x00001e00


	//   ....[7]....
        /*0480*/ 	.word	0x00003e10


	//   ....[8]....
        /*0484*/ 	.word	0x00004c00


	//   ....[9]....
        /*0488*/ 	.word	0x00004c90


	//   ....[10]....
        /*048c*/ 	.word	0x00004ed0


	//   ....[11]....
        /*0490*/ 	.word	0x00004f90


	//   ....[12]....
        /*0494*/ 	.word	0x000057f0


	//   ....[13]....
        /*0498*/ 	.word	0x00005fc0


	//   ....[14]....
        /*049c*/ 	.word	0x00006030


	//   ....[15]....
        /*04a0*/ 	.word	0x00006890


	//   ....[16]....
        /*04a4*/ 	.word	0x000068f0


	//   ....[17]....
        /*04a8*/ 	.word	0x00007540


	//   ....[18]....
        /*04ac*/ 	.word	0x00007600


	//   ....[19]....
        /*04b0*/ 	.word	0x00007670


	//   ....[20]....
        /*04b4*/ 	.word	0x00007690


	//   ....[21]....
        /*04b8*/ 	.word	0x000076d0


	//   ....[22]....
        /*04bc*/ 	.word	0x00008ec0


	//   ....[23]....
        /*04c0*/ 	.word	0x000092d0


	//   ....[24]....
        /*04c4*/ 	.word	0x000092f0


	//   ....[25]....
        /*04c8*/ 	.word	0x00009320


	//   ....[26]....
        /*04cc*/ 	.word	0x00009330


	//   ....[27]....
        /*04d0*/ 	.word	0x00009fc0


	//   ....[28]....
        /*04d4*/ 	.word	0x00009fe0


	//   ....[29]....
        /*04d8*/ 	.word	0x0000a290


	//   ....[30]....
        /*04dc*/ 	.word	0x0000a2b0


	//   ....[31]....
        /*04e0*/ 	.word	0x0000aa20


	//   ....[32]....
        /*04e4*/ 	.word	0x0000aa30


	//   ....[33]....
        /*04e8*/ 	.word	0x0000b280


	//   ....[34]....
        /*04ec*/ 	.word	0x0000b2a0


	//   ....[35]....
        /*04f0*/ 	.word	0x0000c6a0


	//   ....[36]....
        /*04f4*/ 	.word	0x0000c6d0


	//   ....[37]....
        /*04f8*/ 	.word	0x0000c900


	//   ....[38]....
        /*04fc*/ 	.word	0x0000c920


	//   ....[39]....
        /*0500*/ 	.word	0x0000cbe0


	//   ....[40]....
        /*0504*/ 	.word	0x0000cdd0


	//   ....[41]....
        /*0508*/ 	.word	0x0000ce00


	//   ....[42]....
        /*050c*/ 	.word	0x0000ce30


	//   ....[43]....
        /*0510*/ 	.word	0x0000ce60


	//   ....[44]....
        /*0514*/ 	.word	0x0000ce90


	//   ....[45]....
        /*0518*/ 	.word	0x0000cec0


	//   ....[46]....
        /*051c*/ 	.word	0x0000d030


	//   ....[47]....
        /*0520*/ 	.word	0x0000d060


	//   ....[48]....
        /*0524*/ 	.word	0x0000d090


	//   ....[49]....
        /*0528*/ 	.word	0x0000d0c0


	//   ....[50]....
        /*052c*/ 	.word	0x0000d0f0


	//   ....[51]....
        /*0530*/ 	.word	0x0000d120


	//   ....[52]....
        /*0534*/ 	.word	0x0000d1b0


	//   ....[53]....
        /*0538*/ 	.word	0x0000d1e0


	//   ....[54]....
        /*053c*/ 	.word	0x0000d1f0


	//   ....[55]....
        /*0540*/ 	.word	0x0000d280


	//   ....[56]....
        /*0544*/ 	.word	0x0000ee20


	//   ....[57]....
        /*0548*/ 	.word	0x0000ee40


	//   ....[58]....
        /*054c*/ 	.word	0x0000eed0


	//   ....[59]....
        /*0550*/ 	.word	0x0000eef0


	//   ....[60]....
        /*0554*/ 	.word	0x0000ef70


	//   ....[61]....
        /*0558*/ 	.word	0x0000ef90


	//   ....[62]....
        /*055c*/ 	.word	0x0000efa0


	//   ....[63]....
        /*0560*/ 	.word	0x0000efb0


	//   ....[64]....
        /*0564*/ 	.word	0x0000f700


	//   ....[65]....
        /*0568*/ 	.word	0x0000f730


	//   ....[66]....
        /*056c*/ 	.word	0x0000f7d0


	//   ....[67]....
        /*0570*/ 	.word	0x0000f7f0


	//   ....[68]....
        /*0574*/ 	.word	0x0000f870


	//   ....[69]....
        /*0578*/ 	.word	0x0000f890


	//   ....[70]....
        /*057c*/ 	.word	0x0000f8a0


	//   ....[71]....
        /*0580*/ 	.word	0x0000f8b0


	//   ....[72]....
        /*0584*/ 	.word	0x0000fd30


	//   ....[73]....
        /*0588*/ 	.word	0x0000fdf0


	//   ....[74]....
        /*058c*/ 	.word	0x0000ff40


	//   ....[75]....
        /*0590*/ 	.word	0x0000ff80


	//   ....[76]....
        /*0594*/ 	.word	0x0000ff90


	//   ....[77]....
        /*0598*/ 	.word	0x0000ffa0


	//   ....[78]....
        /*059c*/ 	.word	0x000100f0


	//   ....[79]....
        /*05a0*/ 	.word	0x00010240


	//   ....[80]....
        /*05a4*/ 	.word	0x00010a30


	//   ....[81]....
        /*05a8*/ 	.word	0x00010a50


	//   ....[82]....
        /*05ac*/ 	.word	0x00010aa0


	//   ....[83]....
        /*05b0*/ 	.word	0x00010ab0


	//   ....[84]....
        /*05b4*/ 	.word	0x00010af0


	//   ....[85]....
        /*05b8*/ 	.word	0x00010b00


	//   ....[86]....
        /*05bc*/ 	.word	0x00010b10


	//   ....[87]....
        /*05c0*/ 	.word	0x00010b50


	//   ....[88]....
        /*05c4*/ 	.word	0x00010e50


	//   ....[89]....
        /*05c8*/ 	.word	0x00010e90


	//   ....[90]....
        /*05cc*/ 	.word	0x00010eb0


	//   ....[91]....
        /*05d0*/ 	.word	0x00010ed0


	//   ....[92]....
        /*05d4*/ 	.word	0x00010f00


	//   ....[93]....
        /*05d8*/ 	.word	0x00010f20


	//   ....[94]....
        /*05dc*/ 	.word	0x00011020


	//   ....[95]....
        /*05e0*/ 	.word	0x00011170


	//   ....[96]....
        /*05e4*/ 	.word	0x000117b0


	//   ....[97]....
        /*05e8*/ 	.word	0x000117e0


	//   ....[98]....
        /*05ec*/ 	.word	0x00011840


	//   ....[99]....
        /*05f0*/ 	.word	0x00011870


	//   ....[100]....
        /*05f4*/ 	.word	0x000118a0


	//   ....[101]....
        /*05f8*/ 	.word	0x000118d0


	//   ....[102]....
        /*05fc*/ 	.word	0x00011900


	//   ....[103]....
        /*0600*/ 	.word	0x00011930


	//   ....[104]....
        /*0604*/ 	.word	0x00011ad0


	//   ....[105]....
        /*0608*/ 	.word	0x00011b00


	//   ....[106]....
        /*060c*/ 	.word	0x00011b30


	//   ....[107]....
        /*0610*/ 	.word	0x00011b60


	//   ....[108]....
        /*0614*/ 	.word	0x00011b90


	//   ....[109]....
        /*0618*/ 	.word	0x00011bc0


	//   ....[110]....
        /*061c*/ 	.word	0x00011c80


	//   ....[111]....
        /*0620*/ 	.word	0x00011ca0


	//   ....[112]....
        /*0624*/ 	.word	0x00011cb0


	//   ....[113]....
        /*0628*/ 	.word	0x00011d10


	//   ....[114]....
        /*062c*/ 	.word	0x00012330


	//   ....[115]....
        /*0630*/ 	.word	0x000128c0


	//   ....[116]....
        /*0634*/ 	.word	0x000129b0


	//   ....[117]....
        /*0638*/ 	.word	0x00012a50


	//   ....[118]....
        /*063c*/ 	.word	0x00012ab0


	//   ....[119]....
        /*0640*/ 	.word	0x00012ba0


	//   ....[120]....
        /*0644*/ 	.word	0x00012c10


	//   ....[121]....
        /*0648*/ 	.word	0x00012d00


	//   ....[122]....
        /*064c*/ 	.word	0x00012d70


	//   ....[123]....
        /*0650*/ 	.word	0x00012e10


	//   ....[124]....
        /*0654*/ 	.word	0x00012f00


	//   ....[125]....
        /*0658*/ 	.word	0x00012f70


	//   ....[126]....
        /*065c*/ 	.word	0x00012fd0


	//   ....[127]....
        /*0660*/ 	.word	0x000130c0


	//   ....[128]....
        /*0664*/ 	.word	0x00013120


	//   ....[129]....
        /*0668*/ 	.word	0x00013220


	//   ....[130]....
        /*066c*/ 	.word	0x00013280


	//   ....[131]....
        /*0670*/ 	.word	0x00013320


	//   ....[132]....
        /*0674*/ 	.word	0x000134a0


	//   ....[133]....
        /*0678*/ 	.word	0x000135a0


	//   ....[134]....
        /*067c*/ 	.word	0x00013820


	//   ....[135]....
        /*0680*/ 	.word	0x00013870


	//   ....[136]....
        /*0684*/ 	.word	0x00013a40


	//   ....[137]....
        /*0688*/ 	.word	0x00013a90


	//   ....[138]....
        /*068c*/ 	.word	0x00013c60


	//   ....[139]....
        /*0690*/ 	.word	0x00013cb0


	//   ....[140]....
        /*0694*/ 	.word	0x00013da0


	//   ....[141]....
        /*0698*/ 	.word	0x00013e40


	//   ....[142]....
        /*069c*/ 	.word	0x00013ea0


	//   ....[143]....
        /*06a0*/ 	.word	0x00013f50


	//   ....[144]....
        /*06a4*/ 	.word	0x00013fb0


	//   ....[145]....
        /*06a8*/ 	.word	0x00014060


	//   ....[146]....
        /*06ac*/ 	.word	0x000140c0


	//   ....[147]....
        /*06b0*/ 	.word	0x00014170


	//   ....[148]....
        /*06b4*/ 	.word	0x00014260


	//   ....[149]....
        /*06b8*/ 	.word	0x00014340


	//   ....[150]....
        /*06bc*/ 	.word	0x00014450


	//   ....[151]....
        /*06c0*/ 	.word	0x00014550


	//   ....[152]....
        /*06c4*/ 	.word	0x00014680


	//   ....[153]....
        /*06c8*/ 	.word	0x00014760


	//   ....[154]....
        /*06cc*/ 	.word	0x00014860


	//   ....[155]....
        /*06d0*/ 	.word	0x00014940


	//   ....[156]....
        /*06d4*/ 	.word	0x000149d0


	//   ....[157]....
        /*06d8*/ 	.word	0x00014a70


	//   ....[158]....
        /*06dc*/ 	.word	0x00014bf0


	//   ....[159]....
        /*06e0*/ 	.word	0x00014c60


	//   ....[160]....
        /*06e4*/ 	.word	0x00014cd0


	//   ....[161]....
        /*06e8*/ 	.word	0x00014d40


	//   ....[162]....
        /*06ec*/ 	.word	0x00014db0


	//   ....[163]....
        /*06f0*/ 	.word	0x00014e30


	//   ....[164]....
        /*06f4*/ 	.word	0x00014eb0


	//   ....[165]....
        /*06f8*/ 	.word	0x00014f40


	//   ....[166]....
        /*06fc*/ 	.word	0x00014fb0


	//   ....[167]....
        /*0700*/ 	.word	0x00015020


	//   ....[168]....
        /*0704*/ 	.word	0x00015090


	//   ....[169]....
        /*0708*/ 	.word	0x00015110


	//   ....[170]....
        /*070c*/ 	.word	0x00015180


	//   ....[171]....
        /*0710*/ 	.word	0x00015220


	//   ....[172]....
        /*0714*/ 	.word	0x00015270


	//   ....[173]....
        /*0718*/ 	.word	0x00015300


	//   ....[174]....
        /*071c*/ 	.word	0x00015430


	//----- nvinfo : EIATTR_REG_RECONFIG
	.align		4
.L_202:
        /*0720*/ 	.byte	0x01, 0x54
	.zero		2


	//----- nvinfo : EIATTR_SYSCALL_OFFSETS
	.align		4
        /*0724*/ 	.byte	0x04, 0x46
        /*0726*/ 	.short	(.L_204 - .L_203)


	//   ....[0]....
.L_203:
        /*0728*/ 	.word	0x00003fd0


	//   ....[1]....
        /*072c*/ 	.word	0x0000e270


	//   ....[2]....
        /*0730*/ 	.word	0x0000e3c0


	//   ....[3]....
        /*0734*/ 	.word	0x0000e4b0


	//   ....[4]....
        /*0738*/ 	.word	0x0000f3d0


	//----- nvinfo : EIATTR_MBARRIER_INSTR_OFFSETS
	.align		4
.L_204:
        /*073c*/ 	.byte	0x04, 0x39
        /*073e*/ 	.short	(.L_206 - .L_205)


	//   ....[0]....
.L_205:
        /*0740*/ 	.word	0x00000180
        /*0744*/ 	.word	0x000000ff
        /*0748*/ 	.word	0x00028c00
        /*074c*/ 	.short	0x0100
        /*074e*/ 	.byte	0x08
	.zero		1


	//   ....[1]....
        /*0750*/ 	.word	0x00000190
        /*0754*/ 	.word	0x000000ff
        /*0758*/ 	.word	0x00028c20
        /*075c*/ 	.short	0x0100
        /*075e*/ 	.byte	0x08
	.zero		1


	//   ....[2]....
        /*0760*/ 	.word	0x00000240
        /*0764*/ 	.word	0x000000ff
        /*0768*/ 	.word	0x00028c30
        /*076c*/ 	.short	0x0100
        /*076e*/ 	.byte	0x06
	.zero		1


	//   ....[3]....
        /*0770*/ 	.word	0x00000250
        /*0774*/ 	.word	0x000000ff
        /*0778*/ 	.word	0x00028c40
        /*077c*/ 	.short	0x0100
        /*077e*/ 	.byte	0x06
	.zero		1


	//   ....[4]....
        /*0780*/ 	.word	0x00000260
        /*0784*/ 	.word	0x000000ff
        /*0788*/ 	.word	0x00028c38
        /*078c*/ 	.short	0x0100
        /*078e*/ 	.byte	0x06
	.zero		1


	//   ....[5]....
        /*0790*/ 	.word	0x00000270
        /*0794*/ 	.word	0x000000ff
        /*0798*/ 	.word	0x00028c48
        /*079c*/ 	.short	0x0100
        /*079e*/ 	.byte	0x06
	.zero		1


	//   ....[6]....
        /*07a0*/ 	.word	0x000003a0
        /*07a4*/ 	.word	0x000000ff
        /*07a8*/ 	.word	0x00028c50
        /*07ac*/ 	.short	0x0100
        /*07ae*/ 	.byte	0x08
	.zero		1


	//   ....[7]....
        /*07b0*/ 	.word	0x000003b0
        /*07b4*/ 	.word	0x000000ff
        /*07b8*/ 	.word	0x00028c60
        /*07bc*/ 	.short	0x0100
        /*07be*/ 	.byte	0x08
	.zero		1


	//   ....[8]....
        /*07c0*/ 	.word	0x000003c0
        /*07c4*/ 	.word	0x000000ff
        /*07c8*/ 	.word	0x00028c58
        /*07cc*/ 	.short	0x0100
        /*07ce*/ 	.byte	0x08
	.zero		1


	//   ....[9]....
        /*07d0*/ 	.word	0x000003d0
        /*07d4*/ 	.word	0x000000ff
        /*07d8*/ 	.word	0x00028c68
        /*07dc*/ 	.short	0x0100
        /*07de*/ 	.byte	0x08
	.zero		1


	//   ....[10]....
        /*07e0*/ 	.word	0x000004c0
        /*07e4*/ 	.word	0x000000ff
        /*07e8*/ 	.word	0x00028c70
        /*07ec*/ 	.short	0x0100
        /*07ee*/ 	.byte	0x06
	.zero		1


	//   ....[11]....
        /*07f0*/ 	.word	0x000004d0
        /*07f4*/ 	.word	0x000000ff
        /*07f8*/ 	.word	0x00028c80
        /*07fc*/ 	.short	0x0100
        /*07fe*/ 	.byte	0x06
	.zero		1


	//   ....[12]....
        /*0800*/ 	.word	0x000004e0
        /*0804*/ 	.word	0x000000ff
        /*0808*/ 	.word	0x00028c78
        /*080c*/ 	.short	0x0100
        /*080e*/ 	.byte	0x06
	.zero		1


	//   ....[13]....
        /*0810*/ 	.word	0x000004f0
        /*0814*/ 	.word	0x000000ff
        /*0818*/ 	.word	0x00028c88
        /*081c*/ 	.short	0x0100
        /*081e*/ 	.byte	0x06
	.zero		1


	//   ....[14]....
        /*0820*/ 	.word	0x00000620
        /*0824*/ 	.word	0x000000ff
        /*0828*/ 	.word	0x00028c90
        /*082c*/ 	.short	0x0100
        /*082e*/ 	.byte	0x08
	.zero		1


	//   ....[15]....
        /*0830*/ 	.word	0x00000630
        /*0834*/ 	.word	0x000000ff
        /*0838*/ 	.word	0x00028ca0
        /*083c*/ 	.short	0x0100
        /*083e*/ 	.byte	0x08
	.zero		1


	//   ....[16]....
        /*0840*/ 	.word	0x00000640
        /*0844*/ 	.word	0x000000ff
        /*0848*/ 	.word	0x00028c98
        /*084c*/ 	.short	0x0100
        /*084e*/ 	.byte	0x08
	.zero		1


	//   ....[17]....
        /*0850*/ 	.word	0x00000650
        /*0854*/ 	.word	0x000000ff
        /*0858*/ 	.word	0x00028ca8
        /*085c*/ 	.short	0x0100
        /*085e*/ 	.byte	0x08
	.zero		1


	//   ....[18]....
        /*0860*/ 	.word	0x00000790
        /*0864*/ 	.word	0x000000ff
        /*0868*/ 	.word	0x00028cb0
        /*086c*/ 	.short	0x0100
        /*086e*/ 	.byte	0x08
	.zero		1


	//   ....[19]....
        /*0870*/ 	.word	0x000007a0
        /*0874*/ 	.word	0x000000ff
        /*0878*/ 	.word	0x00028cc0
        /*087c*/ 	.short	0x0100
        /*087e*/ 	.byte	0x08
	.zero		1


	//   ....[20]....
        /*0880*/ 	.word	0x000007b0
        /*0884*/ 	.word	0x000000ff
        /*0888*/ 	.word	0x00028cb8
        /*088c*/ 	.short	0x0100
        /*088e*/ 	.byte	0x08
	.zero		1


	//   ....[21]....
        /*0890*/ 	.word	0x000007c0
        /*0894*/ 	.word	0x000000ff
        /*0898*/ 	.word	0x00028cc8
        /*089c*/ 	.short	0x0100
        /*089e*/ 	.byte	0x08
	.zero		1


	//   ....[22]....
        /*08a0*/ 	.word	0x00001f40
        /*08a4*/ 	.word	0x000000ff
        /*08a8*/ 	.word	0x00028c50
        /*08ac*/ 	.short	0x010a
        /*08ae*/ 	.byte	0x11
	.zero		1


	//   ....[23]....
        /*08b0*/ 	.word	0x00002200
        /*08b4*/ 	.word	0x000000ff
        /*08b8*/ 	.word	0x00000000
        /*08bc*/ 	.short	0x0101
        /*08be*/ 	.byte	0x06
	.zero		1


	//   ....[24]....
        /*08c0*/ 	.word	0x00002b60
        /*08c4*/ 	.word	0x000000ff
        /*08c8*/ 	.word	0x00028c50
        /*08cc*/ 	.short	0x010a
        /*08ce*/ 	.byte	0x06
	.zero		1


	//   ....[25]....
        /*08d0*/ 	.word	0x00002ba0
        /*08d4*/ 	.word	0x000000ff
        /*08d8*/ 	.word	0x00028c50
        /*08dc*/ 	.short	0x010a
        /*08de*/ 	.byte	0x06
	.zero		1


	//   ....[26]....
        /*08e0*/ 	.word	0x00002e10
        /*08e4*/ 	.word	0x000000ff
        /*08e8*/ 	.word	0x00000000
        /*08ec*/ 	.short	0x0101
        /*08ee*/ 	.byte	0x06
	.zero		1


	//   ....[27]....
        /*08f0*/ 	.word	0x00004080
        /*08f4*/ 	.word	0x000000ff
        /*08f8*/ 	.word	0x00028c00
        /*08fc*/ 	.short	0x010a
        /*08fe*/ 	.byte	0x27
	.zero		1


	//   ....[28]....
        /*0900*/ 	.word	0x00004100
        /*0904*/ 	.word	0x00000006
        /*0908*/ 	.word	0x00028c30
        /*090c*/ 	.short	0x010a
        /*090e*/ 	.byte	0x3f
	.zero		1


	//   ....[29]....
        /*0910*/ 	.word	0x00004140
        /*0914*/ 	.word	0x00000006
        /*0918*/ 	.word	0x00028c30
        /*091c*/ 	.short	0x010a
        /*091e*/ 	.byte	0x3f
	.zero		1


	//   ....[30]....
        /*0920*/ 	.word	0x00004870
        /*0924*/ 	.word	0x000000ff
        /*0928*/ 	.word	0x00000000
        /*092c*/ 	.short	0x0101
        /*092e*/ 	.byte	0x06
	.zero		1


	//   ....[31]....
        /*0930*/ 	.word	0x000055a0
        /*0934*/ 	.word	0x00000006
        /*0938*/ 	.word	0x00028c50
        /*093c*/ 	.short	0x010a
        /*093e*/ 	.byte	0x3f
	.zero		1


	//   ....[32]....
        /*0940*/ 	.word	0x000055f0
        /*0944*/ 	.word	0x00000006
        /*0948*/ 	.word	0x00028c50
        /*094c*/ 	.short	0x010a
        /*094e*/ 	.byte	0x3f
	.zero		1


	//   ....[33]....
        /*0950*/ 	.word	0x00005890
        /*0954*/ 	.word	0x000000ff
        /*0958*/ 	.word	0x00000000
        /*095c*/ 	.short	0x0101
        /*095e*/ 	.byte	0x06
	.zero		1


	//   ....[34]....
        /*0960*/ 	.word	0x000059d0
        /*0964*/ 	.word	0x000000ff
        /*0968*/ 	.word	0x00028c30
        /*096c*/ 	.short	0x010a
        /*096e*/ 	.byte	0x16
	.zero		1


	//   ....[35]....
        /*0970*/ 	.word	0x00005a10
        /*0974*/ 	.word	0x000000ff
        /*0978*/ 	.word	0x00028c30
        /*097c*/ 	.short	0x010a
        /*097e*/ 	.byte	0x16
	.zero		1


	//   ....[36]....
        /*0980*/ 	.word	0x00005e10
        /*0984*/ 	.word	0x000000ff
        /*0988*/ 	.word	0x00000000
        /*098c*/ 	.short	0x0101
        /*098e*/ 	.byte	0x06
	.zero		1


	//   ....[37]....
        /*0990*/ 	.word	0x00007300
        /*0994*/ 	.word	0x000000ff
        /*0998*/ 	.word	0x00028c50
        /*099c*/ 	.short	0x010a
        /*099e*/ 	.byte	0x16
	.zero		1


	//   ....[38]....
        /*09a0*/ 	.word	0x00007340
        /*09a4*/ 	.word	0x000000ff
        /*09a8*/ 	.word	0x00028c50
        /*09ac*/ 	.short	0x010a
        /*09ae*/ 	.byte	0x16
	.zero		1


	//   ....[39]....
        /*09b0*/ 	.word	0x000075e0
        /*09b4*/ 	.word	0x000000ff
        /*09b8*/ 	.word	0x00000000
        /*09bc*/ 	.short	0x0101
        /*09be*/ 	.byte	0x16
	.zero		1


	//   ....[40]....
        /*09c0*/ 	.word	0x00009fd0
        /*09c4*/ 	.word	0x000000ff
        /*09c8*/ 	.word	0x00000000
        /*09cc*/ 	.short	0x0101
        /*09ce*/ 	.byte	0x04
	.zero		1


	//   ....[41]....
        /*09d0*/ 	.word	0x0000a960
        /*09d4*/ 	.word	0x000000ff
        /*09d8*/ 	.word	0x00000000
        /*09dc*/ 	.short	0x0101
        /*09de*/ 	.byte	0x04
	.zero		1


	//   ....[42]....
        /*09e0*/ 	.word	0x0000ec00
        /*09e4*/ 	.word	0x00000013
        /*09e8*/ 	.word	0x00028c40
        /*09ec*/ 	.short	0x010a
        /*09ee*/ 	.byte	0x3f
	.zero		1


	//   ....[43]....
        /*09f0*/ 	.word	0x0000f0b0
        /*09f4*/ 	.word	0x00000013
        /*09f8*/ 	.word	0x00028c30
        /*09fc*/ 	.short	0x0107
        /*09fe*/ 	.byte	0x3f
	.zero		1


	//   ....[44]....
        /*0a00*/ 	.word	0x0000f190
        /*0a04*/ 	.word	0x00000013
        /*0a08*/ 	.word	0x00028c30
        /*0a0c*/ 	.short	0x0101
        /*0a0e*/ 	.byte	0x3f
	.zero		1


	//   ....[45]....
        /*0a10*/ 	.word	0x0000f9b0
        /*0a14*/ 	.word	0x00000011
        /*0a18*/ 	.word	0x00028c00
        /*0a1c*/ 	.short	0x0107
        /*0a1e*/ 	.byte	0x3f
	.zero		1


	//   ....[46]....
        /*0a20*/ 	.word	0x0000faa0
        /*0a24*/ 	.word	0x00000011
        /*0a28*/ 	.word	0x00028c00
        /*0a2c*/ 	.short	0x0101
        /*0a2e*/ 	.byte	0x3f
	.zero		1


	//   ....[47]....
        /*0a30*/ 	.word	0x0000fac0
        /*0a34*/ 	.word	0x00000011
        /*0a38*/ 	.word	0x00028c20
        /*0a3c*/ 	.short	0x010a
        /*0a3e*/ 	.byte	0x3f
	.zero		1


	//   ....[48]....
        /*0a40*/ 	.word	0x0000fb50
        /*0a44*/ 	.word	0x00000013
        /*0a48*/ 	.word	0x00028c60
        /*0a4c*/ 	.short	0x010a
        /*0a4e*/ 	.byte	0x3f
	.zero		1


	//   ....[49]....
        /*0a50*/ 	.word	0x00010460
        /*0a54*/ 	.word	0x00000013
        /*0a58*/ 	.word	0x00028c50
        /*0a5c*/ 	.short	0x0107
        /*0a5e*/ 	.byte	0x3f
	.zero		1


	//   ....[50]....
        /*0a60*/ 	.word	0x00010530
        /*0a64*/ 	.word	0x00000013
        /*0a68*/ 	.word	0x00028c50
        /*0a6c*/ 	.short	0x0101
        /*0a6e*/ 	.byte	0x3f
	.zero		1


	//   ....[51]....
        /*0a70*/ 	.word	0x000108b0
        /*0a74*/ 	.word	0x00000006
        /*0a78*/ 	.word	0x00028c40
        /*0a7c*/ 	.short	0x010a
        /*0a7e*/ 	.byte	0x3f
	.zero		1


	//   ....[52]....
        /*0a80*/ 	.word	0x00010bd0
        /*0a84*/ 	.word	0x00000006
        /*0a88*/ 	.word	0x00028c30
        /*0a8c*/ 	.short	0x0107
        /*0a8e*/ 	.byte	0x3f
	.zero		1


	//   ....[53]....
        /*0a90*/ 	.word	0x00010c90
        /*0a94*/ 	.word	0x00000006
        /*0a98*/ 	.word	0x00028c30
        /*0a9c*/ 	.short	0x0101
        /*0a9e*/ 	.byte	0x3f
	.zero		1


	//   ....[54]....
        /*0aa0*/ 	.word	0x00010cc0
        /*0aa4*/ 	.word	0x00000006
        /*0aa8*/ 	.word	0x00028c60
        /*0aac*/ 	.short	0x010a
        /*0aae*/ 	.byte	0x3f
	.zero		1


	//   ....[55]....
        /*0ab0*/ 	.word	0x00011370
        /*0ab4*/ 	.word	0x00000006
        /*0ab8*/ 	.word	0x00028c50
        /*0abc*/ 	.short	0x0107
        /*0abe*/ 	.byte	0x3f
	.zero		1


	//   ....[56]....
        /*0ac0*/ 	.word	0x00011430
        /*0ac4*/ 	.word	0x00000006
        /*0ac8*/ 	.word	0x00028c50
        /*0acc*/ 	.short	0x0101
        /*0ace*/ 	.byte	0x3f
	.zero		1


	//   ....[57]....
        /*0ad0*/ 	.word	0x000122b0
        /*0ad4*/ 	.word	0x00000007
        /*0ad8*/ 	.word	0x00028c20
        /*0adc*/ 	.short	0x010a
        /*0ade*/ 	.byte	0x3f
	.zero		1


	//   ....[58]....
        /*0ae0*/ 	.word	0x00012430
        /*0ae4*/ 	.word	0x00000005
        /*0ae8*/ 	.word	0x00028c40
        /*0aec*/ 	.short	0x010a
        /*0aee*/ 	.byte	0x3f
	.zero		1


	//   ....[59]....
        /*0af0*/ 	.word	0x000124d0
        /*0af4*/ 	.word	0x00000003
        /*0af8*/ 	.word	0x00028c40
        /*0afc*/ 	.short	0x010a
        /*0afe*/ 	.byte	0x3f
	.zero		1


	//   ....[60]....
        /*0b00*/ 	.word	0x00012510
        /*0b04*/ 	.word	0x00000005
        /*0b08*/ 	.word	0x00028c60
        /*0b0c*/ 	.short	0x010a
        /*0b0e*/ 	.byte	0x3f
	.zero		1


	//   ....[61]....
        /*0b10*/ 	.word	0x00012550
        /*0b14*/ 	.word	0x00000003
        /*0b18*/ 	.word	0x00028c60
        /*0b1c*/ 	.short	0x010a
        /*0b1e*/ 	.byte	0x3f
	.zero		1


	//   ....[62]....
        /*0b20*/ 	.word	0x000125c0
        /*0b24*/ 	.word	0x00000003
        /*0b28*/ 	.word	0x00028c50
        /*0b2c*/ 	.short	0x010a
        /*0b2e*/ 	.byte	0x3f
	.zero		1


	//   ....[63]....
        /*0b30*/ 	.word	0x00012620
        /*0b34*/ 	.word	0x00000003
        /*0b38*/ 	.word	0x00028c50
        /*0b3c*/ 	.short	0x010a
        /*0b3e*/ 	.byte	0x3f
	.zero		1


	//   ....[64]....
        /*0b40*/ 	.word	0x00012680
        /*0b44*/ 	.word	0x00000003
        /*0b48*/ 	.word	0x00028c00
        /*0b4c*/ 	.short	0x010a
        /*0b4e*/ 	.byte	0x3f
	.zero		1


	//   ....[65]....
        /*0b50*/ 	.word	0x000126d0
        /*0b54*/ 	.word	0x00000006
        /*0b58*/ 	.word	0x00028c30
        /*0b5c*/ 	.short	0x010a
        /*0b5e*/ 	.byte	0x3f
	.zero		1


	//   ....[66]....
        /*0b60*/ 	.word	0x00012720
        /*0b64*/ 	.word	0x00000006
        /*0b68*/ 	.word	0x00028c50
        /*0b6c*/ 	.short	0x010a
        /*0b6e*/ 	.byte	0x3f
	.zero		1


	//   ....[67]....
        /*0b70*/ 	.word	0x00012780
        /*0b74*/ 	.word	0x00000007
        /*0b78*/ 	.word	0x00028c30
        /*0b7c*/ 	.short	0x010a
        /*0b7e*/ 	.byte	0x3f
	.zero		1


	//   ....[68]....
        /*0b80*/ 	.word	0x000127e0
        /*0b84*/ 	.word	0x00000009
        /*0b88*/ 	.word	0x00028c50
        /*0b8c*/ 	.short	0x010a
        /*0b8e*/ 	.byte	0x3f
	.zero		1


	//   ....[69]....
        /*0b90*/ 	.word	0x00012900
        /*0b94*/ 	.word	0x00000013
        /*0b98*/ 	.word	0x00028c40
        /*0b9c*/ 	.short	0x010a
        /*0b9e*/ 	.byte	0x3f
	.zero		1


	//   ....[70]....
        /*0ba0*/ 	.word	0x000133a0
        /*0ba4*/ 	.word	0x00000011
        /*0ba8*/ 	.word	0x00028c20
        /*0bac*/ 	.short	0x010a
        /*0bae*/ 	.byte	0x3f
	.zero		1


	//   ....[71]....
        /*0bb0*/ 	.word	0x000133f0
        /*0bb4*/ 	.word	0x00000013
        /*0bb8*/ 	.word	0x00028c60
        /*0bbc*/ 	.short	0x010a
        /*0bbe*/ 	.byte	0x3f
	.zero		1


	//   ....[72]....
        /*0bc0*/ 	.word	0x00013cf0
        /*0bc4*/ 	.word	0x00000006
        /*0bc8*/ 	.word	0x00028c40
        /*0bcc*/ 	.short	0x010a
        /*0bce*/ 	.byte	0x3f
	.zero		1


	//   ....[73]....
        /*0bd0*/ 	.word	0x000141b0
        /*0bd4*/ 	.word	0x00000006
        /*0bd8*/ 	.word	0x00028c60
        /*0bdc*/ 	.short	0x010a
        /*0bde*/ 	.byte	0x3f
	.zero		1


	//   ....[74]....
        /*0be0*/ 	.word	0x00015350
        /*0be4*/ 	.word	0x00000007
        /*0be8*/ 	.word	0x00028c20
        /*0bec*/ 	.short	0x010a
        /*0bee*/ 	.byte	0x3f
	.zero		1


	//   ....[75]....
        /*0bf0*/ 	.word	0x000154f0
        /*0bf4*/ 	.word	0x00000005
        /*0bf8*/ 	.word	0x00028c40
        /*0bfc*/ 	.short	0x010a
        /*0bfe*/ 	.byte	0x3f
	.zero		1


	//   ....[76]....
        /*0c00*/ 	.word	0x00015540
        /*0c04*/ 	.word	0x00000003
        /*0c08*/ 	.word	0x00028c40
        /*0c0c*/ 	.short	0x010a
        /*0c0e*/ 	.byte	0x3f
	.zero		1


	//   ....[77]....
        /*0c10*/ 	.word	0x00015590
        /*0c14*/ 	.word	0x00000005
        /*0c18*/ 	.word	0x00028c60
        /*0c1c*/ 	.short	0x010a
        /*0c1e*/ 	.byte	0x3f
	.zero		1


	//----- nvinfo : EIATTR_NUM_MBARRIERS
	.align		4
.L_206:
        /*0c20*/ 	.byte	0x03, 0x38
        /*0c22*/ 	.short	0x0016


	//----- nvinfo : EIATTR_EXIT_INSTR_OFFSETS
	.align		4
        /*0c24*/ 	.byte	0x04, 0x1c
        /*0c26*/ 	.short	(.L_208 - .L_207)


	//   ....[0]....
.L_207:
        /*0c28*/ 	.word	0x00000970


	//   ....[1]....
        /*0c2c*/ 	.word	0x0000cb80


	//   ....[2]....
        /*0c30*/ 	.word	0x000125a0


	//----- nvinfo : EIATTR_MAX_THREADS
	.align		4
.L_208:
        /*0c34*/ 	.byte	0x04, 0x05
        /*0c36*/ 	.short	(.L_210 - .L_209)
.L_209:
        /*0c38*/ 	.word	0x00000180
        /*0c3c*/ 	.word	0x00000001
        /*0c40*/ 	.word	0x00000001


	//----- nvinfo : EIATTR_CRS_STACK_SIZE
	.align		4
.L_210:
        /*0c44*/ 	.byte	0x04, 0x1e
        /*0c46*/ 	.short	(.L_212 - .L_211)
.L_211:
        /*0c48*/ 	.word	0x00000000


	//----- nvinfo : EIATTR_CBANK_PARAM_SIZE
	.align		4
.L_212:
        /*0c4c*/ 	.byte	0x03, 0x19
        /*0c4e*/ 	.short	0x0af0


	//----- nvinfo : EIATTR_PARAM_CBANK
	.align		4
        /*0c50*/ 	.byte	0x04, 0x0a
        /*0c52*/ 	.short	(.L_214 - .L_213)
	.align		4
.L_213:
        /*0c54*/ 	.word	index@(.nv.constant0._ZN7cutlass13device_kernelIN5flash11enable_sm90INS1_16FlashAttnFwdSm90INS1_25CollectiveMainloopFwdSm90ILi2EN4cute5tupleIJNS5_1CILi1EEES8_S8_EEENS6_IJNS7_ILi64EEESA_SA_EEELi512ENS_10bfloat16_tEfNS_4arch4Sm90ELb0ELb0ELb1ELb1ELb1ELb0ELb0ELb0ELb0ELb1ELb1ELb0EEENS1_21CollectiveEpilogueFwdINS6_IJSA_NS7_ILi512EEESA_EEES9_SC_SE_Li256ELb1ELb1ELb1ELb0EEENS1_36VarlenDynamicPersistentTileSchedulerILi64ELi64ELi256ELi128ELb1ELb1ELb1ELb0ELb1ELb1EEEEEEEEEvNT_6ParamsE)
        /*0c58*/ 	.short	0x0210
        /*0c5a*/ 	.short	0x0af0


	//----- nvinfo : EIATTR_SW_WAR
	.align		4
.L_214:
        /*0c5c*/ 	.byte	0x04, 0x36
        /*0c5e*/ 	.short	(.L_216 - .L_215)
.L_215:
        /*0c60*/ 	.word	0x00000008
.L_216:


//--------------------- .nv.info._ZN7cutlass13device_kernelIN5flash11enable_sm90INS1_16FlashAttnFwdSm90INS1_25CollectiveMainloopFwdSm90ILi2EN4cute5tupleIJNS5_1CILi1EEES8_S8_EEENS6_IJNS7_ILi64EEESA_SA_EEELi512ENS_10bfloat16_tEfNS_4arch4Sm90ELb0ELb0ELb1ELb1ELb1ELb1ELb0ELb0ELb0ELb1ELb1ELb0EEENS1_21CollectiveEpilogueFwdINS6_IJSA_NS7_ILi512EEESA_EEES9_SC_SE_Li256ELb1ELb1ELb1ELb0EEENS1_36VarlenDynamicPersistentTileSchedulerILi64ELi64ELi256ELi128ELb1ELb1ELb1ELb0ELb1ELb1EEEEEEEEEvNT_6ParamsE --------------------------
	.section	.nv.info._ZN7cutlass13device_kernelIN5flash11enable_sm90INS1_16FlashAttnFwdSm90INS1_25CollectiveMainloopFwdSm90ILi2EN4cute5tupleIJNS5_1CILi1EEES8_S8_EEENS6_IJNS7_ILi64EEESA_SA_EEELi512ENS_10bfloat16_tEfNS_4arch4Sm90ELb0ELb0ELb1ELb1ELb1ELb1ELb0ELb0ELb0ELb1ELb1ELb0EEENS1_21CollectiveEpilogueFwdINS6_IJSA_NS7_ILi512EEESA_EEES9_SC_SE_Li256ELb1ELb1ELb1ELb0EEENS1_36VarlenDynamicPersistentTileSchedulerILi64ELi64ELi256ELi128ELb1ELb1ELb1ELb0ELb1ELb1EEEEEEEEEvNT_6ParamsE,"",@"SHT_CUDA_INFO"
	.sectionflags	@""
	.align	4


	//----- nvinfo : EIATTR_CUDA_API_VERSION
	.align		4
        /*0000*/ 	.byte	0x04, 0x37
        /*0002*/ 	.short	(.L_218 - .L_217)
.L_217:
        /*0004*/ 	.word	0x00000082


	//----- nvinfo : EIATTR_KPARAM_INFO
	.align		4
.L_218:
        /*0008*/ 	.byte	0x04, 0x17
        /*000a*/ 	.short	(.L_220 - .L_219)
.L_219:
        /*000c*/ 	.word	0x00000000
        /*0010*/ 	.short	0x0000
        /*0012*/ 	.short	0x0070
        /*0014*/ 	.byte	0x00, 0xf0, 0x01, 0x2a


	//----- nvinfo : EIATTR_SPARSE_MMA_MASK
	.align		4
.L_220:
        /*0018*/ 	.byte	0x03, 0x50
        /*001a*/ 	.short	0x0000


	//----- nvinfo : EIATTR_MAXREG_COUNT
	.align		4
        /*001c*/ 	.byte	0x03, 0x1b
        /*001e*/ 	.short	0x00a8


	//----- nvinfo : EIATTR_NUM_BARRIERS
	.align		4
        /*0020*/ 	.byte	0x02, 0x4c
        /*0022*/ 	.byte	0x10
	.zero		1


	//----- nvinfo : EIATTR_EXTERNS
	.align		4
        /*0024*/ 	.byte	0x04, 0x0f
        /*0026*/ 	.short	(.L_222 - .L_221)


	//   ....[0]....
	.align		4
.L_221:
        /*0028*/ 	.word	index@(__assertfail)


	//----- nvinfo : EIATTR_ANNOTATIONS
	.align		4
.L_222:
        /*002c*/ 	.byte	0x04, 0x55
        /*002e*/ 	.short	(.L_224 - .L_223)


	//   ....[0]....
.L_223:
        /* <DEDUP_REMOVED lines=52> */


	//----- nvinfo : EIATTR_MERCURY_ISA_VERSION
	.align		4
.L_224:
        /*0358*/ 	.byte	0x03, 0x5f
        /*035a*/ 	.short	0x0101


	//----- nvinfo : EIATTR_UNUSED_LOAD_BYTE_OFFSET
	.align		4
        /*035c*/ 	.byte	0x04, 0x44
        /*035e*/ 	.short	(.L_226 - .L_225)


	//   ....[0]....
.L_225:
        /*0360*/ 	.word	0x00000a20
        /*0364*/ 	.word	0x0000fff0


	//   ....[1]....
        /*0368*/ 	.word	0x0000e2d0
        /*036c*/ 	.word	0x0000fff0


	//----- nvinfo : EIATTR_INT_WARP_WIDE_INSTR_OFFSETS
	.align		4
.L_226:
        /*0370*/ 	.byte	0x04, 0x31
        /*0372*/ 	.short	(.L_228 - .L_227)


	//   ....[0]....
.L_227:
        /*0374*/ 	.word	0x00000130


	//   ....[1]....
        /*0378*/ 	.word	0x00000170


	//   ....[2]....
        /*037c*/ 	.word	0x000001e0


	//   ....[3]....
        /*0380*/ 	.word	0x00016620


	//   ....[4]....
        /*0384*/ 	.word	0x000166b0


	//   ....[5]....
        /*0388*/ 	.word	0x00019b90


	//   ....[6]....
        /*038c*/ 	.word	0x00019c20


	//----- nvinfo : EIATTR_COOP_GROUP_MASK_REGIDS
	.align		4
.L_228:
        /*0390*/ 	.byte	0x04, 0x29
        /*0392*/ 	.short	(.L_230 - .L_229)


	//   ....[0]....
.L_229:
        /*0394*/ 	.word	0xffffffff


	//   ....[1]....
        /*0398*/ 	.word	0xffffffff


	//   ....[2]....
        /*039c*/ 	.word	0xffffffff


	//   ....[3]....
        /*03a0*/ 	.word	0xffffffff


	//   ....[4]....
        /*03a4*/ 	.word	0xffffffff


	//   ....[5]....
        /*03a8*/ 	.word	0xffffffff


	//   ....[6]....
        /*03ac*/ 	.word	0xffffffff


	//   ....[7]....
        /*03b0*/ 	.word	0xffffffff


	//   ....[8]....
        /*03b4*/ 	.word	0xffffffff


	//   ....[9]....
        /*03b8*/ 	.word	0xffffffff


	//   ....[10]....
        /*03bc*/ 	.word	0xffffffff


	//   ....[11]....
        /*03c0*/ 	.word	0xffffffff


	//   ....[12]....
        /*03c4*/ 	.word	0xffffffff


	//   ....[13]....
        /*03c8*/ 	.word	0xffffffff


	//   ....[14]....
        /*03cc*/ 	.word	0xffffffff


	//   ....[15]....
        /*03d0*/ 	.word	0xffffffff


	//   ....[16]....
        /*03d4*/ 	.word	0xffffffff


	//   ....[17]....
        /*03d8*/ 	.word	0xffffffff


	//   ....[18]....
        /*03dc*/ 	.word	0xffffffff


	//   ....[19]....
        /*03e0*/ 	.word	0xffffffff


	//   ....[20]....
        /*03e4*/ 	.word	0xffffffff


	//   ....[21]....
        /*03e8*/ 	.word	0xffffffff


	//   ....[22]....
        /*03ec*/ 	.word	0xffffffff


	//   ....[23]....
        /*03f0*/ 	.word	0xffffffff


	//   ....[24]....
        /*03f4*/ 	.word	0xffffffff


	//   ....[25]....
        /*03f8*/ 	.word	0xffffffff


	//   ....[26]....
        /*03fc*/ 	.word	0xffffffff


	//   ....[27]....
        /*0400*/ 	.word	0xffffffff


	//   ....[28]....
        /*0404*/ 	.word	0xffffffff


	//   ....[29]....
        /*0408*/ 	.word	0xffffffff


	//   ....[30]....
        /*040c*/ 	.word	0xffffffff


	//   ....[31]....
        /*0410*/ 	.word	0xffffffff


	//   ....[32]....
        /*0414*/ 	.word	0xffffffff


	//   ....[33]....
        /*0418*/ 	.word	0xffffffff


	//   ....[34]....
        /*041c*/ 	.word	0xffffffff


	//   ....[35]....
        /*0420*/ 	.word	0xffffffff


	//   ....[36]....
        /*0424*/ 	.word	0xffffffff


	//   ....[37]....
        /*0428*/ 	.word	0xffffffff


	//   ....[38]....
        /*042c*/ 	.word	0xffffffff


	//   ....[39]....
        /*0430*/ 	.word	0xffffffff


	//   ....[40]....
        /*0434*/ 	.word	0xffffffff


	//   ....[41]....
        /*0438*/ 	.word	0xffffffff


	//   ....[42]....
        /*043c*/ 	.word	0xffffffff


	//   ....[43]....
        /*0440*/ 	.word	0xffffffff


	//   ....[44]....
        /*0444*/ 	.word	0xffffffff


	//   ....[45]....
        /*0448*/ 	.word	0xffffffff


	//   ....[46]....
        /*044c*/ 	.word	0xffffffff


	//   ....[47]....
        /*0450*/ 	.word	0xffffffff


	//   ....[48]....
        /*0454*/ 	.word	0xffffffff


	//   ....[49]....
        /*0458*/ 	.word	0xffffffff


	//   ....[50]....
        /*045c*/ 	.word	0xffffffff


	//   ....[51]....
        /*0460*/ 	.word	0xffffffff


	//   ....[52]....
        /*0464*/ 	.word	0xffffffff


	//   ....[53]....
        /*0468*/ 	.word	0xffffffff


	//   ....[54]....
        /*046c*/ 	.word	0xffffffff


	//   ....[55]....
        /*0470*/ 	.word	0xffffffff


	//   ....[56]....
        /*0474*/ 	.word	0xffffffff


	//   ....[57]....
        /*0478*/ 	.word	0xffffffff


	//   ....[58]....
        /*047c*/ 	.word	0xffffffff


	//   ....[59]....
        /*0480*/ 	.word	0xffffffff


	//   ....[60]....
        /*0484*/ 	.word	0xffffffff


	//   ....[61]....
        /*0488*/ 	.word	0xffffffff


	//   ....[62]....
        /*048c*/ 	.word	0xffffffff


	//   ....[63]....
        /*0490*/ 	.word	0xffffffff


	//   ....[64]....
        /*0494*/ 	.word	0xffffffff


	//   ....[65]....
        /*0498*/ 	.word	0xffffffff


	//   ....[66]....
        /*049c*/ 	.word	0xffffffff


	//   ....[67]....
        /*04a0*/ 	.word	0xffffffff


	//   ....[68]....
        /*04a4*/ 	.word	0xffffffff


	//   ....[69]....
        /*04a8*/ 	.word	0xffffffff


	//   ....[70]....
        /*04ac*/ 	.word	0xffffffff


	//   ....[71]....
        /*04b0*/ 	.word	0xffffffff


	//   ....[72]....
        /*04b4*/ 	.word	0xffffffff


	//   ....[73]....
        /*04b8*/ 	.word	0xffffffff


	//   ....[74]....
        /*04bc*/ 	.word	0xffffffff


	//   ....[75]....
        /*04c0*/ 	.word	0xffffffff


	//   ....[76]....
        /*04c4*/ 	.word	0xffffffff


	//   ....[77]....
        /*04c8*/ 	.word	0xffffffff


	//   ....[78]....
        /*04cc*/ 	.word	0xffffffff


	//   ....[79]....
        /*04d0*/ 	.word	0xffffffff


	//   ....[80]....
        /*04d4*/ 	.word	0xffffffff


	//   ....[81]....
        /*04d8*/ 	.word	0xffffffff


	//   ....[82]....
        /*04dc*/ 	.word	0xffffffff


	//   ....[83]....
        /*04e0*/ 	.word	0xffffffff


	//   ....[84]....
        /*04e4*/ 	.word	0xffffffff


	//   ....[85]....
        /*04e8*/ 	.word	0xffffffff


	//   ....[86]....
        /*04ec*/ 	.word	0xffffffff


	//   ....[87]....
        /*04f0*/ 	.word	0xffffffff


	//   ....[88]....
        /*04f4*/ 	.word	0xffffffff


	//   ....[89]....
        /*04f8*/ 	.word	0xffffffff


	//   ....[90]....
        /*04fc*/ 	.word	0xffffffff


	//   ....[91]....
        /*0500*/ 	.word	0xffffffff


	//   ....[92]....
        /*0504*/ 	.word	0xffffffff


	//   ....[93]....
        /*0508*/ 	.word	0xffffffff


	//   ....[94]....
        /*050c*/ 	.word	0xffffffff


	//   ....[95]....
        /*0510*/ 	.word	0xffffffff


	//   ....[96]....
        /*0514*/ 	.word	0xffffffff


	//   ....[97]....
        /*0518*/ 	.word	0xffffffff


	//   ....[98]....
        /*051c*/ 	.word	0xffffffff


	//   ....[99]....
        /*0520*/ 	.word	0xffffffff


	//   ....[100]....
        /*0524*/ 	.word	0xffffffff


	//   ....[101]....
        /*0528*/ 	.word	0xffffffff


	//   ....[102]....
        /*052c*/ 	.word	0xffffffff


	//   ....[103]....
        /*0530*/ 	.word	0xffffffff


	//   ....[104]....
        /*0534*/ 	.word	0xffffffff


	//   ....[105]....
        /*0538*/ 	.word	0xffffffff


	//   ....[106]....
        /*053c*/ 	.word	0xffffffff


	//   ....[107]....
        /*0540*/ 	.word	0xffffffff


	//   ....[108]....
        /*0544*/ 	.word	0xffffffff


	//   ....[109]....
        /*0548*/ 	.word	0xffffffff


	//   ....[110]....
        /*054c*/ 	.word	0xffffffff


	//   ....[111]....
        /*0550*/ 	.word	0xffffffff


	//   ....[112]....
        /*0554*/ 	.word	0xffffffff


	//   ....[113]....
        /*0558*/ 	.word	0xffffffff


	//   ....[114]....
        /*055c*/ 	.word	0xffffffff


	//   ....[115]....
        /*0560*/ 	.word	0xffffffff


	//   ....[116]....
        /*0564*/ 	.word	0xffffffff


	//   ....[117]....
        /*0568*/ 	.word	0xffffffff


	//   ....[118]....
        /*056c*/ 	.word	0xffffffff


	//   ....[119]....
        /*0570*/ 	.word	0xffffffff


	//   ....[120]....
        /*0574*/ 	.word	0xffffffff


	//   ....[121]....
        /*0578*/ 	.word	0xffffffff


	//   ....[122]....
        /*057c*/ 	.word	0xffffffff


	//   ....[123]....
        /*0580*/ 	.word	0xffffffff


	//   ....[124]....
        /*0584*/ 	.word	0xffffffff


	//   ....[125]....
        /*0588*/ 	.word	0xffffffff


	//   ....[126]....
        /*058c*/ 	.word	0xffffffff


	//   ....[127]....
        /*0590*/ 	.word	0xffffffff


	//   ....[128]....
        /*0594*/ 	.word	0xffffffff


	//   ....[129]....
        /*0598*/ 	.word	0xffffffff


	//   ....[130]....
        /*059c*/ 	.word	0xffffffff


	//   ....[131]....
        /*05a0*/ 	.word	0xffffffff


	//   ....[132]....
        /*05a4*/ 	.word	0xffffffff


	//   ....[133]....
        /*05a8*/ 	.word	0x0500000f


	//   ....[134]....
        /*05ac*/ 	.word	0x0500000f


	//   ....[135]....
        /*05b0*/ 	.word	0x0500000f


	//   ....[136]....
        /*05b4*/ 	.word	0x0500000f


	//   ....[137]....
        /*05b8*/ 	.word	0x0500000f


	//   ....[138]....
        /*05bc*/ 	.word	0x0500000f


	//   ....[139]....
        /*05c0*/ 	.word	0x0500000f


	//   ....[140]....
        /*05c4*/ 	.word	0x0500000f


	//   ....[141]....
        /*05c8*/ 	.word	0x0500000f


	//   ....[142]....
        /*05cc*/ 	.word	0x0500000f


	//   ....[143]....
        /*05d0*/ 	.word	0x0500000f


	//   ....[144]....
        /*05d4*/ 	.word	0x0500000f


	//   ....[145]....
        /*05d8*/ 	.word	0x0500000f


	//   ....[146]....
        /*05dc*/ 	.word	0x0500000f


	//   ....[147]....
        /*05e0*/ 	.word	0x0500000f


	//   ....[148]....
        /*05e4*/ 	.word	0x0500000f


	//   ....[149]....
        /*05e8*/ 	.word	0x0500000f


	//   ....[150]....
        /*05ec*/ 	.word	0x0500000f


	//   ....[151]....
        /*05f0*/ 	.word	0x0500000f


	//   ....[152]....
        /*05f4*/ 	.word	0x0500000f


	//   ....[153]....
        /*05f8*/ 	.word	0x0500000f


	//   ....[154]....
        /*05fc*/ 	.word	0x0500000f


	//   ....[155]....
        /*0600*/ 	.word	0x0500000f


	//   ....[156]....
        /*0604*/ 	.word	0x0500000f


	//   ....[157]....
        /*0608*/ 	.word	0x0500000f


	//   ....[158]....
        /*060c*/ 	.word	0x0500000f


	//   ....[159]....
        /*0610*/ 	.word	0x0500000f


	//   ....[160]....
        /*0614*/ 	.word	0x0500000f


	//   ....[161]....
        /*0618*/ 	.word	0x0500000f


	//   ....[162]....
        /*061c*/ 	.word	0x0500000f


	//   ....[163]....
        /*0620*/ 	.word	0x0500000f


	//   ....[164]....
        /*0624*/ 	.word	0x0500000f


	//   ....[165]....
        /*0628*/ 	.word	0x0500000f


	//   ....[166]....
        /*062c*/ 	.word	0x0500000f


	//   ....[167]....
        /*0630*/ 	.word	0x0500000f


	//   ....[168]....
        /*0634*/ 	.word	0x0500000f


	//   ....[169]....
        /*0638*/ 	.word	0x0500000f


	//   ....[170]....
        /*063c*/ 	.word	0x0500000f


	//   ....[171]....
        /*0640*/ 	.word	0x0500000f


	//   ....[172]....
        /*0644*/ 	.word	0x0500000f


	//   ....[173]....
        /*0648*/ 	.word	0x0500000f


	//   ....[174]....
        /*064c*/ 	.word	0x0500000f


	//   ....[175]....
        /*0650*/ 	.word	0x0500000f


	//   ....[176]....
        /*0654*/ 	.word	0x0500000f


	//   ....[177]....
        /*0658*/ 	.word	0x0500000f


	//   ....[178]....
        /*065c*/ 	.word	0x0500000f


	//   ....[179]....
        /*0660*/ 	.word	0x0500000f


	//   ....[180]....
        /*0664*/ 	.word	0x0500000f


	//   ....[181]....
        /*0668*/ 	.word	0x0500000f


	//   ....[182]....
        /*066c*/ 	.word	0x0500000f


	//   ....[183]....
        /*0670*/ 	.word	0x0500000f


	//   ....[184]....
        /*0674*/ 	.word	0x0500000f


	//   ....[185]....
        /*0678*/ 	.word	0x0500000f


	//   ....[186]....
        /*067c*/ 	.word	0x0500000f


	//   ....[187]....
        /*0680*/ 	.word	0x0500000f


	//   ....[188]....
        /*0684*/ 	.word	0x0500000f


	//   ....[189]....
        /*0688*/ 	.word	0x0500000f


	//   ....[190]....
        /*068c*/ 	.word	0x0500000f


	//   ....[191]....
        /*0690*/ 	.word	0x0500000f


	//   ....[192]....
        /*0694*/ 	.word	0x0500000f


	//   ....[193]....
        /*0698*/ 	.word	0x0500000f


	//   ....[194]....
        /*069c*/ 	.word	0x0500000f


	//   ....[195]....
        /*06a0*/ 	.word	0x0500000f


	//   ....[196]....
        /*06a4*/ 	.word	0x0500000f


	//   ....[197]....
        /*06a8*/ 	.word	0x0500000f


	//   ....[198]....
        /*06ac*/ 	.word	0x0500000f


	//   ....[199]....
        /*06b0*/ 	.word	0x0500000f


	//   ....[200]....
        /*06b4*/ 	.word	0x0500000f


	//   ....[201]....
        /*06b8*/ 	.word	0x0500000f


	//   ....[202]....
        /*06bc*/ 	.word	0x0500000f


	//   ....[203]....
        /*06c0*/ 	.word	0x0500000f


	//   ....[204]....
        /*06c4*/ 	.word	0x0500000f


	//   ....[205]....
        /*06c8*/ 	.word	0x0500000f


	//   ....[206]....
        /*06cc*/ 	.word	0x0500000f


	//   ....[207]....
        /*06d0*/ 	.word	0x0500000f


	//----- nvinfo : EIATTR_COOP_GROUP_INSTR_OFFSETS
	.align		4
.L_230:
        /*06d4*/ 	.byte	0x04, 0x28
        /*06d6*/ 	.short	(.L_232 - .L_231)


	//   ....[0]....
.L_231:
        /*06d8*/ 	.word	0x00000060


	//   ....[1]....
        /*06dc*/ 	.word	0x00000140


	//   ....[2]....
        /*06e0*/ 	.word	0x00000190


	//   ....[3]....
        /*06e4*/ 	.word	0x00000380


	//   ....[4]....
        /*06e8*/ 	.word	0x000004e0


	//   ....[5]....
        /*06ec*/ 	.word	0x00000600


	//   ....[6]....
        /*06f0*/ 	.word	0x00000760


	//   ....[7]....
        /*06f4*/ 	.word	0x000030d0


	//   ....[8]....
        /*06f8*/ 	.word	0x000030e0


	//   ....[9]....
        /*06fc*/ 	.word	0x00003b80


	//   ....[10]....
        /*0700*/ 	.word	0x00003b90


	//   ....[11]....
        /*0704*/ 	.word	0x000045a0


	//   ....[12]....
        /*0708*/ 	.word	0x000045b0


	//   ....[13]....
        /*070c*/ 	.word	0x00004970


	//   ....[14]....
        /*0710*/ 	.word	0x00004980


	//   ....[15]....
        /*0714*/ 	.word	0x000058b0


	//   ....[16]....
        /*0718*/ 	.word	0x000079c0


	//   ....[17]....
        /*071c*/ 	.word	0x00007f80


	//   ....[18]....
        /*0720*/ 	.word	0x00007f90


	//   ....[19]....
        /*0724*/ 	.word	0x00007fa0


	//   ....[20]....
        /*0728*/ 	.word	0x00007fb0


	//   ....[21]....
        /*072c*/ 	.word	0x00008fc0


	//   ....[22]....
        /*0730*/ 	.word	0x00008fd0


	//   ....[23]....
        /*0734*/ 	.word	0x00008fe0


	//   ....[24]....
        /*0738*/ 	.word	0x00008ff0


	//   ....[25]....
        /*073c*/ 	.word	0x0000abd0


	//   ....[26]....
        /*0740*/ 	.word	0x0000ac80


	//   ....[27]....
        /*0744*/ 	.word	0x0000ae70


	//   ....[28]....
        /*0748*/ 	.word	0x0000aee0


	//   ....[29]....
        /*074c*/ 	.word	0x0000b880


	//   ....[30]....
        /*0750*/ 	.word	0x0000c180


	//   ....[31]....
        /*0754*/ 	.word	0x0000c1e0


	//   ....[32]....
        /*0758*/ 	.word	0x0000c5c0


	//   ....[33]....
        /*075c*/ 	.word	0x0000c790


	//   ....[34]....
        /*0760*/ 	.word	0x0000d710


	//   ....[35]....
        /*0764*/ 	.word	0x0000d800


	//   ....[36]....
        /*0768*/ 	.word	0x0000d820


	//   ....[37]....
        /*076c*/ 	.word	0x0000d990


	//   ....[38]....
        /*0770*/ 	.word	0x0000db60


	//   ....[39]....
        /*0774*/ 	.word	0x0000f010


	//   ....[40]....
        /*0778*/ 	.word	0x0000f3e0


	//   ....[41]....
        /*077c*/ 	.word	0x0000f3f0


	//   ....[42]....
        /*0780*/ 	.word	0x0000f400


	//   ....[43]....
        /*0784*/ 	.word	0x0000f410


	//   ....[44]....
        /*0788*/ 	.word	0x00010140


	//   ....[45]....
        /*078c*/ 	.word	0x00010160


	//   ....[46]....
        /*0790*/ 	.word	0x00010400


	//   ....[47]....
        /*0794*/ 	.word	0x00010420


	//   ....[48]....
        /*0798*/ 	.word	0x00010cd0


	//   ....[49]....
        /*079c*/ 	.word	0x00010d10


	//   ....[50]....
        /*07a0*/ 	.word	0x000117d0


	//   ....[51]....
        /*07a4*/ 	.word	0x000117f0


	//   ....[52]....
        /*07a8*/ 	.word	0x00012e50


	//   ....[53]....
        /*07ac*/ 	.word	0x00012e80


	//   ....[54]....
        /*07b0*/ 	.word	0x000130c0


	//   ....[55]....
        /*07b4*/ 	.word	0x000130e0


	//   ....[56]....
        /*07b8*/ 	.word	0x00013390


	//   ....[57]....
        /*07bc*/ 	.word	0x00013580


	//   ....[58]....
        /*07c0*/ 	.word	0x000135b0


	//   ....[59]....
        /*07c4*/ 	.word	0x000135e0


	//   ....[60]....
        /*07c8*/ 	.word	0x00013610


	//   ....[61]....
        /*07cc*/ 	.word	0x00013640


	//   ....[62]....
        /*07d0*/ 	.word	0x00013670


	//   ....[63]....
        /*07d4*/ 	.word	0x00013800


	//   ....[64]....
        /*07d8*/ 	.word	0x00013830


	//   ....[65]....
        /*07dc*/ 	.word	0x00013860


	//   ....[66]....
        /*07e0*/ 	.word	0x00013890


	//   ....[67]....
        /*07e4*/ 	.word	0x000138c0


	//   ....[68]....
        /*07e8*/ 	.word	0x000138f0


	//   ....[69]....
        /*07ec*/ 	.word	0x00013980


	//   ....[70]....
        /*07f0*/ 	.word	0x000139b0


	//   ....[71]....
        /*07f4*/ 	.word	0x000139c0


	//   ....[72]....
        /*07f8*/ 	.word	0x00013a50


	//   ....[73]....
        /*07fc*/ 	.word	0x00014a20


	//   ....[74]....
        /*0800*/ 	.word	0x000173f0


	//   ....[75]....
        /*0804*/ 	.word	0x00017410


	//   ....[76]....
        /*0808*/ 	.word	0x000174a0


	//   ....[77]....
        /*080c*/ 	.word	0x000174c0


	//   ....[78]....
        /*0810*/ 	.word	0x00017540


	//   ....[79]....
        /*0814*/ 	.word	0x00017560


	//   ....[80]....
        /*0818*/ 	.word	0x00017570


	//   ....[81]....
        /*081c*/ 	.word	0x00017580


	//   ....[82]....
        /*0820*/ 	.word	0x00017d80


	//   ....[83]....
        /*0824*/ 	.word	0x00017db0


	//   ....[84]....
        /*0828*/ 	.word	0x00017e50


	//   ....[85]....
        /*082c*/ 	.word	0x00017e70


	//   ....[86]....
        /*0830*/ 	.word	0x00017ef0


	//   ....[87]....
        /*0834*/ 	.word	0x00017f10


	//   ....[88]....
        /*0838*/ 	.word	0x00017f20


	//   ....[89]....
        /*083c*/ 	.word	0x00017f90


	//   ....[90]....
        /*0840*/ 	.word	0x000183b0


	//   ....[91]....
        /*0844*/ 	.word	0x00018470


	//   ....[92]....
        /*0848*/ 	.word	0x000185c0


	//   ....[93]....
        /*084c*/ 	.word	0x00018600


	//   ....[94]....
        /*0850*/ 	.word	0x00018610


	//   ....[95]....
        /*0854*/ 	.word	0x00018620


	//   ....[96]....
        /*0858*/ 	.word	0x00018770


	//   ....[97]....
        /*085c*/ 	.word	0x000188c0


	//   ....[98]....
        /*0860*/ 	.word	0x000190c0


	//   ....[99]....
        /*0864*/ 	.word	0x000190e0


	//   ....[100]....
        /*0868*/ 	.word	0x00019130


	//   ....[101]....
        /*086c*/ 	.word	0x00019140


	//   ....[102]....
        /*0870*/ 	.word	0x00019180


	//   ....[103]....
        /*0874*/ 	.word	0x00019190


	//   ....[104]....
        /*0878*/ 	.word	0x000191a0


	//   ....[105]....
        /*087c*/ 	.word	0x000191e0


	//   ....[106]....
        /*0880*/ 	.word	0x000194e0


	//   ....[107]....
        /*0884*/ 	.word	0x00019520


	//   ....[108]....
        /*0888*/ 	.word	0x00019540


	//   ....[109]....
        /*088c*/ 	.word	0x00019560


	//   ....[110]....
        /*0890*/ 	.word	0x00019590


	//   ....[111]....
        /*0894*/ 	.word	0x000195b0


	//   ....[112]....
        /*0898*/ 	.word	0x000196b0


	//   ....[113]....
        /*089c*/ 	.word	0x00019800


	//   ....[114]....
        /*08a0*/ 	.word	0x00019e40


	//   ....[115]....
        /*08a4*/ 	.word	0x00019e70


	//   ....[116]....
        /*08a8*/ 	.word	0x00019ed0


	//   ....[117]....
        /*08ac*/ 	.word	0x00019f00


	//   ....[118]....
        /*08b0*/ 	.word	0x00019f30


	//   ....[119]....
        /*08b4*/ 	.word	0x00019f60


	//   ....[120]....
        /*08b8*/ 	.word	0x00019f90


	//   ....[121]....
        /*08bc*/ 	.word	0x00019fc0


	//   ....[122]....
        /*08c0*/ 	.word	0x0001a160


	//   ....[123]....
        /*08c4*/ 	.word	0x0001a190


	//   ....[124]....
        /*08c8*/ 	.word	0x0001a1c0


	//   ....[125]....
        /*08cc*/ 	.word	0x0001a1f0


	//   ....[126]....
        /*08d0*/ 	.word	0x0001a220


	//   ....[127]....
        /*08d4*/ 	.word	0x0001a250


	//   ....[128]....
        /*08d8*/ 	.word	0x0001a310


	//   ....[129]....
        /*08dc*/ 	.word	0x0001a330


	//   ....[130]....
        /*08e0*/ 	.word	0x0001a340


	//   ....[131]....
        /*08e4*/ 	.word	0x0001a3a0


	//   ....[132]....
        /*08e8*/ 	.word	0x0001a9c0


	//   ....[133]....
        /*08ec*/ 	.word	0x0001acd0


	//   ....[134]....
        /*08f0*/ 	.word	0x0001ad60


	//   ....[135]....
        /*08f4*/ 	.word	0x0001ae30


	//   ....[136]....
        /*08f8*/ 	.word	0x0001aec0


	//   ....[137]....
        /*08fc*/ 	.word	0x0001afa0


	//   ....[138]....
        /*0900*/ 	.word	0x0001b030


	//   ....[139]....
        /*0904*/ 	.word	0x0001b1b0


	//   ....[140]....
        /*0908*/ 	.word	0x0001b240


	//   ....[141]....
        /*090c*/ 	.word	0x0001b290


	//   ....[142]....
        /*0910*/ 	.word	0x0001b2e0


	//   ....[143]....
        /*0914*/ 	.word	0x0001b3d0


	//   ....[144]....
        /*0918*/ 	.word	0x0001b460


	//   ....[145]....
        /*091c*/ 	.word	0x0001b4b0


	//   ....[146]....
        /*0920*/ 	.word	0x0001b500


	//   ....[147]....
        /*0924*/ 	.word	0x0001b750


	//   ....[148]....
        /*0928*/ 	.word	0x0001ba30


	//   ....[149]....
        /*092c*/ 	.word	0x0001bb20


	//   ....[150]....
        /*0930*/ 	.word	0x0001bbc0


	//   ....[151]....
        /*0934*/ 	.word	0x0001bc20


	//   ....[152]....
        /*0938*/ 	.word	0x0001bd10


	//   ....[153]....
        /*093c*/ 	.word	0x0001bd80


	//   ....[154]....
        /*0940*/ 	.word	0x0001be70


	//   ....[155]....
        /*0944*/ 	.word	0x0001bee0


	//   ....[156]....
        /*0948*/ 	.word	0x0001bf80


	//   ....[157]....
        /*094c*/ 	.word	0x0001c070


	//   ....[158]....
        /*0950*/ 	.word	0x0001c0e0


	//   ....[159]....
        /*0954*/ 	.word	0x0001c140


	//   ....[160]....
        /*0958*/ 	.word	0x0001c230


	//   ....[161]....
        /*095c*/ 	.word	0x0001c290


	//   ....[162]....
        /*0960*/ 	.word	0x0001c390


	//   ....[163]....
        /*0964*/ 	.word	0x0001c3f0


	//   ....[164]....
        /*0968*/ 	.word	0x0001c4d0


	//   ....[165]....
        /*096c*/ 	.word	0x0001c610


	//   ....[166]....
        /*0970*/ 	.word	0x0001c710


	//   ....[167]....
        /*0974*/ 	.word	0x0001c990


	//   ....[168]....
        /*0978*/ 	.word	0x0001c9e0


	//   ....[169]....
        /*097c*/ 	.word	0x0001cbb0


	//   ....[170]....
        /*0980*/ 	.word	0x0001cc00


	//   ....[171]....
        /*0984*/ 	.word	0x0001cdd0


	//   ....[172]....
        /*0988*/ 	.word	0x0001ce20


	//   ....[173]....
        /*098c*/ 	.word	0x0001cf10


	//   ....[174]....
        /*0990*/ 	.word	0x0001cfb0


	//   ....[175]....
        /*0994*/ 	.word	0x0001d010


	//   ....[176]....
        /*0998*/ 	.word	0x0001d0c0


	//   ....[177]....
        /*099c*/ 	.word	0x0001d120


	//   ....[178]....
        /*09a0*/ 	.word	0x0001d1d0


	//   ....[179]....
        /*09a4*/ 	.word	0x0001d230


	//   ....[180]....
        /*09a8*/ 	.word	0x0001d2e0


	//   ....[181]....
        /*09ac*/ 	.word	0x0001d3d0


	//   ....[182]....
        /*09b0*/ 	.word	0x0001d4b0


	//   ....[183]....
        /*09b4*/ 	.word	0x0001d5c0


	//   ....[184]....
        /*09b8*/ 	.word	0x0001d6c0


	//   ....[185]....
        /*09bc*/ 	.word	0x0001d7f0


	//   ....[186]....
        /*09c0*/ 	.word	0x0001d8d0


	//   ....[187]....
        /*09c4*/ 	.word	0x0001d9d0


	//   ....[188]....
        /*09c8*/ 	.word	0x0001dab0


	//   ....[189]....
        /*09cc*/ 	.word	0x0001db40


	//   ....[190]....
        /*09d0*/ 	.word	0x0001dbe0


	//   ....[191]....
        /*09d4*/ 	.word	0x0001dd60


	//   ....[192]....
        /*09d8*/ 	.word	0x0001ddd0


	//   ....[193]....
        /*09dc*/ 	.word	0x0001de40


	//   ....[194]....
        /*09e0*/ 	.word	0x0001deb0


	//   ....[195]....
        /*09e4*/ 	.word	0x0001df20


	//   ....[196]....
        /*09e8*/ 	.word	0x0001dfa0


	//   ....[197]....
        /*09ec*/ 	.word	0x0001e020


	//   ....[198]....
        /*09f0*/ 	.word	0x0001e0b0


	//   ....[199]....
        /*09f4*/ 	.word	0x0001e120


	//   ....[200]....
        /*09f8*/ 	.word	0x0001e190


	//   ....[201]....
        /*09fc*/ 	.word	0x0001e200


	//   ....[202]....
        /*0a00*/ 	.word	0x0001e280


	//   ....[203]....
        /*0a04*/ 	.word	0x0001e2f0


	//   ....[204]....
        /*0a08*/ 	.word	0x0001e390


	//   ....[205]....
        /*0a0c*/ 	.word	0x0001e3e0


	//   ....[206]....
        /*0a10*/ 	.word	0x0001e470


	//   ....[207]....
        /*0a14*/ 	.word	0x0001e5a0


	//----- nvinfo : EIATTR_REG_RECONFIG
	.align		4
.L_232:
        /*0a18*/ 	.byte	0x01, 0x54
	.zero		2


	//----- nvinfo : EIATTR_SYSCALL_OFFSETS
	.align		4
        /*0a1c*/ 	.byte	0x04, 0x46
        /*0a1e*/ 	.short	(.L_234 - .L_233)


	//   ....[0]....
.L_233:
        /*0a20*/ 	.word	0x00002350


	//   ....[1]....
        /*0a24*/ 	.word	0x000024a0


	//   ....[2]....
        /*0a28*/ 	.word	0x00007b60


	//   ....[3]....
        /*0a2c*/ 	.word	0x00007ef0


	//   ....[4]....
        /*0a30*/ 	.word	0x00016810


	//   ....[5]....
        /*0a34*/ 	.word	0x00016960


	//   ....[6]....
        /*0a38*/ 	.word	0x00016a50


	//   ....[7]....
        /*0a3c*/ 	.word	0x000179e0


	//----- nvinfo : EIATTR_MBARRIER_INSTR_OFFSETS
	.align		4
.L_234:
        /*0a40*/ 	.byte	0x04, 0x39
        /*0a42*/ 	.short	(.L_236 - .L_235)


	//   ....[0]....
.L_235:
        /*0a44*/ 	.word	0x00000270
        /*0a48*/ 	.word	0x000000ff
        /*0a4c*/ 	.word	0x00028c00
        /*0a50*/ 	.short	0x0100
        /*0a52*/ 	.byte	0x08
	.zero		1


	//   ....[1]....
        /*0a54*/ 	.word	0x00000280
        /*0a58*/ 	.word	0x000000ff
        /*0a5c*/ 	.word	0x00028c20
        /*0a60*/ 	.short	0x0100
        /*0a62*/ 	.byte	0x08
	.zero		1


	//   ....[2]....
        /*0a64*/ 	.word	0x00000330
        /*0a68*/ 	.word	0x000000ff
        /*0a6c*/ 	.word	0x00028c30
        /*0a70*/ 	.short	0x0100
        /*0a72*/ 	.byte	0x06
	.zero		1


	//   ....[3]....
        /*0a74*/ 	.word	0x00000340
        /*0a78*/ 	.word	0x000000ff
        /*0a7c*/ 	.word	0x00028c40
        /*0a80*/ 	.short	0x0100
        /*0a82*/ 	.byte	0x06
	.zero		1


	//   ....[4]....
        /*0a84*/ 	.word	0x00000350
        /*0a88*/ 	.word	0x000000ff
        /*0a8c*/ 	.word	0x00028c38
        /*0a90*/ 	.short	0x0100
        /*0a92*/ 	.byte	0x06
	.zero		1


	//   ....[5]....
        /*0a94*/ 	.word	0x00000360
        /*0a98*/ 	.word	0x000000ff
        /*0a9c*/ 	.word	0x00028c48
        /*0aa0*/ 	.short	0x0100
        /*0aa2*/ 	.byte	0x06
	.zero		1


	//   ....[6]....
        /*0aa4*/ 	.word	0x00000490
        /*0aa8*/ 	.word	0x000000ff
        /*0aac*/ 	.word	0x00028c50
        /*0ab0*/ 	.short	0x0100
        /*0ab2*/ 	.byte	0x08
	.zero		1


	//   ....[7]....
        /*0ab4*/ 	.word	0x000004a0
        /*0ab8*/ 	.word	0x000000ff
        /*0abc*/ 	.word	0x00028c60
        /*0ac0*/ 	.short	0x0100
        /*0ac2*/ 	.byte	0x08
	.zero		1


	//   ....[8]....
        /*0ac4*/ 	.word	0x000004b0
        /*0ac8*/ 	.word	0x000000ff
        /*0acc*/ 	.word	0x00028c58
        /*0ad0*/ 	.short	0x0100
        /*0ad2*/ 	.byte	0x08
	.zero		1


	//   ....[9]....
        /*0ad4*/ 	.word	0x000004c0
        /*0ad8*/ 	.word	0x000000ff
        /*0adc*/ 	.word	0x00028c68
        /*0ae0*/ 	.short	0x0100
        /*0ae2*/ 	.byte	0x08
	.zero		1


	//   ....[10]....
        /*0ae4*/ 	.word	0x000005b0
        /*0ae8*/ 	.word	0x000000ff
        /*0aec*/ 	.word	0x00028c70
        /*0af0*/ 	.short	0x0100
        /*0af2*/ 	.byte	0x06
	.zero		1


	//   ....[11]....
        /*0af4*/ 	.word	0x000005c0
        /*0af8*/ 	.word	0x000000ff
        /*0afc*/ 	.word	0x00028c80
        /*0b00*/ 	.short	0x0100
        /*0b02*/ 	.byte	0x06
	.zero		1


	//   ....[12]....
        /*0b04*/ 	.word	0x000005d0
        /*0b08*/ 	.word	0x000000ff
        /*0b0c*/ 	.word	0x00028c78
        /*0b10*/ 	.short	0x0100
        /*0b12*/ 	.byte	0x06
	.zero		1


	//   ....[13]....
        /*0b14*/ 	.word	0x000005e0
        /*0b18*/ 	.word	0x000000ff
        /*0b1c*/ 	.word	0x00028c88
        /*0b20*/ 	.short	0x0100
        /*0b22*/ 	.byte	0x06
	.zero		1


	//   ....[14]....
        /*0b24*/ 	.word	0x00000710
        /*0b28*/ 	.word	0x000000ff
        /*0b2c*/ 	.word	0x00028c90
        /*0b30*/ 	.short	0x0100
        /*0b32*/ 	.byte	0x08
	.zero		1


	//   ....[15]....
        /*0b34*/ 	.word	0x00000720
        /*0b38*/ 	.word	0x000000ff
        /*0b3c*/ 	.word	0x00028ca0
        /*0b40*/ 	.short	0x0100
        /*0b42*/ 	.byte	0x08
	.zero		1


	//   ....[16]....
        /*0b44*/ 	.word	0x00000730
        /*0b48*/ 	.word	0x000000ff
        /*0b4c*/ 	.word	0x00028c98
        /*0b50*/ 	.short	0x0100
        /*0b52*/ 	.byte	0x08
	.zero		1


	//   ....[17]....
        /*0b54*/ 	.word	0x00000740
        /*0b58*/ 	.word	0x000000ff
        /*0b5c*/ 	.word	0x00028ca8
        /*0b60*/ 	.short	0x0100
        /*0b62*/ 	.byte	0x08
	.zero		1


	//   ....[18]....
        /*0b64*/ 	.word	0x00000870
        /*0b68*/ 	.word	0x000000ff
        /*0b6c*/ 	.word	0x00028cb0
        /*0b70*/ 	.short	0x0100
        /*0b72*/ 	.byte	0x08
	.zero		1


	//   ....[19]....
        /*0b74*/ 	.word	0x00000880
        /*0b78*/ 	.word	0x000000ff
        /*0b7c*/ 	.word	0x00028cc0
        /*0b80*/ 	.short	0x0100
        /*0b82*/ 	.byte	0x08
	.zero		1


	//   ....[20]....
        /*0b84*/ 	.word	0x00000890
        /*0b88*/ 	.word	0x000000ff
        /*0b8c*/ 	.word	0x00028cb8
        /*0b90*/ 	.short	0x0100
        /*0b92*/ 	.byte	0x08
	.zero		1


	//   ....[21]....
        /*0b94*/ 	.word	0x000008a0
        /*0b98*/ 	.word	0x000000ff
        /*0b9c*/ 	.word	0x00028cc8
        /*0ba0*/ 	.short	0x0100
        /*0ba2*/ 	.byte	0x08
	.zero		1


	//   ....[22]....
        /*0ba4*/ 	.word	0x00003080
        /*0ba8*/ 	.word	0x0000003a
        /*0bac*/ 	.word	0x00028c90
        /*0bb0*/ 	.short	0x010a
        /*0bb2*/ 	.byte	0x3f
	.zero		1


	//   ....[23]....
        /*0bb4*/ 	.word	0x00003b30
        /*0bb8*/ 	.word	0x0000003a
        /*0bbc*/ 	.word	0x00028c90
        /*0bc0*/ 	.short	0x010a
        /*0bc2*/ 	.byte	0x3f
	.zero		1


	//   ....[24]....
        /*0bc4*/ 	.word	0x00004410
        /*0bc8*/ 	.word	0x0000003a
        /*0bcc*/ 	.word	0x00028c90
        /*0bd0*/ 	.short	0x010a
        /*0bd2*/ 	.byte	0x3f
	.zero		1


	//   ....[25]....
        /*0bd4*/ 	.word	0x000047d0
        /*0bd8*/ 	.word	0x00000004
        /*0bdc*/ 	.word	0x00000000
        /*0be0*/ 	.short	0x0101
        /*0be2*/ 	.byte	0x3f
	.zero		1


	//   ....[26]....
        /*0be4*/ 	.word	0x00004810
        /*0be8*/ 	.word	0x0000003a
        /*0bec*/ 	.word	0x00028cb0
        /*0bf0*/ 	.short	0x010a
        /*0bf2*/ 	.byte	0x3f
	.zero		1


	//   ....[27]....
        /*0bf4*/ 	.word	0x00005140
        /*0bf8*/ 	.word	0x0000003a
        /*0bfc*/ 	.word	0x00000000
        /*0c00*/ 	.short	0x0101
        /*0c02*/ 	.byte	0x3f
	.zero		1


	//   ....[28]....
        /*0c04*/ 	.word	0x000059c0
        /*0c08*/ 	.word	0x0000000a
        /*0c0c*/ 	.word	0x00028c50
        /*0c10*/ 	.short	0x010a
        /*0c12*/ 	.byte	0x3f
	.zero		1


	//   ....[29]....
        /*0c14*/ 	.word	0x00005d90
        /*0c18*/ 	.word	0x0000000a
        /*0c1c*/ 	.word	0x00000000
        /*0c20*/ 	.short	0x0101
        /*0c22*/ 	.byte	0x3f
	.zero		1


	//   ....[30]....
        /*0c24*/ 	.word	0x00006690
        /*0c28*/ 	.word	0x0000000a
        /*0c2c*/ 	.word	0x00028c50
        /*0c30*/ 	.short	0x010a
        /*0c32*/ 	.byte	0x3f
	.zero		1


	//   ....[31]....
        /*0c34*/ 	.word	0x000066e0
        /*0c38*/ 	.word	0x0000000a
        /*0c3c*/ 	.word	0x00028c50
        /*0c40*/ 	.short	0x010a
        /*0c42*/ 	.byte	0x3f
	.zero		1


	//   ....[32]....
        /*0c44*/ 	.word	0x00006a20
        /*0c48*/ 	.word	0x0000000a
        /*0c4c*/ 	.word	0x00000000
        /*0c50*/ 	.short	0x0101
        /*0c52*/ 	.byte	0x3f
	.zero		1


	//   ....[33]....
        /*0c54*/ 	.word	0x00007c00
        /*0c58*/ 	.word	0x00000002
        /*0c5c*/ 	.word	0x00028c00
        /*0c60*/ 	.short	0x010a
        /*0c62*/ 	.byte	0x3f
	.zero		1


	//   ....[34]....
        /*0c64*/ 	.word	0x00007c50
        /*0c68*/ 	.word	0x00000002
        /*0c6c*/ 	.word	0x00028c00
        /*0c70*/ 	.short	0x010a
        /*0c72*/ 	.byte	0x3f
	.zero		1


	//   ....[35]....
        /*0c74*/ 	.word	0x00008250
        /*0c78*/ 	.word	0x00000002
        /*0c7c*/ 	.word	0x00028c00
        /*0c80*/ 	.short	0x010a
        /*0c82*/ 	.byte	0x3f
	.zero		1


	//   ....[36]....
        /*0c84*/ 	.word	0x000091c0
        /*0c88*/ 	.word	0x00000002
        /*0c8c*/ 	.word	0x00028c00
        /*0c90*/ 	.short	0x010a
        /*0c92*/ 	.byte	0x3f
	.zero		1


	//   ....[37]....
        /*0c94*/ 	.word	0x0000a020
        /*0c98*/ 	.word	0x0000000c
        /*0c9c*/ 	.word	0x00028c30
        /*0ca0*/ 	.short	0x010a
        /*0ca2*/ 	.byte	0x3f
	.zero		1


	//   ....[38]....
        /*0ca4*/ 	.word	0x0000a0d0
        /*0ca8*/ 	.word	0x0000000c
        /*0cac*/ 	.word	0x00028c30
        /*0cb0*/ 	.short	0x010a
        /*0cb2*/ 	.byte	0x3f
	.zero		1


	//   ....[39]....
        /*0cb4*/ 	.word	0x0000b0f0
        /*0cb8*/ 	.word	0x00000015
        /*0cbc*/ 	.word	0x00000000
        /*0cc0*/ 	.short	0x0101
        /*0cc2*/ 	.byte	0x3f
	.zero		1


	//   ....[40]....
        /*0cc4*/ 	.word	0x0000b580
        /*0cc8*/ 	.word	0x0000000c
        /*0ccc*/ 	.word	0x00028c50
        /*0cd0*/ 	.short	0x010a
        /*0cd2*/ 	.byte	0x3f
	.zero		1


	//   ....[41]....
        /*0cd4*/ 	.word	0x0000b620
        /*0cd8*/ 	.word	0x0000000c
        /*0cdc*/ 	.word	0x00028c50
        /*0ce0*/ 	.short	0x010a
        /*0ce2*/ 	.byte	0x3f
	.zero		1


	//   ....[42]....
        /*0ce4*/ 	.word	0x0000b910
        /*0ce8*/ 	.word	0x0000000c
        /*0cec*/ 	.word	0x00000000
        /*0cf0*/ 	.short	0x0101
        /*0cf2*/ 	.byte	0x3f
	.zero		1


	//   ....[43]....
        /*0cf4*/ 	.word	0x0000ba20
        /*0cf8*/ 	.word	0x0000000e
        /*0cfc*/ 	.word	0x00028c30
        /*0d00*/ 	.short	0x010a
        /*0d02*/ 	.byte	0x3f
	.zero		1


	//   ....[44]....
        /*0d04*/ 	.word	0x0000bad0
        /*0d08*/ 	.word	0x0000000e
        /*0d0c*/ 	.word	0x00028c30
        /*0d10*/ 	.short	0x010a
        /*0d12*/ 	.byte	0x3f
	.zero		1


	//   ....[45]....
        /*0d14*/ 	.word	0x0000c3c0
        /*0d18*/ 	.word	0x000000aa
        /*0d1c*/ 	.word	0x00000000
        /*0d20*/ 	.short	0x0101
        /*0d22*/ 	.byte	0x3f
	.zero		1


	//   ....[46]....
        /*0d24*/ 	.word	0x0000d440
        /*0d28*/ 	.word	0x0000000e
        /*0d2c*/ 	.word	0x00028c50
        /*0d30*/ 	.short	0x010a
        /*0d32*/ 	.byte	0x3f
	.zero		1


	//   ....[47]....
        /*0d34*/ 	.word	0x0000d490
        /*0d38*/ 	.word	0x0000000e
        /*0d3c*/ 	.word	0x00028c50
        /*0d40*/ 	.short	0x010a
        /*0d42*/ 	.byte	0x3f
	.zero		1


	//   ....[48]....
        /*0d44*/ 	.word	0x0000d7a0
        /*0d48*/ 	.word	0x0000000e
        /*0d4c*/ 	.word	0x00000000
        /*0d50*/ 	.short	0x0101
        /*0d52*/ 	.byte	0x3f
	.zero		1


	//   ....[49]....
        /*0d54*/ 	.word	0x000100c0
        /*0d58*/ 	.word	0x00000000
        /*0d5c*/ 	.word	0x00000000
        /*0d60*/ 	.short	0x0101
        /*0d62*/ 	.byte	0x3f
	.zero		1


	//   ....[50]....
        /*0d64*/ 	.word	0x00010d30
        /*0d68*/ 	.word	0x00000004
        /*0d6c*/ 	.word	0x00000000
        /*0d70*/ 	.short	0x0101
        /*0d72*/ 	.byte	0x3f
	.zero		1


	//   ....[51]....
        /*0d74*/ 	.word	0x00014b00
        /*0d78*/ 	.word	0x00000011
        /*0d7c*/ 	.word	0x00028c20
        /*0d80*/ 	.short	0x010a
        /*0d82*/ 	.byte	0x3f
	.zero		1


	//   ....[52]....
        /*0d84*/ 	.word	0x00014b90
        /*0d88*/ 	.word	0x00000003
        /*0d8c*/ 	.word	0x00028ca0
        /*0d90*/ 	.short	0x010a
        /*0d92*/ 	.byte	0x3f
	.zero		1


	//   ....[53]....
        /*0d94*/ 	.word	0x00014de0
        /*0d98*/ 	.word	0x00000003
        /*0d9c*/ 	.word	0x00028cc0
        /*0da0*/ 	.short	0x010a
        /*0da2*/ 	.byte	0x3f
	.zero		1


	//   ....[54]....
        /*0da4*/ 	.word	0x000157b0
        /*0da8*/ 	.word	0x00000008
        /*0dac*/ 	.word	0x00028ca0
        /*0db0*/ 	.short	0x010a
        /*0db2*/ 	.byte	0x3f
	.zero		1


	//   ....[55]....
        /*0db4*/ 	.word	0x000159f0
        /*0db8*/ 	.word	0x00000008
        /*0dbc*/ 	.word	0x00028cc0
        /*0dc0*/ 	.short	0x010a
        /*0dc2*/ 	.byte	0x3f
	.zero		1


	//   ....[56]....
        /*0dc4*/ 	.word	0x000171d0
        /*0dc8*/ 	.word	0x0000001e
        /*0dcc*/ 	.word	0x00028c40
        /*0dd0*/ 	.short	0x010a
        /*0dd2*/ 	.byte	0x3f
	.zero		1


	//   ....[57]....
        /*0dd4*/ 	.word	0x00017680
        /*0dd8*/ 	.word	0x0000001e
        /*0ddc*/ 	.word	0x00028c30
        /*0de0*/ 	.short	0x0107
        /*0de2*/ 	.byte	0x3f
	.zero		1


	//   ....[58]....
        /*0de4*/ 	.word	0x00017750
        /*0de8*/ 	.word	0x0000001e
        /*0dec*/ 	.word	0x00028c30
        /*0df0*/ 	.short	0x0101
        /*0df2*/ 	.byte	0x3f
	.zero		1


	//   ....[59]....
        /*0df4*/ 	.word	0x00018030
        /*0df8*/ 	.word	0x00000011
        /*0dfc*/ 	.word	0x00028c00
        /*0e00*/ 	.short	0x0107
        /*0e02*/ 	.byte	0x3f
	.zero		1


	//   ....[60]....
        /*0e04*/ 	.word	0x00018120
        /*0e08*/ 	.word	0x00000011
        /*0e0c*/ 	.word	0x00028c00
        /*0e10*/ 	.short	0x0101
        /*0e12*/ 	.byte	0x3f
	.zero		1


	//   ....[61]....
        /*0e14*/ 	.word	0x00018140
        /*0e18*/ 	.word	0x00000011
        /*0e1c*/ 	.word	0x00028c20
        /*0e20*/ 	.short	0x010a
        /*0e22*/ 	.byte	0x3f
	.zero		1


	//   ....[62]....
        /*0e24*/ 	.word	0x000181d0
        /*0e28*/ 	.word	0x0000001e
        /*0e2c*/ 	.word	0x00028c60
        /*0e30*/ 	.short	0x010a
        /*0e32*/ 	.byte	0x3f
	.zero		1


	//   ....[63]....
        /*0e34*/ 	.word	0x00018ae0
        /*0e38*/ 	.word	0x0000001e
        /*0e3c*/ 	.word	0x00028c50
        /*0e40*/ 	.short	0x0107
        /*0e42*/ 	.byte	0x3f
	.zero		1


	//   ....[64]....
        /*0e44*/ 	.word	0x00018bb0
        /*0e48*/ 	.word	0x0000001e
        /*0e4c*/ 	.word	0x00028c50
        /*0e50*/ 	.short	0x0101
        /*0e52*/ 	.byte	0x3f
	.zero		1


	//   ....[65]....
        /*0e54*/ 	.word	0x00018f40
        /*0e58*/ 	.word	0x00000006
        /*0e5c*/ 	.word	0x00028c40
        /*0e60*/ 	.short	0x010a
        /*0e62*/ 	.byte	0x3f
	.zero		1


	//   ....[66]....
        /*0e64*/ 	.word	0x00019260
        /*0e68*/ 	.word	0x00000006
        /*0e6c*/ 	.word	0x00028c30
        /*0e70*/ 	.short	0x0107
        /*0e72*/ 	.byte	0x3f
	.zero		1


	//   ....[67]....
        /*0e74*/ 	.word	0x00019320
        /*0e78*/ 	.word	0x00000006
        /*0e7c*/ 	.word	0x00028c30
        /*0e80*/ 	.short	0x0101
        /*0e82*/ 	.byte	0x3f
	.zero		1


	//   ....[68]....
        /*0e84*/ 	.word	0x00019350
        /*0e88*/ 	.word	0x00000006
        /*0e8c*/ 	.word	0x00028c60
        /*0e90*/ 	.short	0x010a
        /*0e92*/ 	.byte	0x3f
	.zero		1


	//   ....[69]....
        /*0e94*/ 	.word	0x00019a00
        /*0e98*/ 	.word	0x00000006
        /*0e9c*/ 	.word	0x00028c50
        /*0ea0*/ 	.short	0x0107
        /*0ea2*/ 	.byte	0x3f
	.zero		1


	//   ....[70]....
        /*0ea4*/ 	.word	0x00019ac0
        /*0ea8*/ 	.word	0x00000006
        /*0eac*/ 	.word	0x00028c50
        /*0eb0*/ 	.short	0x0101
        /*0eb2*/ 	.byte	0x3f
	.zero		1


	//   ....[71]....
        /*0eb4*/ 	.word	0x0001a940
        /*0eb8*/ 	.word	0x00000007
        /*0ebc*/ 	.word	0x00028c20
        /*0ec0*/ 	.short	0x010a
        /*0ec2*/ 	.byte	0x3f
	.zero		1


	//   ....[72]....
        /*0ec4*/ 	.word	0x0001aab0
        /*0ec8*/ 	.word	0x00000005
        /*0ecc*/ 	.word	0x00028c40
        /*0ed0*/ 	.short	0x010a
        /*0ed2*/ 	.byte	0x3f
	.zero		1


	//   ....[73]....
        /*0ed4*/ 	.word	0x0001ab50
        /*0ed8*/ 	.word	0x00000003
        /*0edc*/ 	.word	0x00028c40
        /*0ee0*/ 	.short	0x010a
        /*0ee2*/ 	.byte	0x3f
	.zero		1


	//   ....[74]....
        /*0ee4*/ 	.word	0x0001ab90
        /*0ee8*/ 	.word	0x00000005
        /*0eec*/ 	.word	0x00028c60
        /*0ef0*/ 	.short	0x010a
        /*0ef2*/ 	.byte	0x3f
	.zero		1


	//   ....[75]....
        /*0ef4*/ 	.word	0x0001abd0
        /*0ef8*/ 	.word	0x00000003
        /*0efc*/ 	.word	0x00028c60
        /*0f00*/ 	.short	0x010a
        /*0f02*/ 	.byte	0x3f
	.zero		1


	//   ....[76]....
        /*0f04*/ 	.word	0x0001ac30
        /*0f08*/ 	.word	0x0000003a
        /*0f0c*/ 	.word	0x00028c90
        /*0f10*/ 	.short	0x010a
        /*0f12*/ 	.byte	0x3f
	.zero		1


	//   ....[77]....
        /*0f14*/ 	.word	0x0001ad90
        /*0f18*/ 	.word	0x0000003a
        /*0f1c*/ 	.word	0x00028c90
        /*0f20*/ 	.short	0x010a
        /*0f22*/ 	.byte	0x3f
	.zero		1


	//   ....[78]....
        /*0f24*/ 	.word	0x0001af00
        /*0f28*/ 	.word	0x0000003a
        /*0f2c*/ 	.word	0x00028c90
        /*0f30*/ 	.short	0x010a
        /*0f32*/ 	.byte	0x3f
	.zero		1


	//   ....[79]....
        /*0f34*/ 	.word	0x0001b060
        /*0f38*/ 	.word	0x0000003a
        /*0f3c*/ 	.word	0x00028cb0
        /*0f40*/ 	.short	0x010a
        /*0f42*/ 	.byte	0x3f
	.zero		1


	//   ....[80]....
        /*0f44*/ 	.word	0x0001b0b0
        /*0f48*/ 	.word	0x0000000a
        /*0f4c*/ 	.word	0x00028c50
        /*0f50*/ 	.short	0x010a
        /*0f52*/ 	.byte	0x3f
	.zero		1


	//   ....[81]....
        /*0f54*/ 	.word	0x0001b100
        /*0f58*/ 	.word	0x0000000a
        /*0f5c*/ 	.word	0x00028c50
        /*0f60*/ 	.short	0x010a
        /*0f62*/ 	.byte	0x3f
	.zero		1


	//   ....[82]....
        /*0f64*/ 	.word	0x0001b320
        /*0f68*/ 	.word	0x00000002
        /*0f6c*/ 	.word	0x00028c00
        /*0f70*/ 	.short	0x010a
        /*0f72*/ 	.byte	0x3f
	.zero		1


	//   ....[83]....
        /*0f74*/ 	.word	0x0001b530
        /*0f78*/ 	.word	0x00000002
        /*0f7c*/ 	.word	0x00028c00
        /*0f80*/ 	.short	0x010a
        /*0f82*/ 	.byte	0x3f
	.zero		1


	//   ....[84]....
        /*0f84*/ 	.word	0x0001b580
        /*0f88*/ 	.word	0x0000000c
        /*0f8c*/ 	.word	0x00028c30
        /*0f90*/ 	.short	0x010a
        /*0f92*/ 	.byte	0x3f
	.zero		1


	//   ....[85]....
        /*0f94*/ 	.word	0x0001b5d0
        /*0f98*/ 	.word	0x0000000c
        /*0f9c*/ 	.word	0x00028c50
        /*0fa0*/ 	.short	0x010a
        /*0fa2*/ 	.byte	0x3f
	.zero		1


	//   ....[86]....
        /*0fa4*/ 	.word	0x0001b620
        /*0fa8*/ 	.word	0x0000000e
        /*0fac*/ 	.word	0x00028c30
        /*0fb0*/ 	.short	0x010a
        /*0fb2*/ 	.byte	0x3f
	.zero		1


	//   ....[87]....
        /*0fb4*/ 	.word	0x0001b670
        /*0fb8*/ 	.word	0x0000000e
        /*0fbc*/ 	.word	0x00028c50
        /*0fc0*/ 	.short	0x010a
        /*0fc2*/ 	.byte	0x3f
	.zero		1


	//   ....[88]....
        /*0fc4*/ 	.word	0x0001b810
        /*0fc8*/ 	.word	0x00000011
        /*0fcc*/ 	.word	0x00028c20
        /*0fd0*/ 	.short	0x010a
        /*0fd2*/ 	.byte	0x3f
	.zero		1


	//   ....[89]....
        /*0fd4*/ 	.word	0x0001b860
        /*0fd8*/ 	.word	0x00000003
        /*0fdc*/ 	.word	0x00028ca0
        /*0fe0*/ 	.short	0x010a
        /*0fe2*/ 	.byte	0x3f
	.zero		1


	//   ....[90]....
        /*0fe4*/ 	.word	0x0001b8b0
        /*0fe8*/ 	.word	0x00000003
        /*0fec*/ 	.word	0x00028cc0
        /*0ff0*/ 	.short	0x010a
        /*0ff2*/ 	.byte	0x3f
	.zero		1


	//   ....[91]....
        /*0ff4*/ 	.word	0x0001b900
        /*0ff8*/ 	.word	0x00000008
        /*0ffc*/ 	.word	0x00028ca0
        /*1000*/ 	.short	0x010a
        /*1002*/ 	.byte	0x3f
	.zero		1


	//   ....[92]....
        /*1004*/ 	.word	0x0001b950
        /*1008*/ 	.word	0x00000008
        /*100c*/ 	.word	0x00028cc0
        /*1010*/ 	.short	0x010a
        /*1012*/ 	.byte	0x3f
	.zero		1


	//   ....[93]....
        /*1014*/ 	.word	0x0001ba70
        /*1018*/ 	.word	0x0000001e
        /*101c*/ 	.word	0x00028c40
        /*1020*/ 	.short	0x010a
        /*1022*/ 	.byte	0x3f
	.zero		1


	//   ....[94]....
        /*1024*/ 	.word	0x0001c510
        /*1028*/ 	.word	0x00000011
        /*102c*/ 	.word	0x00028c20
        /*1030*/ 	.short	0x010a
        /*1032*/ 	.byte	0x3f
	.zero		1


	//   ....[95]....
        /*1034*/ 	.word	0x0001c560
        /*1038*/ 	.word	0x0000001e
        /*103c*/ 	.word	0x00028c60
        /*1040*/ 	.short	0x010a
        /*1042*/ 	.byte	0x3f
	.zero		1


	//   ....[96]....
        /*1044*/ 	.word	0x0001ce60
        /*1048*/ 	.word	0x00000006
        /*104c*/ 	.word	0x00028c40
        /*1050*/ 	.short	0x010a
        /*1052*/ 	.byte	0x3f
	.zero		1


	//   ....[97]....
        /*1054*/ 	.word	0x0001d320
        /*1058*/ 	.word	0x00000006
        /*105c*/ 	.word	0x00028c60
        /*1060*/ 	.short	0x010a
        /*1062*/ 	.byte	0x3f
	.zero		1


	//   ....[98]....
        /*1064*/ 	.word	0x0001e4c0
        /*1068*/ 	.word	0x00000007
        /*106c*/ 	.word	0x00028c20
        /*1070*/ 	.short	0x010a
        /*1072*/ 	.byte	0x3f
	.zero		1


	//   ....[99]....
        /*1074*/ 	.word	0x0001e660
        /*1078*/ 	.word	0x00000005
        /*107c*/ 	.word	0x00028c40
        /*1080*/ 	.short	0x010a
        /*1082*/ 	.byte	0x3f
	.zero		1


	//   ....[100]....
        /*1084*/ 	.word	0x0001e6b0
        /*1088*/ 	.word	0x00000003
        /*108c*/ 	.word	0x00028c40
        /*1090*/ 	.short	0x010a
        /*1092*/ 	.byte	0x3f
	.zero		1


	//   ....[101]....
        /*1094*/ 	.word	0x0001e700
        /*1098*/ 	.word	0x00000005
        /*109c*/ 	.word	0x00028c60
        /*10a0*/ 	.short	0x010a
        /*10a2*/ 	.byte	0x3f
	.zero		1


	//----- nvinfo : EIATTR_NUM_MBARRIERS
	.align		4
.L_236:
        /*10a4*/ 	.byte	0x03, 0x38
        /*10a6*/ 	.short	0x0016


	//----- nvinfo : EIATTR_EXIT_INSTR_OFFSETS
	.align		4
        /*10a8*/ 	.byte	0x04, 0x1c
        /*10aa*/ 	.short	(.L_238 - .L_237)


	//   ....[0]....
.L_237:
        /*10ac*/ 	.word	0x0001ac20


	//----- nvinfo : EIATTR_MAX_THREADS
	.align		4
.L_238:
        /*10b0*/ 	.byte	0x04, 0x05
        /*10b2*/ 	.short	(.L_240 - .L_239)
.L_239:
        /*10b4*/ 	.word	0x00000180
        /*10b8*/ 	.word	0x00000001
        /*10bc*/ 	.word	0x00000001


	//----- nvinfo : EIATTR_CRS_STACK_SIZE
	.align		4
.L_240:
        /*10c0*/ 	.byte	0x04, 0x1e
        /*10c2*/ 	.short	(.L_242 - .L_241)
.L_241:
        /*10c4*/ 	.word	0x00000000


	//----- nvinfo : EIATTR_CBANK_PARAM_SIZE
	.align		4
.L_242:
        /*10c8*/ 	.byte	0x03, 0x19
        /*10ca*/ 	.short	0x0af0


	//----- nvinfo : EIATTR_PARAM_CBANK
	.align		4
        /*10cc*/ 	.byte	0x04, 0x0a
        /*10ce*/ 	.short	(.L_244 - .L_243)
	.align		4
.L_243:
        /*10d0*/ 	.word	index@(.nv.constant0._ZN7cutlass13device_kernelIN5flash11enable_sm90INS1_16FlashAttnFwdSm90INS1_25CollectiveMainloopFwdSm90ILi2EN4cute5tupleIJNS5_1CILi1EEES8_S8_EEENS6_IJNS7_ILi64EEESA_SA_EEELi512ENS_10bfloat16_tEfNS_4arch4Sm90ELb0ELb0ELb1ELb1ELb1ELb1ELb0ELb0ELb0ELb1ELb1ELb0EEENS1_21CollectiveEpilogueFwdINS6_IJSA_NS7_ILi512EEESA_EEES9_SC_SE_Li256ELb1ELb1ELb1ELb0EEENS1_36VarlenDynamicPersistentTileSchedulerILi64ELi64ELi256ELi128ELb1ELb1ELb1ELb0ELb1ELb1EEEEEEEEEvNT_6ParamsE)
        /*10d4*/ 	.short	0x0210
        /*10d6*/ 	.short	0x0af0


	//----- nvinfo : EIATTR_SW_WAR
	.align		4
.L_244:
        /*10d8*/ 	.byte	0x04, 0x36
        /*10da*/ 	.short	(.L_246 - .L_245)
.L_245:
        /*10dc*/ 	.word	0x00000008
.L_246:


//--------------------- .nv.info._ZN7cutlass13device_kernelIN5flash11enable_sm90INS1_16FlashAttnFwdSm90INS1_25CollectiveMainloopFwdSm90ILi2EN4cute5tupleIJNS5_1CILi1EEES8_S8_EEENS6_IJNS7_ILi64EEESA_SA_EEELi512ENS_10bfloat16_tEfNS_4arch4Sm90ELb0ELb0ELb1ELb1ELb1ELb0ELb1ELb0ELb0ELb1ELb1ELb0EEENS1_21CollectiveEpilogueFwdINS6_IJSA_NS7_ILi512EEESA_EEES9_SC_SE_Li256ELb1ELb1ELb1ELb0EEENS1_36VarlenDynamicPersistentTileSchedulerILi64ELi64ELi256ELi128ELb1ELb1ELb1ELb0ELb1ELb1EEEEEEEEEvNT_6ParamsE --------------------------
	.section	.nv.info._ZN7cutlass13device_kernelIN5flash11enable_sm90INS1_16FlashAttnFwdSm90INS1_25CollectiveMainloopFwdSm90ILi2EN4cute5tupleIJNS5_1CILi1EEES8_S8_EEENS6_IJNS7_ILi64EEESA_SA_EEELi512ENS_10bfloat16_tEfNS_4arch4Sm90ELb0ELb0ELb1ELb1ELb1ELb0ELb1ELb0ELb0ELb1ELb1ELb0EEENS1_21CollectiveEpilogueFwdINS6_IJSA_NS7_ILi512EEESA_EEES9_SC_SE_Li256ELb1ELb1ELb1ELb0EEENS1_36VarlenDynamicPersistentTileSchedulerILi64ELi64ELi256ELi128ELb1ELb1ELb1ELb0ELb1ELb1EEEEEEEEEvNT_6ParamsE,"",@"SHT_CUDA_INFO"
	.sectionflags	@""
	.align	4


	//----- nvinfo : EIATTR_CUDA_API_VERSION
	.align		4
        /*0000*/ 	.byte	0x04, 0x37
        /*0002*/ 	.short	(.L_248 - .L_247)
.L_247:
        /*0004*/ 	.word	0x00000082


	//----- nvinfo : EIATTR_KPARAM_INFO
	.align		4
.L_248:
        /*0008*/ 	.byte	0x04, 0x17
        /*000a*/ 	.short	(.L_250 - .L_249)
.L_249:
        /*000c*/ 	.word	0x00000000
        /*0010*/ 	.short	0x0000
        /*0012*/ 	.short	0x0070
        /*0014*/ 	.byte	0x00, 0xf0, 0x01, 0x2e


	//----- nvinfo : EIATTR_SPARSE_MMA_MASK
	.align		4
.L_250:
        /*0018*/ 	.byte	0x03, 0x50
        /*001a*/ 	.short	0x0000


	//----- nvinfo : EIATTR_MAXREG_COUNT
	.align		4
        /*001c*/ 	.byte	0x03, 0x1b
        /*001e*/ 	.short	0x00a8


	//----- nvinfo : EIATTR_NUM_BARRIERS
	.align		4
        /*0020*/ 	.byte	0x02, 0x4c
        /*0022*/ 	.byte	0x10
	.zero		1


	//----- nvinfo : EIATTR_EXTERNS
	.align		4
        /*0024*/ 	.byte	0x04, 0x0f
        /*0026*/ 	.short	(.L_252 - .L_251)


	//   ....[0]....
	.align		4
.L_251:
        /*0028*/ 	.word	index@(__assertfail)


	//----- nvinfo : EIATTR_ANNOTATIONS
	.align		4
.L_252:
        /*002c*/ 	.byte	0x04, 0x55
        /*002e*/ 	.short	(.L_254 - .L_253)


	//   ....[0]....
.L_253:
        /* <DEDUP_REMOVED lines=22> */


	//----- nvinfo : EIATTR_MERCURY_ISA_VERSION
	.align		4
.L_254:
        /*0178*/ 	.byte	0x03, 0x5f
        /*017a*/ 	.short	0x0101


	//----- nvinfo : EIATTR_UNUSED_LOAD_BYTE_OFFSET
	.align		4
        /*017c*/ 	.byte	0x04, 0x44
        /*017e*/ 	.short	(.L_256 - .L_255)


	//   ....[0]....
.L_255:
        /*0180*/ 	.word	0x00000960
        /*0184*/ 	.word	0x0000fff0


	//   ....[1]....
        /*0188*/ 	.word	0x00009f30
        /*018c*/ 	.word	0x0000fff0


	//----- nvinfo : EIATTR_INT_WARP_WIDE_INSTR_OFFSETS
	.align		4
.L_256:
        /*0190*/ 	.byte	0x04, 0x31
        /*0192*/ 	.short	(.L_258 - .L_257)


	//   ....[0]....
.L_257:
        /*0194*/ 	.word	0x000000c0


	//   ....[1]....
        /*0198*/ 	.word	0x000000d0


	//   ....[2]....
        /*019c*/ 	.word	0x000000e0


	//   ....[3]....
        /*01a0*/ 	.word	0x00000180


	//   ....[4]....
        /*01a4*/ 	.word	0x0000fcf0


	//   ....[5]....
        /*01a8*/ 	.word	0x0000fd80


	//   ....[6]....
        /*01ac*/ 	.word	0x00014050


	//   ....[7]....
        /*01b0*/ 	.word	0x000140e0


	//----- nvinfo : EIATTR_COOP_GROUP_MASK_REGIDS
	.align		4
.L_258:
        /*01b4*/ 	.byte	0x04, 0x29
        /*01b6*/ 	.short	(.L_260 - .L_259)


	//   ....[0]....
.L_259:
        /*01b8*/ 	.word	0xffffffff


	//   ....[1]....
        /*01bc*/ 	.word	0xffffffff


	//   ....[2]....
        /*01c0*/ 	.word	0xffffffff


	//   ....[3]....
        /*01c4*/ 	.word	0xffffffff


	//   ....[4]....
        /*01c8*/ 	.word	0xffffffff


	//   ....[5]....
        /*01cc*/ 	.word	0xffffffff


	//   ....[6]....
        /*01d0*/ 	.word	0xffffffff


	//   ....[7]....
        /*01d4*/ 	.word	0xffffffff


	//   ....[8]....
        /*01d8*/ 	.word	0xffffffff


	//   ....[9]....
        /*01dc*/ 	.word	0xffffffff


	//   ....[10]....
        /*01e0*/ 	.word	0xffffffff


	//   ....[11]....
        /*01e4*/ 	.word	0xffffffff


	//   ....[12]....
        /*01e8*/ 	.word	0xffffffff


	//   ....[13]....
        /*01ec*/ 	.word	0xffffffff


	//   ....[14]....
        /*01f0*/ 	.word	0xffffffff


	//   ....[15]....
        /*01f4*/ 	.word	0xffffffff


	//   ....[16]....
        /*01f8*/ 	.word	0xffffffff


	//   ....[17]....
        /*01fc*/ 	.word	0xffffffff


	//   ....[18]....
        /*0200*/ 	.word	0xffffffff


	//   ....[19]....
        /*0204*/ 	.word	0xffffffff


	//   ....[20]....
        /*0208*/ 	.word	0xffffffff


	//   ....[21]....
        /*020c*/ 	.word	0xffffffff


	//   ....[22]....
        /*0210*/ 	.word	0xffffffff


	//   ....[23]....
        /*0214*/ 	.word	0xffffffff


	//   ....[24]....
        /*0218*/ 	.word	0xffffffff


	//   ....[25]....
        /*021c*/ 	.word	0xffffffff


	//   ....[26]....
        /*0220*/ 	.word	0xffffffff


	//   ....[27]....
        /*0224*/ 	.word	0xffffffff


	//   ....[28]....
        /*0228*/ 	.word	0xffffffff


	//   ....[29]....
        /*022c*/ 	.word	0xffffffff


	//   ....[30]....
        /*0230*/ 	.word	0xffffffff


	//   ....[31]....
        /*0234*/ 	.word	0xffffffff


	//   ....[32]....
        /*0238*/ 	.word	0xffffffff


	//   ....[33]....
        /*023c*/ 	.word	0xffffffff


	//   ....[34]....
        /*0240*/ 	.word	0xffffffff


	//   ....[35]....
        /*0244*/ 	.word	0xffffffff


	//   ....[36]....
        /*0248*/ 	.word	0xffffffff


	//   ....[37]....
        /*024c*/ 	.word	0xffffffff


	//   ....[38]....
        /*0250*/ 	.word	0xffffffff


	//   ....[39]....
        /*0254*/ 	.word	0xffffffff


	//   ....[40]....
        /*0258*/ 	.word	0xffffffff


	//   ....[41]....
        /*025c*/ 	.word	0xffffffff


	//   ....[42]....
        /*0260*/ 	.word	0xffffffff


	//   ....[43]....
        /*0264*/ 	.word	0xffffffff


	//   ....[44]....
        /*0268*/ 	.word	0xffffffff


	//   ....[45]....
        /*026c*/ 	.word	0xffffffff


	//   ....[46]....
        /*0270*/ 	.word	0xffffffff


	//   ....[47]....
        /*0274*/ 	.word	0xffffffff


	//   ....[48]....
        /*0278*/ 	.word	0xffffffff


	//   ....[49]....
        /*027c*/ 	.word	0xffffffff


	//   ....[50]....
        /*0280*/ 	.word	0xffffffff


	//   ....[51]....
        /*0284*/ 	.word	0xffffffff


	//   ....[52]....
        /*0288*/ 	.word	0xffffffff


	//   ....[53]....
        /*028c*/ 	.word	0xffffffff


	//   ....[54]....
        /*0290*/ 	.word	0xffffffff


	//   ....[55]....
        /*0294*/ 	.word	0xffffffff


	//   ....[56]....
        /*0298*/ 	.word	0xffffffff


	//   ....[57]....
        /*029c*/ 	.word	0xffffffff


	//   ....[58]....
        /*02a0*/ 	.word	0xffffffff


	//   ....[59]....
        /*02a4*/ 	.word	0xffffffff


	//   ....[60]....
        /*02a8*/ 	.word	0xffffffff


	//   ....[61]....
        /*02ac*/ 	.word	0xffffffff


	//   ....[62]....
        /*02b0*/ 	.word	0xffffffff


	//   ....[63]....
        /*02b4*/ 	.word	0xffffffff


	//   ....[64]....
        /*02b8*/ 	.word	0xffffffff


	//   ....[65]....
        /*02bc*/ 	.word	0xffffffff


	//   ....[66]....
        /*02c0*/ 	.word	0xffffffff


	//   ....[67]....
        /*02c4*/ 	.word	0xffffffff


	//   ....[68]....
        /*02c8*/ 	.word	0xffffffff


	//   ....[69]....
        /*02cc*/ 	.word	0xffffffff


	//   ....[70]....
        /*02d0*/ 	.word	0xffffffff


	//   ....[71]....
        /*02d4*/ 	.word	0xffffffff


	//   ....[72]....
        /*02d8*/ 	.word	0xffffffff


	//   ....[73]....
        /*02dc*/ 	.word	0xffffffff


	//   ....[74]....
        /*02e0*/ 	.word	0xffffffff


	//   ....[75]....
        /*02e4*/ 	.word	0xffffffff


	//   ....[76]....
        /*02e8*/ 	.word	0xffffffff


	//   ....[77]....
        /*02ec*/ 	.word	0xffffffff


	//   ....[78]....
        /*02f0*/ 	.word	0xffffffff


	//   ....[79]....
        /*02f4*/ 	.word	0xffffffff


	//   ....[80]....
        /*02f8*/ 	.word	0xffffffff


	//   ....[81]....
        /*02fc*/ 	.word	0xffffffff


	//   ....[82]....
        /*0300*/ 	.word	0xffffffff


	//   ....[83]....
        /*0304*/ 	.word	0xffffffff


	//   ....[84]....
        /*0308*/ 	.word	0xffffffff


	//   ....[85]....
        /*030c*/ 	.word	0xffffffff


	//   ....[86]....
        /*0310*/ 	.word	0xffffffff


	//   ....[87]....
        /*0314*/ 	.word	0xffffffff


	//   ....[88]....
        /*0318*/ 	.word	0xffffffff


	//   ....[89]....
        /*031c*/ 	.word	0xffffffff


	//   ....[90]....
        /*0320*/ 	.word	0xffffffff


	//   ....[91]....
        /*0324*/ 	.word	0xffffffff


	//   ....[92]....
        /*0328*/ 	.word	0xffffffff


	//   ....[93]....
        /*032c*/ 	.word	0xffffffff


	//   ....[94]....
        /*0330*/ 	.word	0xffffffff


	//   ....[95]....
        /*0334*/ 	.word	0xffffffff


	//   ....[96]....
        /*0338*/ 	.word	0xffffffff


	//   ....[97]....
        /*033c*/ 	.word	0xffffffff


	//   ....[98]....
        /*0340*/ 	.word	0xffffffff


	//   ....[99]....
        /*0344*/ 	.word	0xffffffff


	//   ....[100]....
        /*0348*/ 	.word	0xffffffff


	//   ....[101]....
        /*034c*/ 	.word	0xffffffff


	//   ....[102]....
        /*0350*/ 	.word	0xffffffff


	//   ....[103]....
        /*0354*/ 	.word	0xffffffff


	//   ....[104]....
        /*0358*/ 	.word	0xffffffff


	//   ....[105]....
        /*035c*/ 	.word	0xffffffff


	//   ....[106]....
        /*0360*/ 	.word	0xffffffff


	//   ....[107]....
        /*0364*/ 	.word	0xffffffff


	//   ....[108]....
        /*0368*/ 	.word	0xffffffff


	//   ....[109]....
        /*036c*/ 	.word	0xffffffff


	//   ....[110]....
        /*0370*/ 	.word	0xffffffff


	//   ....[111]....
        /*0374*/ 	.word	0xffffffff


	//   ....[112]....
        /*0378*/ 	.word	0xffffffff


	//   ....[113]....
        /*037c*/ 	.word	0xffffffff


	//   ....[114]....
        /*0380*/ 	.word	0xffffffff


	//   ....[115]....
        /*0384*/ 	.word	0xffffffff


	//   ....[116]....
        /*0388*/ 	.word	0xffffffff


	//   ....[117]....
        /*038c*/ 	.word	0xffffffff


	//   ....[118]....
        /*0390*/ 	.word	0xffffffff


	//   ....[119]....
        /*0394*/ 	.word	0xffffffff


	//   ....[120]....
        /*0398*/ 	.word	0xffffffff


	//   ....[121]....
        /*039c*/ 	.word	0xffffffff


	//   ....[122]....
        /*03a0*/ 	.word	0xffffffff


	//   ....[123]....
        /*03a4*/ 	.word	0xffffffff


	//   ....[124]....
        /*03a8*/ 	.word	0xffffffff


	//   ....[125]....
        /*03ac*/ 	.word	0x0500000f


	//   ....[126]....
        /*03b0*/ 	.word	0x0500000f


	//   ....[127]....
        /*03b4*/ 	.word	0x0500000f


	//   ....[128]....
        /*03b8*/ 	.word	0x0500000f


	//   ....[129]....
        /*03bc*/ 	.word	0x0500000f


	//   ....[130]....
        /*03c0*/ 	.word	0x0500000f


	//   ....[131]....
        /*03c4*/ 	.word	0x0500000f


	//   ....[132]....
        /*03c8*/ 	.word	0x0500000f


	//   ....[133]....
        /*03cc*/ 	.word	0x0500000f


	//   ....[134]....
        /*03d0*/ 	.word	0x0500000f


	//   ....[135]....
        /*03d4*/ 	.word	0x0500000f


	//   ....[136]....
        /*03d8*/ 	.word	0x0500000f


	//   ....[137]....
        /*03dc*/ 	.word	0x0500000f


	//   ....[138]....
        /*03e0*/ 	.word	0x0500000f


	//   ....[139]....
        /*03e4*/ 	.word	0x0500000f


	//   ....[140]....
        /*03e8*/ 	.word	0x0500000f


	//   ....[141]....
        /*03ec*/ 	.word	0x0500000f


	//   ....[142]....
        /*03f0*/ 	.word	0x0500000f


	//   ....[143]....
        /*03f4*/ 	.word	0x0500000f


	//   ....[144]....
        /*03f8*/ 	.word	0x0500000f


	//   ....[145]....
        /*03fc*/ 	.word	0x0500000f


	//   ....[146]....
        /*0400*/ 	.word	0x0500000f


	//   ....[147]....
        /*0404*/ 	.word	0x0500000f


	//   ....[148]....
        /*0408*/ 	.word	0x0500000f


	//   ....[149]....
        /*040c*/ 	.word	0x0500000f


	//   ....[150]....
        /*0410*/ 	.word	0x0500000f


	//   ....[151]....
        /*0414*/ 	.word	0x0500000f


	//   ....[152]....
        /*0418*/ 	.word	0x0500000f


	//   ....[153]....
        /*041c*/ 	.word	0x0500000f


	//   ....[154]....
        /*0420*/ 	.word	0x0500000f


	//   ....[155]....
        /*0424*/ 	.word	0x0500000f


	//   ....[156]....
        /*0428*/ 	.word	0x0500000f


	//   ....[157]....
        /*042c*/ 	.word	0x0500000f


	//   ....[158]....
        /*0430*/ 	.word	0x0500000f


	//   ....[159]....
        /*0434*/ 	.word	0x0500000f


	//   ....[160]....
        /*0438*/ 	.word	0x0500000f


	//   ....[161]....
        /*043c*/ 	.word	0x0500000f


	//   ....[162]....
        /*0440*/ 	.word	0x0500000f


	//   ....[163]....
        /*0444*/ 	.word	0x0500000f


	//   ....[164]....
        /*0448*/ 	.word	0x0500000f


	//   ....[165]....
        /*044c*/ 	.word	0x0500000f


	//   ....[166]....
        /*0450*/ 	.word	0x0500000f


	//   ....[167]....
        /*0454*/ 	.word	0x0500000f


	//   ....[168]....
        /*0458*/ 	.word	0x0500000f


	//   ....[169]....
        /*045c*/ 	.word	0x0500000f


	//   ....[170]....
        /*0460*/ 	.word	0x0500000f


	//   ....[171]....
        /*0464*/ 	.word	0x0500000f


	//   ....[172]....
        /*0468*/ 	.word	0x0500000f


	//   ....[173]....
        /*046c*/ 	.word	0x0500000f


	//   ....[174]....
        /*0470*/ 	.word	0x0500000f


	//   ....[175]....
        /*0474*/ 	.word	0x0500000f


	//   ....[176]....
        /*0478*/ 	.word	0x0500000f


	//   ....[177]....
        /*047c*/ 	.word	0x0500000f


	//   ....[178]....
        /*0480*/ 	.word	0x0500000f


	//   ....[179]....
        /*0484*/ 	.word	0x0500000f


	//   ....[180]....
        /*0488*/ 	.word	0x0500000f


	//   ....[181]....
        /*048c*/ 	.word	0x0500000f


	//   ....[182]....
        /*0490*/ 	.word	0x0500000f


	//   ....[183]....
        /*0494*/ 	.word	0x0500000f


	//   ....[184]....
        /*0498*/ 	.word	0x0500000f


	//   ....[185]....
        /*049c*/ 	.word	0x0500000f


	//   ....[186]....
        /*04a0*/ 	.word	0x0500000f


	//   ....[187]....
        /*04a4*/ 	.word	0x0500000f


	//   ....[188]....
        /*04a8*/ 	.word	0x0500000f


	//   ....[189]....
        /*04ac*/ 	.word	0x0500000f


	//   ....[190]....
        /*04b0*/ 	.word	0x0500000f


	//   ....[191]....
        /*04b4*/ 	.word	0x0500000f


	//   ....[192]....
        /*04b8*/ 	.word	0x0500000f


	//----- nvinfo : EIATTR_COOP_GROUP_INSTR_OFFSETS
	.align		4
.L_260:
        /*04bc*/ 	.byte	0x04, 0x28
        /*04be*/ 	.short	(.L_262 - .L_261)


	//   ....[0]....
.L_261:
        /*04c0*/ 	.word	0x00000080


	//   ....[1]....
        /*04c4*/ 	.word	0x00000090


	//   ....[2]....
        /*04c8*/ 	.word	0x000002b0


	//   ....[3]....
        /*04cc*/ 	.word	0x00000410


	//   ....[4]....
        /*04d0*/ 	.word	0x00000530


	//   ....[5]....
        /*04d4*/ 	.word	0x00000690


	//   ....[6]....
        /*04d8*/ 	.word	0x00001d10


	//   ....[7]....
        /*04dc*/ 	.word	0x00003ae0


	//   ....[8]....
        /*04e0*/ 	.word	0x00004290


	//   ....[9]....
        /*04e4*/ 	.word	0x00005b10


	//   ....[10]....
        /*04e8*/ 	.word	0x00005b70


	//   ....[11]....
        /*04ec*/ 	.word	0x00005d80


	//   ....[12]....
        /*04f0*/ 	.word	0x00005e40


	//   ....[13]....
        /*04f4*/ 	.word	0x00006580


	//   ....[14]....
        /*04f8*/ 	.word	0x00006af0


	//   ....[15]....
        /*04fc*/ 	.word	0x00007ea0


	//   ....[16]....
        /*0500*/ 	.word	0x00007f10


	//   ....[17]....
        /*0504*/ 	.word	0x00008780


	//   ....[18]....
        /*0508*/ 	.word	0x00008820


	//   ....[19]....
        /*050c*/ 	.word	0x00009390


	//   ....[20]....
        /*0510*/ 	.word	0x00009440


	//   ....[21]....
        /*0514*/ 	.word	0x00009470


	//   ....[22]....
        /*0518*/ 	.word	0x000094d0


	//   ....[23]....
        /*051c*/ 	.word	0x000094f0


	//   ....[24]....
        /*0520*/ 	.word	0x0000acb0


	//   ....[25]....
        /*0524*/ 	.word	0x0000b060


	//   ....[26]....
        /*0528*/ 	.word	0x0000b070


	//   ....[27]....
        /*052c*/ 	.word	0x0000b080


	//   ....[28]....
        /*0530*/ 	.word	0x0000b090


	//   ....[29]....
        /*0534*/ 	.word	0x0000bce0


	//   ....[30]....
        /*0538*/ 	.word	0x0000bd10


	//   ....[31]....
        /*053c*/ 	.word	0x0000bfc0


	//   ....[32]....
        /*0540*/ 	.word	0x0000bfe0


	//   ....[33]....
        /*0544*/ 	.word	0x0000c7a0


	//   ....[34]....
        /*0548*/ 	.word	0x0000c7d0


	//   ....[35]....
        /*054c*/ 	.word	0x0000d020


	//   ....[36]....
        /*0550*/ 	.word	0x0000d040


	//   ....[37]....
        /*0554*/ 	.word	0x0000e310


	//   ....[38]....
        /*0558*/ 	.word	0x0000e340


	//   ....[39]....
        /*055c*/ 	.word	0x0000e580


	//   ....[40]....
        /*0560*/ 	.word	0x0000e5a0


	//   ....[41]....
        /*0564*/ 	.word	0x0000e860


	//   ....[42]....
        /*0568*/ 	.word	0x0000ea50


	//   ....[43]....
        /*056c*/ 	.word	0x0000ea80


	//   ....[44]....
        /*0570*/ 	.word	0x0000eab0


	//   ....[45]....
        /*0574*/ 	.word	0x0000eae0


	//   ....[46]....
        /*0578*/ 	.word	0x0000eb10


	//   ....[47]....
        /*057c*/ 	.word	0x0000eb40


	//   ....[48]....
        /*0580*/ 	.word	0x0000ecb0


	//   ....[49]....
        /*0584*/ 	.word	0x0000ece0


	//   ....[50]....
        /*0588*/ 	.word	0x0000ed10


	//   ....[51]....
        /*058c*/ 	.word	0x0000ed40


	//   ....[52]....
        /*0590*/ 	.word	0x0000ed70


	//   ....[53]....
        /*0594*/ 	.word	0x0000eda0


	//   ....[54]....
        /*0598*/ 	.word	0x0000ee30


	//   ....[55]....
        /*059c*/ 	.word	0x0000ee60


	//   ....[56]....
        /*05a0*/ 	.word	0x0000ee70


	//   ....[57]....
        /*05a4*/ 	.word	0x0000ef00


	//   ....[58]....
        /*05a8*/ 	.word	0x00010b10


	//   ....[59]....
        /*05ac*/ 	.word	0x00010b30


	//   ....[60]....
        /*05b0*/ 	.word	0x00010bc0


	//   ....[61]....
        /*05b4*/ 	.word	0x00010be0


	//   ....[62]....
        /*05b8*/ 	.word	0x00010c60


	//   ....[63]....
        /*05bc*/ 	.word	0x00010c80


	//   ....[64]....
        /*05c0*/ 	.word	0x00010c90


	//   ....[65]....
        /*05c4*/ 	.word	0x00010ca0


	//   ....[66]....
        /*05c8*/ 	.word	0x00011420


	//   ....[67]....
        /*05cc*/ 	.word	0x00011460


	//   ....[68]....
        /*05d0*/ 	.word	0x00011520


	//   ....[69]....
        /*05d4*/ 	.word	0x00011540


	//   ....[70]....
        /*05d8*/ 	.word	0x000115e0


	//   ....[71]....
        /*05dc*/ 	.word	0x00011600


	//   ....[72]....
        /*05e0*/ 	.word	0x00011610


	//   ....[73]....
        /*05e4*/ 	.word	0x00011690


	//   ....[74]....
        /*05e8*/ 	.word	0x00011ef0


	//   ....[75]....
        /*05ec*/ 	.word	0x00011f10


	//   ....[76]....
        /*05f0*/ 	.word	0x000120b0


	//   ....[77]....
        /*05f4*/ 	.word	0x000120e0


	//   ....[78]....
        /*05f8*/ 	.word	0x000121f0


	//   ....[79]....
        /*05fc*/ 	.word	0x00012200


	//   ....[80]....
        /*0600*/ 	.word	0x00012230


	//   ....[81]....
        /*0604*/ 	.word	0x00012240


	//   ....[82]....
        /*0608*/ 	.word	0x00012850


	//   ....[83]....
        /*060c*/ 	.word	0x00012880


	//   ....[84]....
        /*0610*/ 	.word	0x00012a70


	//   ....[85]....
        /*0614*/ 	.word	0x00012ab0


	//   ....[86]....
        /*0618*/ 	.word	0x00012ac0


	//   ....[87]....
        /*061c*/ 	.word	0x00012ad0


	//   ....[88]....
        /*0620*/ 	.word	0x00012c20


	//   ....[89]....
        /*0624*/ 	.word	0x00012d70


	//   ....[90]....
        /*0628*/ 	.word	0x00013580


	//   ....[91]....
        /*062c*/ 	.word	0x000135a0


	//   ....[92]....
        /*0630*/ 	.word	0x000135f0


	//   ....[93]....
        /*0634*/ 	.word	0x00013600


	//   ....[94]....
        /*0638*/ 	.word	0x00013640


	//   ....[95]....
        /*063c*/ 	.word	0x00013650


	//   ....[96]....
        /*0640*/ 	.word	0x00013660


	//   ....[97]....
        /*0644*/ 	.word	0x000136a0


	//   ....[98]....
        /*0648*/ 	.word	0x000139a0


	//   ....[99]....
        /*064c*/ 	.word	0x000139e0


	//   ....[100]....
        /*0650*/ 	.word	0x00013a00


	//   ....[101]....
        /*0654*/ 	.word	0x00013a20


	//   ....[102]....
        /*0658*/ 	.word	0x00013a50


	//   ....[103]....
        /*065c*/ 	.word	0x00013a70


	//   ....[104]....
        /*0660*/ 	.word	0x00013b70


	//   ....[105]....
        /*0664*/ 	.word	0x00013cc0


	//   ....[106]....
        /*0668*/ 	.word	0x00014300


	//   ....[107]....
        /*066c*/ 	.word	0x00014330


	//   ....[108]....
        /*0670*/ 	.word	0x00014390


	//   ....[109]....
        /*0674*/ 	.word	0x000143c0


	//   ....[110]....
        /*0678*/ 	.word	0x000143f0


	//   ....[111]....
        /*067c*/ 	.word	0x00014420


	//   ....[112]....
        /*0680*/ 	.word	0x00014450


	//   ....[113]....
        /*0684*/ 	.word	0x00014480


	//   ....[114]....
        /*0688*/ 	.word	0x00014620


	//   ....[115]....
        /*068c*/ 	.word	0x00014650


	//   ....[116]....
        /*0690*/ 	.word	0x00014680


	//   ....[117]....
        /*0694*/ 	.word	0x000146b0


	//   ....[118]....
        /*0698*/ 	.word	0x000146e0


	//   ....[119]....
        /*069c*/ 	.word	0x00014710


	//   ....[120]....
        /*06a0*/ 	.word	0x000147d0


	//   ....[121]....
        /*06a4*/ 	.word	0x000147f0


	//   ....[122]....
        /*06a8*/ 	.word	0x00014800


	//   ....[123]....
        /*06ac*/ 	.word	0x00014860


	//   ....[124]....
        /*06b0*/ 	.word	0x00014e80


	//   ....[125]....
        /*06b4*/ 	.word	0x000153b0


	//   ....[126]....
        /*06b8*/ 	.word	0x000154a0


	//   ....[127]....
        /*06bc*/ 	.word	0x00015540


	//   ....[128]....
        /*06c0*/ 	.word	0x000155a0


	//   ....[129]....
        /*06c4*/ 	.word	0x00015690


	//   ....[130]....
        /*06c8*/ 	.word	0x00015700


	//   ....[131]....
        /*06cc*/ 	.word	0x000157f0


	//   ....[132]....
        /*06d0*/ 	.word	0x00015860


	//   ....[133]....
        /*06d4*/ 	.word	0x00015900


	//   ....[134]....
        /*06d8*/ 	.word	0x00015a00


	//   ....[135]....
        /*06dc*/ 	.word	0x00015a90


	//   ....[136]....
        /*06e0*/ 	.word	0x00015af0


	//   ....[137]....
        /*06e4*/ 	.word	0x00015be0


	//   ....[138]....
        /*06e8*/ 	.word	0x00015c60


	//   ....[139]....
        /*06ec*/ 	.word	0x00015d60


	//   ....[140]....
        /*06f0*/ 	.word	0x00015dd0


	//   ....[141]....
        /*06f4*/ 	.word	0x00015eb0


	//   ....[142]....
        /*06f8*/ 	.word	0x000161c0


	//   ....[143]....
        /*06fc*/ 	.word	0x00016280


	//   ....[144]....
        /*0700*/ 	.word	0x000164f0


	//   ....[145]....
        /*0704*/ 	.word	0x00016540


	//   ....[146]....
        /*0708*/ 	.word	0x00016750


	//   ....[147]....
        /*070c*/ 	.word	0x000167a0


	//   ....[148]....
        /*0710*/ 	.word	0x00016950


	//   ....[149]....
        /*0714*/ 	.word	0x000169a0


	//   ....[150]....
        /*0718*/ 	.word	0x00016ae0


	//   ....[151]....
        /*071c*/ 	.word	0x00016be0


	//   ....[152]....
        /*0720*/ 	.word	0x00016e50


	//   ....[153]....
        /*0724*/ 	.word	0x00016ea0


	//   ....[154]....
        /*0728*/ 	.word	0x00017070


	//   ....[155]....
        /*072c*/ 	.word	0x000170c0


	//   ....[156]....
        /*0730*/ 	.word	0x00017290


	//   ....[157]....
        /*0734*/ 	.word	0x000172e0


	//   ....[158]....
        /*0738*/ 	.word	0x000173d0


	//   ....[159]....
        /*073c*/ 	.word	0x00017470


	//   ....[160]....
        /*0740*/ 	.word	0x000174d0


	//   ....[161]....
        /*0744*/ 	.word	0x00017580


	//   ....[162]....
        /*0748*/ 	.word	0x000175e0


	//   ....[163]....
        /*074c*/ 	.word	0x00017690


	//   ....[164]....
        /*0750*/ 	.word	0x000176f0


	//   ....[165]....
        /*0754*/ 	.word	0x000177a0


	//   ....[166]....
        /*0758*/ 	.word	0x00017890


	//   ....[167]....
        /*075c*/ 	.word	0x00017970


	//   ....[168]....
        /*0760*/ 	.word	0x00017a80


	//   ....[169]....
        /*0764*/ 	.word	0x00017b80


	//   ....[170]....
        /*0768*/ 	.word	0x00017cb0


	//   ....[171]....
        /*076c*/ 	.word	0x00017d90


	//   ....[172]....
        /*0770*/ 	.word	0x00017e90


	//   ....[173]....
        /*0774*/ 	.word	0x00017f70


	//   ....[174]....
        /*0778*/ 	.word	0x00018000


	//   ....[175]....
        /*077c*/ 	.word	0x000180a0


	//   ....[176]....
        /*0780*/ 	.word	0x00018220


	//   ....[177]....
        /*0784*/ 	.word	0x00018290


	//   ....[178]....
        /*0788*/ 	.word	0x00018300


	//   ....[179]....
        /*078c*/ 	.word	0x00018370


	//   ....[180]....
        /*0790*/ 	.word	0x000183e0


	//   ....[181]....
        /*0794*/ 	.word	0x00018460


	//   ....[182]....
        /*0798*/ 	.word	0x000184e0


	//   ....[183]....
        /*079c*/ 	.word	0x00018570


	//   ....[184]....
        /*07a0*/ 	.word	0x000185e0


	//   ....[185]....
        /*07a4*/ 	.word	0x00018650


	//   ....[186]....
        /*07a8*/ 	.word	0x000186c0


	//   ....[187]....
        /*07ac*/ 	.word	0x00018740


	//   ....[188]....
        /*07b0*/ 	.word	0x000187b0


	//   ....[189]....
        /*07b4*/ 	.word	0x00018850


	//   ....[190]....
        /*07b8*/ 	.word	0x000188a0


	//   ....[191]....
        /*07bc*/ 	.word	0x00018930


	//   ....[192]....
        /*07c0*/ 	.word	0x00018a60


	//----- nvinfo : EIATTR_REG_RECONFIG
	.align		4
.L_262:
        /*07c4*/ 	.byte	0x01, 0x54
	.zero		2


	//----- nvinfo : EIATTR_SYSCALL_OFFSETS
	.align		4
        /*07c8*/ 	.byte	0x04, 0x46
        /*07ca*/ 	.short	(.L_264 - .L_263)


	//   ....[0]....
.L_263:
        /*07cc*/ 	.word	0x00003ca0


	//   ....[1]....
        /*07d0*/ 	.word	0x0000fee0


	//   ....[2]....
        /*07d4*/ 	.word	0x00010030


	//   ....[3]....
        /*07d8*/ 	.word	0x00010120


	//   ....[4]....
        /*07dc*/ 	.word	0x00011040


	//   ....[5]....
        /*07e0*/ 	.word	0x00011910


	//----- nvinfo : EIATTR_MBARRIER_INSTR_OFFSETS
	.align		4
.L_264:
        /*07e4*/ 	.byte	0x04, 0x39
        /*07e6*/ 	.short	(.L_266 - .L_265)


	//   ....[0]....
.L_265:
        /*07e8*/ 	.word	0x00000190
        /*07ec*/ 	.word	0x000000ff
        /*07f0*/ 	.word	0x00038800
        /*07f4*/ 	.short	0x0100
        /*07f6*/ 	.byte	0x08
	.zero		1


	//   ....[1]....
        /*07f8*/ 	.word	0x000001a0
        /*07fc*/ 	.word	0x000000ff
        /*0800*/ 	.word	0x00038810
        /*0804*/ 	.short	0x0100
        /*0806*/ 	.byte	0x08
	.zero		1


	//   ....[2]....
        /*0808*/ 	.word	0x000001b0
        /*080c*/ 	.word	0x000000ff
        /*0810*/ 	.word	0x00038820
        /*0814*/ 	.short	0x0100
        /*0816*/ 	.byte	0x08
	.zero		1


	//   ....[3]....
        /*0818*/ 	.word	0x00000260
        /*081c*/ 	.word	0x000000ff
        /*0820*/ 	.word	0x00038830
        /*0824*/ 	.short	0x0100
        /*0826*/ 	.byte	0x06
	.zero		1


	//   ....[4]....
        /*0828*/ 	.word	0x00000270
        /*082c*/ 	.word	0x000000ff
        /*0830*/ 	.word	0x00038840
        /*0834*/ 	.short	0x0100
        /*0836*/ 	.byte	0x06
	.zero		1


	//   ....[5]....
        /*0838*/ 	.word	0x00000280
        /*083c*/ 	.word	0x000000ff
        /*0840*/ 	.word	0x00038838
        /*0844*/ 	.short	0x0100
        /*0846*/ 	.byte	0x06
	.zero		1


	//   ....[6]....
        /*0848*/ 	.word	0x00000290
        /*084c*/ 	.word	0x000000ff
        /*0850*/ 	.word	0x00038848
        /*0854*/ 	.short	0x0100
        /*0856*/ 	.byte	0x06
	.zero		1


	//   ....[7]....
        /*0858*/ 	.word	0x000003c0
        /*085c*/ 	.word	0x000000ff
        /*0860*/ 	.word	0x00038850
        /*0864*/ 	.short	0x0100
        /*0866*/ 	.byte	0x08
	.zero		1


	//   ....[8]....
        /*0868*/ 	.word	0x000003d0
        /*086c*/ 	.word	0x000000ff
        /*0870*/ 	.word	0x00038860
        /*0874*/ 	.short	0x0100
        /*0876*/ 	.byte	0x08
	.zero		1


	//   ....[9]....
        /*0878*/ 	.word	0x000003e0
        /*087c*/ 	.word	0x000000ff
        /*0880*/ 	.word	0x00038858
        /*0884*/ 	.short	0x0100
        /*0886*/ 	.byte	0x08
	.zero		1


	//   ....[10]....
        /*0888*/ 	.word	0x000003f0
        /*088c*/ 	.word	0x000000ff
        /*0890*/ 	.word	0x00038868
        /*0894*/ 	.short	0x0100
        /*0896*/ 	.byte	0x08
	.zero		1


	//   ....[11]....
        /*0898*/ 	.word	0x000004e0
        /*089c*/ 	.word	0x000000ff
        /*08a0*/ 	.word	0x00038870
        /*08a4*/ 	.short	0x0100
        /*08a6*/ 	.byte	0x06
	.zero		1


	//   ....[12]....
        /*08a8*/ 	.word	0x000004f0
        /*08ac*/ 	.word	0x000000ff
        /*08b0*/ 	.word	0x00038880
        /*08b4*/ 	.short	0x0100
        /*08b6*/ 	.byte	0x06
	.zero		1


	//   ....[13]....
        /*08b8*/ 	.word	0x00000500
        /*08bc*/ 	.word	0x000000ff
        /*08c0*/ 	.word	0x00038878
        /*08c4*/ 	.short	0x0100
        /*08c6*/ 	.byte	0x06
	.zero		1


	//   ....[14]....
        /*08c8*/ 	.word	0x00000510
        /*08cc*/ 	.word	0x000000ff
        /*08d0*/ 	.word	0x00038888
        /*08d4*/ 	.short	0x0100
        /*08d6*/ 	.byte	0x06
	.zero		1


	//   ....[15]....
        /*08d8*/ 	.word	0x00000640
        /*08dc*/ 	.word	0x000000ff
        /*08e0*/ 	.word	0x00038890
        /*08e4*/ 	.short	0x0100
        /*08e6*/ 	.byte	0x08
	.zero		1


	//   ....[16]....
        /*08e8*/ 	.word	0x00000650
        /*08ec*/ 	.word	0x000000ff
        /*08f0*/ 	.word	0x000388a0
        /*08f4*/ 	.short	0x0100
        /*08f6*/ 	.byte	0x08
	.zero		1


	//   ....[17]....
        /*08f8*/ 	.word	0x00000660
        /*08fc*/ 	.word	0x000000ff
        /*0900*/ 	.word	0x00038898
        /*0904*/ 	.short	0x0100
        /*0906*/ 	.byte	0x08
	.zero		1


	//   ....[18]....
        /*0908*/ 	.word	0x00000670
        /*090c*/ 	.word	0x000000ff
        /*0910*/ 	.word	0x000388a8
        /*0914*/ 	.short	0x0100
        /*0916*/ 	.byte	0x08
	.zero		1


	//   ....[19]....
        /*0918*/ 	.word	0x000007b0
        /*091c*/ 	.word	0x000000ff
        /*0920*/ 	.word	0x000388b0
        /*0924*/ 	.short	0x0100
        /*0926*/ 	.byte	0x08
	.zero		1


	//   ....[20]....
        /*0928*/ 	.word	0x000007c0
        /*092c*/ 	.word	0x000000ff
        /*0930*/ 	.word	0x000388c0
        /*0934*/ 	.short	0x0100
        /*0936*/ 	.byte	0x08
	.zero		1


	//   ....[21]....
        /*0938*/ 	.word	0x000007d0
        /*093c*/ 	.word	0x000000ff
        /*0940*/ 	.word	0x000388b8
        /*0944*/ 	.short	0x0100
        /*0946*/ 	.byte	0x08
	.zero		1


	//   ....[22]....
        /*0948*/ 	.word	0x000007e0
        /*094c*/ 	.word	0x000000ff
        /*0950*/ 	.word	0x000388c8
        /*0954*/ 	.short	0x0100
        /*0956*/ 	.byte	0x08
	.zero		1


	//   ....[23]....
        /*0958*/ 	.word	0x00002090
        /*095c*/ 	.word	0x000000ff
        /*0960*/ 	.word	0x00000000
        /*0964*/ 	.short	0x0101
        /*0966*/ 	.byte	0x06
	.zero		1


	//   ....[24]....
        /*0968*/ 	.word	0x00002b80
        /*096c*/ 	.word	0x000000ff
        /*0970*/ 	.word	0x00000000
        /*0974*/ 	.short	0x0101
        /*0976*/ 	.byte	0x06
	.zero		1


	//   ....[25]....
        /*0978*/ 	.word	0x00003d50
        /*097c*/ 	.word	0x000000ff
        /*0980*/ 	.word	0x00038800
        /*0984*/ 	.short	0x010a
        /*0986*/ 	.byte	0x29
	.zero		1


	//   ....[26]....
        /*0988*/ 	.word	0x00003dc0
        /*098c*/ 	.word	0x00000005
        /*0990*/ 	.word	0x00038830
        /*0994*/ 	.short	0x010a
        /*0996*/ 	.byte	0x3f
	.zero		1


	//   ....[27]....
        /*0998*/ 	.word	0x00003e00
        /*099c*/ 	.word	0x00000005
        /*09a0*/ 	.word	0x00038830
        /*09a4*/ 	.short	0x010a
        /*09a6*/ 	.byte	0x3f
	.zero		1


	//   ....[28]....
        /*09a8*/ 	.word	0x00004080
        /*09ac*/ 	.word	0x000000ff
        /*09b0*/ 	.word	0x00038810
        /*09b4*/ 	.short	0x010a
        /*09b6*/ 	.byte	0x29
	.zero		1


	//   ....[29]....
        /*09b8*/ 	.word	0x000040c0
        /*09bc*/ 	.word	0x00000005
        /*09c0*/ 	.word	0x00038850
        /*09c4*/ 	.short	0x010a
        /*09c6*/ 	.byte	0x3f
	.zero		1


	//   ....[30]....
        /*09c8*/ 	.word	0x00004100
        /*09cc*/ 	.word	0x00000005
        /*09d0*/ 	.word	0x00038850
        /*09d4*/ 	.short	0x010a
        /*09d6*/ 	.byte	0x3f
	.zero		1


	//   ....[31]....
        /*09d8*/ 	.word	0x000055a0
        /*09dc*/ 	.word	0x000000ff
        /*09e0*/ 	.word	0x00000000
        /*09e4*/ 	.short	0x0101
        /*09e6*/ 	.byte	0x05
	.zero		1


	//   ....[32]....
        /*09e8*/ 	.word	0x00006610
        /*09ec*/ 	.word	0x000000ff
        /*09f0*/ 	.word	0x00000000
        /*09f4*/ 	.short	0x0101
        /*09f6*/ 	.byte	0x05
	.zero		1


	//   ....[33]....
        /*09f8*/ 	.word	0x00006710
        /*09fc*/ 	.word	0x000000ff
        /*0a00*/ 	.word	0x00038830
        /*0a04*/ 	.short	0x010a
        /*0a06*/ 	.byte	0x05
	.zero		1


	//   ....[34]....
        /*0a08*/ 	.word	0x00006750
        /*0a0c*/ 	.word	0x000000ff
        /*0a10*/ 	.word	0x00038830
        /*0a14*/ 	.short	0x010a
        /*0a16*/ 	.byte	0x05
	.zero		1


	//   ....[35]....
        /*0a18*/ 	.word	0x00006930
        /*0a1c*/ 	.word	0x000000ff
        /*0a20*/ 	.word	0x00038850
        /*0a24*/ 	.short	0x010a
        /*0a26*/ 	.byte	0x05
	.zero		1


	//   ....[36]....
        /*0a28*/ 	.word	0x00006970
        /*0a2c*/ 	.word	0x000000ff
        /*0a30*/ 	.word	0x00038850
        /*0a34*/ 	.short	0x010a
        /*0a36*/ 	.byte	0x05
	.zero		1


	//   ....[37]....
        /*0a38*/ 	.word	0x00008480
        /*0a3c*/ 	.word	0x000000ff
        /*0a40*/ 	.word	0x00000000
        /*0a44*/ 	.short	0x0101
        /*0a46*/ 	.byte	0x0a
	.zero		1


	//   ....[38]....
        /*0a48*/ 	.word	0x00009420
        /*0a4c*/ 	.word	0x000000ff
        /*0a50*/ 	.word	0x00000000
        /*0a54*/ 	.short	0x0101
        /*0a56*/ 	.byte	0x05
	.zero		1


	//   ....[39]....
        /*0a58*/ 	.word	0x0000bd00
        /*0a5c*/ 	.word	0x000000ff
        /*0a60*/ 	.word	0x00000000
        /*0a64*/ 	.short	0x0101
        /*0a66*/ 	.byte	0x07
	.zero		1


	//   ....[40]....
        /*0a68*/ 	.word	0x0000c6f0
        /*0a6c*/ 	.word	0x000000ff
        /*0a70*/ 	.word	0x00000000
        /*0a74*/ 	.short	0x0101
        /*0a76*/ 	.byte	0x07
	.zero		1


	//   ....[41]....
        /*0a78*/ 	.word	0x000108e0
        /*0a7c*/ 	.word	0x00000016
        /*0a80*/ 	.word	0x00038840
        /*0a84*/ 	.short	0x010a
        /*0a86*/ 	.byte	0x3f
	.zero		1


	//   ....[42]....
        /*0a88*/ 	.word	0x00010da0
        /*0a8c*/ 	.word	0x00000016
        /*0a90*/ 	.word	0x00038830
        /*0a94*/ 	.short	0x0107
        /*0a96*/ 	.byte	0x3f
	.zero		1


	//   ....[43]....
        /*0a98*/ 	.word	0x00010e80
        /*0a9c*/ 	.word	0x00000016
        /*0aa0*/ 	.word	0x00038830
        /*0aa4*/ 	.short	0x0101
        /*0aa6*/ 	.byte	0x3f
	.zero		1


	//   ....[44]....
        /*0aa8*/ 	.word	0x00011750
        /*0aac*/ 	.word	0x00000011
        /*0ab0*/ 	.word	0x00038800
        /*0ab4*/ 	.short	0x0107
        /*0ab6*/ 	.byte	0x3f
	.zero		1


	//   ....[45]....
        /*0ab8*/ 	.word	0x000117e0
        /*0abc*/ 	.word	0x00000011
        /*0ac0*/ 	.word	0x00038800
        /*0ac4*/ 	.short	0x0101
        /*0ac6*/ 	.byte	0x3f
	.zero		1


	//   ....[46]....
        /*0ac8*/ 	.word	0x000124e0
        /*0acc*/ 	.word	0x00000011
        /*0ad0*/ 	.word	0x00038810
        /*0ad4*/ 	.short	0x0107
        /*0ad6*/ 	.byte	0x3f
	.zero		1


	//   ....[47]....
        /*0ad8*/ 	.word	0x000125e0
        /*0adc*/ 	.word	0x00000011
        /*0ae0*/ 	.word	0x00038810
        /*0ae4*/ 	.short	0x0101
        /*0ae6*/ 	.byte	0x3f
	.zero		1


	//   ....[48]....
        /*0ae8*/ 	.word	0x00012600
        /*0aec*/ 	.word	0x00000011
        /*0af0*/ 	.word	0x00038820
        /*0af4*/ 	.short	0x010a
        /*0af6*/ 	.byte	0x3f
	.zero		1


	//   ....[49]....
        /*0af8*/ 	.word	0x00012690
        /*0afc*/ 	.word	0x00000016
        /*0b00*/ 	.word	0x00038860
        /*0b04*/ 	.short	0x010a
        /*0b06*/ 	.byte	0x3f
	.zero		1


	//   ....[50]....
        /*0b08*/ 	.word	0x00012f90
        /*0b0c*/ 	.word	0x00000016
        /*0b10*/ 	.word	0x00038850
        /*0b14*/ 	.short	0x0107
        /*0b16*/ 	.byte	0x3f
	.zero		1


	//   ....[51]....
        /*0b18*/ 	.word	0x00013060
        /*0b1c*/ 	.word	0x00000016
        /*0b20*/ 	.word	0x00038850
        /*0b24*/ 	.short	0x0101
        /*0b26*/ 	.byte	0x3f
	.zero		1


	//   ....[52]....
        /*0b28*/ 	.word	0x00013400
        /*0b2c*/ 	.word	0x00000006
        /*0b30*/ 	.word	0x00038840
        /*0b34*/ 	.short	0x010a
        /*0b36*/ 	.byte	0x3f
	.zero		1


	//   ....[53]....
        /*0b38*/ 	.word	0x00013720
        /*0b3c*/ 	.word	0x00000006
        /*0b40*/ 	.word	0x00038830
        /*0b44*/ 	.short	0x0107
        /*0b46*/ 	.byte	0x3f
	.zero		1


	//   ....[54]....
        /*0b48*/ 	.word	0x000137e0
        /*0b4c*/ 	.word	0x00000006
        /*0b50*/ 	.word	0x00038830
        /*0b54*/ 	.short	0x0101
        /*0b56*/ 	.byte	0x3f
	.zero		1


	//   ....[55]....
        /*0b58*/ 	.word	0x00013810
        /*0b5c*/ 	.word	0x00000006
        /*0b60*/ 	.word	0x00038860
        /*0b64*/ 	.short	0x010a
        /*0b66*/ 	.byte	0x3f
	.zero		1


	//   ....[56]....
        /*0b68*/ 	.word	0x00013ec0
        /*0b6c*/ 	.word	0x00000006
        /*0b70*/ 	.word	0x00038850
        /*0b74*/ 	.short	0x0107
        /*0b76*/ 	.byte	0x3f
	.zero		1


	//   ....[57]....
        /*0b78*/ 	.word	0x00013f80
        /*0b7c*/ 	.word	0x00000006
        /*0b80*/ 	.word	0x00038850
        /*0b84*/ 	.short	0x0101
        /*0b86*/ 	.byte	0x3f
	.zero		1


	//   ....[58]....
        /*0b88*/ 	.word	0x00014e00
        /*0b8c*/ 	.word	0x00000005
        /*0b90*/ 	.word	0x00038820
        /*0b94*/ 	.short	0x010a
        /*0b96*/ 	.byte	0x3f
	.zero		1


	//   ....[59]....
        /*0b98*/ 	.word	0x00014f80
        /*0b9c*/ 	.word	0x00000003
        /*0ba0*/ 	.word	0x00038840
        /*0ba4*/ 	.short	0x010a
        /*0ba6*/ 	.byte	0x3f
	.zero		1


	//   ....[60]....
        /*0ba8*/ 	.word	0x00015020
        /*0bac*/ 	.word	0x00000005
        /*0bb0*/ 	.word	0x00038840
        /*0bb4*/ 	.short	0x010a
        /*0bb6*/ 	.byte	0x3f
	.zero		1


	//   ....[61]....
        /*0bb8*/ 	.word	0x00015060
        /*0bbc*/ 	.word	0x00000003
        /*0bc0*/ 	.word	0x00038860
        /*0bc4*/ 	.short	0x010a
        /*0bc6*/ 	.byte	0x3f
	.zero		1


	//   ....[62]....
        /*0bc8*/ 	.word	0x000150a0
        /*0bcc*/ 	.word	0x00000005
        /*0bd0*/ 	.word	0x00038860
        /*0bd4*/ 	.short	0x010a
        /*0bd6*/ 	.byte	0x3f
	.zero		1


	//   ....[63]....
        /*0bd8*/ 	.word	0x00015110
        /*0bdc*/ 	.word	0x00000000
        /*0be0*/ 	.word	0x00038800
        /*0be4*/ 	.short	0x010a
        /*0be6*/ 	.byte	0x3f
	.zero		1


	//   ....[64]....
        /*0be8*/ 	.word	0x00015160
        /*0bec*/ 	.word	0x00000005
        /*0bf0*/ 	.word	0x00038830
        /*0bf4*/ 	.short	0x010a
        /*0bf6*/ 	.byte	0x3f
	.zero		1


	//   ....[65]....
        /*0bf8*/ 	.word	0x000151c0
        /*0bfc*/ 	.word	0x00000006
        /*0c00*/ 	.word	0x00038810
        /*0c04*/ 	.short	0x010a
        /*0c06*/ 	.byte	0x3f
	.zero		1


	//   ....[66]....
        /*0c08*/ 	.word	0x00015210
        /*0c0c*/ 	.word	0x00000005
        /*0c10*/ 	.word	0x00038850
        /*0c14*/ 	.short	0x010a
        /*0c16*/ 	.byte	0x3f
	.zero		1


	//   ....[67]....
        /*0c18*/ 	.word	0x00015270
        /*0c1c*/ 	.word	0x00000007
        /*0c20*/ 	.word	0x00038830
        /*0c24*/ 	.short	0x010a
        /*0c26*/ 	.byte	0x3f
	.zero		1


	//   ....[68]....
        /*0c28*/ 	.word	0x000152d0
        /*0c2c*/ 	.word	0x00000007
        /*0c30*/ 	.word	0x00038850
        /*0c34*/ 	.short	0x010a
        /*0c36*/ 	.byte	0x3f
	.zero		1


	//   ....[69]....
        /*0c38*/ 	.word	0x000153f0
        /*0c3c*/ 	.word	0x00000016
        /*0c40*/ 	.word	0x00038840
        /*0c44*/ 	.short	0x010a
        /*0c46*/ 	.byte	0x3f
	.zero		1


	//   ....[70]....
        /*0c48*/ 	.word	0x000169e0
        /*0c4c*/ 	.word	0x00000011
        /*0c50*/ 	.word	0x00038820
        /*0c54*/ 	.short	0x010a
        /*0c56*/ 	.byte	0x3f
	.zero		1


	//   ....[71]....
        /*0c58*/ 	.word	0x00016a30
        /*0c5c*/ 	.word	0x00000016
        /*0c60*/ 	.word	0x00038860
        /*0c64*/ 	.short	0x010a
        /*0c66*/ 	.byte	0x3f
	.zero		1


	//   ....[72]....
        /*0c68*/ 	.word	0x00017320
        /*0c6c*/ 	.word	0x00000006
        /*0c70*/ 	.word	0x00038840
        /*0c74*/ 	.short	0x010a
        /*0c76*/ 	.byte	0x3f
	.zero		1


	//   ....[73]....
        /*0c78*/ 	.word	0x000177e0
        /*0c7c*/ 	.word	0x00000006
        /*0c80*/ 	.word	0x00038860
        /*0c84*/ 	.short	0x010a
        /*0c86*/ 	.byte	0x3f
	.zero		1


	//   ....[74]....
        /*0c88*/ 	.word	0x00018980
        /*0c8c*/ 	.word	0x00000005
        /*0c90*/ 	.word	0x00038820
        /*0c94*/ 	.short	0x010a
        /*0c96*/ 	.byte	0x3f
	.zero		1


	//   ....[75]....
        /*0c98*/ 	.word	0x00018b20
        /*0c9c*/ 	.word	0x00000003
        /*0ca0*/ 	.word	0x00038840
        /*0ca4*/ 	.short	0x010a
        /*0ca6*/ 	.byte	0x3f
	.zero		1


	//   ....[76]....
        /*0ca8*/ 	.word	0x00018b70
        /*0cac*/ 	.word	0x00000005
        /*0cb0*/ 	.word	0x00038840
        /*0cb4*/ 	.short	0x010a
        /*0cb6*/ 	.byte	0x3f
	.zero		1


	//   ....[77]....
        /*0cb8*/ 	.word	0x00018bc0
        /*0cbc*/ 	.word	0x00000003
        /*0cc0*/ 	.word	0x00038860
        /*0cc4*/ 	.short	0x010a
        /*0cc6*/ 	.byte	0x3f
	.zero		1


	//----- nvinfo : EIATTR_NUM_MBARRIERS
	.align		4
.L_266:
        /*0cc8*/ 	.byte	0x03, 0x38
        /*0cca*/ 	.short	0x0017


	//----- nvinfo : EIATTR_EXIT_INSTR_OFFSETS
	.align		4
        /*0ccc*/ 	.byte	0x04, 0x1c
        /*0cce*/ 	.short	(.L_268 - .L_267)


	//   ....[0]....
.L_267:
        /*0cd0*/ 	.word	0x00000990


	//   ....[1]....
        /*0cd4*/ 	.word	0x0000e800


	//   ....[2]....
        /*0cd8*/ 	.word	0x000150f0


	//----- nvinfo : EIATTR_MAX_THREADS
	.align		4
.L_268:
        /*0cdc*/ 	.byte	0x04, 0x05
        /*0cde*/ 	.short	(.L_270 - .L_269)
.L_269:
        /*0ce0*/ 	.word	0x00000180
        /*0ce4*/ 	.word	0x00000001
        /*0ce8*/ 	.word	0x00000001


	//----- nvinfo : EIATTR_CRS_STACK_SIZE
	.align		4
.L_270:
        /*0cec*/ 	.byte	0x04, 0x1e
        /*0cee*/ 	.short	(.L_272 - .L_271)
.L_271:
        /*0cf0*/ 	.word	0x00000000


	//----- nvinfo : EIATTR_CBANK_PARAM_SIZE
	.align		4
.L_272:
        /*0cf4*/ 	.byte	0x03, 0x19
        /*0cf6*/ 	.short	0x0bf0


	//----- nvinfo : EIATTR_PARAM_CBANK
	.align		4
        /*0cf8*/ 	.byte	0x04, 0x0a
        /*0cfa*/ 	.short	(.L_274 - .L_273)
	.align		4
.L_273:
        /*0cfc*/ 	.word	index@(.nv.constant0._ZN7cutlass13device_kernelIN5flash11enable_sm90INS1_16FlashAttnFwdSm90INS1_25CollectiveMainloopFwdSm90ILi2EN4cute5tupleIJNS5_1CILi1EEES8_S8_EEENS6_IJNS7_ILi64EEESA_SA_EEELi512ENS_10bfloat16_tEfNS_4arch4Sm90ELb0ELb0ELb1ELb1ELb1ELb0ELb1ELb0ELb0ELb1ELb1ELb0EEENS1_21CollectiveEpilogueFwdINS6_IJSA_NS7_ILi512EEESA_EEES9_SC_SE_Li256ELb1ELb1ELb1ELb0EEENS1_36VarlenDynamicPersistentTileSchedulerILi64ELi64ELi256ELi128ELb1ELb1ELb1ELb0ELb1ELb1EEEEEEEEEvNT_6ParamsE)
        /*0d00*/ 	.short	0x0210
        /*0d02*/ 	.short	0x0bf0


	//----- nvinfo : EIATTR_SW_WAR
	.align		4
.L_274:
        /*0d04*/ 	.byte	0x04, 0x36
        /*0d06*/ 	.short	(.L_276 - .L_275)
.L_275:
        /*0d08*/ 	.word	0x00000008
.L_276:


//--------------------- .nv.info._ZN7cutlass13device_kernelIN5flash11enable_sm90INS1_16FlashAttnFwdSm90INS1_25CollectiveMainloopFwdSm90ILi2EN4cute5tupleIJNS5_1CILi1EEES8_S8_EEENS6_IJNS7_ILi64EEESA_SA_EEELi512ENS_10bfloat16_tEfNS_4arch4Sm90ELb0ELb0ELb1ELb1ELb1ELb1ELb1ELb0ELb0ELb1ELb1ELb0EEENS1_21CollectiveEpilogueFwdINS6_IJSA_NS7_ILi512EEESA_EEES9_SC_SE_Li256ELb1ELb1ELb1ELb0EEENS1_36VarlenDynamicPersistentTileSchedulerILi64ELi64ELi256ELi128ELb1ELb1ELb1ELb0ELb1ELb1EEEEEEEEEvNT_6ParamsE --------------------------
	.section	.nv.info._ZN7cutlass13device_kernelIN5flash11enable_sm90INS1_16FlashAttnFwdSm90INS1_25CollectiveMainloopFwdSm90ILi2EN4cute5tupleIJNS5_1CILi1EEES8_S8_EEENS6_IJNS7_ILi64EEESA_SA_EEELi512ENS_10bfloat16_tEfNS_4arch4Sm90ELb0ELb0ELb1ELb1ELb1ELb1ELb1ELb0ELb0ELb1ELb1ELb0EEENS1_21CollectiveEpilogueFwdINS6_IJSA_NS7_ILi512EEESA_EEES9_SC_SE_Li256ELb1ELb1ELb1ELb0EEENS1_36VarlenDynamicPersistentTileSchedulerILi64ELi64ELi256ELi128ELb1ELb1ELb1ELb0ELb1ELb1EEEEEEEEEvNT_6ParamsE,"",@"SHT_CUDA_INFO"
	.sectionflags	@""
	.align	4


	//----- nvinfo : EIATTR_CUDA_API_VERSION
	.align		4
        /*0000*/ 	.byte	0x04, 0x37
        /*0002*/ 	.short	(.L_278 - .L_277)
.L_277:
        /*0004*/ 	.word	0x00000082


	//----- nvinfo : EIATTR_KPARAM_INFO
	.align		4
.L_278:
        /*0008*/ 	.byte	0x04, 0x17
        /*000a*/ 	.short	(.L_280 - .L_279)
.L_279:
        /*000c*/ 	.word	0x00000000
        /*0010*/ 	.short	0x0000
        /*0012*/ 	.short	0x0070
        /*0014*/ 	.byte	0x00, 0xf0, 0x01, 0x2e


	//----- nvinfo : EIATTR_SPARSE_MMA_MASK
	.align		4
.L_280:
        /*0018*/ 	.byte	0x03, 0x50
        /*001a*/ 	.short	0x0000


	//----- nvinfo : EIATTR_MAXREG_COUNT
	.align		4
        /*001c*/ 	.byte	0x03, 0x1b
        /*001e*/ 	.short	0x00a8


	//----- nvinfo : EIATTR_NUM_BARRIERS
	.align		4
        /*0020*/ 	.byte	0x02, 0x4c
        /*0022*/ 	.byte	0x10
	.zero		1


	//----- nvinfo : EIATTR_EXTERNS
	.align		4
        /*0024*/ 	.byte	0x04, 0x0f
        /*0026*/ 	.short	(.L_282 - .L_281)


	//   ....[0]....
	.align		4
.L_281:
        /*0028*/ 	.word	index@(__assertfail)


	//----- nvinfo : EIATTR_ANNOTATIONS
	.align		4
.L_282:
        /*002c*/ 	.byte	0x04, 0x55
        /*002e*/ 	.short	(.L_284 - .L_283)


	//   ....[0]....
.L_283:
        /* <DEDUP_REMOVED lines=65> */


	//----- nvinfo : EIATTR_MERCURY_ISA_VERSION
	.align		4
.L_284:
        /*0428*/ 	.byte	0x03, 0x5f
        /*042a*/ 	.short	0x0101


	//----- nvinfo : EIATTR_UNUSED_LOAD_BYTE_OFFSET
	.align		4
        /*042c*/ 	.byte	0x04, 0x44
        /*042e*/ 	.short	(.L_286 - .L_285)


	//   ....[0]....
.L_285:
        /*0430*/ 	.word	0x00000a50
        /*0434*/ 	.word	0x0000fff0


	//   ....[1]....
        /*0438*/ 	.word	0x00011370
        /*043c*/ 	.word	0x0000fff0


	//----- nvinfo : EIATTR_INT_WARP_WIDE_INSTR_OFFSETS
	.align		4
.L_286:
        /*0440*/ 	.byte	0x04, 0x31
        /*0442*/ 	.short	(.L_288 - .L_287)


	//   ....[0]....
.L_287:
        /*0444*/ 	.word	0x00000130


	//   ....[1]....
        /*0448*/ 	.word	0x00000170


	//   ....[2]....
        /*044c*/ 	.word	0x000001e0


	//   ....[3]....
        /*0450*/ 	.word	0x000001f0


	//   ....[4]....
        /*0454*/ 	.word	0x000195c0


	//   ....[5]....
        /*0458*/ 	.word	0x00019650


	//   ....[6]....
        /*045c*/ 	.word	0x0001da80


	//   ....[7]....
        /*0460*/ 	.word	0x0001db10


	//----- nvinfo : EIATTR_COOP_GROUP_MASK_REGIDS
	.align		4
.L_288:
        /*0464*/ 	.byte	0x04, 0x29
        /*0466*/ 	.short	(.L_290 - .L_289)


	//   ....[0]....
.L_289:
        /*0468*/ 	.word	0xffffffff


	//   ....[1]....
        /*046c*/ 	.word	0xffffffff


	//   ....[2]....
        /*0470*/ 	.word	0xffffffff


	//   ....[3]....
        /*0474*/ 	.word	0xffffffff


	//   ....[4]....
        /*0478*/ 	.word	0xffffffff


	//   ....[5]....
        /*047c*/ 	.word	0xffffffff


	//   ....[6]....
        /*0480*/ 	.word	0xffffffff


	//   ....[7]....
        /*0484*/ 	.word	0xffffffff


	//   ....[8]....
        /*0488*/ 	.word	0xffffffff


	//   ....[9]....
        /*048c*/ 	.word	0xffffffff


	//   ....[10]....
        /*0490*/ 	.word	0xffffffff


	//   ....[11]....
        /*0494*/ 	.word	0xffffffff


	//   ....[12]....
        /*0498*/ 	.word	0xffffffff


	//   ....[13]....
        /*049c*/ 	.word	0xffffffff


	//   ....[14]....
        /*04a0*/ 	.word	0xffffffff


	//   ....[15]....
        /*04a4*/ 	.word	0xffffffff


	//   ....[16]....
        /*04a8*/ 	.word	0xffffffff


	//   ....[17]....
        /*04ac*/ 	.word	0xffffffff


	//   ....[18]....
        /*04b0*/ 	.word	0xffffffff


	//   ....[19]....
        /*04b4*/ 	.word	0xffffffff


	//   ....[20]....
        /*04b8*/ 	.word	0xffffffff


	//   ....[21]....
        /*04bc*/ 	.word	0xffffffff


	//   ....[22]....
        /*04c0*/ 	.word	0xffffffff


	//   ....[23]....
        /*04c4*/ 	.word	0xffffffff


	//   ....[24]....
        /*04c8*/ 	.word	0xffffffff


	//   ....[25]....
        /*04cc*/ 	.word	0xffffffff


	//   ....[26]....
        /*04d0*/ 	.word	0xffffffff


	//   ....[27]....
        /*04d4*/ 	.word	0xffffffff


	//   ....[28]....
        /*04d8*/ 	.word	0xffffffff


	//   ....[29]....
        /*04dc*/ 	.word	0xffffffff


	//   ....[30]....
        /*04e0*/ 	.word	0xffffffff


	//   ....[31]....
        /*04e4*/ 	.word	0xffffffff


	//   ....[32]....
        /*04e8*/ 	.word	0xffffffff


	//   ....[33]....
        /*04ec*/ 	.word	0xffffffff


	//   ....[34]....
        /*04f0*/ 	.word	0xffffffff


	//   ....[35]....
        /*04f4*/ 	.word	0xffffffff


	//   ....[36]....
        /*04f8*/ 	.word	0xffffffff


	//   ....[37]....
        /*04fc*/ 	.word	0xffffffff


	//   ....[38]....
        /*0500*/ 	.word	0xffffffff


	//   ....[39]....
        /*0504*/ 	.word	0xffffffff


	//   ....[40]....
        /*0508*/ 	.word	0xffffffff


	//   ....[41]....
        /*050c*/ 	.word	0xffffffff


	//   ....[42]....
        /*0510*/ 	.word	0xffffffff


	//   ....[43]....
        /*0514*/ 	.word	0xffffffff


	//   ....[44]....
        /*0518*/ 	.word	0xffffffff


	//   ....[45]....
        /*051c*/ 	.word	0xffffffff


	//   ....[46]....
        /*0520*/ 	.word	0xffffffff


	//   ....[47]....
        /*0524*/ 	.word	0xffffffff


	//   ....[48]....
        /*0528*/ 	.word	0xffffffff


	//   ....[49]....
        /*052c*/ 	.word	0xffffffff


	//   ....[50]....
        /*0530*/ 	.word	0xffffffff


	//   ....[51]....
        /*0534*/ 	.word	0xffffffff


	//   ....[52]....
        /*0538*/ 	.word	0xffffffff


	//   ....[53]....
        /*053c*/ 	.word	0xffffffff


	//   ....[54]....
        /*0540*/ 	.word	0xffffffff


	//   ....[55]....
        /*0544*/ 	.word	0xffffffff


	//   ....[56]....
        /*0548*/ 	.word	0xffffffff


	//   ....[57]....
        /*054c*/ 	.word	0xffffffff


	//   ....[58]....
        /*0550*/ 	.word	0xffffffff


	//   ....[59]....
        /*0554*/ 	.word	0xffffffff


	//   ....[60]....
        /*0558*/ 	.word	0xffffffff


	//   ....[61]....
        /*055c*/ 	.word	0xffffffff


	//   ....[62]....
        /*0560*/ 	.word	0xffffffff


	//   ....[63]....
        /*0564*/ 	.word	0xffffffff


	//   ....[64]....
        /*0568*/ 	.word	0xffffffff


	//   ....[65]....
        /*056c*/ 	.word	0xffffffff


	//   ....[66]....
        /*0570*/ 	.word	0xffffffff


	//   ....[67]....
        /*0574*/ 	.word	0xffffffff


	//   ....[68]....
        /*0578*/ 	.word	0xffffffff


	//   ....[69]....
        /*057c*/ 	.word	0xffffffff


	//   ....[70]....
        /*0580*/ 	.word	0xffffffff


	//   ....[71]....
        /*0584*/ 	.word	0xffffffff


	//   ....[72]....
        /*0588*/ 	.word	0xffffffff


	//   ....[73]....
        /*058c*/ 	.word	0xffffffff


	//   ....[74]....
        /*0590*/ 	.word	0xffffffff


	//   ....[75]....
        /*0594*/ 	.word	0xffffffff


	//   ....[76]....
        /*0598*/ 	.word	0xffffffff


	//   ....[77]....
        /*059c*/ 	.word	0xffffffff


	//   ....[78]....
        /*05a0*/ 	.word	0xffffffff


	//   ....[79]....
        /*05a4*/ 	.word	0xffffffff


	//   ....[80]....
        /*05a8*/ 	.word	0xffffffff


	//   ....[81]....
        /*05ac*/ 	.word	0xffffffff


	//   ....[82]....
        /*05b0*/ 	.word	0xffffffff


	//   ....[83]....
        /*05b4*/ 	.word	0xffffffff


	//   ....[84]....
        /*05b8*/ 	.word	0xffffffff


	//   ....[85]....
        /*05bc*/ 	.word	0xffffffff


	//   ....[86]....
        /*05c0*/ 	.word	0xffffffff


	//   ....[87]....
        /*05c4*/ 	.word	0xffffffff


	//   ....[88]....
        /*05c8*/ 	.word	0xffffffff


	//   ....[89]....
        /*05cc*/ 	.word	0xffffffff


	//   ....[90]....
        /*05d0*/ 	.word	0xffffffff


	//   ....[91]....
        /*05d4*/ 	.word	0xffffffff


	//   ....[92]....
        /*05d8*/ 	.word	0xffffffff


	//   ....[93]....
        /*05dc*/ 	.word	0xffffffff


	//   ....[94]....
        /*05e0*/ 	.word	0xffffffff


	//   ....[95]....
        /*05e4*/ 	.word	0xffffffff


	//   ....[96]....
        /*05e8*/ 	.word	0xffffffff


	//   ....[97]....
        /*05ec*/ 	.word	0xffffffff


	//   ....[98]....
        /*05f0*/ 	.word	0xffffffff


	//   ....[99]....
        /*05f4*/ 	.word	0xffffffff


	//   ....[100]....
        /*05f8*/ 	.word	0xffffffff


	//   ....[101]....
        /*05fc*/ 	.word	0xffffffff


	//   ....[102]....
        /*0600*/ 	.word	0xffffffff


	//   ....[103]....
        /*0604*/ 	.word	0xffffffff


	//   ....[104]....
        /*0608*/ 	.word	0xffffffff


	//   ....[105]....
        /*060c*/ 	.word	0xffffffff


	//   ....[106]....
        /*0610*/ 	.word	0xffffffff


	//   ....[107]....
        /*0614*/ 	.word	0xffffffff


	//   ....[108]....
        /*0618*/ 	.word	0xffffffff


	//   ....[109]....
        /*061c*/ 	.word	0xffffffff


	//   ....[110]....
        /*0620*/ 	.word	0xffffffff


	//   ....[111]....
        /*0624*/ 	.word	0xffffffff


	//   ....[112]....
        /*0628*/ 	.word	0xffffffff


	//   ....[113]....
        /*062c*/ 	.word	0xffffffff


	//   ....[114]....
        /*0630*/ 	.word	0xffffffff


	//   ....[115]....
        /*0634*/ 	.word	0xffffffff


	//   ....[116]....
        /*0638*/ 	.word	0xffffffff


	//   ....[117]....
        /*063c*/ 	.word	0xffffffff


	//   ....[118]....
        /*0640*/ 	.word	0xffffffff


	//   ....[119]....
        /*0644*/ 	.word	0xffffffff


	//   ....[120]....
        /*0648*/ 	.word	0xffffffff


	//   ....[121]....
        /*064c*/ 	.word	0xffffffff


	//   ....[122]....
        /*0650*/ 	.word	0xffffffff


	//   ....[123]....
        /*0654*/ 	.word	0xffffffff


	//   ....[124]....
        /*0658*/ 	.word	0xffffffff


	//   ....[125]....
        /*065c*/ 	.word	0xffffffff


	//   ....[126]....
        /*0660*/ 	.word	0xffffffff


	//   ....[127]....
        /*0664*/ 	.word	0xffffffff


	//   ....[128]....
        /*0668*/ 	.word	0xffffffff


	//   ....[129]....
        /*066c*/ 	.word	0xffffffff


	//   ....[130]....
        /*0670*/ 	.word	0xffffffff


	//   ....[131]....
        /*0674*/ 	.word	0xffffffff


	//   ....[132]....
        /*0678*/ 	.word	0xffffffff


	//   ....[133]....
        /*067c*/ 	.word	0xffffffff


	//   ....[134]....
        /*0680*/ 	.word	0xffffffff


	//   ....[135]....
        /*0684*/ 	.word	0xffffffff


	//   ....[136]....
        /*0688*/ 	.word	0xffffffff


	//   ....[137]....
        /*068c*/ 	.word	0xffffffff


	//   ....[138]....
        /*0690*/ 	.word	0xffffffff


	//   ....[139]....
        /*0694*/ 	.word	0xffffffff


	//   ....[140]....
        /*0698*/ 	.word	0xffffffff


	//   ....[141]....
        /*069c*/ 	.word	0xffffffff


	//   ....[142]....
        /*06a0*/ 	.word	0xffffffff


	//   ....[143]....
        /*06a4*/ 	.word	0x0500000f


	//   ....[144]....
        /*06a8*/ 	.word	0x0500000f


	//   ....[145]....
        /*06ac*/ 	.word	0x0500000f


	//   ....[146]....
        /*06b0*/ 	.word	0x0500000f


	//   ....[147]....
        /*06b4*/ 	.word	0x0500000f


	//   ....[148]....
        /*06b8*/ 	.word	0x0500000f


	//   ....[149]....
        /*06bc*/ 	.word	0x0500000f


	//   ....[150]....
        /*06c0*/ 	.word	0x0500000f


	//   ....[151]....
        /*06c4*/ 	.word	0x0500000f


	//   ....[152]....
        /*06c8*/ 	.word	0x0500000f


	//   ....[153]....
        /*06cc*/ 	.word	0x0500000f


	//   ....[154]....
        /*06d0*/ 	.word	0x0500000f


	//   ....[155]....
        /*06d4*/ 	.word	0x0500000f


	//   ....[156]....
        /*06d8*/ 	.word	0x0500000f


	//   ....[157]....
        /*06dc*/ 	.word	0x0500000f


	//   ....[158]....
        /*06e0*/ 	.word	0x0500000f


	//   ....[159]....
        /*06e4*/ 	.word	0x0500000f


	//   ....[160]....
        /*06e8*/ 	.word	0x0500000f


	//   ....[161]....
        /*06ec*/ 	.word	0x0500000f


	//   ....[162]....
        /*06f0*/ 	.word	0x0500000f


	//   ....[163]....
        /*06f4*/ 	.word	0x0500000f


	//   ....[164]....
        /*06f8*/ 	.word	0x0500000f


	//   ....[165]....
        /*06fc*/ 	.word	0x0500000f


	//   ....[166]....
        /*0700*/ 	.word	0x0500000f


	//   ....[167]....
        /*0704*/ 	.word	0x0500000f


	//   ....[168]....
        /*0708*/ 	.word	0x0500000f


	//   ....[169]....
        /*070c*/ 	.word	0x0500000f


	//   ....[170]....
        /*0710*/ 	.word	0x0500000f


	//   ....[171]....
        /*0714*/ 	.word	0x0500000f


	//   ....[172]....
        /*0718*/ 	.word	0x0500000f


	//   ....[173]....
        /*071c*/ 	.word	0x0500000f


	//   ....[174]....
        /*0720*/ 	.word	0x0500000f


	//   ....[175]....
        /*0724*/ 	.word	0x0500000f


	//   ....[176]....
        /*0728*/ 	.word	0x0500000f


	//   ....[177]....
        /*072c*/ 	.word	0x0500000f


	//   ....[178]....
        /*0730*/ 	.word	0x0500000f


	//   ....[179]....
        /*0734*/ 	.word	0x0500000f


	//   ....[180]....
        /*0738*/ 	.word	0x0500000f


	//   ....[181]....
        /*073c*/ 	.word	0x0500000f


	//   ....[182]....
        /*0740*/ 	.word	0x0500000f


	//   ....[183]....
        /*0744*/ 	.word	0x0500000f


	//   ....[184]....
        /*0748*/ 	.word	0x0500000f


	//   ....[185]....
        /*074c*/ 	.word	0x0500000f


	//   ....[186]....
        /*0750*/ 	.word	0x0500000f


	//   ....[187]....
        /*0754*/ 	.word	0x0500000f


	//   ....[188]....
        /*0758*/ 	.word	0x0500000f


	//   ....[189]....
        /*075c*/ 	.word	0x0500000f


	//   ....[190]....
        /*0760*/ 	.word	0x0500000f


	//   ....[191]....
        /*0764*/ 	.word	0x0500000f


	//   ....[192]....
        /*0768*/ 	.word	0x0500000f


	//   ....[193]....
        /*076c*/ 	.word	0x0500000f


	//   ....[194]....
        /*0770*/ 	.word	0x0500000f


	//   ....[195]....
        /*0774*/ 	.word	0x0500000f


	//   ....[196]....
        /*0778*/ 	.word	0x0500000f


	//   ....[197]....
        /*077c*/ 	.word	0x0500000f


	//   ....[198]....
        /*0780*/ 	.word	0x0500000f


	//   ....[199]....
        /*0784*/ 	.word	0x0500000f


	//   ....[200]....
        /*0788*/ 	.word	0x0500000f


	//   ....[201]....
        /*078c*/ 	.word	0x0500000f


	//   ....[202]....
        /*0790*/ 	.word	0x0500000f


	//   ....[203]....
        /*0794*/ 	.word	0x0500000f


	//   ....[204]....
        /*0798*/ 	.word	0x0500000f


	//   ....[205]....
        /*079c*/ 	.word	0x0500000f


	//   ....[206]....
        /*07a0*/ 	.word	0x0500000f


	//   ....[207]....
        /*07a4*/ 	.word	0x0500000f


	//   ....[208]....
        /*07a8*/ 	.word	0x0500000f


	//   ....[209]....
        /*07ac*/ 	.word	0x0500000f


	//   ....[210]....
        /*07b0*/ 	.word	0x0500000f


	//   ....[211]....
        /*07b4*/ 	.word	0x0500000f


	//   ....[212]....
        /*07b8*/ 	.word	0x0500000f


	//   ....[213]....
        /*07bc*/ 	.word	0x0500000f


	//   ....[214]....
        /*07c0*/ 	.word	0x0500000f


	//   ....[215]....
        /*07c4*/ 	.word	0x0500000f


	//   ....[216]....
        /*07c8*/ 	.word	0x0500000f


	//   ....[217]....
        /*07cc*/ 	.word	0x0500000f


	//   ....[218]....
        /*07d0*/ 	.word	0x0500000f


	//   ....[219]....
        /*07d4*/ 	.word	0x0500000f


	//   ....[220]....
        /*07d8*/ 	.word	0x0500000f


	//   ....[221]....
        /*07dc*/ 	.word	0x0500000f


	//   ....[222]....
        /*07e0*/ 	.word	0x0500000f


	//   ....[223]....
        /*07e4*/ 	.word	0x0500000f


	//   ....[224]....
        /*07e8*/ 	.word	0x0500000f


	//   ....[225]....
        /*07ec*/ 	.word	0x0500000f


	//----- nvinfo : EIATTR_COOP_GROUP_INSTR_OFFSETS
	.align		4
.L_290:
        /*07f0*/ 	.byte	0x04, 0x28
        /*07f2*/ 	.short	(.L_292 - .L_291)


	//   ....[0]....
.L_291:
        /*07f4*/ 	.word	0x00000070


	//   ....[1]....
        /*07f8*/ 	.word	0x00000140


	//   ....[2]....
        /*07fc*/ 	.word	0x00000190


	//   ....[3]....
        /*0800*/ 	.word	0x000003a0


	//   ....[4]....
        /*0804*/ 	.word	0x00000500


	//   ....[5]....
        /*0808*/ 	.word	0x00000620


	//   ....[6]....
        /*080c*/ 	.word	0x00000780


	//   ....[7]....
        /*0810*/ 	.word	0x00003180


	//   ....[8]....
        /*0814*/ 	.word	0x00003190


	//   ....[9]....
        /*0818*/ 	.word	0x00003c20


	//   ....[10]....
        /*081c*/ 	.word	0x00003c30


	//   ....[11]....
        /*0820*/ 	.word	0x00004640


	//   ....[12]....
        /*0824*/ 	.word	0x00004650


	//   ....[13]....
        /*0828*/ 	.word	0x00004a10


	//   ....[14]....
        /*082c*/ 	.word	0x00004a20


	//   ....[15]....
        /*0830*/ 	.word	0x000059b0


	//   ....[16]....
        /*0834*/ 	.word	0x00007880


	//   ....[17]....
        /*0838*/ 	.word	0x00007e40


	//   ....[18]....
        /*083c*/ 	.word	0x00007e50


	//   ....[19]....
        /*0840*/ 	.word	0x00007e60


	//   ....[20]....
        /*0844*/ 	.word	0x00007e70


	//   ....[21]....
        /*0848*/ 	.word	0x00008e80


	//   ....[22]....
        /*084c*/ 	.word	0x00008e90


	//   ....[23]....
        /*0850*/ 	.word	0x00008ea0


	//   ....[24]....
        /*0854*/ 	.word	0x00008eb0


	//   ....[25]....
        /*0858*/ 	.word	0x0000a590


	//   ....[26]....
        /*085c*/ 	.word	0x0000c470


	//   ....[27]....
        /*0860*/ 	.word	0x0000c4e0


	//   ....[28]....
        /*0864*/ 	.word	0x0000c750


	//   ....[29]....
        /*0868*/ 	.word	0x0000c7a0


	//   ....[30]....
        /*086c*/ 	.word	0x0000d060


	//   ....[31]....
        /*0870*/ 	.word	0x0000e100


	//   ....[32]....
        /*0874*/ 	.word	0x0000f260


	//   ....[33]....
        /*0878*/ 	.word	0x0000f2b0


	//   ....[34]....
        /*087c*/ 	.word	0x0000faf0


	//   ....[35]....
        /*0880*/ 	.word	0x0000fbc0


	//   ....[36]....
        /*0884*/ 	.word	0x000107b0


	//   ....[37]....
        /*0888*/ 	.word	0x000108a0


	//   ....[38]....
        /*088c*/ 	.word	0x000108c0


	//   ....[39]....
        /*0890*/ 	.word	0x00010a30


	//   ....[40]....
        /*0894*/ 	.word	0x00010c00


	//   ....[41]....
        /*0898*/ 	.word	0x000120b0


	//   ....[42]....
        /*089c*/ 	.word	0x00012480


	//   ....[43]....
        /*08a0*/ 	.word	0x00012490


	//   ....[44]....
        /*08a4*/ 	.word	0x000124a0


	//   ....[45]....
        /*08a8*/ 	.word	0x000124b0


	//   ....[46]....
        /*08ac*/ 	.word	0x000131e0


	//   ....[47]....
        /*08b0*/ 	.word	0x00013200


	//   ....[48]....
        /*08b4*/ 	.word	0x000134a0


	//   ....[49]....
        /*08b8*/ 	.word	0x000134c0


	//   ....[50]....
        /*08bc*/ 	.word	0x00013e40


	//   ....[51]....
        /*08c0*/ 	.word	0x00013e80


	//   ....[52]....
        /*08c4*/ 	.word	0x00014870


	//   ....[53]....
        /*08c8*/ 	.word	0x00014890


	//   ....[54]....
        /*08cc*/ 	.word	0x00015e30


	//   ....[55]....
        /*08d0*/ 	.word	0x00015e50


	//   ....[56]....
        /*08d4*/ 	.word	0x00016080


	//   ....[57]....
        /*08d8*/ 	.word	0x000160a0


	//   ....[58]....
        /*08dc*/ 	.word	0x00016350


	//   ....[59]....
        /*08e0*/ 	.word	0x00016540


	//   ....[60]....
        /*08e4*/ 	.word	0x00016570


	//   ....[61]....
        /*08e8*/ 	.word	0x000165a0


	//   ....[62]....
        /*08ec*/ 	.word	0x000165d0


	//   ....[63]....
        /*08f0*/ 	.word	0x00016600


	//   ....[64]....
        /*08f4*/ 	.word	0x00016630


	//   ....[65]....
        /*08f8*/ 	.word	0x000167c0


	//   ....[66]....
        /*08fc*/ 	.word	0x000167f0


	//   ....[67]....
        /*0900*/ 	.word	0x00016820


	//   ....[68]....
        /*0904*/ 	.word	0x00016850


	//   ....[69]....
        /*0908*/ 	.word	0x00016880


	//   ....[70]....
        /*090c*/ 	.word	0x000168b0


	//   ....[71]....
        /*0910*/ 	.word	0x00016940


	//   ....[72]....
        /*0914*/ 	.word	0x00016970


	//   ....[73]....
        /*0918*/ 	.word	0x00016980


	//   ....[74]....
        /*091c*/ 	.word	0x00016a10


	//   ....[75]....
        /*0920*/ 	.word	0x000179c0


	//   ....[76]....
        /*0924*/ 	.word	0x0001a3b0


	//   ....[77]....
        /*0928*/ 	.word	0x0001a3d0


	//   ....[78]....
        /*092c*/ 	.word	0x0001a460


	//   ....[79]....
        /*0930*/ 	.word	0x0001a480


	//   ....[80]....
        /*0934*/ 	.word	0x0001a500


	//   ....[81]....
        /*0938*/ 	.word	0x0001a520


	//   ....[82]....
        /*093c*/ 	.word	0x0001a530


	//   ....[83]....
        /*0940*/ 	.word	0x0001a540


	//   ....[84]....
        /*0944*/ 	.word	0x0001acf0


	//   ....[85]....
        /*0948*/ 	.word	0x0001ad20


	//   ....[86]....
        /*094c*/ 	.word	0x0001add0


	//   ....[87]....
        /*0950*/ 	.word	0x0001ade0


	//   ....[88]....
        /*0954*/ 	.word	0x0001adf0


	//   ....[89]....
        /*0958*/ 	.word	0x0001ae70


	//   ....[90]....
        /*095c*/ 	.word	0x0001ae80


	//   ....[91]....
        /*0960*/ 	.word	0x0001aef0


	//   ....[92]....
        /*0964*/ 	.word	0x0001b7e0


	//   ....[93]....
        /*0968*/ 	.word	0x0001b850


	//   ....[94]....
        /*096c*/ 	.word	0x0001b8f0


	//   ....[95]....
        /*0970*/ 	.word	0x0001ba40


	//   ....[96]....
        /*0974*/ 	.word	0x0001baa0


	//   ....[97]....
        /*0978*/ 	.word	0x0001bac0


	//   ....[98]....
        /*097c*/ 	.word	0x0001bad0


	//   ....[99]....
        /*0980*/ 	.word	0x0001baf0


	//   ....[100]....
        /*0984*/ 	.word	0x0001c2a0


	//   ....[101]....
        /*0988*/ 	.word	0x0001c2d0


	//   ....[102]....
        /*098c*/ 	.word	0x0001c4c0


	//   ....[103]....
        /*0990*/ 	.word	0x0001c500


	//   ....[104]....
        /*0994*/ 	.word	0x0001c510


	//   ....[105]....
        /*0998*/ 	.word	0x0001c520


	//   ....[106]....
        /*099c*/ 	.word	0x0001c670


	//   ....[107]....
        /*09a0*/ 	.word	0x0001c7c0


	//   ....[108]....
        /*09a4*/ 	.word	0x0001cfb0


	//   ....[109]....
        /*09a8*/ 	.word	0x0001cfd0


	//   ....[110]....
        /*09ac*/ 	.word	0x0001d020


	//   ....[111]....
        /*09b0*/ 	.word	0x0001d030


	//   ....[112]....
        /*09b4*/ 	.word	0x0001d070


	//   ....[113]....
        /*09b8*/ 	.word	0x0001d080


	//   ....[114]....
        /*09bc*/ 	.word	0x0001d090


	//   ....[115]....
        /*09c0*/ 	.word	0x0001d0d0


	//   ....[116]....
        /*09c4*/ 	.word	0x0001d3d0


	//   ....[117]....
        /*09c8*/ 	.word	0x0001d410


	//   ....[118]....
        /*09cc*/ 	.word	0x0001d430


	//   ....[119]....
        /*09d0*/ 	.word	0x0001d450


	//   ....[120]....
        /*09d4*/ 	.word	0x0001d480


	//   ....[121]....
        /*09d8*/ 	.word	0x0001d4a0


	//   ....[122]....
        /*09dc*/ 	.word	0x0001d5a0


	//   ....[123]....
        /*09e0*/ 	.word	0x0001d6f0


	//   ....[124]....
        /*09e4*/ 	.word	0x0001dd30


	//   ....[125]....
        /*09e8*/ 	.word	0x0001dd60


	//   ....[126]....
        /*09ec*/ 	.word	0x0001ddc0


	//   ....[127]....
        /*09f0*/ 	.word	0x0001ddf0


	//   ....[128]....
        /*09f4*/ 	.word	0x0001de20


	//   ....[129]....
        /*09f8*/ 	.word	0x0001de50


	//   ....[130]....
        /*09fc*/ 	.word	0x0001de80


	//   ....[131]....
        /*0a00*/ 	.word	0x0001deb0


	//   ....[132]....
        /*0a04*/ 	.word	0x0001e050


	//   ....[133]....
        /*0a08*/ 	.word	0x0001e080


	//   ....[134]....
        /*0a0c*/ 	.word	0x0001e0b0


	//   ....[135]....
        /*0a10*/ 	.word	0x0001e0e0


	//   ....[136]....
        /*0a14*/ 	.word	0x0001e110


	//   ....[137]....
        /*0a18*/ 	.word	0x0001e140


	//   ....[138]....
        /*0a1c*/ 	.word	0x0001e200


	//   ....[139]....
        /*0a20*/ 	.word	0x0001e220


	//   ....[140]....
        /*0a24*/ 	.word	0x0001e230


	//   ....[141]....
        /*0a28*/ 	.word	0x0001e290


	//   ....[142]....
        /*0a2c*/ 	.word	0x0001e8b0


	//   ....[143]....
        /*0a30*/ 	.word	0x0001ebc0


	//   ....[144]....
        /*0a34*/ 	.word	0x0001ec50


	//   ....[145]....
        /*0a38*/ 	.word	0x0001ed20


	//   ....[146]....
        /*0a3c*/ 	.word	0x0001edb0


	//   ....[147]....
        /*0a40*/ 	.word	0x0001ee90


	//   ....[148]....
        /*0a44*/ 	.word	0x0001ef20


	//   ....[149]....
        /*0a48*/ 	.word	0x0001f000


	//   ....[150]....
        /*0a4c*/ 	.word	0x0001f090


	//   ....[151]....
        /*0a50*/ 	.word	0x0001f0e0


	//   ....[152]....
        /*0a54*/ 	.word	0x0001f130


	//   ....[153]....
        /*0a58*/ 	.word	0x0001f220


	//   ....[154]....
        /*0a5c*/ 	.word	0x0001f2b0


	//   ....[155]....
        /*0a60*/ 	.word	0x0001f300


	//   ....[156]....
        /*0a64*/ 	.word	0x0001f350


	//   ....[157]....
        /*0a68*/ 	.word	0x0001f5f0


	//   ....[158]....
        /*0a6c*/ 	.word	0x0001f8d0


	//   ....[159]....
        /*0a70*/ 	.word	0x0001f9c0


	//   ....[160]....
        /*0a74*/ 	.word	0x0001fa60


	//   ....[161]....
        /*0a78*/ 	.word	0x0001fac0


	//   ....[162]....
        /*0a7c*/ 	.word	0x0001fbb0


	//   ....[163]....
        /*0a80*/ 	.word	0x0001fc20


	//   ....[164]....
        /*0a84*/ 	.word	0x0001fd10


	//   ....[165]....
        /*0a88*/ 	.word	0x0001fd80


	//   ....[166]....
        /*0a8c*/ 	.word	0x0001fe20


	//   ....[167]....
        /*0a90*/ 	.word	0x0001ff10


	//   ....[168]....
        /*0a94*/ 	.word	0x0001ffb0


	//   ....[169]....
        /*0a98*/ 	.word	0x00020010


	//   ....[170]....
        /*0a9c*/ 	.word	0x000200d0


	//   ....[171]....
        /*0aa0*/ 	.word	0x00020130


	//   ....[172]....
        /*0aa4*/ 	.word	0x000201d0


	//   ....[173]....
        /*0aa8*/ 	.word	0x00020280


	//   ....[174]....
        /*0aac*/ 	.word	0x00020360


	//   ....[175]....
        /*0ab0*/ 	.word	0x00020650


	//   ....[176]....
        /*0ab4*/ 	.word	0x00020710


	//   ....[177]....
        /*0ab8*/ 	.word	0x00020980


	//   ....[178]....
        /*0abc*/ 	.word	0x00020a00


	//   ....[179]....
        /*0ac0*/ 	.word	0x00020c10


	//   ....[180]....
        /*0ac4*/ 	.word	0x00020c60


	//   ....[181]....
        /*0ac8*/ 	.word	0x00020dd0


	//   ....[182]....
        /*0acc*/ 	.word	0x00020e60


	//   ....[183]....
        /*0ad0*/ 	.word	0x00020fa0


	//   ....[184]....
        /*0ad4*/ 	.word	0x000210a0


	//   ....[185]....
        /*0ad8*/ 	.word	0x00021310


	//   ....[186]....
        /*0adc*/ 	.word	0x00021360


	//   ....[187]....
        /*0ae0*/ 	.word	0x00021530


	//   ....[188]....
        /*0ae4*/ 	.word	0x00021580


	//   ....[189]....
        /*0ae8*/ 	.word	0x00021750


	//   ....[190]....
        /*0aec*/ 	.word	0x000217a0


	//   ....[191]....
        /*0af0*/ 	.word	0x00021890


	//   ....[192]....
        /*0af4*/ 	.word	0x00021930


	//   ....[193]....
        /*0af8*/ 	.word	0x00021990


	//   ....[194]....
        /*0afc*/ 	.word	0x00021a40


	//   ....[195]....
        /*0b00*/ 	.word	0x00021aa0


	//   ....[196]....
        /*0b04*/ 	.word	0x00021b50


	//   ....[197]....
        /*0b08*/ 	.word	0x00021bb0


	//   ....[198]....
        /*0b0c*/ 	.word	0x00021c60


	//   ....[199]....
        /*0b10*/ 	.word	0x00021d50


	//   ....[200]....
        /*0b14*/ 	.word	0x00021e30


	//   ....[201]....
        /*0b18*/ 	.word	0x00021f40


	//   ....[202]....
        /*0b1c*/ 	.word	0x00022040


	//   ....[203]....
        /*0b20*/ 	.word	0x00022170


	//   ....[204]....
        /*0b24*/ 	.word	0x00022250


	//   ....[205]....
        /*0b28*/ 	.word	0x00022350


	//   ....[206]....
        /*0b2c*/ 	.word	0x00022430


	//   ....[207]....
        /*0b30*/ 	.word	0x000224c0


	//   ....[208]....
        /*0b34*/ 	.word	0x00022560


	//   ....[209]....
        /*0b38*/ 	.word	0x000226e0


	//   ....[210]....
        /*0b3c*/ 	.word	0x00022750


	//   ....[211]....
        /*0b40*/ 	.word	0x000227c0


	//   ....[212]....
        /*0b44*/ 	.word	0x00022830


	//   ....[213]....
        /*0b48*/ 	.word	0x000228a0


	//   ....[214]....
        /*0b4c*/ 	.word	0x00022920


	//   ....[215]....
        /*0b50*/ 	.word	0x000229a0


	//   ....[216]....
        /*0b54*/ 	.word	0x00022a30


	//   ....[217]....
        /*0b58*/ 	.word	0x00022aa0


	//   ....[218]....
        /*0b5c*/ 	.word	0x00022b10


	//   ....[219]....
        /*0b60*/ 	.word	0x00022b80


	//   ....[220]....
        /*0b64*/ 	.word	0x00022c00


	//   ....[221]....
        /*0b68*/ 	.word	0x00022c70


	//   ....[222]....
        /*0b6c*/ 	.word	0x00022d10


	//   ....[223]....
        /*0b70*/ 	.word	0x00022d60


	//   ....[224]....
        /*0b74*/ 	.word	0x00022df0


	//   ....[225]....
        /*0b78*/ 	.word	0x00022f20


	//----- nvinfo : EIATTR_REG_RECONFIG
	.align		4
.L_292:
        /*0b7c*/ 	.byte	0x01, 0x54
	.zero		2


	//----- nvinfo : EIATTR_SYSCALL_OFFSETS
	.align		4
        /*0b80*/ 	.byte	0x04, 0x46
        /*0b82*/ 	.short	(.L_294 - .L_293)


	//   ....[0]....
.L_293:
        /*0b84*/ 	.word	0x000023e0


	//   ....[1]....
        /*0b88*/ 	.word	0x00002530


	//   ....[2]....
        /*0b8c*/ 	.word	0x00007a20


	//   ....[3]....
        /*0b90*/ 	.word	0x00007db0


	//   ....[4]....
        /*0b94*/ 	.word	0x000197b0


	//   ....[5]....
        /*0b98*/ 	.word	0x00019900


	//   ....[6]....
        /*0b9c*/ 	.word	0x000199f0


	//   ....[7]....
        /*0ba0*/ 	.word	0x0001a910


	//   ....[8]....
        /*0ba4*/ 	.word	0x0001b160


	//----- nvinfo : EIATTR_MBARRIER_INSTR_OFFSETS
	.align		4
.L_294:
        /*0ba8*/ 	.byte	0x04, 0x39
        /*0baa*/ 	.short	(.L_296 - .L_295)


	//   ....[0]....
.L_295:
        /*0bac*/ 	.word	0x00000280
        /*0bb0*/ 	.word	0x000000ff
        /*0bb4*/ 	.word	0x00038800
        /*0bb8*/ 	.short	0x0100
        /*0bba*/ 	.byte	0x08
	.zero		1


	//   ....[1]....
        /*0bbc*/ 	.word	0x00000290
        /*0bc0*/ 	.word	0x000000ff
        /*0bc4*/ 	.word	0x00038810
        /*0bc8*/ 	.short	0x0100
        /*0bca*/ 	.byte	0x08
	.zero		1


	//   ....[2]....
        /*0bcc*/ 	.word	0x000002a0
        /*0bd0*/ 	.word	0x000000ff
        /*0bd4*/ 	.word	0x00038820
        /*0bd8*/ 	.short	0x0100
        /*0bda*/ 	.byte	0x08
	.zero		1


	//   ....[3]....
        /*0bdc*/ 	.word	0x00000350
        /*0be0*/ 	.word	0x000000ff
        /*0be4*/ 	.word	0x00038830
        /*0be8*/ 	.short	0x0100
        /*0bea*/ 	.byte	0x06
	.zero		1


	//   ....[4]....
        /*0bec*/ 	.word	0x00000360
        /*0bf0*/ 	.word	0x000000ff
        /*0bf4*/ 	.word	0x00038840
        /*0bf8*/ 	.short	0x0100
        /*0bfa*/ 	.byte	0x06
	.zero		1


	//   ....[5]....
        /*0bfc*/ 	.word	0x00000370
        /*0c00*/ 	.word	0x000000ff
        /*0c04*/ 	.word	0x00038838
        /*0c08*/ 	.short	0x0100
        /*0c0a*/ 	.byte	0x06
	.zero		1


	//   ....[6]....
        /*0c0c*/ 	.word	0x00000380
        /*0c10*/ 	.word	0x000000ff
        /*0c14*/ 	.word	0x00038848
        /*0c18*/ 	.short	0x0100
        /*0c1a*/ 	.byte	0x06
	.zero		1


	//   ....[7]....
        /*0c1c*/ 	.word	0x000004b0
        /*0c20*/ 	.word	0x000000ff
        /*0c24*/ 	.word	0x00038850
        /*0c28*/ 	.short	0x0100
        /*0c2a*/ 	.byte	0x08
	.zero		1


	//   ....[8]....
        /*0c2c*/ 	.word	0x000004c0
        /*0c30*/ 	.word	0x000000ff
        /*0c34*/ 	.word	0x00038860
        /*0c38*/ 	.short	0x0100
        /*0c3a*/ 	.byte	0x08
	.zero		1


	//   ....[9]....
        /*0c3c*/ 	.word	0x000004d0
        /*0c40*/ 	.word	0x000000ff
        /*0c44*/ 	.word	0x00038858
        /*0c48*/ 	.short	0x0100
        /*0c4a*/ 	.byte	0x08
	.zero		1


	//   ....[10]....
        /*0c4c*/ 	.word	0x000004e0
        /*0c50*/ 	.word	0x000000ff
        /*0c54*/ 	.word	0x00038868
        /*0c58*/ 	.short	0x0100
        /*0c5a*/ 	.byte	0x08
	.zero		1


	//   ....[11]....
        /*0c5c*/ 	.word	0x000005d0
        /*0c60*/ 	.word	0x000000ff
        /*0c64*/ 	.word	0x00038870
        /*0c68*/ 	.short	0x0100
        /*0c6a*/ 	.byte	0x06
	.zero		1


	//   ....[12]....
        /*0c6c*/ 	.word	0x000005e0
        /*0c70*/ 	.word	0x000000ff
        /*0c74*/ 	.word	0x00038880
        /*0c78*/ 	.short	0x0100
        /*0c7a*/ 	.byte	0x06
	.zero		1


	//   ....[13]....
        /*0c7c*/ 	.word	0x000005f0
        /*0c80*/ 	.word	0x000000ff
        /*0c84*/ 	.word	0x00038878
        /*0c88*/ 	.short	0x0100
        /*0c8a*/ 	.byte	0x06
	.zero		1


	//   ....[14]....
        /*0c8c*/ 	.word	0x00000600
        /*0c90*/ 	.word	0x000000ff
        /*0c94*/ 	.word	0x00038888
        /*0c98*/ 	.short	0x0100
        /*0c9a*/ 	.byte	0x06
	.zero		1


	//   ....[15]....
        /*0c9c*/ 	.word	0x00000730
        /*0ca0*/ 	.word	0x000000ff
        /*0ca4*/ 	.word	0x00038890
        /*0ca8*/ 	.short	0x0100
        /*0caa*/ 	.byte	0x08
	.zero		1


	//   ....[16]....
        /*0cac*/ 	.word	0x00000740
        /*0cb0*/ 	.word	0x000000ff
        /*0cb4*/ 	.word	0x000388a0
        /*0cb8*/ 	.short	0x0100
        /*0cba*/ 	.byte	0x08
	.zero		1


	//   ....[17]....
        /*0cbc*/ 	.word	0x00000750
        /*0cc0*/ 	.word	0x000000ff
        /*0cc4*/ 	.word	0x00038898
        /*0cc8*/ 	.short	0x0100
        /*0cca*/ 	.byte	0x08
	.zero		1


	//   ....[18]....
        /*0ccc*/ 	.word	0x00000760
        /*0cd0*/ 	.word	0x000000ff
        /*0cd4*/ 	.word	0x000388a8
        /*0cd8*/ 	.short	0x0100
        /*0cda*/ 	.byte	0x08
	.zero		1


	//   ....[19]....
        /*0cdc*/ 	.word	0x00000890
        /*0ce0*/ 	.word	0x000000ff
        /*0ce4*/ 	.word	0x000388b0
        /*0ce8*/ 	.short	0x0100
        /*0cea*/ 	.byte	0x08
	.zero		1


	//   ....[20]....
        /*0cec*/ 	.word	0x000008a0
        /*0cf0*/ 	.word	0x000000ff
        /*0cf4*/ 	.word	0x000388c0
        /*0cf8*/ 	.short	0x0100
        /*0cfa*/ 	.byte	0x08
	.zero		1


	//   ....[21]....
        /*0cfc*/ 	.word	0x000008b0
        /*0d00*/ 	.word	0x000000ff
        /*0d04*/ 	.word	0x000388b8
        /*0d08*/ 	.short	0x0100
        /*0d0a*/ 	.byte	0x08
	.zero		1


	//   ....[22]....
        /*0d0c*/ 	.word	0x000008c0
        /*0d10*/ 	.word	0x000000ff
        /*0d14*/ 	.word	0x000388c8
        /*0d18*/ 	.short	0x0100
        /*0d1a*/ 	.byte	0x08
	.zero		1


	//   ....[23]....
        /*0d1c*/ 	.word	0x00003130
        /*0d20*/ 	.word	0x0000003a
        /*0d24*/ 	.word	0x00038890
        /*0d28*/ 	.short	0x010a
        /*0d2a*/ 	.byte	0x3f
	.zero		1


	//   ....[24]....
        /*0d2c*/ 	.word	0x00003bd0
        /*0d30*/ 	.word	0x0000003a
        /*0d34*/ 	.word	0x00038890
        /*0d38*/ 	.short	0x010a
        /*0d3a*/ 	.byte	0x3f
	.zero		1


	//   ....[25]....
        /*0d3c*/ 	.word	0x000044b0
        /*0d40*/ 	.word	0x0000003a
        /*0d44*/ 	.word	0x00038890
        /*0d48*/ 	.short	0x010a
        /*0d4a*/ 	.byte	0x3f
	.zero		1


	//   ....[26]....
        /*0d4c*/ 	.word	0x00004870
        /*0d50*/ 	.word	0x00000004
        /*0d54*/ 	.word	0x00000000
        /*0d58*/ 	.short	0x0101
        /*0d5a*/ 	.byte	0x3f
	.zero		1


	//   ....[27]....
        /*0d5c*/ 	.word	0x000048b0
        /*0d60*/ 	.word	0x0000003a
        /*0d64*/ 	.word	0x000388b0
        /*0d68*/ 	.short	0x010a
        /*0d6a*/ 	.byte	0x3f
	.zero		1


	//   ....[28]....
        /*0d6c*/ 	.word	0x00005170
        /*0d70*/ 	.word	0x0000003a
        /*0d74*/ 	.word	0x00000000
        /*0d78*/ 	.short	0x0101
        /*0d7a*/ 	.byte	0x3f
	.zero		1


	//   ....[29]....
        /*0d7c*/ 	.word	0x00005d40
        /*0d80*/ 	.word	0x0000000c
        /*0d84*/ 	.word	0x00000000
        /*0d88*/ 	.short	0x0101
        /*0d8a*/ 	.byte	0x3f
	.zero		1


	//   ....[30]....
        /*0d8c*/ 	.word	0x000068e0
        /*0d90*/ 	.word	0x0000000c
        /*0d94*/ 	.word	0x00000000
        /*0d98*/ 	.short	0x0101
        /*0d9a*/ 	.byte	0x3f
	.zero		1


	//   ....[31]....
        /*0d9c*/ 	.word	0x00007ac0
        /*0da0*/ 	.word	0x00000002
        /*0da4*/ 	.word	0x00038800
        /*0da8*/ 	.short	0x010a
        /*0daa*/ 	.byte	0x3f
	.zero		1


	//   ....[32]....
        /*0dac*/ 	.word	0x00007b10
        /*0db0*/ 	.word	0x00000002
        /*0db4*/ 	.word	0x00038800
        /*0db8*/ 	.short	0x010a
        /*0dba*/ 	.byte	0x3f
	.zero		1


	//   ....[33]....
        /*0dbc*/ 	.word	0x00008110
        /*0dc0*/ 	.word	0x00000002
        /*0dc4*/ 	.word	0x00038800
        /*0dc8*/ 	.short	0x010a
        /*0dca*/ 	.byte	0x3f
	.zero		1


	//   ....[34]....
        /*0dcc*/ 	.word	0x00009080
        /*0dd0*/ 	.word	0x00000002
        /*0dd4*/ 	.word	0x00038800
        /*0dd8*/ 	.short	0x010a
        /*0dda*/ 	.byte	0x3f
	.zero		1


	//   ....[35]....
        /*0ddc*/ 	.word	0x00009ef0
        /*0de0*/ 	.word	0x0000000b
        /*0de4*/ 	.word	0x00038830
        /*0de8*/ 	.short	0x010a
        /*0dea*/ 	.byte	0x3f
	.zero		1


	//   ....[36]....
        /*0dec*/ 	.word	0x00009fa0
        /*0df0*/ 	.word	0x0000000b
        /*0df4*/ 	.word	0x00038830
        /*0df8*/ 	.short	0x010a
        /*0dfa*/ 	.byte	0x3f
	.zero		1


	//   ....[37]....
        /*0dfc*/ 	.word	0x0000a2b0
        /*0e00*/ 	.word	0x00000002
        /*0e04*/ 	.word	0x00038810
        /*0e08*/ 	.short	0x010a
        /*0e0a*/ 	.byte	0x3f
	.zero		1


	//   ....[38]....
        /*0e0c*/ 	.word	0x0000a300
        /*0e10*/ 	.word	0x0000000b
        /*0e14*/ 	.word	0x00038850
        /*0e18*/ 	.short	0x010a
        /*0e1a*/ 	.byte	0x3f
	.zero		1


	//   ....[39]....
        /*0e1c*/ 	.word	0x0000a3b0
        /*0e20*/ 	.word	0x0000000b
        /*0e24*/ 	.word	0x00038850
        /*0e28*/ 	.short	0x010a
        /*0e2a*/ 	.byte	0x3f
	.zero		1


	//   ....[40]....
        /*0e2c*/ 	.word	0x0000c920
        /*0e30*/ 	.word	0x00000003
        /*0e34*/ 	.word	0x00000000
        /*0e38*/ 	.short	0x0101
        /*0e3a*/ 	.byte	0x3f
	.zero		1


	//   ....[41]....
        /*0e3c*/ 	.word	0x0000d0f0
        /*0e40*/ 	.word	0x0000000b
        /*0e44*/ 	.word	0x00000000
        /*0e48*/ 	.short	0x0101
        /*0e4a*/ 	.byte	0x3f
	.zero		1


	//   ....[42]....
        /*0e4c*/ 	.word	0x0000d210
        /*0e50*/ 	.word	0x0000000c
        /*0e54*/ 	.word	0x00038830
        /*0e58*/ 	.short	0x010a
        /*0e5a*/ 	.byte	0x3f
	.zero		1


	//   ....[43]....
        /*0e5c*/ 	.word	0x0000d2c0
        /*0e60*/ 	.word	0x0000000c
        /*0e64*/ 	.word	0x00038830
        /*0e68*/ 	.short	0x010a
        /*0e6a*/ 	.byte	0x3f
	.zero		1


	//   ....[44]....
        /*0e6c*/ 	.word	0x0000d530
        /*0e70*/ 	.word	0x0000000c
        /*0e74*/ 	.word	0x00038850
        /*0e78*/ 	.short	0x010a
        /*0e7a*/ 	.byte	0x3f
	.zero		1


	//   ....[45]....
        /*0e7c*/ 	.word	0x0000d5a0
        /*0e80*/ 	.word	0x0000000c
        /*0e84*/ 	.word	0x00038850
        /*0e88*/ 	.short	0x010a
        /*0e8a*/ 	.byte	0x3f
	.zero		1


	//   ....[46]....
        /*0e8c*/ 	.word	0x0000f5a0
        /*0e90*/ 	.word	0x000000c4
        /*0e94*/ 	.word	0x00000000
        /*0e98*/ 	.short	0x0101
        /*0e9a*/ 	.byte	0x3f
	.zero		1


	//   ....[47]....
        /*0e9c*/ 	.word	0x00010840
        /*0ea0*/ 	.word	0x0000000c
        /*0ea4*/ 	.word	0x00000000
        /*0ea8*/ 	.short	0x0101
        /*0eaa*/ 	.byte	0x3f
	.zero		1


	//   ....[48]....
        /*0eac*/ 	.word	0x00013160
        /*0eb0*/ 	.word	0x00000000
        /*0eb4*/ 	.word	0x00000000
        /*0eb8*/ 	.short	0x0101
        /*0eba*/ 	.byte	0x3f
	.zero		1


	//   ....[49]....
        /*0ebc*/ 	.word	0x00013ea0
        /*0ec0*/ 	.word	0x00000008
        /*0ec4*/ 	.word	0x00000000
        /*0ec8*/ 	.short	0x0101
        /*0eca*/ 	.byte	0x3f
	.zero		1


	//   ....[50]....
        /*0ecc*/ 	.word	0x00017aa0
        /*0ed0*/ 	.word	0x00000012
        /*0ed4*/ 	.word	0x00038820
        /*0ed8*/ 	.short	0x010a
        /*0eda*/ 	.byte	0x3f
	.zero		1


	//   ....[51]....
        /*0edc*/ 	.word	0x00017b30
        /*0ee0*/ 	.word	0x00000003
        /*0ee4*/ 	.word	0x000388a0
        /*0ee8*/ 	.short	0x010a
        /*0eea*/ 	.byte	0x3f
	.zero		1


	//   ....[52]....
        /*0eec*/ 	.word	0x00017d80
        /*0ef0*/ 	.word	0x00000003
        /*0ef4*/ 	.word	0x000388c0
        /*0ef8*/ 	.short	0x010a
        /*0efa*/ 	.byte	0x3f
	.zero		1


	//   ....[53]....
        /*0efc*/ 	.word	0x00018750
        /*0f00*/ 	.word	0x00000008
        /*0f04*/ 	.word	0x000388a0
        /*0f08*/ 	.short	0x010a
        /*0f0a*/ 	.byte	0x3f
	.zero		1


	//   ....[54]....
        /*0f0c*/ 	.word	0x00018990
        /*0f10*/ 	.word	0x00000008
        /*0f14*/ 	.word	0x000388c0
        /*0f18*/ 	.short	0x010a
        /*0f1a*/ 	.byte	0x3f
	.zero		1


	//   ....[55]....
        /*0f1c*/ 	.word	0x0001a170
        /*0f20*/ 	.word	0x0000001a
        /*0f24*/ 	.word	0x00038840
        /*0f28*/ 	.short	0x010a
        /*0f2a*/ 	.byte	0x3f
	.zero		1


	//   ....[56]....
        /*0f2c*/ 	.word	0x0001a640
        /*0f30*/ 	.word	0x0000001a
        /*0f34*/ 	.word	0x00038830
        /*0f38*/ 	.short	0x0107
        /*0f3a*/ 	.byte	0x3f
	.zero		1


	//   ....[57]....
        /*0f3c*/ 	.word	0x0001a710
        /*0f40*/ 	.word	0x0000001a
        /*0f44*/ 	.word	0x00038830
        /*0f48*/ 	.short	0x0101
        /*0f4a*/ 	.byte	0x3f
	.zero		1


	//   ....[58]....
        /*0f4c*/ 	.word	0x0001afa0
        /*0f50*/ 	.word	0x00000012
        /*0f54*/ 	.word	0x00038800
        /*0f58*/ 	.short	0x0107
        /*0f5a*/ 	.byte	0x3f
	.zero		1


	//   ....[59]....
        /*0f5c*/ 	.word	0x0001b030
        /*0f60*/ 	.word	0x00000012
        /*0f64*/ 	.word	0x00038800
        /*0f68*/ 	.short	0x0101
        /*0f6a*/ 	.byte	0x3f
	.zero		1


	//   ....[60]....
        /*0f6c*/ 	.word	0x0001bf20
        /*0f70*/ 	.word	0x00000012
        /*0f74*/ 	.word	0x00038810
        /*0f78*/ 	.short	0x0107
        /*0f7a*/ 	.byte	0x3f
	.zero		1


	//   ....[61]....
        /*0f7c*/ 	.word	0x0001c020
        /*0f80*/ 	.word	0x00000012
        /*0f84*/ 	.word	0x00038810
        /*0f88*/ 	.short	0x0101
        /*0f8a*/ 	.byte	0x3f
	.zero		1


	//   ....[62]....
        /*0f8c*/ 	.word	0x0001c040
        /*0f90*/ 	.word	0x00000012
        /*0f94*/ 	.word	0x00038820
        /*0f98*/ 	.short	0x010a
        /*0f9a*/ 	.byte	0x3f
	.zero		1


	//   ....[63]....
        /*0f9c*/ 	.word	0x0001c0d0
        /*0fa0*/ 	.word	0x0000001a
        /*0fa4*/ 	.word	0x00038860
        /*0fa8*/ 	.short	0x010a
        /*0faa*/ 	.byte	0x3f
	.zero		1


	//   ....[64]....
        /*0fac*/ 	.word	0x0001c9e0
        /*0fb0*/ 	.word	0x0000001a
        /*0fb4*/ 	.word	0x00038850
        /*0fb8*/ 	.short	0x0107
        /*0fba*/ 	.byte	0x3f
	.zero		1


	//   ....[65]....
        /*0fbc*/ 	.word	0x0001cab0
        /*0fc0*/ 	.word	0x0000001a
        /*0fc4*/ 	.word	0x00038850
        /*0fc8*/ 	.short	0x0101
        /*0fca*/ 	.byte	0x3f
	.zero		1


	//   ....[66]....
        /*0fcc*/ 	.word	0x0001ce30
        /*0fd0*/ 	.word	0x00000006
        /*0fd4*/ 	.word	0x00038840
        /*0fd8*/ 	.short	0x010a
        /*0fda*/ 	.byte	0x3f
	.zero		1


	//   ....[67]....
        /*0fdc*/ 	.word	0x0001d150
        /*0fe0*/ 	.word	0x00000006
        /*0fe4*/ 	.word	0x00038830
        /*0fe8*/ 	.short	0x0107
        /*0fea*/ 	.byte	0x3f
	.zero		1


	//   ....[68]....
        /*0fec*/ 	.word	0x0001d210
        /*0ff0*/ 	.word	0x00000006
        /*0ff4*/ 	.word	0x00038830
        /*0ff8*/ 	.short	0x0101
        /*0ffa*/ 	.byte	0x3f
	.zero		1


	//   ....[69]....
        /*0ffc*/ 	.word	0x0001d240
        /*1000*/ 	.word	0x00000006
        /*1004*/ 	.word	0x00038860
        /*1008*/ 	.short	0x010a
        /*100a*/ 	.byte	0x3f
	.zero		1


	//   ....[70]....
        /*100c*/ 	.word	0x0001d8f0
        /*1010*/ 	.word	0x00000006
        /*1014*/ 	.word	0x00038850
        /*1018*/ 	.short	0x0107
        /*101a*/ 	.byte	0x3f
	.zero		1


	//   ....[71]....
        /*101c*/ 	.word	0x0001d9b0
        /*1020*/ 	.word	0x00000006
        /*1024*/ 	.word	0x00038850
        /*1028*/ 	.short	0x0101
        /*102a*/ 	.byte	0x3f
	.zero		1


	//   ....[72]....
        /*102c*/ 	.word	0x0001e830
        /*1030*/ 	.word	0x00000007
        /*1034*/ 	.word	0x00038820
        /*1038*/ 	.short	0x010a
        /*103a*/ 	.byte	0x3f
	.zero		1


	//   ....[73]....
        /*103c*/ 	.word	0x0001e9a0
        /*1040*/ 	.word	0x00000005
        /*1044*/ 	.word	0x00038840
        /*1048*/ 	.short	0x010a
        /*104a*/ 	.byte	0x3f
	.zero		1


	//   ....[74]....
        /*104c*/ 	.word	0x0001ea40
        /*1050*/ 	.word	0x00000003
        /*1054*/ 	.word	0x00038840
        /*1058*/ 	.short	0x010a
        /*105a*/ 	.byte	0x3f
	.zero		1


	//   ....[75]....
        /*105c*/ 	.word	0x0001ea80
        /*1060*/ 	.word	0x00000005
        /*1064*/ 	.word	0x00038860
        /*1068*/ 	.short	0x010a
        /*106a*/ 	.byte	0x3f
	.zero		1


	//   ....[76]....
        /*106c*/ 	.word	0x0001eac0
        /*1070*/ 	.word	0x00000003
        /*1074*/ 	.word	0x00038860
        /*1078*/ 	.short	0x010a
        /*107a*/ 	.byte	0x3f
	.zero		1


	//   ....[77]....
        /*107c*/ 	.word	0x0001eb20
        /*1080*/ 	.word	0x0000003a
        /*1084*/ 	.word	0x00038890
        /*1088*/ 	.short	0x010a
        /*108a*/ 	.byte	0x3f
	.zero		1


	//   ....[78]....
        /*108c*/ 	.word	0x0001ec80
        /*1090*/ 	.word	0x0000003a
        /*1094*/ 	.word	0x00038890
        /*1098*/ 	.short	0x010a
        /*109a*/ 	.byte	0x3f
	.zero		1


	//   ....[79]....
        /*109c*/ 	.word	0x0001edf0
        /*10a0*/ 	.word	0x0000003a
        /*10a4*/ 	.word	0x00038890
        /*10a8*/ 	.short	0x010a
        /*10aa*/ 	.byte	0x3f
	.zero		1


	//   ....[80]....
        /*10ac*/ 	.word	0x0001ef50
        /*10b0*/ 	.word	0x0000003a
        /*10b4*/ 	.word	0x000388b0
        /*10b8*/ 	.short	0x010a
        /*10ba*/ 	.byte	0x3f
	.zero		1


	//   ....[81]....
        /*10bc*/ 	.word	0x0001f170
        /*10c0*/ 	.word	0x00000002
        /*10c4*/ 	.word	0x00038800
        /*10c8*/ 	.short	0x010a
        /*10ca*/ 	.byte	0x3f
	.zero		1


	//   ....[82]....
        /*10cc*/ 	.word	0x0001f380
        /*10d0*/ 	.word	0x00000002
        /*10d4*/ 	.word	0x00038800
        /*10d8*/ 	.short	0x010a
        /*10da*/ 	.byte	0x3f
	.zero		1


	//   ....[83]....
        /*10dc*/ 	.word	0x0001f3d0
        /*10e0*/ 	.word	0x0000000b
        /*10e4*/ 	.word	0x00038830
        /*10e8*/ 	.short	0x010a
        /*10ea*/ 	.byte	0x3f
	.zero		1


	//   ....[84]....
        /*10ec*/ 	.word	0x0001f420
        /*10f0*/ 	.word	0x00000002
        /*10f4*/ 	.word	0x00038810
        /*10f8*/ 	.short	0x010a
        /*10fa*/ 	.byte	0x3f
	.zero		1


	//   ....[85]....
        /*10fc*/ 	.word	0x0001f470
        /*1100*/ 	.word	0x0000000b
        /*1104*/ 	.word	0x00038850
        /*1108*/ 	.short	0x010a
        /*110a*/ 	.byte	0x3f
	.zero		1


	//   ....[86]....
        /*110c*/ 	.word	0x0001f4c0
        /*1110*/ 	.word	0x0000000c
        /*1114*/ 	.word	0x00038830
        /*1118*/ 	.short	0x010a
        /*111a*/ 	.byte	0x3f
	.zero		1


	//   ....[87]....
        /*111c*/ 	.word	0x0001f510
        /*1120*/ 	.word	0x0000000c
        /*1124*/ 	.word	0x00038850
        /*1128*/ 	.short	0x010a
        /*112a*/ 	.byte	0x3f
	.zero		1


	//   ....[88]....
        /*112c*/ 	.word	0x0001f6b0
        /*1130*/ 	.word	0x00000012
        /*1134*/ 	.word	0x00038820
        /*1138*/ 	.short	0x010a
        /*113a*/ 	.byte	0x3f
	.zero		1


	//   ....[89]....
        /*113c*/ 	.word	0x0001f700
        /*1140*/ 	.word	0x00000003
        /*1144*/ 	.word	0x000388a0
        /*1148*/ 	.short	0x010a
        /*114a*/ 	.byte	0x3f
	.zero		1


	//   ....[90]....
        /*114c*/ 	.word	0x0001f750
        /*1150*/ 	.word	0x00000003
        /*1154*/ 	.word	0x000388c0
        /*1158*/ 	.short	0x010a
        /*115a*/ 	.byte	0x3f
	.zero		1


	//   ....[91]....
        /*115c*/ 	.word	0x0001f7a0
        /*1160*/ 	.word	0x00000008
        /*1164*/ 	.word	0x000388a0
        /*1168*/ 	.short	0x010a
        /*116a*/ 	.byte	0x3f
	.zero		1


	//   ....[92]....
        /*116c*/ 	.word	0x0001f7f0
        /*1170*/ 	.word	0x00000008
        /*1174*/ 	.word	0x000388c0
        /*1178*/ 	.short	0x010a
        /*117a*/ 	.byte	0x3f
	.zero		1


	//   ....[93]....
        /*117c*/ 	.word	0x0001f910
        /*1180*/ 	.word	0x0000001a
        /*1184*/ 	.word	0x00038840
        /*1188*/ 	.short	0x010a
        /*118a*/ 	.byte	0x3f
	.zero		1


	//   ....[94]....
        /*118c*/ 	.word	0x00020ea0
        /*1190*/ 	.word	0x00000012
        /*1194*/ 	.word	0x00038820
        /*1198*/ 	.short	0x010a
        /*119a*/ 	.byte	0x3f
	.zero		1


	//   ....[95]....
        /*119c*/ 	.word	0x00020ef0
        /*11a0*/ 	.word	0x0000001a
        /*11a4*/ 	.word	0x00038860
        /*11a8*/ 	.short	0x010a
        /*11aa*/ 	.byte	0x3f
	.zero		1


	//   ....[96]....
        /*11ac*/ 	.word	0x000217e0
        /*11b0*/ 	.word	0x00000006
        /*11b4*/ 	.word	0x00038840
        /*11b8*/ 	.short	0x010a
        /*11ba*/ 	.byte	0x3f
	.zero		1


	//   ....[97]....
        /*11bc*/ 	.word	0x00021ca0
        /*11c0*/ 	.word	0x00000006
        /*11c4*/ 	.word	0x00038860
        /*11c8*/ 	.short	0x010a
        /*11ca*/ 	.byte	0x3f
	.zero		1


	//   ....[98]....
        /*11cc*/ 	.word	0x00022e40
        /*11d0*/ 	.word	0x00000007
        /*11d4*/ 	.word	0x00038820
        /*11d8*/ 	.short	0x010a
        /*11da*/ 	.byte	0x3f
	.zero		1


	//   ....[99]....
        /*11dc*/ 	.word	0x00022fe0
        /*11e0*/ 	.word	0x00000005
        /*11e4*/ 	.word	0x00038840
        /*11e8*/ 	.short	0x010a
        /*11ea*/ 	.byte	0x3f
	.zero		1


	//   ....[100]....
        /*11ec*/ 	.word	0x00023030
        /*11f0*/ 	.word	0x00000003
        /*11f4*/ 	.word	0x00038840
        /*11f8*/ 	.short	0x010a
        /*11fa*/ 	.byte	0x3f
	.zero		1


	//   ....[101]....
        /*11fc*/ 	.word	0x00023080
        /*1200*/ 	.word	0x00000005
        /*1204*/ 	.word	0x00038860
        /*1208*/ 	.short	0x010a
        /*120a*/ 	.byte	0x3f
	.zero		1


	//----- nvinfo : EIATTR_NUM_MBARRIERS
	.align		4
.L_296:
        /*120c*/ 	.byte	0x03, 0x38
        /*120e*/ 	.short	0x0017


	//----- nvinfo : EIATTR_EXIT_INSTR_OFFSETS
	.align		4
        /*1210*/ 	.byte	0x04, 0x1c
        /*1212*/ 	.short	(.L_298 - .L_297)


	//   ....[0]....
.L_297:
        /*1214*/ 	.word	0x0001eb10


	//----- nvinfo : EIATTR_MAX_THREADS
	.align		4
.L_298:
        /*1218*/ 	.byte	0x04, 0x05
        /*121a*/ 	.short	(.L_300 - .L_299)
.L_299:
        /*121c*/ 	.word	0x00000180
        /*1220*/ 	.word	0x00000001
        /*1224*/ 	.word	0x00000001


	//----- nvinfo : EIATTR_CRS_STACK_SIZE
	.align		4
.L_300:
        /*1228*/ 	.byte	0x04, 0x1e
        /*122a*/ 	.short	(.L_302 - .L_301)
.L_301:
        /*122c*/ 	.word	0x00000000


	//----- nvinfo : EIATTR_CBANK_PARAM_SIZE
	.align		4
.L_302:
        /*1230*/ 	.byte	0x03, 0x19
        /*1232*/ 	.short	0x0bf0


	//----- nvinfo : EIATTR_PARAM_CBANK
	.align		4
        /*1234*/ 	.byte	0x04, 0x0a
        /*1236*/ 	.short	(.L_304 - .L_303)
	.align		4
.L_303:
        /*1238*/ 	.word	index@(.nv.constant0._ZN7cutlass13device_kernelIN5flash11enable_sm90INS1_16FlashAttnFwdSm90INS1_25CollectiveMainloopFwdSm90ILi2EN4cute5tupleIJNS5_1CILi1EEES8_S8_EEENS6_IJNS7_ILi64EEESA_SA_EEELi512ENS_10bfloat16_tEfNS_4arch4Sm90ELb0ELb0ELb1ELb1ELb1ELb1ELb1ELb0ELb0ELb1ELb1ELb0EEENS1_21CollectiveEpilogueFwdINS6_IJSA_NS7_ILi512EEESA_EEES9_SC_SE_Li256ELb1ELb1ELb1ELb0EEENS1_36VarlenDynamicPersistentTileSchedulerILi64ELi64ELi256ELi128ELb1ELb1ELb1ELb0ELb1ELb1EEEEEEEEEvNT_6ParamsE)
        /*123c*/ 	.short	0x0210
        /*123e*/ 	.short	0x0bf0


	//----- nvinfo : EIATTR_SW_WAR
	.align		4
.L_304:
        /*1240*/ 	.byte	0x04, 0x36
        /*1242*/ 	.short	(.L_306 - .L_305)
.L_305:
        /*1244*/ 	.word	0x00000008
.L_306:


//--------------------- .nv.info._ZN7cutlass13device_kernelIN5flash11enable_sm90INS1_16FlashAttnFwdSm90INS1_25CollectiveMainloopFwdSm90ILi2EN4cute5tupleIJNS5_1CILi1EEES8_S8_EEENS6_IJNS7_ILi64EEESA_SA_EEELi512ENS_10bfloat16_tEfNS_4arch4Sm90ELb0ELb1ELb1ELb0ELb1ELb0ELb0ELb0ELb0ELb1ELb1ELb0EEENS1_21CollectiveEpilogueFwdINS6_IJSA_NS7_ILi512EEESA_EEES9_SC_SE_Li256ELb0ELb1ELb1ELb0EEENS1_19SingleTileSchedulerILb0ELb1ELb1ELi64EEEEEEEEEvNT_6ParamsE --------------------------
	.section	.nv.info._ZN7cutlass13device_kernelIN5flash11enable_sm90INS1_16FlashAttnFwdSm90INS1_25CollectiveMainloopFwdSm90ILi2EN4cute5tupleIJNS5_1CILi1EEES8_S8_EEENS6_IJNS7_ILi64EEESA_SA_EEELi512ENS_10bfloat16_tEfNS_4arch4Sm90ELb0ELb1ELb1ELb0ELb1ELb0ELb0ELb0ELb0ELb1ELb1ELb0EEENS1_21CollectiveEpilogueFwdINS6_IJSA_NS7_ILi512EEESA_EEES9_SC_SE_Li256ELb0ELb1ELb1ELb0EEENS1_19SingleTileSchedulerILb0ELb1ELb1ELi64EEEEEEEEEvNT_6ParamsE,"",@"SHT_CUDA_INFO"
	.sectionflags	@""
	.align	4


	//----- nvinfo : EIATTR_CUDA_API_VERSION
	.align		4
        /*0000*/ 	.byte	0x04, 0x37
        /*0002*/ 	.short	(.L_308 - .L_307)
.L_307:
        /*0004*/ 	.word	0x00000082


	//----- nvinfo : EIATTR_KPARAM_INFO
	.align		4
.L_308:
        /*0008*/ 	.byte	0x04, 0x17
        /*000a*/ 	.short	(.L_310 - .L_309)
.L_309:
        /*000c*/ 	.word	0x00000000
        /*0010*/ 	.short	0x0000
        /*0012*/ 	.short	0x0070
        /*0014*/ 	.byte	0x00, 0xf0, 0x01, 0x28


	//----- nvinfo : EIATTR_SPARSE_MMA_MASK
	.align		4
.L_310:
        /*0018*/ 	.byte	0x03, 0x50
        /*001a*/ 	.short	0x0000


	//----- nvinfo : EIATTR_MAXREG_COUNT
	.align		4
        /*001c*/ 	.byte	0x03, 0x1b
        /*001e*/ 	.short	0x00a8


	//----- nvinfo : EIATTR_NUM_BARRIERS
	.align		4
        /*0020*/ 	.byte	0x02, 0x4c
        /*0022*/ 	.byte	0x10
	.zero		1


	//----- nvinfo : EIATTR_EXTERNS
	.align		4
        /*0024*/ 	.byte	0x04, 0x0f
        /*0026*/ 	.short	(.L_312 - .L_311)


	//   ....[0]....
	.align		4
.L_311:
        /*0028*/ 	.word	index@(__assertfail)


	//----- nvinfo : EIATTR_MERCURY_ISA_VERSION
	.align		4
.L_312:
        /*002c*/ 	.byte	0x03, 0x5f
        /*002e*/ 	.short	0x0101


	//----- nvinfo : EIATTR_INT_WARP_WIDE_INSTR_OFFSETS
	.align		4
        /*0030*/ 	.byte	0x04, 0x31
        /*0032*/ 	.short	(.L_314 - .L_313)


	//   ....[0]....
.L_313:
        /*0034*/ 	.word	0x000000b0


	//   ....[1]....
        /*0038*/ 	.word	0x000000c0


	//   ....[2]....
        /*003c*/ 	.word	0x00000160


	//----- nvinfo : EIATTR_COOP_GROUP_MASK_REGIDS
	.align		4
.L_314:
        /*0040*/ 	.byte	0x04, 0x29
        /*0042*/ 	.short	(.L_316 - .L_315)


	//   ....[0]....
.L_315:
        /*0044*/ 	.word	0xffffffff


	//   ....[1]....
        /*0048*/ 	.word	0xffffffff


	//   ....[2]....
        /*004c*/ 	.word	0xffffffff


	//   ....[3]....
        /*0050*/ 	.word	0xffffffff


	//   ....[4]....
        /*0054*/ 	.word	0xffffffff


	//   ....[5]....
        /*0058*/ 	.word	0xffffffff


	//   ....[6]....
        /*005c*/ 	.word	0xffffffff


	//   ....[7]....
        /*0060*/ 	.word	0xffffffff


	//   ....[8]....
        /*0064*/ 	.word	0xffffffff


	//   ....[9]....
        /*0068*/ 	.word	0xffffffff


	//   ....[10]....
        /*006c*/ 	.word	0xffffffff


	//   ....[11]....
        /*0070*/ 	.word	0xffffffff


	//   ....[12]....
        /*0074*/ 	.word	0xffffffff


	//   ....[13]....
        /*0078*/ 	.word	0xffffffff


	//   ....[14]....
        /*007c*/ 	.word	0xffffffff


	//   ....[15]....
        /*0080*/ 	.word	0xffffffff


	//   ....[16]....
        /*0084*/ 	.word	0xffffffff


	//   ....[17]....
        /*0088*/ 	.word	0xffffffff


	//   ....[18]....
        /*008c*/ 	.word	0xffffffff


	//   ....[19]....
        /*0090*/ 	.word	0xffffffff


	//   ....[20]....
        /*0094*/ 	.word	0xffffffff


	//   ....[21]....
        /*0098*/ 	.word	0xffffffff


	//   ....[22]....
        /*009c*/ 	.word	0xffffffff


	//   ....[23]....
        /*00a0*/ 	.word	0xffffffff


	//   ....[24]....
        /*00a4*/ 	.word	0xffffffff


	//   ....[25]....
        /*00a8*/ 	.word	0xffffffff


	//   ....[26]....
        /*00ac*/ 	.word	0xffffffff


	//   ....[27]....
        /*00b0*/ 	.word	0xffffffff


	//   ....[28]....
        /*00b4*/ 	.word	0xffffffff


	//   ....[29]....
        /*00b8*/ 	.word	0xffffffff


	//   ....[30]....
        /*00bc*/ 	.word	0xffffffff


	//   ....[31]....
        /*00c0*/ 	.word	0xffffffff


	//   ....[32]....
        /*00c4*/ 	.word	0xffffffff


	//   ....[33]....
        /*00c8*/ 	.word	0xffffffff


	//   ....[34]....
        /*00cc*/ 	.word	0xffffffff


	//   ....[35]....
        /*00d0*/ 	.word	0xffffffff


	//   ....[36]....
        /*00d4*/ 	.word	0xffffffff


	//   ....[37]....
        /*00d8*/ 	.word	0xffffffff


	//   ....[38]....
        /*00dc*/ 	.word	0xffffffff


	//   ....[39]....
        /*00e0*/ 	.word	0xffffffff


	//   ....[40]....
        /*00e4*/ 	.word	0xffffffff


	//   ....[41]....
        /*00e8*/ 	.word	0xffffffff


	//   ....[42]....
        /*00ec*/ 	.word	0xffffffff


	//   ....[43]....
        /*00f0*/ 	.word	0xffffffff


	//   ....[44]....
        /*00f4*/ 	.word	0xffffffff


	//   ....[45]....
        /*00f8*/ 	.word	0xffffffff


	//   ....[46]....
        /*00fc*/ 	.word	0xffffffff


	//   ....[47]....
        /*0100*/ 	.word	0xffffffff


	//   ....[48]....
        /*0104*/ 	.word	0xffffffff


	//   ....[49]....
        /*0108*/ 	.word	0xffffffff


	//   ....[50]....
        /*010c*/ 	.word	0xffffffff


	//   ....[51]....
        /*0110*/ 	.word	0xffffffff


	//   ....[52]....
        /*0114*/ 	.word	0xffffffff


	//   ....[53]....
        /*0118*/ 	.word	0xffffffff


	//   ....[54]....
        /*011c*/ 	.word	0xffffffff


	//   ....[55]....
        /*0120*/ 	.word	0xffffffff


	//   ....[56]....
        /*0124*/ 	.word	0xffffffff


	//   ....[57]....
        /*0128*/ 	.word	0xffffffff


	//   ....[58]....
        /*012c*/ 	.word	0xffffffff


	//   ....[59]....
        /*0130*/ 	.word	0xffffffff


	//   ....[60]....
        /*0134*/ 	.word	0xffffffff


	//   ....[61]....
        /*0138*/ 	.word	0xffffffff


	//   ....[62]....
        /*013c*/ 	.word	0xffffffff


	//   ....[63]....
        /*0140*/ 	.word	0xffffffff


	//   ....[64]....
        /*0144*/ 	.word	0xffffffff


	//   ....[65]....
        /*0148*/ 	.word	0xffffffff


	//   ....[66]....
        /*014c*/ 	.word	0xffffffff


	//   ....[67]....
        /*0150*/ 	.word	0xffffffff


	//   ....[68]....
        /*0154*/ 	.word	0xffffffff


	//   ....[69]....
        /*0158*/ 	.word	0xffffffff


	//   ....[70]....
        /*015c*/ 	.word	0xffffffff


	//   ....[71]....
        /*0160*/ 	.word	0xffffffff


	//   ....[72]....
        /*0164*/ 	.word	0xffffffff


	//   ....[73]....
        /*0168*/ 	.word	0xffffffff


	//   ....[74]....
        /*016c*/ 	.word	0xffffffff


	//   ....[75]....
        /*0170*/ 	.word	0xffffffff


	//   ....[76]....
        /*0174*/ 	.word	0xffffffff


	//   ....[77]....
        /*0178*/ 	.word	0xffffffff


	//   ....[78]....
        /*017c*/ 	.word	0xffffffff


	//   ....[79]....
        /*0180*/ 	.word	0xffffffff


	//   ....[80]....
        /*0184*/ 	.word	0xffffffff


	//   ....[81]....
        /*0188*/ 	.word	0xffffffff


	//   ....[82]....
        /*018c*/ 	.word	0xffffffff


	//   ....[83]....
        /*0190*/ 	.word	0xffffffff


	//   ....[84]....
        /*0194*/ 	.word	0xffffffff


	//   ....[85]....
        /*0198*/ 	.word	0xffffffff


	//   ....[86]....
        /*019c*/ 	.word	0xffffffff


	//   ....[87]....
        /*01a0*/ 	.word	0xffffffff


	//   ....[88]....
        /*01a4*/ 	.word	0xffffffff


	//   ....[89]....
        /*01a8*/ 	.word	0x0500000f


	//   ....[90]....
        /*01ac*/ 	.word	0x0500000f


	//   ....[91]....
        /*01b0*/ 	.word	0x0500000f


	//   ....[92]....
        /*01b4*/ 	.word	0x0500000f


	//   ....[93]....
        /*01b8*/ 	.word	0x0500000f


	//   ....[94]....
        /*01bc*/ 	.word	0x0500000f


	//   ....[95]....
        /*01c0*/ 	.word	0x0500000f


	//   ....[96]....
        /*01c4*/ 	.word	0x0500000f


	//   ....[97]....
        /*01c8*/ 	.word	0x0500000f


	//   ....[98]....
        /*01cc*/ 	.word	0x0500000f


	//   ....[99]....
        /*01d0*/ 	.word	0x0500000f


	//   ....[100]....
        /*01d4*/ 	.word	0x0500000f


	//   ....[101]....
        /*01d8*/ 	.word	0x0500000f


	//   ....[102]....
        /*01dc*/ 	.word	0x0500000f


	//   ....[103]....
        /*01e0*/ 	.word	0x0500000f


	//   ....[104]....
        /*01e4*/ 	.word	0x0500000f


	//   ....[105]....
        /*01e8*/ 	.word	0x0500000f


	//   ....[106]....
        /*01ec*/ 	.word	0x0500000f


	//   ....[107]....
        /*01f0*/ 	.word	0x0500000f


	//   ....[108]....
        /*01f4*/ 	.word	0x0500000f


	//   ....[109]....
        /*01f8*/ 	.word	0x0500000f


	//   ....[110]....
        /*01fc*/ 	.word	0x0500000f


	//   ....[111]....
        /*0200*/ 	.word	0x0500000f


	//   ....[112]....
        /*0204*/ 	.word	0x0500000f


	//   ....[113]....
        /*0208*/ 	.word	0x0500000f


	//   ....[114]....
        /*020c*/ 	.word	0x0500000f


	//   ....[115]....
        /*0210*/ 	.word	0x0500000f


	//   ....[116]....
        /*0214*/ 	.word	0x0500000f


	//   ....[117]....
        /*0218*/ 	.word	0x0500000f


	//   ....[118]....
        /*021c*/ 	.word	0x0500000f


	//   ....[119]....
        /*0220*/ 	.word	0x0500000f


	//   ....[120]....
        /*0224*/ 	.word	0x0500000f


	//   ....[121]....
        /*0228*/ 	.word	0x0500000f


	//   ....[122]....
        /*022c*/ 	.word	0x0500000f


	//   ....[123]....
        /*0230*/ 	.word	0x0500000f


	//   ....[124]....
        /*0234*/ 	.word	0x0500000f


	//   ....[125]....
        /*0238*/ 	.word	0x0500000f


	//   ....[126]....
        /*023c*/ 	.word	0x0500000f


	//   ....[127]....
        /*0240*/ 	.word	0x0500000f


	//   ....[128]....
        /*0244*/ 	.word	0x0500000f


	//   ....[129]....
        /*0248*/ 	.word	0x0500000f


	//   ....[130]....
        /*024c*/ 	.word	0x0500000f


	//----- nvinfo : EIATTR_COOP_GROUP_INSTR_OFFSETS
	.align		4
.L_316:
        /*0250*/ 	.byte	0x04, 0x28
        /*0252*/ 	.short	(.L_318 - .L_317)


	//   ....[0]....
.L_317:
        /*0254*/ 	.word	0x00000060


	//   ....[1]....
        /*0258*/ 	.word	0x000000a0


	//   ....[2]....
        /*025c*/ 	.word	0x00000280


	//   ....[3]....
        /*0260*/ 	.word	0x000003e0


	//   ....[4]....
        /*0264*/ 	.word	0x00000500


	//   ....[5]....
        /*0268*/ 	.word	0x00000660


	//   ....[6]....
        /*026c*/ 	.word	0x000015c0


	//   ....[7]....
        /*0270*/ 	.word	0x000039f0


	//   ....[8]....
        /*0274*/ 	.word	0x00004370


	//   ....[9]....
        /*0278*/ 	.word	0x00004850


	//   ....[10]....
        /*027c*/ 	.word	0x000052f0


	//   ....[11]....
        /*0280*/ 	.word	0x00005340


	//   ....[12]....
        /*0284*/ 	.word	0x000056b0


	//   ....[13]....
        /*0288*/ 	.word	0x00005740


	//   ....[14]....
        /*028c*/ 	.word	0x000061d0


	//   ....[15]....
        /*0290*/ 	.word	0x00006b30


	//   ....[16]....
        /*0294*/ 	.word	0x00007000


	//   ....[17]....
        /*0298*/ 	.word	0x00007620


	//   ....[18]....
        /*029c*/ 	.word	0x00007700


	//   ....[19]....
        /*02a0*/ 	.word	0x00007a20


	//   ....[20]....
        /*02a4*/ 	.word	0x00007b40


	//   ....[21]....
        /*02a8*/ 	.word	0x00008c80


	//   ....[22]....
        /*02ac*/ 	.word	0x00009700


	//   ....[23]....
        /*02b0*/ 	.word	0x00009780


	//   ....[24]....
        /*02b4*/ 	.word	0x00009a90


	//   ....[25]....
        /*02b8*/ 	.word	0x00009c50


	//   ....[26]....
        /*02bc*/ 	.word	0x0000ac00


	//   ....[27]....
        /*02c0*/ 	.word	0x0000b2c0


	//   ....[28]....
        /*02c4*/ 	.word	0x0000b720


	//   ....[29]....
        /*02c8*/ 	.word	0x0000bd90


	//   ....[30]....
        /*02cc*/ 	.word	0x0000be70


	//   ....[31]....
        /*02d0*/ 	.word	0x0000c190


	//   ....[32]....
        /*02d4*/ 	.word	0x0000c2b0


	//   ....[33]....
        /*02d8*/ 	.word	0x0000d3f0


	//   ....[34]....
        /*02dc*/ 	.word	0x0000d4c0


	//   ....[35]....
        /*02e0*/ 	.word	0x0000d500


	//   ....[36]....
        /*02e4*/ 	.word	0x0000d530


	//   ....[37]....
        /*02e8*/ 	.word	0x0000d560


	//   ....[38]....
        /*02ec*/ 	.word	0x0000e040


	//   ....[39]....
        /*02f0*/ 	.word	0x0000e4a0


	//   ....[40]....
        /*02f4*/ 	.word	0x0000e4d0


	//   ....[41]....
        /*02f8*/ 	.word	0x0000e500


	//   ....[42]....
        /*02fc*/ 	.word	0x0000e520


	//   ....[43]....
        /*0300*/ 	.word	0x0000e9c0


	//   ....[44]....
        /*0304*/ 	.word	0x0000e9e0


	//   ....[45]....
        /*0308*/ 	.word	0x0000f630


	//   ....[46]....
        /*030c*/ 	.word	0x0000f650


	//   ....[47]....
        /*0310*/ 	.word	0x00010670


	//   ....[48]....
        /*0314*/ 	.word	0x00011d20


	//   ....[49]....
        /*0318*/ 	.word	0x00011d40


	//   ....[50]....
        /*031c*/ 	.word	0x00011d50


	//   ....[51]....
        /*0320*/ 	.word	0x00011d90


	//   ....[52]....
        /*0324*/ 	.word	0x00011de0


	//   ....[53]....
        /*0328*/ 	.word	0x00011e00


	//   ....[54]....
        /*032c*/ 	.word	0x00011e50


	//   ....[55]....
        /*0330*/ 	.word	0x00011e70


	//   ....[56]....
        /*0334*/ 	.word	0x000123f0


	//   ....[57]....
        /*0338*/ 	.word	0x00012420


	//   ....[58]....
        /*033c*/ 	.word	0x00012450


	//   ....[59]....
        /*0340*/ 	.word	0x000124b0


	//   ....[60]....
        /*0344*/ 	.word	0x00012510


	//   ....[61]....
        /*0348*/ 	.word	0x00012530


	//   ....[62]....
        /*034c*/ 	.word	0x00012580


	//   ....[63]....
        /*0350*/ 	.word	0x000125a0


	//   ....[64]....
        /*0354*/ 	.word	0x00012890


	//   ....[65]....
        /*0358*/ 	.word	0x000128c0


	//   ....[66]....
        /*035c*/ 	.word	0x000128f0


	//   ....[67]....
        /*0360*/ 	.word	0x00012920


	//   ....[68]....
        /*0364*/ 	.word	0x00012950


	//   ....[69]....
        /*0368*/ 	.word	0x000129a0


	//   ....[70]....
        /*036c*/ 	.word	0x00012b20


	//   ....[71]....
        /*0370*/ 	.word	0x00012b50


	//   ....[72]....
        /*0374*/ 	.word	0x000134e0


	//   ....[73]....
        /*0378*/ 	.word	0x00013500


	//   ....[74]....
        /*037c*/ 	.word	0x00013510


	//   ....[75]....
        /*0380*/ 	.word	0x00013530


	//   ....[76]....
        /*0384*/ 	.word	0x00013550


	//   ....[77]....
        /*0388*/ 	.word	0x00013580


	//   ....[78]....
        /*038c*/ 	.word	0x000135a0


	//   ....[79]....
        /*0390*/ 	.word	0x000135d0


	//   ....[80]....
        /*0394*/ 	.word	0x00013930


	//   ....[81]....
        /*0398*/ 	.word	0x00013960


	//   ....[82]....
        /*039c*/ 	.word	0x00013990


	//   ....[83]....
        /*03a0*/ 	.word	0x000139b0


	//   ....[84]....
        /*03a4*/ 	.word	0x000139c0


	//   ....[85]....
        /*03a8*/ 	.word	0x000139e0


	//   ....[86]....
        /*03ac*/ 	.word	0x00013a80


	//   ....[87]....
        /*03b0*/ 	.word	0x00013ac0


	//   ....[88]....
        /*03b4*/ 	.word	0x00013fc0


	//   ....[89]....
        /*03b8*/ 	.word	0x000146a0


	//   ....[90]....
        /*03bc*/ 	.word	0x00014790


	//   ....[91]....
        /*03c0*/ 	.word	0x00014830


	//   ....[92]....
        /*03c4*/ 	.word	0x000148b0


	//   ....[93]....
        /*03c8*/ 	.word	0x00014960


	//   ....[94]....
        /*03cc*/ 	.word	0x000149c0


	//   ....[95]....
        /*03d0*/ 	.word	0x00014a80


	//   ....[96]....
        /*03d4*/ 	.word	0x00014ae0


	//   ....[97]....
        /*03d8*/ 	.word	0x00014b80


	//   ....[98]....
        /*03dc*/ 	.word	0x00014c10


	//   ....[99]....
        /*03e0*/ 	.word	0x00014c60


	//   ....[100]....
        /*03e4*/ 	.word	0x00014d90


	//   ....[101]....
        /*03e8*/ 	.word	0x00014e00


	//   ....[102]....
        /*03ec*/ 	.word	0x00014e60


	//   ....[103]....
        /*03f0*/ 	.word	0x00014f20


	//   ....[104]....
        /*03f4*/ 	.word	0x00014f80


	//   ....[105]....
        /*03f8*/ 	.word	0x00015020


	//   ....[106]....
        /*03fc*/ 	.word	0x00015170


	//   ....[107]....
        /*0400*/ 	.word	0x00015230


	//   ....[108]....
        /*0404*/ 	.word	0x000154b0


	//   ....[109]....
        /*0408*/ 	.word	0x00015500


	//   ....[110]....
        /*040c*/ 	.word	0x000156c0


	//   ....[111]....
        /*0410*/ 	.word	0x00015710


	//   ....[112]....
        /*0414*/ 	.word	0x000158d0


	//   ....[113]....
        /*0418*/ 	.word	0x00015920


	//   ....[114]....
        /*041c*/ 	.word	0x00015a00


	//   ....[115]....
        /*0420*/ 	.word	0x00015aa0


	//   ....[116]....
        /*0424*/ 	.word	0x00015b00


	//   ....[117]....
        /*0428*/ 	.word	0x00015ba0


	//   ....[118]....
        /*042c*/ 	.word	0x00015c00


	//   ....[119]....
        /*0430*/ 	.word	0x00015ca0


	//   ....[120]....
        /*0434*/ 	.word	0x00015d00


	//   ....[121]....
        /*0438*/ 	.word	0x00015da0


	//   ....[122]....
        /*043c*/ 	.word	0x00015e80


	//   ....[123]....
        /*0440*/ 	.word	0x00015f30


	//   ....[124]....
        /*0444*/ 	.word	0x00016020


	//   ....[125]....
        /*0448*/ 	.word	0x00016120


	//   ....[126]....
        /*044c*/ 	.word	0x00016240


	//   ....[127]....
        /*0450*/ 	.word	0x00016320


	//   ....[128]....
        /*0454*/ 	.word	0x00016430


	//   ....[129]....
        /*0458*/ 	.word	0x00016500


	//   ....[130]....
        /*045c*/ 	.word	0x00016610


	//----- nvinfo : EIATTR_REG_RECONFIG
	.align		4
.L_318:
        /*0460*/ 	.byte	0x01, 0x54
	.zero		2


	//----- nvinfo : EIATTR_SYSCALL_OFFSETS
	.align		4
        /*0464*/ 	.byte	0x04, 0x46
        /*0466*/ 	.short	(.L_320 - .L_319)


	//   ....[0]....
.L_319:
        /*0468*/ 	.word	0x00003bc0


	//   ....[1]....
        /*046c*/ 	.word	0x00011230


	//   ....[2]....
        /*0470*/ 	.word	0x00011370


	//   ....[3]....
        /*0474*/ 	.word	0x00011460


	//   ....[4]....
        /*0478*/ 	.word	0x000120e0


	//----- nvinfo : EIATTR_MBARRIER_INSTR_OFFSETS
	.align		4
.L_320:
        /*047c*/ 	.byte	0x04, 0x39
        /*047e*/ 	.short	(.L_322 - .L_321)


	//   ....[0]....
.L_321:
        /*0480*/ 	.word	0x00000170
        /*0484*/ 	.word	0x000000ff
        /*0488*/ 	.word	0x00028c00
        /*048c*/ 	.short	0x0100
        /*048e*/ 	.byte	0x08
	.zero		1


	//   ....[1]....
        /*0490*/ 	.word	0x00000180
        /*0494*/ 	.word	0x000000ff
        /*0498*/ 	.word	0x00028c20
        /*049c*/ 	.short	0x0100
        /*049e*/ 	.byte	0x08
	.zero		1


	//   ....[2]....
        /*04a0*/ 	.word	0x00000230
        /*04a4*/ 	.word	0x000000ff
        /*04a8*/ 	.word	0x00028c30
        /*04ac*/ 	.short	0x0100
        /*04ae*/ 	.byte	0x06
	.zero		1


	//   ....[3]....
        /*04b0*/ 	.word	0x00000240
        /*04b4*/ 	.word	0x000000ff
        /*04b8*/ 	.word	0x00028c40
        /*04bc*/ 	.short	0x0100
        /*04be*/ 	.byte	0x06
	.zero		1


	//   ....[4]....
        /*04c0*/ 	.word	0x00000250
        /*04c4*/ 	.word	0x000000ff
        /*04c8*/ 	.word	0x00028c38
        /*04cc*/ 	.short	0x0100
        /*04ce*/ 	.byte	0x06
	.zero		1


	//   ....[5]....
        /*04d0*/ 	.word	0x00000260
        /*04d4*/ 	.word	0x000000ff
        /*04d8*/ 	.word	0x00028c48
        /*04dc*/ 	.short	0x0100
        /*04de*/ 	.byte	0x06
	.zero		1


	//   ....[6]....
        /*04e0*/ 	.word	0x00000390
        /*04e4*/ 	.word	0x000000ff
        /*04e8*/ 	.word	0x00028c50
        /*04ec*/ 	.short	0x0100
        /*04ee*/ 	.byte	0x08
	.zero		1


	//   ....[7]....
        /*04f0*/ 	.word	0x000003a0
        /*04f4*/ 	.word	0x000000ff
        /*04f8*/ 	.word	0x00028c60
        /*04fc*/ 	.short	0x0100
        /*04fe*/ 	.byte	0x08
	.zero		1


	//   ....[8]....
        /*0500*/ 	.word	0x000003b0
        /*0504*/ 	.word	0x000000ff
        /*0508*/ 	.word	0x00028c58
        /*050c*/ 	.short	0x0100
        /*050e*/ 	.byte	0x08
	.zero		1


	//   ....[9]....
        /*0510*/ 	.word	0x000003c0
        /*0514*/ 	.word	0x000000ff
        /*0518*/ 	.word	0x00028c68
        /*051c*/ 	.short	0x0100
        /*051e*/ 	.byte	0x08
	.zero		1


	//   ....[10]....
        /*0520*/ 	.word	0x000004b0
        /*0524*/ 	.word	0x000000ff
        /*0528*/ 	.word	0x00028c70
        /*052c*/ 	.short	0x0100
        /*052e*/ 	.byte	0x06
	.zero		1


	//   ....[11]....
        /*0530*/ 	.word	0x000004c0
        /*0534*/ 	.word	0x000000ff
        /*0538*/ 	.word	0x00028c80
        /*053c*/ 	.short	0x0100
        /*053e*/ 	.byte	0x06
	.zero		1


	//   ....[12]....
        /*0540*/ 	.word	0x000004d0
        /*0544*/ 	.word	0x000000ff
        /*0548*/ 	.word	0x00028c78
        /*054c*/ 	.short	0x0100
        /*054e*/ 	.byte	0x06
	.zero		1


	//   ....[13]....
        /*0550*/ 	.word	0x000004e0
        /*0554*/ 	.word	0x000000ff
        /*0558*/ 	.word	0x00028c88
        /*055c*/ 	.short	0x0100
        /*055e*/ 	.byte	0x06
	.zero		1


	//   ....[14]....
        /*0560*/ 	.word	0x00000610
        /*0564*/ 	.word	0x000000ff
        /*0568*/ 	.word	0x00028c90
        /*056c*/ 	.short	0x0100
        /*056e*/ 	.byte	0x08
	.zero		1


	//   ....[15]....
        /*0570*/ 	.word	0x00000620
        /*0574*/ 	.word	0x000000ff
        /*0578*/ 	.word	0x00028ca0
        /*057c*/ 	.short	0x0100
        /*057e*/ 	.byte	0x08
	.zero		1


	//   ....[16]....
        /*0580*/ 	.word	0x00000630
        /*0584*/ 	.word	0x000000ff
        /*0588*/ 	.word	0x00028c98
        /*058c*/ 	.short	0x0100
        /*058e*/ 	.byte	0x08
	.zero		1


	//   ....[17]....
        /*0590*/ 	.word	0x00000640
        /*0594*/ 	.word	0x000000ff
        /*0598*/ 	.word	0x00028ca8
        /*059c*/ 	.short	0x0100
        /*059e*/ 	.byte	0x08
	.zero		1


	//   ....[18]....
        /*05a0*/ 	.word	0x00000780
        /*05a4*/ 	.word	0x000000ff
        /*05a8*/ 	.word	0x00028cb0
        /*05ac*/ 	.short	0x0100
        /*05ae*/ 	.byte	0x08
	.zero		1


	//   ....[19]....
        /*05b0*/ 	.word	0x00000790
        /*05b4*/ 	.word	0x000000ff
        /*05b8*/ 	.word	0x00028cc0
        /*05bc*/ 	.short	0x0100
        /*05be*/ 	.byte	0x08
	.zero		1


	//   ....[20]....
        /*05c0*/ 	.word	0x000007a0
        /*05c4*/ 	.word	0x000000ff
        /*05c8*/ 	.word	0x00028cb8
        /*05cc*/ 	.short	0x0100
        /*05ce*/ 	.byte	0x08
	.zero		1


	//   ....[21]....
        /*05d0*/ 	.word	0x000007b0
        /*05d4*/ 	.word	0x000000ff
        /*05d8*/ 	.word	0x00028cc8
        /*05dc*/ 	.short	0x0100
        /*05de*/ 	.byte	0x08
	.zero		1


	//   ....[22]....
        /*05e0*/ 	.word	0x00001780
        /*05e4*/ 	.word	0x000000ff
        /*05e8*/ 	.word	0x00028c50
        /*05ec*/ 	.short	0x010a
        /*05ee*/ 	.byte	0x05
	.zero		1


	//   ....[23]....
        /*05f0*/ 	.word	0x00001a50
        /*05f4*/ 	.word	0x000000ff
        /*05f8*/ 	.word	0x00000000
        /*05fc*/ 	.short	0x0101
        /*05fe*/ 	.byte	0x04
	.zero		1


	//   ....[24]....
        /*0600*/ 	.word	0x000023b0
        /*0604*/ 	.word	0x000000ff
        /*0608*/ 	.word	0x00028c50
        /*060c*/ 	.short	0x010a
        /*060e*/ 	.byte	0x07
	.zero		1


	//   ....[25]....
        /*0610*/ 	.word	0x000023f0
        /*0614*/ 	.word	0x000000ff
        /*0618*/ 	.word	0x00028c50
        /*061c*/ 	.short	0x010a
        /*061e*/ 	.byte	0x07
	.zero		1


	//   ....[26]....
        /*0620*/ 	.word	0x000025d0
        /*0624*/ 	.word	0x000000ff
        /*0628*/ 	.word	0x00000000
        /*062c*/ 	.short	0x0101
        /*062e*/ 	.byte	0x07
	.zero		1


	//   ....[27]....
        /*0630*/ 	.word	0x00003bf0
        /*0634*/ 	.word	0x000000ff
        /*0638*/ 	.word	0x00028c00
        /*063c*/ 	.short	0x010a
        /*063e*/ 	.byte	0x28
	.zero		1


	//   ....[28]....
        /*0640*/ 	.word	0x00003d80
        /*0644*/ 	.word	0x000000ff
        /*0648*/ 	.word	0x00028c30
        /*064c*/ 	.short	0x010a
        /*064e*/ 	.byte	0x28
	.zero		1


	//   ....[29]....
        /*0650*/ 	.word	0x00003dc0
        /*0654*/ 	.word	0x000000ff
        /*0658*/ 	.word	0x00028c30
        /*065c*/ 	.short	0x010a
        /*065e*/ 	.byte	0x28
	.zero		1


	//   ....[30]....
        /*0660*/ 	.word	0x000043f0
        /*0664*/ 	.word	0x000000ff
        /*0668*/ 	.word	0x00000000
        /*066c*/ 	.short	0x0101
        /*066e*/ 	.byte	0x04
	.zero		1


	//   ....[31]....
        /*0670*/ 	.word	0x00005f70
        /*0674*/ 	.word	0x000000ff
        /*0678*/ 	.word	0x00028c50
        /*067c*/ 	.short	0x010a
        /*067e*/ 	.byte	0x28
	.zero		1


	//   ....[32]....
        /*0680*/ 	.word	0x00005fb0
        /*0684*/ 	.word	0x000000ff
        /*0688*/ 	.word	0x00028c50
        /*068c*/ 	.short	0x010a
        /*068e*/ 	.byte	0x28
	.zero		1


	//   ....[33]....
        /*0690*/ 	.word	0x000062a0
        /*0694*/ 	.word	0x000000ff
        /*0698*/ 	.word	0x00000000
        /*069c*/ 	.short	0x0101
        /*069e*/ 	.byte	0x04
	.zero		1


	//   ....[34]....
        /*06a0*/ 	.word	0x00006660
        /*06a4*/ 	.word	0x000000ff
        /*06a8*/ 	.word	0x00028c30
        /*06ac*/ 	.short	0x010a
        /*06ae*/ 	.byte	0x1d
	.zero		1


	//   ....[35]....
        /*06b0*/ 	.word	0x000066a0
        /*06b4*/ 	.word	0x000000ff
        /*06b8*/ 	.word	0x00028c30
        /*06bc*/ 	.short	0x010a
        /*06be*/ 	.byte	0x1d
	.zero		1


	//   ....[36]....
        /*06c0*/ 	.word	0x00006b40
        /*06c4*/ 	.word	0x000000ff
        /*06c8*/ 	.word	0x00000000
        /*06cc*/ 	.short	0x0101
        /*06ce*/ 	.byte	0x0a
	.zero		1


	//   ....[37]....
        /*06d0*/ 	.word	0x00008a40
        /*06d4*/ 	.word	0x000000ff
        /*06d8*/ 	.word	0x00028c50
        /*06dc*/ 	.short	0x010a
        /*06de*/ 	.byte	0x1d
	.zero		1


	//   ....[38]....
        /*06e0*/ 	.word	0x00008a80
        /*06e4*/ 	.word	0x000000ff
        /*06e8*/ 	.word	0x00028c50
        /*06ec*/ 	.short	0x010a
        /*06ee*/ 	.byte	0x1d
	.zero		1


	//   ....[39]....
        /*06f0*/ 	.word	0x00008d40
        /*06f4*/ 	.word	0x000000ff
        /*06f8*/ 	.word	0x00000000
        /*06fc*/ 	.short	0x0101
        /*06fe*/ 	.byte	0x1d
	.zero		1


	//   ....[40]....
        /*0700*/ 	.word	0x000090f0
        /*0704*/ 	.word	0x000000ff
        /*0708*/ 	.word	0x00028c30
        /*070c*/ 	.short	0x010a
        /*070e*/ 	.byte	0x1a
	.zero		1


	//   ....[41]....
        /*0710*/ 	.word	0x00009130
        /*0714*/ 	.word	0x000000ff
        /*0718*/ 	.word	0x00028c30
        /*071c*/ 	.short	0x010a
        /*071e*/ 	.byte	0x1a
	.zero		1


	//   ....[42]....
        /*0720*/ 	.word	0x00009500
        /*0724*/ 	.word	0x000000ff
        /*0728*/ 	.word	0x00000000
        /*072c*/ 	.short	0x0101
        /*072e*/ 	.byte	0x0b
	.zero		1


	//   ....[43]....
        /*0730*/ 	.word	0x0000a9c0
        /*0734*/ 	.word	0x000000ff
        /*0738*/ 	.word	0x00028c50
        /*073c*/ 	.short	0x010a
        /*073e*/ 	.byte	0x1a
	.zero		1


	//   ....[44]....
        /*0740*/ 	.word	0x0000aa00
        /*0744*/ 	.word	0x000000ff
        /*0748*/ 	.word	0x00028c50
        /*074c*/ 	.short	0x010a
        /*074e*/ 	.byte	0x1a
	.zero		1


	//   ....[45]....
        /*0750*/ 	.word	0x0000ac90
        /*0754*/ 	.word	0x000000ff
        /*0758*/ 	.word	0x00000000
        /*075c*/ 	.short	0x0101
        /*075e*/ 	.byte	0x1a
	.zero		1


	//   ....[46]....
        /*0760*/ 	.word	0x0000ae10
        /*0764*/ 	.word	0x000000ff
        /*0768*/ 	.word	0x00028c30
        /*076c*/ 	.short	0x010a
        /*076e*/ 	.byte	0x19
	.zero		1


	//   ....[47]....
        /*0770*/ 	.word	0x0000ae50
        /*0774*/ 	.word	0x000000ff
        /*0778*/ 	.word	0x00028c30
        /*077c*/ 	.short	0x010a
        /*077e*/ 	.byte	0x19
	.zero		1


	//   ....[48]....
        /*0780*/ 	.word	0x0000b2d0
        /*0784*/ 	.word	0x000000ff
        /*0788*/ 	.word	0x00000000
        /*078c*/ 	.short	0x0101
        /*078e*/ 	.byte	0x0a
	.zero		1


	//   ....[49]....
        /*0790*/ 	.word	0x0000d1b0
        /*0794*/ 	.word	0x000000ff
        /*0798*/ 	.word	0x00028c50
        /*079c*/ 	.short	0x010a
        /*079e*/ 	.byte	0x19
	.zero		1


	//   ....[50]....
        /*07a0*/ 	.word	0x0000d1f0
        /*07a4*/ 	.word	0x000000ff
        /*07a8*/ 	.word	0x00028c50
        /*07ac*/ 	.short	0x010a
        /*07ae*/ 	.byte	0x19
	.zero		1


	//   ....[51]....
        /*07b0*/ 	.word	0x0000d4a0
        /*07b4*/ 	.word	0x000000ff
        /*07b8*/ 	.word	0x00000000
        /*07bc*/ 	.short	0x0101
        /*07be*/ 	.byte	0x19
	.zero		1


	//   ....[52]....
        /*07c0*/ 	.word	0x0000e010
        /*07c4*/ 	.word	0x000000ff
        /*07c8*/ 	.word	0x00000000
        /*07cc*/ 	.short	0x0101
        /*07ce*/ 	.byte	0x04
	.zero		1


	//   ....[53]....
        /*07d0*/ 	.word	0x00011ae0
        /*07d4*/ 	.word	0x000000ff
        /*07d8*/ 	.word	0x00028c40
        /*07dc*/ 	.short	0x010a
        /*07de*/ 	.byte	0x2e
	.zero		1


	//   ....[54]....
        /*07e0*/ 	.word	0x00011f10
        /*07e4*/ 	.word	0x000000ff
        /*07e8*/ 	.word	0x00028c30
        /*07ec*/ 	.short	0x0107
        /*07ee*/ 	.byte	0x2e
	.zero		1


	//   ....[55]....
        /*07f0*/ 	.word	0x00011f80
        /*07f4*/ 	.word	0x000000ff
        /*07f8*/ 	.word	0x00028c30
        /*07fc*/ 	.short	0x0101
        /*07fe*/ 	.byte	0x2e
	.zero		1


	//   ....[56]....
        /*0800*/ 	.word	0x00012670
        /*0804*/ 	.word	0x000000ff
        /*0808*/ 	.word	0x00028c00
        /*080c*/ 	.short	0x0107
        /*080e*/ 	.byte	0x2e
	.zero		1


	//   ....[57]....
        /*0810*/ 	.word	0x000126b0
        /*0814*/ 	.word	0x000000ff
        /*0818*/ 	.word	0x00028c00
        /*081c*/ 	.short	0x0101
        /*081e*/ 	.byte	0x2e
	.zero		1


	//   ....[58]....
        /*0820*/ 	.word	0x000126c0
        /*0824*/ 	.word	0x000000ff
        /*0828*/ 	.word	0x00028c20
        /*082c*/ 	.short	0x010a
        /*082e*/ 	.byte	0x2e
	.zero		1


	//   ....[59]....
        /*0830*/ 	.word	0x00012710
        /*0834*/ 	.word	0x000000ff
        /*0838*/ 	.word	0x00028c60
        /*083c*/ 	.short	0x010a
        /*083e*/ 	.byte	0x2e
	.zero		1


	//   ....[60]....
        /*0840*/ 	.word	0x00012f30
        /*0844*/ 	.word	0x000000ff
        /*0848*/ 	.word	0x00028c50
        /*084c*/ 	.short	0x0107
        /*084e*/ 	.byte	0x2e
	.zero		1


	//   ....[61]....
        /*0850*/ 	.word	0x00012fb0
        /*0854*/ 	.word	0x000000ff
        /*0858*/ 	.word	0x00028c50
        /*085c*/ 	.short	0x0101
        /*085e*/ 	.byte	0x2e
	.zero		1


	//   ....[62]....
        /*0860*/ 	.word	0x000132e0
        /*0864*/ 	.word	0x0000000a
        /*0868*/ 	.word	0x00028c40
        /*086c*/ 	.short	0x010a
        /*086e*/ 	.byte	0x3f
	.zero		1


	//   ....[63]....
        /*0870*/ 	.word	0x00013670
        /*0874*/ 	.word	0x0000000a
        /*0878*/ 	.word	0x00028c30
        /*087c*/ 	.short	0x0107
        /*087e*/ 	.byte	0x3f
	.zero		1


	//   ....[64]....
        /*0880*/ 	.word	0x00013720
        /*0884*/ 	.word	0x0000000a
        /*0888*/ 	.word	0x00028c30
        /*088c*/ 	.short	0x0101
        /*088e*/ 	.byte	0x3f
	.zero		1


	//   ....[65]....
        /*0890*/ 	.word	0x00013750
        /*0894*/ 	.word	0x0000000a
        /*0898*/ 	.word	0x00028c60
        /*089c*/ 	.short	0x010a
        /*089e*/ 	.byte	0x3f
	.zero		1


	//   ....[66]....
        /*08a0*/ 	.word	0x00013d90
        /*08a4*/ 	.word	0x0000000a
        /*08a8*/ 	.word	0x00028c50
        /*08ac*/ 	.short	0x0107
        /*08ae*/ 	.byte	0x3f
	.zero		1


	//   ....[67]....
        /*08b0*/ 	.word	0x00013e60
        /*08b4*/ 	.word	0x0000000a
        /*08b8*/ 	.word	0x00028c50
        /*08bc*/ 	.short	0x0101
        /*08be*/ 	.byte	0x3f
	.zero		1


	//   ....[68]....
        /*08c0*/ 	.word	0x00013f40
        /*08c4*/ 	.word	0x00000005
        /*08c8*/ 	.word	0x00028c20
        /*08cc*/ 	.short	0x010a
        /*08ce*/ 	.byte	0x3f
	.zero		1


	//   ....[69]....
        /*08d0*/ 	.word	0x000140b0
        /*08d4*/ 	.word	0x00000004
        /*08d8*/ 	.word	0x00028c40
        /*08dc*/ 	.short	0x010a
        /*08de*/ 	.byte	0x3f
	.zero		1


	//   ....[70]....
        /*08e0*/ 	.word	0x00014150
        /*08e4*/ 	.word	0x00000005
        /*08e8*/ 	.word	0x00028c40
        /*08ec*/ 	.short	0x010a
        /*08ee*/ 	.byte	0x3f
	.zero		1


	//   ....[71]....
        /*08f0*/ 	.word	0x00014190
        /*08f4*/ 	.word	0x00000004
        /*08f8*/ 	.word	0x00028c60
        /*08fc*/ 	.short	0x010a
        /*08fe*/ 	.byte	0x3f
	.zero		1


	//   ....[72]....
        /*0900*/ 	.word	0x000141d0
        /*0904*/ 	.word	0x00000005
        /*0908*/ 	.word	0x00028c60
        /*090c*/ 	.short	0x010a
        /*090e*/ 	.byte	0x3f
	.zero		1


	//   ....[73]....
        /*0910*/ 	.word	0x00014240
        /*0914*/ 	.word	0x00000005
        /*0918*/ 	.word	0x00028c50
        /*091c*/ 	.short	0x010a
        /*091e*/ 	.byte	0x3f
	.zero		1


	//   ....[74]....
        /*0920*/ 	.word	0x000142a0
        /*0924*/ 	.word	0x00000005
        /*0928*/ 	.word	0x00028c50
        /*092c*/ 	.short	0x010a
        /*092e*/ 	.byte	0x3f
	.zero		1


	//   ....[75]....
        /*0930*/ 	.word	0x00014300
        /*0934*/ 	.word	0x00000000
        /*0938*/ 	.word	0x00028c00
        /*093c*/ 	.short	0x010a
        /*093e*/ 	.byte	0x3f
	.zero		1


	//   ....[76]....
        /*0940*/ 	.word	0x00014360
        /*0944*/ 	.word	0x00000002
        /*0948*/ 	.word	0x00028c30
        /*094c*/ 	.short	0x010a
        /*094e*/ 	.byte	0x3f
	.zero		1


	//   ....[77]....
        /*0950*/ 	.word	0x000143c0
        /*0954*/ 	.word	0x0000000e
        /*0958*/ 	.word	0x00028c50
        /*095c*/ 	.short	0x010a
        /*095e*/ 	.byte	0x3f
	.zero		1


	//   ....[78]....
        /*0960*/ 	.word	0x00014420
        /*0964*/ 	.word	0x0000000c
        /*0968*/ 	.word	0x00028c30
        /*096c*/ 	.short	0x010a
        /*096e*/ 	.byte	0x3f
	.zero		1


	//   ....[79]....
        /*0970*/ 	.word	0x00014480
        /*0974*/ 	.word	0x0000000e
        /*0978*/ 	.word	0x00028c50
        /*097c*/ 	.short	0x010a
        /*097e*/ 	.byte	0x3f
	.zero		1


	//   ....[80]....
        /*0980*/ 	.word	0x000144e0
        /*0984*/ 	.word	0x0000000b
        /*0988*/ 	.word	0x00028c30
        /*098c*/ 	.short	0x010a
        /*098e*/ 	.byte	0x3f
	.zero		1


	//   ....[81]....
        /*0990*/ 	.word	0x00014540
        /*0994*/ 	.word	0x0000000f
        /*0998*/ 	.word	0x00028c50
        /*099c*/ 	.short	0x010a
        /*099e*/ 	.byte	0x3f
	.zero		1


	//   ....[82]....
        /*09a0*/ 	.word	0x000145a0
        /*09a4*/ 	.word	0x0000000c
        /*09a8*/ 	.word	0x00028c30
        /*09ac*/ 	.short	0x010a
        /*09ae*/ 	.byte	0x3f
	.zero		1


	//   ....[83]....
        /*09b0*/ 	.word	0x00014600
        /*09b4*/ 	.word	0x0000000e
        /*09b8*/ 	.word	0x00028c50
        /*09bc*/ 	.short	0x010a
        /*09be*/ 	.byte	0x3f
	.zero		1


	//   ....[84]....
        /*09c0*/ 	.word	0x000146e0
        /*09c4*/ 	.word	0x00000003
        /*09c8*/ 	.word	0x00028c40
        /*09cc*/ 	.short	0x010a
        /*09ce*/ 	.byte	0x3f
	.zero		1


	//   ....[85]....
        /*09d0*/ 	.word	0x00015060
        /*09d4*/ 	.word	0x00000003
        /*09d8*/ 	.word	0x00028c20
        /*09dc*/ 	.short	0x010a
        /*09de*/ 	.byte	0x3f
	.zero		1


	//   ....[86]....
        /*09e0*/ 	.word	0x000150c0
        /*09e4*/ 	.word	0x00000003
        /*09e8*/ 	.word	0x00028c60
        /*09ec*/ 	.short	0x010a
        /*09ee*/ 	.byte	0x3f
	.zero		1


	//   ....[87]....
        /*09f0*/ 	.word	0x00015950
        /*09f4*/ 	.word	0x0000000a
        /*09f8*/ 	.word	0x00028c40
        /*09fc*/ 	.short	0x010a
        /*09fe*/ 	.byte	0x3f
	.zero		1


	//   ....[88]....
        /*0a00*/ 	.word	0x00015dd0
        /*0a04*/ 	.word	0x0000000a
        /*0a08*/ 	.word	0x00028c60
        /*0a0c*/ 	.short	0x010a
        /*0a0e*/ 	.byte	0x3f
	.zero		1


	//   ....[89]....
        /*0a10*/ 	.word	0x00016530
        /*0a14*/ 	.word	0x00000005
        /*0a18*/ 	.word	0x00028c20
        /*0a1c*/ 	.short	0x010a
        /*0a1e*/ 	.byte	0x3f
	.zero		1


	//   ....[90]....
        /*0a20*/ 	.word	0x000166d0
        /*0a24*/ 	.word	0x00000004
        /*0a28*/ 	.word	0x00028c40
        /*0a2c*/ 	.short	0x010a
        /*0a2e*/ 	.byte	0x3f
	.zero		1


	//   ....[91]....
        /*0a30*/ 	.word	0x00016720
        /*0a34*/ 	.word	0x00000005
        /*0a38*/ 	.word	0x00028c40
        /*0a3c*/ 	.short	0x010a
        /*0a3e*/ 	.byte	0x3f
	.zero		1


	//   ....[92]....
        /*0a40*/ 	.word	0x00016770
        /*0a44*/ 	.word	0x00000004
        /*0a48*/ 	.word	0x00028c60
        /*0a4c*/ 	.short	0x010a
        /*0a4e*/ 	.byte	0x3f
	.zero		1


	//----- nvinfo : EIATTR_NUM_MBARRIERS
	.align		4
.L_322:
        /*0a50*/ 	.byte	0x03, 0x38
        /*0a52*/ 	.short	0x0016


	//----- nvinfo : EIATTR_EXIT_INSTR_OFFSETS
	.align		4
        /*0a54*/ 	.byte	0x04, 0x1c
        /*0a56*/ 	.short	(.L_324 - .L_323)


	//   ....[0]....
.L_323:
        /*0a58*/ 	.word	0x00014220


	//----- nvinfo : EIATTR_MAX_THREADS
	.align		4
.L_324:
        /*0a5c*/ 	.byte	0x04, 0x05
        /*0a5e*/ 	.short	(.L_326 - .L_325)
.L_325:
        /*0a60*/ 	.word	0x00000180
        /*0a64*/ 	.word	0x00000001
        /*0a68*/ 	.word	0x00000001


	//----- nvinfo : EIATTR_CRS_STACK_SIZE
	.align		4
.L_326:
        /*0a6c*/ 	.byte	0x04, 0x1e
        /*0a6e*/ 	.short	(.L_328 - .L_327)
.L_327:
        /*0a70*/ 	.word	0x00000000


	//----- nvinfo : EIATTR_CBANK_PARAM_SIZE
	.align		4
.L_328:
        /*0a74*/ 	.byte	0x03, 0x19
        /*0a76*/ 	.short	0x0a70


	//----- nvinfo : EIATTR_PARAM_CBANK
	.align		4
        /*0a78*/ 	.byte	0x04, 0x0a
        /*0a7a*/ 	.short	(.L_330 - .L_329)
	.align		4
.L_329:
        /*0a7c*/ 	.word	index@(.nv.constant0._ZN7cutlass13device_kernelIN5flash11enable_sm90INS1_16FlashAttnFwdSm90INS1_25CollectiveMainloopFwdSm90ILi2EN4cute5tupleIJNS5_1CILi1EEES8_S8_EEENS6_IJNS7_ILi64EEESA_SA_EEELi512ENS_10bfloat16_tEfNS_4arch4Sm90ELb0ELb1ELb1ELb0ELb1ELb0ELb0ELb0ELb0ELb1ELb1ELb0EEENS1_21CollectiveEpilogueFwdINS6_IJSA_NS7_ILi512EEESA_EEES9_SC_SE_Li256ELb0ELb1ELb1ELb0EEENS1_19SingleTileSchedulerILb0ELb1ELb1ELi64EEEEEEEEEvNT_6ParamsE)
        /*0a80*/ 	.short	0x0210
        /*0a82*/ 	.short	0x0a70


	//----- nvinfo : EIATTR_SW_WAR
	.align		4
.L_330:
        /*0a84*/ 	.byte	0x04, 0x36
        /*0a86*/ 	.short	(.L_332 - .L_331)
.L_331:
        /*0a88*/ 	.word	0x00000008
.L_332:


//--------------------- .nv.info._ZN7cutlass13device_kernelIN5flash11enable_sm90INS1_16FlashAttnFwdSm90INS1_25CollectiveMainloopFwdSm90ILi2EN4cute5tupleIJNS5_1CILi1EEES8_S8_EEENS6_IJNS7_ILi64EEESA_SA_EEELi512ENS_10bfloat16_tEfNS_4arch4Sm90ELb0ELb1ELb1ELb0ELb1ELb0ELb1ELb0ELb0ELb1ELb1ELb0EEENS1_21CollectiveEpilogueFwdINS6_IJSA_NS7_ILi512EEESA_EEES9_SC_SE_Li256ELb0ELb1ELb1ELb0EEENS1_19SingleTileSchedulerILb0ELb1ELb1ELi64EEEEEEEEEvNT_6ParamsE --------------------------
	.section	.nv.info._ZN7cutlass13device_kernelIN5flash11enable_sm90INS1_16FlashAttnFwdSm90INS1_25CollectiveMainloopFwdSm90ILi2EN4cute5tupleIJNS5_1CILi1EEES8_S8_EEENS6_IJNS7_ILi64EEESA_SA_EEELi512ENS_10bfloat16_tEfNS_4arch4Sm90ELb0ELb1ELb1ELb0ELb1ELb0ELb1ELb0ELb0ELb1ELb1ELb0EEENS1_21CollectiveEpilogueFwdINS6_IJSA_NS7_ILi512EEESA_EEES9_SC_SE_Li256ELb0ELb1ELb1ELb0EEENS1_19SingleTileSchedulerILb0ELb1ELb1ELi64EEEEEEEEEvNT_6ParamsE,"",@"SHT_CUDA_INFO"
	.sectionflags	@""
	.align	4


	//----- nvinfo : EIATTR_CUDA_API_VERSION
	.align		4
        /*0000*/ 	.byte	0x04, 0x37
        /*0002*/ 	.short	(.L_334 - .L_333)
.L_333:
        /*0004*/ 	.word	0x00000082


	//----- nvinfo : EIATTR_KPARAM_INFO
	.align		4
.L_334:
        /*0008*/ 	.byte	0x04, 0x17
        /*000a*/ 	.short	(.L_336 - .L_335)
.L_335:
        /*000c*/ 	.word	0x00000000
        /*0010*/ 	.short	0x0000
        /*0012*/ 	.short	0x0070
        /*0014*/ 	.byte	0x00, 0xf0, 0x01, 0x2c


	//----- nvinfo : EIATTR_SPARSE_MMA_MASK
	.align		4
.L_336:
        /*0018*/ 	.byte	0x03, 0x50
        /*001a*/ 	.short	0x0000


	//----- nvinfo : EIATTR_MAXREG_COUNT
	.align		4
        /*001c*/ 	.byte	0x03, 0x1b
        /*001e*/ 	.short	0x00a8


	//----- nvinfo : EIATTR_NUM_BARRIERS
	.align		4
        /*0020*/ 	.byte	0x02, 0x4c
        /*0022*/ 	.byte	0x10
	.zero		1


	//----- nvinfo : EIATTR_EXTERNS
	.align		4
        /*0024*/ 	.byte	0x04, 0x0f
        /*0026*/ 	.short	(.L_338 - .L_337)


	//   ....[0]....
	.align		4
.L_337:
        /*0028*/ 	.word	index@(__assertfail)


	//----- nvinfo : EIATTR_MERCURY_ISA_VERSION
	.align		4
.L_338:
        /*002c*/ 	.byte	0x03, 0x5f
        /*002e*/ 	.short	0x0101


	//----- nvinfo : EIATTR_INT_WARP_WIDE_INSTR_OFFSETS
	.align		4
        /*0030*/ 	.byte	0x04, 0x31
        /*0032*/ 	.short	(.L_340 - .L_339)


	//   ....[0]....
.L_339:
        /*0034*/ 	.word	0x000000c0


	//   ....[1]....
        /*0038*/ 	.word	0x000000d0


	//   ....[2]....
        /*003c*/ 	.word	0x000000e0


	//   ....[3]....
        /*0040*/ 	.word	0x00000180


	//----- nvinfo : EIATTR_COOP_GROUP_MASK_REGIDS
	.align		4
.L_340:
        /*0044*/ 	.byte	0x04, 0x29
        /*0046*/ 	.short	(.L_342 - .L_341)


	//   ....[0]....
.L_341:
        /*0048*/ 	.word	0xffffffff


	//   ....[1]....
        /*004c*/ 	.word	0xffffffff


	//   ....[2]....
        /*0050*/ 	.word	0xffffffff


	//   ....[3]....
        /*0054*/ 	.word	0xffffffff


	//   ....[4]....
        /*0058*/ 	.word	0xffffffff


	//   ....[5]....
        /*005c*/ 	.word	0xffffffff


	//   ....[6]....
        /*0060*/ 	.word	0xffffffff


	//   ....[7]....
        /*0064*/ 	.word	0xffffffff


	//   ....[8]....
        /*0068*/ 	.word	0xffffffff


	//   ....[9]....
        /*006c*/ 	.word	0xffffffff


	//   ....[10]....
        /*0070*/ 	.word	0xffffffff


	//   ....[11]....
        /*0074*/ 	.word	0xffffffff


	//   ....[12]....
        /*0078*/ 	.word	0xffffffff


	//   ....[13]....
        /*007c*/ 	.word	0xffffffff


	//   ....[14]....
        /*0080*/ 	.word	0xffffffff


	//   ....[15]....
        /*0084*/ 	.word	0xffffffff


	//   ....[16]....
        /*0088*/ 	.word	0xffffffff


	//   ....[17]....
        /*008c*/ 	.word	0xffffffff


	//   ....[18]....
        /*0090*/ 	.word	0xffffffff


	//   ....[19]....
        /*0094*/ 	.word	0xffffffff


	//   ....[20]....
        /*0098*/ 	.word	0xffffffff


	//   ....[21]....
        /*009c*/ 	.word	0xffffffff


	//   ....[22]....
        /*00a0*/ 	.word	0xffffffff


	//   ....[23]....
        /*00a4*/ 	.word	0xffffffff


	//   ....[24]....
        /*00a8*/ 	.word	0xffffffff


	//   ....[25]....
        /*00ac*/ 	.word	0xffffffff


	//   ....[26]....
        /*00b0*/ 	.word	0xffffffff


	//   ....[27]....
        /*00b4*/ 	.word	0xffffffff


	//   ....[28]....
        /*00b8*/ 	.word	0xffffffff


	//   ....[29]....
        /*00bc*/ 	.word	0xffffffff


	//   ....[30]....
        /*00c0*/ 	.word	0xffffffff


	//   ....[31]....
        /*00c4*/ 	.word	0xffffffff


	//   ....[32]....
        /*00c8*/ 	.word	0xffffffff


	//   ....[33]....
        /*00cc*/ 	.word	0xffffffff


	//   ....[34]....
        /*00d0*/ 	.word	0xffffffff


	//   ....[35]....
        /*00d4*/ 	.word	0xffffffff


	//   ....[36]....
        /*00d8*/ 	.word	0xffffffff


	//   ....[37]....
        /*00dc*/ 	.word	0xffffffff


	//   ....[38]....
        /*00e0*/ 	.word	0xffffffff


	//   ....[39]....
        /*00e4*/ 	.word	0xffffffff


	//   ....[40]....
        /*00e8*/ 	.word	0xffffffff


	//   ....[41]....
        /*00ec*/ 	.word	0xffffffff


	//   ....[42]....
        /*00f0*/ 	.word	0xffffffff


	//   ....[43]....
        /*00f4*/ 	.word	0xffffffff


	//   ....[44]....
        /*00f8*/ 	.word	0xffffffff


	//   ....[45]....
        /*00fc*/ 	.word	0xffffffff


	//   ....[46]....
        /*0100*/ 	.word	0xffffffff


	//   ....[47]....
        /*0104*/ 	.word	0xffffffff


	//   ....[48]....
        /*0108*/ 	.word	0xffffffff


	//   ....[49]....
        /*010c*/ 	.word	0xffffffff


	//   ....[50]....
        /*0110*/ 	.word	0xffffffff


	//   ....[51]....
        /*0114*/ 	.word	0xffffffff


	//   ....[52]....
        /*0118*/ 	.word	0xffffffff


	//   ....[53]....
        /*011c*/ 	.word	0xffffffff


	//   ....[54]....
        /*0120*/ 	.word	0xffffffff


	//   ....[55]....
        /*0124*/ 	.word	0xffffffff


	//   ....[56]....
        /*0128*/ 	.word	0xffffffff


	//   ....[57]....
        /*012c*/ 	.word	0xffffffff


	//   ....[58]....
        /*0130*/ 	.word	0xffffffff


	//   ....[59]....
        /*0134*/ 	.word	0xffffffff


	//   ....[60]....
        /*0138*/ 	.word	0xffffffff


	//   ....[61]....
        /*013c*/ 	.word	0xffffffff


	//   ....[62]....
        /*0140*/ 	.word	0xffffffff


	//   ....[63]....
        /*0144*/ 	.word	0xffffffff


	//   ....[64]....
        /*0148*/ 	.word	0xffffffff


	//   ....[65]....
        /*014c*/ 	.word	0xffffffff


	//   ....[66]....
        /*0150*/ 	.word	0xffffffff


	//   ....[67]....
        /*0154*/ 	.word	0xffffffff


	//   ....[68]....
        /*0158*/ 	.word	0xffffffff


	//   ....[69]....
        /*015c*/ 	.word	0xffffffff


	//   ....[70]....
        /*0160*/ 	.word	0xffffffff


	//   ....[71]....
        /*0164*/ 	.word	0xffffffff


	//   ....[72]....
        /*0168*/ 	.word	0xffffffff


	//   ....[73]....
        /*016c*/ 	.word	0xffffffff


	//   ....[74]....
        /*0170*/ 	.word	0xffffffff


	//   ....[75]....
        /*0174*/ 	.word	0xffffffff


	//   ....[76]....
        /*0178*/ 	.word	0xffffffff


	//   ....[77]....
        /*017c*/ 	.word	0xffffffff


	//   ....[78]....
        /*0180*/ 	.word	0xffffffff


	//   ....[79]....
        /*0184*/ 	.word	0xffffffff


	//   ....[80]....
        /*0188*/ 	.word	0xffffffff


	//   ....[81]....
        /*018c*/ 	.word	0xffffffff


	//   ....[82]....
        /*0190*/ 	.word	0xffffffff


	//   ....[83]....
        /*0194*/ 	.word	0xffffffff


	//   ....[84]....
        /*0198*/ 	.word	0xffffffff


	//   ....[85]....
        /*019c*/ 	.word	0xffffffff


	//   ....[86]....
        /*01a0*/ 	.word	0xffffffff


	//   ....[87]....
        /*01a4*/ 	.word	0xffffffff


	//   ....[88]....
        /*01a8*/ 	.word	0xffffffff


	//   ....[89]....
        /*01ac*/ 	.word	0xffffffff


	//   ....[90]....
        /*01b0*/ 	.word	0xffffffff


	//   ....[91]....
        /*01b4*/ 	.word	0xffffffff


	//   ....[92]....
        /*01b8*/ 	.word	0xffffffff


	//   ....[93]....
        /*01bc*/ 	.word	0x0500000f


	//   ....[94]....
        /*01c0*/ 	.word	0x0500000f


	//   ....[95]....
        /*01c4*/ 	.word	0x0500000f


	//   ....[96]....
        /*01c8*/ 	.word	0x0500000f


	//   ....[97]....
        /*01cc*/ 	.word	0x0500000f


	//   ....[98]....
        /*01d0*/ 	.word	0x0500000f


	//   ....[99]....
        /*01d4*/ 	.word	0x0500000f


	//   ....[100]....
        /*01d8*/ 	.word	0x0500000f


	//   ....[101]....
        /*01dc*/ 	.word	0x0500000f


	//   ....[102]....
        /*01e0*/ 	.word	0x0500000f


	//   ....[103]....
        /*01e4*/ 	.word	0x0500000f


	//   ....[104]....
        /*01e8*/ 	.word	0x0500000f


	//   ....[105]....
        /*01ec*/ 	.word	0x0500000f


	//   ....[106]....
        /*01f0*/ 	.word	0x0500000f


	//   ....[107]....
        /*01f4*/ 	.word	0x0500000f


	//   ....[108]....
        /*01f8*/ 	.word	0x0500000f


	//   ....[109]....
        /*01fc*/ 	.word	0x0500000f


	//   ....[110]....
        /*0200*/ 	.word	0x0500000f


	//   ....[111]....
        /*0204*/ 	.word	0x0500000f


	//   ....[112]....
        /*0208*/ 	.word	0x0500000f


	//   ....[113]....
        /*020c*/ 	.word	0x0500000f


	//   ....[114]....
        /*0210*/ 	.word	0x0500000f


	//   ....[115]....
        /*0214*/ 	.word	0x0500000f


	//   ....[116]....
        /*0218*/ 	.word	0x0500000f


	//   ....[117]....
        /*021c*/ 	.word	0x0500000f


	//   ....[118]....
        /*0220*/ 	.word	0x0500000f


	//   ....[119]....
        /*0224*/ 	.word	0x0500000f


	//   ....[120]....
        /*0228*/ 	.word	0x0500000f


	//   ....[121]....
        /*022c*/ 	.word	0x0500000f


	//   ....[122]....
        /*0230*/ 	.word	0x0500000f


	//   ....[123]....
        /*0234*/ 	.word	0x0500000f


	//   ....[124]....
        /*0238*/ 	.word	0x0500000f


	//   ....[125]....
        /*023c*/ 	.word	0x0500000f


	//   ....[126]....
        /*0240*/ 	.word	0x0500000f


	//   ....[127]....
        /*0244*/ 	.word	0x0500000f


	//   ....[128]....
        /*0248*/ 	.word	0x0500000f


	//   ....[129]....
        /*024c*/ 	.word	0x0500000f


	//   ....[130]....
        /*0250*/ 	.word	0x0500000f


	//   ....[131]....
        /*0254*/ 	.word	0x0500000f


	//   ....[132]....
        /*0258*/ 	.word	0x0500000f


	//   ....[133]....
        /*025c*/ 	.word	0x0500000f


	//   ....[134]....
        /*0260*/ 	.word	0x0500000f


	//   ....[135]....
        /*0264*/ 	.word	0x0500000f


	//   ....[136]....
        /*0268*/ 	.word	0x0500000f


	//   ....[137]....
        /*026c*/ 	.word	0x0500000f


	//   ....[138]....
        /*0270*/ 	.word	0x0500000f


	//   ....[139]....
        /*0274*/ 	.word	0x0500000f


	//   ....[140]....
        /*0278*/ 	.word	0x0500000f


	//   ....[141]....
        /*027c*/ 	.word	0x0500000f


	//   ....[142]....
        /*0280*/ 	.word	0x0500000f


	//   ....[143]....
        /*0284*/ 	.word	0xffffffff


	//   ....[144]....
        /*0288*/ 	.word	0xffffffff


	//   ....[145]....
        /*028c*/ 	.word	0xffffffff


	//   ....[146]....
        /*0290*/ 	.word	0xffffffff


	//   ....[147]....
        /*0294*/ 	.word	0xffffffff


	//   ....[148]....
        /*0298*/ 	.word	0xffffffff


	//   ....[149]....
        /*029c*/ 	.word	0xffffffff


	//   ....[150]....
        /*02a0*/ 	.word	0xffffffff


	//----- nvinfo : EIATTR_COOP_GROUP_INSTR_OFFSETS
	.align		4
.L_342:
        /*02a4*/ 	.byte	0x04, 0x28
        /*02a6*/ 	.short	(.L_344 - .L_343)


	//   ....[0]....
.L_343:
        /*02a8*/ 	.word	0x00000080


	//   ....[1]....
        /*02ac*/ 	.word	0x00000090


	//   ....[2]....
        /*02b0*/ 	.word	0x000002b0


	//   ....[3]....
        /*02b4*/ 	.word	0x00000410


	//   ....[4]....
        /*02b8*/ 	.word	0x00000530


	//   ....[5]....
        /*02bc*/ 	.word	0x00000690


	//   ....[6]....
        /*02c0*/ 	.word	0x00001fe0


	//   ....[7]....
        /*02c4*/ 	.word	0x00009e80


	//   ....[8]....
        /*02c8*/ 	.word	0x0000bda0


	//   ....[9]....
        /*02cc*/ 	.word	0x0000d070


	//   ....[10]....
        /*02d0*/ 	.word	0x0000d600


	//   ....[11]....
        /*02d4*/ 	.word	0x0000e0a0


	//   ....[12]....
        /*02d8*/ 	.word	0x0000e250


	//   ....[13]....
        /*02dc*/ 	.word	0x0000e880


	//   ....[14]....
        /*02e0*/ 	.word	0x0000e950


	//   ....[15]....
        /*02e4*/ 	.word	0x000114b0


	//   ....[16]....
        /*02e8*/ 	.word	0x00012da0


	//   ....[17]....
        /*02ec*/ 	.word	0x00014450


	//   ....[18]....
        /*02f0*/ 	.word	0x00014490


	//   ....[19]....
        /*02f4*/ 	.word	0x000144d0


	//   ....[20]....
        /*02f8*/ 	.word	0x000144f0


	//   ....[21]....
        /*02fc*/ 	.word	0x00018b70


	//   ....[22]....
        /*0300*/ 	.word	0x00019f20


	//   ....[23]....
        /*0304*/ 	.word	0x0001b200


	//   ....[24]....
        /*0308*/ 	.word	0x0001b7c0


	//   ....[25]....
        /*030c*/ 	.word	0x0001c3b0


	//   ....[26]....
        /*0310*/ 	.word	0x0001c400


	//   ....[27]....
        /*0314*/ 	.word	0x0001c440


	//   ....[28]....
        /*0318*/ 	.word	0x0001c460


	//   ....[29]....
        /*031c*/ 	.word	0x00020b60


	//   ....[30]....
        /*0320*/ 	.word	0x00020d00


	//   ....[31]....
        /*0324*/ 	.word	0x00020d20


	//   ....[32]....
        /*0328*/ 	.word	0x00020d60


	//   ....[33]....
        /*032c*/ 	.word	0x00020d80


	//   ....[34]....
        /*0330*/ 	.word	0x00022290


	//   ....[35]....
        /*0334*/ 	.word	0x00022800


	//   ....[36]....
        /*0338*/ 	.word	0x00022820


	//   ....[37]....
        /*033c*/ 	.word	0x00022830


	//   ....[38]....
        /*0340*/ 	.word	0x00022840


	//   ....[39]....
        /*0344*/ 	.word	0x00022be0


	//   ....[40]....
        /*0348*/ 	.word	0x00022c20


	//   ....[41]....
        /*034c*/ 	.word	0x00023ab0


	//   ....[42]....
        /*0350*/ 	.word	0x00023ad0


	//   ....[43]....
        /*0354*/ 	.word	0x00024ce0


	//   ....[44]....
        /*0358*/ 	.word	0x000263a0


	//   ....[45]....
        /*035c*/ 	.word	0x000263c0


	//   ....[46]....
        /*0360*/ 	.word	0x000263d0


	//   ....[47]....
        /*0364*/ 	.word	0x00026410


	//   ....[48]....
        /*0368*/ 	.word	0x00026460


	//   ....[49]....
        /*036c*/ 	.word	0x00026480


	//   ....[50]....
        /*0370*/ 	.word	0x000264b0


	//   ....[51]....
        /*0374*/ 	.word	0x000264d0


	//   ....[52]....
        /*0378*/ 	.word	0x00026ab0


	//   ....[53]....
        /*037c*/ 	.word	0x00026af0


	//   ....[54]....
        /*0380*/ 	.word	0x00026b10


	//   ....[55]....
        /*0384*/ 	.word	0x00026bc0


	//   ....[56]....
        /*0388*/ 	.word	0x00026be0


	//   ....[57]....
        /*038c*/ 	.word	0x00026c90


	//   ....[58]....
        /*0390*/ 	.word	0x00026cb0


	//   ....[59]....
        /*0394*/ 	.word	0x00026cd0


	//   ....[60]....
        /*0398*/ 	.word	0x00027440


	//   ....[61]....
        /*039c*/ 	.word	0x00027470


	//   ....[62]....
        /*03a0*/ 	.word	0x00027500


	//   ....[63]....
        /*03a4*/ 	.word	0x000275b0


	//   ....[64]....
        /*03a8*/ 	.word	0x000276a0


	//   ....[65]....
        /*03ac*/ 	.word	0x00027770


	//   ....[66]....
        /*03b0*/ 	.word	0x000277d0


	//   ....[67]....
        /*03b4*/ 	.word	0x00027870


	//   ....[68]....
        /*03b8*/ 	.word	0x00027d20


	//   ....[69]....
        /*03bc*/ 	.word	0x00027d50


	//   ....[70]....
        /*03c0*/ 	.word	0x00027d80


	//   ....[71]....
        /*03c4*/ 	.word	0x00027db0


	//   ....[72]....
        /*03c8*/ 	.word	0x00027de0


	//   ....[73]....
        /*03cc*/ 	.word	0x00027e30


	//   ....[74]....
        /*03d0*/ 	.word	0x00027fb0


	//   ....[75]....
        /*03d4*/ 	.word	0x00027fe0


	//   ....[76]....
        /*03d8*/ 	.word	0x000289e0


	//   ....[77]....
        /*03dc*/ 	.word	0x00028a00


	//   ....[78]....
        /*03e0*/ 	.word	0x00028a10


	//   ....[79]....
        /*03e4*/ 	.word	0x00028a30


	//   ....[80]....
        /*03e8*/ 	.word	0x00028a50


	//   ....[81]....
        /*03ec*/ 	.word	0x00028a80


	//   ....[82]....
        /*03f0*/ 	.word	0x00028aa0


	//   ....[83]....
        /*03f4*/ 	.word	0x00028ad0


	//   ....[84]....
        /*03f8*/ 	.word	0x00028e30


	//   ....[85]....
        /*03fc*/ 	.word	0x00028e60


	//   ....[86]....
        /*0400*/ 	.word	0x00028e90


	//   ....[87]....
        /*0404*/ 	.word	0x00028eb0


	//   ....[88]....
        /*0408*/ 	.word	0x00028ec0


	//   ....[89]....
        /*040c*/ 	.word	0x00028ee0


	//   ....[90]....
        /*0410*/ 	.word	0x00028f80


	//   ....[91]....
        /*0414*/ 	.word	0x00028fc0


	//   ....[92]....
        /*0418*/ 	.word	0x000294c0


	//   ....[93]....
        /*041c*/ 	.word	0x00029a20


	//   ....[94]....
        /*0420*/ 	.word	0x00029b10


	//   ....[95]....
        /*0424*/ 	.word	0x00029bb0


	//   ....[96]....
        /*0428*/ 	.word	0x00029c30


	//   ....[97]....
        /*042c*/ 	.word	0x00029ce0


	//   ....[98]....
        /*0430*/ 	.word	0x00029d40


	//   ....[99]....
        /*0434*/ 	.word	0x00029df0


	//   ....[100]....
        /*0438*/ 	.word	0x00029e50


	//   ....[101]....
        /*043c*/ 	.word	0x00029f00


	//   ....[102]....
        /*0440*/ 	.word	0x00029f90


	//   ....[103]....
        /*0444*/ 	.word	0x00029fe0


	//   ....[104]....
        /*0448*/ 	.word	0x0002a0b0


	//   ....[105]....
        /*044c*/ 	.word	0x0002a1c0


	//   ....[106]....
        /*0450*/ 	.word	0x0002a250


	//   ....[107]....
        /*0454*/ 	.word	0x0002a340


	//   ....[108]....
        /*0458*/ 	.word	0x0002a3c0


	//   ....[109]....
        /*045c*/ 	.word	0x0002a4a0


	//   ....[110]....
        /*0460*/ 	.word	0x0002a530


	//   ....[111]....
        /*0464*/ 	.word	0x0002a610


	//   ....[112]....
        /*0468*/ 	.word	0x0002a870


	//   ....[113]....
        /*046c*/ 	.word	0x0002a8e0


	//   ....[114]....
        /*0470*/ 	.word	0x0002ab10


	//   ....[115]....
        /*0474*/ 	.word	0x0002ab80


	//   ....[116]....
        /*0478*/ 	.word	0x0002ad50


	//   ....[117]....
        /*047c*/ 	.word	0x0002ada0


	//   ....[118]....
        /*0480*/ 	.word	0x0002aef0


	//   ....[119]....
        /*0484*/ 	.word	0x0002afe0


	//   ....[120]....
        /*0488*/ 	.word	0x0002b230


	//   ....[121]....
        /*048c*/ 	.word	0x0002b280


	//   ....[122]....
        /*0490*/ 	.word	0x0002b440


	//   ....[123]....
        /*0494*/ 	.word	0x0002b490


	//   ....[124]....
        /*0498*/ 	.word	0x0002b650


	//   ....[125]....
        /*049c*/ 	.word	0x0002b6a0


	//   ....[126]....
        /*04a0*/ 	.word	0x0002b780


	//   ....[127]....
        /*04a4*/ 	.word	0x0002b820


	//   ....[128]....
        /*04a8*/ 	.word	0x0002b880


	//   ....[129]....
        /*04ac*/ 	.word	0x0002b920


	//   ....[130]....
        /*04b0*/ 	.word	0x0002b980


	//   ....[131]....
        /*04b4*/ 	.word	0x0002ba20


	//   ....[132]....
        /*04b8*/ 	.word	0x0002ba80


	//   ....[133]....
        /*04bc*/ 	.word	0x0002bb20


	//   ....[134]....
        /*04c0*/ 	.word	0x0002bc00


	//   ....[135]....
        /*04c4*/ 	.word	0x0002bcd0


	//   ....[136]....
        /*04c8*/ 	.word	0x0002bda0


	//   ....[137]....
        /*04cc*/ 	.word	0x0002bea0


	//   ....[138]....
        /*04d0*/ 	.word	0x0002bfc0


	//   ....[139]....
        /*04d4*/ 	.word	0x0002c0a0


	//   ....[140]....
        /*04d8*/ 	.word	0x0002c1b0


	//   ....[141]....
        /*04dc*/ 	.word	0x0002c280


	//   ....[142]....
        /*04e0*/ 	.word	0x0002c390


	//   ....[143]....
        /*04e4*/ 	.word	0x0002e390


	//   ....[144]....
        /*04e8*/ 	.word	0x0002fad0


	//   ....[145]....
        /*04ec*/ 	.word	0x00030190


	//   ....[146]....
        /*04f0*/ 	.word	0x00030ed0


	//   ....[147]....
        /*04f4*/ 	.word	0x00030f10


	//   ....[148]....
        /*04f8*/ 	.word	0x00030f80


	//   ....[149]....
        /*04fc*/ 	.word	0x00030fa0


	//   ....[150]....
        /*0500*/ 	.word	0x0003e120


	//----- nvinfo : EIATTR_REG_RECONFIG
	.align		4
.L_344:
        /*0504*/ 	.byte	0x01, 0x54
	.zero		2


	//----- nvinfo : EIATTR_SYSCALL_OFFSETS
	.align		4
        /*0508*/ 	.byte	0x04, 0x46
        /*050a*/ 	.short	(.L_346 - .L_345)


	//   ....[0]....
.L_345:
        /*050c*/ 	.word	0x0000a240


	//   ....[1]....
        /*0510*/ 	.word	0x000258a0


	//   ....[2]....
        /*0514*/ 	.word	0x000259e0


	//   ....[3]....
        /*0518*/ 	.word	0x00025ad0


	//   ....[4]....
        /*051c*/ 	.word	0x00026760


	//   ....[5]....
        /*0520*/ 	.word	0x00026f90


	//----- nvinfo : EIATTR_MBARRIER_INSTR_OFFSETS
	.align		4
.L_346:
        /*0524*/ 	.byte	0x04, 0x39
        /*0526*/ 	.short	(.L_348 - .L_347)


	//   ....[0]....
.L_347:
        /*0528*/ 	.word	0x00000190
        /*052c*/ 	.word	0x000000ff
        /*0530*/ 	.word	0x00038800
        /*0534*/ 	.short	0x0100
        /*0536*/ 	.byte	0x08
	.zero		1


	//   ....[1]....
        /*0538*/ 	.word	0x000001a0
        /*053c*/ 	.word	0x000000ff
        /*0540*/ 	.word	0x00038810
        /*0544*/ 	.short	0x0100
        /*0546*/ 	.byte	0x08
	.zero		1


	//   ....[2]....
        /*0548*/ 	.word	0x000001b0
        /*054c*/ 	.word	0x000000ff
        /*0550*/ 	.word	0x00038820
        /*0554*/ 	.short	0x0100
        /*0556*/ 	.byte	0x08
	.zero		1


	//   ....[3]....
        /*0558*/ 	.word	0x00000260
        /*055c*/ 	.word	0x000000ff
        /*0560*/ 	.word	0x00038830
        /*0564*/ 	.short	0x0100
        /*0566*/ 	.byte	0x06
	.zero		1


	//   ....[4]....
        /*0568*/ 	.word	0x00000270
        /*056c*/ 	.word	0x000000ff
        /*0570*/ 	.word	0x00038840
        /*0574*/ 	.short	0x0100
        /*0576*/ 	.byte	0x06
	.zero		1


	//   ....[5]....
        /*0578*/ 	.word	0x00000280
        /*057c*/ 	.word	0x000000ff
        /*0580*/ 	.word	0x00038838
        /*0584*/ 	.short	0x0100
        /*0586*/ 	.byte	0x06
	.zero		1


	//   ....[6]....
        /*0588*/ 	.word	0x00000290
        /*058c*/ 	.word	0x000000ff
        /*0590*/ 	.word	0x00038848
        /*0594*/ 	.short	0x0100
        /*0596*/ 	.byte	0x06
	.zero		1


	//   ....[7]....
        /*0598*/ 	.word	0x000003c0
        /*059c*/ 	.word	0x000000ff
        /*05a0*/ 	.word	0x00038850
        /*05a4*/ 	.short	0x0100
        /*05a6*/ 	.byte	0x08
	.zero		1


	//   ....[8]....
        /*05a8*/ 	.word	0x000003d0
        /*05ac*/ 	.word	0x000000ff
        /*05b0*/ 	.word	0x00038860
        /*05b4*/ 	.short	0x0100
        /*05b6*/ 	.byte	0x08
	.zero		1


	//   ....[9]....
        /*05b8*/ 	.word	0x000003e0
        /*05bc*/ 	.word	0x000000ff
        /*05c0*/ 	.word	0x00038858
        /*05c4*/ 	.short	0x0100
        /*05c6*/ 	.byte	0x08
	.zero		1


	//   ....[10]....
        /*05c8*/ 	.word	0x000003f0
        /*05cc*/ 	.word	0x000000ff
        /*05d0*/ 	.word	0x00038868
        /*05d4*/ 	.short	0x0100
        /*05d6*/ 	.byte	0x08
	.zero		1


	//   ....[11]....
        /*05d8*/ 	.word	0x000004e0
        /*05dc*/ 	.word	0x000000ff
        /*05e0*/ 	.word	0x00038870
        /*05e4*/ 	.short	0x0100
        /*05e6*/ 	.byte	0x06
	.zero		1


	//   ....[12]....
        /*05e8*/ 	.word	0x000004f0
        /*05ec*/ 	.word	0x000000ff
        /*05f0*/ 	.word	0x00038880
        /*05f4*/ 	.short	0x0100
        /*05f6*/ 	.byte	0x06
	.zero		1


	//   ....[13]....
        /*05f8*/ 	.word	0x00000500
        /*05fc*/ 	.word	0x000000ff
        /*0600*/ 	.word	0x00038878
        /*0604*/ 	.short	0x0100
        /*0606*/ 	.byte	0x06
	.zero		1


	//   ....[14]....
        /*0608*/ 	.word	0x00000510
        /*060c*/ 	.word	0x000000ff
        /*0610*/ 	.word	0x00038888
        /*0614*/ 	.short	0x0100
        /*0616*/ 	.byte	0x06
	.zero		1


	//   ....[15]....
        /*0618*/ 	.word	0x00000640
        /*061c*/ 	.word	0x000000ff
        /*0620*/ 	.word	0x00038890
        /*0624*/ 	.short	0x0100
        /*0626*/ 	.byte	0x08
	.zero		1


	//   ....[16]....
        /*0628*/ 	.word	0x00000650
        /*062c*/ 	.word	0x000000ff
        /*0630*/ 	.word	0x000388a0
        /*0634*/ 	.short	0x0100
        /*0636*/ 	.byte	0x08
	.zero		1


	//   ....[17]....
        /*0638*/ 	.word	0x00000660
        /*063c*/ 	.word	0x000000ff
        /*0640*/ 	.word	0x00038898
        /*0644*/ 	.short	0x0100
        /*0646*/ 	.byte	0x08
	.zero		1


	//   ....[18]....
        /*0648*/ 	.word	0x00000670
        /*064c*/ 	.word	0x000000ff
        /*0650*/ 	.word	0x000388a8
        /*0654*/ 	.short	0x0100
        /*0656*/ 	.byte	0x08
	.zero		1


	//   ....[19]....
        /*0658*/ 	.word	0x000007b0
        /*065c*/ 	.word	0x000000ff
        /*0660*/ 	.word	0x000388b0
        /*0664*/ 	.short	0x0100
        /*0666*/ 	.byte	0x08
	.zero		1


	//   ....[20]....
        /*0668*/ 	.word	0x000007c0
        /*066c*/ 	.word	0x000000ff
        /*0670*/ 	.word	0x000388c0
        /*0674*/ 	.short	0x0100
        /*0676*/ 	.byte	0x08
	.zero		1


	//   ....[21]....
        /*0678*/ 	.word	0x000007d0
        /*067c*/ 	.word	0x000000ff
        /*0680*/ 	.word	0x000388b8
        /*0684*/ 	.short	0x0100
        /*0686*/ 	.byte	0x08
	.zero		1


	//   ....[22]....
        /*0688*/ 	.word	0x000007e0
        /*068c*/ 	.word	0x000000ff
        /*0690*/ 	.word	0x000388c8
        /*0694*/ 	.short	0x0100
        /*0696*/ 	.byte	0x08
	.zero		1


	//   ....[23]....
        /*0698*/ 	.word	0x000044b0
        /*069c*/ 	.word	0x00000004
        /*06a0*/ 	.word	0x00000000
        /*06a4*/ 	.short	0x0101
        /*06a6*/ 	.byte	0x3f
	.zero		1


	//   ....[24]....
        /*06a8*/ 	.word	0x00008220
        /*06ac*/ 	.word	0x00000004
        /*06b0*/ 	.word	0x00000000
        /*06b4*/ 	.short	0x0101
        /*06b6*/ 	.byte	0x3f
	.zero		1


	//   ....[25]....
        /*06b8*/ 	.word	0x0000a820
        /*06bc*/ 	.word	0x000000ff
        /*06c0*/ 	.word	0x00038800
        /*06c4*/ 	.short	0x010a
        /*06c6*/ 	.byte	0x2b
	.zero		1


	//   ....[26]....
        /*06c8*/ 	.word	0x0000ac00
        /*06cc*/ 	.word	0x0000000c
        /*06d0*/ 	.word	0x00000000
        /*06d4*/ 	.short	0x010a
        /*06d6*/ 	.byte	0x3f
	.zero		1


	//   ....[27]....
        /*06d8*/ 	.word	0x0000ac60
        /*06dc*/ 	.word	0x0000000c
        /*06e0*/ 	.word	0x00000000
        /*06e4*/ 	.short	0x010a
        /*06e6*/ 	.byte	0x3f
	.zero		1


	//   ....[28]....
        /*06e8*/ 	.word	0x0000b010
        /*06ec*/ 	.word	0x000000ff
        /*06f0*/ 	.word	0x00038810
        /*06f4*/ 	.short	0x010a
        /*06f6*/ 	.byte	0x2b
	.zero		1


	//   ....[29]....
        /*06f8*/ 	.word	0x0000b110
        /*06fc*/ 	.word	0x00000008
        /*0700*/ 	.word	0x00000000
        /*0704*/ 	.short	0x010a
        /*0706*/ 	.byte	0x3f
	.zero		1


	//   ....[30]....
        /*0708*/ 	.word	0x0000b170
        /*070c*/ 	.word	0x00000008
        /*0710*/ 	.word	0x00000000
        /*0714*/ 	.short	0x010a
        /*0716*/ 	.byte	0x3f
	.zero		1


	//   ....[31]....
        /*0718*/ 	.word	0x0000cd60
        /*071c*/ 	.word	0x00000003
        /*0720*/ 	.word	0x00000000
        /*0724*/ 	.short	0x0101
        /*0726*/ 	.byte	0x3f
	.zero		1


	//   ....[32]....
        /*0728*/ 	.word	0x000115c0
        /*072c*/ 	.word	0x00000000
        /*0730*/ 	.word	0x00000000
        /*0734*/ 	.short	0x0101
        /*0736*/ 	.byte	0x3f
	.zero		1


	//   ....[33]....
        /*0738*/ 	.word	0x00011cd0
        /*073c*/ 	.word	0x00000004
        /*0740*/ 	.word	0x00000000
        /*0744*/ 	.short	0x010a
        /*0746*/ 	.byte	0x3f
	.zero		1


	//   ....[34]....
        /*0748*/ 	.word	0x00011d70
        /*074c*/ 	.word	0x00000006
        /*0750*/ 	.word	0x00000000
        /*0754*/ 	.short	0x010a
        /*0756*/ 	.byte	0x3f
	.zero		1


	//   ....[35]....
        /*0758*/ 	.word	0x00012190
        /*075c*/ 	.word	0x0000000c
        /*0760*/ 	.word	0x00000000
        /*0764*/ 	.short	0x010a
        /*0766*/ 	.byte	0x3f
	.zero		1


	//   ....[36]....
        /*0768*/ 	.word	0x000121f0
        /*076c*/ 	.word	0x0000000c
        /*0770*/ 	.word	0x00000000
        /*0774*/ 	.short	0x010a
        /*0776*/ 	.byte	0x3f
	.zero		1


	//   ....[37]....
        /*0778*/ 	.word	0x00013de0
        /*077c*/ 	.word	0x00000005
        /*0780*/ 	.word	0x00000000
        /*0784*/ 	.short	0x0101
        /*0786*/ 	.byte	0x3f
	.zero		1


	//   ....[38]....
        /*0788*/ 	.word	0x00018c80
        /*078c*/ 	.word	0x00000002
        /*0790*/ 	.word	0x00000000
        /*0794*/ 	.short	0x0101
        /*0796*/ 	.byte	0x3f
	.zero		1


	//   ....[39]....
        /*0798*/ 	.word	0x00018e50
        /*079c*/ 	.word	0x00000004
        /*07a0*/ 	.word	0x00000000
        /*07a4*/ 	.short	0x010a
        /*07a6*/ 	.byte	0x3f
	.zero		1


	//   ....[40]....
        /*07a8*/ 	.word	0x00018ef0
        /*07ac*/ 	.word	0x00000006
        /*07b0*/ 	.word	0x00000000
        /*07b4*/ 	.short	0x010a
        /*07b6*/ 	.byte	0x3f
	.zero		1


	//   ....[41]....
        /*07b8*/ 	.word	0x00019310
        /*07bc*/ 	.word	0x0000000c
        /*07c0*/ 	.word	0x00000000
        /*07c4*/ 	.short	0x010a
        /*07c6*/ 	.byte	0x3f
	.zero		1


	//   ....[42]....
        /*07c8*/ 	.word	0x00019370
        /*07cc*/ 	.word	0x0000000c
        /*07d0*/ 	.word	0x00000000
        /*07d4*/ 	.short	0x010a
        /*07d6*/ 	.byte	0x3f
	.zero		1


	//   ....[43]....
        /*07d8*/ 	.word	0x0001af60
        /*07dc*/ 	.word	0x00000005
        /*07e0*/ 	.word	0x00000000
        /*07e4*/ 	.short	0x0101
        /*07e6*/ 	.byte	0x3f
	.zero		1


	//   ....[44]....
        /*07e8*/ 	.word	0x00020c70
        /*07ec*/ 	.word	0x00000002
        /*07f0*/ 	.word	0x00000000
        /*07f4*/ 	.short	0x0101
        /*07f6*/ 	.byte	0x3f
	.zero		1


	//   ....[45]....
        /*07f8*/ 	.word	0x00022260
        /*07fc*/ 	.word	0x000000ff
        /*0800*/ 	.word	0x00000000
        /*0804*/ 	.short	0x0101
        /*0806*/ 	.byte	0x04
	.zero		1


	//   ....[46]....
        /*0808*/ 	.word	0x00026150
        /*080c*/ 	.word	0x000000ff
        /*0810*/ 	.word	0x00038840
        /*0814*/ 	.short	0x010a
        /*0816*/ 	.byte	0x2d
	.zero		1


	//   ....[47]....
        /*0818*/ 	.word	0x00026590
        /*081c*/ 	.word	0x000000ff
        /*0820*/ 	.word	0x00038830
        /*0824*/ 	.short	0x0107
        /*0826*/ 	.byte	0x2d
	.zero		1


	//   ....[48]....
        /*0828*/ 	.word	0x00026600
        /*082c*/ 	.word	0x000000ff
        /*0830*/ 	.word	0x00038830
        /*0834*/ 	.short	0x0101
        /*0836*/ 	.byte	0x2d
	.zero		1


	//   ....[49]....
        /*0838*/ 	.word	0x00026e10
        /*083c*/ 	.word	0x000000ff
        /*0840*/ 	.word	0x00038800
        /*0844*/ 	.short	0x0107
        /*0846*/ 	.byte	0x2d
	.zero		1


	//   ....[50]....
        /*0848*/ 	.word	0x00026e60
        /*084c*/ 	.word	0x000000ff
        /*0850*/ 	.word	0x00038800
        /*0854*/ 	.short	0x0101
        /*0856*/ 	.byte	0x2d
	.zero		1


	//   ....[51]....
        /*0858*/ 	.word	0x00027ae0
        /*085c*/ 	.word	0x000000ff
        /*0860*/ 	.word	0x00038810
        /*0864*/ 	.short	0x0107
        /*0866*/ 	.byte	0x2d
	.zero		1


	//   ....[52]....
        /*0868*/ 	.word	0x00027b40
        /*086c*/ 	.word	0x000000ff
        /*0870*/ 	.word	0x00038810
        /*0874*/ 	.short	0x0101
        /*0876*/ 	.byte	0x2d
	.zero		1


	//   ....[53]....
        /*0878*/ 	.word	0x00027b50
        /*087c*/ 	.word	0x000000ff
        /*0880*/ 	.word	0x00038820
        /*0884*/ 	.short	0x010a
        /*0886*/ 	.byte	0x2d
	.zero		1


	//   ....[54]....
        /*0888*/ 	.word	0x00027ba0
        /*088c*/ 	.word	0x000000ff
        /*0890*/ 	.word	0x00038860
        /*0894*/ 	.short	0x010a
        /*0896*/ 	.byte	0x2d
	.zero		1


	//   ....[55]....
        /*0898*/ 	.word	0x000283c0
        /*089c*/ 	.word	0x000000ff
        /*08a0*/ 	.word	0x00038850
        /*08a4*/ 	.short	0x0107
        /*08a6*/ 	.byte	0x2d
	.zero		1


	//   ....[56]....
        /*08a8*/ 	.word	0x00028440
        /*08ac*/ 	.word	0x000000ff
        /*08b0*/ 	.word	0x00038850
        /*08b4*/ 	.short	0x0101
        /*08b6*/ 	.byte	0x2d
	.zero		1


	//   ....[57]....
        /*08b8*/ 	.word	0x000287e0
        /*08bc*/ 	.word	0x0000000a
        /*08c0*/ 	.word	0x00038840
        /*08c4*/ 	.short	0x010a
        /*08c6*/ 	.byte	0x3f
	.zero		1


	//   ....[58]....
        /*08c8*/ 	.word	0x00028b70
        /*08cc*/ 	.word	0x0000000a
        /*08d0*/ 	.word	0x00038830
        /*08d4*/ 	.short	0x0107
        /*08d6*/ 	.byte	0x3f
	.zero		1


	//   ....[59]....
        /*08d8*/ 	.word	0x00028c20
        /*08dc*/ 	.word	0x0000000a
        /*08e0*/ 	.word	0x00038830
        /*08e4*/ 	.short	0x0101
        /*08e6*/ 	.byte	0x3f
	.zero		1


	//   ....[60]....
        /*08e8*/ 	.word	0x00028c50
        /*08ec*/ 	.word	0x0000000a
        /*08f0*/ 	.word	0x00038860
        /*08f4*/ 	.short	0x010a
        /*08f6*/ 	.byte	0x3f
	.zero		1


	//   ....[61]....
        /*08f8*/ 	.word	0x00029290
        /*08fc*/ 	.word	0x0000000a
        /*0900*/ 	.word	0x00038850
        /*0904*/ 	.short	0x0107
        /*0906*/ 	.byte	0x3f
	.zero		1


	//   ....[62]....
        /*0908*/ 	.word	0x00029350
        /*090c*/ 	.word	0x0000000a
        /*0910*/ 	.word	0x00038850
        /*0914*/ 	.short	0x0101
        /*0916*/ 	.byte	0x3f
	.zero		1


	//   ....[63]....
        /*0918*/ 	.word	0x00029440
        /*091c*/ 	.word	0x00000005
        /*0920*/ 	.word	0x00038820
        /*0924*/ 	.short	0x010a
        /*0926*/ 	.byte	0x3f
	.zero		1


	//   ....[64]....
        /*0928*/ 	.word	0x000295b0
        /*092c*/ 	.word	0x00000003
        /*0930*/ 	.word	0x00038840
        /*0934*/ 	.short	0x010a
        /*0936*/ 	.byte	0x3f
	.zero		1


	//   ....[65]....
        /*0938*/ 	.word	0x00029650
        /*093c*/ 	.word	0x00000005
        /*0940*/ 	.word	0x00038840
        /*0944*/ 	.short	0x010a
        /*0946*/ 	.byte	0x3f
	.zero		1


	//   ....[66]....
        /*0948*/ 	.word	0x00029690
        /*094c*/ 	.word	0x00000003
        /*0950*/ 	.word	0x00038860
        /*0954*/ 	.short	0x010a
        /*0956*/ 	.byte	0x3f
	.zero		1


	//   ....[67]....
        /*0958*/ 	.word	0x000296d0
        /*095c*/ 	.word	0x00000005
        /*0960*/ 	.word	0x00038860
        /*0964*/ 	.short	0x010a
        /*0966*/ 	.byte	0x3f
	.zero		1


	//   ....[68]....
        /*0968*/ 	.word	0x00029740
        /*096c*/ 	.word	0x00000003
        /*0970*/ 	.word	0x00038800
        /*0974*/ 	.short	0x010a
        /*0976*/ 	.byte	0x3f
	.zero		1


	//   ....[69]....
        /*0978*/ 	.word	0x00029790
        /*097c*/ 	.word	0x0000000c
        /*0980*/ 	.word	0x00000000
        /*0984*/ 	.short	0x010a
        /*0986*/ 	.byte	0x3f
	.zero		1


	//   ....[70]....
        /*0988*/ 	.word	0x000297f0
        /*098c*/ 	.word	0x00000004
        /*0990*/ 	.word	0x00038810
        /*0994*/ 	.short	0x010a
        /*0996*/ 	.byte	0x3f
	.zero		1


	//   ....[71]....
        /*0998*/ 	.word	0x00029840
        /*099c*/ 	.word	0x00000008
        /*09a0*/ 	.word	0x00000000
        /*09a4*/ 	.short	0x010a
        /*09a6*/ 	.byte	0x3f
	.zero		1


	//   ....[72]....
        /*09a8*/ 	.word	0x00029890
        /*09ac*/ 	.word	0x00000006
        /*09b0*/ 	.word	0x00000000
        /*09b4*/ 	.short	0x010a
        /*09b6*/ 	.byte	0x3f
	.zero		1


	//   ....[73]....
        /*09b8*/ 	.word	0x000298e0
        /*09bc*/ 	.word	0x0000000c
        /*09c0*/ 	.word	0x00000000
        /*09c4*/ 	.short	0x010a
        /*09c6*/ 	.byte	0x3f
	.zero		1


	//   ....[74]....
        /*09c8*/ 	.word	0x00029930
        /*09cc*/ 	.word	0x00000006
        /*09d0*/ 	.word	0x00000000
        /*09d4*/ 	.short	0x010a
        /*09d6*/ 	.byte	0x3f
	.zero		1


	//   ....[75]....
        /*09d8*/ 	.word	0x00029980
        /*09dc*/ 	.word	0x0000000c
        /*09e0*/ 	.word	0x00000000
        /*09e4*/ 	.short	0x010a
        /*09e6*/ 	.byte	0x3f
	.zero		1


	//   ....[76]....
        /*09e8*/ 	.word	0x00029a60
        /*09ec*/ 	.word	0x00000003
        /*09f0*/ 	.word	0x00038840
        /*09f4*/ 	.short	0x010a
        /*09f6*/ 	.byte	0x3f
	.zero		1


	//   ....[77]....
        /*09f8*/ 	.word	0x0002ade0
        /*09fc*/ 	.word	0x00000003
        /*0a00*/ 	.word	0x00038820
        /*0a04*/ 	.short	0x010a
        /*0a06*/ 	.byte	0x3f
	.zero		1


	//   ....[78]....
        /*0a08*/ 	.word	0x0002ae40
        /*0a0c*/ 	.word	0x00000003
        /*0a10*/ 	.word	0x00038860
        /*0a14*/ 	.short	0x010a
        /*0a16*/ 	.byte	0x3f
	.zero		1


	//   ....[79]....
        /*0a18*/ 	.word	0x0002b6d0
        /*0a1c*/ 	.word	0x0000000a
        /*0a20*/ 	.word	0x00038840
        /*0a24*/ 	.short	0x010a
        /*0a26*/ 	.byte	0x3f
	.zero		1


	//   ....[80]....
        /*0a28*/ 	.word	0x0002bb50
        /*0a2c*/ 	.word	0x0000000a
        /*0a30*/ 	.word	0x00038860
        /*0a34*/ 	.short	0x010a
        /*0a36*/ 	.byte	0x3f
	.zero		1


	//   ....[81]....
        /*0a38*/ 	.word	0x0002c2b0
        /*0a3c*/ 	.word	0x00000005
        /*0a40*/ 	.word	0x00038820
        /*0a44*/ 	.short	0x010a
        /*0a46*/ 	.byte	0x3f
	.zero		1


	//   ....[82]....
        /*0a48*/ 	.word	0x0002c450
        /*0a4c*/ 	.word	0x00000003
        /*0a50*/ 	.word	0x00038840
        /*0a54*/ 	.short	0x010a
        /*0a56*/ 	.byte	0x3f
	.zero		1


	//   ....[83]....
        /*0a58*/ 	.word	0x0002c4a0
        /*0a5c*/ 	.word	0x00000005
        /*0a60*/ 	.word	0x00038840
        /*0a64*/ 	.short	0x010a
        /*0a66*/ 	.byte	0x3f
	.zero		1


	//   ....[84]....
        /*0a68*/ 	.word	0x0002c4f0
        /*0a6c*/ 	.word	0x00000003
        /*0a70*/ 	.word	0x00038860
        /*0a74*/ 	.short	0x010a
        /*0a76*/ 	.byte	0x3f
	.zero		1


	//   ....[85]....
        /*0a78*/ 	.word	0x0002c8b0
        /*0a7c*/ 	.word	0x00000018
        /*0a80*/ 	.word	0x00000000
        /*0a84*/ 	.short	0x010a
        /*0a86*/ 	.byte	0x3f
	.zero		1


	//   ....[86]....
        /*0a88*/ 	.word	0x0002c9f0
        /*0a8c*/ 	.word	0x0000000b
        /*0a90*/ 	.word	0x00000000
        /*0a94*/ 	.short	0x010a
        /*0a96*/ 	.byte	0x3f
	.zero		1


	//   ....[87]....
        /*0a98*/ 	.word	0x0002d050
        /*0a9c*/ 	.word	0x0000003a
        /*0aa0*/ 	.word	0x00000000
        /*0aa4*/ 	.short	0x010a
        /*0aa6*/ 	.byte	0x3f
	.zero		1


	//   ....[88]....
        /*0aa8*/ 	.word	0x0002d190
        /*0aac*/ 	.word	0x00000014
        /*0ab0*/ 	.word	0x00000000
        /*0ab4*/ 	.short	0x010a
        /*0ab6*/ 	.byte	0x3f
	.zero		1


	//   ....[89]....
        /*0ab8*/ 	.word	0x0002f6b0
        /*0abc*/ 	.word	0x0000000b
        /*0ac0*/ 	.word	0x00000000
        /*0ac4*/ 	.short	0x0101
        /*0ac6*/ 	.byte	0x3f
	.zero		1


	//   ....[90]....
        /*0ac8*/ 	.word	0x0003e2b0
        /*0acc*/ 	.word	0x00000007
        /*0ad0*/ 	.word	0x00000000
        /*0ad4*/ 	.short	0x0101
        /*0ad6*/ 	.byte	0x3f
	.zero		1


	//   ....[91]....
        /*0ad8*/ 	.word	0x0003e2e0
        /*0adc*/ 	.word	0x0000000b
        /*0ae0*/ 	.word	0x00000000
        /*0ae4*/ 	.short	0x010a
        /*0ae6*/ 	.byte	0x3f
	.zero		1


	//   ....[92]....
        /*0ae8*/ 	.word	0x0003e330
        /*0aec*/ 	.word	0x00000014
        /*0af0*/ 	.word	0x00000000
        /*0af4*/ 	.short	0x010a
        /*0af6*/ 	.byte	0x3f
	.zero		1


	//----- nvinfo : EIATTR_NUM_MBARRIERS
	.align		4
.L_348:
        /*0af8*/ 	.byte	0x03, 0x38
        /*0afa*/ 	.short	0x0017


	//----- nvinfo : EIATTR_EXIT_INSTR_OFFSETS
	.align		4
        /*0afc*/ 	.byte	0x04, 0x1c
        /*0afe*/ 	.short	(.L_350 - .L_349)


	//   ....[0]....
.L_349:
        /*0b00*/ 	.word	0x00029720


	//----- nvinfo : EIATTR_MAX_THREADS
	.align		4
.L_350:
        /*0b04*/ 	.byte	0x04, 0x05
        /*0b06*/ 	.short	(.L_352 - .L_351)
.L_351:
        /*0b08*/ 	.word	0x00000180
        /*0b0c*/ 	.word	0x00000001
        /*0b10*/ 	.word	0x00000001


	//----- nvinfo : EIATTR_CRS_STACK_SIZE
	.align		4
.L_352:
        /*0b14*/ 	.byte	0x04, 0x1e
        /*0b16*/ 	.short	(.L_354 - .L_353)
.L_353:
        /*0b18*/ 	.word	0x00000000


	//----- nvinfo : EIATTR_CBANK_PARAM_SIZE
	.align		4
.L_354:
        /*0b1c*/ 	.byte	0x03, 0x19
        /*0b1e*/ 	.short	0x0b70


	//----- nvinfo : EIATTR_PARAM_CBANK
	.align		4
        /*0b20*/ 	.byte	0x04, 0x0a
        /*0b22*/ 	.short	(.L_356 - .L_355)
	.align		4
.L_355:
        /*0b24*/ 	.word	index@(.nv.constant0._ZN7cutlass13device_kernelIN5flash11enable_sm90INS1_16FlashAttnFwdSm90INS1_25CollectiveMainloopFwdSm90ILi2EN4cute5tupleIJNS5_1CILi1EEES8_S8_EEENS6_IJNS7_ILi64EEESA_SA_EEELi512ENS_10bfloat16_tEfNS_4arch4Sm90ELb0ELb1ELb1ELb0ELb1ELb0ELb1ELb0ELb0ELb1ELb1ELb0EEENS1_21CollectiveEpilogueFwdINS6_IJSA_NS7_ILi512EEESA_EEES9_SC_SE_Li256ELb0ELb1ELb1ELb0EEENS1_19SingleTileSchedulerILb0ELb1ELb1ELi64EEEEEEEEEvNT_6ParamsE)
        /*0b28*/ 	.short	0x0210
        /*0b2a*/ 	.short	0x0b70


	//----- nvinfo : EIATTR_SW_WAR
	.align		4
.L_356:
        /*0b2c*/ 	.byte	0x04, 0x36
        /*0b2e*/ 	.short	(.L_358 - .L_357)
.L_357:
        /*0b30*/ 	.word	0x00000008
.L_358:


//--------------------- .nv.info._ZN7cutlass13device_kernelIN5flash11enable_sm90INS1_16FlashAttnFwdSm90INS1_25CollectiveMainloopFwdSm90ILi2EN4cute5tupleIJNS5_1CILi1EEES8_S8_EEENS6_IJNS7_ILi64EEESA_SA_EEELi512ENS_10bfloat16_tEfNS_4arch4Sm90ELb0ELb1ELb1ELb1ELb1ELb0ELb0ELb0ELb0ELb1ELb1ELb0EEENS1_21CollectiveEpilogueFwdINS6_IJSA_NS7_ILi512EEESA_EEES9_SC_SE_Li256ELb1ELb1ELb1ELb0EEENS1_36VarlenDynamicPersistentTileSchedulerILi64ELi64ELi256ELi128ELb1ELb1ELb1ELb1ELb0ELb1EEEEEEEEEvNT_6ParamsE --------------------------
	.section	.nv.info._ZN7cutlass13device_kernelIN5flash11enable_sm90INS1_16FlashAttnFwdSm90INS1_25CollectiveMainloopFwdSm90ILi2EN4cute5tupleIJNS5_1CILi1EEES8_S8_EEENS6_IJNS7_ILi64EEESA_SA_EEELi512ENS_10bfloat16_tEfNS_4arch4Sm90ELb0ELb1ELb1ELb1ELb1ELb0ELb0ELb0ELb0ELb1ELb1ELb0EEENS1_21CollectiveEpilogueFwdINS6_IJSA_NS7_ILi512EEESA_EEES9_SC_SE_Li256ELb1ELb1ELb1ELb0EEENS1_36VarlenDynamicPersistentTileSchedulerILi64ELi64ELi256ELi128ELb1ELb1ELb1ELb1ELb0ELb1EEEEEEEEEvNT_6ParamsE,"",@"SHT_CUDA_INFO"
	.sectionflags	@""
	.align	4


	//----- nvinfo : EIATTR_CUDA_API_VERSION
	.align		4
        /*0000*/ 	.byte	0x04, 0x37
        /*0002*/ 	.short	(.L_360 - .L_359)
.L_359:
        /*0004*/ 	.word	0x00000082


	//----- nvinfo : EIATTR_KPARAM_INFO
	.align		4
.L_360:
        /*0008*/ 	.byte	0x04, 0x17
        /*000a*/ 	.short	(.L_362 - .L_361)
.L_361:
        /*000c*/ 	.word	0x00000000
        /*0010*/ 	.short	0x0000
        /*0012*/ 	.short	0x0070
        /*0014*/ 	.byte	0x00, 0xf0, 0x01, 0x2a


	//----- nvinfo : EIATTR_SPARSE_MMA_MASK
	.align		4
.L_362:
        /*0018*/ 	.byte	0x03, 0x50
        /*001a*/ 	.short	0x0000


	//----- nvinfo : EIATTR_MAXREG_COUNT
	.align		4
        /*001c*/ 	.byte	0x03, 0x1b
        /*001e*/ 	.short	0x00a8


	//----- nvinfo : EIATTR_NUM_BARRIERS
	.align		4
        /*0020*/ 	.byte	0x02, 0x4c
        /*0022*/ 	.byte	0x10
	.zero		1


	//----- nvinfo : EIATTR_EXTERNS
	.align		4
        /*0024*/ 	.byte	0x04, 0x0f
        /*0026*/ 	.short	(.L_364 - .L_363)


	//   ....[0]....
	.align		4
.L_363:
        /*0028*/ 	.word	index@(__assertfail)


	//----- nvinfo : EIATTR_ANNOTATIONS
	.align		4
.L_364:
        /*002c*/ 	.byte	0x04, 0x55
        /*002e*/ 	.short	(.L_366 - .L_365)


	//   ....[0]....
.L_365:
        /* <DEDUP_REMOVED lines=12> */


	//----- nvinfo : EIATTR_MERCURY_ISA_VERSION
	.align		4
.L_366:
        /*00d8*/ 	.byte	0x03, 0x5f
        /*00da*/ 	.short	0x0101


	//----- nvinfo : EIATTR_UNUSED_LOAD_BYTE_OFFSET
	.align		4
        /*00dc*/ 	.byte	0x04, 0x44
        /*00de*/ 	.short	(.L_368 - .L_367)


	//   ....[0]....
.L_367:
        /*00e0*/ 	.word	0x00000940
        /*00e4*/ 	.word	0x0000fff0


	//   ....[1]....
        /*00e8*/ 	.word	0x0000ef00
        /*00ec*/ 	.word	0x0000fff0


	//----- nvinfo : EIATTR_INT_WARP_WIDE_INSTR_OFFSETS
	.align		4
.L_368:
        /*00f0*/ 	.byte	0x04, 0x31
        /*00f2*/ 	.short	(.L_370 - .L_369)


	//   ....[0]....
.L_369:
        /*00f4*/ 	.word	0x000000c0


	//   ....[1]....
        /*00f8*/ 	.word	0x000000d0


	//   ....[2]....
        /*00fc*/ 	.word	0x00000170


	//   ....[3]....
        /*0100*/ 	.word	0x00015580


	//   ....[4]....
        /*0104*/ 	.word	0x00015610


	//   ....[5]....
        /*0108*/ 	.word	0x00018910


	//   ....[6]....
        /*010c*/ 	.word	0x000189a0


	//----- nvinfo : EIATTR_COOP_GROUP_MASK_REGIDS
	.align		4
.L_370:
        /*0110*/ 	.byte	0x04, 0x29
        /*0112*/ 	.short	(.L_372 - .L_371)


	//   ....[0]....
.L_371:
        /*0114*/ 	.word	0xffffffff


	//   ....[1]....
        /*0118*/ 	.word	0xffffffff


	//   ....[2]....
        /*011c*/ 	.word	0xffffffff


	//   ....[3]....
        /*0120*/ 	.word	0xffffffff


	//   ....[4]....
        /*0124*/ 	.word	0xffffffff


	//   ....[5]....
        /*0128*/ 	.word	0xffffffff


	//   ....[6]....
        /*012c*/ 	.word	0xffffffff


	//   ....[7]....
        /*0130*/ 	.word	0xffffffff


	//   ....[8]....
        /*0134*/ 	.word	0xffffffff


	//   ....[9]....
        /*0138*/ 	.word	0xffffffff


	//   ....[10]....
        /*013c*/ 	.word	0xffffffff


	//   ....[11]....
        /*0140*/ 	.word	0xffffffff


	//   ....[12]....
        /*0144*/ 	.word	0xffffffff


	//   ....[13]....
        /*0148*/ 	.word	0xffffffff


	//   ....[14]....
        /*014c*/ 	.word	0xffffffff


	//   ....[15]....
        /*0150*/ 	.word	0xffffffff


	//   ....[16]....
        /*0154*/ 	.word	0xffffffff


	//   ....[17]....
        /*0158*/ 	.word	0xffffffff


	//   ....[18]....
        /*015c*/ 	.word	0xffffffff


	//   ....[19]....
        /*0160*/ 	.word	0xffffffff


	//   ....[20]....
        /*0164*/ 	.word	0xffffffff


	//   ....[21]....
        /*0168*/ 	.word	0xffffffff


	//   ....[22]....
        /*016c*/ 	.word	0xffffffff


	//   ....[23]....
        /*0170*/ 	.word	0xffffffff


	//   ....[24]....
        /*0174*/ 	.word	0xffffffff


	//   ....[25]....
        /*0178*/ 	.word	0xffffffff


	//   ....[26]....
        /*017c*/ 	.word	0xffffffff


	//   ....[27]....
        /*0180*/ 	.word	0xffffffff


	//   ....[28]....
        /*0184*/ 	.word	0xffffffff


	//   ....[29]....
        /*0188*/ 	.word	0xffffffff


	//   ....[30]....
        /*018c*/ 	.word	0xffffffff


	//   ....[31]....
        /*0190*/ 	.word	0xffffffff


	//   ....[32]....
        /*0194*/ 	.word	0xffffffff


	//   ....[33]....
        /*0198*/ 	.word	0xffffffff


	//   ....[34]....
        /*019c*/ 	.word	0xffffffff


	//   ....[35]....
        /*01a0*/ 	.word	0xffffffff


	//   ....[36]....
        /*01a4*/ 	.word	0xffffffff


	//   ....[37]....
        /*01a8*/ 	.word	0xffffffff


	//   ....[38]....
        /*01ac*/ 	.word	0xffffffff


	//   ....[39]....
        /*01b0*/ 	.word	0xffffffff


	//   ....[40]....
        /*01b4*/ 	.word	0xffffffff


	//   ....[41]....
        /*01b8*/ 	.word	0xffffffff


	//   ....[42]....
        /*01bc*/ 	.word	0xffffffff


	//   ....[43]....
        /*01c0*/ 	.word	0xffffffff


	//   ....[44]....
        /*01c4*/ 	.word	0xffffffff


	//   ....[45]....
        /*01c8*/ 	.word	0xffffffff


	//   ....[46]....
        /*01cc*/ 	.word	0xffffffff


	//   ....[47]....
        /*01d0*/ 	.word	0xffffffff


	//   ....[48]....
        /*01d4*/ 	.word	0xffffffff


	//   ....[49]....
        /*01d8*/ 	.word	0xffffffff


	//   ....[50]....
        /*01dc*/ 	.word	0xffffffff


	//   ....[51]....
        /*01e0*/ 	.word	0xffffffff


	//   ....[52]....
        /*01e4*/ 	.word	0xffffffff


	//   ....[53]....
        /*01e8*/ 	.word	0xffffffff


	//   ....[54]....
        /*01ec*/ 	.word	0xffffffff


	//   ....[55]....
        /*01f0*/ 	.word	0xffffffff


	//   ....[56]....
        /*01f4*/ 	.word	0xffffffff


	//   ....[57]....
        /*01f8*/ 	.word	0xffffffff


	//   ....[58]....
        /*01fc*/ 	.word	0xffffffff


	//   ....[59]....
        /*0200*/ 	.word	0xffffffff


	//   ....[60]....
        /*0204*/ 	.word	0xffffffff


	//   ....[61]....
        /*0208*/ 	.word	0xffffffff


	//   ....[62]....
        /*020c*/ 	.word	0xffffffff


	//   ....[63]....
        /*0210*/ 	.word	0xffffffff


	//   ....[64]....
        /*0214*/ 	.word	0xffffffff


	//   ....[65]....
        /*0218*/ 	.word	0xffffffff


	//   ....[66]....
        /*021c*/ 	.word	0xffffffff


	//   ....[67]....
        /*0220*/ 	.word	0xffffffff


	//   ....[68]....
        /*0224*/ 	.word	0xffffffff


	//   ....[69]....
        /*0228*/ 	.word	0xffffffff


	//   ....[70]....
        /*022c*/ 	.word	0xffffffff


	//   ....[71]....
        /*0230*/ 	.word	0xffffffff


	//   ....[72]....
        /*0234*/ 	.word	0xffffffff


	//   ....[73]....
        /*0238*/ 	.word	0xffffffff


	//   ....[74]....
        /*023c*/ 	.word	0xffffffff


	//   ....[75]....
        /*0240*/ 	.word	0xffffffff


	//   ....[76]....
        /*0244*/ 	.word	0xffffffff


	//   ....[77]....
        /*0248*/ 	.word	0xffffffff


	//   ....[78]....
        /*024c*/ 	.word	0xffffffff


	//   ....[79]....
        /*0250*/ 	.word	0xffffffff


	//   ....[80]....
        /*0254*/ 	.word	0xffffffff


	//   ....[81]....
        /*0258*/ 	.word	0xffffffff


	//   ....[82]....
        /*025c*/ 	.word	0xffffffff


	//   ....[83]....
        /*0260*/ 	.word	0xffffffff


	//   ....[84]....
        /*0264*/ 	.word	0xffffffff


	//   ....[85]....
        /*0268*/ 	.word	0xffffffff


	//   ....[86]....
        /*026c*/ 	.word	0xffffffff


	//   ....[87]....
        /*0270*/ 	.word	0xffffffff


	//   ....[88]....
        /*0274*/ 	.word	0xffffffff


	//   ....[89]....
        /*0278*/ 	.word	0xffffffff


	//   ....[90]....
        /*027c*/ 	.word	0xffffffff


	//   ....[91]....
        /*0280*/ 	.word	0xffffffff


	//   ....[92]....
        /*0284*/ 	.word	0xffffffff


	//   ....[93]....
        /*0288*/ 	.word	0xffffffff


	//   ....[94]....
        /*028c*/ 	.word	0xffffffff


	//   ....[95]....
        /*0290*/ 	.word	0xffffffff


	//   ....[96]....
        /*0294*/ 	.word	0xffffffff


	//   ....[97]....
        /*0298*/ 	.word	0xffffffff


	//   ....[98]....
        /*029c*/ 	.word	0xffffffff


	//   ....[99]....
        /*02a0*/ 	.word	0xffffffff


	//   ....[100]....
        /*02a4*/ 	.word	0xffffffff


	//   ....[101]....
        /*02a8*/ 	.word	0xffffffff


	//   ....[102]....
        /*02ac*/ 	.word	0xffffffff


	//   ....[103]....
        /*02b0*/ 	.word	0xffffffff


	//   ....[104]....
        /*02b4*/ 	.word	0xffffffff


	//   ....[105]....
        /*02b8*/ 	.word	0xffffffff


	//   ....[106]....
        /*02bc*/ 	.word	0xffffffff


	//   ....[107]....
        /*02c0*/ 	.word	0xffffffff


	//   ....[108]....
        /*02c4*/ 	.word	0xffffffff


	//   ....[109]....
        /*02c8*/ 	.word	0xffffffff


	//   ....[110]....
        /*02cc*/ 	.word	0xffffffff


	//   ....[111]....
        /*02d0*/ 	.word	0xffffffff


	//   ....[112]....
        /*02d4*/ 	.word	0xffffffff


	//   ....[113]....
        /*02d8*/ 	.word	0xffffffff


	//   ....[114]....
        /*02dc*/ 	.word	0xffffffff


	//   ....[115]....
        /*02e0*/ 	.word	0xffffffff


	//   ....[116]....
        /*02e4*/ 	.word	0xffffffff


	//   ....[117]....
        /*02e8*/ 	.word	0xffffffff


	//   ....[118]....
        /*02ec*/ 	.word	0xffffffff


	//   ....[119]....
        /*02f0*/ 	.word	0xffffffff


	//   ....[120]....
        /*02f4*/ 	.word	0xffffffff


	//   ....[121]....
        /*02f8*/ 	.word	0xffffffff


	//   ....[122]....
        /*02fc*/ 	.word	0xffffffff


	//   ....[123]....
        /*0300*/ 	.word	0xffffffff


	//   ....[124]....
        /*0304*/ 	.word	0xffffffff


	//   ....[125]....
        /*0308*/ 	.word	0xffffffff


	//   ....[126]....
        /*030c*/ 	.word	0xffffffff


	//   ....[127]....
        /*0310*/ 	.word	0xffffffff


	//   ....[128]....
        /*0314*/ 	.word	0xffffffff


	//   ....[129]....
        /*0318*/ 	.word	0xffffffff


	//   ....[130]....
        /*031c*/ 	.word	0xffffffff


	//   ....[131]....
        /*0320*/ 	.word	0x0500000f


	//   ....[132]....
        /*0324*/ 	.word	0x0500000f


	//   ....[133]....
        /*0328*/ 	.word	0x0500000f


	//   ....[134]....
        /*032c*/ 	.word	0x0500000f


	//   ....[135]....
        /*0330*/ 	.word	0x0500000f


	//   ....[136]....
        /*0334*/ 	.word	0x0500000f


	//   ....[137]....
        /*0338*/ 	.word	0x0500000f


	//   ....[138]....
        /*033c*/ 	.word	0x0500000f


	//   ....[139]....
        /*0340*/ 	.word	0x0500000f


	//   ....[140]....
        /*0344*/ 	.word	0x0500000f


	//   ....[141]....
        /*0348*/ 	.word	0x0500000f


	//   ....[142]....
        /*034c*/ 	.word	0x0500000f


	//   ....[143]....
        /*0350*/ 	.word	0x0500000f


	//   ....[144]....
        /*0354*/ 	.word	0x0500000f


	//   ....[145]....
        /*0358*/ 	.word	0x0500000f


	//   ....[146]....
        /*035c*/ 	.word	0x0500000f


	//   ....[147]....
        /*0360*/ 	.word	0x0500000f


	//   ....[148]....
        /*0364*/ 	.word	0x0500000f


	//   ....[149]....
        /*0368*/ 	.word	0x0500000f


	//   ....[150]....
        /*036c*/ 	.word	0x0500000f


	//   ....[151]....
        /*0370*/ 	.word	0x0500000f


	//   ....[152]....
        /*0374*/ 	.word	0x0500000f


	//   ....[153]....
        /*0378*/ 	.word	0x0500000f


	//   ....[154]....
        /*037c*/ 	.word	0x0500000f


	//   ....[155]....
        /*0380*/ 	.word	0x0500000f


	//   ....[156]....
        /*0384*/ 	.word	0x0500000f


	//   ....[157]....
        /*0388*/ 	.word	0x0500000f


	//   ....[158]....
        /*038c*/ 	.word	0x0500000f


	//   ....[159]....
        /*0390*/ 	.word	0x0500000f


	//   ....[160]....
        /*0394*/ 	.word	0x0500000f


	//   ....[161]....
        /*0398*/ 	.word	0x0500000f


	//   ....[162]....
        /*039c*/ 	.word	0x0500000f


	//   ....[163]....
        /*03a0*/ 	.word	0x0500000f


	//   ....[164]....
        /*03a4*/ 	.word	0x0500000f


	//   ....[165]....
        /*03a8*/ 	.word	0x0500000f


	//   ....[166]....
        /*03ac*/ 	.word	0x0500000f


	//   ....[167]....
        /*03b0*/ 	.word	0x0500000f


	//   ....[168]....
        /*03b4*/ 	.word	0x0500000f


	//   ....[169]....
        /*03b8*/ 	.word	0x0500000f


	//   ....[170]....
        /*03bc*/ 	.word	0x0500000f


	//   ....[171]....
        /*03c0*/ 	.word	0x0500000f


	//   ....[172]....
        /*03c4*/ 	.word	0x0500000f


	//   ....[173]....
        /*03c8*/ 	.word	0x0500000f


	//   ....[174]....
        /*03cc*/ 	.word	0x0500000f


	//   ....[175]....
        /*03d0*/ 	.word	0x0500000f


	//   ....[176]....
        /*03d4*/ 	.word	0x0500000f


	//   ....[177]....
        /*03d8*/ 	.word	0x0500000f


	//   ....[178]....
        /*03dc*/ 	.word	0x0500000f


	//   ....[179]....
        /*03e0*/ 	.word	0x0500000f


	//   ....[180]....
        /*03e4*/ 	.word	0x0500000f


	//   ....[181]....
        /*03e8*/ 	.word	0x0500000f


	//   ....[182]....
        /*03ec*/ 	.word	0x0500000f


	//   ....[183]....
        /*03f0*/ 	.word	0x0500000f


	//   ....[184]....
        /*03f4*/ 	.word	0x0500000f


	//   ....[185]....
        /*03f8*/ 	.word	0x0500000f


	//   ....[186]....
        /*03fc*/ 	.word	0x0500000f


	//   ....[187]....
        /*0400*/ 	.word	0x0500000f


	//   ....[188]....
        /*0404*/ 	.word	0x0500000f


	//   ....[189]....
        /*0408*/ 	.word	0x0500000f


	//   ....[190]....
        /*040c*/ 	.word	0x0500000f


	//----- nvinfo : EIATTR_COOP_GROUP_INSTR_OFFSETS
	.align		4
.L_372:
        /*0410*/ 	.byte	0x04, 0x28
        /*0412*/ 	.short	(.L_374 - .L_373)


	//   ....[0]....
.L_373:
        /*0414*/ 	.word	0x00000070


	//   ....[1]....
        /*0418*/ 	.word	0x000000b0


	//   ....[2]....
        /*041c*/ 	.word	0x00000290


	//   ....[3]....
        /*0420*/ 	.word	0x000003f0


	//   ....[4]....
        /*0424*/ 	.word	0x00000510


	//   ....[5]....
        /*0428*/ 	.word	0x00000670


	//   ....[6]....
        /*042c*/ 	.word	0x00002350


	//   ....[7]....
        /*0430*/ 	.word	0x000047d0


	//   ....[8]....
        /*0434*/ 	.word	0x00004f90


	//   ....[9]....
        /*0438*/ 	.word	0x00005550


	//   ....[10]....
        /*043c*/ 	.word	0x00005ec0


	//   ....[11]....
        /*0440*/ 	.word	0x00005fc0


	//   ....[12]....
        /*0444*/ 	.word	0x00006330


	//   ....[13]....
        /*0448*/ 	.word	0x000063a0


	//   ....[14]....
        /*044c*/ 	.word	0x00006bf0


	//   ....[15]....
        /*0450*/ 	.word	0x000073b0


	//   ....[16]....
        /*0454*/ 	.word	0x000078f0


	//   ....[17]....
        /*0458*/ 	.word	0x00008200


	//   ....[18]....
        /*045c*/ 	.word	0x00008300


	//   ....[19]....
        /*0460*/ 	.word	0x00008720


	//   ....[20]....
        /*0464*/ 	.word	0x00008780


	//   ....[21]....
        /*0468*/ 	.word	0x000098c0


	//   ....[22]....
        /*046c*/ 	.word	0x0000a2e0


	//   ....[23]....
        /*0470*/ 	.word	0x0000a350


	//   ....[24]....
        /*0474*/ 	.word	0x0000abb0


	//   ....[25]....
        /*0478*/ 	.word	0x0000ac10


	//   ....[26]....
        /*047c*/ 	.word	0x0000b860


	//   ....[27]....
        /*0480*/ 	.word	0x0000be10


	//   ....[28]....
        /*0484*/ 	.word	0x0000c350


	//   ....[29]....
        /*0488*/ 	.word	0x0000cc60


	//   ....[30]....
        /*048c*/ 	.word	0x0000cd60


	//   ....[31]....
        /*0490*/ 	.word	0x0000d180


	//   ....[32]....
        /*0494*/ 	.word	0x0000d1e0


	//   ....[33]....
        /*0498*/ 	.word	0x0000e320


	//   ....[34]....
        /*049c*/ 	.word	0x0000e400


	//   ....[35]....
        /*04a0*/ 	.word	0x0000e460


	//   ....[36]....
        /*04a4*/ 	.word	0x0000e490


	//   ....[37]....
        /*04a8*/ 	.word	0x0000e4d0


	//   ....[38]....
        /*04ac*/ 	.word	0x0000fce0


	//   ....[39]....
        /*04b0*/ 	.word	0x000100e0


	//   ....[40]....
        /*04b4*/ 	.word	0x000100f0


	//   ....[41]....
        /*04b8*/ 	.word	0x00010100


	//   ....[42]....
        /*04bc*/ 	.word	0x00010130


	//   ....[43]....
        /*04c0*/ 	.word	0x00010d70


	//   ....[44]....
        /*04c4*/ 	.word	0x00010d80


	//   ....[45]....
        /*04c8*/ 	.word	0x00011020


	//   ....[46]....
        /*04cc*/ 	.word	0x00011040


	//   ....[47]....
        /*04d0*/ 	.word	0x00011770


	//   ....[48]....
        /*04d4*/ 	.word	0x000117a0


	//   ....[49]....
        /*04d8*/ 	.word	0x00012010


	//   ....[50]....
        /*04dc*/ 	.word	0x00012030


	//   ....[51]....
        /*04e0*/ 	.word	0x000133c0


	//   ....[52]....
        /*04e4*/ 	.word	0x00013400


	//   ....[53]....
        /*04e8*/ 	.word	0x00013640


	//   ....[54]....
        /*04ec*/ 	.word	0x00013660


	//   ....[55]....
        /*04f0*/ 	.word	0x00013920


	//   ....[56]....
        /*04f4*/ 	.word	0x00013b10


	//   ....[57]....
        /*04f8*/ 	.word	0x00013b40


	//   ....[58]....
        /*04fc*/ 	.word	0x00013b70


	//   ....[59]....
        /*0500*/ 	.word	0x00013ba0


	//   ....[60]....
        /*0504*/ 	.word	0x00013bd0


	//   ....[61]....
        /*0508*/ 	.word	0x00013c00


	//   ....[62]....
        /*050c*/ 	.word	0x00013d70


	//   ....[63]....
        /*0510*/ 	.word	0x00013da0


	//   ....[64]....
        /*0514*/ 	.word	0x00013dd0


	//   ....[65]....
        /*0518*/ 	.word	0x00013e00


	//   ....[66]....
        /*051c*/ 	.word	0x00013e30


	//   ....[67]....
        /*0520*/ 	.word	0x00013e60


	//   ....[68]....
        /*0524*/ 	.word	0x00013ef0


	//   ....[69]....
        /*0528*/ 	.word	0x00013f20


	//   ....[70]....
        /*052c*/ 	.word	0x00013f30


	//   ....[71]....
        /*0530*/ 	.word	0x00013f70


	//   ....[72]....
        /*0534*/ 	.word	0x000162f0


	//   ....[73]....
        /*0538*/ 	.word	0x00016310


	//   ....[74]....
        /*053c*/ 	.word	0x000163a0


	//   ....[75]....
        /*0540*/ 	.word	0x000163c0


	//   ....[76]....
        /*0544*/ 	.word	0x00016440


	//   ....[77]....
        /*0548*/ 	.word	0x00016460


	//   ....[78]....
        /*054c*/ 	.word	0x00016470


	//   ....[79]....
        /*0550*/ 	.word	0x00016480


	//   ....[80]....
        /*0554*/ 	.word	0x00016b40


	//   ....[81]....
        /*0558*/ 	.word	0x00016b70


	//   ....[82]....
        /*055c*/ 	.word	0x00016c10


	//   ....[83]....
        /*0560*/ 	.word	0x00016c30


	//   ....[84]....
        /*0564*/ 	.word	0x00016cb0


	//   ....[85]....
        /*0568*/ 	.word	0x00016cd0


	//   ....[86]....
        /*056c*/ 	.word	0x00016ce0


	//   ....[87]....
        /*0570*/ 	.word	0x00016cf0


	//   ....[88]....
        /*0574*/ 	.word	0x00017140


	//   ....[89]....
        /*0578*/ 	.word	0x00017170


	//   ....[90]....
        /*057c*/ 	.word	0x00017360


	//   ....[91]....
        /*0580*/ 	.word	0x000173a0


	//   ....[92]....
        /*0584*/ 	.word	0x000173b0


	//   ....[93]....
        /*0588*/ 	.word	0x000173c0


	//   ....[94]....
        /*058c*/ 	.word	0x00017510


	//   ....[95]....
        /*0590*/ 	.word	0x00017660


	//   ....[96]....
        /*0594*/ 	.word	0x00017e40


	//   ....[97]....
        /*0598*/ 	.word	0x00017e60


	//   ....[98]....
        /*059c*/ 	.word	0x00017eb0


	//   ....[99]....
        /*05a0*/ 	.word	0x00017ec0


	//   ....[100]....
        /*05a4*/ 	.word	0x00017f00


	//   ....[101]....
        /*05a8*/ 	.word	0x00017f10


	//   ....[102]....
        /*05ac*/ 	.word	0x00017f20


	//   ....[103]....
        /*05b0*/ 	.word	0x00017f60


	//   ....[104]....
        /*05b4*/ 	.word	0x00018260


	//   ....[105]....
        /*05b8*/ 	.word	0x000182a0


	//   ....[106]....
        /*05bc*/ 	.word	0x000182c0


	//   ....[107]....
        /*05c0*/ 	.word	0x000182e0


	//   ....[108]....
        /*05c4*/ 	.word	0x00018310


	//   ....[109]....
        /*05c8*/ 	.word	0x00018330


	//   ....[110]....
        /*05cc*/ 	.word	0x00018430


	//   ....[111]....
        /*05d0*/ 	.word	0x00018580


	//   ....[112]....
        /*05d4*/ 	.word	0x00018bc0


	//   ....[113]....
        /*05d8*/ 	.word	0x00018bf0


	//   ....[114]....
        /*05dc*/ 	.word	0x00018c50


	//   ....[115]....
        /*05e0*/ 	.word	0x00018c80


	//   ....[116]....
        /*05e4*/ 	.word	0x00018cb0


	//   ....[117]....
        /*05e8*/ 	.word	0x00018ce0


	//   ....[118]....
        /*05ec*/ 	.word	0x00018d10


	//   ....[119]....
        /*05f0*/ 	.word	0x00018d40


	//   ....[120]....
        /*05f4*/ 	.word	0x00018ee0


	//   ....[121]....
        /*05f8*/ 	.word	0x00018f10


	//   ....[122]....
        /*05fc*/ 	.word	0x00018f40


	//   ....[123]....
        /*0600*/ 	.word	0x00018f70


	//   ....[124]....
        /*0604*/ 	.word	0x00018fa0


	//   ....[125]....
        /*0608*/ 	.word	0x00018fd0


	//   ....[126]....
        /*060c*/ 	.word	0x00019090


	//   ....[127]....
        /*0610*/ 	.word	0x000190b0


	//   ....[128]....
        /*0614*/ 	.word	0x000190d0


	//   ....[129]....
        /*0618*/ 	.word	0x00019130


	//   ....[130]....
        /*061c*/ 	.word	0x00019b50


	//   ....[131]....
        /*0620*/ 	.word	0x0001a260


	//   ....[132]....
        /*0624*/ 	.word	0x0001a350


	//   ....[133]....
        /*0628*/ 	.word	0x0001a3f0


	//   ....[134]....
        /*062c*/ 	.word	0x0001a450


	//   ....[135]....
        /*0630*/ 	.word	0x0001a540


	//   ....[136]....
        /*0634*/ 	.word	0x0001a5b0


	//   ....[137]....
        /*0638*/ 	.word	0x0001a6a0


	//   ....[138]....
        /*063c*/ 	.word	0x0001a710


	//   ....[139]....
        /*0640*/ 	.word	0x0001a7b0


	//   ....[140]....
        /*0644*/ 	.word	0x0001a8a0


	//   ....[141]....
        /*0648*/ 	.word	0x0001a910


	//   ....[142]....
        /*064c*/ 	.word	0x0001a970


	//   ....[143]....
        /*0650*/ 	.word	0x0001aa60


	//   ....[144]....
        /*0654*/ 	.word	0x0001aac0


	//   ....[145]....
        /*0658*/ 	.word	0x0001abc0


	//   ....[146]....
        /*065c*/ 	.word	0x0001ac20


	//   ....[147]....
        /*0660*/ 	.word	0x0001acc0


	//   ....[148]....
        /*0664*/ 	.word	0x0001ae40


	//   ....[149]....
        /*0668*/ 	.word	0x0001af40


	//   ....[150]....
        /*066c*/ 	.word	0x0001b1b0


	//   ....[151]....
        /*0670*/ 	.word	0x0001b200


	//   ....[152]....
        /*0674*/ 	.word	0x0001b3d0


	//   ....[153]....
        /*0678*/ 	.word	0x0001b420


	//   ....[154]....
        /*067c*/ 	.word	0x0001b5f0


	//   ....[155]....
        /*0680*/ 	.word	0x0001b640


	//   ....[156]....
        /*0684*/ 	.word	0x0001b730


	//   ....[157]....
        /*0688*/ 	.word	0x0001b7d0


	//   ....[158]....
        /*068c*/ 	.word	0x0001b830


	//   ....[159]....
        /*0690*/ 	.word	0x0001b8e0


	//   ....[160]....
        /*0694*/ 	.word	0x0001b940


	//   ....[161]....
        /*0698*/ 	.word	0x0001b9f0


	//   ....[162]....
        /*069c*/ 	.word	0x0001ba50


	//   ....[163]....
        /*06a0*/ 	.word	0x0001bb00


	//   ....[164]....
        /*06a4*/ 	.word	0x0001bbf0


	//   ....[165]....
        /*06a8*/ 	.word	0x0001bcd0


	//   ....[166]....
        /*06ac*/ 	.word	0x0001bde0


	//   ....[167]....
        /*06b0*/ 	.word	0x0001bee0


	//   ....[168]....
        /*06b4*/ 	.word	0x0001c010


	//   ....[169]....
        /*06b8*/ 	.word	0x0001c0f0


	//   ....[170]....
        /*06bc*/ 	.word	0x0001c1f0


	//   ....[171]....
        /*06c0*/ 	.word	0x0001c2d0


	//   ....[172]....
        /*06c4*/ 	.word	0x0001c360


	//   ....[173]....
        /*06c8*/ 	.word	0x0001c400


	//   ....[174]....
        /*06cc*/ 	.word	0x0001c570


	//   ....[175]....
        /*06d0*/ 	.word	0x0001c5e0


	//   ....[176]....
        /*06d4*/ 	.word	0x0001c650


	//   ....[177]....
        /*06d8*/ 	.word	0x0001c6c0


	//   ....[178]....
        /*06dc*/ 	.word	0x0001c730


	//   ....[179]....
        /*06e0*/ 	.word	0x0001c7b0


	//   ....[180]....
        /*06e4*/ 	.word	0x0001c830


	//   ....[181]....
        /*06e8*/ 	.word	0x0001c8c0


	//   ....[182]....
        /*06ec*/ 	.word	0x0001c930


	//   ....[183]....
        /*06f0*/ 	.word	0x0001c9a0


	//   ....[184]....
        /*06f4*/ 	.word	0x0001ca10


	//   ....[185]....
        /*06f8*/ 	.word	0x0001ca90


	//   ....[186]....
        /*06fc*/ 	.word	0x0001cb00


	//   ....[187]....
        /*0700*/ 	.word	0x0001cb90


	//   ....[188]....
        /*0704*/ 	.word	0x0001cbf0


	//   ....[189]....
        /*0708*/ 	.word	0x0001cc80


	//   ....[190]....
        /*070c*/ 	.word	0x0001cdb0


	//----- nvinfo : EIATTR_REG_RECONFIG
	.align		4
.L_374:
        /*0710*/ 	.byte	0x01, 0x54
	.zero		2


	//----- nvinfo : EIATTR_SYSCALL_OFFSETS
	.align		4
        /*0714*/ 	.byte	0x04, 0x46
        /*0716*/ 	.short	(.L_376 - .L_375)


	//   ....[0]....
.L_375:
        /*0718*/ 	.word	0x000049a0


	//   ....[1]....
        /*071c*/ 	.word	0x00015770


	//   ....[2]....
        /*0720*/ 	.word	0x000158c0


	//   ....[3]....
        /*0724*/ 	.word	0x000159b0


	//   ....[4]....
        /*0728*/ 	.word	0x000167a0


	//----- nvinfo : EIATTR_MBARRIER_INSTR_OFFSETS
	.align		4
.L_376:
        /*072c*/ 	.byte	0x04, 0x39
        /*072e*/ 	.short	(.L_378 - .L_377)


	//   ....[0]....
.L_377:
        /*0730*/ 	.word	0x00000180
        /*0734*/ 	.word	0x000000ff
        /*0738*/ 	.word	0x00028c00
        /*073c*/ 	.short	0x0100
        /*073e*/ 	.byte	0x08
	.zero		1


	//   ....[1]....
        /*0740*/ 	.word	0x00000190
        /*0744*/ 	.word	0x000000ff
        /*0748*/ 	.word	0x00028c20
        /*074c*/ 	.short	0x0100
        /*074e*/ 	.byte	0x08
	.zero		1


	//   ....[2]....
        /*0750*/ 	.word	0x00000240
        /*0754*/ 	.word	0x000000ff
        /*0758*/ 	.word	0x00028c30
        /*075c*/ 	.short	0x0100
        /*075e*/ 	.byte	0x06
	.zero		1


	//   ....[3]....
        /*0760*/ 	.word	0x00000250
        /*0764*/ 	.word	0x000000ff
        /*0768*/ 	.word	0x00028c40
        /*076c*/ 	.short	0x0100
        /*076e*/ 	.byte	0x06
	.zero		1


	//   ....[4]....
        /*0770*/ 	.word	0x00000260
        /*0774*/ 	.word	0x000000ff
        /*0778*/ 	.word	0x00028c38
        /*077c*/ 	.short	0x0100
        /*077e*/ 	.byte	0x06
	.zero		1


	//   ....[5]....
        /*0780*/ 	.word	0x00000270
        /*0784*/ 	.word	0x000000ff
        /*0788*/ 	.word	0x00028c48
        /*078c*/ 	.short	0x0100
        /*078e*/ 	.byte	0x06
	.zero		1


	//   ....[6]....
        /*0790*/ 	.word	0x000003a0
        /*0794*/ 	.word	0x000000ff
        /*0798*/ 	.word	0x00028c50
        /*079c*/ 	.short	0x0100
        /*079e*/ 	.byte	0x08
	.zero		1


	//   ....[7]....
        /*07a0*/ 	.word	0x000003b0
        /*07a4*/ 	.word	0x000000ff
        /*07a8*/ 	.word	0x00028c60
        /*07ac*/ 	.short	0x0100
        /*07ae*/ 	.byte	0x08
	.zero		1


	//   ....[8]....
        /*07b0*/ 	.word	0x000003c0
        /*07b4*/ 	.word	0x000000ff
        /*07b8*/ 	.word	0x00028c58
        /*07bc*/ 	.short	0x0100
        /*07be*/ 	.byte	0x08
	.zero		1


	//   ....[9]....
        /*07c0*/ 	.word	0x000003d0
        /*07c4*/ 	.word	0x000000ff
        /*07c8*/ 	.word	0x00028c68
        /*07cc*/ 	.short	0x0100
        /*07ce*/ 	.byte	0x08
	.zero		1


	//   ....[10]....
        /*07d0*/ 	.word	0x000004c0
        /*07d4*/ 	.word	0x000000ff
        /*07d8*/ 	.word	0x00028c70
        /*07dc*/ 	.short	0x0100
        /*07de*/ 	.byte	0x06
	.zero		1


	//   ....[11]....
        /*07e0*/ 	.word	0x000004d0
        /*07e4*/ 	.word	0x000000ff
        /*07e8*/ 	.word	0x00028c80
        /*07ec*/ 	.short	0x0100
        /*07ee*/ 	.byte	0x06
	.zero		1


	//   ....[12]....
        /*07f0*/ 	.word	0x000004e0
        /*07f4*/ 	.word	0x000000ff
        /*07f8*/ 	.word	0x00028c78
        /*07fc*/ 	.short	0x0100
        /*07fe*/ 	.byte	0x06
	.zero		1


	//   ....[13]....
        /*0800*/ 	.word	0x000004f0
        /*0804*/ 	.word	0x000000ff
        /*0808*/ 	.word	0x00028c88
        /*080c*/ 	.short	0x0100
        /*080e*/ 	.byte	0x06
	.zero		1


	//   ....[14]....
        /*0810*/ 	.word	0x00000620
        /*0814*/ 	.word	0x000000ff
        /*0818*/ 	.word	0x00028c90
        /*081c*/ 	.short	0x0100
        /*081e*/ 	.byte	0x08
	.zero		1


	//   ....[15]....
        /*0820*/ 	.word	0x00000630
        /*0824*/ 	.word	0x000000ff
        /*0828*/ 	.word	0x00028ca0
        /*082c*/ 	.short	0x0100
        /*082e*/ 	.byte	0x08
	.zero		1


	//   ....[16]....
        /*0830*/ 	.word	0x00000640
        /*0834*/ 	.word	0x000000ff
        /*0838*/ 	.word	0x00028c98
        /*083c*/ 	.short	0x0100
        /*083e*/ 	.byte	0x08
	.zero		1


	//   ....[17]....
        /*0840*/ 	.word	0x00000650
        /*0844*/ 	.word	0x000000ff
        /*0848*/ 	.word	0x00028ca8
        /*084c*/ 	.short	0x0100
        /*084e*/ 	.byte	0x08
	.zero		1


	//   ....[18]....
        /*0850*/ 	.word	0x00000790
        /*0854*/ 	.word	0x000000ff
        /*0858*/ 	.word	0x00028cb0
        /*085c*/ 	.short	0x0100
        /*085e*/ 	.byte	0x08
	.zero		1


	//   ....[19]....
        /*0860*/ 	.word	0x000007a0
        /*0864*/ 	.word	0x000000ff
        /*0868*/ 	.word	0x00028cc0
        /*086c*/ 	.short	0x0100
        /*086e*/ 	.byte	0x08
	.zero		1


	//   ....[20]....
        /*0870*/ 	.word	0x000007b0
        /*0874*/ 	.word	0x000000ff
        /*0878*/ 	.word	0x00028cb8
        /*087c*/ 	.short	0x0100
        /*087e*/ 	.byte	0x08
	.zero		1


	//   ....[21]....
        /*0880*/ 	.word	0x000007c0
        /*0884*/ 	.word	0x000000ff
        /*0888*/ 	.word	0x00028cc8
        /*088c*/ 	.short	0x0100
        /*088e*/ 	.byte	0x08
	.zero		1


	//   ....[22]....
        /*0890*/ 	.word	0x00002490
        /*0894*/ 	.word	0x000000ff
        /*0898*/ 	.word	0x00028c50
        /*089c*/ 	.short	0x010a
        /*089e*/ 	.byte	0x17
	.zero		1


	//   ....[23]....
        /*08a0*/ 	.word	0x00002730
        /*08a4*/ 	.word	0x000000ff
        /*08a8*/ 	.word	0x00000000
        /*08ac*/ 	.short	0x0101
        /*08ae*/ 	.byte	0x06
	.zero		1


	//   ....[24]....
        /*08b0*/ 	.word	0x000030c0
        /*08b4*/ 	.word	0x000000ff
        /*08b8*/ 	.word	0x00028c50
        /*08bc*/ 	.short	0x010a
        /*08be*/ 	.byte	0x17
	.zero		1


	//   ....[25]....
        /*08c0*/ 	.word	0x00003100
        /*08c4*/ 	.word	0x000000ff
        /*08c8*/ 	.word	0x00028c50
        /*08cc*/ 	.short	0x010a
        /*08ce*/ 	.byte	0x17
	.zero		1


	//   ....[26]....
        /*08d0*/ 	.word	0x000032f0
        /*08d4*/ 	.word	0x000000ff
        /*08d8*/ 	.word	0x00000000
        /*08dc*/ 	.short	0x0101
        /*08de*/ 	.byte	0x06
	.zero		1


	//   ....[27]....
        /*08e0*/ 	.word	0x00004a50
        /*08e4*/ 	.word	0x000000ff
        /*08e8*/ 	.word	0x00028c00
        /*08ec*/ 	.short	0x010a
        /*08ee*/ 	.byte	0x29
	.zero		1


	//   ....[28]....
        /*08f0*/ 	.word	0x00004ad0
        /*08f4*/ 	.word	0x00000007
        /*08f8*/ 	.word	0x00028c30
        /*08fc*/ 	.short	0x010a
        /*08fe*/ 	.byte	0x3f
	.zero		1


	//   ....[29]....
        /*0900*/ 	.word	0x00004b10
        /*0904*/ 	.word	0x00000007
        /*0908*/ 	.word	0x00028c30
        /*090c*/ 	.short	0x010a
        /*090e*/ 	.byte	0x3f
	.zero		1


	//   ....[30]....
        /*0910*/ 	.word	0x000050f0
        /*0914*/ 	.word	0x000000ff
        /*0918*/ 	.word	0x00000000
        /*091c*/ 	.short	0x0101
        /*091e*/ 	.byte	0x06
	.zero		1


	//   ....[31]....
        /*0920*/ 	.word	0x000069b0
        /*0924*/ 	.word	0x00000007
        /*0928*/ 	.word	0x00028c50
        /*092c*/ 	.short	0x010a
        /*092e*/ 	.byte	0x3f
	.zero		1


	//   ....[32]....
        /*0930*/ 	.word	0x000069f0
        /*0934*/ 	.word	0x00000007
        /*0938*/ 	.word	0x00028c50
        /*093c*/ 	.short	0x010a
        /*093e*/ 	.byte	0x3f
	.zero		1


	//   ....[33]....
        /*0940*/ 	.word	0x00006ce0
        /*0944*/ 	.word	0x000000ff
        /*0948*/ 	.word	0x00000000
        /*094c*/ 	.short	0x0101
        /*094e*/ 	.byte	0x0e
	.zero		1


	//   ....[34]....
        /*0950*/ 	.word	0x00007010
        /*0954*/ 	.word	0x000000ff
        /*0958*/ 	.word	0x00028c30
        /*095c*/ 	.short	0x010a
        /*095e*/ 	.byte	0x19
	.zero		1


	//   ....[35]....
        /*0960*/ 	.word	0x00007050
        /*0964*/ 	.word	0x000000ff
        /*0968*/ 	.word	0x00028c30
        /*096c*/ 	.short	0x010a
        /*096e*/ 	.byte	0x19
	.zero		1


	//   ....[36]....
        /*0970*/ 	.word	0x00007500
        /*0974*/ 	.word	0x000000ff
        /*0978*/ 	.word	0x00000000
        /*097c*/ 	.short	0x0101
        /*097e*/ 	.byte	0x06
	.zero		1


	//   ....[37]....
        /*0980*/ 	.word	0x00009680
        /*0984*/ 	.word	0x000000ff
        /*0988*/ 	.word	0x00028c50
        /*098c*/ 	.short	0x010a
        /*098e*/ 	.byte	0x19
	.zero		1


	//   ....[38]....
        /*0990*/ 	.word	0x000096c0
        /*0994*/ 	.word	0x000000ff
        /*0998*/ 	.word	0x00028c50
        /*099c*/ 	.short	0x010a
        /*099e*/ 	.byte	0x19
	.zero		1


	//   ....[39]....
        /*09a0*/ 	.word	0x00009980
        /*09a4*/ 	.word	0x000000ff
        /*09a8*/ 	.word	0x00000000
        /*09ac*/ 	.short	0x0101
        /*09ae*/ 	.byte	0x19
	.zero		1


	//   ....[40]....
        /*09b0*/ 	.word	0x00009d40
        /*09b4*/ 	.word	0x000000ff
        /*09b8*/ 	.word	0x00028c30
        /*09bc*/ 	.short	0x010a
        /*09be*/ 	.byte	0x15
	.zero		1


	//   ....[41]....
        /*09c0*/ 	.word	0x00009d80
        /*09c4*/ 	.word	0x000000ff
        /*09c8*/ 	.word	0x00028c30
        /*09cc*/ 	.short	0x010a
        /*09ce*/ 	.byte	0x15
	.zero		1


	//   ....[42]....
        /*09d0*/ 	.word	0x0000a130
        /*09d4*/ 	.word	0x000000ff
        /*09d8*/ 	.word	0x00000000
        /*09dc*/ 	.short	0x0101
        /*09de*/ 	.byte	0x06
	.zero		1


	//   ....[43]....
        /*09e0*/ 	.word	0x0000b620
        /*09e4*/ 	.word	0x000000ff
        /*09e8*/ 	.word	0x00028c50
        /*09ec*/ 	.short	0x010a
        /*09ee*/ 	.byte	0x15
	.zero		1


	//   ....[44]....
        /*09f0*/ 	.word	0x0000b660
        /*09f4*/ 	.word	0x000000ff
        /*09f8*/ 	.word	0x00028c50
        /*09fc*/ 	.short	0x010a
        /*09fe*/ 	.byte	0x15
	.zero		1


	//   ....[45]....
        /*0a00*/ 	.word	0x0000b900
        /*0a04*/ 	.word	0x000000ff
        /*0a08*/ 	.word	0x00000000
        /*0a0c*/ 	.short	0x0101
        /*0a0e*/ 	.byte	0x15
	.zero		1


	//   ....[46]....
        /*0a10*/ 	.word	0x0000ba70
        /*0a14*/ 	.word	0x000000ff
        /*0a18*/ 	.word	0x00028c30
        /*0a1c*/ 	.short	0x010a
        /*0a1e*/ 	.byte	0x14
	.zero		1


	//   ....[47]....
        /*0a20*/ 	.word	0x0000bab0
        /*0a24*/ 	.word	0x000000ff
        /*0a28*/ 	.word	0x00028c30
        /*0a2c*/ 	.short	0x010a
        /*0a2e*/ 	.byte	0x14
	.zero		1


	//   ....[48]....
        /*0a30*/ 	.word	0x0000bf60
        /*0a34*/ 	.word	0x000000ff
        /*0a38*/ 	.word	0x00000000
        /*0a3c*/ 	.short	0x0101
        /*0a3e*/ 	.byte	0x06
	.zero		1


	//   ....[49]....
        /*0a40*/ 	.word	0x0000e0e0
        /*0a44*/ 	.word	0x000000ff
        /*0a48*/ 	.word	0x00028c50
        /*0a4c*/ 	.short	0x010a
        /*0a4e*/ 	.byte	0x14
	.zero		1


	//   ....[50]....
        /*0a50*/ 	.word	0x0000e120
        /*0a54*/ 	.word	0x000000ff
        /*0a58*/ 	.word	0x00028c50
        /*0a5c*/ 	.short	0x010a
        /*0a5e*/ 	.byte	0x14
	.zero		1


	//   ....[51]....
        /*0a60*/ 	.word	0x0000e3e0
        /*0a64*/ 	.word	0x000000ff
        /*0a68*/ 	.word	0x00000000
        /*0a6c*/ 	.short	0x0101
        /*0a6e*/ 	.byte	0x14
	.zero		1


	//   ....[52]....
        /*0a70*/ 	.word	0x00010d60
        /*0a74*/ 	.word	0x000000ff
        /*0a78*/ 	.word	0x00000000
        /*0a7c*/ 	.short	0x0101
        /*0a7e*/ 	.byte	0x04
	.zero		1


	//   ....[53]....
        /*0a80*/ 	.word	0x00011680
        /*0a84*/ 	.word	0x000000ff
        /*0a88*/ 	.word	0x00000000
        /*0a8c*/ 	.short	0x0101
        /*0a8e*/ 	.byte	0x04
	.zero		1


	//   ....[54]....
        /*0a90*/ 	.word	0x000160d0
        /*0a94*/ 	.word	0x00000019
        /*0a98*/ 	.word	0x00028c40
        /*0a9c*/ 	.short	0x010a
        /*0a9e*/ 	.byte	0x3f
	.zero		1


	//   ....[55]....
        /*0aa0*/ 	.word	0x00016580
        /*0aa4*/ 	.word	0x00000019
        /*0aa8*/ 	.word	0x00028c30
        /*0aac*/ 	.short	0x0107
        /*0aae*/ 	.byte	0x3f
	.zero		1


	//   ....[56]....
        /*0ab0*/ 	.word	0x00016650
        /*0ab4*/ 	.word	0x00000019
        /*0ab8*/ 	.word	0x00028c30
        /*0abc*/ 	.short	0x0101
        /*0abe*/ 	.byte	0x3f
	.zero		1


	//   ....[57]....
        /*0ac0*/ 	.word	0x00016df0
        /*0ac4*/ 	.word	0x00000011
        /*0ac8*/ 	.word	0x00028c00
        /*0acc*/ 	.short	0x0107
        /*0ace*/ 	.byte	0x3f
	.zero		1


	//   ....[58]....
        /*0ad0*/ 	.word	0x00016ee0
        /*0ad4*/ 	.word	0x00000011
        /*0ad8*/ 	.word	0x00028c00
        /*0adc*/ 	.short	0x0101
        /*0ade*/ 	.byte	0x3f
	.zero		1


	//   ....[59]....
        /*0ae0*/ 	.word	0x00016f00
        /*0ae4*/ 	.word	0x00000011
        /*0ae8*/ 	.word	0x00028c20
        /*0aec*/ 	.short	0x010a
        /*0aee*/ 	.byte	0x3f
	.zero		1


	//   ....[60]....
        /*0af0*/ 	.word	0x00016f90
        /*0af4*/ 	.word	0x00000019
        /*0af8*/ 	.word	0x00028c60
        /*0afc*/ 	.short	0x010a
        /*0afe*/ 	.byte	0x3f
	.zero		1


	//   ....[61]....
        /*0b00*/ 	.word	0x00017880
        /*0b04*/ 	.word	0x00000019
        /*0b08*/ 	.word	0x00028c50
        /*0b0c*/ 	.short	0x0107
        /*0b0e*/ 	.byte	0x3f
	.zero		1


	//   ....[62]....
        /*0b10*/ 	.word	0x00017950
        /*0b14*/ 	.word	0x00000019
        /*0b18*/ 	.word	0x00028c50
        /*0b1c*/ 	.short	0x0101
        /*0b1e*/ 	.byte	0x3f
	.zero		1


	//   ....[63]....
        /*0b20*/ 	.word	0x00017cc0
        /*0b24*/ 	.word	0x00000006
        /*0b28*/ 	.word	0x00028c40
        /*0b2c*/ 	.short	0x010a
        /*0b2e*/ 	.byte	0x3f
	.zero		1


	//   ....[64]....
        /*0b30*/ 	.word	0x00017fe0
        /*0b34*/ 	.word	0x00000006
        /*0b38*/ 	.word	0x00028c30
        /*0b3c*/ 	.short	0x0107
        /*0b3e*/ 	.byte	0x3f
	.zero		1


	//   ....[65]....
        /*0b40*/ 	.word	0x000180a0
        /*0b44*/ 	.word	0x00000006
        /*0b48*/ 	.word	0x00028c30
        /*0b4c*/ 	.short	0x0101
        /*0b4e*/ 	.byte	0x3f
	.zero		1


	//   ....[66]....
        /*0b50*/ 	.word	0x000180d0
        /*0b54*/ 	.word	0x00000006
        /*0b58*/ 	.word	0x00028c60
        /*0b5c*/ 	.short	0x010a
        /*0b5e*/ 	.byte	0x3f
	.zero		1


	//   ....[67]....
        /*0b60*/ 	.word	0x00018780
        /*0b64*/ 	.word	0x00000006
        /*0b68*/ 	.word	0x00028c50
        /*0b6c*/ 	.short	0x0107
        /*0b6e*/ 	.byte	0x3f
	.zero		1


	//   ....[68]....
        /*0b70*/ 	.word	0x00018840
        /*0b74*/ 	.word	0x00000006
        /*0b78*/ 	.word	0x00028c50
        /*0b7c*/ 	.short	0x0101
        /*0b7e*/ 	.byte	0x3f
	.zero		1


	//   ....[69]....
        /*0b80*/ 	.word	0x00019ad0
        /*0b84*/ 	.word	0x00000007
        /*0b88*/ 	.word	0x00028c20
        /*0b8c*/ 	.short	0x010a
        /*0b8e*/ 	.byte	0x3f
	.zero		1


	//   ....[70]....
        /*0b90*/ 	.word	0x00019c50
        /*0b94*/ 	.word	0x00000005
        /*0b98*/ 	.word	0x00028c40
        /*0b9c*/ 	.short	0x010a
        /*0b9e*/ 	.byte	0x3f
	.zero		1


	//   ....[71]....
        /*0ba0*/ 	.word	0x00019cf0
        /*0ba4*/ 	.word	0x00000003
        /*0ba8*/ 	.word	0x00028c40
        /*0bac*/ 	.short	0x010a
        /*0bae*/ 	.byte	0x3f
	.zero		1


	//   ....[72]....
        /*0bb0*/ 	.word	0x00019d30
        /*0bb4*/ 	.word	0x00000005
        /*0bb8*/ 	.word	0x00028c60
        /*0bbc*/ 	.short	0x010a
        /*0bbe*/ 	.byte	0x3f
	.zero		1


	//   ....[73]....
        /*0bc0*/ 	.word	0x00019d70
        /*0bc4*/ 	.word	0x00000003
        /*0bc8*/ 	.word	0x00028c60
        /*0bcc*/ 	.short	0x010a
        /*0bce*/ 	.byte	0x3f
	.zero		1


	//   ....[74]....
        /*0bd0*/ 	.word	0x00019de0
        /*0bd4*/ 	.word	0x00000003
        /*0bd8*/ 	.word	0x00028c50
        /*0bdc*/ 	.short	0x010a
        /*0bde*/ 	.byte	0x3f
	.zero		1


	//   ....[75]....
        /*0be0*/ 	.word	0x00019e40
        /*0be4*/ 	.word	0x00000003
        /*0be8*/ 	.word	0x00028c50
        /*0bec*/ 	.short	0x010a
        /*0bee*/ 	.byte	0x3f
	.zero		1


	//   ....[76]....
        /*0bf0*/ 	.word	0x00019ea0
        /*0bf4*/ 	.word	0x00000003
        /*0bf8*/ 	.word	0x00028c00
        /*0bfc*/ 	.short	0x010a
        /*0bfe*/ 	.byte	0x3f
	.zero		1


	//   ....[77]....
        /*0c00*/ 	.word	0x00019ef0
        /*0c04*/ 	.word	0x00000007
        /*0c08*/ 	.word	0x00028c30
        /*0c0c*/ 	.short	0x010a
        /*0c0e*/ 	.byte	0x3f
	.zero		1


	//   ....[78]....
        /*0c10*/ 	.word	0x00019f40
        /*0c14*/ 	.word	0x00000007
        /*0c18*/ 	.word	0x00028c50
        /*0c1c*/ 	.short	0x010a
        /*0c1e*/ 	.byte	0x3f
	.zero		1


	//   ....[79]....
        /*0c20*/ 	.word	0x00019fa0
        /*0c24*/ 	.word	0x00000006
        /*0c28*/ 	.word	0x00028c30
        /*0c2c*/ 	.short	0x010a
        /*0c2e*/ 	.byte	0x3f
	.zero		1


	//   ....[80]....
        /*0c30*/ 	.word	0x0001a000
        /*0c34*/ 	.word	0x00000008
        /*0c38*/ 	.word	0x00028c50
        /*0c3c*/ 	.short	0x010a
        /*0c3e*/ 	.byte	0x3f
	.zero		1


	//   ....[81]....
        /*0c40*/ 	.word	0x0001a060
        /*0c44*/ 	.word	0x00000006
        /*0c48*/ 	.word	0x00028c30
        /*0c4c*/ 	.short	0x010a
        /*0c4e*/ 	.byte	0x3f
	.zero		1


	//   ....[82]....
        /*0c50*/ 	.word	0x0001a0c0
        /*0c54*/ 	.word	0x00000008
        /*0c58*/ 	.word	0x00028c50
        /*0c5c*/ 	.short	0x010a
        /*0c5e*/ 	.byte	0x3f
	.zero		1


	//   ....[83]....
        /*0c60*/ 	.word	0x0001a120
        /*0c64*/ 	.word	0x00000006
        /*0c68*/ 	.word	0x00028c30
        /*0c6c*/ 	.short	0x010a
        /*0c6e*/ 	.byte	0x3f
	.zero		1


	//   ....[84]....
        /*0c70*/ 	.word	0x0001a180
        /*0c74*/ 	.word	0x00000008
        /*0c78*/ 	.word	0x00028c50
        /*0c7c*/ 	.short	0x010a
        /*0c7e*/ 	.byte	0x3f
	.zero		1


	//   ....[85]....
        /*0c80*/ 	.word	0x0001a2a0
        /*0c84*/ 	.word	0x00000019
        /*0c88*/ 	.word	0x00028c40
        /*0c8c*/ 	.short	0x010a
        /*0c8e*/ 	.byte	0x3f
	.zero		1


	//   ....[86]....
        /*0c90*/ 	.word	0x0001ad40
        /*0c94*/ 	.word	0x00000011
        /*0c98*/ 	.word	0x00028c20
        /*0c9c*/ 	.short	0x010a
        /*0c9e*/ 	.byte	0x3f
	.zero		1


	//   ....[87]....
        /*0ca0*/ 	.word	0x0001ad90
        /*0ca4*/ 	.word	0x00000019
        /*0ca8*/ 	.word	0x00028c60
        /*0cac*/ 	.short	0x010a
        /*0cae*/ 	.byte	0x3f
	.zero		1


	//   ....[88]....
        /*0cb0*/ 	.word	0x0001b680
        /*0cb4*/ 	.word	0x00000006
        /*0cb8*/ 	.word	0x00028c40
        /*0cbc*/ 	.short	0x010a
        /*0cbe*/ 	.byte	0x3f
	.zero		1


	//   ....[89]....
        /*0cc0*/ 	.word	0x0001bb40
        /*0cc4*/ 	.word	0x00000006
        /*0cc8*/ 	.word	0x00028c60
        /*0ccc*/ 	.short	0x010a
        /*0cce*/ 	.byte	0x3f
	.zero		1


	//   ....[90]....
        /*0cd0*/ 	.word	0x0001ccd0
        /*0cd4*/ 	.word	0x00000007
        /*0cd8*/ 	.word	0x00028c20
        /*0cdc*/ 	.short	0x010a
        /*0cde*/ 	.byte	0x3f
	.zero		1


	//   ....[91]....
        /*0ce0*/ 	.word	0x0001ce70
        /*0ce4*/ 	.word	0x00000005
        /*0ce8*/ 	.word	0x00028c40
        /*0cec*/ 	.short	0x010a
        /*0cee*/ 	.byte	0x3f
	.zero		1


	//   ....[92]....
        /*0cf0*/ 	.word	0x0001cec0
        /*0cf4*/ 	.word	0x00000003
        /*0cf8*/ 	.word	0x00028c40
        /*0cfc*/ 	.short	0x010a
        /*0cfe*/ 	.byte	0x3f
	.zero		1


	//   ....[93]....
        /*0d00*/ 	.word	0x0001cf10
        /*0d04*/ 	.word	0x00000005
        /*0d08*/ 	.word	0x00028c60
        /*0d0c*/ 	.short	0x010a
        /*0d0e*/ 	.byte	0x3f
	.zero		1


	//----- nvinfo : EIATTR_NUM_MBARRIERS
	.align		4
.L_378:
        /*0d10*/ 	.byte	0x03, 0x38
        /*0d12*/ 	.short	0x0016


	//----- nvinfo : EIATTR_EXIT_INSTR_OFFSETS
	.align		4
        /*0d14*/ 	.byte	0x04, 0x1c
        /*0d16*/ 	.short	(.L_380 - .L_379)


	//   ....[0]....
.L_379:
        /*0d18*/ 	.word	0x00000970


	//   ....[1]....
        /*0d1c*/ 	.word	0x000138c0


	//   ....[2]....
        /*0d20*/ 	.word	0x00019dc0


	//----- nvinfo : EIATTR_MAX_THREADS
	.align		4
.L_380:
        /*0d24*/ 	.byte	0x04, 0x05
        /*0d26*/ 	.short	(.L_382 - .L_381)
.L_381:
        /*0d28*/ 	.word	0x00000180
        /*0d2c*/ 	.word	0x00000001
        /*0d30*/ 	.word	0x00000001


	//----- nvinfo : EIATTR_CRS_STACK_SIZE
	.align		4
.L_382:
        /*0d34*/ 	.byte	0x04, 0x1e
        /*0d36*/ 	.short	(.L_384 - .L_383)
.L_383:
        /*0d38*/ 	.word	0x00000000


	//----- nvinfo : EIATTR_CBANK_PARAM_SIZE
	.align		4
.L_384:
        /*0d3c*/ 	.byte	0x03, 0x19
        /*0d3e*/ 	.short	0x0af0


	//----- nvinfo : EIATTR_PARAM_CBANK
	.align		4
        /*0d40*/ 	.byte	0x04, 0x0a
        /*0d42*/ 	.short	(.L_386 - .L_385)
	.align		4
.L_385:
        /*0d44*/ 	.word	index@(.nv.constant0._ZN7cutlass13device_kernelIN5flash11enable_sm90INS1_16FlashAttnFwdSm90INS1_25CollectiveMainloopFwdSm90ILi2EN4cute5tupleIJNS5_1CILi1EEES8_S8_EEENS6_IJNS7_ILi64EEESA_SA_EEELi512ENS_10bfloat16_tEfNS_4arch4Sm90ELb0ELb1ELb1ELb1ELb1ELb0ELb0ELb0ELb0ELb1ELb1ELb0EEENS1_21CollectiveEpilogueFwdINS6_IJSA_NS7_ILi512EEESA_EEES9_SC_SE_Li256ELb1ELb1ELb1ELb0EEENS1_36VarlenDynamicPersistentTileSchedulerILi64ELi64ELi256ELi128ELb1ELb1ELb1ELb1ELb0ELb1EEEEEEEEEvNT_6ParamsE)
        /*0d48*/ 	.short	0x0210
        /*0d4a*/ 	.short	0x0af0


	//----- nvinfo : EIATTR_SW_WAR
	.align		4
.L_386:
        /*0d4c*/ 	.byte	0x04, 0x36
        /*0d4e*/ 	.short	(.L_388 - .L_387)
.L_387:
        /*0d50*/ 	.word	0x00000008
.L_388:


//--------------------- .nv.info._ZN7cutlass13device_kernelIN5flash11enable_sm90INS1_16FlashAttnFwdSm90INS1_25CollectiveMainloopFwdSm90ILi2EN4cute5tupleIJNS5_1CILi1EEES8_S8_EEENS6_IJNS7_ILi64EEESA_SA_EEELi512ENS_10bfloat16_tEfNS_4arch4Sm90ELb0ELb1ELb1ELb1ELb1ELb1ELb0ELb0ELb0ELb1ELb1ELb0EEENS1_21CollectiveEpilogueFwdINS6_IJSA_NS7_ILi512EEESA_EEES9_SC_SE_Li256ELb1ELb1ELb1ELb0EEENS1_36VarlenDynamicPersistentTileSchedulerILi64ELi64ELi256ELi128ELb1ELb1ELb1ELb1ELb0ELb1EEEEEEEEEvNT_6ParamsE --------------------------
	.section	.nv.info._ZN7cutlass13device_kernelIN5flash11enable_sm90INS1_16FlashAttnFwdSm90INS1_25CollectiveMainloopFwdSm90ILi2EN4cute5tupleIJNS5_1CILi1EEES8_S8_EEENS6_IJNS7_ILi64EEESA_SA_EEELi512ENS_10bfloat16_tEfNS_4arch4Sm90ELb0ELb1ELb1ELb1ELb1ELb1ELb0ELb0ELb0ELb1ELb1ELb0EEENS1_21CollectiveEpilogueFwdINS6_IJSA_NS7_ILi512EEESA_EEES9_SC_SE_Li256ELb1ELb1ELb1ELb0EEENS1_36VarlenDynamicPersistentTileSchedulerILi64ELi64ELi256ELi128ELb1ELb1ELb1ELb1ELb0ELb1EEEEEEEEEvNT_6ParamsE,"",@"SHT_CUDA_INFO"
	.sectionflags	@""
	.align	4


	//----- nvinfo : EIATTR_CUDA_API_VERSION
	.align		4
        /*0000*/ 	.byte	0x04, 0x37
        /*0002*/ 	.short	(.L_390 - .L_389)
.L_389:
        /*0004*/ 	.word	0x00000082


	//----- nvinfo : EIATTR_KPARAM_INFO
	.align		4
.L_390:
        /*0008*/ 	.byte	0x04, 0x17
        /*000a*/ 	.short	(.L_392 - .L_391)
.L_391:
        /*000c*/ 	.word	0x00000000
        /*0010*/ 	.short	0x0000
        /*0012*/ 	.short	0x0070
        /*0014*/ 	.byte	0x00, 0xf0, 0x01, 0x2a


	//----- nvinfo : EIATTR_SPARSE_MMA_MASK
	.align		4
.L_392:
        /*0018*/ 	.byte	0x03, 0x50
        /*001a*/ 	.short	0x0000


	//----- nvinfo : EIATTR_MAXREG_COUNT
	.align		4
        /*001c*/ 	.byte	0x03, 0x1b
        /*001e*/ 	.short	0x00a8


	//----- nvinfo : EIATTR_NUM_BARRIERS
	.align		4
        /*0020*/ 	.byte	0x02, 0x4c
        /*0022*/ 	.byte	0x10
	.zero		1


	//----- nvinfo : EIATTR_EXTERNS
	.align		4
        /*0024*/ 	.byte	0x04, 0x0f
        /*0026*/ 	.short	(.L_394 - .L_393)


	//   ....[0]....
	.align		4
.L_393:
        /*0028*/ 	.word	index@(__assertfail)


	//----- nvinfo : EIATTR_ANNOTATIONS
	.align		4
.L_394:
        /*002c*/ 	.byte	0x04, 0x55
        /*002e*/ 	.short	(.L_396 - .L_395)


	//   ....[0]....
.L_395:
        /* <DEDUP_REMOVED lines=52> */


	//----- nvinfo : EIATTR_MERCURY_ISA_VERSION
	.align		4
.L_396:
        /*0358*/ 	.byte	0x03, 0x5f
        /*035a*/ 	.short	0x0101


	//----- nvinfo : EIATTR_UNUSED_LOAD_BYTE_OFFSET
	.align		4
        /*035c*/ 	.byte	0x04, 0x44
        /*035e*/ 	.short	(.L_398 - .L_397)


	//   ....[0]....
.L_397:
        /*0360*/ 	.word	0x00000a20
        /*0364*/ 	.word	0x0000fff0


	//   ....[1]....
        /*0368*/ 	.word	0x00015f50
        /*036c*/ 	.word	0x0000fff0


	//----- nvinfo : EIATTR_INT_WARP_WIDE_INSTR_OFFSETS
	.align		4
.L_398:
        /*0370*/ 	.byte	0x04, 0x31
        /*0372*/ 	.short	(.L_400 - .L_399)


	//   ....[0]....
.L_399:
        /*0374*/ 	.word	0x00000130


	//   ....[1]....
        /*0378*/ 	.word	0x00000170


	//   ....[2]....
        /*037c*/ 	.word	0x000001e0


	//   ....[3]....
        /*0380*/ 	.word	0x0001ec90


	//   ....[4]....
        /*0384*/ 	.word	0x0001ed20


	//   ....[5]....
        /*0388*/ 	.word	0x000221e0


	//   ....[6]....
        /*038c*/ 	.word	0x00022270


	//----- nvinfo : EIATTR_COOP_GROUP_MASK_REGIDS
	.align		4
.L_400:
        /*0390*/ 	.byte	0x04, 0x29
        /*0392*/ 	.short	(.L_402 - .L_401)


	//   ....[0]....
.L_401:
        /*0394*/ 	.word	0xffffffff


	//   ....[1]....
        /*0398*/ 	.word	0xffffffff


	//   ....[2]....
        /*039c*/ 	.word	0xffffffff


	//   ....[3]....
        /*03a0*/ 	.word	0xffffffff


	//   ....[4]....
        /*03a4*/ 	.word	0xffffffff


	//   ....[5]....
        /*03a8*/ 	.word	0xffffffff


	//   ....[6]....
        /*03ac*/ 	.word	0xffffffff


	//   ....[7]....
        /*03b0*/ 	.word	0xffffffff


	//   ....[8]....
        /*03b4*/ 	.word	0xffffffff


	//   ....[9]....
        /*03b8*/ 	.word	0xffffffff


	//   ....[10]....
        /*03bc*/ 	.word	0xffffffff


	//   ....[11]....
        /*03c0*/ 	.word	0xffffffff


	//   ....[12]....
        /*03c4*/ 	.word	0xffffffff


	//   ....[13]....
        /*03c8*/ 	.word	0xffffffff


	//   ....[14]....
        /*03cc*/ 	.word	0xffffffff


	//   ....[15]....
        /*03d0*/ 	.word	0xffffffff


	//   ....[16]....
        /*03d4*/ 	.word	0xffffffff


	//   ....[17]....
        /*03d8*/ 	.word	0xffffffff


	//   ....[18]....
        /*03dc*/ 	.word	0xffffffff


	//   ....[19]....
        /*03e0*/ 	.word	0xffffffff


	//   ....[20]....
        /*03e4*/ 	.word	0xffffffff


	//   ....[21]....
        /*03e8*/ 	.word	0xffffffff


	//   ....[22]....
        /*03ec*/ 	.word	0xffffffff


	//   ....[23]....
        /*03f0*/ 	.word	0xffffffff


	//   ....[24]....
        /*03f4*/ 	.word	0xffffffff


	//   ....[25]....
        /*03f8*/ 	.word	0xffffffff


	//   ....[26]....
        /*03fc*/ 	.word	0xffffffff


	//   ....[27]....
        /*0400*/ 	.word	0xffffffff


	//   ....[28]....
        /*0404*/ 	.word	0xffffffff


	//   ....[29]....
        /*0408*/ 	.word	0xffffffff


	//   ....[30]....
        /*040c*/ 	.word	0xffffffff


	//   ....[31]....
        /*0410*/ 	.word	0xffffffff


	//   ....[32]....
        /*0414*/ 	.word	0xffffffff


	//   ....[33]....
        /*0418*/ 	.word	0xffffffff


	//   ....[34]....
        /*041c*/ 	.word	0xffffffff


	//   ....[35]....
        /*0420*/ 	.word	0xffffffff


	//   ....[36]....
        /*0424*/ 	.word	0xffffffff


	//   ....[37]....
        /*0428*/ 	.word	0xffffffff


	//   ....[38]....
        /*042c*/ 	.word	0xffffffff


	//   ....[39]....
        /*0430*/ 	.word	0xffffffff


	//   ....[40]....
        /*0434*/ 	.word	0xffffffff


	//   ....[41]....
        /*0438*/ 	.word	0xffffffff


	//   ....[42]....
        /*043c*/ 	.word	0xffffffff


	//   ....[43]....
        /*0440*/ 	.word	0xffffffff


	//   ....[44]....
        /*0444*/ 	.word	0xffffffff


	//   ....[45]....
        /*0448*/ 	.word	0xffffffff


	//   ....[46]....
        /*044c*/ 	.word	0xffffffff


	//   ....[47]....
        /*0450*/ 	.word	0xffffffff


	//   ....[48]....
        /*0454*/ 	.word	0xffffffff


	//   ....[49]....
        /*0458*/ 	.word	0xffffffff


	//   ....[50]....
        /*045c*/ 	.word	0xffffffff


	//   ....[51]....
        /*0460*/ 	.word	0xffffffff


	//   ....[52]....
        /*0464*/ 	.word	0xffffffff


	//   ....[53]....
        /*0468*/ 	.word	0xffffffff


	//   ....[54]....
        /*046c*/ 	.word	0xffffffff


	//   ....[55]....
        /*0470*/ 	.word	0xffffffff


	//   ....[56]....
        /*0474*/ 	.word	0xffffffff


	//   ....[57]....
        /*0478*/ 	.word	0xffffffff


	//   ....[58]....
        /*047c*/ 	.word	0xffffffff


	//   ....[59]....
        /*0480*/ 	.word	0xffffffff


	//   ....[60]....
        /*0484*/ 	.word	0xffffffff


	//   ....[61]....
        /*0488*/ 	.word	0xffffffff


	//   ....[62]....
        /*048c*/ 	.word	0xffffffff


	//   ....[63]....
        /*0490*/ 	.word	0xffffffff


	//   ....[64]....
        /*0494*/ 	.word	0xffffffff


	//   ....[65]....
        /*0498*/ 	.word	0xffffffff


	//   ....[66]....
        /*049c*/ 	.word	0xffffffff


	//   ....[67]....
        /*04a0*/ 	.word	0xffffffff


	//   ....[68]....
        /*04a4*/ 	.word	0xffffffff


	//   ....[69]....
        /*04a8*/ 	.word	0xffffffff


	//   ....[70]....
        /*04ac*/ 	.word	0xffffffff


	//   ....[71]....
        /*04b0*/ 	.word	0xffffffff


	//   ....[72]....
        /*04b4*/ 	.word	0xffffffff


	//   ....[73]....
        /*04b8*/ 	.word	0xffffffff


	//   ....[74]....
        /*04bc*/ 	.word	0xffffffff


	//   ....[75]....
        /*04c0*/ 	.word	0xffffffff


	//   ....[76]....
        /*04c4*/ 	.word	0xffffffff


	//   ....[77]....
        /*04c8*/ 	.word	0xffffffff


	//   ....[78]....
        /*04cc*/ 	.word	0xffffffff


	//   ....[79]....
        /*04d0*/ 	.word	0xffffffff


	//   ....[80]....
        /*04d4*/ 	.word	0xffffffff


	//   ....[81]....
        /*04d8*/ 	.word	0xffffffff


	//   ....[82]....
        /*04dc*/ 	.word	0xffffffff


	//   ....[83]....
        /*04e0*/ 	.word	0xffffffff


	//   ....[84]....
        /*04e4*/ 	.word	0xffffffff


	//   ....[85]....
        /*04e8*/ 	.word	0xffffffff


	//   ....[86]....
        /*04ec*/ 	.word	0xffffffff


	//   ....[87]....
        /*04f0*/ 	.word	0xffffffff


	//   ....[88]....
        /*04f4*/ 	.word	0xffffffff


	//   ....[89]....
        /*04f8*/ 	.word	0xffffffff


	//   ....[90]....
        /*04fc*/ 	.word	0xffffffff


	//   ....[91]....
        /*0500*/ 	.word	0xffffffff


	//   ....[92]....
        /*0504*/ 	.word	0xffffffff


	//   ....[93]....
        /*0508*/ 	.word	0xffffffff


	//   ....[94]....
        /*050c*/ 	.word	0xffffffff


	//   ....[95]....
        /*0510*/ 	.word	0xffffffff


	//   ....[96]....
        /*0514*/ 	.word	0xffffffff


	//   ....[97]....
        /*0518*/ 	.word	0xffffffff


	//   ....[98]....
        /*051c*/ 	.word	0xffffffff


	//   ....[99]....
        /*0520*/ 	.word	0xffffffff


	//   ....[100]....
        /*0524*/ 	.word	0xffffffff


	//   ....[101]....
        /*0528*/ 	.word	0xffffffff


	//   ....[102]....
        /*052c*/ 	.word	0xffffffff


	//   ....[103]....
        /*0530*/ 	.word	0xffffffff


	//   ....[104]....
        /*0534*/ 	.word	0xffffffff


	//   ....[105]....
        /*0538*/ 	.word	0xffffffff


	//   ....[106]....
        /*053c*/ 	.word	0xffffffff


	//   ....[107]....
        /*0540*/ 	.word	0xffffffff


	//   ....[108]....
        /*0544*/ 	.word	0xffffffff


	//   ....[109]....
        /*0548*/ 	.word	0xffffffff


	//   ....[110]....
        /*054c*/ 	.word	0xffffffff


	//   ....[111]....
        /*0550*/ 	.word	0xffffffff


	//   ....[112]....
        /*0554*/ 	.word	0xffffffff


	//   ....[113]....
        /*0558*/ 	.word	0xffffffff


	//   ....[114]....
        /*055c*/ 	.word	0xffffffff


	//   ....[115]....
        /*0560*/ 	.word	0xffffffff


	//   ....[116]....
        /*0564*/ 	.word	0xffffffff


	//   ....[117]....
        /*0568*/ 	.word	0xffffffff


	//   ....[118]....
        /*056c*/ 	.word	0xffffffff


	//   ....[119]....
        /*0570*/ 	.word	0xffffffff


	//   ....[120]....
        /*0574*/ 	.word	0xffffffff


	//   ....[121]....
        /*0578*/ 	.word	0xffffffff


	//   ....[122]....
        /*057c*/ 	.word	0xffffffff


	//   ....[123]....
        /*0580*/ 	.word	0xffffffff


	//   ....[124]....
        /*0584*/ 	.word	0xffffffff


	//   ....[125]....
        /*0588*/ 	.word	0xffffffff


	//   ....[126]....
        /*058c*/ 	.word	0xffffffff


	//   ....[127]....
        /*0590*/ 	.word	0xffffffff


	//   ....[128]....
        /*0594*/ 	.word	0xffffffff


	//   ....[129]....
        /*0598*/ 	.word	0xffffffff


	//   ....[130]....
        /*059c*/ 	.word	0xffffffff


	//   ....[131]....
        /*05a0*/ 	.word	0xffffffff


	//   ....[132]....
        /*05a4*/ 	.word	0xffffffff


	//   ....[133]....
        /*05a8*/ 	.word	0xffffffff


	//   ....[134]....
        /*05ac*/ 	.word	0xffffffff


	//   ....[135]....
        /*05b0*/ 	.word	0xffffffff


	//   ....[136]....
        /*05b4*/ 	.word	0xffffffff


	//   ....[137]....
        /*05b8*/ 	.word	0xffffffff


	//   ....[138]....
        /*05bc*/ 	.word	0xffffffff


	//   ....[139]....
        /*05c0*/ 	.word	0xffffffff


	//   ....[140]....
        /*05c4*/ 	.word	0xffffffff


	//   ....[141]....
        /*05c8*/ 	.word	0xffffffff


	//   ....[142]....
        /*05cc*/ 	.word	0xffffffff


	//   ....[143]....
        /*05d0*/ 	.word	0xffffffff


	//   ....[144]....
        /*05d4*/ 	.word	0xffffffff


	//   ....[145]....
        /*05d8*/ 	.word	0xffffffff


	//   ....[146]....
        /*05dc*/ 	.word	0xffffffff


	//   ....[147]....
        /*05e0*/ 	.word	0xffffffff


	//   ....[148]....
        /*05e4*/ 	.word	0xffffffff


	//   ....[149]....
        /*05e8*/ 	.word	0xffffffff


	//   ....[150]....
        /*05ec*/ 	.word	0xffffffff


	//   ....[151]....
        /*05f0*/ 	.word	0xffffffff


	//   ....[152]....
        /*05f4*/ 	.word	0xffffffff


	//   ....[153]....
        /*05f8*/ 	.word	0xffffffff


	//   ....[154]....
        /*05fc*/ 	.word	0xffffffff


	//   ....[155]....
        /*0600*/ 	.word	0xffffffff


	//   ....[156]....
        /*0604*/ 	.word	0xffffffff


	//   ....[157]....
        /*0608*/ 	.word	0x0500000f


	//   ....[158]....
        /*060c*/ 	.word	0x0500000f


	//   ....[159]....
        /*0610*/ 	.word	0x0500000f


	//   ....[160]....
        /*0614*/ 	.word	0x0500000f


	//   ....[161]....
        /*0618*/ 	.word	0x0500000f


	//   ....[162]....
        /*061c*/ 	.word	0x0500000f


	//   ....[163]....
        /*0620*/ 	.word	0x0500000f


	//   ....[164]....
        /*0624*/ 	.word	0x0500000f


	//   ....[165]....
        /*0628*/ 	.word	0x0500000f


	//   ....[166]....
        /*062c*/ 	.word	0x0500000f


	//   ....[167]....
        /*0630*/ 	.word	0x0500000f


	//   ....[168]....
        /*0634*/ 	.word	0x0500000f


	//   ....[169]....
        /*0638*/ 	.word	0x0500000f


	//   ....[170]....
        /*063c*/ 	.word	0x0500000f


	//   ....[171]....
        /*0640*/ 	.word	0x0500000f


	//   ....[172]....
        /*0644*/ 	.word	0x0500000f


	//   ....[173]....
        /*0648*/ 	.word	0x0500000f


	//   ....[174]....
        /*064c*/ 	.word	0x0500000f


	//   ....[175]....
        /*0650*/ 	.word	0x0500000f


	//   ....[176]....
        /*0654*/ 	.word	0x0500000f


	//   ....[177]....
        /*0658*/ 	.word	0x0500000f


	//   ....[178]....
        /*065c*/ 	.word	0x0500000f


	//   ....[179]....
        /*0660*/ 	.word	0x0500000f


	//   ....[180]....
        /*0664*/ 	.word	0x0500000f


	//   ....[181]....
        /*0668*/ 	.word	0x0500000f


	//   ....[182]....
        /*066c*/ 	.word	0x0500000f


	//   ....[183]....
        /*0670*/ 	.word	0x0500000f


	//   ....[184]....
        /*0674*/ 	.word	0x0500000f


	//   ....[185]....
        /*0678*/ 	.word	0x0500000f


	//   ....[186]....
        /*067c*/ 	.word	0x0500000f


	//   ....[187]....
        /*0680*/ 	.word	0x0500000f


	//   ....[188]....
        /*0684*/ 	.word	0x0500000f


	//   ....[189]....
        /*0688*/ 	.word	0x0500000f


	//   ....[190]....
        /*068c*/ 	.word	0x0500000f


	//   ....[191]....
        /*0690*/ 	.word	0x0500000f


	//   ....[192]....
        /*0694*/ 	.word	0x0500000f


	//   ....[193]....
        /*0698*/ 	.word	0x0500000f


	//   ....[194]....
        /*069c*/ 	.word	0x0500000f


	//   ....[195]....
        /*06a0*/ 	.word	0x0500000f


	//   ....[196]....
        /*06a4*/ 	.word	0x0500000f


	//   ....[197]....
        /*06a8*/ 	.word	0x0500000f


	//   ....[198]....
        /*06ac*/ 	.word	0x0500000f


	//   ....[199]....
        /*06b0*/ 	.word	0x0500000f


	//   ....[200]....
        /*06b4*/ 	.word	0x0500000f


	//   ....[201]....
        /*06b8*/ 	.word	0x0500000f


	//   ....[202]....
        /*06bc*/ 	.word	0x0500000f


	//   ....[203]....
        /*06c0*/ 	.word	0x0500000f


	//   ....[204]....
        /*06c4*/ 	.word	0x0500000f


	//   ....[205]....
        /*06c8*/ 	.word	0x0500000f


	//   ....[206]....
        /*06cc*/ 	.word	0x0500000f


	//   ....[207]....
        /*06d0*/ 	.word	0x0500000f


	//   ....[208]....
        /*06d4*/ 	.word	0x0500000f


	//   ....[209]....
        /*06d8*/ 	.word	0x0500000f


	//   ....[210]....
        /*06dc*/ 	.word	0x0500000f


	//   ....[211]....
        /*06e0*/ 	.word	0x0500000f


	//   ....[212]....
        /*06e4*/ 	.word	0x0500000f


	//   ....[213]....
        /*06e8*/ 	.word	0x0500000f


	//   ....[214]....
        /*06ec*/ 	.word	0x0500000f


	//   ....[215]....
        /*06f0*/ 	.word	0x0500000f


	//   ....[216]....
        /*06f4*/ 	.word	0x0500000f


	//   ....[217]....
        /*06f8*/ 	.word	0x0500000f


	//   ....[218]....
        /*06fc*/ 	.word	0x0500000f


	//   ....[219]....
        /*0700*/ 	.word	0x0500000f


	//   ....[220]....
        /*0704*/ 	.word	0x0500000f


	//   ....[221]....
        /*0708*/ 	.word	0x0500000f


	//   ....[222]....
        /*070c*/ 	.word	0x0500000f


	//   ....[223]....
        /*0710*/ 	.word	0x0500000f


	//   ....[224]....
        /*0714*/ 	.word	0x0500000f


	//   ....[225]....
        /*0718*/ 	.word	0x0500000f


	//   ....[226]....
        /*071c*/ 	.word	0x0500000f


	//   ....[227]....
        /*0720*/ 	.word	0x0500000f


	//   ....[228]....
        /*0724*/ 	.word	0x0500000f


	//   ....[229]....
        /*0728*/ 	.word	0x0500000f


	//   ....[230]....
        /*072c*/ 	.word	0x0500000f


	//   ....[231]....
        /*0730*/ 	.word	0x0500000f


	//   ....[232]....
        /*0734*/ 	.word	0x0500000f


	//   ....[233]....
        /*0738*/ 	.word	0x0500000f


	//   ....[234]....
        /*073c*/ 	.word	0x0500000f


	//   ....[235]....
        /*0740*/ 	.word	0x0500000f


	//   ....[236]....
        /*0744*/ 	.word	0x0500000f


	//   ....[237]....
        /*0748*/ 	.word	0x0500000f


	//   ....[238]....
        /*074c*/ 	.word	0x0500000f


	//   ....[239]....
        /*0750*/ 	.word	0x0500000f


	//----- nvinfo : EIATTR_COOP_GROUP_INSTR_OFFSETS
	.align		4
.L_402:
        /*0754*/ 	.byte	0x04, 0x28
        /*0756*/ 	.short	(.L_404 - .L_403)


	//   ....[0]....
.L_403:
        /*0758*/ 	.word	0x00000060


	//   ....[1]....
        /*075c*/ 	.word	0x00000140


	//   ....[2]....
        /*0760*/ 	.word	0x00000190


	//   ....[3]....
        /*0764*/ 	.word	0x00000380


	//   ....[4]....
        /*0768*/ 	.word	0x000004e0


	//   ....[5]....
        /*076c*/ 	.word	0x00000600


	//   ....[6]....
        /*0770*/ 	.word	0x00000760


	//   ....[7]....
        /*0774*/ 	.word	0x00003520


	//   ....[8]....
        /*0778*/ 	.word	0x00003530


	//   ....[9]....
        /*077c*/ 	.word	0x00003fc0


	//   ....[10]....
        /*0780*/ 	.word	0x00003fd0


	//   ....[11]....
        /*0784*/ 	.word	0x00004990


	//   ....[12]....
        /*0788*/ 	.word	0x000049a0


	//   ....[13]....
        /*078c*/ 	.word	0x00004d60


	//   ....[14]....
        /*0790*/ 	.word	0x00004d70


	//   ....[15]....
        /*0794*/ 	.word	0x000061b0


	//   ....[16]....
        /*0798*/ 	.word	0x00008700


	//   ....[17]....
        /*079c*/ 	.word	0x00008e70


	//   ....[18]....
        /*07a0*/ 	.word	0x00008e80


	//   ....[19]....
        /*07a4*/ 	.word	0x00008e90


	//   ....[20]....
        /*07a8*/ 	.word	0x00008ea0


	//   ....[21]....
        /*07ac*/ 	.word	0x000091c0


	//   ....[22]....
        /*07b0*/ 	.word	0x000091d0


	//   ....[23]....
        /*07b4*/ 	.word	0x000091e0


	//   ....[24]....
        /*07b8*/ 	.word	0x000091f0


	//   ....[25]....
        /*07bc*/ 	.word	0x0000a540


	//   ....[26]....
        /*07c0*/ 	.word	0x0000a560


	//   ....[27]....
        /*07c4*/ 	.word	0x0000a570


	//   ....[28]....
        /*07c8*/ 	.word	0x0000a580


	//   ....[29]....
        /*07cc*/ 	.word	0x0000a660


	//   ....[30]....
        /*07d0*/ 	.word	0x0000a680


	//   ....[31]....
        /*07d4*/ 	.word	0x0000a690


	//   ....[32]....
        /*07d8*/ 	.word	0x0000a710


	//   ....[33]....
        /*07dc*/ 	.word	0x0000c110


	//   ....[34]....
        /*07e0*/ 	.word	0x0000c920


	//   ....[35]....
        /*07e4*/ 	.word	0x0000cfe0


	//   ....[36]....
        /*07e8*/ 	.word	0x0000d010


	//   ....[37]....
        /*07ec*/ 	.word	0x0000d220


	//   ....[38]....
        /*07f0*/ 	.word	0x0000d280


	//   ....[39]....
        /*07f4*/ 	.word	0x0000dc00


	//   ....[40]....
        /*07f8*/ 	.word	0x0000e550


	//   ....[41]....
        /*07fc*/ 	.word	0x0000e940


	//   ....[42]....
        /*0800*/ 	.word	0x0000f1b0


	//   ....[43]....
        /*0804*/ 	.word	0x0000f2c0


	//   ....[44]....
        /*0808*/ 	.word	0x0000f700


	//   ....[45]....
        /*080c*/ 	.word	0x0000f760


	//   ....[46]....
        /*0810*/ 	.word	0x000108d0


	//   ....[47]....
        /*0814*/ 	.word	0x000114b0


	//   ....[48]....
        /*0818*/ 	.word	0x00011510


	//   ....[49]....
        /*081c*/ 	.word	0x00011d20


	//   ....[50]....
        /*0820*/ 	.word	0x00011d90


	//   ....[51]....
        /*0824*/ 	.word	0x00012a40


	//   ....[52]....
        /*0828*/ 	.word	0x00013180


	//   ....[53]....
        /*082c*/ 	.word	0x000135b0


	//   ....[54]....
        /*0830*/ 	.word	0x00013c90


	//   ....[55]....
        /*0834*/ 	.word	0x00013d80


	//   ....[56]....
        /*0838*/ 	.word	0x00014180


	//   ....[57]....
        /*083c*/ 	.word	0x000141e0


	//   ....[58]....
        /*0840*/ 	.word	0x00015370


	//   ....[59]....
        /*0844*/ 	.word	0x00015480


	//   ....[60]....
        /*0848*/ 	.word	0x000154a0


	//   ....[61]....
        /*084c*/ 	.word	0x00015610


	//   ....[62]....
        /*0850*/ 	.word	0x000157e0


	//   ....[63]....
        /*0854*/ 	.word	0x00016c60


	//   ....[64]....
        /*0858*/ 	.word	0x00017010


	//   ....[65]....
        /*085c*/ 	.word	0x00017020


	//   ....[66]....
        /*0860*/ 	.word	0x00017030


	//   ....[67]....
        /*0864*/ 	.word	0x00017040


	//   ....[68]....
        /*0868*/ 	.word	0x00017d70


	//   ....[69]....
        /*086c*/ 	.word	0x00017d90


	//   ....[70]....
        /*0870*/ 	.word	0x00018030


	//   ....[71]....
        /*0874*/ 	.word	0x00018050


	//   ....[72]....
        /*0878*/ 	.word	0x00018a00


	//   ....[73]....
        /*087c*/ 	.word	0x00018a40


	//   ....[74]....
        /*0880*/ 	.word	0x000193e0


	//   ....[75]....
        /*0884*/ 	.word	0x00019400


	//   ....[76]....
        /*0888*/ 	.word	0x0001a8d0


	//   ....[77]....
        /*088c*/ 	.word	0x0001a900


	//   ....[78]....
        /*0890*/ 	.word	0x0001ab60


	//   ....[79]....
        /*0894*/ 	.word	0x0001ab80


	//   ....[80]....
        /*0898*/ 	.word	0x0001ae30


	//   ....[81]....
        /*089c*/ 	.word	0x0001b020


	//   ....[82]....
        /*08a0*/ 	.word	0x0001b050


	//   ....[83]....
        /*08a4*/ 	.word	0x0001b080


	//   ....[84]....
        /*08a8*/ 	.word	0x0001b0b0


	//   ....[85]....
        /*08ac*/ 	.word	0x0001b0e0


	//   ....[86]....
        /*08b0*/ 	.word	0x0001b110


	//   ....[87]....
        /*08b4*/ 	.word	0x0001b2a0


	//   ....[88]....
        /*08b8*/ 	.word	0x0001b2d0


	//   ....[89]....
        /*08bc*/ 	.word	0x0001b300


	//   ....[90]....
        /*08c0*/ 	.word	0x0001b330


	//   ....[91]....
        /*08c4*/ 	.word	0x0001b360


	//   ....[92]....
        /*08c8*/ 	.word	0x0001b390


	//   ....[93]....
        /*08cc*/ 	.word	0x0001b420


	//   ....[94]....
        /*08d0*/ 	.word	0x0001b450


	//   ....[95]....
        /*08d4*/ 	.word	0x0001b460


	//   ....[96]....
        /*08d8*/ 	.word	0x0001b4a0


	//   ....[97]....
        /*08dc*/ 	.word	0x0001cc60


	//   ....[98]....
        /*08e0*/ 	.word	0x0001fa50


	//   ....[99]....
        /*08e4*/ 	.word	0x0001fa70


	//   ....[100]....
        /*08e8*/ 	.word	0x0001fb00


	//   ....[101]....
        /*08ec*/ 	.word	0x0001fb20


	//   ....[102]....
        /*08f0*/ 	.word	0x0001fba0


	//   ....[103]....
        /*08f4*/ 	.word	0x0001fbc0


	//   ....[104]....
        /*08f8*/ 	.word	0x0001fbd0


	//   ....[105]....
        /*08fc*/ 	.word	0x0001fbe0


	//   ....[106]....
        /*0900*/ 	.word	0x000203d0


	//   ....[107]....
        /*0904*/ 	.word	0x00020400


	//   ....[108]....
        /*0908*/ 	.word	0x000204a0


	//   ....[109]....
        /*090c*/ 	.word	0x000204c0


	//   ....[110]....
        /*0910*/ 	.word	0x00020540


	//   ....[111]....
        /*0914*/ 	.word	0x00020560


	//   ....[112]....
        /*0918*/ 	.word	0x00020570


	//   ....[113]....
        /*091c*/ 	.word	0x00020580


	//   ....[114]....
        /*0920*/ 	.word	0x00020a00


	//   ....[115]....
        /*0924*/ 	.word	0x00020ac0


	//   ....[116]....
        /*0928*/ 	.word	0x00020c10


	//   ....[117]....
        /*092c*/ 	.word	0x00020c50


	//   ....[118]....
        /*0930*/ 	.word	0x00020c60


	//   ....[119]....
        /*0934*/ 	.word	0x00020c70


	//   ....[120]....
        /*0938*/ 	.word	0x00020dc0


	//   ....[121]....
        /*093c*/ 	.word	0x00020f10


	//   ....[122]....
        /*0940*/ 	.word	0x00021710


	//   ....[123]....
        /*0944*/ 	.word	0x00021730


	//   ....[124]....
        /*0948*/ 	.word	0x00021780


	//   ....[125]....
        /*094c*/ 	.word	0x00021790


	//   ....[126]....
        /*0950*/ 	.word	0x000217d0


	//   ....[127]....
        /*0954*/ 	.word	0x000217e0


	//   ....[128]....
        /*0958*/ 	.word	0x000217f0


	//   ....[129]....
        /*095c*/ 	.word	0x00021830


	//   ....[130]....
        /*0960*/ 	.word	0x00021b30


	//   ....[131]....
        /*0964*/ 	.word	0x00021b70


	//   ....[132]....
        /*0968*/ 	.word	0x00021b90


	//   ....[133]....
        /*096c*/ 	.word	0x00021bb0


	//   ....[134]....
        /*0970*/ 	.word	0x00021be0


	//   ....[135]....
        /*0974*/ 	.word	0x00021c00


	//   ....[136]....
        /*0978*/ 	.word	0x00021d00


	//   ....[137]....
        /*097c*/ 	.word	0x00021e50


	//   ....[138]....
        /*0980*/ 	.word	0x00022490


	//   ....[139]....
        /*0984*/ 	.word	0x000224c0


	//   ....[140]....
        /*0988*/ 	.word	0x00022520


	//   ....[141]....
        /*098c*/ 	.word	0x00022550


	//   ....[142]....
        /*0990*/ 	.word	0x00022580


	//   ....[143]....
        /*0994*/ 	.word	0x000225b0


	//   ....[144]....
        /*0998*/ 	.word	0x000225e0


	//   ....[145]....
        /*099c*/ 	.word	0x00022610


	//   ....[146]....
        /*09a0*/ 	.word	0x000227b0


	//   ....[147]....
        /*09a4*/ 	.word	0x000227e0


	//   ....[148]....
        /*09a8*/ 	.word	0x00022810


	//   ....[149]....
        /*09ac*/ 	.word	0x00022840


	//   ....[150]....
        /*09b0*/ 	.word	0x00022870


	//   ....[151]....
        /*09b4*/ 	.word	0x000228a0


	//   ....[152]....
        /*09b8*/ 	.word	0x00022960


	//   ....[153]....
        /*09bc*/ 	.word	0x00022980


	//   ....[154]....
        /*09c0*/ 	.word	0x000229a0


	//   ....[155]....
        /*09c4*/ 	.word	0x00022a00


	//   ....[156]....
        /*09c8*/ 	.word	0x00023420


	//   ....[157]....
        /*09cc*/ 	.word	0x00023740


	//   ....[158]....
        /*09d0*/ 	.word	0x000237d0


	//   ....[159]....
        /*09d4*/ 	.word	0x000238c0


	//   ....[160]....
        /*09d8*/ 	.word	0x00023950


	//   ....[161]....
        /*09dc*/ 	.word	0x00023a30


	//   ....[162]....
        /*09e0*/ 	.word	0x00023ac0


	//   ....[163]....
        /*09e4*/ 	.word	0x00023c40


	//   ....[164]....
        /*09e8*/ 	.word	0x00023cd0


	//   ....[165]....
        /*09ec*/ 	.word	0x00023d20


	//   ....[166]....
        /*09f0*/ 	.word	0x00023d70


	//   ....[167]....
        /*09f4*/ 	.word	0x00023e10


	//   ....[168]....
        /*09f8*/ 	.word	0x00023ea0


	//   ....[169]....
        /*09fc*/ 	.word	0x00023ef0


	//   ....[170]....
        /*0a00*/ 	.word	0x00023f40


	//   ....[171]....
        /*0a04*/ 	.word	0x00024040


	//   ....[172]....
        /*0a08*/ 	.word	0x000240f0


	//   ....[173]....
        /*0a0c*/ 	.word	0x00024170


	//   ....[174]....
        /*0a10*/ 	.word	0x000241e0


	//   ....[175]....
        /*0a14*/ 	.word	0x00024330


	//   ....[176]....
        /*0a18*/ 	.word	0x00024470


	//   ....[177]....
        /*0a1c*/ 	.word	0x000244e0


	//   ....[178]....
        /*0a20*/ 	.word	0x00024530


	//   ....[179]....
        /*0a24*/ 	.word	0x000248b0


	//   ....[180]....
        /*0a28*/ 	.word	0x00024b90


	//   ....[181]....
        /*0a2c*/ 	.word	0x00024c80


	//   ....[182]....
        /*0a30*/ 	.word	0x00024d20


	//   ....[183]....
        /*0a34*/ 	.word	0x00024d80


	//   ....[184]....
        /*0a38*/ 	.word	0x00024e70


	//   ....[185]....
        /*0a3c*/ 	.word	0x00024ee0


	//   ....[186]....
        /*0a40*/ 	.word	0x00024fd0


	//   ....[187]....
        /*0a44*/ 	.word	0x00025040


	//   ....[188]....
        /*0a48*/ 	.word	0x000250e0


	//   ....[189]....
        /*0a4c*/ 	.word	0x000251d0


	//   ....[190]....
        /*0a50*/ 	.word	0x00025240


	//   ....[191]....
        /*0a54*/ 	.word	0x000252a0


	//   ....[192]....
        /*0a58*/ 	.word	0x00025390


	//   ....[193]....
        /*0a5c*/ 	.word	0x000253f0


	//   ....[194]....
        /*0a60*/ 	.word	0x000254f0


	//   ....[195]....
        /*0a64*/ 	.word	0x00025550


	//   ....[196]....
        /*0a68*/ 	.word	0x000255f0


	//   ....[197]....
        /*0a6c*/ 	.word	0x00025770


	//   ....[198]....
        /*0a70*/ 	.word	0x00025870


	//   ....[199]....
        /*0a74*/ 	.word	0x00025af0


	//   ....[200]....
        /*0a78*/ 	.word	0x00025b40


	//   ....[201]....
        /*0a7c*/ 	.word	0x00025d10


	//   ....[202]....
        /*0a80*/ 	.word	0x00025d60


	//   ....[203]....
        /*0a84*/ 	.word	0x00025f30


	//   ....[204]....
        /*0a88*/ 	.word	0x00025f80


	//   ....[205]....
        /*0a8c*/ 	.word	0x00026070


	//   ....[206]....
        /*0a90*/ 	.word	0x00026110


	//   ....[207]....
        /*0a94*/ 	.word	0x00026170


	//   ....[208]....
        /*0a98*/ 	.word	0x00026220


	//   ....[209]....
        /*0a9c*/ 	.word	0x00026280


	//   ....[210]....
        /*0aa0*/ 	.word	0x00026330


	//   ....[211]....
        /*0aa4*/ 	.word	0x00026390


	//   ....[212]....
        /*0aa8*/ 	.word	0x00026440


	//   ....[213]....
        /*0aac*/ 	.word	0x00026530


	//   ....[214]....
        /*0ab0*/ 	.word	0x00026610


	//   ....[215]....
        /*0ab4*/ 	.word	0x00026720


	//   ....[216]....
        /*0ab8*/ 	.word	0x00026820


	//   ....[217]....
        /*0abc*/ 	.word	0x00026950


	//   ....[218]....
        /*0ac0*/ 	.word	0x00026a30


	//   ....[219]....
        /*0ac4*/ 	.word	0x00026b30


	//   ....[220]....
        /*0ac8*/ 	.word	0x00026c10


	//   ....[221]....
        /*0acc*/ 	.word	0x00026ca0


	//   ....[222]....
        /*0ad0*/ 	.word	0x00026d40


	//   ....[223]....
        /*0ad4*/ 	.word	0x00026eb0


	//   ....[224]....
        /*0ad8*/ 	.word	0x00026f20


	//   ....[225]....
        /*0adc*/ 	.word	0x00026f90


	//   ....[226]....
        /*0ae0*/ 	.word	0x00027000


	//   ....[227]....
        /*0ae4*/ 	.word	0x00027070


	//   ....[228]....
        /*0ae8*/ 	.word	0x000270f0


	//   ....[229]....
        /*0aec*/ 	.word	0x00027170


	//   ....[230]....
        /*0af0*/ 	.word	0x00027200


	//   ....[231]....
        /*0af4*/ 	.word	0x00027270


	//   ....[232]....
        /*0af8*/ 	.word	0x000272e0


	//   ....[233]....
        /*0afc*/ 	.word	0x00027350


	//   ....[234]....
        /*0b00*/ 	.word	0x000273d0


	//   ....[235]....
        /*0b04*/ 	.word	0x00027440


	//   ....[236]....
        /*0b08*/ 	.word	0x000274f0


	//   ....[237]....
        /*0b0c*/ 	.word	0x00027540


	//   ....[238]....
        /*0b10*/ 	.word	0x000275d0


	//   ....[239]....
        /*0b14*/ 	.word	0x00027700


	//----- nvinfo : EIATTR_REG_RECONFIG
	.align		4
.L_404:
        /*0b18*/ 	.byte	0x01, 0x54
	.zero		2


	//----- nvinfo : EIATTR_SYSCALL_OFFSETS
	.align		4
        /*0b1c*/ 	.byte	0x04, 0x46
        /*0b1e*/ 	.short	(.L_406 - .L_405)


	//   ....[0]....
.L_405:
        /*0b20*/ 	.word	0x000027b0


	//   ....[1]....
        /*0b24*/ 	.word	0x00002900


	//   ....[2]....
        /*0b28*/ 	.word	0x000088b0


	//   ....[3]....
        /*0b2c*/ 	.word	0x00008be0


	//   ....[4]....
        /*0b30*/ 	.word	0x0001ee80


	//   ....[5]....
        /*0b34*/ 	.word	0x0001efd0


	//   ....[6]....
        /*0b38*/ 	.word	0x0001f0c0


	//   ....[7]....
        /*0b3c*/ 	.word	0x00020030


	//----- nvinfo : EIATTR_MBARRIER_INSTR_OFFSETS
	.align		4
.L_406:
        /*0b40*/ 	.byte	0x04, 0x39
        /*0b42*/ 	.short	(.L_408 - .L_407)


	//   ....[0]....
.L_407:
        /*0b44*/ 	.word	0x00000270
        /*0b48*/ 	.word	0x000000ff
        /*0b4c*/ 	.word	0x00028c00
        /*0b50*/ 	.short	0x0100
        /*0b52*/ 	.byte	0x08
	.zero		1


	//   ....[1]....
        /*0b54*/ 	.word	0x00000280
        /*0b58*/ 	.word	0x000000ff
        /*0b5c*/ 	.word	0x00028c20
        /*0b60*/ 	.short	0x0100
        /*0b62*/ 	.byte	0x08
	.zero		1


	//   ....[2]....
        /*0b64*/ 	.word	0x00000330
        /*0b68*/ 	.word	0x000000ff
        /*0b6c*/ 	.word	0x00028c30
        /*0b70*/ 	.short	0x0100
        /*0b72*/ 	.byte	0x06
	.zero		1


	//   ....[3]....
        /*0b74*/ 	.word	0x00000340
        /*0b78*/ 	.word	0x000000ff
        /*0b7c*/ 	.word	0x00028c40
        /*0b80*/ 	.short	0x0100
        /*0b82*/ 	.byte	0x06
	.zero		1


	//   ....[4]....
        /*0b84*/ 	.word	0x00000350
        /*0b88*/ 	.word	0x000000ff
        /*0b8c*/ 	.word	0x00028c38
        /*0b90*/ 	.short	0x0100
        /*0b92*/ 	.byte	0x06
	.zero		1


	//   ....[5]....
        /*0b94*/ 	.word	0x00000360
        /*0b98*/ 	.word	0x000000ff
        /*0b9c*/ 	.word	0x00028c48
        /*0ba0*/ 	.short	0x0100
        /*0ba2*/ 	.byte	0x06
	.zero		1


	//   ....[6]....
        /*0ba4*/ 	.word	0x00000490
        /*0ba8*/ 	.word	0x000000ff
        /*0bac*/ 	.word	0x00028c50
        /*0bb0*/ 	.short	0x0100
        /*0bb2*/ 	.byte	0x08
	.zero		1


	//   ....[7]....
        /*0bb4*/ 	.word	0x000004a0
        /*0bb8*/ 	.word	0x000000ff
        /*0bbc*/ 	.word	0x00028c60
        /*0bc0*/ 	.short	0x0100
        /*0bc2*/ 	.byte	0x08
	.zero		1


	//   ....[8]....
        /*0bc4*/ 	.word	0x000004b0
        /*0bc8*/ 	.word	0x000000ff
        /*0bcc*/ 	.word	0x00028c58
        /*0bd0*/ 	.short	0x0100
        /*0bd2*/ 	.byte	0x08
	.zero		1


	//   ....[9]....
        /*0bd4*/ 	.word	0x000004c0
        /*0bd8*/ 	.word	0x000000ff
        /*0bdc*/ 	.word	0x00028c68
        /*0be0*/ 	.short	0x0100
        /*0be2*/ 	.byte	0x08
	.zero		1


	//   ....[10]....
        /*0be4*/ 	.word	0x000005b0
        /*0be8*/ 	.word	0x000000ff
        /*0bec*/ 	.word	0x00028c70
        /*0bf0*/ 	.short	0x0100
        /*0bf2*/ 	.byte	0x06
	.zero		1


	//   ....[11]....
        /*0bf4*/ 	.word	0x000005c0
        /*0bf8*/ 	.word	0x000000ff
        /*0bfc*/ 	.word	0x00028c80
        /*0c00*/ 	.short	0x0100
        /*0c02*/ 	.byte	0x06
	.zero		1


	//   ....[12]....
        /*0c04*/ 	.word	0x000005d0
        /*0c08*/ 	.word	0x000000ff
        /*0c0c*/ 	.word	0x00028c78
        /*0c10*/ 	.short	0x0100
        /*0c12*/ 	.byte	0x06
	.zero		1


	//   ....[13]....
        /*0c14*/ 	.word	0x000005e0
        /*0c18*/ 	.word	0x000000ff
        /*0c1c*/ 	.word	0x00028c88
        /*0c20*/ 	.short	0x0100
        /*0c22*/ 	.byte	0x06
	.zero		1


	//   ....[14]....
        /*0c24*/ 	.word	0x00000710
        /*0c28*/ 	.word	0x000000ff
        /*0c2c*/ 	.word	0x00028c90
        /*0c30*/ 	.short	0x0100
        /*0c32*/ 	.byte	0x08
	.zero		1


	//   ....[15]....
        /*0c34*/ 	.word	0x00000720
        /*0c38*/ 	.word	0x000000ff
        /*0c3c*/ 	.word	0x00028ca0
        /*0c40*/ 	.short	0x0100
        /*0c42*/ 	.byte	0x08
	.zero		1


	//   ....[16]....
        /*0c44*/ 	.word	0x00000730
        /*0c48*/ 	.word	0x000000ff
        /*0c4c*/ 	.word	0x00028c98
        /*0c50*/ 	.short	0x0100
        /*0c52*/ 	.byte	0x08
	.zero		1


	//   ....[17]....
        /*0c54*/ 	.word	0x00000740
        /*0c58*/ 	.word	0x000000ff
        /*0c5c*/ 	.word	0x00028ca8
        /*0c60*/ 	.short	0x0100
        /*0c62*/ 	.byte	0x08
	.zero		1


	//   ....[18]....
        /*0c64*/ 	.word	0x00000870
        /*0c68*/ 	.word	0x000000ff
        /*0c6c*/ 	.word	0x00028cb0
        /*0c70*/ 	.short	0x0100
        /*0c72*/ 	.byte	0x08
	.zero		1


	//   ....[19]....
        /*0c74*/ 	.word	0x00000880
        /*0c78*/ 	.word	0x000000ff
        /*0c7c*/ 	.word	0x00028cc0
        /*0c80*/ 	.short	0x0100
        /*0c82*/ 	.byte	0x08
	.zero		1


	//   ....[20]....
        /*0c84*/ 	.word	0x00000890
        /*0c88*/ 	.word	0x000000ff
        /*0c8c*/ 	.word	0x00028cb8
        /*0c90*/ 	.short	0x0100
        /*0c92*/ 	.byte	0x08
	.zero		1


	//   ....[21]....
        /*0c94*/ 	.word	0x000008a0
        /*0c98*/ 	.word	0x000000ff
        /*0c9c*/ 	.word	0x00028cc8
        /*0ca0*/ 	.short	0x0100
        /*0ca2*/ 	.byte	0x08
	.zero		1


	//   ....[22]....
        /*0ca4*/ 	.word	0x000034d0
        /*0ca8*/ 	.word	0x0000003c
        /*0cac*/ 	.word	0x00028c90
        /*0cb0*/ 	.short	0x010a
        /*0cb2*/ 	.byte	0x3f
	.zero		1


	//   ....[23]....
        /*0cb4*/ 	.word	0x00003f70
        /*0cb8*/ 	.word	0x0000003c
        /*0cbc*/ 	.word	0x00028c90
        /*0cc0*/ 	.short	0x010a
        /*0cc2*/ 	.byte	0x3f
	.zero		1


	//   ....[24]....
        /*0cc4*/ 	.word	0x00004800
        /*0cc8*/ 	.word	0x0000003c
        /*0ccc*/ 	.word	0x00028c90
        /*0cd0*/ 	.short	0x010a
        /*0cd2*/ 	.byte	0x3f
	.zero		1


	//   ....[25]....
        /*0cd4*/ 	.word	0x00004bc0
        /*0cd8*/ 	.word	0x00000004
        /*0cdc*/ 	.word	0x00000000
        /*0ce0*/ 	.short	0x0101
        /*0ce2*/ 	.byte	0x3f
	.zero		1


	//   ....[26]....
        /*0ce4*/ 	.word	0x00004c00
        /*0ce8*/ 	.word	0x0000003c
        /*0cec*/ 	.word	0x00028cb0
        /*0cf0*/ 	.short	0x010a
        /*0cf2*/ 	.byte	0x3f
	.zero		1


	//   ....[27]....
        /*0cf4*/ 	.word	0x00005600
        /*0cf8*/ 	.word	0x0000003c
        /*0cfc*/ 	.word	0x00000000
        /*0d00*/ 	.short	0x0101
        /*0d02*/ 	.byte	0x3f
	.zero		1


	//   ....[28]....
        /*0d04*/ 	.word	0x000062d0
        /*0d08*/ 	.word	0x0000000c
        /*0d0c*/ 	.word	0x00028c50
        /*0d10*/ 	.short	0x010a
        /*0d12*/ 	.byte	0x3f
	.zero		1


	//   ....[29]....
        /*0d14*/ 	.word	0x00006690
        /*0d18*/ 	.word	0x0000000c
        /*0d1c*/ 	.word	0x00000000
        /*0d20*/ 	.short	0x0101
        /*0d22*/ 	.byte	0x3f
	.zero		1


	//   ....[30]....
        /*0d24*/ 	.word	0x00006fb0
        /*0d28*/ 	.word	0x00000015
        /*0d2c*/ 	.word	0x00028c50
        /*0d30*/ 	.short	0x010a
        /*0d32*/ 	.byte	0x3f
	.zero		1


	//   ....[31]....
        /*0d34*/ 	.word	0x00007000
        /*0d38*/ 	.word	0x00000015
        /*0d3c*/ 	.word	0x00028c50
        /*0d40*/ 	.short	0x010a
        /*0d42*/ 	.byte	0x3f
	.zero		1


	//   ....[32]....
        /*0d44*/ 	.word	0x000072f0
        /*0d48*/ 	.word	0x00000015
        /*0d4c*/ 	.word	0x00000000
        /*0d50*/ 	.short	0x0101
        /*0d52*/ 	.byte	0x3f
	.zero		1


	//   ....[33]....
        /*0d54*/ 	.word	0x00008950
        /*0d58*/ 	.word	0x00000002
        /*0d5c*/ 	.word	0x00028c00
        /*0d60*/ 	.short	0x010a
        /*0d62*/ 	.byte	0x3f
	.zero		1


	//   ....[34]....
        /*0d64*/ 	.word	0x000089a0
        /*0d68*/ 	.word	0x00000002
        /*0d6c*/ 	.word	0x00028c00
        /*0d70*/ 	.short	0x010a
        /*0d72*/ 	.byte	0x3f
	.zero		1


	//   ....[35]....
        /*0d74*/ 	.word	0x00009460
        /*0d78*/ 	.word	0x00000002
        /*0d7c*/ 	.word	0x00028c00
        /*0d80*/ 	.short	0x010a
        /*0d82*/ 	.byte	0x3f
	.zero		1


	//   ....[36]....
        /*0d84*/ 	.word	0x0000a9c0
        /*0d88*/ 	.word	0x00000002
        /*0d8c*/ 	.word	0x00028c00
        /*0d90*/ 	.short	0x010a
        /*0d92*/ 	.byte	0x3f
	.zero		1


	//   ....[37]....
        /*0d94*/ 	.word	0x0000b960
        /*0d98*/ 	.word	0x0000000c
        /*0d9c*/ 	.word	0x00028c30
        /*0da0*/ 	.short	0x010a
        /*0da2*/ 	.byte	0x3f
	.zero		1


	//   ....[38]....
        /*0da4*/ 	.word	0x0000ba10
        /*0da8*/ 	.word	0x0000000c
        /*0dac*/ 	.word	0x00028c30
        /*0db0*/ 	.short	0x010a
        /*0db2*/ 	.byte	0x3f
	.zero		1


	//   ....[39]....
        /*0db4*/ 	.word	0x0000c140
        /*0db8*/ 	.word	0x0000002d
        /*0dbc*/ 	.word	0x00000000
        /*0dc0*/ 	.short	0x0101
        /*0dc2*/ 	.byte	0x3f
	.zero		1


	//   ....[40]....
        /*0dc4*/ 	.word	0x0000d8f0
        /*0dc8*/ 	.word	0x0000000c
        /*0dcc*/ 	.word	0x00028c50
        /*0dd0*/ 	.short	0x010a
        /*0dd2*/ 	.byte	0x3f
	.zero		1


	//   ....[41]....
        /*0dd4*/ 	.word	0x0000d9a0
        /*0dd8*/ 	.word	0x0000000c
        /*0ddc*/ 	.word	0x00028c50
        /*0de0*/ 	.short	0x010a
        /*0de2*/ 	.byte	0x3f
	.zero		1


	//   ....[42]....
        /*0de4*/ 	.word	0x0000dc90
        /*0de8*/ 	.word	0x0000000c
        /*0dec*/ 	.word	0x00000000
        /*0df0*/ 	.short	0x0101
        /*0df2*/ 	.byte	0x3f
	.zero		1


	//   ....[43]....
        /*0df4*/ 	.word	0x0000dfa0
        /*0df8*/ 	.word	0x00000015
        /*0dfc*/ 	.word	0x00028c30
        /*0e00*/ 	.short	0x010a
        /*0e02*/ 	.byte	0x3f
	.zero		1


	//   ....[44]....
        /*0e04*/ 	.word	0x0000e010
        /*0e08*/ 	.word	0x00000015
        /*0e0c*/ 	.word	0x00028c30
        /*0e10*/ 	.short	0x010a
        /*0e12*/ 	.byte	0x3f
	.zero		1


	//   ....[45]....
        /*0e14*/ 	.word	0x0000e600
        /*0e18*/ 	.word	0x00000098
        /*0e1c*/ 	.word	0x00000000
        /*0e20*/ 	.short	0x0101
        /*0e22*/ 	.byte	0x3f
	.zero		1


	//   ....[46]....
        /*0e24*/ 	.word	0x00010610
        /*0e28*/ 	.word	0x00000015
        /*0e2c*/ 	.word	0x00028c50
        /*0e30*/ 	.short	0x010a
        /*0e32*/ 	.byte	0x3f
	.zero		1


	//   ....[47]....
        /*0e34*/ 	.word	0x00010660
        /*0e38*/ 	.word	0x00000015
        /*0e3c*/ 	.word	0x00028c50
        /*0e40*/ 	.short	0x010a
        /*0e42*/ 	.byte	0x3f
	.zero		1


	//   ....[48]....
        /*0e44*/ 	.word	0x00010980
        /*0e48*/ 	.word	0x00000015
        /*0e4c*/ 	.word	0x00000000
        /*0e50*/ 	.short	0x0101
        /*0e52*/ 	.byte	0x3f
	.zero		1


	//   ....[49]....
        /*0e54*/ 	.word	0x00010d80
        /*0e58*/ 	.word	0x0000000c
        /*0e5c*/ 	.word	0x00028c30
        /*0e60*/ 	.short	0x010a
        /*0e62*/ 	.byte	0x3f
	.zero		1


	//   ....[50]....
        /*0e64*/ 	.word	0x00010df0
        /*0e68*/ 	.word	0x0000000c
        /*0e6c*/ 	.word	0x00028c30
        /*0e70*/ 	.short	0x010a
        /*0e72*/ 	.byte	0x3f
	.zero		1


	//   ....[51]....
        /*0e74*/ 	.word	0x00011890
        /*0e78*/ 	.word	0x0000000f
        /*0e7c*/ 	.word	0x00000000
        /*0e80*/ 	.short	0x0101
        /*0e82*/ 	.byte	0x3f
	.zero		1


	//   ....[52]....
        /*0e84*/ 	.word	0x00012780
        /*0e88*/ 	.word	0x0000000c
        /*0e8c*/ 	.word	0x00028c50
        /*0e90*/ 	.short	0x010a
        /*0e92*/ 	.byte	0x3f
	.zero		1


	//   ....[53]....
        /*0e94*/ 	.word	0x000127d0
        /*0e98*/ 	.word	0x0000000c
        /*0e9c*/ 	.word	0x00028c50
        /*0ea0*/ 	.short	0x010a
        /*0ea2*/ 	.byte	0x3f
	.zero		1


	//   ....[54]....
        /*0ea4*/ 	.word	0x00012ad0
        /*0ea8*/ 	.word	0x0000000c
        /*0eac*/ 	.word	0x00000000
        /*0eb0*/ 	.short	0x0101
        /*0eb2*/ 	.byte	0x3f
	.zero		1


	//   ....[55]....
        /*0eb4*/ 	.word	0x00012c10
        /*0eb8*/ 	.word	0x00000015
        /*0ebc*/ 	.word	0x00028c30
        /*0ec0*/ 	.short	0x010a
        /*0ec2*/ 	.byte	0x3f
	.zero		1


	//   ....[56]....
        /*0ec4*/ 	.word	0x00012c80
        /*0ec8*/ 	.word	0x00000015
        /*0ecc*/ 	.word	0x00028c30
        /*0ed0*/ 	.short	0x010a
        /*0ed2*/ 	.byte	0x3f
	.zero		1


	//   ....[57]....
        /*0ed4*/ 	.word	0x00013210
        /*0ed8*/ 	.word	0x00000098
        /*0edc*/ 	.word	0x00000000
        /*0ee0*/ 	.short	0x0101
        /*0ee2*/ 	.byte	0x3f
	.zero		1


	//   ....[58]....
        /*0ee4*/ 	.word	0x000150b0
        /*0ee8*/ 	.word	0x00000015
        /*0eec*/ 	.word	0x00028c50
        /*0ef0*/ 	.short	0x010a
        /*0ef2*/ 	.byte	0x3f
	.zero		1


	//   ....[59]....
        /*0ef4*/ 	.word	0x00015100
        /*0ef8*/ 	.word	0x00000015
        /*0efc*/ 	.word	0x00028c50
        /*0f00*/ 	.short	0x010a
        /*0f02*/ 	.byte	0x3f
	.zero		1


	//   ....[60]....
        /*0f04*/ 	.word	0x00015420
        /*0f08*/ 	.word	0x00000015
        /*0f0c*/ 	.word	0x00000000
        /*0f10*/ 	.short	0x0101
        /*0f12*/ 	.byte	0x3f
	.zero		1


	//   ....[61]....
        /*0f14*/ 	.word	0x00017cf0
        /*0f18*/ 	.word	0x00000003
        /*0f1c*/ 	.word	0x00000000
        /*0f20*/ 	.short	0x0101
        /*0f22*/ 	.byte	0x3f
	.zero		1


	//   ....[62]....
        /*0f24*/ 	.word	0x00018a60
        /*0f28*/ 	.word	0x00000008
        /*0f2c*/ 	.word	0x00000000
        /*0f30*/ 	.short	0x0101
        /*0f32*/ 	.byte	0x3f
	.zero		1


	//   ....[63]....
        /*0f34*/ 	.word	0x0001cd40
        /*0f38*/ 	.word	0x00000012
        /*0f3c*/ 	.word	0x00028c20
        /*0f40*/ 	.short	0x010a
        /*0f42*/ 	.byte	0x3f
	.zero		1


	//   ....[64]....
        /*0f44*/ 	.word	0x0001cdd0
        /*0f48*/ 	.word	0x0000000b
        /*0f4c*/ 	.word	0x00028ca0
        /*0f50*/ 	.short	0x010a
        /*0f52*/ 	.byte	0x3f
	.zero		1


	//   ....[65]....
        /*0f54*/ 	.word	0x0001d020
        /*0f58*/ 	.word	0x0000000b
        /*0f5c*/ 	.word	0x00028cc0
        /*0f60*/ 	.short	0x010a
        /*0f62*/ 	.byte	0x3f
	.zero		1


	//   ....[66]....
        /*0f64*/ 	.word	0x0001d9f0
        /*0f68*/ 	.word	0x0000000b
        /*0f6c*/ 	.word	0x00028ca0
        /*0f70*/ 	.short	0x010a
        /*0f72*/ 	.byte	0x3f
	.zero		1


	//   ....[67]....
        /*0f74*/ 	.word	0x0001dc30
        /*0f78*/ 	.word	0x0000000b
        /*0f7c*/ 	.word	0x00028cc0
        /*0f80*/ 	.short	0x010a
        /*0f82*/ 	.byte	0x3f
	.zero		1


	//   ....[68]....
        /*0f84*/ 	.word	0x0001f830
        /*0f88*/ 	.word	0x00000019
        /*0f8c*/ 	.word	0x00028c40
        /*0f90*/ 	.short	0x010a
        /*0f92*/ 	.byte	0x3f
	.zero		1


	//   ....[69]....
        /*0f94*/ 	.word	0x0001fce0
        /*0f98*/ 	.word	0x00000019
        /*0f9c*/ 	.word	0x00028c30
        /*0fa0*/ 	.short	0x0107
        /*0fa2*/ 	.byte	0x3f
	.zero		1


	//   ....[70]....
        /*0fa4*/ 	.word	0x0001fdb0
        /*0fa8*/ 	.word	0x00000019
        /*0fac*/ 	.word	0x00028c30
        /*0fb0*/ 	.short	0x0101
        /*0fb2*/ 	.byte	0x3f
	.zero		1


	//   ....[71]....
        /*0fb4*/ 	.word	0x00020680
        /*0fb8*/ 	.word	0x00000012
        /*0fbc*/ 	.word	0x00028c00
        /*0fc0*/ 	.short	0x0107
        /*0fc2*/ 	.byte	0x3f
	.zero		1


	//   ....[72]....
        /*0fc4*/ 	.word	0x00020770
        /*0fc8*/ 	.word	0x00000012
        /*0fcc*/ 	.word	0x00028c00
        /*0fd0*/ 	.short	0x0101
        /*0fd2*/ 	.byte	0x3f
	.zero		1


	//   ....[73]....
        /*0fd4*/ 	.word	0x00020790
        /*0fd8*/ 	.word	0x00000012
        /*0fdc*/ 	.word	0x00028c20
        /*0fe0*/ 	.short	0x010a
        /*0fe2*/ 	.byte	0x3f
	.zero		1


	//   ....[74]....
        /*0fe4*/ 	.word	0x00020820
        /*0fe8*/ 	.word	0x00000019
        /*0fec*/ 	.word	0x00028c60
        /*0ff0*/ 	.short	0x010a
        /*0ff2*/ 	.byte	0x3f
	.zero		1


	//   ....[75]....
        /*0ff4*/ 	.word	0x00021130
        /*0ff8*/ 	.word	0x00000019
        /*0ffc*/ 	.word	0x00028c50
        /*1000*/ 	.short	0x0107
        /*1002*/ 	.byte	0x3f
	.zero		1


	//   ....[76]....
        /*1004*/ 	.word	0x00021200
        /*1008*/ 	.word	0x00000019
        /*100c*/ 	.word	0x00028c50
        /*1010*/ 	.short	0x0101
        /*1012*/ 	.byte	0x3f
	.zero		1


	//   ....[77]....
        /*1014*/ 	.word	0x00021590
        /*1018*/ 	.word	0x00000006
        /*101c*/ 	.word	0x00028c40
        /*1020*/ 	.short	0x010a
        /*1022*/ 	.byte	0x3f
	.zero		1


	//   ....[78]....
        /*1024*/ 	.word	0x000218b0
        /*1028*/ 	.word	0x00000006
        /*102c*/ 	.word	0x00028c30
        /*1030*/ 	.short	0x0107
        /*1032*/ 	.byte	0x3f
	.zero		1


	//   ....[79]....
        /*1034*/ 	.word	0x00021970
        /*1038*/ 	.word	0x00000006
        /*103c*/ 	.word	0x00028c30
        /*1040*/ 	.short	0x0101
        /*1042*/ 	.byte	0x3f
	.zero		1


	//   ....[80]....
        /*1044*/ 	.word	0x000219a0
        /*1048*/ 	.word	0x00000006
        /*104c*/ 	.word	0x00028c60
        /*1050*/ 	.short	0x010a
        /*1052*/ 	.byte	0x3f
	.zero		1


	//   ....[81]....
        /*1054*/ 	.word	0x00022050
        /*1058*/ 	.word	0x00000006
        /*105c*/ 	.word	0x00028c50
        /*1060*/ 	.short	0x0107
        /*1062*/ 	.byte	0x3f
	.zero		1


	//   ....[82]....
        /*1064*/ 	.word	0x00022110
        /*1068*/ 	.word	0x00000006
        /*106c*/ 	.word	0x00028c50
        /*1070*/ 	.short	0x0101
        /*1072*/ 	.byte	0x3f
	.zero		1


	//   ....[83]....
        /*1074*/ 	.word	0x000233a0
        /*1078*/ 	.word	0x00000007
        /*107c*/ 	.word	0x00028c20
        /*1080*/ 	.short	0x010a
        /*1082*/ 	.byte	0x3f
	.zero		1


	//   ....[84]....
        /*1084*/ 	.word	0x00023510
        /*1088*/ 	.word	0x00000005
        /*108c*/ 	.word	0x00028c40
        /*1090*/ 	.short	0x010a
        /*1092*/ 	.byte	0x3f
	.zero		1


	//   ....[85]....
        /*1094*/ 	.word	0x000235b0
        /*1098*/ 	.word	0x00000003
        /*109c*/ 	.word	0x00028c40
        /*10a0*/ 	.short	0x010a
        /*10a2*/ 	.byte	0x3f
	.zero		1


	//   ....[86]....
        /*10a4*/ 	.word	0x000235f0
        /*10a8*/ 	.word	0x00000005
        /*10ac*/ 	.word	0x00028c60
        /*10b0*/ 	.short	0x010a
        /*10b2*/ 	.byte	0x3f
	.zero		1


	//   ....[87]....
        /*10b4*/ 	.word	0x00023630
        /*10b8*/ 	.word	0x00000003
        /*10bc*/ 	.word	0x00028c60
        /*10c0*/ 	.short	0x010a
        /*10c2*/ 	.byte	0x3f
	.zero		1


	//   ....[88]....
        /*10c4*/ 	.word	0x00023690
        /*10c8*/ 	.word	0x0000003c
        /*10cc*/ 	.word	0x00028c90
        /*10d0*/ 	.short	0x010a
        /*10d2*/ 	.byte	0x3f
	.zero		1


	//   ....[89]....
        /*10d4*/ 	.word	0x00023810
        /*10d8*/ 	.word	0x0000003c
        /*10dc*/ 	.word	0x00028c90
        /*10e0*/ 	.short	0x010a
        /*10e2*/ 	.byte	0x3f
	.zero		1


	//   ....[90]....
        /*10e4*/ 	.word	0x00023990
        /*10e8*/ 	.word	0x0000003c
        /*10ec*/ 	.word	0x00028c90
        /*10f0*/ 	.short	0x010a
        /*10f2*/ 	.byte	0x3f
	.zero		1


	//   ....[91]....
        /*10f4*/ 	.word	0x00023af0
        /*10f8*/ 	.word	0x0000003c
        /*10fc*/ 	.word	0x00028cb0
        /*1100*/ 	.short	0x010a
        /*1102*/ 	.byte	0x3f
	.zero		1


	//   ....[92]....
        /*1104*/ 	.word	0x00023b40
        /*1108*/ 	.word	0x0000000c
        /*110c*/ 	.word	0x00028c50
        /*1110*/ 	.short	0x010a
        /*1112*/ 	.byte	0x3f
	.zero		1


	//   ....[93]....
        /*1114*/ 	.word	0x00023b90
        /*1118*/ 	.word	0x00000015
        /*111c*/ 	.word	0x00028c50
        /*1120*/ 	.short	0x010a
        /*1122*/ 	.byte	0x3f
	.zero		1


	//   ....[94]....
        /*1124*/ 	.word	0x00023f80
        /*1128*/ 	.word	0x00000002
        /*112c*/ 	.word	0x00028c00
        /*1130*/ 	.short	0x010a
        /*1132*/ 	.byte	0x3f
	.zero		1


	//   ....[95]....
        /*1134*/ 	.word	0x00024560
        /*1138*/ 	.word	0x00000002
        /*113c*/ 	.word	0x00028c00
        /*1140*/ 	.short	0x010a
        /*1142*/ 	.byte	0x3f
	.zero		1


	//   ....[96]....
        /*1144*/ 	.word	0x000245b0
        /*1148*/ 	.word	0x0000000c
        /*114c*/ 	.word	0x00028c30
        /*1150*/ 	.short	0x010a
        /*1152*/ 	.byte	0x3f
	.zero		1


	//   ....[97]....
        /*1154*/ 	.word	0x00024600
        /*1158*/ 	.word	0x0000000c
        /*115c*/ 	.word	0x00028c50
        /*1160*/ 	.short	0x010a
        /*1162*/ 	.byte	0x3f
	.zero		1


	//   ....[98]....
        /*1164*/ 	.word	0x00024650
        /*1168*/ 	.word	0x00000015
        /*116c*/ 	.word	0x00028c30
        /*1170*/ 	.short	0x010a
        /*1172*/ 	.byte	0x3f
	.zero		1


	//   ....[99]....
        /*1174*/ 	.word	0x000246a0
        /*1178*/ 	.word	0x00000015
        /*117c*/ 	.word	0x00028c50
        /*1180*/ 	.short	0x010a
        /*1182*/ 	.byte	0x3f
	.zero		1


	//   ....[100]....
        /*1184*/ 	.word	0x000246f0
        /*1188*/ 	.word	0x0000000c
        /*118c*/ 	.word	0x00028c30
        /*1190*/ 	.short	0x010a
        /*1192*/ 	.byte	0x3f
	.zero		1


	//   ....[101]....
        /*1194*/ 	.word	0x00024740
        /*1198*/ 	.word	0x0000000c
        /*119c*/ 	.word	0x00028c50
        /*11a0*/ 	.short	0x010a
        /*11a2*/ 	.byte	0x3f
	.zero		1


	//   ....[102]....
        /*11a4*/ 	.word	0x00024790
        /*11a8*/ 	.word	0x00000015
        /*11ac*/ 	.word	0x00028c30
        /*11b0*/ 	.short	0x010a
        /*11b2*/ 	.byte	0x3f
	.zero		1


	//   ....[103]....
        /*11b4*/ 	.word	0x000247e0
        /*11b8*/ 	.word	0x00000015
        /*11bc*/ 	.word	0x00028c50
        /*11c0*/ 	.short	0x010a
        /*11c2*/ 	.byte	0x3f
	.zero		1


	//   ....[104]....
        /*11c4*/ 	.word	0x00024970
        /*11c8*/ 	.word	0x00000012
        /*11cc*/ 	.word	0x00028c20
        /*11d0*/ 	.short	0x010a
        /*11d2*/ 	.byte	0x3f
	.zero		1


	//   ....[105]....
        /*11d4*/ 	.word	0x000249c0
        /*11d8*/ 	.word	0x0000000b
        /*11dc*/ 	.word	0x00028ca0
        /*11e0*/ 	.short	0x010a
        /*11e2*/ 	.byte	0x3f
	.zero		1


	//   ....[106]....
        /*11e4*/ 	.word	0x00024a10
        /*11e8*/ 	.word	0x0000000b
        /*11ec*/ 	.word	0x00028cc0
        /*11f0*/ 	.short	0x010a
        /*11f2*/ 	.byte	0x3f
	.zero		1


	//   ....[107]....
        /*11f4*/ 	.word	0x00024a60
        /*11f8*/ 	.word	0x0000000b
        /*11fc*/ 	.word	0x00028ca0
        /*1200*/ 	.short	0x010a
        /*1202*/ 	.byte	0x3f
	.zero		1


	//   ....[108]....
        /*1204*/ 	.word	0x00024ab0
        /*1208*/ 	.word	0x0000000b
        /*120c*/ 	.word	0x00028cc0
        /*1210*/ 	.short	0x010a
        /*1212*/ 	.byte	0x3f
	.zero		1


	//   ....[109]....
        /*1214*/ 	.word	0x00024bd0
        /*1218*/ 	.word	0x00000019
        /*121c*/ 	.word	0x00028c40
        /*1220*/ 	.short	0x010a
        /*1222*/ 	.byte	0x3f
	.zero		1


	//   ....[110]....
        /*1224*/ 	.word	0x00025670
        /*1228*/ 	.word	0x00000012
        /*122c*/ 	.word	0x00028c20
        /*1230*/ 	.short	0x010a
        /*1232*/ 	.byte	0x3f
	.zero		1


	//   ....[111]....
        /*1234*/ 	.word	0x000256c0
        /*1238*/ 	.word	0x00000019
        /*123c*/ 	.word	0x00028c60
        /*1240*/ 	.short	0x010a
        /*1242*/ 	.byte	0x3f
	.zero		1


	//   ....[112]....
        /*1244*/ 	.word	0x00025fc0
        /*1248*/ 	.word	0x00000006
        /*124c*/ 	.word	0x00028c40
        /*1250*/ 	.short	0x010a
        /*1252*/ 	.byte	0x3f
	.zero		1


	//   ....[113]....
        /*1254*/ 	.word	0x00026480
        /*1258*/ 	.word	0x00000006
        /*125c*/ 	.word	0x00028c60
        /*1260*/ 	.short	0x010a
        /*1262*/ 	.byte	0x3f
	.zero		1


	//   ....[114]....
        /*1264*/ 	.word	0x00027620
        /*1268*/ 	.word	0x00000007
        /*126c*/ 	.word	0x00028c20
        /*1270*/ 	.short	0x010a
        /*1272*/ 	.byte	0x3f
	.zero		1


	//   ....[115]....
        /*1274*/ 	.word	0x000277c0
        /*1278*/ 	.word	0x00000005
        /*127c*/ 	.word	0x00028c40
        /*1280*/ 	.short	0x010a
        /*1282*/ 	.byte	0x3f
	.zero		1


	//   ....[116]....
        /*1284*/ 	.word	0x00027810
        /*1288*/ 	.word	0x00000003
        /*128c*/ 	.word	0x00028c40
        /*1290*/ 	.short	0x010a
        /*1292*/ 	.byte	0x3f
	.zero		1


	//   ....[117]....
        /*1294*/ 	.word	0x00027860
        /*1298*/ 	.word	0x00000005
        /*129c*/ 	.word	0x00028c60
        /*12a0*/ 	.short	0x010a
        /*12a2*/ 	.byte	0x3f
	.zero		1


	//----- nvinfo : EIATTR_NUM_MBARRIERS
	.align		4
.L_408:
        /*12a4*/ 	.byte	0x03, 0x38
        /*12a6*/ 	.short	0x0016


	//----- nvinfo : EIATTR_EXIT_INSTR_OFFSETS
	.align		4
        /*12a8*/ 	.byte	0x04, 0x1c
        /*12aa*/ 	.short	(.L_410 - .L_409)


	//   ....[0]....
.L_409:
        /*12ac*/ 	.word	0x00023680


	//----- nvinfo : EIATTR_MAX_THREADS
	.align		4
.L_410:
        /*12b0*/ 	.byte	0x04, 0x05
        /*12b2*/ 	.short	(.L_412 - .L_411)
.L_411:
        /*12b4*/ 	.word	0x00000180
        /*12b8*/ 	.word	0x00000001
        /*12bc*/ 	.word	0x00000001


	//----- nvinfo : EIATTR_CRS_STACK_SIZE
	.align		4
.L_412:
        /*12c0*/ 	.byte	0x04, 0x1e
        /*12c2*/ 	.short	(.L_414 - .L_413)
.L_413:
        /*12c4*/ 	.word	0x00000000


	//----- nvinfo : EIATTR_CBANK_PARAM_SIZE
	.align		4
.L_414:
        /*12c8*/ 	.byte	0x03, 0x19
        /*12ca*/ 	.short	0x0af0


	//----- nvinfo : EIATTR_PARAM_CBANK
	.align		4
        /*12cc*/ 	.byte	0x04, 0x0a
        /*12ce*/ 	.short	(.L_416 - .L_415)
	.align		4
.L_415:
        /*12d0*/ 	.word	index@(.nv.constant0._ZN7cutlass13device_kernelIN5flash11enable_sm90INS1_16FlashAttnFwdSm90INS1_25CollectiveMainloopFwdSm90ILi2EN4cute5tupleIJNS5_1CILi1EEES8_S8_EEENS6_IJNS7_ILi64EEESA_SA_EEELi512ENS_10bfloat16_tEfNS_4arch4Sm90ELb0ELb1ELb1ELb1ELb1ELb1ELb0ELb0ELb0ELb1ELb1ELb0EEENS1_21CollectiveEpilogueFwdINS6_IJSA_NS7_ILi512EEESA_EEES9_SC_SE_Li256ELb1ELb1ELb1ELb0EEENS1_36VarlenDynamicPersistentTileSchedulerILi64ELi64ELi256ELi128ELb1ELb1ELb1ELb1ELb0ELb1EEEEEEEEEvNT_6ParamsE)
        /*12d4*/ 	.short	0x0210
        /*12d6*/ 	.short	0x0af0


	//----- nvinfo : EIATTR_SW_WAR
	.align		4
.L_416:
        /*12d8*/ 	.byte	0x04, 0x36
        /*12da*/ 	.short	(.L_418 - .L_417)
.L_417:
        /*12dc*/ 	.word	0x00000008
.L_418:


//--------------------- .nv.info._ZN7cutlass13device_kernelIN5flash11enable_sm90INS1_16FlashAttnFwdSm90INS1_25CollectiveMainloopFwdSm90ILi2EN4cute5tupleIJNS5_1CILi1EEES8_S8_EEENS6_IJNS7_ILi64EEESA_SA_EEELi512ENS_10bfloat16_tEfNS_4arch4Sm90ELb0ELb1ELb1ELb1ELb1ELb0ELb1ELb0ELb0ELb1ELb1ELb0EEENS1_21CollectiveEpilogueFwdINS6_IJSA_NS7_ILi512EEESA_EEES9_SC_SE_Li256ELb1ELb1ELb1ELb0EEENS1_36VarlenDynamicPersistentTileSchedulerILi64ELi64ELi256ELi128ELb1ELb1ELb1ELb1ELb0ELb1EEEEEEEEEvNT_6ParamsE --------------------------
	.section	.nv.info._ZN7cutlass13device_kernelIN5flash11enable_sm90INS1_16FlashAttnFwdSm90INS1_25CollectiveMainloopFwdSm90ILi2EN4cute5tupleIJNS5_1CILi1EEES8_S8_EEENS6_IJNS7_ILi64EEESA_SA_EEELi512ENS_10bfloat16_tEfNS_4arch4Sm90ELb0ELb1ELb1ELb1ELb1ELb0ELb1ELb0ELb0ELb1ELb1ELb0EEENS1_21CollectiveEpilogueFwdINS6_IJSA_NS7_ILi512EEESA_EEES9_SC_SE_Li256ELb1ELb1ELb1ELb0EEENS1_36VarlenDynamicPersistentTileSchedulerILi64ELi64ELi256ELi128ELb1ELb1ELb1ELb1ELb0ELb1EEEEEEEEEvNT_6ParamsE,"",@"SHT_CUDA_INFO"
	.sectionflags	@""
	.align	4


	//----- nvinfo : EIATTR_CUDA_API_VERSION
	.align		4
        /*0000*/ 	.byte	0x04, 0x37
        /*0002*/ 	.short	(.L_420 - .L_419)
.L_419:
        /*0004*/ 	.word	0x00000082


	//----- nvinfo : EIATTR_KPARAM_INFO
	.align		4
.L_420:
        /*0008*/ 	.byte	0x04, 0x17
        /*000a*/ 	.short	(.L_422 - .L_421)
.L_421:
        /*000c*/ 	.word	0x00000000
        /*0010*/ 	.short	0x0000
        /*0012*/ 	.short	0x0070
        /*0014*/ 	.byte	0x00, 0xf0, 0x01, 0x2e


	//----- nvinfo : EIATTR_SPARSE_MMA_MASK
	.align		4
.L_422:
        /*0018*/ 	.byte	0x03, 0x50
        /*001a*/ 	.short	0x0000


	//----- nvinfo : EIATTR_MAXREG_COUNT
	.align		4
        /*001c*/ 	.byte	0x03, 0x1b
        /*001e*/ 	.short	0x00a8


	//----- nvinfo : EIATTR_NUM_BARRIERS
	.align		4
        /*0020*/ 	.byte	0x02, 0x4c
        /*0022*/ 	.byte	0x10
	.zero		1


	//----- nvinfo : EIATTR_EXTERNS
	.align		4
        /*0024*/ 	.byte	0x04, 0x0f
        /*0026*/ 	.short	(.L_424 - .L_423)


	//   ....[0]....
	.align		4
.L_423:
        /*0028*/ 	.word	index@(__assertfail)


	//----- nvinfo : EIATTR_ANNOTATIONS
	.align		4
.L_424:
        /*002c*/ 	.byte	0x04, 0x55
        /*002e*/ 	.short	(.L_426 - .L_425)


	//   ....[0]....
.L_425:
        /* <DEDUP_REMOVED lines=23> */
        /*0194*/ 	.byte	0x00, 0xed, 0x02, 0x00, 0x01, 0x00, 0x00, 0x00, 0xa0, 0xee, 0x02, 0x00


	//----- nvinfo : EIATTR_MERCURY_ISA_VERSION
	.align		4
.L_426:
        /*01a0*/ 	.byte	0x03, 0x5f
        /*01a2*/ 	.short	0x0101


	//----- nvinfo : EIATTR_UNUSED_LOAD_BYTE_OFFSET
	.align		4
        /*01a4*/ 	.byte	0x04, 0x44
        /*01a6*/ 	.short	(.L_428 - .L_427)


	//   ....[0]....
.L_427:
        /*01a8*/ 	.word	0x00000a00
        /*01ac*/ 	.word	0x0000fff0


	//   ....[1]....
        /*01b0*/ 	.word	0x00022d70
        /*01b4*/ 	.word	0x0000fff0


	//----- nvinfo : EIATTR_INT_WARP_WIDE_INSTR_OFFSETS
	.align		4
.L_428:
        /*01b8*/ 	.byte	0x04, 0x31
        /*01ba*/ 	.short	(.L_430 - .L_429)


	//   ....[0]....
.L_429:
        /*01bc*/ 	.word	0x000000c0


	//   ....[1]....
        /*01c0*/ 	.word	0x000000d0


	//   ....[2]....
        /*01c4*/ 	.word	0x000000e0


	//   ....[3]....
        /*01c8*/ 	.word	0x00000180


	//   ....[4]....
        /*01cc*/ 	.word	0x00029950


	//   ....[5]....
        /*01d0*/ 	.word	0x000299e0


	//   ....[6]....
        /*01d4*/ 	.word	0x0002dbe0


	//   ....[7]....
        /*01d8*/ 	.word	0x0002dc70


	//----- nvinfo : EIATTR_COOP_GROUP_MASK_REGIDS
	.align		4
.L_430:
        /*01dc*/ 	.byte	0x04, 0x29
        /*01de*/ 	.short	(.L_432 - .L_431)


	//   ....[0]....
.L_431:
        /*01e0*/ 	.word	0xffffffff


	//   ....[1]....
        /*01e4*/ 	.word	0xffffffff


	//   ....[2]....
        /*01e8*/ 	.word	0xffffffff


	//   ....[3]....
        /*01ec*/ 	.word	0xffffffff


	//   ....[4]....
        /*01f0*/ 	.word	0xffffffff


	//   ....[5]....
        /*01f4*/ 	.word	0xffffffff


	//   ....[6]....
        /*01f8*/ 	.word	0xffffffff


	//   ....[7]....
        /*01fc*/ 	.word	0xffffffff


	//   ....[8]....
        /*0200*/ 	.word	0xffffffff


	//   ....[9]....
        /*0204*/ 	.word	0xffffffff


	//   ....[10]....
        /*0208*/ 	.word	0xffffffff


	//   ....[11]....
        /*020c*/ 	.word	0xffffffff


	//   ....[12]....
        /*0210*/ 	.word	0xffffffff


	//   ....[13]....
        /*0214*/ 	.word	0xffffffff


	//   ....[14]....
        /*0218*/ 	.word	0xffffffff


	//   ....[15]....
        /*021c*/ 	.word	0xffffffff


	//   ....[16]....
        /*0220*/ 	.word	0xffffffff


	//   ....[17]....
        /*0224*/ 	.word	0xffffffff


	//   ....[18]....
        /*0228*/ 	.word	0xffffffff


	//   ....[19]....
        /*022c*/ 	.word	0xffffffff


	//   ....[20]....
        /*0230*/ 	.word	0xffffffff


	//   ....[21]....
        /*0234*/ 	.word	0xffffffff


	//   ....[22]....
        /*0238*/ 	.word	0xffffffff


	//   ....[23]....
        /*023c*/ 	.word	0xffffffff


	//   ....[24]....
        /*0240*/ 	.word	0xffffffff


	//   ....[25]....
        /*0244*/ 	.word	0xffffffff


	//   ....[26]....
        /*0248*/ 	.word	0xffffffff


	//   ....[27]....
        /*024c*/ 	.word	0xffffffff


	//   ....[28]....
        /*0250*/ 	.word	0xffffffff


	//   ....[29]....
        /*0254*/ 	.word	0xffffffff


	//   ....[30]....
        /*0258*/ 	.word	0xffffffff


	//   ....[31]....
        /*025c*/ 	.word	0xffffffff


	//   ....[32]....
        /*0260*/ 	.word	0xffffffff


	//   ....[33]....
        /*0264*/ 	.word	0xffffffff


	//   ....[34]....
        /*0268*/ 	.word	0xffffffff


	//   ....[35]....
        /*026c*/ 	.word	0xffffffff


	//   ....[36]....
        /*0270*/ 	.word	0xffffffff


	//   ....[37]....
        /*0274*/ 	.word	0xffffffff


	//   ....[38]....
        /*0278*/ 	.word	0xffffffff


	//   ....[39]....
        /*027c*/ 	.word	0xffffffff


	//   ....[40]....
        /*0280*/ 	.word	0xffffffff


	//   ....[41]....
        /*0284*/ 	.word	0xffffffff


	//   ....[42]....
        /*0288*/ 	.word	0xffffffff


	//   ....[43]....
        /*028c*/ 	.word	0xffffffff


	//   ....[44]....
        /*0290*/ 	.word	0xffffffff


	//   ....[45]....
        /*0294*/ 	.word	0xffffffff


	//   ....[46]....
        /*0298*/ 	.word	0xffffffff


	//   ....[47]....
        /*029c*/ 	.word	0xffffffff


	//   ....[48]....
        /*02a0*/ 	.word	0xffffffff


	//   ....[49]....
        /*02a4*/ 	.word	0xffffffff


	//   ....[50]....
        /*02a8*/ 	.word	0xffffffff


	//   ....[51]....
        /*02ac*/ 	.word	0xffffffff


	//   ....[52]....
        /*02b0*/ 	.word	0xffffffff


	//   ....[53]....
        /*02b4*/ 	.word	0xffffffff


	//   ....[54]....
        /*02b8*/ 	.word	0xffffffff


	//   ....[55]....
        /*02bc*/ 	.word	0xffffffff


	//   ....[56]....
        /*02c0*/ 	.word	0xffffffff


	//   ....[57]....
        /*02c4*/ 	.word	0xffffffff


	//   ....[58]....
        /*02c8*/ 	.word	0xffffffff


	//   ....[59]....
        /*02cc*/ 	.word	0xffffffff


	//   ....[60]....
        /*02d0*/ 	.word	0xffffffff


	//   ....[61]....
        /*02d4*/ 	.word	0xffffffff


	//   ....[62]....
        /*02d8*/ 	.word	0xffffffff


	//   ....[63]....
        /*02dc*/ 	.word	0xffffffff


	//   ....[64]....
        /*02e0*/ 	.word	0xffffffff


	//   ....[65]....
        /*02e4*/ 	.word	0xffffffff


	//   ....[66]....
        /*02e8*/ 	.word	0xffffffff


	//   ....[67]....
        /*02ec*/ 	.word	0xffffffff


	//   ....[68]....
        /*02f0*/ 	.word	0xffffffff


	//   ....[69]....
        /*02f4*/ 	.word	0xffffffff


	//   ....[70]....
        /*02f8*/ 	.word	0xffffffff


	//   ....[71]....
        /*02fc*/ 	.word	0xffffffff


	//   ....[72]....
        /*0300*/ 	.word	0xffffffff


	//   ....[73]....
        /*0304*/ 	.word	0xffffffff


	//   ....[74]....
        /*0308*/ 	.word	0xffffffff


	//   ....[75]....
        /*030c*/ 	.word	0xffffffff


	//   ....[76]....
        /*0310*/ 	.word	0xffffffff


	//   ....[77]....
        /*0314*/ 	.word	0xffffffff


	//   ....[78]....
        /*0318*/ 	.word	0xffffffff


	//   ....[79]....
        /*031c*/ 	.word	0xffffffff


	//   ....[80]....
        /*0320*/ 	.word	0xffffffff


	//   ....[81]....
        /*0324*/ 	.word	0xffffffff


	//   ....[82]....
        /*0328*/ 	.word	0xffffffff


	//   ....[83]....
        /*032c*/ 	.word	0xffffffff


	//   ....[84]....
        /*0330*/ 	.word	0xffffffff


	//   ....[85]....
        /*0334*/ 	.word	0xffffffff


	//   ....[86]....
        /*0338*/ 	.word	0xffffffff


	//   ....[87]....
        /*033c*/ 	.word	0xffffffff


	//   ....[88]....
        /*0340*/ 	.word	0xffffffff


	//   ....[89]....
        /*0344*/ 	.word	0xffffffff


	//   ....[90]....
        /*0348*/ 	.word	0xffffffff


	//   ....[91]....
        /*034c*/ 	.word	0xffffffff


	//   ....[92]....
        /*0350*/ 	.word	0xffffffff


	//   ....[93]....
        /*0354*/ 	.word	0xffffffff


	//   ....[94]....
        /*0358*/ 	.word	0xffffffff


	//   ....[95]....
        /*035c*/ 	.word	0xffffffff


	//   ....[96]....
        /*0360*/ 	.word	0xffffffff


	//   ....[97]....
        /*0364*/ 	.word	0xffffffff


	//   ....[98]....
        /*0368*/ 	.word	0xffffffff


	//   ....[99]....
        /*036c*/ 	.word	0xffffffff


	//   ....[100]....
        /*0370*/ 	.word	0xffffffff


	//   ....[101]....
        /*0374*/ 	.word	0xffffffff


	//   ....[102]....
        /*0378*/ 	.word	0xffffffff


	//   ....[103]....
        /*037c*/ 	.word	0xffffffff


	//   ....[104]....
        /*0380*/ 	.word	0xffffffff


	//   ....[105]....
        /*0384*/ 	.word	0xffffffff


	//   ....[106]....
        /*0388*/ 	.word	0xffffffff


	//   ....[107]....
        /*038c*/ 	.word	0xffffffff


	//   ....[108]....
        /*0390*/ 	.word	0xffffffff


	//   ....[109]....
        /*0394*/ 	.word	0xffffffff


	//   ....[110]....
        /*0398*/ 	.word	0xffffffff


	//   ....[111]....
        /*039c*/ 	.word	0xffffffff


	//   ....[112]....
        /*03a0*/ 	.word	0xffffffff


	//   ....[113]....
        /*03a4*/ 	.word	0xffffffff


	//   ....[114]....
        /*03a8*/ 	.word	0xffffffff


	//   ....[115]....
        /*03ac*/ 	.word	0xffffffff


	//   ....[116]....
        /*03b0*/ 	.word	0xffffffff


	//   ....[117]....
        /*03b4*/ 	.word	0xffffffff


	//   ....[118]....
        /*03b8*/ 	.word	0xffffffff


	//   ....[119]....
        /*03bc*/ 	.word	0xffffffff


	//   ....[120]....
        /*03c0*/ 	.word	0xffffffff


	//   ....[121]....
        /*03c4*/ 	.word	0xffffffff


	//   ....[122]....
        /*03c8*/ 	.word	0xffffffff


	//   ....[123]....
        /*03cc*/ 	.word	0xffffffff


	//   ....[124]....
        /*03d0*/ 	.word	0xffffffff


	//   ....[125]....
        /*03d4*/ 	.word	0xffffffff


	//   ....[126]....
        /*03d8*/ 	.word	0xffffffff


	//   ....[127]....
        /*03dc*/ 	.word	0xffffffff


	//   ....[128]....
        /*03e0*/ 	.word	0xffffffff


	//   ....[129]....
        /*03e4*/ 	.word	0xffffffff


	//   ....[130]....
        /*03e8*/ 	.word	0xffffffff


	//   ....[131]....
        /*03ec*/ 	.word	0xffffffff


	//   ....[132]....
        /*03f0*/ 	.word	0xffffffff


	//   ....[133]....
        /*03f4*/ 	.word	0xffffffff


	//   ....[134]....
        /*03f8*/ 	.word	0xffffffff


	//   ....[135]....
        /*03fc*/ 	.word	0x0500000f


	//   ....[136]....
        /*0400*/ 	.word	0x0500000f


	//   ....[137]....
        /*0404*/ 	.word	0x0500000f


	//   ....[138]....
        /*0408*/ 	.word	0x0500000f


	//   ....[139]....
        /*040c*/ 	.word	0x0500000f


	//   ....[140]....
        /*0410*/ 	.word	0x0500000f


	//   ....[141]....
        /*0414*/ 	.word	0x0500000f


	//   ....[142]....
        /*0418*/ 	.word	0x0500000f


	//   ....[143]....
        /*041c*/ 	.word	0x0500000f


	//   ....[144]....
        /*0420*/ 	.word	0x0500000f


	//   ....[145]....
        /*0424*/ 	.word	0x0500000f


	//   ....[146]....
        /*0428*/ 	.word	0x0500000f


	//   ....[147]....
        /*042c*/ 	.word	0x0500000f


	//   ....[148]....
        /*0430*/ 	.word	0x0500000f


	//   ....[149]....
        /*0434*/ 	.word	0x0500000f


	//   ....[150]....
        /*0438*/ 	.word	0x0500000f


	//   ....[151]....
        /*043c*/ 	.word	0x0500000f


	//   ....[152]....
        /*0440*/ 	.word	0x0500000f


	//   ....[153]....
        /*0444*/ 	.word	0x0500000f


	//   ....[154]....
        /*0448*/ 	.word	0x0500000f


	//   ....[155]....
        /*044c*/ 	.word	0x0500000f


	//   ....[156]....
        /*0450*/ 	.word	0x0500000f


	//   ....[157]....
        /*0454*/ 	.word	0x0500000f


	//   ....[158]....
        /*0458*/ 	.word	0x0500000f


	//   ....[159]....
        /*045c*/ 	.word	0x0500000f


	//   ....[160]....
        /*0460*/ 	.word	0x0500000f


	//   ....[161]....
        /*0464*/ 	.word	0x0500000f


	//   ....[162]....
        /*0468*/ 	.word	0x0500000f


	//   ....[163]....
        /*046c*/ 	.word	0x0500000f


	//   ....[164]....
        /*0470*/ 	.word	0x0500000f


	//   ....[165]....
        /*0474*/ 	.word	0x0500000f


	//   ....[166]....
        /*0478*/ 	.word	0x0500000f


	//   ....[167]....
        /*047c*/ 	.word	0x0500000f


	//   ....[168]....
        /*0480*/ 	.word	0x0500000f


	//   ....[169]....
        /*0484*/ 	.word	0x0500000f


	//   ....[170]....
        /*0488*/ 	.word	0x0500000f


	//   ....[171]....
        /*048c*/ 	.word	0x0500000f


	//   ....[172]....
        /*0490*/ 	.word	0x0500000f


	//   ....[173]....
        /*0494*/ 	.word	0x0500000f


	//   ....[174]....
        /*0498*/ 	.word	0x0500000f


	//   ....[175]....
        /*049c*/ 	.word	0x0500000f


	//   ....[176]....
        /*04a0*/ 	.word	0x0500000f


	//   ....[177]....
        /*04a4*/ 	.word	0x0500000f


	//   ....[178]....
        /*04a8*/ 	.word	0x0500000f


	//   ....[179]....
        /*04ac*/ 	.word	0x0500000f


	//   ....[180]....
        /*04b0*/ 	.word	0x0500000f


	//   ....[181]....
        /*04b4*/ 	.word	0x0500000f


	//   ....[182]....
        /*04b8*/ 	.word	0x0500000f


	//   ....[183]....
        /*04bc*/ 	.word	0x0500000f


	//   ....[184]....
        /*04c0*/ 	.word	0x0500000f


	//   ....[185]....
        /*04c4*/ 	.word	0x0500000f


	//   ....[186]....
        /*04c8*/ 	.word	0x0500000f


	//   ....[187]....
        /*04cc*/ 	.word	0x0500000f


	//   ....[188]....
        /*04d0*/ 	.word	0x0500000f


	//   ....[189]....
        /*04d4*/ 	.word	0x0500000f


	//   ....[190]....
        /*04d8*/ 	.word	0x0500000f


	//   ....[191]....
        /*04dc*/ 	.word	0x0500000f


	//   ....[192]....
        /*04e0*/ 	.word	0x0500000f


	//   ....[193]....
        /*04e4*/ 	.word	0x0500000f


	//   ....[194]....
        /*04e8*/ 	.word	0x0500000f


	//   ....[195]....
        /*04ec*/ 	.word	0x0500000f


	//   ....[196]....
        /*04f0*/ 	.word	0x0500000f


	//   ....[197]....
        /*04f4*/ 	.word	0x0500000f


	//   ....[198]....
        /*04f8*/ 	.word	0x0500000f


	//   ....[199]....
        /*04fc*/ 	.word	0x0500000f


	//   ....[200]....
        /*0500*/ 	.word	0x0500000f


	//   ....[201]....
        /*0504*/ 	.word	0x0500000f


	//   ....[202]....
        /*0508*/ 	.word	0x0500000f


	//   ....[203]....
        /*050c*/ 	.word	0xffffffff


	//   ....[204]....
        /*0510*/ 	.word	0xffffffff


	//   ....[205]....
        /*0514*/ 	.word	0xffffffff


	//   ....[206]....
        /*0518*/ 	.word	0xffffffff


	//   ....[207]....
        /*051c*/ 	.word	0xffffffff


	//   ....[208]....
        /*0520*/ 	.word	0xffffffff


	//   ....[209]....
        /*0524*/ 	.word	0xffffffff


	//   ....[210]....
        /*0528*/ 	.word	0xffffffff


	//----- nvinfo : EIATTR_COOP_GROUP_INSTR_OFFSETS
	.align		4
.L_432:
        /*052c*/ 	.byte	0x04, 0x28
        /*052e*/ 	.short	(.L_434 - .L_433)


	//   ....[0]....
.L_433:
        /*0530*/ 	.word	0x00000080


	//   ....[1]....
        /*0534*/ 	.word	0x00000090


	//   ....[2]....
        /*0538*/ 	.word	0x000002b0


	//   ....[3]....
        /*053c*/ 	.word	0x00000410


	//   ....[4]....
        /*0540*/ 	.word	0x00000530


	//   ....[5]....
        /*0544*/ 	.word	0x00000690


	//   ....[6]....
        /*0548*/ 	.word	0x00002920


	//   ....[7]....
        /*054c*/ 	.word	0x0000a880


	//   ....[8]....
        /*0550*/ 	.word	0x0000c9b0


	//   ....[9]....
        /*0554*/ 	.word	0x0000dd60


	//   ....[10]....
        /*0558*/ 	.word	0x0000e200


	//   ....[11]....
        /*055c*/ 	.word	0x0000ecd0


	//   ....[12]....
        /*0560*/ 	.word	0x0000eeb0


	//   ....[13]....
        /*0564*/ 	.word	0x0000f390


	//   ....[14]....
        /*0568*/ 	.word	0x0000f3b0


	//   ....[15]....
        /*056c*/ 	.word	0x000120b0


	//   ....[16]....
        /*0570*/ 	.word	0x00013a40


	//   ....[17]....
        /*0574*/ 	.word	0x00015040


	//   ....[18]....
        /*0578*/ 	.word	0x00015080


	//   ....[19]....
        /*057c*/ 	.word	0x000150d0


	//   ....[20]....
        /*0580*/ 	.word	0x000150f0


	//   ....[21]....
        /*0584*/ 	.word	0x00019780


	//   ....[22]....
        /*0588*/ 	.word	0x0001ab80


	//   ....[23]....
        /*058c*/ 	.word	0x0001bee0


	//   ....[24]....
        /*0590*/ 	.word	0x0001c3f0


	//   ....[25]....
        /*0594*/ 	.word	0x0001cf50


	//   ....[26]....
        /*0598*/ 	.word	0x0001cfa0


	//   ....[27]....
        /*059c*/ 	.word	0x0001cff0


	//   ....[28]....
        /*05a0*/ 	.word	0x0001d010


	//   ....[29]....
        /*05a4*/ 	.word	0x00021720


	//   ....[30]....
        /*05a8*/ 	.word	0x000218b0


	//   ....[31]....
        /*05ac*/ 	.word	0x000218d0


	//   ....[32]....
        /*05b0*/ 	.word	0x00021910


	//   ....[33]....
        /*05b4*/ 	.word	0x00021930


	//   ....[34]....
        /*05b8*/ 	.word	0x00023cb0


	//   ....[35]....
        /*05bc*/ 	.word	0x00024130


	//   ....[36]....
        /*05c0*/ 	.word	0x00024140


	//   ....[37]....
        /*05c4*/ 	.word	0x00024150


	//   ....[38]....
        /*05c8*/ 	.word	0x00024160


	//   ....[39]....
        /*05cc*/ 	.word	0x00024df0


	//   ....[40]....
        /*05d0*/ 	.word	0x00024e20


	//   ....[41]....
        /*05d4*/ 	.word	0x00025060


	//   ....[42]....
        /*05d8*/ 	.word	0x00025080


	//   ....[43]....
        /*05dc*/ 	.word	0x00025710


	//   ....[44]....
        /*05e0*/ 	.word	0x00025720


	//   ....[45]....
        /*05e4*/ 	.word	0x00026170


	//   ....[46]....
        /*05e8*/ 	.word	0x00026190


	//   ....[47]....
        /*05ec*/ 	.word	0x00027760


	//   ....[48]....
        /*05f0*/ 	.word	0x00027780


	//   ....[49]....
        /*05f4*/ 	.word	0x000279b0


	//   ....[50]....
        /*05f8*/ 	.word	0x000279d0


	//   ....[51]....
        /*05fc*/ 	.word	0x00027c80


	//   ....[52]....
        /*0600*/ 	.word	0x00027e90


	//   ....[53]....
        /*0604*/ 	.word	0x00027ec0


	//   ....[54]....
        /*0608*/ 	.word	0x00027ef0


	//   ....[55]....
        /*060c*/ 	.word	0x00027f20


	//   ....[56]....
        /*0610*/ 	.word	0x00027f50


	//   ....[57]....
        /*0614*/ 	.word	0x00027f80


	//   ....[58]....
        /*0618*/ 	.word	0x000280f0


	//   ....[59]....
        /*061c*/ 	.word	0x00028120


	//   ....[60]....
        /*0620*/ 	.word	0x00028150


	//   ....[61]....
        /*0624*/ 	.word	0x00028180


	//   ....[62]....
        /*0628*/ 	.word	0x000281b0


	//   ....[63]....
        /*062c*/ 	.word	0x000281e0


	//   ....[64]....
        /*0630*/ 	.word	0x00028270


	//   ....[65]....
        /*0634*/ 	.word	0x000282a0


	//   ....[66]....
        /*0638*/ 	.word	0x000282b0


	//   ....[67]....
        /*063c*/ 	.word	0x000282f0


	//   ....[68]....
        /*0640*/ 	.word	0x0002a720


	//   ....[69]....
        /*0644*/ 	.word	0x0002a740


	//   ....[70]....
        /*0648*/ 	.word	0x0002a7d0


	//   ....[71]....
        /*064c*/ 	.word	0x0002a7f0


	//   ....[72]....
        /*0650*/ 	.word	0x0002a870


	//   ....[73]....
        /*0654*/ 	.word	0x0002a890


	//   ....[74]....
        /*0658*/ 	.word	0x0002a8a0


	//   ....[75]....
        /*065c*/ 	.word	0x0002a8b0


	//   ....[76]....
        /*0660*/ 	.word	0x0002b020


	//   ....[77]....
        /*0664*/ 	.word	0x0002b050


	//   ....[78]....
        /*0668*/ 	.word	0x0002b110


	//   ....[79]....
        /*066c*/ 	.word	0x0002b130


	//   ....[80]....
        /*0670*/ 	.word	0x0002b1d0


	//   ....[81]....
        /*0674*/ 	.word	0x0002b1f0


	//   ....[82]....
        /*0678*/ 	.word	0x0002b200


	//   ....[83]....
        /*067c*/ 	.word	0x0002b280


	//   ....[84]....
        /*0680*/ 	.word	0x0002bad0


	//   ....[85]....
        /*0684*/ 	.word	0x0002baf0


	//   ....[86]....
        /*0688*/ 	.word	0x0002bc90


	//   ....[87]....
        /*068c*/ 	.word	0x0002bcc0


	//   ....[88]....
        /*0690*/ 	.word	0x0002bdd0


	//   ....[89]....
        /*0694*/ 	.word	0x0002bde0


	//   ....[90]....
        /*0698*/ 	.word	0x0002be10


	//   ....[91]....
        /*069c*/ 	.word	0x0002be20


	//   ....[92]....
        /*06a0*/ 	.word	0x0002c420


	//   ....[93]....
        /*06a4*/ 	.word	0x0002c480


	//   ....[94]....
        /*06a8*/ 	.word	0x0002c640


	//   ....[95]....
        /*06ac*/ 	.word	0x0002c680


	//   ....[96]....
        /*06b0*/ 	.word	0x0002c690


	//   ....[97]....
        /*06b4*/ 	.word	0x0002c6a0


	//   ....[98]....
        /*06b8*/ 	.word	0x0002c7f0


	//   ....[99]....
        /*06bc*/ 	.word	0x0002c940


	//   ....[100]....
        /*06c0*/ 	.word	0x0002d130


	//   ....[101]....
        /*06c4*/ 	.word	0x0002d150


	//   ....[102]....
        /*06c8*/ 	.word	0x0002d1a0


	//   ....[103]....
        /*06cc*/ 	.word	0x0002d1b0


	//   ....[104]....
        /*06d0*/ 	.word	0x0002d1f0


	//   ....[105]....
        /*06d4*/ 	.word	0x0002d200


	//   ....[106]....
        /*06d8*/ 	.word	0x0002d210


	//   ....[107]....
        /*06dc*/ 	.word	0x0002d250


	//   ....[108]....
        /*06e0*/ 	.word	0x0002d540


	//   ....[109]....
        /*06e4*/ 	.word	0x0002d580


	//   ....[110]....
        /*06e8*/ 	.word	0x0002d5a0


	//   ....[111]....
        /*06ec*/ 	.word	0x0002d5c0


	//   ....[112]....
        /*06f0*/ 	.word	0x0002d5f0


	//   ....[113]....
        /*06f4*/ 	.word	0x0002d610


	//   ....[114]....
        /*06f8*/ 	.word	0x0002d710


	//   ....[115]....
        /*06fc*/ 	.word	0x0002d860


	//   ....[116]....
        /*0700*/ 	.word	0x0002de90


	//   ....[117]....
        /*0704*/ 	.word	0x0002dec0


	//   ....[118]....
        /*0708*/ 	.word	0x0002df20


	//   ....[119]....
        /*070c*/ 	.word	0x0002df50


	//   ....[120]....
        /*0710*/ 	.word	0x0002df80


	//   ....[121]....
        /*0714*/ 	.word	0x0002dfb0


	//   ....[122]....
        /*0718*/ 	.word	0x0002dfe0


	//   ....[123]....
        /*071c*/ 	.word	0x0002e010


	//   ....[124]....
        /*0720*/ 	.word	0x0002e1b0


	//   ....[125]....
        /*0724*/ 	.word	0x0002e1e0


	//   ....[126]....
        /*0728*/ 	.word	0x0002e210


	//   ....[127]....
        /*072c*/ 	.word	0x0002e240


	//   ....[128]....
        /*0730*/ 	.word	0x0002e270


	//   ....[129]....
        /*0734*/ 	.word	0x0002e2a0


	//   ....[130]....
        /*0738*/ 	.word	0x0002e360


	//   ....[131]....
        /*073c*/ 	.word	0x0002e380


	//   ....[132]....
        /*0740*/ 	.word	0x0002e3a0


	//   ....[133]....
        /*0744*/ 	.word	0x0002e400


	//   ....[134]....
        /*0748*/ 	.word	0x0002ee20


	//   ....[135]....
        /*074c*/ 	.word	0x0002f3f0


	//   ....[136]....
        /*0750*/ 	.word	0x0002f4e0


	//   ....[137]....
        /*0754*/ 	.word	0x0002f580


	//   ....[138]....
        /*0758*/ 	.word	0x0002f5e0


	//   ....[139]....
        /*075c*/ 	.word	0x0002f6d0


	//   ....[140]....
        /*0760*/ 	.word	0x0002f740


	//   ....[141]....
        /*0764*/ 	.word	0x0002f830


	//   ....[142]....
        /*0768*/ 	.word	0x0002f8a0


	//   ....[143]....
        /*076c*/ 	.word	0x0002f940


	//   ....[144]....
        /*0770*/ 	.word	0x0002fa40


	//   ....[145]....
        /*0774*/ 	.word	0x0002fad0


	//   ....[146]....
        /*0778*/ 	.word	0x0002fb30


	//   ....[147]....
        /*077c*/ 	.word	0x0002fc20


	//   ....[148]....
        /*0780*/ 	.word	0x0002fca0


	//   ....[149]....
        /*0784*/ 	.word	0x0002fda0


	//   ....[150]....
        /*0788*/ 	.word	0x0002fe10


	//   ....[151]....
        /*078c*/ 	.word	0x0002fef0


	//   ....[152]....
        /*0790*/ 	.word	0x00030200


	//   ....[153]....
        /*0794*/ 	.word	0x000302c0


	//   ....[154]....
        /*0798*/ 	.word	0x00030530


	//   ....[155]....
        /*079c*/ 	.word	0x00030580


	//   ....[156]....
        /*07a0*/ 	.word	0x00030790


	//   ....[157]....
        /*07a4*/ 	.word	0x000307e0


	//   ....[158]....
        /*07a8*/ 	.word	0x00030990


	//   ....[159]....
        /*07ac*/ 	.word	0x000309e0


	//   ....[160]....
        /*07b0*/ 	.word	0x00030b20


	//   ....[161]....
        /*07b4*/ 	.word	0x00030c20


	//   ....[162]....
        /*07b8*/ 	.word	0x00030e90


	//   ....[163]....
        /*07bc*/ 	.word	0x00030ee0


	//   ....[164]....
        /*07c0*/ 	.word	0x000310b0


	//   ....[165]....
        /*07c4*/ 	.word	0x00031100


	//   ....[166]....
        /*07c8*/ 	.word	0x000312d0


	//   ....[167]....
        /*07cc*/ 	.word	0x00031320


	//   ....[168]....
        /*07d0*/ 	.word	0x00031410


	//   ....[169]....
        /*07d4*/ 	.word	0x000314b0


	//   ....[170]....
        /*07d8*/ 	.word	0x00031510


	//   ....[171]....
        /*07dc*/ 	.word	0x000315c0


	//   ....[172]....
        /*07e0*/ 	.word	0x00031620


	//   ....[173]....
        /*07e4*/ 	.word	0x000316d0


	//   ....[174]....
        /*07e8*/ 	.word	0x00031730


	//   ....[175]....
        /*07ec*/ 	.word	0x000317e0


	//   ....[176]....
        /*07f0*/ 	.word	0x000318d0


	//   ....[177]....
        /*07f4*/ 	.word	0x000319b0


	//   ....[178]....
        /*07f8*/ 	.word	0x00031ac0


	//   ....[179]....
        /*07fc*/ 	.word	0x00031bc0


	//   ....[180]....
        /*0800*/ 	.word	0x00031cf0


	//   ....[181]....
        /*0804*/ 	.word	0x00031dd0


	//   ....[182]....
        /*0808*/ 	.word	0x00031ed0


	//   ....[183]....
        /*080c*/ 	.word	0x00031fb0


	//   ....[184]....
        /*0810*/ 	.word	0x00032040


	//   ....[185]....
        /*0814*/ 	.word	0x000320e0


	//   ....[186]....
        /*0818*/ 	.word	0x00032250


	//   ....[187]....
        /*081c*/ 	.word	0x000322c0


	//   ....[188]....
        /*0820*/ 	.word	0x00032330


	//   ....[189]....
        /*0824*/ 	.word	0x000323a0


	//   ....[190]....
        /*0828*/ 	.word	0x00032410


	//   ....[191]....
        /*082c*/ 	.word	0x00032490


	//   ....[192]....
        /*0830*/ 	.word	0x00032510


	//   ....[193]....
        /*0834*/ 	.word	0x000325a0


	//   ....[194]....
        /*0838*/ 	.word	0x00032610


	//   ....[195]....
        /*083c*/ 	.word	0x00032680


	//   ....[196]....
        /*0840*/ 	.word	0x000326f0


	//   ....[197]....
        /*0844*/ 	.word	0x00032770


	//   ....[198]....
        /*0848*/ 	.word	0x000327e0


	//   ....[199]....
        /*084c*/ 	.word	0x00032870


	//   ....[200]....
        /*0850*/ 	.word	0x000328d0


	//   ....[201]....
        /*0854*/ 	.word	0x00032960


	//   ....[202]....
        /*0858*/ 	.word	0x00032a90


	//   ....[203]....
        /*085c*/ 	.word	0x00034a90


	//   ....[204]....
        /*0860*/ 	.word	0x00036260


	//   ....[205]....
        /*0864*/ 	.word	0x00036c80


	//   ....[206]....
        /*0868*/ 	.word	0x00037560


	//   ....[207]....
        /*086c*/ 	.word	0x000375a0


	//   ....[208]....
        /*0870*/ 	.word	0x00037610


	//   ....[209]....
        /*0874*/ 	.word	0x00037630


	//   ....[210]....
        /*0878*/ 	.word	0x00044750


	//----- nvinfo : EIATTR_REG_RECONFIG
	.align		4
.L_434:
        /*087c*/ 	.byte	0x01, 0x54
	.zero		2


	//----- nvinfo : EIATTR_SYSCALL_OFFSETS
	.align		4
        /*0880*/ 	.byte	0x04, 0x46
        /*0882*/ 	.short	(.L_436 - .L_435)


	//   ....[0]....
.L_435:
        /*0884*/ 	.word	0x0000ae70


	//   ....[1]....
        /*0888*/ 	.word	0x00029b40


	//   ....[2]....
        /*088c*/ 	.word	0x00029c90


	//   ....[3]....
        /*0890*/ 	.word	0x00029d80


	//   ....[4]....
        /*0894*/ 	.word	0x0002ac40


	//   ....[5]....
        /*0898*/ 	.word	0x0002b500


	//----- nvinfo : EIATTR_MBARRIER_INSTR_OFFSETS
	.align		4
.L_436:
        /*089c*/ 	.byte	0x04, 0x39
        /*089e*/ 	.short	(.L_438 - .L_437)


	//   ....[0]....
.L_437:
        /*08a0*/ 	.word	0x00000190
        /*08a4*/ 	.word	0x000000ff
        /*08a8*/ 	.word	0x00038800
        /*08ac*/ 	.short	0x0100
        /*08ae*/ 	.byte	0x08
	.zero		1


	//   ....[1]....
        /*08b0*/ 	.word	0x000001a0
        /*08b4*/ 	.word	0x000000ff
        /*08b8*/ 	.word	0x00038810
        /*08bc*/ 	.short	0x0100
        /*08be*/ 	.byte	0x08
	.zero		1


	//   ....[2]....
        /*08c0*/ 	.word	0x000001b0
        /*08c4*/ 	.word	0x000000ff
        /*08c8*/ 	.word	0x00038820
        /*08cc*/ 	.short	0x0100
        /*08ce*/ 	.byte	0x08
	.zero		1


	//   ....[3]....
        /*08d0*/ 	.word	0x00000260
        /*08d4*/ 	.word	0x000000ff
        /*08d8*/ 	.word	0x00038830
        /*08dc*/ 	.short	0x0100
        /*08de*/ 	.byte	0x06
	.zero		1


	//   ....[4]....
        /*08e0*/ 	.word	0x00000270
        /*08e4*/ 	.word	0x000000ff
        /*08e8*/ 	.word	0x00038840
        /*08ec*/ 	.short	0x0100
        /*08ee*/ 	.byte	0x06
	.zero		1


	//   ....[5]....
        /*08f0*/ 	.word	0x00000280
        /*08f4*/ 	.word	0x000000ff
        /*08f8*/ 	.word	0x00038838
        /*08fc*/ 	.short	0x0100
        /*08fe*/ 	.byte	0x06
	.zero		1


	//   ....[6]....
        /*0900*/ 	.word	0x00000290
        /*0904*/ 	.word	0x000000ff
        /*0908*/ 	.word	0x00038848
        /*090c*/ 	.short	0x0100
        /*090e*/ 	.byte	0x06
	.zero		1


	//   ....[7]....
        /*0910*/ 	.word	0x000003c0
        /*0914*/ 	.word	0x000000ff
        /*0918*/ 	.word	0x00038850
        /*091c*/ 	.short	0x0100
        /*091e*/ 	.byte	0x08
	.zero		1


	//   ....[8]....
        /*0920*/ 	.word	0x000003d0
        /*0924*/ 	.word	0x000000ff
        /*0928*/ 	.word	0x00038860
        /*092c*/ 	.short	0x0100
        /*092e*/ 	.byte	0x08
	.zero		1


	//   ....[9]....
        /*0930*/ 	.word	0x000003e0
        /*0934*/ 	.word	0x000000ff
        /*0938*/ 	.word	0x00038858
        /*093c*/ 	.short	0x0100
        /*093e*/ 	.byte	0x08
	.zero		1


	//   ....[10]....
        /*0940*/ 	.word	0x000003f0
        /*0944*/ 	.word	0x000000ff
        /*0948*/ 	.word	0x00038868
        /*094c*/ 	.short	0x0100
        /*094e*/ 	.byte	0x08
	.zero		1


	//   ....[11]....
        /*0950*/ 	.word	0x000004e0
        /*0954*/ 	.word	0x000000ff
        /*0958*/ 	.word	0x00038870
        /*095c*/ 	.short	0x0100
        /*095e*/ 	.byte	0x06
	.zero		1


	//   ....[12]....
        /*0960*/ 	.word	0x000004f0
        /*0964*/ 	.word	0x000000ff
        /*0968*/ 	.word	0x00038880
        /*096c*/ 	.short	0x0100
        /*096e*/ 	.byte	0x06
	.zero		1


	//   ....[13]....
        /*0970*/ 	.word	0x00000500
        /*0974*/ 	.word	0x000000ff
        /*0978*/ 	.word	0x00038878
        /*097c*/ 	.short	0x0100
        /*097e*/ 	.byte	0x06
	.zero		1


	//   ....[14]....
        /*0980*/ 	.word	0x00000510
        /*0984*/ 	.word	0x000000ff
        /*0988*/ 	.word	0x00038888
        /*098c*/ 	.short	0x0100
        /*098e*/ 	.byte	0x06
	.zero		1


	//   ....[15]....
        /*0990*/ 	.word	0x00000640
        /*0994*/ 	.word	0x000000ff
        /*0998*/ 	.word	0x00038890
        /*099c*/ 	.short	0x0100
        /*099e*/ 	.byte	0x08
	.zero		1


	//   ....[16]....
        /*09a0*/ 	.word	0x00000650
        /*09a4*/ 	.word	0x000000ff
        /*09a8*/ 	.word	0x000388a0
        /*09ac*/ 	.short	0x0100
        /*09ae*/ 	.byte	0x08
	.zero		1


	//   ....[17]....
        /*09b0*/ 	.word	0x00000660
        /*09b4*/ 	.word	0x000000ff
        /*09b8*/ 	.word	0x00038898
        /*09bc*/ 	.short	0x0100
        /*09be*/ 	.byte	0x08
	.zero		1


	//   ....[18]....
        /*09c0*/ 	.word	0x00000670
        /*09c4*/ 	.word	0x000000ff
        /*09c8*/ 	.word	0x000388a8
        /*09cc*/ 	.short	0x0100
        /*09ce*/ 	.byte	0x08
	.zero		1


	//   ....[19]....
        /*09d0*/ 	.word	0x000007b0
        /*09d4*/ 	.word	0x000000ff
        /*09d8*/ 	.word	0x000388b0
        /*09dc*/ 	.short	0x0100
        /*09de*/ 	.byte	0x08
	.zero		1


	//   ....[20]....
        /*09e0*/ 	.word	0x000007c0
        /*09e4*/ 	.word	0x000000ff
        /*09e8*/ 	.word	0x000388c0
        /*09ec*/ 	.short	0x0100
        /*09ee*/ 	.byte	0x08
	.zero		1


	//   ....[21]....
        /*09f0*/ 	.word	0x000007d0
        /*09f4*/ 	.word	0x000000ff
        /*09f8*/ 	.word	0x000388b8
        /*09fc*/ 	.short	0x0100
        /*09fe*/ 	.byte	0x08
	.zero		1


	//   ....[22]....
        /*0a00*/ 	.word	0x000007e0
        /*0a04*/ 	.word	0x000000ff
        /*0a08*/ 	.word	0x000388c8
        /*0a0c*/ 	.short	0x0100
        /*0a0e*/ 	.byte	0x08
	.zero		1


	//   ....[23]....
        /*0a10*/ 	.word	0x00004e60
        /*0a14*/ 	.word	0x00000003
        /*0a18*/ 	.word	0x00000000
        /*0a1c*/ 	.short	0x0101
        /*0a1e*/ 	.byte	0x3f
	.zero		1


	//   ....[24]....
        /*0a20*/ 	.word	0x00008c20
        /*0a24*/ 	.word	0x00000004
        /*0a28*/ 	.word	0x00000000
        /*0a2c*/ 	.short	0x0101
        /*0a2e*/ 	.byte	0x3f
	.zero		1


	//   ....[25]....
        /*0a30*/ 	.word	0x0000b3b0
        /*0a34*/ 	.word	0x000000ff
        /*0a38*/ 	.word	0x00038800
        /*0a3c*/ 	.short	0x010a
        /*0a3e*/ 	.byte	0x2c
	.zero		1


	//   ....[26]....
        /*0a40*/ 	.word	0x0000b860
        /*0a44*/ 	.word	0x00000014
        /*0a48*/ 	.word	0x00000000
        /*0a4c*/ 	.short	0x010a
        /*0a4e*/ 	.byte	0x3f
	.zero		1


	//   ....[27]....
        /*0a50*/ 	.word	0x0000b8c0
        /*0a54*/ 	.word	0x00000014
        /*0a58*/ 	.word	0x00000000
        /*0a5c*/ 	.short	0x010a
        /*0a5e*/ 	.byte	0x3f
	.zero		1


	//   ....[28]....
        /*0a60*/ 	.word	0x0000bc70
        /*0a64*/ 	.word	0x000000ff
        /*0a68*/ 	.word	0x00038810
        /*0a6c*/ 	.short	0x010a
        /*0a6e*/ 	.byte	0x2c
	.zero		1


	//   ....[29]....
        /*0a70*/ 	.word	0x0000bd70
        /*0a74*/ 	.word	0x0000000c
        /*0a78*/ 	.word	0x00000000
        /*0a7c*/ 	.short	0x010a
        /*0a7e*/ 	.byte	0x3f
	.zero		1


	//   ....[30]....
        /*0a80*/ 	.word	0x0000bdd0
        /*0a84*/ 	.word	0x0000000c
        /*0a88*/ 	.word	0x00000000
        /*0a8c*/ 	.short	0x010a
        /*0a8e*/ 	.byte	0x3f
	.zero		1


	//   ....[31]....
        /*0a90*/ 	.word	0x0000d960
        /*0a94*/ 	.word	0x00000003
        /*0a98*/ 	.word	0x00000000
        /*0a9c*/ 	.short	0x0101
        /*0a9e*/ 	.byte	0x3f
	.zero		1


	//   ....[32]....
        /*0aa0*/ 	.word	0x000121c0
        /*0aa4*/ 	.word	0x00000000
        /*0aa8*/ 	.word	0x00000000
        /*0aac*/ 	.short	0x0101
        /*0aae*/ 	.byte	0x3f
	.zero		1


	//   ....[33]....
        /*0ab0*/ 	.word	0x00012930
        /*0ab4*/ 	.word	0x00000006
        /*0ab8*/ 	.word	0x00000000
        /*0abc*/ 	.short	0x010a
        /*0abe*/ 	.byte	0x3f
	.zero		1


	//   ....[34]....
        /*0ac0*/ 	.word	0x000129d0
        /*0ac4*/ 	.word	0x00000008
        /*0ac8*/ 	.word	0x00000000
        /*0acc*/ 	.short	0x010a
        /*0ace*/ 	.byte	0x3f
	.zero		1


	//   ....[35]....
        /*0ad0*/ 	.word	0x00012df0
        /*0ad4*/ 	.word	0x00000004
        /*0ad8*/ 	.word	0x00000000
        /*0adc*/ 	.short	0x010a
        /*0ade*/ 	.byte	0x3f
	.zero		1


	//   ....[36]....
        /*0ae0*/ 	.word	0x00012e50
        /*0ae4*/ 	.word	0x00000004
        /*0ae8*/ 	.word	0x00000000
        /*0aec*/ 	.short	0x010a
        /*0aee*/ 	.byte	0x3f
	.zero		1


	//   ....[37]....
        /*0af0*/ 	.word	0x000149e0
        /*0af4*/ 	.word	0x0000000a
        /*0af8*/ 	.word	0x00000000
        /*0afc*/ 	.short	0x0101
        /*0afe*/ 	.byte	0x3f
	.zero		1


	//   ....[38]....
        /*0b00*/ 	.word	0x00019890
        /*0b04*/ 	.word	0x00000003
        /*0b08*/ 	.word	0x00000000
        /*0b0c*/ 	.short	0x0101
        /*0b0e*/ 	.byte	0x3f
	.zero		1


	//   ....[39]....
        /*0b10*/ 	.word	0x00019a60
        /*0b14*/ 	.word	0x00000006
        /*0b18*/ 	.word	0x00000000
        /*0b1c*/ 	.short	0x010a
        /*0b1e*/ 	.byte	0x3f
	.zero		1


	//   ....[40]....
        /*0b20*/ 	.word	0x00019b00
        /*0b24*/ 	.word	0x00000008
        /*0b28*/ 	.word	0x00000000
        /*0b2c*/ 	.short	0x010a
        /*0b2e*/ 	.byte	0x3f
	.zero		1


	//   ....[41]....
        /*0b30*/ 	.word	0x00019f20
        /*0b34*/ 	.word	0x00000004
        /*0b38*/ 	.word	0x00000000
        /*0b3c*/ 	.short	0x010a
        /*0b3e*/ 	.byte	0x3f
	.zero		1


	//   ....[42]....
        /*0b40*/ 	.word	0x00019f80
        /*0b44*/ 	.word	0x00000004
        /*0b48*/ 	.word	0x00000000
        /*0b4c*/ 	.short	0x010a
        /*0b4e*/ 	.byte	0x3f
	.zero		1


	//   ....[43]....
        /*0b50*/ 	.word	0x0001bb10
        /*0b54*/ 	.word	0x0000000a
        /*0b58*/ 	.word	0x00000000
        /*0b5c*/ 	.short	0x0101
        /*0b5e*/ 	.byte	0x3f
	.zero		1


	//   ....[44]....
        /*0b60*/ 	.word	0x00021830
        /*0b64*/ 	.word	0x00000003
        /*0b68*/ 	.word	0x00000000
        /*0b6c*/ 	.short	0x0101
        /*0b6e*/ 	.byte	0x3f
	.zero		1


	//   ....[45]....
        /*0b70*/ 	.word	0x00024e10
        /*0b74*/ 	.word	0x000000ff
        /*0b78*/ 	.word	0x00000000
        /*0b7c*/ 	.short	0x0101
        /*0b7e*/ 	.byte	0x04
	.zero		1


	//   ....[46]....
        /*0b80*/ 	.word	0x00025550
        /*0b84*/ 	.word	0x000000ff
        /*0b88*/ 	.word	0x00000000
        /*0b8c*/ 	.short	0x0101
        /*0b8e*/ 	.byte	0x04
	.zero		1


	//   ....[47]....
        /*0b90*/ 	.word	0x0002a4f0
        /*0b94*/ 	.word	0x00000016
        /*0b98*/ 	.word	0x00038840
        /*0b9c*/ 	.short	0x010a
        /*0b9e*/ 	.byte	0x3f
	.zero		1


	//   ....[48]....
        /*0ba0*/ 	.word	0x0002a9b0
        /*0ba4*/ 	.word	0x00000016
        /*0ba8*/ 	.word	0x00038830
        /*0bac*/ 	.short	0x0107
        /*0bae*/ 	.byte	0x3f
	.zero		1


	//   ....[49]....
        /*0bb0*/ 	.word	0x0002aa80
        /*0bb4*/ 	.word	0x00000016
        /*0bb8*/ 	.word	0x00038830
        /*0bbc*/ 	.short	0x0101
        /*0bbe*/ 	.byte	0x3f
	.zero		1


	//   ....[50]....
        /*0bc0*/ 	.word	0x0002b340
        /*0bc4*/ 	.word	0x00000011
        /*0bc8*/ 	.word	0x00038800
        /*0bcc*/ 	.short	0x0107
        /*0bce*/ 	.byte	0x3f
	.zero		1


	//   ....[51]....
        /*0bd0*/ 	.word	0x0002b3d0
        /*0bd4*/ 	.word	0x00000011
        /*0bd8*/ 	.word	0x00038800
        /*0bdc*/ 	.short	0x0101
        /*0bde*/ 	.byte	0x3f
	.zero		1


	//   ....[52]....
        /*0be0*/ 	.word	0x0002c0c0
        /*0be4*/ 	.word	0x00000011
        /*0be8*/ 	.word	0x00038810
        /*0bec*/ 	.short	0x0107
        /*0bee*/ 	.byte	0x3f
	.zero		1


	//   ....[53]....
        /*0bf0*/ 	.word	0x0002c1c0
        /*0bf4*/ 	.word	0x00000011
        /*0bf8*/ 	.word	0x00038810
        /*0bfc*/ 	.short	0x0101
        /*0bfe*/ 	.byte	0x3f
	.zero		1


	//   ....[54]....
        /*0c00*/ 	.word	0x0002c1e0
        /*0c04*/ 	.word	0x00000011
        /*0c08*/ 	.word	0x00038820
        /*0c0c*/ 	.short	0x010a
        /*0c0e*/ 	.byte	0x3f
	.zero		1


	//   ....[55]....
        /*0c10*/ 	.word	0x0002c260
        /*0c14*/ 	.word	0x00000016
        /*0c18*/ 	.word	0x00038860
        /*0c1c*/ 	.short	0x010a
        /*0c1e*/ 	.byte	0x3f
	.zero		1


	//   ....[56]....
        /*0c20*/ 	.word	0x0002cb60
        /*0c24*/ 	.word	0x00000016
        /*0c28*/ 	.word	0x00038850
        /*0c2c*/ 	.short	0x0107
        /*0c2e*/ 	.byte	0x3f
	.zero		1


	//   ....[57]....
        /*0c30*/ 	.word	0x0002cc20
        /*0c34*/ 	.word	0x00000016
        /*0c38*/ 	.word	0x00038850
        /*0c3c*/ 	.short	0x0101
        /*0c3e*/ 	.byte	0x3f
	.zero		1


	//   ....[58]....
        /*0c40*/ 	.word	0x0002cfb0
        /*0c44*/ 	.word	0x00000006
        /*0c48*/ 	.word	0x00038840
        /*0c4c*/ 	.short	0x010a
        /*0c4e*/ 	.byte	0x3f
	.zero		1


	//   ....[59]....
        /*0c50*/ 	.word	0x0002d2d0
        /*0c54*/ 	.word	0x00000006
        /*0c58*/ 	.word	0x00038830
        /*0c5c*/ 	.short	0x0107
        /*0c5e*/ 	.byte	0x3f
	.zero		1


	//   ....[60]....
        /*0c60*/ 	.word	0x0002d380
        /*0c64*/ 	.word	0x00000006
        /*0c68*/ 	.word	0x00038830
        /*0c6c*/ 	.short	0x0101
        /*0c6e*/ 	.byte	0x3f
	.zero		1


	//   ....[61]....
        /*0c70*/ 	.word	0x0002d3b0
        /*0c74*/ 	.word	0x00000006
        /*0c78*/ 	.word	0x00038860
        /*0c7c*/ 	.short	0x010a
        /*0c7e*/ 	.byte	0x3f
	.zero		1


	//   ....[62]....
        /*0c80*/ 	.word	0x0002da60
        /*0c84*/ 	.word	0x00000006
        /*0c88*/ 	.word	0x00038850
        /*0c8c*/ 	.short	0x0107
        /*0c8e*/ 	.byte	0x3f
	.zero		1


	//   ....[63]....
        /*0c90*/ 	.word	0x0002db10
        /*0c94*/ 	.word	0x00000006
        /*0c98*/ 	.word	0x00038850
        /*0c9c*/ 	.short	0x0101
        /*0c9e*/ 	.byte	0x3f
	.zero		1


	//   ....[64]....
        /*0ca0*/ 	.word	0x0002eda0
        /*0ca4*/ 	.word	0x00000005
        /*0ca8*/ 	.word	0x00038820
        /*0cac*/ 	.short	0x010a
        /*0cae*/ 	.byte	0x3f
	.zero		1


	//   ....[65]....
        /*0cb0*/ 	.word	0x0002ef40
        /*0cb4*/ 	.word	0x00000003
        /*0cb8*/ 	.word	0x00038840
        /*0cbc*/ 	.short	0x010a
        /*0cbe*/ 	.byte	0x3f
	.zero		1


	//   ....[66]....
        /*0cc0*/ 	.word	0x0002efe0
        /*0cc4*/ 	.word	0x00000005
        /*0cc8*/ 	.word	0x00038840
        /*0ccc*/ 	.short	0x010a
        /*0cce*/ 	.byte	0x3f
	.zero		1


	//   ....[67]....
        /*0cd0*/ 	.word	0x0002f020
        /*0cd4*/ 	.word	0x00000003
        /*0cd8*/ 	.word	0x00038860
        /*0cdc*/ 	.short	0x010a
        /*0cde*/ 	.byte	0x3f
	.zero		1


	//   ....[68]....
        /*0ce0*/ 	.word	0x0002f060
        /*0ce4*/ 	.word	0x00000005
        /*0ce8*/ 	.word	0x00038860
        /*0cec*/ 	.short	0x010a
        /*0cee*/ 	.byte	0x3f
	.zero		1


	//   ....[69]....
        /*0cf0*/ 	.word	0x0002f0d0
        /*0cf4*/ 	.word	0x00000003
        /*0cf8*/ 	.word	0x00038800
        /*0cfc*/ 	.short	0x010a
        /*0cfe*/ 	.byte	0x3f
	.zero		1


	//   ....[70]....
        /*0d00*/ 	.word	0x0002f120
        /*0d04*/ 	.word	0x00000014
        /*0d08*/ 	.word	0x00000000
        /*0d0c*/ 	.short	0x010a
        /*0d0e*/ 	.byte	0x3f
	.zero		1


	//   ....[71]....
        /*0d10*/ 	.word	0x0002f180
        /*0d14*/ 	.word	0x00000004
        /*0d18*/ 	.word	0x00038810
        /*0d1c*/ 	.short	0x010a
        /*0d1e*/ 	.byte	0x3f
	.zero		1


	//   ....[72]....
        /*0d20*/ 	.word	0x0002f1d0
        /*0d24*/ 	.word	0x0000000c
        /*0d28*/ 	.word	0x00000000
        /*0d2c*/ 	.short	0x010a
        /*0d2e*/ 	.byte	0x3f
	.zero		1


	//   ....[73]....
        /*0d30*/ 	.word	0x0002f220
        /*0d34*/ 	.word	0x00000008
        /*0d38*/ 	.word	0x00000000
        /*0d3c*/ 	.short	0x010a
        /*0d3e*/ 	.byte	0x3f
	.zero		1


	//   ....[74]....
        /*0d40*/ 	.word	0x0002f270
        /*0d44*/ 	.word	0x00000004
        /*0d48*/ 	.word	0x00000000
        /*0d4c*/ 	.short	0x010a
        /*0d4e*/ 	.byte	0x3f
	.zero		1


	//   ....[75]....
        /*0d50*/ 	.word	0x0002f2c0
        /*0d54*/ 	.word	0x00000008
        /*0d58*/ 	.word	0x00000000
        /*0d5c*/ 	.short	0x010a
        /*0d5e*/ 	.byte	0x3f
	.zero		1


	//   ....[76]....
        /*0d60*/ 	.word	0x0002f310
        /*0d64*/ 	.word	0x00000004
        /*0d68*/ 	.word	0x00000000
        /*0d6c*/ 	.short	0x010a
        /*0d6e*/ 	.byte	0x3f
	.zero		1


	//   ....[77]....
        /*0d70*/ 	.word	0x0002f430
        /*0d74*/ 	.word	0x00000016
        /*0d78*/ 	.word	0x00038840
        /*0d7c*/ 	.short	0x010a
        /*0d7e*/ 	.byte	0x3f
	.zero		1


	//   ....[78]....
        /*0d80*/ 	.word	0x00030a20
        /*0d84*/ 	.word	0x00000011
        /*0d88*/ 	.word	0x00038820
        /*0d8c*/ 	.short	0x010a
        /*0d8e*/ 	.byte	0x3f
	.zero		1


	//   ....[79]....
        /*0d90*/ 	.word	0x00030a70
        /*0d94*/ 	.word	0x00000016
        /*0d98*/ 	.word	0x00038860
        /*0d9c*/ 	.short	0x010a
        /*0d9e*/ 	.byte	0x3f
	.zero		1


	//   ....[80]....
        /*0da0*/ 	.word	0x00031360
        /*0da4*/ 	.word	0x00000006
        /*0da8*/ 	.word	0x00038840
        /*0dac*/ 	.short	0x010a
        /*0dae*/ 	.byte	0x3f
	.zero		1


	//   ....[81]....
        /*0db0*/ 	.word	0x00031820
        /*0db4*/ 	.word	0x00000006
        /*0db8*/ 	.word	0x00038860
        /*0dbc*/ 	.short	0x010a
        /*0dbe*/ 	.byte	0x3f
	.zero		1


	//   ....[82]....
        /*0dc0*/ 	.word	0x000329b0
        /*0dc4*/ 	.word	0x00000005
        /*0dc8*/ 	.word	0x00038820
        /*0dcc*/ 	.short	0x010a
        /*0dce*/ 	.byte	0x3f
	.zero		1


	//   ....[83]....
        /*0dd0*/ 	.word	0x00032b50
        /*0dd4*/ 	.word	0x00000003
        /*0dd8*/ 	.word	0x00038840
        /*0ddc*/ 	.short	0x010a
        /*0dde*/ 	.byte	0x3f
	.zero		1


	//   ....[84]....
        /*0de0*/ 	.word	0x00032ba0
        /*0de4*/ 	.word	0x00000005
        /*0de8*/ 	.word	0x00038840
        /*0dec*/ 	.short	0x010a
        /*0dee*/ 	.byte	0x3f
	.zero		1


	//   ....[85]....
        /*0df0*/ 	.word	0x00032bf0
        /*0df4*/ 	.word	0x00000003
        /*0df8*/ 	.word	0x00038860
        /*0dfc*/ 	.short	0x010a
        /*0dfe*/ 	.byte	0x3f
	.zero		1


	//   ....[86]....
        /*0e00*/ 	.word	0x00032fb0
        /*0e04*/ 	.word	0x0000001a
        /*0e08*/ 	.word	0x00000000
        /*0e0c*/ 	.short	0x010a
        /*0e0e*/ 	.byte	0x3f
	.zero		1


	//   ....[87]....
        /*0e10*/ 	.word	0x000330f0
        /*0e14*/ 	.word	0x00000009
        /*0e18*/ 	.word	0x00000000
        /*0e1c*/ 	.short	0x010a
        /*0e1e*/ 	.byte	0x3f
	.zero		1


	//   ....[88]....
        /*0e20*/ 	.word	0x00033750
        /*0e24*/ 	.word	0x0000003a
        /*0e28*/ 	.word	0x00000000
        /*0e2c*/ 	.short	0x010a
        /*0e2e*/ 	.byte	0x3f
	.zero		1


	//   ....[89]....
        /*0e30*/ 	.word	0x00033890
        /*0e34*/ 	.word	0x00000038
        /*0e38*/ 	.word	0x00000000
        /*0e3c*/ 	.short	0x010a
        /*0e3e*/ 	.byte	0x3f
	.zero		1


	//   ....[90]....
        /*0e40*/ 	.word	0x00035d60
        /*0e44*/ 	.word	0x00000009
        /*0e48*/ 	.word	0x00000000
        /*0e4c*/ 	.short	0x0101
        /*0e4e*/ 	.byte	0x3f
	.zero		1


	//   ....[91]....
        /*0e50*/ 	.word	0x000448f0
        /*0e54*/ 	.word	0x00000005
        /*0e58*/ 	.word	0x00000000
        /*0e5c*/ 	.short	0x0101
        /*0e5e*/ 	.byte	0x3f
	.zero		1


	//   ....[92]....
        /*0e60*/ 	.word	0x00044920
        /*0e64*/ 	.word	0x00000009
        /*0e68*/ 	.word	0x00000000
        /*0e6c*/ 	.short	0x010a
        /*0e6e*/ 	.byte	0x3f
	.zero		1


	//   ....[93]....
        /*0e70*/ 	.word	0x00044970
        /*0e74*/ 	.word	0x00000038
        /*0e78*/ 	.word	0x00000000
        /*0e7c*/ 	.short	0x010a
        /*0e7e*/ 	.byte	0x3f
	.zero		1


	//----- nvinfo : EIATTR_NUM_MBARRIERS
	.align		4
.L_438:
        /*0e80*/ 	.byte	0x03, 0x38
        /*0e82*/ 	.short	0x0017


	//----- nvinfo : EIATTR_EXIT_INSTR_OFFSETS
	.align		4
        /*0e84*/ 	.byte	0x04, 0x1c
        /*0e86*/ 	.short	(.L_440 - .L_439)


	//   ....[0]....
.L_439:
        /*0e88*/ 	.word	0x00000a30


	//   ....[1]....
        /*0e8c*/ 	.word	0x00027c30


	//   ....[2]....
        /*0e90*/ 	.word	0x0002f0b0


	//----- nvinfo : EIATTR_MAX_THREADS
	.align		4
.L_440:
        /*0e94*/ 	.byte	0x04, 0x05
        /*0e96*/ 	.short	(.L_442 - .L_441)
.L_441:
        /*0e98*/ 	.word	0x00000180
        /*0e9c*/ 	.word	0x00000001
        /*0ea0*/ 	.word	0x00000001


	//----- nvinfo : EIATTR_CRS_STACK_SIZE
	.align		4
.L_442:
        /*0ea4*/ 	.byte	0x04, 0x1e
        /*0ea6*/ 	.short	(.L_444 - .L_443)
.L_443:
        /*0ea8*/ 	.word	0x00000000


	//----- nvinfo : EIATTR_CBANK_PARAM_SIZE
	.align		4
.L_444:
        /*0eac*/ 	.byte	0x03, 0x19
        /*0eae*/ 	.short	0x0bf0


	//----- nvinfo : EIATTR_PARAM_CBANK
	.align		4
        /*0eb0*/ 	.byte	0x04, 0x0a
        /*0eb2*/ 	.short	(.L_446 - .L_445)
	.align		4
.L_445:
        /*0eb4*/ 	.word	index@(.nv.constant0._ZN7cutlass13device_kernelIN5flash11enable_sm90INS1_16FlashAttnFwdSm90INS1_25CollectiveMainloopFwdSm90ILi2EN4cute5tupleIJNS5_1CILi1EEES8_S8_EEENS6_IJNS7_ILi64EEESA_SA_EEELi512ENS_10bfloat16_tEfNS_4arch4Sm90ELb0ELb1ELb1ELb1ELb1ELb0ELb1ELb0ELb0ELb1ELb1ELb0EEENS1_21CollectiveEpilogueFwdINS6_IJSA_NS7_ILi512EEESA_EEES9_SC_SE_Li256ELb1ELb1ELb1ELb0EEENS1_36VarlenDynamicPersistentTileSchedulerILi64ELi64ELi256ELi128ELb1ELb1ELb1ELb1ELb0ELb1EEEEEEEEEvNT_6ParamsE)
        /*0eb8*/ 	.short	0x0210
        /*0eba*/ 	.short	0x0bf0


	//----- nvinfo : EIATTR_SW_WAR
	.align		4
.L_446:
        /*0ebc*/ 	.byte	0x04, 0x36
        /*0ebe*/ 	.short	(.L_448 - .L_447)
.L_447:
        /*0ec0*/ 	.word	0x00000008
.L_448:


//--------------------- .nv.info._ZN7cutlass13device_kernelIN5flash11enable_sm90INS1_16FlashAttnFwdSm90INS1_25CollectiveMainloopFwdSm90ILi2EN4cute5tupleIJNS5_1CILi1EEES8_S8_EEENS6_IJNS7_ILi64EEESA_SA_EEELi512ENS_10bfloat16_tEfNS_4arch4Sm90ELb0ELb1ELb1ELb1ELb1ELb1ELb1ELb0ELb0ELb1ELb1ELb0EEENS1_21CollectiveEpilogueFwdINS6_IJSA_NS7_ILi512EEESA_EEES9_SC_SE_Li256ELb1ELb1ELb1ELb0EEENS1_36VarlenDynamicPersistentTileSchedulerILi64ELi64ELi256ELi128ELb1ELb1ELb1ELb1ELb0ELb1EEEEEEEEEvNT_6ParamsE --------------------------
	.section	.nv.info._ZN7cutlass13device_kernelIN5flash11enable_sm90INS1_16FlashAttnFwdSm90INS1_25CollectiveMainloopFwdSm90ILi2EN4cute5tupleIJNS5_1CILi1EEES8_S8_EEENS6_IJNS7_ILi64EEESA_SA_EEELi512ENS_10bfloat16_tEfNS_4arch4Sm90ELb0ELb1ELb1ELb1ELb1ELb1ELb1ELb0ELb0ELb1ELb1ELb0EEENS1_21CollectiveEpilogueFwdINS6_IJSA_NS7_ILi512EEESA_EEES9_SC_SE_Li256ELb1ELb1ELb1ELb0EEENS1_36VarlenDynamicPersistentTileSchedulerILi64ELi64ELi256ELi128ELb1ELb1ELb1ELb1ELb0ELb1EEEEEEEEEvNT_6ParamsE,"",@"SHT_CUDA_INFO"
	.sectionflags	@""
	.align	4


	//----- nvinfo : EIATTR_CUDA_API_VERSION
	.align		4
        /*0000*/ 	.byte	0x04, 0x37
        /*0002*/ 	.short	(.L_450 - .L_449)
.L_449:
        /*0004*/ 	.word	0x00000082


	//----- nvinfo : EIATTR_KPARAM_INFO
	.align		4
.L_450:
        /*0008*/ 	.byte	0x04, 0x17
        /*000a*/ 	.short	(.L_452 - .L_451)
.L_451:
        /*000c*/ 	.word	0x00000000
        /*0010*/ 	.short	0x0000
        /*0012*/ 	.short	0x0070
        /*0014*/ 	.byte	0x00, 0xf0, 0x01, 0x2e


	//----- nvinfo : EIATTR_SPARSE_MMA_MASK
	.align		4
.L_452:
        /*0018*/ 	.byte	0x03, 0x50
        /*001a*/ 	.short	0x0000


	//----- nvinfo : EIATTR_MAXREG_COUNT
	.align		4
        /*001c*/ 	.byte	0x03, 0x1b
        /*001e*/ 	.short	0x00a8


	//----- nvinfo : EIATTR_NUM_BARRIERS
	.align		4
        /*0020*/ 	.byte	0x02, 0x4c
        /*0022*/ 	.byte	0x10
	.zero		1


	//----- nvinfo : EIATTR_EXTERNS
	.align		4
        /*0024*/ 	.byte	0x04, 0x0f
        /*0026*/ 	.short	(.L_454 - .L_453)


	//   ....[0]....
	.align		4
.L_453:
        /*0028*/ 	.word	index@(__assertfail)


	//----- nvinfo : EIATTR_ANNOTATIONS
	.align		4
.L_454:
        /*002c*/ 	.byte	0x04, 0x55
        /*002e*/ 	.short	(.L_456 - .L_455)


	//   ....[0]....
.L_455:
        /* <DEDUP_REMOVED lines=36> */


	//----- nvinfo : EIATTR_MERCURY_ISA_VERSION
	.align		4
.L_456:
        /*0260*/ 	.byte	0x03, 0x5f
        /*0262*/ 	.short	0x0101


	//----- nvinfo : EIATTR_UNUSED_LOAD_BYTE_OFFSET
	.align		4
        /*0264*/ 	.byte	0x04, 0x44
        /*0266*/ 	.short	(.L_458 - .L_457)


	//   ....[0]....
.L_457:
        /*0268*/ 	.word	0x00000b00
        /*026c*/ 	.word	0x0000fff0


	//   ....[1]....
        /*0270*/ 	.word	0x0002ad10
        /*0274*/ 	.word	0x0000fff0


	//----- nvinfo : EIATTR_INT_WARP_WIDE_INSTR_OFFSETS
	.align		4
.L_458:
        /*0278*/ 	.byte	0x04, 0x31
        /*027a*/ 	.short	(.L_460 - .L_459)


	//   ....[0]....
.L_459:
        /*027c*/ 	.word	0x00000180


	//   ....[1]....
        /*0280*/ 	.word	0x000001c0


	//   ....[2]....
        /*0284*/ 	.word	0x00000230


	//   ....[3]....
        /*0288*/ 	.word	0x000002a0


	//   ....[4]....
        /*028c*/ 	.word	0x00033c90


	//   ....[5]....
        /*0290*/ 	.word	0x00033d20


	//   ....[6]....
        /*0294*/ 	.word	0x000380c0


	//   ....[7]....
        /*0298*/ 	.word	0x00038150


	//----- nvinfo : EIATTR_COOP_GROUP_MASK_REGIDS
	.align		4
.L_460:
        /*029c*/ 	.byte	0x04, 0x29
        /*029e*/ 	.short	(.L_462 - .L_461)


	//   ....[0]....
.L_461:
        /*02a0*/ 	.word	0xffffffff


	//   ....[1]....
        /*02a4*/ 	.word	0xffffffff


	//   ....[2]....
        /*02a8*/ 	.word	0xffffffff


	//   ....[3]....
        /*02ac*/ 	.word	0xffffffff


	//   ....[4]....
        /*02b0*/ 	.word	0xffffffff


	//   ....[5]....
        /*02b4*/ 	.word	0xffffffff


	//   ....[6]....
        /*02b8*/ 	.word	0xffffffff


	//   ....[7]....
        /*02bc*/ 	.word	0xffffffff


	//   ....[8]....
        /*02c0*/ 	.word	0xffffffff


	//   ....[9]....
        /*02c4*/ 	.word	0xffffffff


	//   ....[10]....
        /*02c8*/ 	.word	0xffffffff


	//   ....[11]....
        /*02cc*/ 	.word	0xffffffff


	//   ....[12]....
        /*02d0*/ 	.word	0xffffffff


	//   ....[13]....
        /*02d4*/ 	.word	0xffffffff


	//   ....[14]....
        /*02d8*/ 	.word	0xffffffff


	//   ....[15]....
        /*02dc*/ 	.word	0xffffffff


	//   ....[16]....
        /*02e0*/ 	.word	0xffffffff


	//   ....[17]....
        /*02e4*/ 	.word	0xffffffff


	//   ....[18]....
        /*02e8*/ 	.word	0xffffffff


	//   ....[19]....
        /*02ec*/ 	.word	0xffffffff


	//   ....[20]....
        /*02f0*/ 	.word	0xffffffff


	//   ....[21]....
        /*02f4*/ 	.word	0xffffffff


	//   ....[22]....
        /*02f8*/ 	.word	0xffffffff


	//   ....[23]....
        /*02fc*/ 	.word	0xffffffff


	//   ....[24]....
        /*0300*/ 	.word	0xffffffff


	//   ....[25]....
        /*0304*/ 	.word	0xffffffff


	//   ....[26]....
        /*0308*/ 	.word	0xffffffff


	//   ....[27]....
        /*030c*/ 	.word	0xffffffff


	//   ....[28]....
        /*0310*/ 	.word	0xffffffff


	//   ....[29]....
        /*0314*/ 	.word	0xffffffff


	//   ....[30]....
        /*0318*/ 	.word	0xffffffff


	//   ....[31]....
        /*031c*/ 	.word	0xffffffff


	//   ....[32]....
        /*0320*/ 	.word	0xffffffff


	//   ....[33]....
        /*0324*/ 	.word	0xffffffff


	//   ....[34]....
        /*0328*/ 	.word	0xffffffff


	//   ....[35]....
        /*032c*/ 	.word	0xffffffff


	//   ....[36]....
        /*0330*/ 	.word	0xffffffff


	//   ....[37]....
        /*0334*/ 	.word	0xffffffff


	//   ....[38]....
        /*0338*/ 	.word	0xffffffff


	//   ....[39]....
        /*033c*/ 	.word	0xffffffff


	//   ....[40]....
        /*0340*/ 	.word	0xffffffff


	//   ....[41]....
        /*0344*/ 	.word	0xffffffff


	//   ....[42]....
        /*0348*/ 	.word	0xffffffff


	//   ....[43]....
        /*034c*/ 	.word	0xffffffff


	//   ....[44]....
        /*0350*/ 	.word	0xffffffff


	//   ....[45]....
        /*0354*/ 	.word	0xffffffff


	//   ....[46]....
        /*0358*/ 	.word	0xffffffff


	//   ....[47]....
        /*035c*/ 	.word	0xffffffff


	//   ....[48]....
        /*0360*/ 	.word	0xffffffff


	//   ....[49]....
        /*0364*/ 	.word	0xffffffff


	//   ....[50]....
        /*0368*/ 	.word	0xffffffff


	//   ....[51]....
        /*036c*/ 	.word	0xffffffff


	//   ....[52]....
        /*0370*/ 	.word	0xffffffff


	//   ....[53]....
        /*0374*/ 	.word	0xffffffff


	//   ....[54]....
        /*0378*/ 	.word	0xffffffff


	//   ....[55]....
        /*037c*/ 	.word	0xffffffff


	//   ....[56]....
        /*0380*/ 	.word	0xffffffff


	//   ....[57]....
        /*0384*/ 	.word	0xffffffff


	//   ....[58]....
        /*0388*/ 	.word	0xffffffff


	//   ....[59]....
        /*038c*/ 	.word	0xffffffff


	//   ....[60]....
        /*0390*/ 	.word	0xffffffff


	//   ....[61]....
        /*0394*/ 	.word	0xffffffff


	//   ....[62]....
        /*0398*/ 	.word	0xffffffff


	//   ....[63]....
        /*039c*/ 	.word	0xffffffff


	//   ....[64]....
        /*03a0*/ 	.word	0xffffffff


	//   ....[65]....
        /*03a4*/ 	.word	0xffffffff


	//   ....[66]....
        /*03a8*/ 	.word	0xffffffff


	//   ....[67]....
        /*03ac*/ 	.word	0xffffffff


	//   ....[68]....
        /*03b0*/ 	.word	0xffffffff


	//   ....[69]....
        /*03b4*/ 	.word	0xffffffff


	//   ....[70]....
        /*03b8*/ 	.word	0xffffffff


	//   ....[71]....
        /*03bc*/ 	.word	0xffffffff


	//   ....[72]....
        /*03c0*/ 	.word	0xffffffff


	//   ....[73]....
        /*03c4*/ 	.word	0xffffffff


	//   ....[74]....
        /*03c8*/ 	.word	0xffffffff


	//   ....[75]....
        /*03cc*/ 	.word	0xffffffff


	//   ....[76]....
        /*03d0*/ 	.word	0xffffffff


	//   ....[77]....
        /*03d4*/ 	.word	0xffffffff


	//   ....[78]....
        /*03d8*/ 	.word	0xffffffff


	//   ....[79]....
        /*03dc*/ 	.word	0xffffffff


	//   ....[80]....
        /*03e0*/ 	.word	0xffffffff


	//   ....[81]....
        /*03e4*/ 	.word	0xffffffff


	//   ....[82]....
        /*03e8*/ 	.word	0xffffffff


	//   ....[83]....
        /*03ec*/ 	.word	0xffffffff


	//   ....[84]....
        /*03f0*/ 	.word	0xffffffff


	//   ....[85]....
        /*03f4*/ 	.word	0xffffffff


	//   ....[86]....
        /*03f8*/ 	.word	0xffffffff


	//   ....[87]....
        /*03fc*/ 	.word	0xffffffff


	//   ....[88]....
        /*0400*/ 	.word	0xffffffff


	//   ....[89]....
        /*0404*/ 	.word	0xffffffff


	//   ....[90]....
        /*0408*/ 	.word	0xffffffff


	//   ....[91]....
        /*040c*/ 	.word	0xffffffff


	//   ....[92]....
        /*0410*/ 	.word	0xffffffff


	//   ....[93]....
        /*0414*/ 	.word	0xffffffff


	//   ....[94]....
        /*0418*/ 	.word	0xffffffff


	//   ....[95]....
        /*041c*/ 	.word	0xffffffff


	//   ....[96]....
        /*0420*/ 	.word	0xffffffff


	//   ....[97]....
        /*0424*/ 	.word	0xffffffff


	//   ....[98]....
        /*0428*/ 	.word	0xffffffff


	//   ....[99]....
        /*042c*/ 	.word	0xffffffff


	//   ....[100]....
        /*0430*/ 	.word	0xffffffff


	//   ....[101]....
        /*0434*/ 	.word	0xffffffff


	//   ....[102]....
        /*0438*/ 	.word	0xffffffff


	//   ....[103]....
        /*043c*/ 	.word	0xffffffff


	//   ....[104]....
        /*0440*/ 	.word	0xffffffff


	//   ....[105]....
        /*0444*/ 	.word	0xffffffff


	//   ....[106]....
        /*0448*/ 	.word	0xffffffff


	//   ....[107]....
        /*044c*/ 	.word	0xffffffff


	//   ....[108]....
        /*0450*/ 	.word	0xffffffff


	//   ....[109]....
        /*0454*/ 	.word	0xffffffff


	//   ....[110]....
        /*0458*/ 	.word	0xffffffff


	//   ....[111]....
        /*045c*/ 	.word	0xffffffff


	//   ....[112]....
        /*0460*/ 	.word	0xffffffff


	//   ....[113]....
        /*0464*/ 	.word	0xffffffff


	//   ....[114]....
        /*0468*/ 	.word	0xffffffff


	//   ....[115]....
        /*046c*/ 	.word	0xffffffff


	//   ....[116]....
        /*0470*/ 	.word	0xffffffff


	//   ....[117]....
        /*0474*/ 	.word	0xffffffff


	//   ....[118]....
        /*0478*/ 	.word	0xffffffff


	//   ....[119]....
        /*047c*/ 	.word	0xffffffff


	//   ....[120]....
        /*0480*/ 	.word	0xffffffff


	//   ....[121]....
        /*0484*/ 	.word	0xffffffff


	//   ....[122]....
        /*0488*/ 	.word	0xffffffff


	//   ....[123]....
        /*048c*/ 	.word	0xffffffff


	//   ....[124]....
        /*0490*/ 	.word	0xffffffff


	//   ....[125]....
        /*0494*/ 	.word	0xffffffff


	//   ....[126]....
        /*0498*/ 	.word	0xffffffff


	//   ....[127]....
        /*049c*/ 	.word	0xffffffff


	//   ....[128]....
        /*04a0*/ 	.word	0xffffffff


	//   ....[129]....
        /*04a4*/ 	.word	0xffffffff


	//   ....[130]....
        /*04a8*/ 	.word	0xffffffff


	//   ....[131]....
        /*04ac*/ 	.word	0xffffffff


	//   ....[132]....
        /*04b0*/ 	.word	0xffffffff


	//   ....[133]....
        /*04b4*/ 	.word	0xffffffff


	//   ....[134]....
        /*04b8*/ 	.word	0xffffffff


	//   ....[135]....
        /*04bc*/ 	.word	0xffffffff


	//   ....[136]....
        /*04c0*/ 	.word	0xffffffff


	//   ....[137]....
        /*04c4*/ 	.word	0xffffffff


	//   ....[138]....
        /*04c8*/ 	.word	0xffffffff


	//   ....[139]....
        /*04cc*/ 	.word	0xffffffff


	//   ....[140]....
        /*04d0*/ 	.word	0xffffffff


	//   ....[141]....
        /*04d4*/ 	.word	0xffffffff


	//   ....[142]....
        /*04d8*/ 	.word	0xffffffff


	//   ....[143]....
        /*04dc*/ 	.word	0xffffffff


	//   ....[144]....
        /*04e0*/ 	.word	0xffffffff


	//   ....[145]....
        /*04e4*/ 	.word	0xffffffff


	//   ....[146]....
        /*04e8*/ 	.word	0xffffffff


	//   ....[147]....
        /*04ec*/ 	.word	0xffffffff


	//   ....[148]....
        /*04f0*/ 	.word	0xffffffff


	//   ....[149]....
        /*04f4*/ 	.word	0xffffffff


	//   ....[150]....
        /*04f8*/ 	.word	0xffffffff


	//   ....[151]....
        /*04fc*/ 	.word	0xffffffff


	//   ....[152]....
        /*0500*/ 	.word	0xffffffff


	//   ....[153]....
        /*0504*/ 	.word	0xffffffff


	//   ....[154]....
        /*0508*/ 	.word	0xffffffff


	//   ....[155]....
        /*050c*/ 	.word	0xffffffff


	//   ....[156]....
        /*0510*/ 	.word	0xffffffff


	//   ....[157]....
        /*0514*/ 	.word	0xffffffff


	//   ....[158]....
        /*0518*/ 	.word	0xffffffff


	//   ....[159]....
        /*051c*/ 	.word	0xffffffff


	//   ....[160]....
        /*0520*/ 	.word	0xffffffff


	//   ....[161]....
        /*0524*/ 	.word	0x0500000f


	//   ....[162]....
        /*0528*/ 	.word	0x0500000f


	//   ....[163]....
        /*052c*/ 	.word	0x0500000f


	//   ....[164]....
        /*0530*/ 	.word	0x0500000f


	//   ....[165]....
        /*0534*/ 	.word	0x0500000f


	//   ....[166]....
        /*0538*/ 	.word	0x0500000f


	//   ....[167]....
        /*053c*/ 	.word	0x0500000f


	//   ....[168]....
        /*0540*/ 	.word	0x0500000f


	//   ....[169]....
        /*0544*/ 	.word	0x0500000f


	//   ....[170]....
        /*0548*/ 	.word	0x0500000f


	//   ....[171]....
        /*054c*/ 	.word	0x0500000f


	//   ....[172]....
        /*0550*/ 	.word	0x0500000f


	//   ....[173]....
        /*0554*/ 	.word	0x0500000f


	//   ....[174]....
        /*0558*/ 	.word	0x0500000f


	//   ....[175]....
        /*055c*/ 	.word	0x0500000f


	//   ....[176]....
        /*0560*/ 	.word	0x0500000f


	//   ....[177]....
        /*0564*/ 	.word	0x0500000f


	//   ....[178]....
        /*0568*/ 	.word	0x0500000f


	//   ....[179]....
        /*056c*/ 	.word	0x0500000f


	//   ....[180]....
        /*0570*/ 	.word	0x0500000f


	//   ....[181]....
        /*0574*/ 	.word	0x0500000f


	//   ....[182]....
        /*0578*/ 	.word	0x0500000f


	//   ....[183]....
        /*057c*/ 	.word	0x0500000f


	//   ....[184]....
        /*0580*/ 	.word	0x0500000f


	//   ....[185]....
        /*0584*/ 	.word	0x0500000f


	//   ....[186]....
        /*0588*/ 	.word	0x0500000f


	//   ....[187]....
        /*058c*/ 	.word	0x0500000f


	//   ....[188]....
        /*0590*/ 	.word	0x0500000f


	//   ....[189]....
        /*0594*/ 	.word	0x0500000f


	//   ....[190]....
        /*0598*/ 	.word	0x0500000f


	//   ....[191]....
        /*059c*/ 	.word	0x0500000f


	//   ....[192]....
        /*05a0*/ 	.word	0x0500000f


	//   ....[193]....
        /*05a4*/ 	.word	0x0500000f


	//   ....[194]....
        /*05a8*/ 	.word	0x0500000f


	//   ....[195]....
        /*05ac*/ 	.word	0x0500000f


	//   ....[196]....
        /*05b0*/ 	.word	0x0500000f


	//   ....[197]....
        /*05b4*/ 	.word	0x0500000f


	//   ....[198]....
        /*05b8*/ 	.word	0x0500000f


	//   ....[199]....
        /*05bc*/ 	.word	0x0500000f


	//   ....[200]....
        /*05c0*/ 	.word	0x0500000f


	//   ....[201]....
        /*05c4*/ 	.word	0x0500000f


	//   ....[202]....
        /*05c8*/ 	.word	0x0500000f


	//   ....[203]....
        /*05cc*/ 	.word	0x0500000f


	//   ....[204]....
        /*05d0*/ 	.word	0x0500000f


	//   ....[205]....
        /*05d4*/ 	.word	0x0500000f


	//   ....[206]....
        /*05d8*/ 	.word	0x0500000f


	//   ....[207]....
        /*05dc*/ 	.word	0x0500000f


	//   ....[208]....
        /*05e0*/ 	.word	0x0500000f


	//   ....[209]....
        /*05e4*/ 	.word	0x0500000f


	//   ....[210]....
        /*05e8*/ 	.word	0x0500000f


	//   ....[211]....
        /*05ec*/ 	.word	0x0500000f


	//   ....[212]....
        /*05f0*/ 	.word	0x0500000f


	//   ....[213]....
        /*05f4*/ 	.word	0x0500000f


	//   ....[214]....
        /*05f8*/ 	.word	0x0500000f


	//   ....[215]....
        /*05fc*/ 	.word	0x0500000f


	//   ....[216]....
        /*0600*/ 	.word	0x0500000f


	//   ....[217]....
        /*0604*/ 	.word	0x0500000f


	//   ....[218]....
        /*0608*/ 	.word	0x0500000f


	//   ....[219]....
        /*060c*/ 	.word	0x0500000f


	//   ....[220]....
        /*0610*/ 	.word	0x0500000f


	//   ....[221]....
        /*0614*/ 	.word	0x0500000f


	//   ....[222]....
        /*0618*/ 	.word	0x0500000f


	//   ....[223]....
        /*061c*/ 	.word	0x0500000f


	//   ....[224]....
        /*0620*/ 	.word	0x0500000f


	//   ....[225]....
        /*0624*/ 	.word	0x0500000f


	//   ....[226]....
        /*0628*/ 	.word	0x0500000f


	//   ....[227]....
        /*062c*/ 	.word	0x0500000f


	//   ....[228]....
        /*0630*/ 	.word	0x0500000f


	//   ....[229]....
        /*0634*/ 	.word	0x0500000f


	//   ....[230]....
        /*0638*/ 	.word	0x0500000f


	//   ....[231]....
        /*063c*/ 	.word	0x0500000f


	//   ....[232]....
        /*0640*/ 	.word	0x0500000f


	//   ....[233]....
        /*0644*/ 	.word	0x0500000f


	//   ....[234]....
        /*0648*/ 	.word	0x0500000f


	//   ....[235]....
        /*064c*/ 	.word	0x0500000f


	//   ....[236]....
        /*0650*/ 	.word	0x0500000f


	//   ....[237]....
        /*0654*/ 	.word	0x0500000f


	//   ....[238]....
        /*0658*/ 	.word	0x0500000f


	//   ....[239]....
        /*065c*/ 	.word	0x0500000f


	//   ....[240]....
        /*0660*/ 	.word	0x0500000f


	//   ....[241]....
        /*0664*/ 	.word	0x0500000f


	//   ....[242]....
        /*0668*/ 	.word	0x0500000f


	//   ....[243]....
        /*066c*/ 	.word	0x0500000f


	//   ....[244]....
        /*0670*/ 	.word	0x0500000f


	//   ....[245]....
        /*0674*/ 	.word	0x0500000f


	//   ....[246]....
        /*0678*/ 	.word	0x0500000f


	//   ....[247]....
        /*067c*/ 	.word	0x0500000f


	//   ....[248]....
        /*0680*/ 	.word	0x0500000f


	//   ....[249]....
        /*0684*/ 	.word	0x0500000f


	//   ....[250]....
        /*0688*/ 	.word	0x0500000f


	//   ....[251]....
        /*068c*/ 	.word	0x0500000f


	//   ....[252]....
        /*0690*/ 	.word	0xffffffff


	//   ....[253]....
        /*0694*/ 	.word	0xffffffff


	//   ....[254]....
        /*0698*/ 	.word	0xffffffff


	//   ....[255]....
        /*069c*/ 	.word	0xffffffff


	//   ....[0]....
        /*06a0*/ 	.word	0xffffffff


	//   ....[1]....
        /*06a4*/ 	.word	0xffffffff


	//   ....[2]....
        /*06a8*/ 	.word	0xffffffff


	//   ....[3]....
        /*06ac*/ 	.word	0xffffffff


	//----- nvinfo : EIATTR_COOP_GROUP_INSTR_OFFSETS
	.align		4
.L_462:
        /*06b0*/ 	.byte	0x04, 0x28
        /*06b2*/ 	.short	(.L_464 - .L_463)


	//   ....[0]....
.L_463:
        /*06b4*/ 	.word	0x000000c0


	//   ....[1]....
        /*06b8*/ 	.word	0x00000190


	//   ....[2]....
        /*06bc*/ 	.word	0x000001e0


	//   ....[3]....
        /*06c0*/ 	.word	0x00000400


	//   ....[4]....
        /*06c4*/ 	.word	0x00000560


	//   ....[5]....
        /*06c8*/ 	.word	0x00000680


	//   ....[6]....
        /*06cc*/ 	.word	0x000007e0


	//   ....[7]....
        /*06d0*/ 	.word	0x00003120


	//   ....[8]....
        /*06d4*/ 	.word	0x00003130


	//   ....[9]....
        /*06d8*/ 	.word	0x00003d50


	//   ....[10]....
        /*06dc*/ 	.word	0x00003d60


	//   ....[11]....
        /*06e0*/ 	.word	0x00004720


	//   ....[12]....
        /*06e4*/ 	.word	0x00004730


	//   ....[13]....
        /*06e8*/ 	.word	0x00004b10


	//   ....[14]....
        /*06ec*/ 	.word	0x00004b20


	//   ....[15]....
        /*06f0*/ 	.word	0x000064b0


	//   ....[16]....
        /*06f4*/ 	.word	0x0000e470


	//   ....[17]....
        /*06f8*/ 	.word	0x0000f3e0


	//   ....[18]....
        /*06fc*/ 	.word	0x0000f3f0


	//   ....[19]....
        /*0700*/ 	.word	0x0000f400


	//   ....[20]....
        /*0704*/ 	.word	0x0000f410


	//   ....[21]....
        /*0708*/ 	.word	0x0000f740


	//   ....[22]....
        /*070c*/ 	.word	0x0000f750


	//   ....[23]....
        /*0710*/ 	.word	0x0000f760


	//   ....[24]....
        /*0714*/ 	.word	0x0000f770


	//   ....[25]....
        /*0718*/ 	.word	0x00010aa0


	//   ....[26]....
        /*071c*/ 	.word	0x00010ac0


	//   ....[27]....
        /*0720*/ 	.word	0x00010ad0


	//   ....[28]....
        /*0724*/ 	.word	0x00010ae0


	//   ....[29]....
        /*0728*/ 	.word	0x00010be0


	//   ....[30]....
        /*072c*/ 	.word	0x00010c00


	//   ....[31]....
        /*0730*/ 	.word	0x00010c10


	//   ....[32]....
        /*0734*/ 	.word	0x00010c20


	//   ....[33]....
        /*0738*/ 	.word	0x000137e0


	//   ....[34]....
        /*073c*/ 	.word	0x00014ab0


	//   ....[35]....
        /*0740*/ 	.word	0x00014fd0


	//   ....[36]....
        /*0744*/ 	.word	0x00015ba0


	//   ....[37]....
        /*0748*/ 	.word	0x00015c00


	//   ....[38]....
        /*074c*/ 	.word	0x00015c50


	//   ....[39]....
        /*0750*/ 	.word	0x00015c70


	//   ....[40]....
        /*0754*/ 	.word	0x0001a380


	//   ....[41]....
        /*0758*/ 	.word	0x0001b9e0


	//   ....[42]....
        /*075c*/ 	.word	0x0001cfc0


	//   ....[43]....
        /*0760*/ 	.word	0x0001d010


	//   ....[44]....
        /*0764*/ 	.word	0x0001d060


	//   ....[45]....
        /*0768*/ 	.word	0x0001d080


	//   ....[46]....
        /*076c*/ 	.word	0x00021710


	//   ....[47]....
        /*0770*/ 	.word	0x00022b10


	//   ....[48]....
        /*0774*/ 	.word	0x00023df0


	//   ....[49]....
        /*0778*/ 	.word	0x00024300


	//   ....[50]....
        /*077c*/ 	.word	0x00024ed0


	//   ....[51]....
        /*0780*/ 	.word	0x00024f30


	//   ....[52]....
        /*0784*/ 	.word	0x00024f80


	//   ....[53]....
        /*0788*/ 	.word	0x00024fa0


	//   ....[54]....
        /*078c*/ 	.word	0x000296b0


	//   ....[55]....
        /*0790*/ 	.word	0x00029830


	//   ....[56]....
        /*0794*/ 	.word	0x00029850


	//   ....[57]....
        /*0798*/ 	.word	0x00029890


	//   ....[58]....
        /*079c*/ 	.word	0x000298b0


	//   ....[59]....
        /*07a0*/ 	.word	0x0002bc50


	//   ....[60]....
        /*07a4*/ 	.word	0x0002c040


	//   ....[61]....
        /*07a8*/ 	.word	0x0002c050


	//   ....[62]....
        /*07ac*/ 	.word	0x0002c070


	//   ....[63]....
        /*07b0*/ 	.word	0x0002c080


	//   ....[64]....
        /*07b4*/ 	.word	0x0002ccb0


	//   ....[65]....
        /*07b8*/ 	.word	0x0002ccd0


	//   ....[66]....
        /*07bc*/ 	.word	0x0002cf80


	//   ....[67]....
        /*07c0*/ 	.word	0x0002cfa0


	//   ....[68]....
        /*07c4*/ 	.word	0x0002d920


	//   ....[69]....
        /*07c8*/ 	.word	0x0002d950


	//   ....[70]....
        /*07cc*/ 	.word	0x0002e3b0


	//   ....[71]....
        /*07d0*/ 	.word	0x0002e3d0


	//   ....[72]....
        /*07d4*/ 	.word	0x0002f8d0


	//   ....[73]....
        /*07d8*/ 	.word	0x0002f900


	//   ....[74]....
        /*07dc*/ 	.word	0x0002fb40


	//   ....[75]....
        /*07e0*/ 	.word	0x0002fb60


	//   ....[76]....
        /*07e4*/ 	.word	0x0002fe00


	//   ....[77]....
        /*07e8*/ 	.word	0x00030010


	//   ....[78]....
        /*07ec*/ 	.word	0x00030040


	//   ....[79]....
        /*07f0*/ 	.word	0x00030070


	//   ....[80]....
        /*07f4*/ 	.word	0x000300a0


	//   ....[81]....
        /*07f8*/ 	.word	0x000300d0


	//   ....[82]....
        /*07fc*/ 	.word	0x00030100


	//   ....[83]....
        /*0800*/ 	.word	0x00030290


	//   ....[84]....
        /*0804*/ 	.word	0x000302c0


	//   ....[85]....
        /*0808*/ 	.word	0x000302f0


	//   ....[86]....
        /*080c*/ 	.word	0x00030320


	//   ....[87]....
        /*0810*/ 	.word	0x00030350


	//   ....[88]....
        /*0814*/ 	.word	0x00030380


	//   ....[89]....
        /*0818*/ 	.word	0x00030410


	//   ....[90]....
        /*081c*/ 	.word	0x00030440


	//   ....[91]....
        /*0820*/ 	.word	0x00030450


	//   ....[92]....
        /*0824*/ 	.word	0x00030490


	//   ....[93]....
        /*0828*/ 	.word	0x00031c60


	//   ....[94]....
        /*082c*/ 	.word	0x00034a60


	//   ....[95]....
        /*0830*/ 	.word	0x00034a80


	//   ....[96]....
        /*0834*/ 	.word	0x00034b10


	//   ....[97]....
        /*0838*/ 	.word	0x00034b30


	//   ....[98]....
        /*083c*/ 	.word	0x00034bb0


	//   ....[99]....
        /*0840*/ 	.word	0x00034bd0


	//   ....[100]....
        /*0844*/ 	.word	0x00034be0


	//   ....[101]....
        /*0848*/ 	.word	0x00034bf0


	//   ....[102]....
        /*084c*/ 	.word	0x000353a0


	//   ....[103]....
        /*0850*/ 	.word	0x000353d0


	//   ....[104]....
        /*0854*/ 	.word	0x00035480


	//   ....[105]....
        /*0858*/ 	.word	0x00035490


	//   ....[106]....
        /*085c*/ 	.word	0x000354a0


	//   ....[107]....
        /*0860*/ 	.word	0x00035520


	//   ....[108]....
        /*0864*/ 	.word	0x00035530


	//   ....[109]....
        /*0868*/ 	.word	0x000355a0


	//   ....[110]....
        /*086c*/ 	.word	0x00035e70


	//   ....[111]....
        /*0870*/ 	.word	0x00035f00


	//   ....[112]....
        /*0874*/ 	.word	0x00035f80


	//   ....[113]....
        /*0878*/ 	.word	0x000360d0


	//   ....[114]....
        /*087c*/ 	.word	0x00036130


	//   ....[115]....
        /*0880*/ 	.word	0x00036150


	//   ....[116]....
        /*0884*/ 	.word	0x00036160


	//   ....[117]....
        /*0888*/ 	.word	0x000363f0


	//   ....[118]....
        /*088c*/ 	.word	0x00036920


	//   ....[119]....
        /*0890*/ 	.word	0x00036980


	//   ....[120]....
        /*0894*/ 	.word	0x00036b40


	//   ....[121]....
        /*0898*/ 	.word	0x00036b80


	//   ....[122]....
        /*089c*/ 	.word	0x00036b90


	//   ....[123]....
        /*08a0*/ 	.word	0x00036ba0


	//   ....[124]....
        /*08a4*/ 	.word	0x00036cf0


	//   ....[125]....
        /*08a8*/ 	.word	0x00036e40


	//   ....[126]....
        /*08ac*/ 	.word	0x00037610


	//   ....[127]....
        /*08b0*/ 	.word	0x00037630


	//   ....[128]....
        /*08b4*/ 	.word	0x00037680


	//   ....[129]....
        /*08b8*/ 	.word	0x00037690


	//   ....[130]....
        /*08bc*/ 	.word	0x000376d0


	//   ....[131]....
        /*08c0*/ 	.word	0x000376e0


	//   ....[132]....
        /*08c4*/ 	.word	0x000376f0


	//   ....[133]....
        /*08c8*/ 	.word	0x00037730


	//   ....[134]....
        /*08cc*/ 	.word	0x00037a20


	//   ....[135]....
        /*08d0*/ 	.word	0x00037a60


	//   ....[136]....
        /*08d4*/ 	.word	0x00037a80


	//   ....[137]....
        /*08d8*/ 	.word	0x00037aa0


	//   ....[138]....
        /*08dc*/ 	.word	0x00037ad0


	//   ....[139]....
        /*08e0*/ 	.word	0x00037af0


	//   ....[140]....
        /*08e4*/ 	.word	0x00037bf0


	//   ....[141]....
        /*08e8*/ 	.word	0x00037d40


	//   ....[142]....
        /*08ec*/ 	.word	0x00038370


	//   ....[143]....
        /*08f0*/ 	.word	0x000383a0


	//   ....[144]....
        /*08f4*/ 	.word	0x00038400


	//   ....[145]....
        /*08f8*/ 	.word	0x00038430


	//   ....[146]....
        /*08fc*/ 	.word	0x00038460


	//   ....[147]....
        /*0900*/ 	.word	0x00038490


	//   ....[148]....
        /*0904*/ 	.word	0x000384c0


	//   ....[149]....
        /*0908*/ 	.word	0x000384f0


	//   ....[150]....
        /*090c*/ 	.word	0x00038690


	//   ....[151]....
        /*0910*/ 	.word	0x000386c0


	//   ....[152]....
        /*0914*/ 	.word	0x000386f0


	//   ....[153]....
        /*0918*/ 	.word	0x00038720


	//   ....[154]....
        /*091c*/ 	.word	0x00038750


	//   ....[155]....
        /*0920*/ 	.word	0x00038780


	//   ....[156]....
        /*0924*/ 	.word	0x00038840


	//   ....[157]....
        /*0928*/ 	.word	0x00038860


	//   ....[158]....
        /*092c*/ 	.word	0x00038880


	//   ....[159]....
        /*0930*/ 	.word	0x000388e0


	//   ....[160]....
        /*0934*/ 	.word	0x00039300


	//   ....[161]....
        /*0938*/ 	.word	0x00039620


	//   ....[162]....
        /*093c*/ 	.word	0x000396b0


	//   ....[163]....
        /*0940*/ 	.word	0x00039790


	//   ....[164]....
        /*0944*/ 	.word	0x00039820


	//   ....[165]....
        /*0948*/ 	.word	0x00039900


	//   ....[166]....
        /*094c*/ 	.word	0x00039990


	//   ....[167]....
        /*0950*/ 	.word	0x00039a70


	//   ....[168]....
        /*0954*/ 	.word	0x00039b00


	//   ....[169]....
        /*0958*/ 	.word	0x00039b50


	//   ....[170]....
        /*095c*/ 	.word	0x00039ba0


	//   ....[171]....
        /*0960*/ 	.word	0x00039c40


	//   ....[172]....
        /*0964*/ 	.word	0x00039cd0


	//   ....[173]....
        /*0968*/ 	.word	0x00039d20


	//   ....[174]....
        /*096c*/ 	.word	0x00039d70


	//   ....[175]....
        /*0970*/ 	.word	0x00039e60


	//   ....[176]....
        /*0974*/ 	.word	0x00039f10


	//   ....[177]....
        /*0978*/ 	.word	0x00039f90


	//   ....[178]....
        /*097c*/ 	.word	0x0003a020


	//   ....[179]....
        /*0980*/ 	.word	0x0003a110


	//   ....[180]....
        /*0984*/ 	.word	0x0003a160


	//   ....[181]....
        /*0988*/ 	.word	0x0003a1b0


	//   ....[182]....
        /*098c*/ 	.word	0x0003a2a0


	//   ....[183]....
        /*0990*/ 	.word	0x0003a670


	//   ....[184]....
        /*0994*/ 	.word	0x0003a940


	//   ....[185]....
        /*0998*/ 	.word	0x0003aa30


	//   ....[186]....
        /*099c*/ 	.word	0x0003aad0


	//   ....[187]....
        /*09a0*/ 	.word	0x0003ab30


	//   ....[188]....
        /*09a4*/ 	.word	0x0003ac20


	//   ....[189]....
        /*09a8*/ 	.word	0x0003ac90


	//   ....[190]....
        /*09ac*/ 	.word	0x0003ad80


	//   ....[191]....
        /*09b0*/ 	.word	0x0003adf0


	//   ....[192]....
        /*09b4*/ 	.word	0x0003ae90


	//   ....[193]....
        /*09b8*/ 	.word	0x0003af80


	//   ....[194]....
        /*09bc*/ 	.word	0x0003b020


	//   ....[195]....
        /*09c0*/ 	.word	0x0003b080


	//   ....[196]....
        /*09c4*/ 	.word	0x0003b140


	//   ....[197]....
        /*09c8*/ 	.word	0x0003b1a0


	//   ....[198]....
        /*09cc*/ 	.word	0x0003b240


	//   ....[199]....
        /*09d0*/ 	.word	0x0003b2f0


	//   ....[200]....
        /*09d4*/ 	.word	0x0003b3d0


	//   ....[201]....
        /*09d8*/ 	.word	0x0003b6c0


	//   ....[202]....
        /*09dc*/ 	.word	0x0003b780


	//   ....[203]....
        /*09e0*/ 	.word	0x0003b9f0


	//   ....[204]....
        /*09e4*/ 	.word	0x0003ba70


	//   ....[205]....
        /*09e8*/ 	.word	0x0003bc80


	//   ....[206]....
        /*09ec*/ 	.word	0x0003bcd0


	//   ....[207]....
        /*09f0*/ 	.word	0x0003be40


	//   ....[208]....
        /*09f4*/ 	.word	0x0003bed0


	//   ....[209]....
        /*09f8*/ 	.word	0x0003c010


	//   ....[210]....
        /*09fc*/ 	.word	0x0003c110


	//   ....[211]....
        /*0a00*/ 	.word	0x0003c380


	//   ....[212]....
        /*0a04*/ 	.word	0x0003c3d0


	//   ....[213]....
        /*0a08*/ 	.word	0x0003c5a0


	//   ....[214]....
        /*0a0c*/ 	.word	0x0003c5f0


	//   ....[215]....
        /*0a10*/ 	.word	0x0003c7c0


	//   ....[216]....
        /*0a14*/ 	.word	0x0003c810


	//   ....[217]....
        /*0a18*/ 	.word	0x0003c900


	//   ....[218]....
        /*0a1c*/ 	.word	0x0003c9a0


	//   ....[219]....
        /*0a20*/ 	.word	0x0003ca00


	//   ....[220]....
        /*0a24*/ 	.word	0x0003cab0


	//   ....[221]....
        /*0a28*/ 	.word	0x0003cb10


	//   ....[222]....
        /*0a2c*/ 	.word	0x0003cbc0


	//   ....[223]....
        /*0a30*/ 	.word	0x0003cc20


	//   ....[224]....
        /*0a34*/ 	.word	0x0003ccd0


	//   ....[225]....
        /*0a38*/ 	.word	0x0003cdc0


	//   ....[226]....
        /*0a3c*/ 	.word	0x0003cea0


	//   ....[227]....
        /*0a40*/ 	.word	0x0003cfb0


	//   ....[228]....
        /*0a44*/ 	.word	0x0003d0b0


	//   ....[229]....
        /*0a48*/ 	.word	0x0003d1e0


	//   ....[230]....
        /*0a4c*/ 	.word	0x0003d2c0


	//   ....[231]....
        /*0a50*/ 	.word	0x0003d3c0


	//   ....[232]....
        /*0a54*/ 	.word	0x0003d4a0


	//   ....[233]....
        /*0a58*/ 	.word	0x0003d530


	//   ....[234]....
        /*0a5c*/ 	.word	0x0003d5d0


	//   ....[235]....
        /*0a60*/ 	.word	0x0003d740


	//   ....[236]....
        /*0a64*/ 	.word	0x0003d7b0


	//   ....[237]....
        /*0a68*/ 	.word	0x0003d820


	//   ....[238]....
        /*0a6c*/ 	.word	0x0003d890


	//   ....[239]....
        /*0a70*/ 	.word	0x0003d900


	//   ....[240]....
        /*0a74*/ 	.word	0x0003d980


	//   ....[241]....
        /*0a78*/ 	.word	0x0003da00


	//   ....[242]....
        /*0a7c*/ 	.word	0x0003da90


	//   ....[243]....
        /*0a80*/ 	.word	0x0003db00


	//   ....[244]....
        /*0a84*/ 	.word	0x0003db70


	//   ....[245]....
        /*0a88*/ 	.word	0x0003dbe0


	//   ....[246]....
        /*0a8c*/ 	.word	0x0003dc60


	//   ....[247]....
        /*0a90*/ 	.word	0x0003dcd0


	//   ....[248]....
        /*0a94*/ 	.word	0x0003dd80


	//   ....[249]....
        /*0a98*/ 	.word	0x0003ddd0


	//   ....[250]....
        /*0a9c*/ 	.word	0x0003de60


	//   ....[251]....
        /*0aa0*/ 	.word	0x0003df90


	//   ....[252]....
        /*0aa4*/ 	.word	0x0003feb0


	//   ....[253]....
        /*0aa8*/ 	.word	0x00041680


	//   ....[254]....
        /*0aac*/ 	.word	0x000420c0


	//   ....[255]....
        /*0ab0*/ 	.word	0x00042990


	//   ....[0]....
        /*0ab4*/ 	.word	0x000429e0


	//   ....[1]....
        /*0ab8*/ 	.word	0x00042a00


	//   ....[2]....
        /*0abc*/ 	.word	0x00042a10


	//   ....[3]....
        /*0ac0*/ 	.word	0x0004d6e0


	//----- nvinfo : EIATTR_REG_RECONFIG
	.align		4
.L_464:
        /*0ac4*/ 	.byte	0x01, 0x54
	.zero		2


	//----- nvinfo : EIATTR_SYSCALL_OFFSETS
	.align		4
        /*0ac8*/ 	.byte	0x04, 0x46
        /*0aca*/ 	.short	(.L_466 - .L_465)


	//   ....[0]....
.L_465:
        /*0acc*/ 	.word	0x00002560


	//   ....[1]....
        /*0ad0*/ 	.word	0x000026b0


	//   ....[2]....
        /*0ad4*/ 	.word	0x0000e820


	//   ....[3]....
        /*0ad8*/ 	.word	0x0000f190


	//   ....[4]....
        /*0adc*/ 	.word	0x00033e80


	//   ....[5]....
        /*0ae0*/ 	.word	0x00033fd0


	//   ....[6]....
        /*0ae4*/ 	.word	0x000340c0


	//   ....[7]....
        /*0ae8*/ 	.word	0x00034fb0


	//   ....[8]....
        /*0aec*/ 	.word	0x00035810


	//----- nvinfo : EIATTR_MBARRIER_INSTR_OFFSETS
	.align		4
.L_466:
        /*0af0*/ 	.byte	0x04, 0x39
        /*0af2*/ 	.short	(.L_468 - .L_467)


	//   ....[0]....
.L_467:
        /*0af4*/ 	.word	0x000002d0
        /*0af8*/ 	.word	0x000000ff
        /*0afc*/ 	.word	0x00038800
        /*0b00*/ 	.short	0x0100
        /*0b02*/ 	.byte	0x08
	.zero		1


	//   ....[1]....
        /*0b04*/ 	.word	0x000002f0
        /*0b08*/ 	.word	0x000000ff
        /*0b0c*/ 	.word	0x00038810
        /*0b10*/ 	.short	0x0100
        /*0b12*/ 	.byte	0x08
	.zero		1


	//   ....[2]....
        /*0b14*/ 	.word	0x00000300
        /*0b18*/ 	.word	0x000000ff
        /*0b1c*/ 	.word	0x00038820
        /*0b20*/ 	.short	0x0100
        /*0b22*/ 	.byte	0x08
	.zero		1


	//   ....[3]....
        /*0b24*/ 	.word	0x000003b0
        /*0b28*/ 	.word	0x000000ff
        /*0b2c*/ 	.word	0x00038830
        /*0b30*/ 	.short	0x0100
        /*0b32*/ 	.byte	0x06
	.zero		1


	//   ....[4]....
        /*0b34*/ 	.word	0x000003c0
        /*0b38*/ 	.word	0x000000ff
        /*0b3c*/ 	.word	0x00038840
        /*0b40*/ 	.short	0x0100
        /*0b42*/ 	.byte	0x06
	.zero		1


	//   ....[5]....
        /*0b44*/ 	.word	0x000003d0
        /*0b48*/ 	.word	0x000000ff
        /*0b4c*/ 	.word	0x00038838
        /*0b50*/ 	.short	0x0100
        /*0b52*/ 	.byte	0x06
	.zero		1


	//   ....[6]....
        /*0b54*/ 	.word	0x000003e0
        /*0b58*/ 	.word	0x000000ff
        /*0b5c*/ 	.word	0x00038848
        /*0b60*/ 	.short	0x0100
        /*0b62*/ 	.byte	0x06
	.zero		1


	//   ....[7]....
        /*0b64*/ 	.word	0x00000510
        /*0b68*/ 	.word	0x000000ff
        /*0b6c*/ 	.word	0x00038850
        /*0b70*/ 	.short	0x0100
        /*0b72*/ 	.byte	0x08
	.zero		1


	//   ....[8]....
        /*0b74*/ 	.word	0x00000520
        /*0b78*/ 	.word	0x000000ff
        /*0b7c*/ 	.word	0x00038860
        /*0b80*/ 	.short	0x0100
        /*0b82*/ 	.byte	0x08
	.zero		1


	//   ....[9]....
        /*0b84*/ 	.word	0x00000530
        /*0b88*/ 	.word	0x000000ff
        /*0b8c*/ 	.word	0x00038858
        /*0b90*/ 	.short	0x0100
        /*0b92*/ 	.byte	0x08
	.zero		1


	//   ....[10]....
        /*0b94*/ 	.word	0x00000540
        /*0b98*/ 	.word	0x000000ff
        /*0b9c*/ 	.word	0x00038868
        /*0ba0*/ 	.short	0x0100
        /*0ba2*/ 	.byte	0x08
	.zero		1


	//   ....[11]....
        /*0ba4*/ 	.word	0x00000630
        /*0ba8*/ 	.word	0x000000ff
        /*0bac*/ 	.word	0x00038870
        /*0bb0*/ 	.short	0x0100
        /*0bb2*/ 	.byte	0x06
	.zero		1


	//   ....[12]....
        /*0bb4*/ 	.word	0x00000640
        /*0bb8*/ 	.word	0x000000ff
        /*0bbc*/ 	.word	0x00038880
        /*0bc0*/ 	.short	0x0100
        /*0bc2*/ 	.byte	0x06
	.zero		1


	//   ....[13]....
        /*0bc4*/ 	.word	0x00000650
        /*0bc8*/ 	.word	0x000000ff
        /*0bcc*/ 	.word	0x00038878
        /*0bd0*/ 	.short	0x0100
        /*0bd2*/ 	.byte	0x06
	.zero		1


	//   ....[14]....
        /*0bd4*/ 	.word	0x00000660
        /*0bd8*/ 	.word	0x000000ff
        /*0bdc*/ 	.word	0x00038888
        /*0be0*/ 	.short	0x0100
        /*0be2*/ 	.byte	0x06
	.zero		1


	//   ....[15]....
        /*0be4*/ 	.word	0x00000790
        /*0be8*/ 	.word	0x000000ff
        /*0bec*/ 	.word	0x00038890
        /*0bf0*/ 	.short	0x0100
        /*0bf2*/ 	.byte	0x08
	.zero		1


	//   ....[16]....
        /*0bf4*/ 	.word	0x000007a0
        /*0bf8*/ 	.word	0x000000ff
        /*0bfc*/ 	.word	0x000388a0
        /*0c00*/ 	.short	0x0100
        /*0c02*/ 	.byte	0x08
	.zero		1


	//   ....[17]....
        /*0c04*/ 	.word	0x000007b0
        /*0c08*/ 	.word	0x000000ff
        /*0c0c*/ 	.word	0x00038898
        /*0c10*/ 	.short	0x0100
        /*0c12*/ 	.byte	0x08
	.zero		1


	//   ....[18]....
        /*0c14*/ 	.word	0x000007c0
        /*0c18*/ 	.word	0x000000ff
        /*0c1c*/ 	.word	0x000388a8
        /*0c20*/ 	.short	0x0100
        /*0c22*/ 	.byte	0x08
	.zero		1


	//   ....[19]....
        /*0c24*/ 	.word	0x000008f0
        /*0c28*/ 	.word	0x000000ff
        /*0c2c*/ 	.word	0x000388b0
        /*0c30*/ 	.short	0x0100
        /*0c32*/ 	.byte	0x08
	.zero		1


	//   ....[20]....
        /*0c34*/ 	.word	0x00000900
        /*0c38*/ 	.word	0x000000ff
        /*0c3c*/ 	.word	0x000388c0
        /*0c40*/ 	.short	0x0100
        /*0c42*/ 	.byte	0x08
	.zero		1


	//   ....[21]....
        /*0c44*/ 	.word	0x00000910
        /*0c48*/ 	.word	0x000000ff
        /*0c4c*/ 	.word	0x000388b8
        /*0c50*/ 	.short	0x0100
        /*0c52*/ 	.byte	0x08
	.zero		1


	//   ....[22]....
        /*0c54*/ 	.word	0x00000920
        /*0c58*/ 	.word	0x000000ff
        /*0c5c*/ 	.word	0x000388c8
        /*0c60*/ 	.short	0x0100
        /*0c62*/ 	.byte	0x08
	.zero		1


	//   ....[23]....
        /*0c64*/ 	.word	0x000030d0
        /*0c68*/ 	.word	0x00000028
        /*0c6c*/ 	.word	0x00038890
        /*0c70*/ 	.short	0x010a
        /*0c72*/ 	.byte	0x3f
	.zero		1


	//   ....[24]....
        /*0c74*/ 	.word	0x00003cf0
        /*0c78*/ 	.word	0x00000028
        /*0c7c*/ 	.word	0x00038890
        /*0c80*/ 	.short	0x010a
        /*0c82*/ 	.byte	0x3f
	.zero		1


	//   ....[25]....
        /*0c84*/ 	.word	0x00004590
        /*0c88*/ 	.word	0x00000028
        /*0c8c*/ 	.word	0x00038890
        /*0c90*/ 	.short	0x010a
        /*0c92*/ 	.byte	0x3f
	.zero		1


	//   ....[26]....
        /*0c94*/ 	.word	0x00004960
        /*0c98*/ 	.word	0x00000004
        /*0c9c*/ 	.word	0x00000000
        /*0ca0*/ 	.short	0x0101
        /*0ca2*/ 	.byte	0x3f
	.zero		1


	//   ....[27]....
        /*0ca4*/ 	.word	0x000049a0
        /*0ca8*/ 	.word	0x00000028
        /*0cac*/ 	.word	0x000388b0
        /*0cb0*/ 	.short	0x010a
        /*0cb2*/ 	.byte	0x3f
	.zero		1


	//   ....[28]....
        /*0cb4*/ 	.word	0x00005270
        /*0cb8*/ 	.word	0x00000028
        /*0cbc*/ 	.word	0x00000000
        /*0cc0*/ 	.short	0x0101
        /*0cc2*/ 	.byte	0x3f
	.zero		1


	//   ....[29]....
        /*0cc4*/ 	.word	0x00008920
        /*0cc8*/ 	.word	0x0000000e
        /*0ccc*/ 	.word	0x00000000
        /*0cd0*/ 	.short	0x0101
        /*0cd2*/ 	.byte	0x3f
	.zero		1


	//   ....[30]....
        /*0cd4*/ 	.word	0x0000c730
        /*0cd8*/ 	.word	0x0000000e
        /*0cdc*/ 	.word	0x00000000
        /*0ce0*/ 	.short	0x0101
        /*0ce2*/ 	.byte	0x3f
	.zero		1


	//   ....[31]....
        /*0ce4*/ 	.word	0x0000ef10
        /*0ce8*/ 	.word	0x00000002
        /*0cec*/ 	.word	0x00038800
        /*0cf0*/ 	.short	0x010a
        /*0cf2*/ 	.byte	0x3f
	.zero		1


	//   ....[32]....
        /*0cf4*/ 	.word	0x0000ef60
        /*0cf8*/ 	.word	0x00000002
        /*0cfc*/ 	.word	0x00038800
        /*0d00*/ 	.short	0x010a
        /*0d02*/ 	.byte	0x3f
	.zero		1


	//   ....[33]....
        /*0d04*/ 	.word	0x0000f9d0
        /*0d08*/ 	.word	0x00000002
        /*0d0c*/ 	.word	0x00038800
        /*0d10*/ 	.short	0x010a
        /*0d12*/ 	.byte	0x3f
	.zero		1


	//   ....[34]....
        /*0d14*/ 	.word	0x00010f40
        /*0d18*/ 	.word	0x00000002
        /*0d1c*/ 	.word	0x00038800
        /*0d20*/ 	.short	0x010a
        /*0d22*/ 	.byte	0x3f
	.zero		1


	//   ....[35]....
        /*0d24*/ 	.word	0x000126c0
        /*0d28*/ 	.word	0x00000004
        /*0d2c*/ 	.word	0x00000000
        /*0d30*/ 	.short	0x010a
        /*0d32*/ 	.byte	0x3f
	.zero		1


	//   ....[36]....
        /*0d34*/ 	.word	0x00012760
        /*0d38*/ 	.word	0x00000002
        /*0d3c*/ 	.word	0x00000000
        /*0d40*/ 	.short	0x010a
        /*0d42*/ 	.byte	0x3f
	.zero		1


	//   ....[37]....
        /*0d44*/ 	.word	0x00012b80
        /*0d48*/ 	.word	0x00000002
        /*0d4c*/ 	.word	0x00000000
        /*0d50*/ 	.short	0x010a
        /*0d52*/ 	.byte	0x3f
	.zero		1


	//   ....[38]....
        /*0d54*/ 	.word	0x00012be0
        /*0d58*/ 	.word	0x00000002
        /*0d5c*/ 	.word	0x00000000
        /*0d60*/ 	.short	0x010a
        /*0d62*/ 	.byte	0x3f
	.zero		1


	//   ....[39]....
        /*0d64*/ 	.word	0x00014770
        /*0d68*/ 	.word	0x0000000a
        /*0d6c*/ 	.word	0x00000000
        /*0d70*/ 	.short	0x0101
        /*0d72*/ 	.byte	0x3f
	.zero		1


	//   ....[40]....
        /*0d74*/ 	.word	0x0001a490
        /*0d78*/ 	.word	0x00000004
        /*0d7c*/ 	.word	0x00000000
        /*0d80*/ 	.short	0x0101
        /*0d82*/ 	.byte	0x3f
	.zero		1


	//   ....[41]....
        /*0d84*/ 	.word	0x0001a8c0
        /*0d88*/ 	.word	0x00000004
        /*0d8c*/ 	.word	0x00000000
        /*0d90*/ 	.short	0x010a
        /*0d92*/ 	.byte	0x3f
	.zero		1


	//   ....[42]....
        /*0d94*/ 	.word	0x0001a960
        /*0d98*/ 	.word	0x00000002
        /*0d9c*/ 	.word	0x00000000
        /*0da0*/ 	.short	0x010a
        /*0da2*/ 	.byte	0x3f
	.zero		1


	//   ....[43]....
        /*0da4*/ 	.word	0x0001ad80
        /*0da8*/ 	.word	0x00000002
        /*0dac*/ 	.word	0x00000000
        /*0db0*/ 	.short	0x010a
        /*0db2*/ 	.byte	0x3f
	.zero		1


	//   ....[44]....
        /*0db4*/ 	.word	0x0001ade0
        /*0db8*/ 	.word	0x00000002
        /*0dbc*/ 	.word	0x00000000
        /*0dc0*/ 	.short	0x010a
        /*0dc2*/ 	.byte	0x3f
	.zero		1


	//   ....[45]....
        /*0dc4*/ 	.word	0x0001c970
        /*0dc8*/ 	.word	0x0000000a
        /*0dcc*/ 	.word	0x00000000
        /*0dd0*/ 	.short	0x0101
        /*0dd2*/ 	.byte	0x3f
	.zero		1


	//   ....[46]....
        /*0dd4*/ 	.word	0x00021820
        /*0dd8*/ 	.word	0x00000004
        /*0ddc*/ 	.word	0x00000000
        /*0de0*/ 	.short	0x0101
        /*0de2*/ 	.byte	0x3f
	.zero		1


	//   ....[47]....
        /*0de4*/ 	.word	0x000219f0
        /*0de8*/ 	.word	0x00000004
        /*0dec*/ 	.word	0x00000000
        /*0df0*/ 	.short	0x010a
        /*0df2*/ 	.byte	0x3f
	.zero		1


	//   ....[48]....
        /*0df4*/ 	.word	0x00021a90
        /*0df8*/ 	.word	0x00000002
        /*0dfc*/ 	.word	0x00000000
        /*0e00*/ 	.short	0x010a
        /*0e02*/ 	.byte	0x3f
	.zero		1


	//   ....[49]....
        /*0e04*/ 	.word	0x00021eb0
        /*0e08*/ 	.word	0x00000002
        /*0e0c*/ 	.word	0x00000000
        /*0e10*/ 	.short	0x010a
        /*0e12*/ 	.byte	0x3f
	.zero		1


	//   ....[50]....
        /*0e14*/ 	.word	0x00021f10
        /*0e18*/ 	.word	0x00000002
        /*0e1c*/ 	.word	0x00000000
        /*0e20*/ 	.short	0x010a
        /*0e22*/ 	.byte	0x3f
	.zero		1


	//   ....[51]....
        /*0e24*/ 	.word	0x00023aa0
        /*0e28*/ 	.word	0x00000008
        /*0e2c*/ 	.word	0x00000000
        /*0e30*/ 	.short	0x0101
        /*0e32*/ 	.byte	0x3f
	.zero		1


	//   ....[52]....
        /*0e34*/ 	.word	0x000297c0
        /*0e38*/ 	.word	0x00000004
        /*0e3c*/ 	.word	0x00000000
        /*0e40*/ 	.short	0x0101
        /*0e42*/ 	.byte	0x3f
	.zero		1


	//   ....[53]....
        /*0e44*/ 	.word	0x0002cca0
        /*0e48*/ 	.word	0x00000003
        /*0e4c*/ 	.word	0x00000000
        /*0e50*/ 	.short	0x0101
        /*0e52*/ 	.byte	0x3f
	.zero		1


	//   ....[54]....
        /*0e54*/ 	.word	0x0002d880
        /*0e58*/ 	.word	0x00000006
        /*0e5c*/ 	.word	0x00000000
        /*0e60*/ 	.short	0x0101
        /*0e62*/ 	.byte	0x3f
	.zero		1


	//   ....[55]....
        /*0e64*/ 	.word	0x00031d40
        /*0e68*/ 	.word	0x00000012
        /*0e6c*/ 	.word	0x00038820
        /*0e70*/ 	.short	0x010a
        /*0e72*/ 	.byte	0x3f
	.zero		1


	//   ....[56]....
        /*0e74*/ 	.word	0x00031df0
        /*0e78*/ 	.word	0x00000003
        /*0e7c*/ 	.word	0x000388a0
        /*0e80*/ 	.short	0x010a
        /*0e82*/ 	.byte	0x3f
	.zero		1


	//   ....[57]....
        /*0e84*/ 	.word	0x00032020
        /*0e88*/ 	.word	0x00000003
        /*0e8c*/ 	.word	0x000388c0
        /*0e90*/ 	.short	0x010a
        /*0e92*/ 	.byte	0x3f
	.zero		1


	//   ....[58]....
        /*0e94*/ 	.word	0x00032a10
        /*0e98*/ 	.word	0x0000000a
        /*0e9c*/ 	.word	0x000388a0
        /*0ea0*/ 	.short	0x010a
        /*0ea2*/ 	.byte	0x3f
	.zero		1


	//   ....[59]....
        /*0ea4*/ 	.word	0x00032c30
        /*0ea8*/ 	.word	0x0000000a
        /*0eac*/ 	.word	0x000388c0
        /*0eb0*/ 	.short	0x010a
        /*0eb2*/ 	.byte	0x3f
	.zero		1


	//   ....[60]....
        /*0eb4*/ 	.word	0x00034820
        /*0eb8*/ 	.word	0x00000019
        /*0ebc*/ 	.word	0x00038840
        /*0ec0*/ 	.short	0x010a
        /*0ec2*/ 	.byte	0x3f
	.zero		1


	//   ....[61]....
        /*0ec4*/ 	.word	0x00034cf0
        /*0ec8*/ 	.word	0x00000019
        /*0ecc*/ 	.word	0x00038830
        /*0ed0*/ 	.short	0x0107
        /*0ed2*/ 	.byte	0x3f
	.zero		1


	//   ....[62]....
        /*0ed4*/ 	.word	0x00034db0
        /*0ed8*/ 	.word	0x00000019
        /*0edc*/ 	.word	0x00038830
        /*0ee0*/ 	.short	0x0101
        /*0ee2*/ 	.byte	0x3f
	.zero		1


	//   ....[63]....
        /*0ee4*/ 	.word	0x00035650
        /*0ee8*/ 	.word	0x00000012
        /*0eec*/ 	.word	0x00038800
        /*0ef0*/ 	.short	0x0107
        /*0ef2*/ 	.byte	0x3f
	.zero		1


	//   ....[64]....
        /*0ef4*/ 	.word	0x000356e0
        /*0ef8*/ 	.word	0x00000012
        /*0efc*/ 	.word	0x00038800
        /*0f00*/ 	.short	0x0101
        /*0f02*/ 	.byte	0x3f
	.zero		1


	//   ....[65]....
        /*0f04*/ 	.word	0x000365b0
        /*0f08*/ 	.word	0x00000012
        /*0f0c*/ 	.word	0x00038810
        /*0f10*/ 	.short	0x0107
        /*0f12*/ 	.byte	0x3f
	.zero		1


	//   ....[66]....
        /*0f14*/ 	.word	0x000366b0
        /*0f18*/ 	.word	0x00000012
        /*0f1c*/ 	.word	0x00038810
        /*0f20*/ 	.short	0x0101
        /*0f22*/ 	.byte	0x3f
	.zero		1


	//   ....[67]....
        /*0f24*/ 	.word	0x000366d0
        /*0f28*/ 	.word	0x00000012
        /*0f2c*/ 	.word	0x00038820
        /*0f30*/ 	.short	0x010a
        /*0f32*/ 	.byte	0x3f
	.zero		1


	//   ....[68]....
        /*0f34*/ 	.word	0x00036750
        /*0f38*/ 	.word	0x00000019
        /*0f3c*/ 	.word	0x00038860
        /*0f40*/ 	.short	0x010a
        /*0f42*/ 	.byte	0x3f
	.zero		1


	//   ....[69]....
        /*0f44*/ 	.word	0x00037060
        /*0f48*/ 	.word	0x00000019
        /*0f4c*/ 	.word	0x00038850
        /*0f50*/ 	.short	0x0107
        /*0f52*/ 	.byte	0x3f
	.zero		1


	//   ....[70]....
        /*0f54*/ 	.word	0x00037120
        /*0f58*/ 	.word	0x00000019
        /*0f5c*/ 	.word	0x00038850
        /*0f60*/ 	.short	0x0101
        /*0f62*/ 	.byte	0x3f
	.zero		1


	//   ....[71]....
        /*0f64*/ 	.word	0x00037490
        /*0f68*/ 	.word	0x00000006
        /*0f6c*/ 	.word	0x00038840
        /*0f70*/ 	.short	0x010a
        /*0f72*/ 	.byte	0x3f
	.zero		1


	//   ....[72]....
        /*0f74*/ 	.word	0x000377b0
        /*0f78*/ 	.word	0x00000006
        /*0f7c*/ 	.word	0x00038830
        /*0f80*/ 	.short	0x0107
        /*0f82*/ 	.byte	0x3f
	.zero		1


	//   ....[73]....
        /*0f84*/ 	.word	0x00037860
        /*0f88*/ 	.word	0x00000006
        /*0f8c*/ 	.word	0x00038830
        /*0f90*/ 	.short	0x0101
        /*0f92*/ 	.byte	0x3f
	.zero		1


	//   ....[74]....
        /*0f94*/ 	.word	0x00037890
        /*0f98*/ 	.word	0x00000006
        /*0f9c*/ 	.word	0x00038860
        /*0fa0*/ 	.short	0x010a
        /*0fa2*/ 	.byte	0x3f
	.zero		1


	//   ....[75]....
        /*0fa4*/ 	.word	0x00037f40
        /*0fa8*/ 	.word	0x00000006
        /*0fac*/ 	.word	0x00038850
        /*0fb0*/ 	.short	0x0107
        /*0fb2*/ 	.byte	0x3f
	.zero		1


	//   ....[76]....
        /*0fb4*/ 	.word	0x00037ff0
        /*0fb8*/ 	.word	0x00000006
        /*0fbc*/ 	.word	0x00038850
        /*0fc0*/ 	.short	0x0101
        /*0fc2*/ 	.byte	0x3f
	.zero		1


	//   ....[77]....
        /*0fc4*/ 	.word	0x00039280
        /*0fc8*/ 	.word	0x00000007
        /*0fcc*/ 	.word	0x00038820
        /*0fd0*/ 	.short	0x010a
        /*0fd2*/ 	.byte	0x3f
	.zero		1


	//   ....[78]....
        /*0fd4*/ 	.word	0x000393f0
        /*0fd8*/ 	.word	0x00000005
        /*0fdc*/ 	.word	0x00038840
        /*0fe0*/ 	.short	0x010a
        /*0fe2*/ 	.byte	0x3f
	.zero		1


	//   ....[79]....
        /*0fe4*/ 	.word	0x00039490
        /*0fe8*/ 	.word	0x00000003
        /*0fec*/ 	.word	0x00038840
        /*0ff0*/ 	.short	0x010a
        /*0ff2*/ 	.byte	0x3f
	.zero		1


	//   ....[80]....
        /*0ff4*/ 	.word	0x000394d0
        /*0ff8*/ 	.word	0x00000005
        /*0ffc*/ 	.word	0x00038860
        /*1000*/ 	.short	0x010a
        /*1002*/ 	.byte	0x3f
	.zero		1


	//   ....[81]....
        /*1004*/ 	.word	0x00039510
        /*1008*/ 	.word	0x00000003
        /*100c*/ 	.word	0x00038860
        /*1010*/ 	.short	0x010a
        /*1012*/ 	.byte	0x3f
	.zero		1


	//   ....[82]....
        /*1014*/ 	.word	0x00039570
        /*1018*/ 	.word	0x00000028
        /*101c*/ 	.word	0x00038890
        /*1020*/ 	.short	0x010a
        /*1022*/ 	.byte	0x3f
	.zero		1


	//   ....[83]....
        /*1024*/ 	.word	0x000396e0
        /*1028*/ 	.word	0x00000028
        /*102c*/ 	.word	0x00038890
        /*1030*/ 	.short	0x010a
        /*1032*/ 	.byte	0x3f
	.zero		1


	//   ....[84]....
        /*1034*/ 	.word	0x00039860
        /*1038*/ 	.word	0x00000028
        /*103c*/ 	.word	0x00038890
        /*1040*/ 	.short	0x010a
        /*1042*/ 	.byte	0x3f
	.zero		1


	//   ....[85]....
        /*1044*/ 	.word	0x000399c0
        /*1048*/ 	.word	0x00000028
        /*104c*/ 	.word	0x000388b0
        /*1050*/ 	.short	0x010a
        /*1052*/ 	.byte	0x3f
	.zero		1


	//   ....[86]....
        /*1054*/ 	.word	0x00039da0
        /*1058*/ 	.word	0x00000002
        /*105c*/ 	.word	0x00038800
        /*1060*/ 	.short	0x010a
        /*1062*/ 	.byte	0x3f
	.zero		1


	//   ....[87]....
        /*1064*/ 	.word	0x0003a3b0
        /*1068*/ 	.word	0x00000002
        /*106c*/ 	.word	0x00038800
        /*1070*/ 	.short	0x010a
        /*1072*/ 	.byte	0x3f
	.zero		1


	//   ....[88]....
        /*1074*/ 	.word	0x0003a400
        /*1078*/ 	.word	0x00000002
        /*107c*/ 	.word	0x00000000
        /*1080*/ 	.short	0x010a
        /*1082*/ 	.byte	0x3f
	.zero		1


	//   ....[89]....
        /*1084*/ 	.word	0x0003a450
        /*1088*/ 	.word	0x00000002
        /*108c*/ 	.word	0x00000000
        /*1090*/ 	.short	0x010a
        /*1092*/ 	.byte	0x3f
	.zero		1


	//   ....[90]....
        /*1094*/ 	.word	0x0003a4a0
        /*1098*/ 	.word	0x00000002
        /*109c*/ 	.word	0x00000000
        /*10a0*/ 	.short	0x010a
        /*10a2*/ 	.byte	0x3f
	.zero		1


	//   ....[91]....
        /*10a4*/ 	.word	0x0003a4f0
        /*10a8*/ 	.word	0x00000002
        /*10ac*/ 	.word	0x00000000
        /*10b0*/ 	.short	0x010a
        /*10b2*/ 	.byte	0x3f
	.zero		1


	//   ....[92]....
        /*10b4*/ 	.word	0x0003a540
        /*10b8*/ 	.word	0x00000002
        /*10bc*/ 	.word	0x00000000
        /*10c0*/ 	.short	0x010a
        /*10c2*/ 	.byte	0x3f
	.zero		1


	//   ....[93]....
        /*10c4*/ 	.word	0x0003a590
        /*10c8*/ 	.word	0x00000002
        /*10cc*/ 	.word	0x00000000
        /*10d0*/ 	.short	0x010a
        /*10d2*/ 	.byte	0x3f
	.zero		1


	//   ....[94]....
        /*10d4*/ 	.word	0x0003a730
        /*10d8*/ 	.word	0x00000012
        /*10dc*/ 	.word	0x00038820
        /*10e0*/ 	.short	0x010a
        /*10e2*/ 	.byte	0x3f
	.zero		1


	//   ....[95]....
        /*10e4*/ 	.word	0x0003a780
        /*10e8*/ 	.word	0x00000003
        /*10ec*/ 	.word	0x000388a0
        /*10f0*/ 	.short	0x010a
        /*10f2*/ 	.byte	0x3f
	.zero		1


	//   ....[96]....
        /*10f4*/ 	.word	0x0003a7d0
        /*10f8*/ 	.word	0x00000003
        /*10fc*/ 	.word	0x000388c0
        /*1100*/ 	.short	0x010a
        /*1102*/ 	.byte	0x3f
	.zero		1


	//   ....[97]....
        /*1104*/ 	.word	0x0003a820
        /*1108*/ 	.word	0x0000000a
        /*110c*/ 	.word	0x000388a0
        /*1110*/ 	.short	0x010a
        /*1112*/ 	.byte	0x3f
	.zero		1


	//   ....[98]....
        /*1114*/ 	.word	0x0003a870
        /*1118*/ 	.word	0x0000000a
        /*111c*/ 	.word	0x000388c0
        /*1120*/ 	.short	0x010a
        /*1122*/ 	.byte	0x3f
	.zero		1


	//   ....[99]....
        /*1124*/ 	.word	0x0003a980
        /*1128*/ 	.word	0x00000019
        /*112c*/ 	.word	0x00038840
        /*1130*/ 	.short	0x010a
        /*1132*/ 	.byte	0x3f
	.zero		1


	//   ....[100]....
        /*1134*/ 	.word	0x0003bf10
        /*1138*/ 	.word	0x00000012
        /*113c*/ 	.word	0x00038820
        /*1140*/ 	.short	0x010a
        /*1142*/ 	.byte	0x3f
	.zero		1


	//   ....[101]....
        /*1144*/ 	.word	0x0003bf60
        /*1148*/ 	.word	0x00000019
        /*114c*/ 	.word	0x00038860
        /*1150*/ 	.short	0x010a
        /*1152*/ 	.byte	0x3f
	.zero		1


	//   ....[102]....
        /*1154*/ 	.word	0x0003c850
        /*1158*/ 	.word	0x00000006
        /*115c*/ 	.word	0x00038840
        /*1160*/ 	.short	0x010a
        /*1162*/ 	.byte	0x3f
	.zero		1


	//   ....[103]....
        /*1164*/ 	.word	0x0003cd10
        /*1168*/ 	.word	0x00000006
        /*116c*/ 	.word	0x00038860
        /*1170*/ 	.short	0x010a
        /*1172*/ 	.byte	0x3f
	.zero		1


	//   ....[104]....
        /*1174*/ 	.word	0x0003deb0
        /*1178*/ 	.word	0x00000007
        /*117c*/ 	.word	0x00038820
        /*1180*/ 	.short	0x010a
        /*1182*/ 	.byte	0x3f
	.zero		1


	//   ....[105]....
        /*1184*/ 	.word	0x0003e050
        /*1188*/ 	.word	0x00000005
        /*118c*/ 	.word	0x00038840
        /*1190*/ 	.short	0x010a
        /*1192*/ 	.byte	0x3f
	.zero		1


	//   ....[106]....
        /*1194*/ 	.word	0x0003e0a0
        /*1198*/ 	.word	0x00000003
        /*119c*/ 	.word	0x00038840
        /*11a0*/ 	.short	0x010a
        /*11a2*/ 	.byte	0x3f
	.zero		1


	//   ....[107]....
        /*11a4*/ 	.word	0x0003e0f0
        /*11a8*/ 	.word	0x00000005
        /*11ac*/ 	.word	0x00038860
        /*11b0*/ 	.short	0x010a
        /*11b2*/ 	.byte	0x3f
	.zero		1


	//   ....[108]....
        /*11b4*/ 	.word	0x0003e310
        /*11b8*/ 	.word	0x00000005
        /*11bc*/ 	.word	0x00000000
        /*11c0*/ 	.short	0x010a
        /*11c2*/ 	.byte	0x3f
	.zero		1


	//   ....[109]....
        /*11c4*/ 	.word	0x0003e450
        /*11c8*/ 	.word	0x0000000c
        /*11cc*/ 	.word	0x00000000
        /*11d0*/ 	.short	0x010a
        /*11d2*/ 	.byte	0x3f
	.zero		1


	//   ....[110]....
        /*11d4*/ 	.word	0x0003e9f0
        /*11d8*/ 	.word	0x0000000c
        /*11dc*/ 	.word	0x00038810
        /*11e0*/ 	.short	0x010a
        /*11e2*/ 	.byte	0x3f
	.zero		1


	//   ....[111]....
        /*11e4*/ 	.word	0x0003eb70
        /*11e8*/ 	.word	0x0000000e
        /*11ec*/ 	.word	0x00000000
        /*11f0*/ 	.short	0x010a
        /*11f2*/ 	.byte	0x3f
	.zero		1


	//   ....[112]....
        /*11f4*/ 	.word	0x0003ecb0
        /*11f8*/ 	.word	0x0000000c
        /*11fc*/ 	.word	0x00000000
        /*1200*/ 	.short	0x010a
        /*1202*/ 	.byte	0x3f
	.zero		1


	//   ....[113]....
        /*1204*/ 	.word	0x00041180
        /*1208*/ 	.word	0x00000005
        /*120c*/ 	.word	0x00000000
        /*1210*/ 	.short	0x0101
        /*1212*/ 	.byte	0x3f
	.zero		1


	//   ....[114]....
        /*1214*/ 	.word	0x0004d8a0
        /*1218*/ 	.word	0x00000000
        /*121c*/ 	.word	0x00000000
        /*1220*/ 	.short	0x0101
        /*1222*/ 	.byte	0x3f
	.zero		1


	//   ....[115]....
        /*1224*/ 	.word	0x0004d8c0
        /*1228*/ 	.word	0x0000000c
        /*122c*/ 	.word	0x00000000
        /*1230*/ 	.short	0x010a
        /*1232*/ 	.byte	0x3f
	.zero		1


	//   ....[116]....
        /*1234*/ 	.word	0x0004d910
        /*1238*/ 	.word	0x0000000c
        /*123c*/ 	.word	0x00038810
        /*1240*/ 	.short	0x010a
        /*1242*/ 	.byte	0x3f
	.zero		1


	//   ....[117]....
        /*1244*/ 	.word	0x0004d960
        /*1248*/ 	.word	0x0000000c
        /*124c*/ 	.word	0x00000000
        /*1250*/ 	.short	0x010a
        /*1252*/ 	.byte	0x3f
	.zero		1


	//----- nvinfo : EIATTR_NUM_MBARRIERS
	.align		4
.L_468:
        /*1254*/ 	.byte	0x03, 0x38
        /*1256*/ 	.short	0x0017


	//----- nvinfo : EIATTR_EXIT_INSTR_OFFSETS
	.align		4
        /*1258*/ 	.byte	0x04, 0x1c
        /*125a*/ 	.short	(.L_470 - .L_469)


	//   ....[0]....
.L_469:
        /*125c*/ 	.word	0x00039560


	//----- nvinfo : EIATTR_MAX_THREADS
	.align		4
.L_470:
        /*1260*/ 	.byte	0x04, 0x05
        /*1262*/ 	.short	(.L_472 - .L_471)
.L_471:
        /*1264*/ 	.word	0x00000180
        /*1268*/ 	.word	0x00000001
        /*126c*/ 	.word	0x00000001


	//----- nvinfo : EIATTR_CRS_STACK_SIZE
	.align		4
.L_472:
        /*1270*/ 	.byte	0x04, 0x1e
        /*1272*/ 	.short	(.L_474 - .L_473)
.L_473:
        /*1274*/ 	.word	0x00000000


	//----- nvinfo : EIATTR_CBANK_PARAM_SIZE
	.align		4
.L_474:
        /*1278*/ 	.byte	0x03, 0x19
        /*127a*/ 	.short	0x0bf0


	//----- nvinfo : EIATTR_PARAM_CBANK
	.align		4
        /*127c*/ 	.byte	0x04, 0x0a
        /*127e*/ 	.short	(.L_476 - .L_475)
	.align		4
.L_475:
        /*1280*/ 	.word	index@(.nv.constant0._ZN7cutlass13device_kernelIN5flash11enable_sm90INS1_16FlashAttnFwdSm90INS1_25CollectiveMainloopFwdSm90ILi2EN4cute5tupleIJNS5_1CILi1EEES8_S8_EEENS6_IJNS7_ILi64EEESA_SA_EEELi512ENS_10bfloat16_tEfNS_4arch4Sm90ELb0ELb1ELb1ELb1ELb1ELb1ELb1ELb0ELb0ELb1ELb1ELb0EEENS1_21CollectiveEpilogueFwdINS6_IJSA_NS7_ILi512EEESA_EEES9_SC_SE_Li256ELb1ELb1ELb1ELb0EEENS1_36VarlenDynamicPersistentTileSchedulerILi64ELi64ELi256ELi128ELb1ELb1ELb1ELb1ELb0ELb1EEEEEEEEEvNT_6ParamsE)
        /*1284*/ 	.short	0x0210
        /*1286*/ 	.short	0x0bf0


	//----- nvinfo : EIATTR_SW_WAR
	.align		4
.L_476:
        /*1288*/ 	.byte	0x04, 0x36
        /*128a*/ 	.short	(.L_478 - .L_477)
.L_477:
        /*128c*/ 	.word	0x00000008
.L_478:


//--------------------- .nv.info._ZN7cutlass13device_kernelIN5flash11enable_sm90INS1_16FlashAttnFwdSm90INS1_25CollectiveMainloopFwdSm90ILi2EN4cute5tupleIJNS5_1CILi1EEES8_S8_EEENS6_IJNS7_ILi64EEESA_SA_EEELi512ENS_10bfloat16_tEfNS_4arch4Sm90ELb1ELb0ELb1ELb0ELb1ELb0ELb0ELb0ELb0ELb1ELb1ELb0EEENS1_21CollectiveEpilogueFwdINS6_IJSA_NS7_ILi512EEESA_EEES9_SC_SE_Li256ELb0ELb1ELb1ELb0EEENS1_19SingleTileSchedulerILb0ELb1ELb1ELi64EEEEEEEEEvNT_6ParamsE --------------------------
	.section	.nv.info._ZN7cutlass13device_kernelIN5flash11enable_sm90INS1_16FlashAttnFwdSm90INS1_25CollectiveMainloopFwdSm90ILi2EN4cute5tupleIJNS5_1CILi1EEES8_S8_EEENS6_IJNS7_ILi64EEESA_SA_EEELi512ENS_10bfloat16_tEfNS_4arch4Sm90ELb1ELb0ELb1ELb0ELb1ELb0ELb0ELb0ELb0ELb1ELb1ELb0EEENS1_21CollectiveEpilogueFwdINS6_IJSA_NS7_ILi512EEESA_EEES9_SC_SE_Li256ELb0ELb1ELb1ELb0EEENS1_19SingleTileSchedulerILb0ELb1ELb1ELi64EEEEEEEEEvNT_6ParamsE,"",@"SHT_CUDA_INFO"
	.sectionflags	@""
	.align	4


	//----- nvinfo : EIATTR_CUDA_API_VERSION
	.align		4
        /*0000*/ 	.byte	0x04, 0x37
        /*0002*/ 	.short	(.L_480 - .L_479)
.L_479:
        /*0004*/ 	.word	0x00000082


	//----- nvinfo : EIATTR_KPARAM_INFO
	.align		4
.L_480:
        /*0008*/ 	.byte	0x04, 0x17
        /*000a*/ 	.short	(.L_482 - .L_481)
.L_481:
        /*000c*/ 	.word	0x00000000
        /*0010*/ 	.short	0x0000
        /*0012*/ 	.short	0x0070
        /*0014*/ 	.byte	0x00, 0xf0, 0x01, 0x28


	//----- nvinfo : EIATTR_SPARSE_MMA_MASK
	.align		4
.L_482:
        /*0018*/ 	.byte	0x03, 0x50
        /*001a*/ 	.short	0x0000


	//----- nvinfo : EIATTR_MAXREG_COUNT
	.align		4
        /*001c*/ 	.byte	0x03, 0x1b
        /*001e*/ 	.short	0x00a8


	//----- nvinfo : EIATTR_NUM_BARRIERS
	.align		4
        /*0020*/ 	.byte	0x02, 0x4c
        /*0022*/ 	.byte	0x10
	.zero		1


	//----- nvinfo : EIATTR_EXTERNS
	.align		4
        /*0024*/ 	.byte	0x04, 0x0f
        /*0026*/ 	.short	(.L_484 - .L_483)


	//   ....[0]....
	.align		4
.L_483:
        /*0028*/ 	.word	index@(__assertfail)


	//----- nvinfo : EIATTR_MERCURY_ISA_VERSION
	.align		4
.L_484:
        /*002c*/ 	.byte	0x03, 0x5f
        /*002e*/ 	.short	0x0101


	//----- nvinfo : EIATTR_INT_WARP_WIDE_INSTR_OFFSETS
	.align		4
        /*0030*/ 	.byte	0x04, 0x31
        /*0032*/ 	.short	(.L_486 - .L_485)


	//   ....[0]....
.L_485:
        /*0034*/ 	.word	0x000000b0


	//   ....[1]....
        /*0038*/ 	.word	0x000000c0


	//   ....[2]....
        /*003c*/ 	.word	0x00000160


	//----- nvinfo : EIATTR_COOP_GROUP_MASK_REGIDS
	.align		4
.L_486:
        /*0040*/ 	.byte	0x04, 0x29
        /*0042*/ 	.short	(.L_488 - .L_487)


	//   ....[0]....
.L_487:
        /*0044*/ 	.word	0xffffffff


	//   ....[1]....
        /*0048*/ 	.word	0xffffffff


	//   ....[2]....
        /*004c*/ 	.word	0xffffffff


	//   ....[3]....
        /*0050*/ 	.word	0xffffffff


	//   ....[4]....
        /*0054*/ 	.word	0xffffffff


	//   ....[5]....
        /*0058*/ 	.word	0xffffffff


	//   ....[6]....
        /*005c*/ 	.word	0xffffffff


	//   ....[7]....
        /*0060*/ 	.word	0xffffffff


	//   ....[8]....
        /*0064*/ 	.word	0xffffffff


	//   ....[9]....
        /*0068*/ 	.word	0xffffffff


	//   ....[10]....
        /*006c*/ 	.word	0xffffffff


	//   ....[11]....
        /*0070*/ 	.word	0xffffffff


	//   ....[12]....
        /*0074*/ 	.word	0xffffffff


	//   ....[13]....
        /*0078*/ 	.word	0xffffffff


	//   ....[14]....
        /*007c*/ 	.word	0xffffffff


	//   ....[15]....
        /*0080*/ 	.word	0xffffffff


	//   ....[16]....
        /*0084*/ 	.word	0xffffffff


	//   ....[17]....
        /*0088*/ 	.word	0xffffffff


	//   ....[18]....
        /*008c*/ 	.word	0xffffffff


	//   ....[19]....
        /*0090*/ 	.word	0xffffffff


	//   ....[20]....
        /*0094*/ 	.word	0xffffffff


	//   ....[21]....
        /*0098*/ 	.word	0xffffffff


	//   ....[22]....
        /*009c*/ 	.word	0xffffffff


	//   ....[23]....
        /*00a0*/ 	.word	0xffffffff


	//   ....[24]....
        /*00a4*/ 	.word	0xffffffff


	//   ....[25]....
        /*00a8*/ 	.word	0xffffffff


	//   ....[26]....
        /*00ac*/ 	.word	0xffffffff


	//   ....[27]....
        /*00b0*/ 	.word	0xffffffff


	//   ....[28]....
        /*00b4*/ 	.word	0xffffffff


	//   ....[29]....
        /*00b8*/ 	.word	0xffffffff


	//   ....[30]....
        /*00bc*/ 	.word	0xffffffff


	//   ....[31]....
        /*00c0*/ 	.word	0xffffffff


	//   ....[32]....
        /*00c4*/ 	.word	0xffffffff


	//   ....[33]....
        /*00c8*/ 	.word	0xffffffff


	//   ....[34]....
        /*00cc*/ 	.word	0xffffffff


	//   ....[35]....
        /*00d0*/ 	.word	0xffffffff


	//   ....[36]....
        /*00d4*/ 	.word	0xffffffff


	//   ....[37]....
        /*00d8*/ 	.word	0xffffffff


	//   ....[38]....
        /*00dc*/ 	.word	0xffffffff


	//   ....[39]....
        /*00e0*/ 	.word	0xffffffff


	//   ....[40]....
        /*00e4*/ 	.word	0xffffffff


	//   ....[41]....
        /*00e8*/ 	.word	0xffffffff


	//   ....[42]....
        /*00ec*/ 	.word	0xffffffff


	//   ....[43]....
        /*00f0*/ 	.word	0xffffffff


	//   ....[44]....
        /*00f4*/ 	.word	0xffffffff


	//   ....[45]....
        /*00f8*/ 	.word	0xffffffff


	//   ....[46]....
        /*00fc*/ 	.word	0xffffffff


	//   ....[47]....
        /*0100*/ 	.word	0xffffffff


	//   ....[48]....
        /*0104*/ 	.word	0xffffffff


	//   ....[49]....
        /*0108*/ 	.word	0xffffffff


	//   ....[50]....
        /*010c*/ 	.word	0xffffffff


	//   ....[51]....
        /*0110*/ 	.word	0xffffffff


	//   ....[52]....
        /*0114*/ 	.word	0xffffffff


	//   ....[53]....
        /*0118*/ 	.word	0xffffffff


	//   ....[54]....
        /*011c*/ 	.word	0xffffffff


	//   ....[55]....
        /*0120*/ 	.word	0xffffffff


	//   ....[56]....
        /*0124*/ 	.word	0xffffffff


	//   ....[57]....
        /*0128*/ 	.word	0xffffffff


	//   ....[58]....
        /*012c*/ 	.word	0xffffffff


	//   ....[59]....
        /*0130*/ 	.word	0xffffffff


	//   ....[60]....
        /*0134*/ 	.word	0xffffffff


	//   ....[61]....
        /*0138*/ 	.word	0xffffffff


	//   ....[62]....
        /*013c*/ 	.word	0xffffffff


	//   ....[63]....
        /*0140*/ 	.word	0xffffffff


	//   ....[64]....
        /*0144*/ 	.word	0xffffffff


	//   ....[65]....
        /*0148*/ 	.word	0xffffffff


	//   ....[66]....
        /*014c*/ 	.word	0xffffffff


	//   ....[67]....
        /*0150*/ 	.word	0xffffffff


	//   ....[68]....
        /*0154*/ 	.word	0xffffffff


	//   ....[69]....
        /*0158*/ 	.word	0xffffffff


	//   ....[70]....
        /*015c*/ 	.word	0xffffffff


	//   ....[71]....
        /*0160*/ 	.word	0xffffffff


	//   ....[72]....
        /*0164*/ 	.word	0xffffffff


	//   ....[73]....
        /*0168*/ 	.word	0xffffffff


	//   ....[74]....
        /*016c*/ 	.word	0xffffffff


	//   ....[75]....
        /*0170*/ 	.word	0xffffffff


	//   ....[76]....
        /*0174*/ 	.word	0xffffffff


	//   ....[77]....
        /*0178*/ 	.word	0xffffffff


	//   ....[78]....
        /*017c*/ 	.word	0xffffffff


	//   ....[79]....
        /*0180*/ 	.word	0xffffffff


	//   ....[80]....
        /*0184*/ 	.word	0xffffffff


	//   ....[81]....
        /*0188*/ 	.word	0xffffffff


	//   ....[82]....
        /*018c*/ 	.word	0x0500000f


	//   ....[83]....
        /*0190*/ 	.word	0x0500000f


	//   ....[84]....
        /*0194*/ 	.word	0x0500000f


	//   ....[85]....
        /*0198*/ 	.word	0x0500000f


	//   ....[86]....
        /*019c*/ 	.word	0x0500000f


	//   ....[87]....
        /*01a0*/ 	.word	0x0500000f


	//   ....[88]....
        /*01a4*/ 	.word	0x0500000f


	//   ....[89]....
        /*01a8*/ 	.word	0x0500000f


	//   ....[90]....
        /*01ac*/ 	.word	0x0500000f


	//   ....[91]....
        /*01b0*/ 	.word	0x0500000f


	//   ....[92]....
        /*01b4*/ 	.word	0x0500000f


	//   ....[93]....
        /*01b8*/ 	.word	0x0500000f


	//   ....[94]....
        /*01bc*/ 	.word	0x0500000f


	//   ....[95]....
        /*01c0*/ 	.word	0x0500000f


	//   ....[96]....
        /*01c4*/ 	.word	0x0500000f


	//   ....[97]....
        /*01c8*/ 	.word	0x0500000f


	//   ....[98]....
        /*01cc*/ 	.word	0x0500000f


	//   ....[99]....
        /*01d0*/ 	.word	0x0500000f


	//   ....[100]....
        /*01d4*/ 	.word	0x0500000f


	//   ....[101]....
        /*01d8*/ 	.word	0x0500000f


	//   ....[102]....
        /*01dc*/ 	.word	0x0500000f


	//   ....[103]....
        /*01e0*/ 	.word	0x0500000f


	//   ....[104]....
        /*01e4*/ 	.word	0x0500000f


	//   ....[105]....
        /*01e8*/ 	.word	0x0500000f


	//   ....[106]....
        /*01ec*/ 	.word	0x0500000f


	//   ....[107]....
        /*01f0*/ 	.word	0x0500000f


	//   ....[108]....
        /*01f4*/ 	.word	0x0500000f


	//   ....[109]....
        /*01f8*/ 	.word	0x0500000f


	//   ....[110]....
        /*01fc*/ 	.word	0x0500000f


	//   ....[111]....
        /*0200*/ 	.word	0x0500000f


	//   ....[112]....
        /*0204*/ 	.word	0x0500000f


	//   ....[113]....
        /*0208*/ 	.word	0x0500000f


	//   ....[114]....
        /*020c*/ 	.word	0x0500000f


	//   ....[115]....
        /*0210*/ 	.word	0x0500000f


	//   ....[116]....
        /*0214*/ 	.word	0x0500000f


	//   ....[117]....
        /*0218*/ 	.word	0x0500000f


	//   ....[118]....
        /*021c*/ 	.word	0x0500000f


	//   ....[119]....
        /*0220*/ 	.word	0x0500000f


	//   ....[120]....
        /*0224*/ 	.word	0x0500000f


	//   ....[121]....
        /*0228*/ 	.word	0x0500000f


	//   ....[122]....
        /*022c*/ 	.word	0x0500000f


	//   ....[123]....
        /*0230*/ 	.word	0x0500000f


	//----- nvinfo : EIATTR_COOP_GROUP_INSTR_OFFSETS
	.align		4
.L_488:
        /*0234*/ 	.byte	0x04, 0x28
        /*0236*/ 	.short	(.L_490 - .L_489)


	//   ....[0]....
.L_489:
        /*0238*/ 	.word	0x00000060


	//   ....[1]....
        /*023c*/ 	.word	0x000000a0


	//   ....[2]....
        /*0240*/ 	.word	0x00000280


	//   ....[3]....
        /*0244*/ 	.word	0x000003e0


	//   ....[4]....
        /*0248*/ 	.word	0x00000500


	//   ....[5]....
        /*024c*/ 	.word	0x00000660


	//   ....[6]....
        /*0250*/ 	.word	0x000012d0


	//   ....[7]....
        /*0254*/ 	.word	0x00003450


	//   ....[8]....
        /*0258*/ 	.word	0x00003dd0


	//   ....[9]....
        /*025c*/ 	.word	0x00003e20


	//   ....[10]....
        /*0260*/ 	.word	0x00004340


	//   ....[11]....
        /*0264*/ 	.word	0x000043f0


	//   ....[12]....
        /*0268*/ 	.word	0x000047f0


	//   ....[13]....
        /*026c*/ 	.word	0x000048c0


	//   ....[14]....
        /*0270*/ 	.word	0x00005340


	//   ....[15]....
        /*0274*/ 	.word	0x000059b0


	//   ....[16]....
        /*0278*/ 	.word	0x00005ed0


	//   ....[17]....
        /*027c*/ 	.word	0x00005f20


	//   ....[18]....
        /*0280*/ 	.word	0x00006000


	//   ....[19]....
        /*0284*/ 	.word	0x00006490


	//   ....[20]....
        /*0288*/ 	.word	0x000064f0


	//   ....[21]....
        /*028c*/ 	.word	0x00007690


	//   ....[22]....
        /*0290*/ 	.word	0x00007e90


	//   ....[23]....
        /*0294*/ 	.word	0x00007f10


	//   ....[24]....
        /*0298*/ 	.word	0x00008200


	//   ....[25]....
        /*029c*/ 	.word	0x000083c0


	//   ....[26]....
        /*02a0*/ 	.word	0x00009390


	//   ....[27]....
        /*02a4*/ 	.word	0x00009470


	//   ....[28]....
        /*02a8*/ 	.word	0x000094c0


	//   ....[29]....
        /*02ac*/ 	.word	0x000094f0


	//   ....[30]....
        /*02b0*/ 	.word	0x00009550


	//   ....[31]....
        /*02b4*/ 	.word	0x0000a000


	//   ....[32]....
        /*02b8*/ 	.word	0x0000a4c0


	//   ....[33]....
        /*02bc*/ 	.word	0x0000a4f0


	//   ....[34]....
        /*02c0*/ 	.word	0x0000a510


	//   ....[35]....
        /*02c4*/ 	.word	0x0000a540


	//   ....[36]....
        /*02c8*/ 	.word	0x0000a9d0


	//   ....[37]....
        /*02cc*/ 	.word	0x0000a9f0


	//   ....[38]....
        /*02d0*/ 	.word	0x0000b640


	//   ....[39]....
        /*02d4*/ 	.word	0x0000b660


	//   ....[40]....
        /*02d8*/ 	.word	0x0000c6b0


	//   ....[41]....
        /*02dc*/ 	.word	0x0000d9c0


	//   ....[42]....
        /*02e0*/ 	.word	0x0000d9e0


	//   ....[43]....
        /*02e4*/ 	.word	0x0000d9f0


	//   ....[44]....
        /*02e8*/ 	.word	0x0000da30


	//   ....[45]....
        /*02ec*/ 	.word	0x0000da80


	//   ....[46]....
        /*02f0*/ 	.word	0x0000daa0


	//   ....[47]....
        /*02f4*/ 	.word	0x0000daf0


	//   ....[48]....
        /*02f8*/ 	.word	0x0000db10


	//   ....[49]....
        /*02fc*/ 	.word	0x0000e0a0


	//   ....[50]....
        /*0300*/ 	.word	0x0000e0d0


	//   ....[51]....
        /*0304*/ 	.word	0x0000e100


	//   ....[52]....
        /*0308*/ 	.word	0x0000e170


	//   ....[53]....
        /*030c*/ 	.word	0x0000e1d0


	//   ....[54]....
        /*0310*/ 	.word	0x0000e1f0


	//   ....[55]....
        /*0314*/ 	.word	0x0000e240


	//   ....[56]....
        /*0318*/ 	.word	0x0000e260


	//   ....[57]....
        /*031c*/ 	.word	0x0000e550


	//   ....[58]....
        /*0320*/ 	.word	0x0000e580


	//   ....[59]....
        /*0324*/ 	.word	0x0000e5b0


	//   ....[60]....
        /*0328*/ 	.word	0x0000e5e0


	//   ....[61]....
        /*032c*/ 	.word	0x0000e610


	//   ....[62]....
        /*0330*/ 	.word	0x0000e660


	//   ....[63]....
        /*0334*/ 	.word	0x0000e7e0


	//   ....[64]....
        /*0338*/ 	.word	0x0000e810


	//   ....[65]....
        /*033c*/ 	.word	0x0000f190


	//   ....[66]....
        /*0340*/ 	.word	0x0000f1b0


	//   ....[67]....
        /*0344*/ 	.word	0x0000f1c0


	//   ....[68]....
        /*0348*/ 	.word	0x0000f1e0


	//   ....[69]....
        /*034c*/ 	.word	0x0000f200


	//   ....[70]....
        /*0350*/ 	.word	0x0000f230


	//   ....[71]....
        /*0354*/ 	.word	0x0000f250


	//   ....[72]....
        /*0358*/ 	.word	0x0000f280


	//   ....[73]....
        /*035c*/ 	.word	0x0000f5e0


	//   ....[74]....
        /*0360*/ 	.word	0x0000f610


	//   ....[75]....
        /*0364*/ 	.word	0x0000f640


	//   ....[76]....
        /*0368*/ 	.word	0x0000f660


	//   ....[77]....
        /*036c*/ 	.word	0x0000f670


	//   ....[78]....
        /*0370*/ 	.word	0x0000f690


	//   ....[79]....
        /*0374*/ 	.word	0x0000f740


	//   ....[80]....
        /*0378*/ 	.word	0x0000f770


	//   ....[81]....
        /*037c*/ 	.word	0x0000fc70


	//   ....[82]....
        /*0380*/ 	.word	0x00010290


	//   ....[83]....
        /*0384*/ 	.word	0x00010380


	//   ....[84]....
        /*0388*/ 	.word	0x00010420


	//   ....[85]....
        /*038c*/ 	.word	0x000104a0


	//   ....[86]....
        /*0390*/ 	.word	0x00010550


	//   ....[87]....
        /*0394*/ 	.word	0x000105b0


	//   ....[88]....
        /*0398*/ 	.word	0x00010670


	//   ....[89]....
        /*039c*/ 	.word	0x000106d0


	//   ....[90]....
        /*03a0*/ 	.word	0x00010770


	//   ....[91]....
        /*03a4*/ 	.word	0x00010800


	//   ....[92]....
        /*03a8*/ 	.word	0x00010860


	//   ....[93]....
        /*03ac*/ 	.word	0x00010990


	//   ....[94]....
        /*03b0*/ 	.word	0x00010a00


	//   ....[95]....
        /*03b4*/ 	.word	0x00010a60


	//   ....[96]....
        /*03b8*/ 	.word	0x00010b20


	//   ....[97]....
        /*03bc*/ 	.word	0x00010b80


	//   ....[98]....
        /*03c0*/ 	.word	0x00010c20


	//   ....[99]....
        /*03c4*/ 	.word	0x00010d70


	//   ....[100]....
        /*03c8*/ 	.word	0x00010e20


	//   ....[101]....
        /*03cc*/ 	.word	0x000110b0


	//   ....[102]....
        /*03d0*/ 	.word	0x00011100


	//   ....[103]....
        /*03d4*/ 	.word	0x000112c0


	//   ....[104]....
        /*03d8*/ 	.word	0x00011310


	//   ....[105]....
        /*03dc*/ 	.word	0x000114d0


	//   ....[106]....
        /*03e0*/ 	.word	0x00011520


	//   ....[107]....
        /*03e4*/ 	.word	0x00011600


	//   ....[108]....
        /*03e8*/ 	.word	0x000116a0


	//   ....[109]....
        /*03ec*/ 	.word	0x00011700


	//   ....[110]....
        /*03f0*/ 	.word	0x000117a0


	//   ....[111]....
        /*03f4*/ 	.word	0x00011800


	//   ....[112]....
        /*03f8*/ 	.word	0x000118a0


	//   ....[113]....
        /*03fc*/ 	.word	0x00011900


	//   ....[114]....
        /*0400*/ 	.word	0x000119a0


	//   ....[115]....
        /*0404*/ 	.word	0x00011a80


	//   ....[116]....
        /*0408*/ 	.word	0x00011b30


	//   ....[117]....
        /*040c*/ 	.word	0x00011c20


	//   ....[118]....
        /*0410*/ 	.word	0x00011d20


	//   ....[119]....
        /*0414*/ 	.word	0x00011e40


	//   ....[120]....
        /*0418*/ 	.word	0x00011f20


	//   ....[121]....
        /*041c*/ 	.word	0x00012030


	//   ....[122]....
        /*0420*/ 	.word	0x00012100


	//   ....[123]....
        /*0424*/ 	.word	0x00012210


	//----- nvinfo : EIATTR_REG_RECONFIG
	.align		4
.L_490:
        /*0428*/ 	.byte	0x01, 0x54
	.zero		2


	//----- nvinfo : EIATTR_SYSCALL_OFFSETS
	.align		4
        /*042c*/ 	.byte	0x04, 0x46
        /*042e*/ 	.short	(.L_492 - .L_491)


	//   ....[0]....
.L_491:
        /*0430*/ 	.word	0x00003620


	//   ....[1]....
        /*0434*/ 	.word	0x0000ced0


	//   ....[2]....
        /*0438*/ 	.word	0x0000d010


	//   ....[3]....
        /*043c*/ 	.word	0x0000d100


	//   ....[4]....
        /*0440*/ 	.word	0x0000dd80


	//----- nvinfo : EIATTR_MBARRIER_INSTR_OFFSETS
	.align		4
.L_492:
        /*0444*/ 	.byte	0x04, 0x39
        /*0446*/ 	.short	(.L_494 - .L_493)


	//   ....[0]....
.L_493:
        /*0448*/ 	.word	0x00000170
        /*044c*/ 	.word	0x000000ff
        /*0450*/ 	.word	0x00028c00
        /*0454*/ 	.short	0x0100
        /*0456*/ 	.byte	0x08
	.zero		1


	//   ....[1]....
        /*0458*/ 	.word	0x00000180
        /*045c*/ 	.word	0x000000ff
        /*0460*/ 	.word	0x00028c20
        /*0464*/ 	.short	0x0100
        /*0466*/ 	.byte	0x08
	.zero		1


	//   ....[2]....
        /*0468*/ 	.word	0x00000230
        /*046c*/ 	.word	0x000000ff
        /*0470*/ 	.word	0x00028c30
        /*0474*/ 	.short	0x0100
        /*0476*/ 	.byte	0x06
	.zero		1


	//   ....[3]....
        /*0478*/ 	.word	0x00000240
        /*047c*/ 	.word	0x000000ff
        /*0480*/ 	.word	0x00028c40
        /*0484*/ 	.short	0x0100
        /*0486*/ 	.byte	0x06
	.zero		1


	//   ....[4]....
        /*0488*/ 	.word	0x00000250
        /*048c*/ 	.word	0x000000ff
        /*0490*/ 	.word	0x00028c38
        /*0494*/ 	.short	0x0100
        /*0496*/ 	.byte	0x06
	.zero		1


	//   ....[5]....
        /*0498*/ 	.word	0x00000260
        /*049c*/ 	.word	0x000000ff
        /*04a0*/ 	.word	0x00028c48
        /*04a4*/ 	.short	0x0100
        /*04a6*/ 	.byte	0x06
	.zero		1


	//   ....[6]....
        /*04a8*/ 	.word	0x00000390
        /*04ac*/ 	.word	0x000000ff
        /*04b0*/ 	.word	0x00028c50
        /*04b4*/ 	.short	0x0100
        /*04b6*/ 	.byte	0x08
	.zero		1


	//   ....[7]....
        /*04b8*/ 	.word	0x000003a0
        /*04bc*/ 	.word	0x000000ff
        /*04c0*/ 	.word	0x00028c60
        /*04c4*/ 	.short	0x0100
        /*04c6*/ 	.byte	0x08
	.zero		1


	//   ....[8]....
        /*04c8*/ 	.word	0x000003b0
        /*04cc*/ 	.word	0x000000ff
        /*04d0*/ 	.word	0x00028c58
        /*04d4*/ 	.short	0x0100
        /*04d6*/ 	.byte	0x08
	.zero		1


	//   ....[9]....
        /*04d8*/ 	.word	0x000003c0
        /*04dc*/ 	.word	0x000000ff
        /*04e0*/ 	.word	0x00028c68
        /*04e4*/ 	.short	0x0100
        /*04e6*/ 	.byte	0x08
	.zero		1


	//   ....[10]....
        /*04e8*/ 	.word	0x000004b0
        /*04ec*/ 	.word	0x000000ff
        /*04f0*/ 	.word	0x00028c70
        /*04f4*/ 	.short	0x0100
        /*04f6*/ 	.byte	0x06
	.zero		1


	//   ....[11]....
        /*04f8*/ 	.word	0x000004c0
        /*04fc*/ 	.word	0x000000ff
        /*0500*/ 	.word	0x00028c80
        /*0504*/ 	.short	0x0100
        /*0506*/ 	.byte	0x06
	.zero		1


	//   ....[12]....
        /*0508*/ 	.word	0x000004d0
        /*050c*/ 	.word	0x000000ff
        /*0510*/ 	.word	0x00028c78
        /*0514*/ 	.short	0x0100
        /*0516*/ 	.byte	0x06
	.zero		1


	//   ....[13]....
        /*0518*/ 	.word	0x000004e0
        /*051c*/ 	.word	0x000000ff
        /*0520*/ 	.word	0x00028c88
        /*0524*/ 	.short	0x0100
        /*0526*/ 	.byte	0x06
	.zero		1


	//   ....[14]....
        /*0528*/ 	.word	0x00000610
        /*052c*/ 	.word	0x000000ff
        /*0530*/ 	.word	0x00028c90
        /*0534*/ 	.short	0x0100
        /*0536*/ 	.byte	0x08
	.zero		1


	//   ....[15]....
        /*0538*/ 	.word	0x00000620
        /*053c*/ 	.word	0x000000ff
        /*0540*/ 	.word	0x00028ca0
        /*0544*/ 	.short	0x0100
        /*0546*/ 	.byte	0x08
	.zero		1


	//   ....[16]....
        /*0548*/ 	.word	0x00000630
        /*054c*/ 	.word	0x000000ff
        /*0550*/ 	.word	0x00028c98
        /*0554*/ 	.short	0x0100
        /*0556*/ 	.byte	0x08
	.zero		1


	//   ....[17]....
        /*0558*/ 	.word	0x00000640
        /*055c*/ 	.word	0x000000ff
        /*0560*/ 	.word	0x00028ca8
        /*0564*/ 	.short	0x0100
        /*0566*/ 	.byte	0x08
	.zero		1


	//   ....[18]....
        /*0568*/ 	.word	0x00000780
        /*056c*/ 	.word	0x000000ff
        /*0570*/ 	.word	0x00028cb0
        /*0574*/ 	.short	0x0100
        /*0576*/ 	.byte	0x08
	.zero		1


	//   ....[19]....
        /*0578*/ 	.word	0x00000790
        /*057c*/ 	.word	0x000000ff
        /*0580*/ 	.word	0x00028cc0
        /*0584*/ 	.short	0x0100
        /*0586*/ 	.byte	0x08
	.zero		1


	//   ....[20]....
        /*0588*/ 	.word	0x000007a0
        /*058c*/ 	.word	0x000000ff
        /*0590*/ 	.word	0x00028cb8
        /*0594*/ 	.short	0x0100
        /*0596*/ 	.byte	0x08
	.zero		1


	//   ....[21]....
        /*0598*/ 	.word	0x000007b0
        /*059c*/ 	.word	0x000000ff
        /*05a0*/ 	.word	0x00028cc8
        /*05a4*/ 	.short	0x0100
        /*05a6*/ 	.byte	0x08
	.zero		1


	//   ....[22]....
        /*05a8*/ 	.word	0x00001490
        /*05ac*/ 	.word	0x000000ff
        /*05b0*/ 	.word	0x00028c50
        /*05b4*/ 	.short	0x010a
        /*05b6*/ 	.byte	0x05
	.zero		1


	//   ....[23]....
        /*05b8*/ 	.word	0x00001760
        /*05bc*/ 	.word	0x000000ff
        /*05c0*/ 	.word	0x00000000
        /*05c4*/ 	.short	0x0101
        /*05c6*/ 	.byte	0x04
	.zero		1


	//   ....[24]....
        /*05c8*/ 	.word	0x000020c0
        /*05cc*/ 	.word	0x000000ff
        /*05d0*/ 	.word	0x00028c50
        /*05d4*/ 	.short	0x010a
        /*05d6*/ 	.byte	0x07
	.zero		1


	//   ....[25]....
        /*05d8*/ 	.word	0x00002100
        /*05dc*/ 	.word	0x000000ff
        /*05e0*/ 	.word	0x00028c50
        /*05e4*/ 	.short	0x010a
        /*05e6*/ 	.byte	0x07
	.zero		1


	//   ....[26]....
        /*05e8*/ 	.word	0x000022e0
        /*05ec*/ 	.word	0x000000ff
        /*05f0*/ 	.word	0x00000000
        /*05f4*/ 	.short	0x0101
        /*05f6*/ 	.byte	0x07
	.zero		1


	//   ....[27]....
        /*05f8*/ 	.word	0x00003650
        /*05fc*/ 	.word	0x000000ff
        /*0600*/ 	.word	0x00028c00
        /*0604*/ 	.short	0x010a
        /*0606*/ 	.byte	0x27
	.zero		1


	//   ....[28]....
        /*0608*/ 	.word	0x000037e0
        /*060c*/ 	.word	0x000000ff
        /*0610*/ 	.word	0x00028c30
        /*0614*/ 	.short	0x010a
        /*0616*/ 	.byte	0x27
	.zero		1


	//   ....[29]....
        /*0618*/ 	.word	0x00003820
        /*061c*/ 	.word	0x000000ff
        /*0620*/ 	.word	0x00028c30
        /*0624*/ 	.short	0x010a
        /*0626*/ 	.byte	0x27
	.zero		1


	//   ....[30]....
        /*0628*/ 	.word	0x00003fa0
        /*062c*/ 	.word	0x000000ff
        /*0630*/ 	.word	0x00000000
        /*0634*/ 	.short	0x0101
        /*0636*/ 	.byte	0x04
	.zero		1


	//   ....[31]....
        /*0638*/ 	.word	0x000050e0
        /*063c*/ 	.word	0x000000ff
        /*0640*/ 	.word	0x00028c50
        /*0644*/ 	.short	0x010a
        /*0646*/ 	.byte	0x27
	.zero		1


	//   ....[32]....
        /*0648*/ 	.word	0x00005120
        /*064c*/ 	.word	0x000000ff
        /*0650*/ 	.word	0x00028c50
        /*0654*/ 	.short	0x010a
        /*0656*/ 	.byte	0x27
	.zero		1


	//   ....[33]....
        /*0658*/ 	.word	0x00005470
        /*065c*/ 	.word	0x000000ff
        /*0660*/ 	.word	0x00000000
        /*0664*/ 	.short	0x0101
        /*0666*/ 	.byte	0x05
	.zero		1


	//   ....[34]....
        /*0668*/ 	.word	0x00005620
        /*066c*/ 	.word	0x000000ff
        /*0670*/ 	.word	0x00028c30
        /*0674*/ 	.short	0x010a
        /*0676*/ 	.byte	0x1b
	.zero		1


	//   ....[35]....
        /*0678*/ 	.word	0x00005660
        /*067c*/ 	.word	0x000000ff
        /*0680*/ 	.word	0x00028c30
        /*0684*/ 	.short	0x010a
        /*0686*/ 	.byte	0x1b
	.zero		1


	//   ....[36]....
        /*0688*/ 	.word	0x00005b90
        /*068c*/ 	.word	0x000000ff
        /*0690*/ 	.word	0x00000000
        /*0694*/ 	.short	0x0101
        /*0696*/ 	.byte	0x0a
	.zero		1


	//   ....[37]....
        /*0698*/ 	.word	0x00007450
        /*069c*/ 	.word	0x000000ff
        /*06a0*/ 	.word	0x00028c50
        /*06a4*/ 	.short	0x010a
        /*06a6*/ 	.byte	0x1b
	.zero		1


	//   ....[38]....
        /*06a8*/ 	.word	0x00007490
        /*06ac*/ 	.word	0x000000ff
        /*06b0*/ 	.word	0x00028c50
        /*06b4*/ 	.short	0x010a
        /*06b6*/ 	.byte	0x1b
	.zero		1


	//   ....[39]....
        /*06b8*/ 	.word	0x00007750
        /*06bc*/ 	.word	0x000000ff
        /*06c0*/ 	.word	0x00000000
        /*06c4*/ 	.short	0x0101
        /*06c6*/ 	.byte	0x1b
	.zero		1


	//   ....[40]....
        /*06c8*/ 	.word	0x00007890
        /*06cc*/ 	.word	0x000000ff
        /*06d0*/ 	.word	0x00028c30
        /*06d4*/ 	.short	0x010a
        /*06d6*/ 	.byte	0x06
	.zero		1


	//   ....[41]....
        /*06d8*/ 	.word	0x000078d0
        /*06dc*/ 	.word	0x000000ff
        /*06e0*/ 	.word	0x00028c30
        /*06e4*/ 	.short	0x010a
        /*06e6*/ 	.byte	0x06
	.zero		1


	//   ....[42]....
        /*06e8*/ 	.word	0x00007c60
        /*06ec*/ 	.word	0x000000ff
        /*06f0*/ 	.word	0x00000000
        /*06f4*/ 	.short	0x0101
        /*06f6*/ 	.byte	0x0a
	.zero		1


	//   ....[43]....
        /*06f8*/ 	.word	0x00009150
        /*06fc*/ 	.word	0x000000ff
        /*0700*/ 	.word	0x00028c50
        /*0704*/ 	.short	0x010a
        /*0706*/ 	.byte	0x06
	.zero		1


	//   ....[44]....
        /*0708*/ 	.word	0x00009190
        /*070c*/ 	.word	0x000000ff
        /*0710*/ 	.word	0x00028c50
        /*0714*/ 	.short	0x010a
        /*0716*/ 	.byte	0x06
	.zero		1


	//   ....[45]....
        /*0718*/ 	.word	0x00009450
        /*071c*/ 	.word	0x000000ff
        /*0720*/ 	.word	0x00000000
        /*0724*/ 	.short	0x0101
        /*0726*/ 	.byte	0x06
	.zero		1


	//   ....[46]....
        /*0728*/ 	.word	0x00009fc0
        /*072c*/ 	.word	0x000000ff
        /*0730*/ 	.word	0x00000000
        /*0734*/ 	.short	0x0101
        /*0736*/ 	.byte	0x04
	.zero		1


	//   ....[47]....
        /*0738*/ 	.word	0x0000d780
        /*073c*/ 	.word	0x000000ff
        /*0740*/ 	.word	0x00028c40
        /*0744*/ 	.short	0x010a
        /*0746*/ 	.byte	0x2d
	.zero		1


	//   ....[48]....
        /*0748*/ 	.word	0x0000dbb0
        /*074c*/ 	.word	0x000000ff
        /*0750*/ 	.word	0x00028c30
        /*0754*/ 	.short	0x0107
        /*0756*/ 	.byte	0x2d
	.zero		1


	//   ....[49]....
        /*0758*/ 	.word	0x0000dc20
        /*075c*/ 	.word	0x000000ff
        /*0760*/ 	.word	0x00028c30
        /*0764*/ 	.short	0x0101
        /*0766*/ 	.byte	0x2d
	.zero		1


	//   ....[50]....
        /*0768*/ 	.word	0x0000e330
        /*076c*/ 	.word	0x000000ff
        /*0770*/ 	.word	0x00028c00
        /*0774*/ 	.short	0x0107
        /*0776*/ 	.byte	0x2d
	.zero		1


	//   ....[51]....
        /*0778*/ 	.word	0x0000e370
        /*077c*/ 	.word	0x000000ff
        /*0780*/ 	.word	0x00028c00
        /*0784*/ 	.short	0x0101
        /*0786*/ 	.byte	0x2d
	.zero		1


	//   ....[52]....
        /*0788*/ 	.word	0x0000e380
        /*078c*/ 	.word	0x000000ff
        /*0790*/ 	.word	0x00028c20
        /*0794*/ 	.short	0x010a
        /*0796*/ 	.byte	0x2d
	.zero		1


	//   ....[53]....
        /*0798*/ 	.word	0x0000e3d0
        /*079c*/ 	.word	0x000000ff
        /*07a0*/ 	.word	0x00028c60
        /*07a4*/ 	.short	0x010a
        /*07a6*/ 	.byte	0x2d
	.zero		1


	//   ....[54]....
        /*07a8*/ 	.word	0x0000ebf0
        /*07ac*/ 	.word	0x000000ff
        /*07b0*/ 	.word	0x00028c50
        /*07b4*/ 	.short	0x0107
        /*07b6*/ 	.byte	0x2d
	.zero		1


	//   ....[55]....
        /*07b8*/ 	.word	0x0000ec70
        /*07bc*/ 	.word	0x000000ff
        /*07c0*/ 	.word	0x00028c50
        /*07c4*/ 	.short	0x0101
        /*07c6*/ 	.byte	0x2d
	.zero		1


	//   ....[56]....
        /*07c8*/ 	.word	0x0000ef90
        /*07cc*/ 	.word	0x0000000a
        /*07d0*/ 	.word	0x00028c40
        /*07d4*/ 	.short	0x010a
        /*07d6*/ 	.byte	0x3f
	.zero		1


	//   ....[57]....
        /*07d8*/ 	.word	0x0000f320
        /*07dc*/ 	.word	0x0000000a
        /*07e0*/ 	.word	0x00028c30
        /*07e4*/ 	.short	0x0107
        /*07e6*/ 	.byte	0x3f
	.zero		1


	//   ....[58]....
        /*07e8*/ 	.word	0x0000f3d0
        /*07ec*/ 	.word	0x0000000a
        /*07f0*/ 	.word	0x00028c30
        /*07f4*/ 	.short	0x0101
        /*07f6*/ 	.byte	0x3f
	.zero		1


	//   ....[59]....
        /*07f8*/ 	.word	0x0000f400
        /*07fc*/ 	.word	0x0000000a
        /*0800*/ 	.word	0x00028c60
        /*0804*/ 	.short	0x010a
        /*0806*/ 	.byte	0x3f
	.zero		1


	//   ....[60]....
        /*0808*/ 	.word	0x0000fa40
        /*080c*/ 	.word	0x0000000a
        /*0810*/ 	.word	0x00028c50
        /*0814*/ 	.short	0x0107
        /*0816*/ 	.byte	0x3f
	.zero		1


	//   ....[61]....
        /*0818*/ 	.word	0x0000fb10
        /*081c*/ 	.word	0x0000000a
        /*0820*/ 	.word	0x00028c50
        /*0824*/ 	.short	0x0101
        /*0826*/ 	.byte	0x3f
	.zero		1


	//   ....[62]....
        /*0828*/ 	.word	0x0000fbf0
        /*082c*/ 	.word	0x00000005
        /*0830*/ 	.word	0x00028c20
        /*0834*/ 	.short	0x010a
        /*0836*/ 	.byte	0x3f
	.zero		1


	//   ....[63]....
        /*0838*/ 	.word	0x0000fd60
        /*083c*/ 	.word	0x00000004
        /*0840*/ 	.word	0x00028c40
        /*0844*/ 	.short	0x010a
        /*0846*/ 	.byte	0x3f
	.zero		1


	//   ....[64]....
        /*0848*/ 	.word	0x0000fe00
        /*084c*/ 	.word	0x00000005
        /*0850*/ 	.word	0x00028c40
        /*0854*/ 	.short	0x010a
        /*0856*/ 	.byte	0x3f
	.zero		1


	//   ....[65]....
        /*0858*/ 	.word	0x0000fe40
        /*085c*/ 	.word	0x00000004
        /*0860*/ 	.word	0x00028c60
        /*0864*/ 	.short	0x010a
        /*0866*/ 	.byte	0x3f
	.zero		1


	//   ....[66]....
        /*0868*/ 	.word	0x0000fe80
        /*086c*/ 	.word	0x00000005
        /*0870*/ 	.word	0x00028c60
        /*0874*/ 	.short	0x010a
        /*0876*/ 	.byte	0x3f
	.zero		1


	//   ....[67]....
        /*0878*/ 	.word	0x0000fef0
        /*087c*/ 	.word	0x00000005
        /*0880*/ 	.word	0x00028c50
        /*0884*/ 	.short	0x010a
        /*0886*/ 	.byte	0x3f
	.zero		1


	//   ....[68]....
        /*0888*/ 	.word	0x0000ff50
        /*088c*/ 	.word	0x00000005
        /*0890*/ 	.word	0x00028c50
        /*0894*/ 	.short	0x010a
        /*0896*/ 	.byte	0x3f
	.zero		1


	//   ....[69]....
        /*0898*/ 	.word	0x0000ffb0
        /*089c*/ 	.word	0x00000000
        /*08a0*/ 	.word	0x00028c00
        /*08a4*/ 	.short	0x010a
        /*08a6*/ 	.byte	0x3f
	.zero		1


	//   ....[70]....
        /*08a8*/ 	.word	0x00010010
        /*08ac*/ 	.word	0x00000004
        /*08b0*/ 	.word	0x00028c30
        /*08b4*/ 	.short	0x010a
        /*08b6*/ 	.byte	0x3f
	.zero		1


	//   ....[71]....
        /*08b8*/ 	.word	0x00010070
        /*08bc*/ 	.word	0x0000000e
        /*08c0*/ 	.word	0x00028c50
        /*08c4*/ 	.short	0x010a
        /*08c6*/ 	.byte	0x3f
	.zero		1


	//   ....[72]....
        /*08c8*/ 	.word	0x000100d0
        /*08cc*/ 	.word	0x00000004
        /*08d0*/ 	.word	0x00028c30
        /*08d4*/ 	.short	0x010a
        /*08d6*/ 	.byte	0x3f
	.zero		1


	//   ....[73]....
        /*08d8*/ 	.word	0x00010130
        /*08dc*/ 	.word	0x0000000e
        /*08e0*/ 	.word	0x00028c50
        /*08e4*/ 	.short	0x010a
        /*08e6*/ 	.byte	0x3f
	.zero		1


	//   ....[74]....
        /*08e8*/ 	.word	0x00010190
        /*08ec*/ 	.word	0x00000004
        /*08f0*/ 	.word	0x00028c30
        /*08f4*/ 	.short	0x010a
        /*08f6*/ 	.byte	0x3f
	.zero		1


	//   ....[75]....
        /*08f8*/ 	.word	0x000101f0
        /*08fc*/ 	.word	0x0000000c
        /*0900*/ 	.word	0x00028c50
        /*0904*/ 	.short	0x010a
        /*0906*/ 	.byte	0x3f
	.zero		1


	//   ....[76]....
        /*0908*/ 	.word	0x000102d0
        /*090c*/ 	.word	0x00000003
        /*0910*/ 	.word	0x00028c40
        /*0914*/ 	.short	0x010a
        /*0916*/ 	.byte	0x3f
	.zero		1


	//   ....[77]....
        /*0918*/ 	.word	0x00010c60
        /*091c*/ 	.word	0x00000003
        /*0920*/ 	.word	0x00028c20
        /*0924*/ 	.short	0x010a
        /*0926*/ 	.byte	0x3f
	.zero		1


	//   ....[78]....
        /*0928*/ 	.word	0x00010cc0
        /*092c*/ 	.word	0x00000003
        /*0930*/ 	.word	0x00028c60
        /*0934*/ 	.short	0x010a
        /*0936*/ 	.byte	0x3f
	.zero		1


	//   ....[79]....
        /*0938*/ 	.word	0x00011550
        /*093c*/ 	.word	0x0000000a
        /*0940*/ 	.word	0x00028c40
        /*0944*/ 	.short	0x010a
        /*0946*/ 	.byte	0x3f
	.zero		1


	//   ....[80]....
        /*0948*/ 	.word	0x000119d0
        /*094c*/ 	.word	0x0000000a
        /*0950*/ 	.word	0x00028c60
        /*0954*/ 	.short	0x010a
        /*0956*/ 	.byte	0x3f
	.zero		1


	//   ....[81]....
        /*0958*/ 	.word	0x00012130
        /*095c*/ 	.word	0x00000005
        /*0960*/ 	.word	0x00028c20
        /*0964*/ 	.short	0x010a
        /*0966*/ 	.byte	0x3f
	.zero		1


	//   ....[82]....
        /*0968*/ 	.word	0x000122d0
        /*096c*/ 	.word	0x00000004
        /*0970*/ 	.word	0x00028c40
        /*0974*/ 	.short	0x010a
        /*0976*/ 	.byte	0x3f
	.zero		1


	//   ....[83]....
        /*0978*/ 	.word	0x00012320
        /*097c*/ 	.word	0x00000005
        /*0980*/ 	.word	0x00028c40
        /*0984*/ 	.short	0x010a
        /*0986*/ 	.byte	0x3f
	.zero		1


	//   ....[84]....
        /*0988*/ 	.word	0x00012370
        /*098c*/ 	.word	0x00000004
        /*0990*/ 	.word	0x00028c60
        /*0994*/ 	.short	0x010a
        /*0996*/ 	.byte	0x3f
	.zero		1


	//----- nvinfo : EIATTR_NUM_MBARRIERS
	.align		4
.L_494:
        /*0998*/ 	.byte	0x03, 0x38
        /*099a*/ 	.short	0x0016


	//----- nvinfo : EIATTR_EXIT_INSTR_OFFSETS
	.align		4
        /*099c*/ 	.byte	0x04, 0x1c
        /*099e*/ 	.short	(.L_496 - .L_495)


	//   ....[0]....
.L_495:
        /*09a0*/ 	.word	0x0000fed0


	//----- nvinfo : EIATTR_MAX_THREADS
	.align		4
.L_496:
        /*09a4*/ 	.byte	0x04, 0x05
        /*09a6*/ 	.short	(.L_498 - .L_497)
.L_497:
        /*09a8*/ 	.word	0x00000180
        /*09ac*/ 	.word	0x00000001
        /*09b0*/ 	.word	0x00000001


	//----- nvinfo : EIATTR_CRS_STACK_SIZE
	.align		4
.L_498:
        /*09b4*/ 	.byte	0x04, 0x1e
        /*09b6*/ 	.short	(.L_500 - .L_499)
.L_499:
        /*09b8*/ 	.word	0x00000000


	//----- nvinfo : EIATTR_CBANK_PARAM_SIZE
	.align		4
.L_500:
        /*09bc*/ 	.byte	0x03, 0x19
        /*09be*/ 	.short	0x0a70


	//----- nvinfo : EIATTR_PARAM_CBANK
	.align		4
        /*09c0*/ 	.byte	0x04, 0x0a
        /*09c2*/ 	.short	(.L_502 - .L_501)
	.align		4
.L_501:
        /*09c4*/ 	.word	index@(.nv.constant0._ZN7cutlass13device_kernelIN5flash11enable_sm90INS1_16FlashAttnFwdSm90INS1_25CollectiveMainloopFwdSm90ILi2EN4cute5tupleIJNS5_1CILi1EEES8_S8_EEENS6_IJNS7_ILi64EEESA_SA_EEELi512ENS_10bfloat16_tEfNS_4arch4Sm90ELb1ELb0ELb1ELb0ELb1ELb0ELb0ELb0ELb0ELb1ELb1ELb0EEENS1_21CollectiveEpilogueFwdINS6_IJSA_NS7_ILi512EEESA_EEES9_SC_SE_Li256ELb0ELb1ELb1ELb0EEENS1_19SingleTileSchedulerILb0ELb1ELb1ELi64EEEEEEEEEvNT_6ParamsE)
        /*09c8*/ 	.short	0x0210
        /*09ca*/ 	.short	0x0a70


	//----- nvinfo : EIATTR_SW_WAR
	.align		4
.L_502:
        /*09cc*/ 	.byte	0x04, 0x36
        /*09ce*/ 	.short	(.L_504 - .L_503)
.L_503:
        /*09d0*/ 	.word	0x00000008
.L_504:


//--------------------- .nv.info._ZN7cutlass13device_kernelIN5flash11enable_sm90INS1_16FlashAttnFwdSm90INS1_25CollectiveMainloopFwdSm90ILi2EN4cute5tupleIJNS5_1CILi1EEES8_S8_EEENS6_IJNS7_ILi64EEESA_SA_EEELi512ENS_10bfloat16_tEfNS_4arch4Sm90ELb1ELb0ELb1ELb0ELb1ELb0ELb1ELb0ELb0ELb1ELb1ELb0EEENS1_21CollectiveEpilogueFwdINS6_IJSA_NS7_ILi512EEESA_EEES9_SC_SE_Li256ELb0ELb1ELb1ELb0EEENS1_19SingleTileSchedulerILb0ELb1ELb1ELi64EEEEEEEEEvNT_6ParamsE --------------------------
	.section	.nv.info._ZN7cutlass13device_kernelIN5flash11enable_sm90INS1_16FlashAttnFwdSm90INS1_25CollectiveMainloopFwdSm90ILi2EN4cute5tupleIJNS5_1CILi1EEES8_S8_EEENS6_IJNS7_ILi64EEESA_SA_EEELi512ENS_10bfloat16_tEfNS_4arch4Sm90ELb1ELb0ELb1ELb0ELb1ELb0ELb1ELb0ELb0ELb1ELb1ELb0EEENS1_21CollectiveEpilogueFwdINS6_IJSA_NS7_ILi512EEESA_EEES9_SC_SE_Li256ELb0ELb1ELb1ELb0EEENS1_19SingleTileSchedulerILb0ELb1ELb1ELi64EEEEEEEEEvNT_6ParamsE,"",@"SHT_CUDA_INFO"
	.sectionflags	@""
	.align	4


	//----- nvinfo : EIATTR_CUDA_API_VERSION
	.align		4
        /*0000*/ 	.byte	0x04, 0x37
        /*0002*/ 	.short	(.L_506 - .L_505)
.L_505:
        /*0004*/ 	.word	0x00000082


	//----- nvinfo : EIATTR_KPARAM_INFO
	.align		4
.L_506:
        /*0008*/ 	.byte	0x04, 0x17
        /*000a*/ 	.short	(.L_508 - .L_507)
.L_507:
        /*000c*/ 	.word	0x00000000
        /*0010*/ 	.short	0x0000
        /*0012*/ 	.short	0x0070
        /*0014*/ 	.byte	0x00, 0xf0, 0x01, 0x2c


	//----- nvinfo : EIATTR_SPARSE_MMA_MASK
	.align		4
.L_508:
        /*0018*/ 	.byte	0x03, 0x50
        /*001a*/ 	.short	0x0000


	//----- nvinfo : EIATTR_MAXREG_COUNT
	.align		4
        /*001c*/ 	.byte	0x03, 0x1b
        /*001e*/ 	.short	0x00a8


	//----- nvinfo : EIATTR_NUM_BARRIERS
	.align		4
        /*0020*/ 	.byte	0x02, 0x4c
        /*0022*/ 	.byte	0x10
	.zero		1


	//----- nvinfo : EIATTR_EXTERNS
	.align		4
        /*0024*/ 	.byte	0x04, 0x0f
        /*0026*/ 	.short	(.L_510 - .L_509)


	//   ....[0]....
	.align		4
.L_509:
        /*0028*/ 	.word	index@(__assertfail)


	//----- nvinfo : EIATTR_ANNOTATIONS
	.align		4
.L_510:
        /*002c*/ 	.byte	0x04, 0x55
        /*002e*/ 	.short	(.L_512 - .L_511)


	//   ....[0]....
.L_511:
        /*0030*/ 	.word	0x00000001
        /*0034*/ 	.byte	0x90, 0x08, 0x00, 0x00, 0x01, 0x00, 0x00, 0x00, 0x10, 0x0a, 0x00, 0x00, 0x01, 0x00, 0x00, 0x00
        /*0044*/ 	.byte	0x20, 0x13, 0x00, 0x00, 0x01, 0x00, 0x00, 0x00, 0x90, 0x36, 0x00, 0x00, 0x01, 0x00, 0x00, 0x00
        /*0054*/ 	.byte	0x70, 0xdd, 0x00, 0x00, 0x01, 0x00, 0x00, 0x00, 0x50, 0x02, 0x01, 0x00, 0x01, 0x00, 0x00, 0x00
        /*0064*/ 	.byte	0xf0, 0x15, 0x01, 0x00, 0x01, 0x00, 0x00, 0x00, 0x50, 0x4a, 0x01, 0x00


	//----- nvinfo : EIATTR_MERCURY_ISA_VERSION
	.align		4
.L_512:
        /*0070*/ 	.byte	0x03, 0x5f
        /*0072*/ 	.short	0x0101


	//----- nvinfo : EIATTR_INT_WARP_WIDE_INSTR_OFFSETS
	.align		4
        /*0074*/ 	.byte	0x04, 0x31
        /*0076*/ 	.short	(.L_514 - .L_513)


	//   ....[0]....
.L_513:
        /*0078*/ 	.word	0x000000c0


	//   ....[1]....
        /*007c*/ 	.word	0x000000d0


	//   ....[2]....
        /*0080*/ 	.word	0x000000e0


	//   ....[3]....
        /*0084*/ 	.word	0x00000180


	//----- nvinfo : EIATTR_COOP_GROUP_MASK_REGIDS
	.align		4
.L_514:
        /*0088*/ 	.byte	0x04, 0x29
        /*008a*/ 	.short	(.L_516 - .L_515)


	//   ....[0]....
.L_515:
        /*008c*/ 	.word	0xffffffff


	//   ....[1]....
        /*0090*/ 	.word	0xffffffff


	//   ....[2]....
        /*0094*/ 	.word	0xffffffff


	//   ....[3]....
        /*0098*/ 	.word	0xffffffff


	//   ....[4]....
        /*009c*/ 	.word	0xffffffff


	//   ....[5]....
        /*00a0*/ 	.word	0xffffffff


	//   ....[6]....
        /*00a4*/ 	.word	0xffffffff


	//   ....[7]....
        /*00a8*/ 	.word	0xffffffff


	//   ....[8]....
        /*00ac*/ 	.word	0xffffffff


	//   ....[9]....
        /*00b0*/ 	.word	0xffffffff


	//   ....[10]....
        /*00b4*/ 	.word	0xffffffff


	//   ....[11]....
        /*00b8*/ 	.word	0xffffffff


	//   ....[12]....
        /*00bc*/ 	.word	0xffffffff


	//   ....[13]....
        /*00c0*/ 	.word	0xffffffff


	//   ....[14]....
        /*00c4*/ 	.word	0xffffffff


	//   ....[15]....
        /*00c8*/ 	.word	0xffffffff


	//   ....[16]....
        /*00cc*/ 	.word	0xffffffff


	//   ....[17]....
        /*00d0*/ 	.word	0xffffffff


	//   ....[18]....
        /*00d4*/ 	.word	0xffffffff


	//   ....[19]....
        /*00d8*/ 	.word	0xffffffff


	//   ....[20]....
        /*00dc*/ 	.word	0xffffffff


	//   ....[21]....
        /*00e0*/ 	.word	0xffffffff


	//   ....[22]....
        /*00e4*/ 	.word	0xffffffff


	//   ....[23]....
        /*00e8*/ 	.word	0xffffffff


	//   ....[24]....
        /*00ec*/ 	.word	0xffffffff


	//   ....[25]....
        /*00f0*/ 	.word	0xffffffff


	//   ....[26]....
        /*00f4*/ 	.word	0xffffffff


	//   ....[27]....
        /*00f8*/ 	.word	0xffffffff


	//   ....[28]....
        /*00fc*/ 	.word	0xffffffff


	//   ....[29]....
        /*0100*/ 	.word	0xffffffff


	//   ....[30]....
        /*0104*/ 	.word	0xffffffff


	//   ....[31]....
        /*0108*/ 	.word	0xffffffff


	//   ....[32]....
        /*010c*/ 	.word	0xffffffff


	//   ....[33]....
        /*0110*/ 	.word	0xffffffff


	//   ....[34]....
        /*0114*/ 	.word	0xffffffff


	//   ....[35]....
        /*0118*/ 	.word	0xffffffff


	//   ....[36]....
        /*011c*/ 	.word	0xffffffff


	//   ....[37]....
        /*0120*/ 	.word	0xffffffff


	//   ....[38]....
        /*0124*/ 	.word	0xffffffff


	//   ....[39]....
        /*0128*/ 	.word	0xffffffff


	//   ....[40]....
        /*012c*/ 	.word	0xffffffff


	//   ....[41]....
        /*0130*/ 	.word	0xffffffff


	//   ....[42]....
        /*0134*/ 	.word	0xffffffff


	//   ....[43]....
        /*0138*/ 	.word	0xffffffff


	//   ....[44]....
        /*013c*/ 	.word	0xffffffff


	//   ....[45]....
        /*0140*/ 	.word	0xffffffff


	//   ....[46]....
        /*0144*/ 	.word	0xffffffff


	//   ....[47]....
        /*0148*/ 	.word	0xffffffff


	//   ....[48]....
        /*014c*/ 	.word	0xffffffff


	//   ....[49]....
        /*0150*/ 	.word	0xffffffff


	//   ....[50]....
        /*0154*/ 	.word	0xffffffff


	//   ....[51]....
        /*0158*/ 	.word	0xffffffff


	//   ....[52]....
        /*015c*/ 	.word	0xffffffff


	//   ....[53]....
        /*0160*/ 	.word	0xffffffff


	//   ....[54]....
        /*0164*/ 	.word	0xffffffff


	//   ....[55]....
        /*0168*/ 	.word	0xffffffff


	//   ....[56]....
        /*016c*/ 	.word	0xffffffff


	//   ....[57]....
        /*0170*/ 	.word	0xffffffff


	//   ....[58]....
        /*0174*/ 	.word	0xffffffff


	//   ....[59]....
        /*0178*/ 	.word	0xffffffff


	//   ....[60]....
        /*017c*/ 	.word	0xffffffff


	//   ....[61]....
        /*0180*/ 	.word	0xffffffff


	//   ....[62]....
        /*0184*/ 	.word	0xffffffff


	//   ....[63]....
        /*0188*/ 	.word	0xffffffff


	//   ....[64]....
        /*018c*/ 	.word	0xffffffff


	//   ....[65]....
        /*0190*/ 	.word	0xffffffff


	//   ....[66]....
        /*0194*/ 	.word	0xffffffff


	//   ....[67]....
        /*0198*/ 	.word	0xffffffff


	//   ....[68]....
        /*019c*/ 	.word	0xffffffff


	//   ....[69]....
        /*01a0*/ 	.word	0xffffffff


	//   ....[70]....
        /*01a4*/ 	.word	0xffffffff


	//   ....[71]....
        /*01a8*/ 	.word	0xffffffff


	//   ....[72]....
        /*01ac*/ 	.word	0xffffffff


	//   ....[73]....
        /*01b0*/ 	.word	0xffffffff


	//   ....[74]....
        /*01b4*/ 	.word	0xffffffff


	//   ....[75]....
        /*01b8*/ 	.word	0xffffffff


	//   ....[76]....
        /*01bc*/ 	.word	0xffffffff


	//   ....[77]....
        /*01c0*/ 	.word	0xffffffff


	//   ....[78]....
        /*01c4*/ 	.word	0xffffffff


	//   ....[79]....
        /*01c8*/ 	.word	0xffffffff


	//   ....[80]....
        /*01cc*/ 	.word	0xffffffff


	//   ....[81]....
        /*01d0*/ 	.word	0xffffffff


	//   ....[82]....
        /*01d4*/ 	.word	0xffffffff


	//   ....[83]....
        /*01d8*/ 	.word	0xffffffff


	//   ....[84]....
        /*01dc*/ 	.word	0xffffffff


	//   ....[85]....
        /*01e0*/ 	.word	0xffffffff


	//   ....[86]....
        /*01e4*/ 	.word	0xffffffff


	//   ....[87]....
        /*01e8*/ 	.word	0xffffffff


	//   ....[88]....
        /*01ec*/ 	.word	0xffffffff


	//   ....[89]....
        /*01f0*/ 	.word	0xffffffff


	//   ....[90]....
        /*01f4*/ 	.word	0xffffffff


	//   ....[91]....
        /*01f8*/ 	.word	0xffffffff


	//   ....[92]....
        /*01fc*/ 	.word	0xffffffff


	//   ....[93]....
        /*0200*/ 	.word	0x0500000f


	//   ....[94]....
        /*0204*/ 	.word	0x0500000f


	//   ....[95]....
        /*0208*/ 	.word	0x0500000f


	//   ....[96]....
        /*020c*/ 	.word	0x0500000f


	//   ....[97]....
        /*0210*/ 	.word	0x0500000f


	//   ....[98]....
        /*0214*/ 	.word	0x0500000f


	//   ....[99]....
        /*0218*/ 	.word	0x0500000f


	//   ....[100]....
        /*021c*/ 	.word	0x0500000f


	//   ....[101]....
        /*0220*/ 	.word	0x0500000f


	//   ....[102]....
        /*0224*/ 	.word	0x0500000f


	//   ....[103]....
        /*0228*/ 	.word	0x0500000f


	//   ....[104]....
        /*022c*/ 	.word	0x0500000f


	//   ....[105]....
        /*0230*/ 	.word	0x0500000f


	//   ....[106]....
        /*0234*/ 	.word	0x0500000f


	//   ....[107]....
        /*0238*/ 	.word	0x0500000f


	//   ....[108]....
        /*023c*/ 	.word	0x0500000f


	//   ....[109]....
        /*0240*/ 	.word	0x0500000f


	//   ....[110]....
        /*0244*/ 	.word	0x0500000f


	//   ....[111]....
        /*0248*/ 	.word	0x0500000f


	//   ....[112]....
        /*024c*/ 	.word	0x0500000f


	//   ....[113]....
        /*0250*/ 	.word	0x0500000f


	//   ....[114]....
        /*0254*/ 	.word	0x0500000f


	//   ....[115]....
        /*0258*/ 	.word	0x0500000f


	//   ....[116]....
        /*025c*/ 	.word	0x0500000f


	//   ....[117]....
        /*0260*/ 	.word	0x0500000f


	//   ....[118]....
        /*0264*/ 	.word	0x0500000f


	//   ....[119]....
        /*0268*/ 	.word	0x0500000f


	//   ....[120]....
        /*026c*/ 	.word	0x0500000f


	//   ....[121]....
        /*0270*/ 	.word	0x0500000f


	//   ....[122]....
        /*0274*/ 	.word	0x0500000f


	//   ....[123]....
        /*0278*/ 	.word	0x0500000f


	//   ....[124]....
        /*027c*/ 	.word	0x0500000f


	//   ....[125]....
        /*0280*/ 	.word	0x0500000f


	//   ....[126]....
        /*0284*/ 	.word	0x0500000f


	//   ....[127]....
        /*0288*/ 	.word	0x0500000f


	//   ....[128]....
        /*028c*/ 	.word	0x0500000f


	//   ....[129]....
        /*0290*/ 	.word	0x0500000f


	//   ....[130]....
        /*0294*/ 	.word	0x0500000f


	//   ....[131]....
        /*0298*/ 	.word	0x0500000f


	//   ....[132]....
        /*029c*/ 	.word	0x0500000f


	//   ....[133]....
        /*02a0*/ 	.word	0x0500000f


	//   ....[134]....
        /*02a4*/ 	.word	0x0500000f


	//   ....[135]....
        /*02a8*/ 	.word	0x0500000f


	//   ....[136]....
        /*02ac*/ 	.word	0x0500000f


	//   ....[137]....
        /*02b0*/ 	.word	0x0500000f


	//   ....[138]....
        /*02b4*/ 	.word	0x0500000f


	//   ....[139]....
        /*02b8*/ 	.word	0x0500000f


	//   ....[140]....
        /*02bc*/ 	.word	0x0500000f


	//   ....[141]....
        /*02c0*/ 	.word	0x0500000f


	//   ....[142]....
        /*02c4*/ 	.word	0x0500000f


	//----- nvinfo : EIATTR_COOP_GROUP_INSTR_OFFSETS
	.align		4
.L_516:
        /*02c8*/ 	.byte	0x04, 0x28
        /*02ca*/ 	.short	(.L_518 - .L_517)


	//   ....[0]....
.L_517:
        /*02cc*/ 	.word	0x00000080


	//   ....[1]....
        /*02d0*/ 	.word	0x00000090


	//   ....[2]....
        /*02d4*/ 	.word	0x000002b0


	//   ....[3]....
        /*02d8*/ 	.word	0x00000410


	//   ....[4]....
        /*02dc*/ 	.word	0x00000530


	//   ....[5]....
        /*02e0*/ 	.word	0x00000690


	//   ....[6]....
        /*02e4*/ 	.word	0x00001440


	//   ....[7]....
        /*02e8*/ 	.word	0x00003420


	//   ....[8]....
        /*02ec*/ 	.word	0x00004580


	//   ....[9]....
        /*02f0*/ 	.word	0x00005570


	//   ....[10]....
        /*02f4*/ 	.word	0x000055f0


	//   ....[11]....
        /*02f8*/ 	.word	0x00005b90


	//   ....[12]....
        /*02fc*/ 	.word	0x00005c70


	//   ....[13]....
        /*0300*/ 	.word	0x00006050


	//   ....[14]....
        /*0304*/ 	.word	0x000060b0


	//   ....[15]....
        /*0308*/ 	.word	0x00006aa0


	//   ....[16]....
        /*030c*/ 	.word	0x00007620


	//   ....[17]....
        /*0310*/ 	.word	0x00008610


	//   ....[18]....
        /*0314*/ 	.word	0x00008670


	//   ....[19]....
        /*0318*/ 	.word	0x00008c00


	//   ....[20]....
        /*031c*/ 	.word	0x00008d40


	//   ....[21]....
        /*0320*/ 	.word	0x00009110


	//   ....[22]....
        /*0324*/ 	.word	0x00009180


	//   ....[23]....
        /*0328*/ 	.word	0x0000a2a0


	//   ....[24]....
        /*032c*/ 	.word	0x0000abc0


	//   ....[25]....
        /*0330*/ 	.word	0x0000bdb0


	//   ....[26]....
        /*0334*/ 	.word	0x0000be40


	//   ....[27]....
        /*0338*/ 	.word	0x0000c140


	//   ....[28]....
        /*033c*/ 	.word	0x0000c310


	//   ....[29]....
        /*0340*/ 	.word	0x0000d250


	//   ....[30]....
        /*0344*/ 	.word	0x0000d330


	//   ....[31]....
        /*0348*/ 	.word	0x0000d390


	//   ....[32]....
        /*034c*/ 	.word	0x0000d3c0


	//   ....[33]....
        /*0350*/ 	.word	0x0000d3e0


	//   ....[34]....
        /*0354*/ 	.word	0x0000de80


	//   ....[35]....
        /*0358*/ 	.word	0x0000e3a0


	//   ....[36]....
        /*035c*/ 	.word	0x0000e3d0


	//   ....[37]....
        /*0360*/ 	.word	0x0000e3f0


	//   ....[38]....
        /*0364*/ 	.word	0x0000e400


	//   ....[39]....
        /*0368*/ 	.word	0x0000e8a0


	//   ....[40]....
        /*036c*/ 	.word	0x0000e8d0


	//   ....[41]....
        /*0370*/ 	.word	0x0000f530


	//   ....[42]....
        /*0374*/ 	.word	0x0000f550


	//   ....[43]....
        /*0378*/ 	.word	0x000105b0


	//   ....[44]....
        /*037c*/ 	.word	0x00011960


	//   ....[45]....
        /*0380*/ 	.word	0x00011980


	//   ....[46]....
        /*0384*/ 	.word	0x00011990


	//   ....[47]....
        /*0388*/ 	.word	0x000119d0


	//   ....[48]....
        /*038c*/ 	.word	0x00011a20


	//   ....[49]....
        /*0390*/ 	.word	0x00011a40


	//   ....[50]....
        /*0394*/ 	.word	0x00011a90


	//   ....[51]....
        /*0398*/ 	.word	0x00011ab0


	//   ....[52]....
        /*039c*/ 	.word	0x00012060


	//   ....[53]....
        /*03a0*/ 	.word	0x000120a0


	//   ....[54]....
        /*03a4*/ 	.word	0x000120d0


	//   ....[55]....
        /*03a8*/ 	.word	0x00012100


	//   ....[56]....
        /*03ac*/ 	.word	0x00012140


	//   ....[57]....
        /*03b0*/ 	.word	0x00012210


	//   ....[58]....
        /*03b4*/ 	.word	0x00012230


	//   ....[59]....
        /*03b8*/ 	.word	0x00012260


	//   ....[60]....
        /*03bc*/ 	.word	0x00012970


	//   ....[61]....
        /*03c0*/ 	.word	0x000129a0


	//   ....[62]....
        /*03c4*/ 	.word	0x00012a30


	//   ....[63]....
        /*03c8*/ 	.word	0x00012ae0


	//   ....[64]....
        /*03cc*/ 	.word	0x00012bd0


	//   ....[65]....
        /*03d0*/ 	.word	0x00012ca0


	//   ....[66]....
        /*03d4*/ 	.word	0x00012d00


	//   ....[67]....
        /*03d8*/ 	.word	0x00012d80


	//   ....[68]....
        /*03dc*/ 	.word	0x00013250


	//   ....[69]....
        /*03e0*/ 	.word	0x00013280


	//   ....[70]....
        /*03e4*/ 	.word	0x000132b0


	//   ....[71]....
        /*03e8*/ 	.word	0x000132e0


	//   ....[72]....
        /*03ec*/ 	.word	0x00013310


	//   ....[73]....
        /*03f0*/ 	.word	0x00013360


	//   ....[74]....
        /*03f4*/ 	.word	0x000134e0


	//   ....[75]....
        /*03f8*/ 	.word	0x00013510


	//   ....[76]....
        /*03fc*/ 	.word	0x00013f00


	//   ....[77]....
        /*0400*/ 	.word	0x00013f20


	//   ....[78]....
        /*0404*/ 	.word	0x00013f30


	//   ....[79]....
        /*0408*/ 	.word	0x00013f50


	//   ....[80]....
        /*040c*/ 	.word	0x00013f70


	//   ....[81]....
        /*0410*/ 	.word	0x00013fa0


	//   ....[82]....
        /*0414*/ 	.word	0x00013fc0


	//   ....[83]....
        /*0418*/ 	.word	0x00013ff0


	//   ....[84]....
        /*041c*/ 	.word	0x00014350


	//   ....[85]....
        /*0420*/ 	.word	0x00014380


	//   ....[86]....
        /*0424*/ 	.word	0x000143b0


	//   ....[87]....
        /*0428*/ 	.word	0x000143d0


	//   ....[88]....
        /*042c*/ 	.word	0x000143e0


	//   ....[89]....
        /*0430*/ 	.word	0x00014400


	//   ....[90]....
        /*0434*/ 	.word	0x000144a0


	//   ....[91]....
        /*0438*/ 	.word	0x000144e0


	//   ....[92]....
        /*043c*/ 	.word	0x000149e0


	//   ....[93]....
        /*0440*/ 	.word	0x00014f40


	//   ....[94]....
        /*0444*/ 	.word	0x00015030


	//   ....[95]....
        /*0448*/ 	.word	0x000150d0


	//   ....[96]....
        /*044c*/ 	.word	0x00015150


	//   ....[97]....
        /*0450*/ 	.word	0x00015200


	//   ....[98]....
        /*0454*/ 	.word	0x00015260


	//   ....[99]....
        /*0458*/ 	.word	0x00015320


	//   ....[100]....
        /*045c*/ 	.word	0x00015380


	//   ....[101]....
        /*0460*/ 	.word	0x00015420


	//   ....[102]....
        /*0464*/ 	.word	0x000154c0


	//   ....[103]....
        /*0468*/ 	.word	0x00015530


	//   ....[104]....
        /*046c*/ 	.word	0x000155e0


	//   ....[105]....
        /*0470*/ 	.word	0x000156d0


	//   ....[106]....
        /*0474*/ 	.word	0x00015770


	//   ....[107]....
        /*0478*/ 	.word	0x00015850


	//   ....[108]....
        /*047c*/ 	.word	0x00015960


	//   ....[109]....
        /*0480*/ 	.word	0x000159b0


	//   ....[110]....
        /*0484*/ 	.word	0x00015a40


	//   ....[111]....
        /*0488*/ 	.word	0x00015b20


	//   ....[112]....
        /*048c*/ 	.word	0x00015d80


	//   ....[113]....
        /*0490*/ 	.word	0x00015df0


	//   ....[114]....
        /*0494*/ 	.word	0x00016020


	//   ....[115]....
        /*0498*/ 	.word	0x00016090


	//   ....[116]....
        /*049c*/ 	.word	0x00016260


	//   ....[117]....
        /*04a0*/ 	.word	0x000162b0


	//   ....[118]....
        /*04a4*/ 	.word	0x00016400


	//   ....[119]....
        /*04a8*/ 	.word	0x000164e0


	//   ....[120]....
        /*04ac*/ 	.word	0x00016740


	//   ....[121]....
        /*04b0*/ 	.word	0x00016790


	//   ....[122]....
        /*04b4*/ 	.word	0x00016950


	//   ....[123]....
        /*04b8*/ 	.word	0x000169a0


	//   ....[124]....
        /*04bc*/ 	.word	0x00016b60


	//   ....[125]....
        /*04c0*/ 	.word	0x00016bb0


	//   ....[126]....
        /*04c4*/ 	.word	0x00016c90


	//   ....[127]....
        /*04c8*/ 	.word	0x00016d30


	//   ....[128]....
        /*04cc*/ 	.word	0x00016d90


	//   ....[129]....
        /*04d0*/ 	.word	0x00016e30


	//   ....[130]....
        /*04d4*/ 	.word	0x00016e90


	//   ....[131]....
        /*04d8*/ 	.word	0x00016f30


	//   ....[132]....
        /*04dc*/ 	.word	0x00016f90


	//   ....[133]....
        /*04e0*/ 	.word	0x00017030


	//   ....[134]....
        /*04e4*/ 	.word	0x00017110


	//   ....[135]....
        /*04e8*/ 	.word	0x000171d0


	//   ....[136]....
        /*04ec*/ 	.word	0x000172b0


	//   ....[137]....
        /*04f0*/ 	.word	0x000173b0


	//   ....[138]....
        /*04f4*/ 	.word	0x000174d0


	//   ....[139]....
        /*04f8*/ 	.word	0x000175b0


	//   ....[140]....
        /*04fc*/ 	.word	0x000176c0


	//   ....[141]....
        /*0500*/ 	.word	0x00017790


	//   ....[142]....
        /*0504*/ 	.word	0x000178a0


	//----- nvinfo : EIATTR_REG_RECONFIG
	.align		4
.L_518:
        /*0508*/ 	.byte	0x01, 0x54
	.zero		2


	//----- nvinfo : EIATTR_SYSCALL_OFFSETS
	.align		4
        /*050c*/ 	.byte	0x04, 0x46
        /*050e*/ 	.short	(.L_520 - .L_519)


	//   ....[0]....
.L_519:
        /*0510*/ 	.word	0x000035d0


	//   ....[1]....
        /*0514*/ 	.word	0x00010e10


	//   ....[2]....
        /*0518*/ 	.word	0x00010f50


	//   ....[3]....
        /*051c*/ 	.word	0x00011040


	//   ....[4]....
        /*0520*/ 	.word	0x00011d30


	//   ....[5]....
        /*0524*/ 	.word	0x00012530


	//----- nvinfo : EIATTR_MBARRIER_INSTR_OFFSETS
	.align		4
.L_520:
        /*0528*/ 	.byte	0x04, 0x39
        /*052a*/ 	.short	(.L_522 - .L_521)


	//   ....[0]....
.L_521:
        /*052c*/ 	.word	0x00000190
        /*0530*/ 	.word	0x000000ff
        /*0534*/ 	.word	0x00038800
        /*0538*/ 	.short	0x0100
        /*053a*/ 	.byte	0x08
	.zero		1


	//   ....[1]....
        /*053c*/ 	.word	0x000001a0
        /*0540*/ 	.word	0x000000ff
        /*0544*/ 	.word	0x00038810
        /*0548*/ 	.short	0x0100
        /*054a*/ 	.byte	0x08
	.zero		1


	//   ....[2]....
        /*054c*/ 	.word	0x000001b0
        /*0550*/ 	.word	0x000000ff
        /*0554*/ 	.word	0x00038820
        /*0558*/ 	.short	0x0100
        /*055a*/ 	.byte	0x08
	.zero		1


	//   ....[3]....
        /*055c*/ 	.word	0x00000260
        /*0560*/ 	.word	0x000000ff
        /*0564*/ 	.word	0x00038830
        /*0568*/ 	.short	0x0100
        /*056a*/ 	.byte	0x06
	.zero		1


	//   ....[4]....
        /*056c*/ 	.word	0x00000270
        /*0570*/ 	.word	0x000000ff
        /*0574*/ 	.word	0x00038840
        /*0578*/ 	.short	0x0100
        /*057a*/ 	.byte	0x06
	.zero		1


	//   ....[5]....
        /*057c*/ 	.word	0x00000280
        /*0580*/ 	.word	0x000000ff
        /*0584*/ 	.word	0x00038838
        /*0588*/ 	.short	0x0100
        /*058a*/ 	.byte	0x06
	.zero		1


	//   ....[6]....
        /*058c*/ 	.word	0x00000290
        /*0590*/ 	.word	0x000000ff
        /*0594*/ 	.word	0x00038848
        /*0598*/ 	.short	0x0100
        /*059a*/ 	.byte	0x06
	.zero		1


	//   ....[7]....
        /*059c*/ 	.word	0x000003c0
        /*05a0*/ 	.word	0x000000ff
        /*05a4*/ 	.word	0x00038850
        /*05a8*/ 	.short	0x0100
        /*05aa*/ 	.byte	0x08
	.zero		1


	//   ....[8]....
        /*05ac*/ 	.word	0x000003d0
        /*05b0*/ 	.word	0x000000ff
        /*05b4*/ 	.word	0x00038860
        /*05b8*/ 	.short	0x0100
        /*05ba*/ 	.byte	0x08
	.zero		1


	//   ....[9]....
        /*05bc*/ 	.word	0x000003e0
        /*05c0*/ 	.word	0x000000ff
        /*05c4*/ 	.word	0x00038858
        /*05c8*/ 	.short	0x0100
        /*05ca*/ 	.byte	0x08
	.zero		1


	//   ....[10]....
        /*05cc*/ 	.word	0x000003f0
        /*05d0*/ 	.word	0x000000ff
        /*05d4*/ 	.word	0x00038868
        /*05d8*/ 	.short	0x0100
        /*05da*/ 	.byte	0x08
	.zero		1


	//   ....[11]....
        /*05dc*/ 	.word	0x000004e0
        /*05e0*/ 	.word	0x000000ff
        /*05e4*/ 	.word	0x00038870
        /*05e8*/ 	.short	0x0100
        /*05ea*/ 	.byte	0x06
	.zero		1


	//   ....[12]....
        /*05ec*/ 	.word	0x000004f0
        /*05f0*/ 	.word	0x000000ff
        /*05f4*/ 	.word	0x00038880
        /*05f8*/ 	.short	0x0100
        /*05fa*/ 	.byte	0x06
	.zero		1


	//   ....[13]....
        /*05fc*/ 	.word	0x00000500
        /*0600*/ 	.word	0x000000ff
        /*0604*/ 	.word	0x00038878
        /*0608*/ 	.short	0x0100
        /*060a*/ 	.byte	0x06
	.zero		1


	//   ....[14]....
        /*060c*/ 	.word	0x00000510
        /*0610*/ 	.word	0x000000ff
        /*0614*/ 	.word	0x00038888
        /*0618*/ 	.short	0x0100
        /*061a*/ 	.byte	0x06
	.zero		1


	//   ....[15]....
        /*061c*/ 	.word	0x00000640
        /*0620*/ 	.word	0x000000ff
        /*0624*/ 	.word	0x00038890
        /*0628*/ 	.short	0x0100
        /*062a*/ 	.byte	0x08
	.zero		1


	//   ....[16]....
        /*062c*/ 	.word	0x00000650
        /*0630*/ 	.word	0x000000ff
        /*0634*/ 	.word	0x000388a0
        /*0638*/ 	.short	0x0100
        /*063a*/ 	.byte	0x08
	.zero		1


	//   ....[17]....
        /*063c*/ 	.word	0x00000660
        /*0640*/ 	.word	0x000000ff
        /*0644*/ 	.word	0x00038898
        /*0648*/ 	.short	0x0100
        /*064a*/ 	.byte	0x08
	.zero		1


	//   ....[18]....
        /*064c*/ 	.word	0x00000670
        /*0650*/ 	.word	0x000000ff
        /*0654*/ 	.word	0x000388a8
        /*0658*/ 	.short	0x0100
        /*065a*/ 	.byte	0x08
	.zero		1


	//   ....[19]....
        /*065c*/ 	.word	0x000007b0
        /*0660*/ 	.word	0x000000ff
        /*0664*/ 	.word	0x000388b0
        /*0668*/ 	.short	0x0100
        /*066a*/ 	.byte	0x08
	.zero		1


	//   ....[20]....
        /*066c*/ 	.word	0x000007c0
        /*0670*/ 	.word	0x000000ff
        /*0674*/ 	.word	0x000388c0
        /*0678*/ 	.short	0x0100
        /*067a*/ 	.byte	0x08
	.zero		1


	//   ....[21]....
        /*067c*/ 	.word	0x000007d0
        /*0680*/ 	.word	0x000000ff
        /*0684*/ 	.word	0x000388b8
        /*0688*/ 	.short	0x0100
        /*068a*/ 	.byte	0x08
	.zero		1


	//   ....[22]....
        /*068c*/ 	.word	0x000007e0
        /*0690*/ 	.word	0x000000ff
        /*0694*/ 	.word	0x000388c8
        /*0698*/ 	.short	0x0100
        /*069a*/ 	.byte	0x08
	.zero		1


	//   ....[23]....
        /*069c*/ 	.word	0x00001820
        /*06a0*/ 	.word	0x00000004
        /*06a4*/ 	.word	0x00000000
        /*06a8*/ 	.short	0x0101
        /*06aa*/ 	.byte	0x3f
	.zero		1


	//   ....[24]....
        /*06ac*/ 	.word	0x00002300
        /*06b0*/ 	.word	0x00000004
        /*06b4*/ 	.word	0x00000000
        /*06b8*/ 	.short	0x0101
        /*06ba*/ 	.byte	0x3f
	.zero		1


	//   ....[25]....
        /*06bc*/ 	.word	0x00003600
        /*06c0*/ 	.word	0x000000c6
        /*06c4*/ 	.word	0x00038800
        /*06c8*/ 	.short	0x010a
        /*06ca*/ 	.byte	0x3f
	.zero		1


	//   ....[26]....
        /*06cc*/ 	.word	0x000037b0
        /*06d0*/ 	.word	0x000000c6
        /*06d4*/ 	.word	0x00038830
        /*06d8*/ 	.short	0x010a
        /*06da*/ 	.byte	0x3f
	.zero		1


	//   ....[27]....
        /*06dc*/ 	.word	0x000037f0
        /*06e0*/ 	.word	0x000000c6
        /*06e4*/ 	.word	0x00038830
        /*06e8*/ 	.short	0x010a
        /*06ea*/ 	.byte	0x3f
	.zero		1


	//   ....[28]....
        /*06ec*/ 	.word	0x00003c00
        /*06f0*/ 	.word	0x000000c6
        /*06f4*/ 	.word	0x00038810
        /*06f8*/ 	.short	0x010a
        /*06fa*/ 	.byte	0x3f
	.zero		1


	//   ....[29]....
        /*06fc*/ 	.word	0x00003c40
        /*0700*/ 	.word	0x000000c6
        /*0704*/ 	.word	0x00038850
        /*0708*/ 	.short	0x010a
        /*070a*/ 	.byte	0x3f
	.zero		1


	//   ....[30]....
        /*070c*/ 	.word	0x00003d00
        /*0710*/ 	.word	0x000000c6
        /*0714*/ 	.word	0x00038850
        /*0718*/ 	.short	0x010a
        /*071a*/ 	.byte	0x3f
	.zero		1


	//   ....[31]....
        /*071c*/ 	.word	0x00006510
        /*0720*/ 	.word	0x00000018
        /*0724*/ 	.word	0x00000000
        /*0728*/ 	.short	0x0101
        /*072a*/ 	.byte	0x3f
	.zero		1


	//   ....[32]....
        /*072c*/ 	.word	0x00006ba0
        /*0730*/ 	.word	0x00000098
        /*0734*/ 	.word	0x00000000
        /*0738*/ 	.short	0x0101
        /*073a*/ 	.byte	0x3f
	.zero		1


	//   ....[33]....
        /*073c*/ 	.word	0x00006d40
        /*0740*/ 	.word	0x000000c9
        /*0744*/ 	.word	0x00038830
        /*0748*/ 	.short	0x010a
        /*074a*/ 	.byte	0x3f
	.zero		1


	//   ....[34]....
        /*074c*/ 	.word	0x00006d90
        /*0750*/ 	.word	0x000000c9
        /*0754*/ 	.word	0x00038830
        /*0758*/ 	.short	0x010a
        /*075a*/ 	.byte	0x3f
	.zero		1


	//   ....[35]....
        /*075c*/ 	.word	0x000070c0
        /*0760*/ 	.word	0x000000c9
        /*0764*/ 	.word	0x00038850
        /*0768*/ 	.short	0x010a
        /*076a*/ 	.byte	0x3f
	.zero		1


	//   ....[36]....
        /*076c*/ 	.word	0x00007110
        /*0770*/ 	.word	0x000000c9
        /*0774*/ 	.word	0x00038850
        /*0778*/ 	.short	0x010a
        /*077a*/ 	.byte	0x3f
	.zero		1


	//   ....[37]....
        /*077c*/ 	.word	0x00009420
        /*0780*/ 	.word	0x0000009a
        /*0784*/ 	.word	0x00000000
        /*0788*/ 	.short	0x0101
        /*078a*/ 	.byte	0x3f
	.zero		1


	//   ....[38]....
        /*078c*/ 	.word	0x0000a350
        /*0790*/ 	.word	0x00000098
        /*0794*/ 	.word	0x00000000
        /*0798*/ 	.short	0x0101
        /*079a*/ 	.byte	0x3f
	.zero		1


	//   ....[39]....
        /*079c*/ 	.word	0x0000a4a0
        /*07a0*/ 	.word	0x000000b9
        /*07a4*/ 	.word	0x00038830
        /*07a8*/ 	.short	0x010a
        /*07aa*/ 	.byte	0x3f
	.zero		1


	//   ....[40]....
        /*07ac*/ 	.word	0x0000a4f0
        /*07b0*/ 	.word	0x000000b9
        /*07b4*/ 	.word	0x00038830
        /*07b8*/ 	.short	0x010a
        /*07ba*/ 	.byte	0x3f
	.zero		1


	//   ....[41]....
        /*07bc*/ 	.word	0x0000a720
        /*07c0*/ 	.word	0x000000b9
        /*07c4*/ 	.word	0x00038850
        /*07c8*/ 	.short	0x010a
        /*07ca*/ 	.byte	0x3f
	.zero		1


	//   ....[42]....
        /*07cc*/ 	.word	0x0000a770
        /*07d0*/ 	.word	0x000000b9
        /*07d4*/ 	.word	0x00038850
        /*07d8*/ 	.short	0x010a
        /*07da*/ 	.byte	0x3f
	.zero		1


	//   ....[43]....
        /*07dc*/ 	.word	0x0000c690
        /*07e0*/ 	.word	0x00000098
        /*07e4*/ 	.word	0x00000000
        /*07e8*/ 	.short	0x0101
        /*07ea*/ 	.byte	0x3f
	.zero		1


	//   ....[44]....
        /*07ec*/ 	.word	0x0000d2f0
        /*07f0*/ 	.word	0x00000098
        /*07f4*/ 	.word	0x00000000
        /*07f8*/ 	.short	0x0101
        /*07fa*/ 	.byte	0x3f
	.zero		1


	//   ....[45]....
        /*07fc*/ 	.word	0x0000dea0
        /*0800*/ 	.word	0x000000ff
        /*0804*/ 	.word	0x00000000
        /*0808*/ 	.short	0x0101
        /*080a*/ 	.byte	0x04
	.zero		1


	//   ....[46]....
        /*080c*/ 	.word	0x00011710
        /*0810*/ 	.word	0x000000ff
        /*0814*/ 	.word	0x00038840
        /*0818*/ 	.short	0x010a
        /*081a*/ 	.byte	0x2c
	.zero		1


	//   ....[47]....
        /*081c*/ 	.word	0x00011b50
        /*0820*/ 	.word	0x000000ff
        /*0824*/ 	.word	0x00038830
        /*0828*/ 	.short	0x0107
        /*082a*/ 	.byte	0x2c
	.zero		1


	//   ....[48]....
        /*082c*/ 	.word	0x00011bc0
        /*0830*/ 	.word	0x000000ff
        /*0834*/ 	.word	0x00038830
        /*0838*/ 	.short	0x0101
        /*083a*/ 	.byte	0x2c
	.zero		1


	//   ....[49]....
        /*083c*/ 	.word	0x000123b0
        /*0840*/ 	.word	0x000000ff
        /*0844*/ 	.word	0x00038800
        /*0848*/ 	.short	0x0107
        /*084a*/ 	.byte	0x2c
	.zero		1


	//   ....[50]....
        /*084c*/ 	.word	0x00012400
        /*0850*/ 	.word	0x000000ff
        /*0854*/ 	.word	0x00038800
        /*0858*/ 	.short	0x0101
        /*085a*/ 	.byte	0x2c
	.zero		1


	//   ....[51]....
        /*085c*/ 	.word	0x00013010
        /*0860*/ 	.word	0x000000ff
        /*0864*/ 	.word	0x00038810
        /*0868*/ 	.short	0x0107
        /*086a*/ 	.byte	0x2c
	.zero		1


	//   ....[52]....
        /*086c*/ 	.word	0x00013070
        /*0870*/ 	.word	0x000000ff
        /*0874*/ 	.word	0x00038810
        /*0878*/ 	.short	0x0101
        /*087a*/ 	.byte	0x2c
	.zero		1


	//   ....[53]....
        /*087c*/ 	.word	0x00013080
        /*0880*/ 	.word	0x000000ff
        /*0884*/ 	.word	0x00038820
        /*0888*/ 	.short	0x010a
        /*088a*/ 	.byte	0x2c
	.zero		1


	//   ....[54]....
        /*088c*/ 	.word	0x000130d0
        /*0890*/ 	.word	0x000000ff
        /*0894*/ 	.word	0x00038860
        /*0898*/ 	.short	0x010a
        /*089a*/ 	.byte	0x2c
	.zero		1


	//   ....[55]....
        /*089c*/ 	.word	0x000138f0
        /*08a0*/ 	.word	0x000000ff
        /*08a4*/ 	.word	0x00038850
        /*08a8*/ 	.short	0x0107
        /*08aa*/ 	.byte	0x2c
	.zero		1


	//   ....[56]....
        /*08ac*/ 	.word	0x00013970
        /*08b0*/ 	.word	0x000000ff
        /*08b4*/ 	.word	0x00038850
        /*08b8*/ 	.short	0x0101
        /*08ba*/ 	.byte	0x2c
	.zero		1


	//   ....[57]....
        /*08bc*/ 	.word	0x00013d00
        /*08c0*/ 	.word	0x0000000a
        /*08c4*/ 	.word	0x00038840
        /*08c8*/ 	.short	0x010a
        /*08ca*/ 	.byte	0x3f
	.zero		1


	//   ....[58]....
        /*08cc*/ 	.word	0x00014090
        /*08d0*/ 	.word	0x0000000a
        /*08d4*/ 	.word	0x00038830
        /*08d8*/ 	.short	0x0107
        /*08da*/ 	.byte	0x3f
	.zero		1


	//   ....[59]....
        /*08dc*/ 	.word	0x00014140
        /*08e0*/ 	.word	0x0000000a
        /*08e4*/ 	.word	0x00038830
        /*08e8*/ 	.short	0x0101
        /*08ea*/ 	.byte	0x3f
	.zero		1


	//   ....[60]....
        /*08ec*/ 	.word	0x00014170
        /*08f0*/ 	.word	0x0000000a
        /*08f4*/ 	.word	0x00038860
        /*08f8*/ 	.short	0x010a
        /*08fa*/ 	.byte	0x3f
	.zero		1


	//   ....[61]....
        /*08fc*/ 	.word	0x000147b0
        /*0900*/ 	.word	0x0000000a
        /*0904*/ 	.word	0x00038850
        /*0908*/ 	.short	0x0107
        /*090a*/ 	.byte	0x3f
	.zero		1


	//   ....[62]....
        /*090c*/ 	.word	0x00014870
        /*0910*/ 	.word	0x0000000a
        /*0914*/ 	.word	0x00038850
        /*0918*/ 	.short	0x0101
        /*091a*/ 	.byte	0x3f
	.zero		1


	//   ....[63]....
        /*091c*/ 	.word	0x00014960
        /*0920*/ 	.word	0x00000005
        /*0924*/ 	.word	0x00038820
        /*0928*/ 	.short	0x010a
        /*092a*/ 	.byte	0x3f
	.zero		1


	//   ....[64]....
        /*092c*/ 	.word	0x00014af0
        /*0930*/ 	.word	0x00000003
        /*0934*/ 	.word	0x00038840
        /*0938*/ 	.short	0x010a
        /*093a*/ 	.byte	0x3f
	.zero		1


	//   ....[65]....
        /*093c*/ 	.word	0x00014b90
        /*0940*/ 	.word	0x00000005
        /*0944*/ 	.word	0x00038840
        /*0948*/ 	.short	0x010a
        /*094a*/ 	.byte	0x3f
	.zero		1


	//   ....[66]....
        /*094c*/ 	.word	0x00014bd0
        /*0950*/ 	.word	0x00000003
        /*0954*/ 	.word	0x00038860
        /*0958*/ 	.short	0x010a
        /*095a*/ 	.byte	0x3f
	.zero		1


	//   ....[67]....
        /*095c*/ 	.word	0x00014c10
        /*0960*/ 	.word	0x00000005
        /*0964*/ 	.word	0x00038860
        /*0968*/ 	.short	0x010a
        /*096a*/ 	.byte	0x3f
	.zero		1


	//   ....[68]....
        /*096c*/ 	.word	0x00014c70
        /*0970*/ 	.word	0x000000c6
        /*0974*/ 	.word	0x00038800
        /*0978*/ 	.short	0x010a
        /*097a*/ 	.byte	0x3f
	.zero		1


	//   ....[69]....
        /*097c*/ 	.word	0x00014cc0
        /*0980*/ 	.word	0x000000c6
        /*0984*/ 	.word	0x00038830
        /*0988*/ 	.short	0x010a
        /*098a*/ 	.byte	0x3f
	.zero		1


	//   ....[70]....
        /*098c*/ 	.word	0x00014d10
        /*0990*/ 	.word	0x000000c6
        /*0994*/ 	.word	0x00038810
        /*0998*/ 	.short	0x010a
        /*099a*/ 	.byte	0x3f
	.zero		1


	//   ....[71]....
        /*099c*/ 	.word	0x00014d60
        /*09a0*/ 	.word	0x000000c6
        /*09a4*/ 	.word	0x00038850
        /*09a8*/ 	.short	0x010a
        /*09aa*/ 	.byte	0x3f
	.zero		1


	//   ....[72]....
        /*09ac*/ 	.word	0x00014db0
        /*09b0*/ 	.word	0x000000c9
        /*09b4*/ 	.word	0x00038830
        /*09b8*/ 	.short	0x010a
        /*09ba*/ 	.byte	0x3f
	.zero		1


	//   ....[73]....
        /*09bc*/ 	.word	0x00014e00
        /*09c0*/ 	.word	0x000000c9
        /*09c4*/ 	.word	0x00038850
        /*09c8*/ 	.short	0x010a
        /*09ca*/ 	.byte	0x3f
	.zero		1


	//   ....[74]....
        /*09cc*/ 	.word	0x00014e50
        /*09d0*/ 	.word	0x000000b9
        /*09d4*/ 	.word	0x00038830
        /*09d8*/ 	.short	0x010a
        /*09da*/ 	.byte	0x3f
	.zero		1


	//   ....[75]....
        /*09dc*/ 	.word	0x00014ea0
        /*09e0*/ 	.word	0x000000b9
        /*09e4*/ 	.word	0x00038850
        /*09e8*/ 	.short	0x010a
        /*09ea*/ 	.byte	0x3f
	.zero		1


	//   ....[76]....
        /*09ec*/ 	.word	0x00014f80
        /*09f0*/ 	.word	0x00000003
        /*09f4*/ 	.word	0x00038840
        /*09f8*/ 	.short	0x010a
        /*09fa*/ 	.byte	0x3f
	.zero		1


	//   ....[77]....
        /*09fc*/ 	.word	0x000162f0
        /*0a00*/ 	.word	0x00000003
        /*0a04*/ 	.word	0x00038820
        /*0a08*/ 	.short	0x010a
        /*0a0a*/ 	.byte	0x3f
	.zero		1


	//   ....[78]....
        /*0a0c*/ 	.word	0x00016350
        /*0a10*/ 	.word	0x00000003
        /*0a14*/ 	.word	0x00038860
        /*0a18*/ 	.short	0x010a
        /*0a1a*/ 	.byte	0x3f
	.zero		1


	//   ....[79]....
        /*0a1c*/ 	.word	0x00016be0
        /*0a20*/ 	.word	0x0000000a
        /*0a24*/ 	.word	0x00038840
        /*0a28*/ 	.short	0x010a
        /*0a2a*/ 	.byte	0x3f
	.zero		1


	//   ....[80]....
        /*0a2c*/ 	.word	0x00017060
        /*0a30*/ 	.word	0x0000000a
        /*0a34*/ 	.word	0x00038860
        /*0a38*/ 	.short	0x010a
        /*0a3a*/ 	.byte	0x3f
	.zero		1


	//   ....[81]....
        /*0a3c*/ 	.word	0x000177c0
        /*0a40*/ 	.word	0x00000005
        /*0a44*/ 	.word	0x00038820
        /*0a48*/ 	.short	0x010a
        /*0a4a*/ 	.byte	0x3f
	.zero		1


	//   ....[82]....
        /*0a4c*/ 	.word	0x00017960
        /*0a50*/ 	.word	0x00000003
        /*0a54*/ 	.word	0x00038840
        /*0a58*/ 	.short	0x010a
        /*0a5a*/ 	.byte	0x3f
	.zero		1


	//   ....[83]....
        /*0a5c*/ 	.word	0x000179b0
        /*0a60*/ 	.word	0x00000005
        /*0a64*/ 	.word	0x00038840
        /*0a68*/ 	.short	0x010a
        /*0a6a*/ 	.byte	0x3f
	.zero		1


	//   ....[84]....
        /*0a6c*/ 	.word	0x00017a00
        /*0a70*/ 	.word	0x00000003
        /*0a74*/ 	.word	0x00038860
        /*0a78*/ 	.short	0x010a
        /*0a7a*/ 	.byte	0x3f
	.zero		1


	//----- nvinfo : EIATTR_NUM_MBARRIERS
	.align		4
.L_522:
        /*0a7c*/ 	.byte	0x03, 0x38
        /*0a7e*/ 	.short	0x0017


	//----- nvinfo : EIATTR_EXIT_INSTR_OFFSETS
	.align		4
        /*0a80*/ 	.byte	0x04, 0x1c
        /*0a82*/ 	.short	(.L_524 - .L_523)


	//   ....[0]....
.L_523:
        /*0a84*/ 	.word	0x00014c60


	//----- nvinfo : EIATTR_MAX_THREADS
	.align		4
.L_524:
        /*0a88*/ 	.byte	0x04, 0x05
        /*0a8a*/ 	.short	(.L_526 - .L_525)
.L_525:
        /*0a8c*/ 	.word	0x00000180
        /*0a90*/ 	.word	0x00000001
        /*0a94*/ 	.word	0x00000001


	//----- nvinfo : EIATTR_CRS_STACK_SIZE
	.align		4
.L_526:
        /*0a98*/ 	.byte	0x04, 0x1e
        /*0a9a*/ 	.short	(.L_528 - .L_527)
.L_527:
        /*0a9c*/ 	.word	0x00000000


	//----- nvinfo : EIATTR_CBANK_PARAM_SIZE
	.align		4
.L_528:
        /*0aa0*/ 	.byte	0x03, 0x19
        /*0aa2*/ 	.short	0x0b70


	//----- nvinfo : EIATTR_PARAM_CBANK
	.align		4
        /*0aa4*/ 	.byte	0x04, 0x0a
        /*0aa6*/ 	.short	(.L_530 - .L_529)
	.align		4
.L_529:
        /*0aa8*/ 	.word	index@(.nv.constant0._ZN7cutlass13device_kernelIN5flash11enable_sm90INS1_16FlashAttnFwdSm90INS1_25CollectiveMainloopFwdSm90ILi2EN4cute5tupleIJNS5_1CILi1EEES8_S8_EEENS6_IJNS7_ILi64EEESA_SA_EEELi512ENS_10bfloat16_tEfNS_4arch4Sm90ELb1ELb0ELb1ELb0ELb1ELb0ELb1ELb0ELb0ELb1ELb1ELb0EEENS1_21CollectiveEpilogueFwdINS6_IJSA_NS7_ILi512EEESA_EEES9_SC_SE_Li256ELb0ELb1ELb1ELb0EEENS1_19SingleTileSchedulerILb0ELb1ELb1ELi64EEEEEEEEEvNT_6ParamsE)
        /*0aac*/ 	.short	0x0210
        /*0aae*/ 	.short	0x0b70


	//----- nvinfo : EIATTR_SW_WAR
	.align		4
.L_530:
        /*0ab0*/ 	.byte	0x04, 0x36
        /*0ab2*/ 	.short	(.L_532 - .L_531)
.L_531:
        /*0ab4*/ 	.word	0x00000008
.L_532:


//--------------------- .nv.info._ZN7cutlass13device_kernelIN5flash11enable_sm90INS1_16FlashAttnFwdSm90INS1_25CollectiveMainloopFwdSm90ILi2EN4cute5tupleIJNS5_1CILi1EEES8_S8_EEENS6_IJNS7_ILi64EEESA_SA_EEELi512ENS_10bfloat16_tEfNS_4arch4Sm90ELb1ELb0ELb1ELb1ELb1ELb0ELb0ELb0ELb0ELb1ELb1ELb0EEENS1_21CollectiveEpilogueFwdINS6_IJSA_NS7_ILi512EEESA_EEES9_SC_SE_Li256ELb1ELb1ELb1ELb0EEENS1_36VarlenDynamicPersistentTileSchedulerILi64ELi64ELi256ELi128ELb1ELb1ELb1ELb1ELb1ELb1EEEEEEEEEvNT_6ParamsE --------------------------
	.section	.nv.info._ZN7cutlass13device_kernelIN5flash11enable_sm90INS1_16FlashAttnFwdSm90INS1_25CollectiveMainloopFwdSm90ILi2EN4cute5tupleIJNS5_1CILi1EEES8_S8_EEENS6_IJNS7_ILi64EEESA_SA_EEELi512ENS_10bfloat16_tEfNS_4arch4Sm90ELb1ELb0ELb1ELb1ELb1ELb0ELb0ELb0ELb0ELb1ELb1ELb0EEENS1_21CollectiveEpilogueFwdINS6_IJSA_NS7_ILi512EEESA_EEES9_SC_SE_Li256ELb1ELb1ELb1ELb0EEENS1_36VarlenDynamicPersistentTileSchedulerILi64ELi64ELi256ELi128ELb1ELb1ELb1ELb1ELb1ELb1EEEEEEEEEvNT_6ParamsE,"",@"SHT_CUDA_INFO"
	.sectionflags	@""
	.align	4


	//----- nvinfo : EIATTR_CUDA_API_VERSION
	.align		4
        /*0000*/ 	.byte	0x04, 0x37
        /*0002*/ 	.short	(.L_534 - .L_533)
.L_533:
        /*0004*/ 	.word	0x00000082


	//----- nvinfo : EIATTR_KPARAM_INFO
	.align		4
.L_534:
        /*0008*/ 	.byte	0x04, 0x17
        /*000a*/ 	.short	(.L_536 - .L_535)
.L_535:
        /*000c*/ 	.word	0x00000000
        /*0010*/ 	.short	0x0000
        /*0012*/ 	.short	0x0070
        /*0014*/ 	.byte	0x00, 0xf0, 0x01, 0x2a


	//----- nvinfo : EIATTR_SPARSE_MMA_MASK
	.align		4
.L_536:
        /*0018*/ 	.byte	0x03, 0x50
        /*001a*/ 	.short	0x0000


	//----- nvinfo : EIATTR_MAXREG_COUNT
	.align		4
        /*001c*/ 	.byte	0x03, 0x1b
        /*001e*/ 	.short	0x00a8


	//----- nvinfo : EIATTR_NUM_BARRIERS
	.align		4
        /*0020*/ 	.byte	0x02, 0x4c
        /*0022*/ 	.byte	0x10
	.zero		1


	//----- nvinfo : EIATTR_EXTERNS
	.align		4
        /*0024*/ 	.byte	0x04, 0x0f
        /*0026*/ 	.short	(.L_538 - .L_537)


	//   ....[0]....
	.align		4
.L_537:
        /*0028*/ 	.word	index@(__assertfail)


	//----- nvinfo : EIATTR_ANNOTATIONS
	.align		4
.L_538:
        /*002c*/ 	.byte	0x04, 0x55
        /*002e*/ 	.short	(.L_540 - .L_539)


	//   ....[0]....
.L_539:
        /* <DEDUP_REMOVED lines=20> */


	//----- nvinfo : EIATTR_MERCURY_ISA_VERSION
	.align		4
.L_540:
        /*0158*/ 	.byte	0x03, 0x5f
        /*015a*/ 	.short	0x0101


	//----- nvinfo : EIATTR_UNUSED_LOAD_BYTE_OFFSET
	.align		4
        /*015c*/ 	.byte	0x04, 0x44
        /*015e*/ 	.short	(.L_542 - .L_541)


	//   ....[0]....
.L_541:
        /*0160*/ 	.word	0x00000940
        /*0164*/ 	.word	0x0000fff0


	//   ....[1]....
        /*0168*/ 	.word	0x0000a8e0
        /*016c*/ 	.word	0x0000fff0


	//----- nvinfo : EIATTR_INT_WARP_WIDE_INSTR_OFFSETS
	.align		4
.L_542:
        /*0170*/ 	.byte	0x04, 0x31
        /*0172*/ 	.short	(.L_544 - .L_543)


	//   ....[0]....
.L_543:
        /*0174*/ 	.word	0x000000c0


	//   ....[1]....
        /*0178*/ 	.word	0x000000d0


	//   ....[2]....
        /*017c*/ 	.word	0x00000170


	//   ....[3]....
        /*0180*/ 	.word	0x00010cf0


	//   ....[4]....
        /*0184*/ 	.word	0x00010d80


	//   ....[5]....
        /*0188*/ 	.word	0x00014150


	//   ....[6]....
        /*018c*/ 	.word	0x000141e0


	//----- nvinfo : EIATTR_COOP_GROUP_MASK_REGIDS
	.align		4
.L_544:
        /*0190*/ 	.byte	0x04, 0x29
        /*0192*/ 	.short	(.L_546 - .L_545)


	//   ....[0]....
.L_545:
        /*0194*/ 	.word	0xffffffff


	//   ....[1]....
        /*0198*/ 	.word	0xffffffff


	//   ....[2]....
        /*019c*/ 	.word	0xffffffff


	//   ....[3]....
        /*01a0*/ 	.word	0xffffffff


	//   ....[4]....
        /*01a4*/ 	.word	0xffffffff


	//   ....[5]....
        /*01a8*/ 	.word	0xffffffff


	//   ....[6]....
        /*01ac*/ 	.word	0xffffffff


	//   ....[7]....
        /*01b0*/ 	.word	0xffffffff


	//   ....[8]....
        /*01b4*/ 	.word	0xffffffff


	//   ....[9]....
        /*01b8*/ 	.word	0xffffffff


	//   ....[10]....
        /*01bc*/ 	.word	0xffffffff


	//   ....[11]....
        /*01c0*/ 	.word	0xffffffff


	//   ....[12]....
        /*01c4*/ 	.word	0xffffffff


	//   ....[13]....
        /*01c8*/ 	.word	0xffffffff


	//   ....[14]....
        /*01cc*/ 	.word	0xffffffff


	//   ....[15]....
        /*01d0*/ 	.word	0xffffffff


	//   ....[16]....
        /*01d4*/ 	.word	0xffffffff


	//   ....[17]....
        /*01d8*/ 	.word	0xffffffff


	//   ....[18]....
        /*01dc*/ 	.word	0xffffffff


	//   ....[19]....
        /*01e0*/ 	.word	0xffffffff


	//   ....[20]....
        /*01e4*/ 	.word	0xffffffff


	//   ....[21]....
        /*01e8*/ 	.word	0xffffffff


	//   ....[22]....
        /*01ec*/ 	.word	0xffffffff


	//   ....[23]....
        /*01f0*/ 	.word	0xffffffff


	//   ....[24]....
        /*01f4*/ 	.word	0xffffffff


	//   ....[25]....
        /*01f8*/ 	.word	0xffffffff


	//   ....[26]....
        /*01fc*/ 	.word	0xffffffff


	//   ....[27]....
        /*0200*/ 	.word	0xffffffff


	//   ....[28]....
        /*0204*/ 	.word	0xffffffff


	//   ....[29]....
        /*0208*/ 	.word	0xffffffff


	//   ....[30]....
        /*020c*/ 	.word	0xffffffff


	//   ....[31]....
        /*0210*/ 	.word	0xffffffff


	//   ....[32]....
        /*0214*/ 	.word	0xffffffff


	//   ....[33]....
        /*0218*/ 	.word	0xffffffff


	//   ....[34]....
        /*021c*/ 	.word	0xffffffff


	//   ....[35]....
        /*0220*/ 	.word	0xffffffff


	//   ....[36]....
        /*0224*/ 	.word	0xffffffff


	//   ....[37]....
        /*0228*/ 	.word	0xffffffff


	//   ....[38]....
        /*022c*/ 	.word	0xffffffff


	//   ....[39]....
        /*0230*/ 	.word	0xffffffff


	//   ....[40]....
        /*0234*/ 	.word	0xffffffff


	//   ....[41]....
        /*0238*/ 	.word	0xffffffff


	//   ....[42]....
        /*023c*/ 	.word	0xffffffff


	//   ....[43]....
        /*0240*/ 	.word	0xffffffff


	//   ....[44]....
        /*0244*/ 	.word	0xffffffff


	//   ....[45]....
        /*0248*/ 	.word	0xffffffff


	//   ....[46]....
        /*024c*/ 	.word	0xffffffff


	//   ....[47]....
        /*0250*/ 	.word	0xffffffff


	//   ....[48]....
        /*0254*/ 	.word	0xffffffff


	//   ....[49]....
        /*0258*/ 	.word	0xffffffff


	//   ....[50]....
        /*025c*/ 	.word	0xffffffff


	//   ....[51]....
        /*0260*/ 	.word	0xffffffff


	//   ....[52]....
        /*0264*/ 	.word	0xffffffff


	//   ....[53]....
        /*0268*/ 	.word	0xffffffff


	//   ....[54]....
        /*026c*/ 	.word	0xffffffff


	//   ....[55]....
        /*0270*/ 	.word	0xffffffff


	//   ....[56]....
        /*0274*/ 	.word	0xffffffff


	//   ....[57]....
        /*0278*/ 	.word	0xffffffff


	//   ....[58]....
        /*027c*/ 	.word	0xffffffff


	//   ....[59]....
        /*0280*/ 	.word	0xffffffff


	//   ....[60]....
        /*0284*/ 	.word	0xffffffff


	//   ....[61]....
        /*0288*/ 	.word	0xffffffff


	//   ....[62]....
        /*028c*/ 	.word	0xffffffff


	//   ....[63]....
        /*0290*/ 	.word	0xffffffff


	//   ....[64]....
        /*0294*/ 	.word	0xffffffff


	//   ....[65]....
        /*0298*/ 	.word	0xffffffff


	//   ....[66]....
        /*029c*/ 	.word	0xffffffff


	//   ....[67]....
        /*02a0*/ 	.word	0xffffffff


	//   ....[68]....
        /*02a4*/ 	.word	0xffffffff


	//   ....[69]....
        /*02a8*/ 	.word	0xffffffff


	//   ....[70]....
        /*02ac*/ 	.word	0xffffffff


	//   ....[71]....
        /*02b0*/ 	.word	0xffffffff


	//   ....[72]....
        /*02b4*/ 	.word	0xffffffff


	//   ....[73]....
        /*02b8*/ 	.word	0xffffffff


	//   ....[74]....
        /*02bc*/ 	.word	0xffffffff


	//   ....[75]....
        /*02c0*/ 	.word	0xffffffff


	//   ....[76]....
        /*02c4*/ 	.word	0xffffffff


	//   ....[77]....
        /*02c8*/ 	.word	0xffffffff


	//   ....[78]....
        /*02cc*/ 	.word	0xffffffff


	//   ....[79]....
        /*02d0*/ 	.word	0xffffffff


	//   ....[80]....
        /*02d4*/ 	.word	0xffffffff


	//   ....[81]....
        /*02d8*/ 	.word	0xffffffff


	//   ....[82]....
        /*02dc*/ 	.word	0xffffffff


	//   ....[83]....
        /*02e0*/ 	.word	0xffffffff


	//   ....[84]....
        /*02e4*/ 	.word	0xffffffff


	//   ....[85]....
        /*02e8*/ 	.word	0xffffffff


	//   ....[86]....
        /*02ec*/ 	.word	0xffffffff


	//   ....[87]....
        /*02f0*/ 	.word	0xffffffff


	//   ....[88]....
        /*02f4*/ 	.word	0xffffffff


	//   ....[89]....
        /*02f8*/ 	.word	0xffffffff


	//   ....[90]....
        /*02fc*/ 	.word	0xffffffff


	//   ....[91]....
        /*0300*/ 	.word	0xffffffff


	//   ....[92]....
        /*0304*/ 	.word	0xffffffff


	//   ....[93]....
        /*0308*/ 	.word	0xffffffff


	//   ....[94]....
        /*030c*/ 	.word	0xffffffff


	//   ....[95]....
        /*0310*/ 	.word	0xffffffff


	//   ....[96]....
        /*0314*/ 	.word	0xffffffff


	//   ....[97]....
        /*0318*/ 	.word	0xffffffff


	//   ....[98]....
        /*031c*/ 	.word	0xffffffff


	//   ....[99]....
        /*0320*/ 	.word	0xffffffff


	//   ....[100]....
        /*0324*/ 	.word	0xffffffff


	//   ....[101]....
        /*0328*/ 	.word	0xffffffff


	//   ....[102]....
        /*032c*/ 	.word	0xffffffff


	//   ....[103]....
        /*0330*/ 	.word	0xffffffff


	//   ....[104]....
        /*0334*/ 	.word	0xffffffff


	//   ....[105]....
        /*0338*/ 	.word	0xffffffff


	//   ....[106]....
        /*033c*/ 	.word	0xffffffff


	//   ....[107]....
        /*0340*/ 	.word	0xffffffff


	//   ....[108]....
        /*0344*/ 	.word	0xffffffff


	//   ....[109]....
        /*0348*/ 	.word	0xffffffff


	//   ....[110]....
        /*034c*/ 	.word	0xffffffff


	//   ....[111]....
        /*0350*/ 	.word	0xffffffff


	//   ....[112]....
        /*0354*/ 	.word	0xffffffff


	//   ....[113]....
        /*0358*/ 	.word	0xffffffff


	//   ....[114]....
        /*035c*/ 	.word	0xffffffff


	//   ....[115]....
        /*0360*/ 	.word	0xffffffff


	//   ....[116]....
        /*0364*/ 	.word	0xffffffff


	//   ....[117]....
        /*0368*/ 	.word	0xffffffff


	//   ....[118]....
        /*036c*/ 	.word	0xffffffff


	//   ....[119]....
        /*0370*/ 	.word	0xffffffff


	//   ....[120]....
        /*0374*/ 	.word	0xffffffff


	//   ....[121]....
        /*0378*/ 	.word	0xffffffff


	//   ....[122]....
        /*037c*/ 	.word	0xffffffff


	//   ....[123]....
        /*0380*/ 	.word	0xffffffff


	//   ....[124]....
        /*0384*/ 	.word	0x0500000f


	//   ....[125]....
        /*0388*/ 	.word	0x0500000f


	//   ....[126]....
        /*038c*/ 	.word	0x0500000f


	//   ....[127]....
        /*0390*/ 	.word	0x0500000f


	//   ....[128]....
        /*0394*/ 	.word	0x0500000f


	//   ....[129]....
        /*0398*/ 	.word	0x0500000f


	//   ....[130]....
        /*039c*/ 	.word	0x0500000f


	//   ....[131]....
        /*03a0*/ 	.word	0x0500000f


	//   ....[132]....
        /*03a4*/ 	.word	0x0500000f


	//   ....[133]....
        /*03a8*/ 	.word	0x0500000f


	//   ....[134]....
        /*03ac*/ 	.word	0x0500000f


	//   ....[135]....
        /*03b0*/ 	.word	0x0500000f


	//   ....[136]....
        /*03b4*/ 	.word	0x0500000f


	//   ....[137]....
        /*03b8*/ 	.word	0x0500000f


	//   ....[138]....
        /*03bc*/ 	.word	0x0500000f


	//   ....[139]....
        /*03c0*/ 	.word	0x0500000f


	//   ....[140]....
        /*03c4*/ 	.word	0x0500000f


	//   ....[141]....
        /*03c8*/ 	.word	0x0500000f


	//   ....[142]....
        /*03cc*/ 	.word	0x0500000f


	//   ....[143]....
        /*03d0*/ 	.word	0x0500000f


	//   ....[144]....
        /*03d4*/ 	.word	0x0500000f


	//   ....[145]....
        /*03d8*/ 	.word	0x0500000f


	//   ....[146]....
        /*03dc*/ 	.word	0x0500000f


	//   ....[147]....
        /*03e0*/ 	.word	0x0500000f


	//   ....[148]....
        /*03e4*/ 	.word	0x0500000f


	//   ....[149]....
        /*03e8*/ 	.word	0x0500000f


	//   ....[150]....
        /*03ec*/ 	.word	0x0500000f


	//   ....[151]....
        /*03f0*/ 	.word	0x0500000f


	//   ....[152]....
        /*03f4*/ 	.word	0x0500000f


	//   ....[153]....
        /*03f8*/ 	.word	0x0500000f


	//   ....[154]....
        /*03fc*/ 	.word	0x0500000f


	//   ....[155]....
        /*0400*/ 	.word	0x0500000f


	//   ....[156]....
        /*0404*/ 	.word	0x0500000f


	//   ....[157]....
        /*0408*/ 	.word	0x0500000f


	//   ....[158]....
        /*040c*/ 	.word	0x0500000f


	//   ....[159]....
        /*0410*/ 	.word	0x0500000f


	//   ....[160]....
        /*0414*/ 	.word	0x0500000f


	//   ....[161]....
        /*0418*/ 	.word	0x0500000f


	//   ....[162]....
        /*041c*/ 	.word	0x0500000f


	//   ....[163]....
        /*0420*/ 	.word	0x0500000f


	//   ....[164]....
        /*0424*/ 	.word	0x0500000f


	//   ....[165]....
        /*0428*/ 	.word	0x0500000f


	//   ....[166]....
        /*042c*/ 	.word	0x0500000f


	//   ....[167]....
        /*0430*/ 	.word	0x0500000f


	//   ....[168]....
        /*0434*/ 	.word	0x0500000f


	//   ....[169]....
        /*0438*/ 	.word	0x0500000f


	//   ....[170]....
        /*043c*/ 	.word	0x0500000f


	//   ....[171]....
        /*0440*/ 	.word	0x0500000f


	//   ....[172]....
        /*0444*/ 	.word	0x0500000f


	//   ....[173]....
        /*0448*/ 	.word	0x0500000f


	//   ....[174]....
        /*044c*/ 	.word	0x0500000f


	//   ....[175]....
        /*0450*/ 	.word	0x0500000f


	//   ....[176]....
        /*0454*/ 	.word	0x0500000f


	//   ....[177]....
        /*0458*/ 	.word	0x0500000f


	//   ....[178]....
        /*045c*/ 	.word	0x0500000f


	//   ....[179]....
        /*0460*/ 	.word	0x0500000f


	//   ....[180]....
        /*0464*/ 	.word	0x0500000f


	//   ....[181]....
        /*0468*/ 	.word	0x0500000f


	//   ....[182]....
        /*046c*/ 	.word	0x0500000f


	//   ....[183]....
        /*0470*/ 	.word	0x0500000f


	//----- nvinfo : EIATTR_COOP_GROUP_INSTR_OFFSETS
	.align		4
.L_546:
        /*0474*/ 	.byte	0x04, 0x28
        /*0476*/ 	.short	(.L_548 - .L_547)


	//   ....[0]....
.L_547:
        /*0478*/ 	.word	0x00000070


	//   ....[1]....
        /*047c*/ 	.word	0x000000b0


	//   ....[2]....
        /*0480*/ 	.word	0x00000290


	//   ....[3]....
        /*0484*/ 	.word	0x000003f0


	//   ....[4]....
        /*0488*/ 	.word	0x00000510


	//   ....[5]....
        /*048c*/ 	.word	0x00000670


	//   ....[6]....
        /*0490*/ 	.word	0x00002050


	//   ....[7]....
        /*0494*/ 	.word	0x00004120


	//   ....[8]....
        /*0498*/ 	.word	0x000048c0


	//   ....[9]....
        /*049c*/ 	.word	0x00004930


	//   ....[10]....
        /*04a0*/ 	.word	0x00004ee0


	//   ....[11]....
        /*04a4*/ 	.word	0x00004fb0


	//   ....[12]....
        /*04a8*/ 	.word	0x00005410


	//   ....[13]....
        /*04ac*/ 	.word	0x00005490


	//   ....[14]....
        /*04b0*/ 	.word	0x00005ce0


	//   ....[15]....
        /*04b4*/ 	.word	0x000062f0


	//   ....[16]....
        /*04b8*/ 	.word	0x00006330


	//   ....[17]....
        /*04bc*/ 	.word	0x00006a60


	//   ....[18]....
        /*04c0*/ 	.word	0x00006a80


	//   ....[19]....
        /*04c4*/ 	.word	0x00007160


	//   ....[20]....
        /*04c8*/ 	.word	0x00007310


	//   ....[21]....
        /*04cc*/ 	.word	0x00007fe0


	//   ....[22]....
        /*04d0*/ 	.word	0x00008780


	//   ....[23]....
        /*04d4*/ 	.word	0x000087f0


	//   ....[24]....
        /*04d8*/ 	.word	0x00009050


	//   ....[25]....
        /*04dc*/ 	.word	0x000090b0


	//   ....[26]....
        /*04e0*/ 	.word	0x00009d00


	//   ....[27]....
        /*04e4*/ 	.word	0x00009de0


	//   ....[28]....
        /*04e8*/ 	.word	0x00009e50


	//   ....[29]....
        /*04ec*/ 	.word	0x00009e70


	//   ....[30]....
        /*04f0*/ 	.word	0x00009ea0


	//   ....[31]....
        /*04f4*/ 	.word	0x0000b6c0


	//   ....[32]....
        /*04f8*/ 	.word	0x0000ba90


	//   ....[33]....
        /*04fc*/ 	.word	0x0000baa0


	//   ....[34]....
        /*0500*/ 	.word	0x0000bab0


	//   ....[35]....
        /*0504*/ 	.word	0x0000bac0


	//   ....[36]....
        /*0508*/ 	.word	0x0000c770


	//   ....[37]....
        /*050c*/ 	.word	0x0000c790


	//   ....[38]....
        /*0510*/ 	.word	0x0000ca40


	//   ....[39]....
        /*0514*/ 	.word	0x0000ca60


	//   ....[40]....
        /*0518*/ 	.word	0x0000d170


	//   ....[41]....
        /*051c*/ 	.word	0x0000d1a0


	//   ....[42]....
        /*0520*/ 	.word	0x0000da00


	//   ....[43]....
        /*0524*/ 	.word	0x0000da20


	//   ....[44]....
        /*0528*/ 	.word	0x0000ede0


	//   ....[45]....
        /*052c*/ 	.word	0x0000ee20


	//   ....[46]....
        /*0530*/ 	.word	0x0000f060


	//   ....[47]....
        /*0534*/ 	.word	0x0000f080


	//   ....[48]....
        /*0538*/ 	.word	0x0000f340


	//   ....[49]....
        /*053c*/ 	.word	0x0000f530


	//   ....[50]....
        /*0540*/ 	.word	0x0000f560


	//   ....[51]....
        /*0544*/ 	.word	0x0000f590


	//   ....[52]....
        /*0548*/ 	.word	0x0000f5c0


	//   ....[53]....
        /*054c*/ 	.word	0x0000f5f0


	//   ....[54]....
        /*0550*/ 	.word	0x0000f620


	//   ....[55]....
        /*0554*/ 	.word	0x0000f790


	//   ....[56]....
        /*0558*/ 	.word	0x0000f7c0


	//   ....[57]....
        /*055c*/ 	.word	0x0000f7f0


	//   ....[58]....
        /*0560*/ 	.word	0x0000f820


	//   ....[59]....
        /*0564*/ 	.word	0x0000f850


	//   ....[60]....
        /*0568*/ 	.word	0x0000f880


	//   ....[61]....
        /*056c*/ 	.word	0x0000f910


	//   ....[62]....
        /*0570*/ 	.word	0x0000f940


	//   ....[63]....
        /*0574*/ 	.word	0x0000f950


	//   ....[64]....
        /*0578*/ 	.word	0x0000f990


	//   ....[65]....
        /*057c*/ 	.word	0x00011a60


	//   ....[66]....
        /*0580*/ 	.word	0x00011a80


	//   ....[67]....
        /*0584*/ 	.word	0x00011b10


	//   ....[68]....
        /*0588*/ 	.word	0x00011b30


	//   ....[69]....
        /*058c*/ 	.word	0x00011bb0


	//   ....[70]....
        /*0590*/ 	.word	0x00011bd0


	//   ....[71]....
        /*0594*/ 	.word	0x00011be0


	//   ....[72]....
        /*0598*/ 	.word	0x00011bf0


	//   ....[73]....
        /*059c*/ 	.word	0x00012350


	//   ....[74]....
        /*05a0*/ 	.word	0x00012380


	//   ....[75]....
        /*05a4*/ 	.word	0x00012420


	//   ....[76]....
        /*05a8*/ 	.word	0x00012440


	//   ....[77]....
        /*05ac*/ 	.word	0x000124c0


	//   ....[78]....
        /*05b0*/ 	.word	0x000124e0


	//   ....[79]....
        /*05b4*/ 	.word	0x000124f0


	//   ....[80]....
        /*05b8*/ 	.word	0x00012500


	//   ....[81]....
        /*05bc*/ 	.word	0x00012980


	//   ....[82]....
        /*05c0*/ 	.word	0x00012a40


	//   ....[83]....
        /*05c4*/ 	.word	0x00012b90


	//   ....[84]....
        /*05c8*/ 	.word	0x00012bd0


	//   ....[85]....
        /*05cc*/ 	.word	0x00012be0


	//   ....[86]....
        /*05d0*/ 	.word	0x00012bf0


	//   ....[87]....
        /*05d4*/ 	.word	0x00012d40


	//   ....[88]....
        /*05d8*/ 	.word	0x00012e90


	//   ....[89]....
        /*05dc*/ 	.word	0x00013680


	//   ....[90]....
        /*05e0*/ 	.word	0x000136a0


	//   ....[91]....
        /*05e4*/ 	.word	0x000136f0


	//   ....[92]....
        /*05e8*/ 	.word	0x00013700


	//   ....[93]....
        /*05ec*/ 	.word	0x00013740


	//   ....[94]....
        /*05f0*/ 	.word	0x00013750


	//   ....[95]....
        /*05f4*/ 	.word	0x00013760


	//   ....[96]....
        /*05f8*/ 	.word	0x000137a0


	//   ....[97]....
        /*05fc*/ 	.word	0x00013aa0


	//   ....[98]....
        /*0600*/ 	.word	0x00013ae0


	//   ....[99]....
        /*0604*/ 	.word	0x00013b00


	//   ....[100]....
        /*0608*/ 	.word	0x00013b20


	//   ....[101]....
        /*060c*/ 	.word	0x00013b50


	//   ....[102]....
        /*0610*/ 	.word	0x00013b70


	//   ....[103]....
        /*0614*/ 	.word	0x00013c70


	//   ....[104]....
        /*0618*/ 	.word	0x00013dc0


	//   ....[105]....
        /*061c*/ 	.word	0x00014400


	//   ....[106]....
        /*0620*/ 	.word	0x00014430


	//   ....[107]....
        /*0624*/ 	.word	0x00014490


	//   ....[108]....
        /*0628*/ 	.word	0x000144c0


	//   ....[109]....
        /*062c*/ 	.word	0x000144f0


	//   ....[110]....
        /*0630*/ 	.word	0x00014520


	//   ....[111]....
        /*0634*/ 	.word	0x00014550


	//   ....[112]....
        /*0638*/ 	.word	0x00014580


	//   ....[113]....
        /*063c*/ 	.word	0x00014720


	//   ....[114]....
        /*0640*/ 	.word	0x00014750


	//   ....[115]....
        /*0644*/ 	.word	0x00014780


	//   ....[116]....
        /*0648*/ 	.word	0x000147b0


	//   ....[117]....
        /*064c*/ 	.word	0x000147e0


	//   ....[118]....
        /*0650*/ 	.word	0x00014810


	//   ....[119]....
        /*0654*/ 	.word	0x000148d0


	//   ....[120]....
        /*0658*/ 	.word	0x000148f0


	//   ....[121]....
        /*065c*/ 	.word	0x00014910


	//   ....[122]....
        /*0660*/ 	.word	0x00014970


	//   ....[123]....
        /*0664*/ 	.word	0x00015390


	//   ....[124]....
        /*0668*/ 	.word	0x000159e0


	//   ....[125]....
        /*066c*/ 	.word	0x00015ad0


	//   ....[126]....
        /*0670*/ 	.word	0x00015b70


	//   ....[127]....
        /*0674*/ 	.word	0x00015bd0


	//   ....[128]....
        /*0678*/ 	.word	0x00015cc0


	//   ....[129]....
        /*067c*/ 	.word	0x00015d30


	//   ....[130]....
        /*0680*/ 	.word	0x00015e20


	//   ....[131]....
        /*0684*/ 	.word	0x00015e90


	//   ....[132]....
        /*0688*/ 	.word	0x00015f30


	//   ....[133]....
        /*068c*/ 	.word	0x00016030


	//   ....[134]....
        /*0690*/ 	.word	0x00016090


	//   ....[135]....
        /*0694*/ 	.word	0x000160f0


	//   ....[136]....
        /*0698*/ 	.word	0x000161e0


	//   ....[137]....
        /*069c*/ 	.word	0x00016240


	//   ....[138]....
        /*06a0*/ 	.word	0x00016340


	//   ....[139]....
        /*06a4*/ 	.word	0x000163a0


	//   ....[140]....
        /*06a8*/ 	.word	0x00016440


	//   ....[141]....
        /*06ac*/ 	.word	0x000165c0


	//   ....[142]....
        /*06b0*/ 	.word	0x000166c0


	//   ....[143]....
        /*06b4*/ 	.word	0x00016940


	//   ....[144]....
        /*06b8*/ 	.word	0x00016990


	//   ....[145]....
        /*06bc*/ 	.word	0x00016b60


	//   ....[146]....
        /*06c0*/ 	.word	0x00016bb0


	//   ....[147]....
        /*06c4*/ 	.word	0x00016d80


	//   ....[148]....
        /*06c8*/ 	.word	0x00016dd0


	//   ....[149]....
        /*06cc*/ 	.word	0x00016ec0


	//   ....[150]....
        /*06d0*/ 	.word	0x00016f60


	//   ....[151]....
        /*06d4*/ 	.word	0x00016fc0


	//   ....[152]....
        /*06d8*/ 	.word	0x00017070


	//   ....[153]....
        /*06dc*/ 	.word	0x000170d0


	//   ....[154]....
        /*06e0*/ 	.word	0x00017180


	//   ....[155]....
        /*06e4*/ 	.word	0x000171e0


	//   ....[156]....
        /*06e8*/ 	.word	0x00017290


	//   ....[157]....
        /*06ec*/ 	.word	0x00017380


	//   ....[158]....
        /*06f0*/ 	.word	0x00017460


	//   ....[159]....
        /*06f4*/ 	.word	0x00017570


	//   ....[160]....
        /*06f8*/ 	.word	0x00017670


	//   ....[161]....
        /*06fc*/ 	.word	0x000177a0


	//   ....[162]....
        /*0700*/ 	.word	0x00017880


	//   ....[163]....
        /*0704*/ 	.word	0x00017980


	//   ....[164]....
        /*0708*/ 	.word	0x00017a60


	//   ....[165]....
        /*070c*/ 	.word	0x00017af0


	//   ....[166]....
        /*0710*/ 	.word	0x00017b90


	//   ....[167]....
        /*0714*/ 	.word	0x00017d00


	//   ....[168]....
        /*0718*/ 	.word	0x00017d70


	//   ....[169]....
        /*071c*/ 	.word	0x00017de0


	//   ....[170]....
        /*0720*/ 	.word	0x00017e50


	//   ....[171]....
        /*0724*/ 	.word	0x00017ec0


	//   ....[172]....
        /*0728*/ 	.word	0x00017f40


	//   ....[173]....
        /*072c*/ 	.word	0x00017fc0


	//   ....[174]....
        /*0730*/ 	.word	0x00018050


	//   ....[175]....
        /*0734*/ 	.word	0x000180c0


	//   ....[176]....
        /*0738*/ 	.word	0x00018130


	//   ....[177]....
        /*073c*/ 	.word	0x000181a0


	//   ....[178]....
        /*0740*/ 	.word	0x00018220


	//   ....[179]....
        /*0744*/ 	.word	0x00018290


	//   ....[180]....
        /*0748*/ 	.word	0x00018320


	//   ....[181]....
        /*074c*/ 	.word	0x00018380


	//   ....[182]....
        /*0750*/ 	.word	0x00018410


	//   ....[183]....
        /*0754*/ 	.word	0x00018540


	//----- nvinfo : EIATTR_REG_RECONFIG
	.align		4
.L_548:
        /*0758*/ 	.byte	0x01, 0x54
	.zero		2


	//----- nvinfo : EIATTR_SYSCALL_OFFSETS
	.align		4
        /*075c*/ 	.byte	0x04, 0x46
        /*075e*/ 	.short	(.L_550 - .L_549)


	//   ....[0]....
.L_549:
        /*0760*/ 	.word	0x000042f0


	//   ....[1]....
        /*0764*/ 	.word	0x00010ee0


	//   ....[2]....
        /*0768*/ 	.word	0x00011030


	//   ....[3]....
        /*076c*/ 	.word	0x00011120


	//   ....[4]....
        /*0770*/ 	.word	0x00012010


	//----- nvinfo : EIATTR_MBARRIER_INSTR_OFFSETS
	.align		4
.L_550:
        /*0774*/ 	.byte	0x04, 0x39
        /*0776*/ 	.short	(.L_552 - .L_551)


	//   ....[0]....
.L_551:
        /*0778*/ 	.word	0x00000180
        /*077c*/ 	.word	0x000000ff
        /*0780*/ 	.word	0x00028c00
        /*0784*/ 	.short	0x0100
        /*0786*/ 	.byte	0x08
	.zero		1


	//   ....[1]....
        /*0788*/ 	.word	0x00000190
        /*078c*/ 	.word	0x000000ff
        /*0790*/ 	.word	0x00028c20
        /*0794*/ 	.short	0x0100
        /*0796*/ 	.byte	0x08
	.zero		1


	//   ....[2]....
        /*0798*/ 	.word	0x00000240
        /*079c*/ 	.word	0x000000ff
        /*07a0*/ 	.word	0x00028c30
        /*07a4*/ 	.short	0x0100
        /*07a6*/ 	.byte	0x06
	.zero		1


	//   ....[3]....
        /*07a8*/ 	.word	0x00000250
        /*07ac*/ 	.word	0x000000ff
        /*07b0*/ 	.word	0x00028c40
        /*07b4*/ 	.short	0x0100
        /*07b6*/ 	.byte	0x06
	.zero		1


	//   ....[4]....
        /*07b8*/ 	.word	0x00000260
        /*07bc*/ 	.word	0x000000ff
        /*07c0*/ 	.word	0x00028c38
        /*07c4*/ 	.short	0x0100
        /*07c6*/ 	.byte	0x06
	.zero		1


	//   ....[5]....
        /*07c8*/ 	.word	0x00000270
        /*07cc*/ 	.word	0x000000ff
        /*07d0*/ 	.word	0x00028c48
        /*07d4*/ 	.short	0x0100
        /*07d6*/ 	.byte	0x06
	.zero		1


	//   ....[6]....
        /*07d8*/ 	.word	0x000003a0
        /*07dc*/ 	.word	0x000000ff
        /*07e0*/ 	.word	0x00028c50
        /*07e4*/ 	.short	0x0100
        /*07e6*/ 	.byte	0x08
	.zero		1


	//   ....[7]....
        /*07e8*/ 	.word	0x000003b0
        /*07ec*/ 	.word	0x000000ff
        /*07f0*/ 	.word	0x00028c60
        /*07f4*/ 	.short	0x0100
        /*07f6*/ 	.byte	0x08
	.zero		1


	//   ....[8]....
        /*07f8*/ 	.word	0x000003c0
        /*07fc*/ 	.word	0x000000ff
        /*0800*/ 	.word	0x00028c58
        /*0804*/ 	.short	0x0100
        /*0806*/ 	.byte	0x08
	.zero		1


	//   ....[9]....
        /*0808*/ 	.word	0x000003d0
        /*080c*/ 	.word	0x000000ff
        /*0810*/ 	.word	0x00028c68
        /*0814*/ 	.short	0x0100
        /*0816*/ 	.byte	0x08
	.zero		1


	//   ....[10]....
        /*0818*/ 	.word	0x000004c0
        /*081c*/ 	.word	0x000000ff
        /*0820*/ 	.word	0x00028c70
        /*0824*/ 	.short	0x0100
        /*0826*/ 	.byte	0x06
	.zero		1


	//   ....[11]....
        /*0828*/ 	.word	0x000004d0
        /*082c*/ 	.word	0x000000ff
        /*0830*/ 	.word	0x00028c80
        /*0834*/ 	.short	0x0100
        /*0836*/ 	.byte	0x06
	.zero		1


	//   ....[12]....
        /*0838*/ 	.word	0x000004e0
        /*083c*/ 	.word	0x000000ff
        /*0840*/ 	.word	0x00028c78
        /*0844*/ 	.short	0x0100
        /*0846*/ 	.byte	0x06
	.zero		1


	//   ....[13]....
        /*0848*/ 	.word	0x000004f0
        /*084c*/ 	.word	0x000000ff
        /*0850*/ 	.word	0x00028c88
        /*0854*/ 	.short	0x0100
        /*0856*/ 	.byte	0x06
	.zero		1


	//   ....[14]....
        /*0858*/ 	.word	0x00000620
        /*085c*/ 	.word	0x000000ff
        /*0860*/ 	.word	0x00028c90
        /*0864*/ 	.short	0x0100
        /*0866*/ 	.byte	0x08
	.zero		1


	//   ....[15]....
        /*0868*/ 	.word	0x00000630
        /*086c*/ 	.word	0x000000ff
        /*0870*/ 	.word	0x00028ca0
        /*0874*/ 	.short	0x0100
        /*0876*/ 	.byte	0x08
	.zero		1


	//   ....[16]....
        /*0878*/ 	.word	0x00000640
        /*087c*/ 	.word	0x000000ff
        /*0880*/ 	.word	0x00028c98
        /*0884*/ 	.short	0x0100
        /*0886*/ 	.byte	0x08
	.zero		1


	//   ....[17]....
        /*0888*/ 	.word	0x00000650
        /*088c*/ 	.word	0x000000ff
        /*0890*/ 	.word	0x00028ca8
        /*0894*/ 	.short	0x0100
        /*0896*/ 	.byte	0x08
	.zero		1


	//   ....[18]....
        /*0898*/ 	.word	0x00000790
        /*089c*/ 	.word	0x000000ff
        /*08a0*/ 	.word	0x00028cb0
        /*08a4*/ 	.short	0x0100
        /*08a6*/ 	.byte	0x08
	.zero		1


	//   ....[19]....
        /*08a8*/ 	.word	0x000007a0
        /*08ac*/ 	.word	0x000000ff
        /*08b0*/ 	.word	0x00028cc0
        /*08b4*/ 	.short	0x0100
        /*08b6*/ 	.byte	0x08
	.zero		1


	//   ....[20]....
        /*08b8*/ 	.word	0x000007b0
        /*08bc*/ 	.word	0x000000ff
        /*08c0*/ 	.word	0x00028cb8
        /*08c4*/ 	.short	0x0100
        /*08c6*/ 	.byte	0x08
	.zero		1


	//   ....[21]....
        /*08c8*/ 	.word	0x000007c0
        /*08cc*/ 	.word	0x000000ff
        /*08d0*/ 	.word	0x00028cc8
        /*08d4*/ 	.short	0x0100
        /*08d6*/ 	.byte	0x08
	.zero		1


	//   ....[22]....
        /*08d8*/ 	.word	0x00002190
        /*08dc*/ 	.word	0x000000ff
        /*08e0*/ 	.word	0x00028c50
        /*08e4*/ 	.short	0x010a
        /*08e6*/ 	.byte	0x17
	.zero		1


	//   ....[23]....
        /*08e8*/ 	.word	0x00002430
        /*08ec*/ 	.word	0x000000ff
        /*08f0*/ 	.word	0x00000000
        /*08f4*/ 	.short	0x0101
        /*08f6*/ 	.byte	0x06
	.zero		1


	//   ....[24]....
        /*08f8*/ 	.word	0x00002dc0
        /*08fc*/ 	.word	0x000000ff
        /*0900*/ 	.word	0x00028c50
        /*0904*/ 	.short	0x010a
        /*0906*/ 	.byte	0x17
	.zero		1


	//   ....[25]....
        /*0908*/ 	.word	0x00002e00
        /*090c*/ 	.word	0x000000ff
        /*0910*/ 	.word	0x00028c50
        /*0914*/ 	.short	0x010a
        /*0916*/ 	.byte	0x17
	.zero		1


	//   ....[26]....
        /*0918*/ 	.word	0x00002ff0
        /*091c*/ 	.word	0x000000ff
        /*0920*/ 	.word	0x00000000
        /*0924*/ 	.short	0x0101
        /*0926*/ 	.byte	0x06
	.zero		1


	//   ....[27]....
        /*0928*/ 	.word	0x000043a0
        /*092c*/ 	.word	0x000000ff
        /*0930*/ 	.word	0x00028c00
        /*0934*/ 	.short	0x010a
        /*0936*/ 	.byte	0x28
	.zero		1


	//   ....[28]....
        /*0938*/ 	.word	0x00004420
        /*093c*/ 	.word	0x00000007
        /*0940*/ 	.word	0x00028c30
        /*0944*/ 	.short	0x010a
        /*0946*/ 	.byte	0x3f
	.zero		1


	//   ....[29]....
        /*0948*/ 	.word	0x00004460
        /*094c*/ 	.word	0x00000007
        /*0950*/ 	.word	0x00028c30
        /*0954*/ 	.short	0x010a
        /*0956*/ 	.byte	0x3f
	.zero		1


	//   ....[30]....
        /*0958*/ 	.word	0x00004f40
        /*095c*/ 	.word	0x000000ff
        /*0960*/ 	.word	0x00000000
        /*0964*/ 	.short	0x0101
        /*0966*/ 	.byte	0x06
	.zero		1


	//   ....[31]....
        /*0968*/ 	.word	0x00005aa0
        /*096c*/ 	.word	0x00000007
        /*0970*/ 	.word	0x00028c50
        /*0974*/ 	.short	0x010a
        /*0976*/ 	.byte	0x3f
	.zero		1


	//   ....[32]....
        /*0978*/ 	.word	0x00005ae0
        /*097c*/ 	.word	0x00000007
        /*0980*/ 	.word	0x00028c50
        /*0984*/ 	.short	0x010a
        /*0986*/ 	.byte	0x3f
	.zero		1


	//   ....[33]....
        /*0988*/ 	.word	0x00005de0
        /*098c*/ 	.word	0x000000ff
        /*0990*/ 	.word	0x00000000
        /*0994*/ 	.short	0x0101
        /*0996*/ 	.byte	0x06
	.zero		1


	//   ....[34]....
        /*0998*/ 	.word	0x00005f50
        /*099c*/ 	.word	0x000000ff
        /*09a0*/ 	.word	0x00028c30
        /*09a4*/ 	.short	0x010a
        /*09a6*/ 	.byte	0x17
	.zero		1


	//   ....[35]....
        /*09a8*/ 	.word	0x00005f90
        /*09ac*/ 	.word	0x000000ff
        /*09b0*/ 	.word	0x00028c30
        /*09b4*/ 	.short	0x010a
        /*09b6*/ 	.byte	0x17
	.zero		1


	//   ....[36]....
        /*09b8*/ 	.word	0x00006530
        /*09bc*/ 	.word	0x000000ff
        /*09c0*/ 	.word	0x00000000
        /*09c4*/ 	.short	0x0101
        /*09c6*/ 	.byte	0x06
	.zero		1


	//   ....[37]....
        /*09c8*/ 	.word	0x00007da0
        /*09cc*/ 	.word	0x000000ff
        /*09d0*/ 	.word	0x00028c50
        /*09d4*/ 	.short	0x010a
        /*09d6*/ 	.byte	0x17
	.zero		1


	//   ....[38]....
        /*09d8*/ 	.word	0x00007de0
        /*09dc*/ 	.word	0x000000ff
        /*09e0*/ 	.word	0x00028c50
        /*09e4*/ 	.short	0x010a
        /*09e6*/ 	.byte	0x17
	.zero		1


	//   ....[39]....
        /*09e8*/ 	.word	0x000080a0
        /*09ec*/ 	.word	0x000000ff
        /*09f0*/ 	.word	0x00000000
        /*09f4*/ 	.short	0x0101
        /*09f6*/ 	.byte	0x17
	.zero		1


	//   ....[40]....
        /*09f8*/ 	.word	0x000081e0
        /*09fc*/ 	.word	0x000000ff
        /*0a00*/ 	.word	0x00028c30
        /*0a04*/ 	.short	0x010a
        /*0a06*/ 	.byte	0x16
	.zero		1


	//   ....[41]....
        /*0a08*/ 	.word	0x00008220
        /*0a0c*/ 	.word	0x000000ff
        /*0a10*/ 	.word	0x00028c30
        /*0a14*/ 	.short	0x010a
        /*0a16*/ 	.byte	0x16
	.zero		1


	//   ....[42]....
        /*0a18*/ 	.word	0x000085d0
        /*0a1c*/ 	.word	0x000000ff
        /*0a20*/ 	.word	0x00000000
        /*0a24*/ 	.short	0x0101
        /*0a26*/ 	.byte	0x06
	.zero		1


	//   ....[43]....
        /*0a28*/ 	.word	0x00009ac0
        /*0a2c*/ 	.word	0x000000ff
        /*0a30*/ 	.word	0x00028c50
        /*0a34*/ 	.short	0x010a
        /*0a36*/ 	.byte	0x16
	.zero		1


	//   ....[44]....
        /*0a38*/ 	.word	0x00009b00
        /*0a3c*/ 	.word	0x000000ff
        /*0a40*/ 	.word	0x00028c50
        /*0a44*/ 	.short	0x010a
        /*0a46*/ 	.byte	0x16
	.zero		1


	//   ....[45]....
        /*0a48*/ 	.word	0x00009dc0
        /*0a4c*/ 	.word	0x000000ff
        /*0a50*/ 	.word	0x00000000
        /*0a54*/ 	.short	0x0101
        /*0a56*/ 	.byte	0x16
	.zero		1


	//   ....[46]....
        /*0a58*/ 	.word	0x0000c780
        /*0a5c*/ 	.word	0x000000ff
        /*0a60*/ 	.word	0x00000000
        /*0a64*/ 	.short	0x0101
        /*0a66*/ 	.byte	0x04
	.zero		1


	//   ....[47]....
        /*0a68*/ 	.word	0x0000d080
        /*0a6c*/ 	.word	0x000000ff
        /*0a70*/ 	.word	0x00000000
        /*0a74*/ 	.short	0x0101
        /*0a76*/ 	.byte	0x04
	.zero		1


	//   ....[48]....
        /*0a78*/ 	.word	0x00011840
        /*0a7c*/ 	.word	0x00000013
        /*0a80*/ 	.word	0x00028c40
        /*0a84*/ 	.short	0x010a
        /*0a86*/ 	.byte	0x3f
	.zero		1


	//   ....[49]....
        /*0a88*/ 	.word	0x00011cf0
        /*0a8c*/ 	.word	0x00000013
        /*0a90*/ 	.word	0x00028c30
        /*0a94*/ 	.short	0x0107
        /*0a96*/ 	.byte	0x3f
	.zero		1


	//   ....[50]....
        /*0a98*/ 	.word	0x00011dd0
        /*0a9c*/ 	.word	0x00000013
        /*0aa0*/ 	.word	0x00028c30
        /*0aa4*/ 	.short	0x0101
        /*0aa6*/ 	.byte	0x3f
	.zero		1


	//   ....[51]....
        /*0aa8*/ 	.word	0x00012600
        /*0aac*/ 	.word	0x00000011
        /*0ab0*/ 	.word	0x00028c00
        /*0ab4*/ 	.short	0x0107
        /*0ab6*/ 	.byte	0x3f
	.zero		1


	//   ....[52]....
        /*0ab8*/ 	.word	0x000126f0
        /*0abc*/ 	.word	0x00000011
        /*0ac0*/ 	.word	0x00028c00
        /*0ac4*/ 	.short	0x0101
        /*0ac6*/ 	.byte	0x3f
	.zero		1


	//   ....[53]....
        /*0ac8*/ 	.word	0x00012710
        /*0acc*/ 	.word	0x00000011
        /*0ad0*/ 	.word	0x00028c20
        /*0ad4*/ 	.short	0x010a
        /*0ad6*/ 	.byte	0x3f
	.zero		1


	//   ....[54]....
        /*0ad8*/ 	.word	0x000127a0
        /*0adc*/ 	.word	0x00000013
        /*0ae0*/ 	.word	0x00028c60
        /*0ae4*/ 	.short	0x010a
        /*0ae6*/ 	.byte	0x3f
	.zero		1


	//   ....[55]....
        /*0ae8*/ 	.word	0x000130b0
        /*0aec*/ 	.word	0x00000013
        /*0af0*/ 	.word	0x00028c50
        /*0af4*/ 	.short	0x0107
        /*0af6*/ 	.byte	0x3f
	.zero		1


	//   ....[56]....
        /*0af8*/ 	.word	0x00013180
        /*0afc*/ 	.word	0x00000013
        /*0b00*/ 	.word	0x00028c50
        /*0b04*/ 	.short	0x0101
        /*0b06*/ 	.byte	0x3f
	.zero		1


	//   ....[57]....
        /*0b08*/ 	.word	0x00013500
        /*0b0c*/ 	.word	0x00000006
        /*0b10*/ 	.word	0x00028c40
        /*0b14*/ 	.short	0x010a
        /*0b16*/ 	.byte	0x3f
	.zero		1


	//   ....[58]....
        /*0b18*/ 	.word	0x00013820
        /*0b1c*/ 	.word	0x00000006
        /*0b20*/ 	.word	0x00028c30
        /*0b24*/ 	.short	0x0107
        /*0b26*/ 	.byte	0x3f
	.zero		1


	//   ....[59]....
        /*0b28*/ 	.word	0x000138e0
        /*0b2c*/ 	.word	0x00000006
        /*0b30*/ 	.word	0x00028c30
        /*0b34*/ 	.short	0x0101
        /*0b36*/ 	.byte	0x3f
	.zero		1


	//   ....[60]....
        /*0b38*/ 	.word	0x00013910
        /*0b3c*/ 	.word	0x00000006
        /*0b40*/ 	.word	0x00028c60
        /*0b44*/ 	.short	0x010a
        /*0b46*/ 	.byte	0x3f
	.zero		1


	//   ....[61]....
        /*0b48*/ 	.word	0x00013fc0
        /*0b4c*/ 	.word	0x00000006
        /*0b50*/ 	.word	0x00028c50
        /*0b54*/ 	.short	0x0107
        /*0b56*/ 	.byte	0x3f
	.zero		1


	//   ....[62]....
        /*0b58*/ 	.word	0x00014080
        /*0b5c*/ 	.word	0x00000006
        /*0b60*/ 	.word	0x00028c50
        /*0b64*/ 	.short	0x0101
        /*0b66*/ 	.byte	0x3f
	.zero		1


	//   ....[63]....
        /*0b68*/ 	.word	0x00015310
        /*0b6c*/ 	.word	0x00000007
        /*0b70*/ 	.word	0x00028c20
        /*0b74*/ 	.short	0x010a
        /*0b76*/ 	.byte	0x3f
	.zero		1


	//   ....[64]....
        /*0b78*/ 	.word	0x00015490
        /*0b7c*/ 	.word	0x00000005
        /*0b80*/ 	.word	0x00028c40
        /*0b84*/ 	.short	0x010a
        /*0b86*/ 	.byte	0x3f
	.zero		1


	//   ....[65]....
        /*0b88*/ 	.word	0x00015530
        /*0b8c*/ 	.word	0x00000003
        /*0b90*/ 	.word	0x00028c40
        /*0b94*/ 	.short	0x010a
        /*0b96*/ 	.byte	0x3f
	.zero		1


	//   ....[66]....
        /*0b98*/ 	.word	0x00015570
        /*0b9c*/ 	.word	0x00000005
        /*0ba0*/ 	.word	0x00028c60
        /*0ba4*/ 	.short	0x010a
        /*0ba6*/ 	.byte	0x3f
	.zero		1


	//   ....[67]....
        /*0ba8*/ 	.word	0x000155b0
        /*0bac*/ 	.word	0x00000003
        /*0bb0*/ 	.word	0x00028c60
        /*0bb4*/ 	.short	0x010a
        /*0bb6*/ 	.byte	0x3f
	.zero		1


	//   ....[68]....
        /*0bb8*/ 	.word	0x00015620
        /*0bbc*/ 	.word	0x00000003
        /*0bc0*/ 	.word	0x00028c50
        /*0bc4*/ 	.short	0x010a
        /*0bc6*/ 	.byte	0x3f
	.zero		1


	//   ....[69]....
        /*0bc8*/ 	.word	0x00015680
        /*0bcc*/ 	.word	0x00000003
        /*0bd0*/ 	.word	0x00028c50
        /*0bd4*/ 	.short	0x010a
        /*0bd6*/ 	.byte	0x3f
	.zero		1


	//   ....[70]....
        /*0bd8*/ 	.word	0x000156e0
        /*0bdc*/ 	.word	0x00000003
        /*0be0*/ 	.word	0x00028c00
        /*0be4*/ 	.short	0x010a
        /*0be6*/ 	.byte	0x3f
	.zero		1


	//   ....[71]....
        /*0be8*/ 	.word	0x00015730
        /*0bec*/ 	.word	0x00000007
        /*0bf0*/ 	.word	0x00028c30
        /*0bf4*/ 	.short	0x010a
        /*0bf6*/ 	.byte	0x3f
	.zero		1


	//   ....[72]....
        /*0bf8*/ 	.word	0x00015780
        /*0bfc*/ 	.word	0x00000007
        /*0c00*/ 	.word	0x00028c50
        /*0c04*/ 	.short	0x010a
        /*0c06*/ 	.byte	0x3f
	.zero		1


	//   ....[73]....
        /*0c08*/ 	.word	0x000157e0
        /*0c0c*/ 	.word	0x00000006
        /*0c10*/ 	.word	0x00028c30
        /*0c14*/ 	.short	0x010a
        /*0c16*/ 	.byte	0x3f
	.zero		1


	//   ....[74]....
        /*0c18*/ 	.word	0x00015840
        /*0c1c*/ 	.word	0x00000008
        /*0c20*/ 	.word	0x00028c50
        /*0c24*/ 	.short	0x010a
        /*0c26*/ 	.byte	0x3f
	.zero		1


	//   ....[75]....
        /*0c28*/ 	.word	0x000158a0
        /*0c2c*/ 	.word	0x00000006
        /*0c30*/ 	.word	0x00028c30
        /*0c34*/ 	.short	0x010a
        /*0c36*/ 	.byte	0x3f
	.zero		1


	//   ....[76]....
        /*0c38*/ 	.word	0x00015900
        /*0c3c*/ 	.word	0x00000008
        /*0c40*/ 	.word	0x00028c50
        /*0c44*/ 	.short	0x010a
        /*0c46*/ 	.byte	0x3f
	.zero		1


	//   ....[77]....
        /*0c48*/ 	.word	0x00015a20
        /*0c4c*/ 	.word	0x00000013
        /*0c50*/ 	.word	0x00028c40
        /*0c54*/ 	.short	0x010a
        /*0c56*/ 	.byte	0x3f
	.zero		1


	//   ....[78]....
        /*0c58*/ 	.word	0x000164c0
        /*0c5c*/ 	.word	0x00000011
        /*0c60*/ 	.word	0x00028c20
        /*0c64*/ 	.short	0x010a
        /*0c66*/ 	.byte	0x3f
	.zero		1


	//   ....[79]....
        /*0c68*/ 	.word	0x00016510
        /*0c6c*/ 	.word	0x00000013
        /*0c70*/ 	.word	0x00028c60
        /*0c74*/ 	.short	0x010a
        /*0c76*/ 	.byte	0x3f
	.zero		1


	//   ....[80]....
        /*0c78*/ 	.word	0x00016e10
        /*0c7c*/ 	.word	0x00000006
        /*0c80*/ 	.word	0x00028c40
        /*0c84*/ 	.short	0x010a
        /*0c86*/ 	.byte	0x3f
	.zero		1


	//   ....[81]....
        /*0c88*/ 	.word	0x000172d0
        /*0c8c*/ 	.word	0x00000006
        /*0c90*/ 	.word	0x00028c60
        /*0c94*/ 	.short	0x010a
        /*0c96*/ 	.byte	0x3f
	.zero		1


	//   ....[82]....
        /*0c98*/ 	.word	0x00018460
        /*0c9c*/ 	.word	0x00000007
        /*0ca0*/ 	.word	0x00028c20
        /*0ca4*/ 	.short	0x010a
        /*0ca6*/ 	.byte	0x3f
	.zero		1


	//   ....[83]....
        /*0ca8*/ 	.word	0x00018600
        /*0cac*/ 	.word	0x00000005
        /*0cb0*/ 	.word	0x00028c40
        /*0cb4*/ 	.short	0x010a
        /*0cb6*/ 	.byte	0x3f
	.zero		1


	//   ....[84]....
        /*0cb8*/ 	.word	0x00018650
        /*0cbc*/ 	.word	0x00000003
        /*0cc0*/ 	.word	0x00028c40
        /*0cc4*/ 	.short	0x010a
        /*0cc6*/ 	.byte	0x3f
	.zero		1


	//   ....[85]....
        /*0cc8*/ 	.word	0x000186a0
        /*0ccc*/ 	.word	0x00000005
        /*0cd0*/ 	.word	0x00028c60
        /*0cd4*/ 	.short	0x010a
        /*0cd6*/ 	.byte	0x3f
	.zero		1


	//----- nvinfo : EIATTR_NUM_MBARRIERS
	.align		4
.L_552:
        /*0cd8*/ 	.byte	0x03, 0x38
        /*0cda*/ 	.short	0x0016


	//----- nvinfo : EIATTR_EXIT_INSTR_OFFSETS
	.align		4
        /*0cdc*/ 	.byte	0x04, 0x1c
        /*0cde*/ 	.short	(.L_554 - .L_553)


	//   ....[0]....
.L_553:
        /*0ce0*/ 	.word	0x00000970


	//   ....[1]....
        /*0ce4*/ 	.word	0x0000f2e0


	//   ....[2]....
        /*0ce8*/ 	.word	0x00015600


	//----- nvinfo : EIATTR_MAX_THREADS
	.align		4
.L_554:
        /*0cec*/ 	.byte	0x04, 0x05
        /*0cee*/ 	.short	(.L_556 - .L_555)
.L_555:
        /*0cf0*/ 	.word	0x00000180
        /*0cf4*/ 	.word	0x00000001
        /*0cf8*/ 	.word	0x00000001


	//----- nvinfo : EIATTR_CRS_STACK_SIZE
	.align		4
.L_556:
        /*0cfc*/ 	.byte	0x04, 0x1e
        /*0cfe*/ 	.short	(.L_558 - .L_557)
.L_557:
        /*0d00*/ 	.word	0x00000000


	//----- nvinfo : EIATTR_CBANK_PARAM_SIZE
	.align		4
.L_558:
        /*0d04*/ 	.byte	0x03, 0x19
        /*0d06*/ 	.short	0x0af0


	//----- nvinfo : EIATTR_PARAM_CBANK
	.align		4
        /*0d08*/ 	.byte	0x04, 0x0a
        /*0d0a*/ 	.short	(.L_560 - .L_559)
	.align		4
.L_559:
        /*0d0c*/ 	.word	index@(.nv.constant0._ZN7cutlass13device_kernelIN5flash11enable_sm90INS1_16FlashAttnFwdSm90INS1_25CollectiveMainloopFwdSm90ILi2EN4cute5tupleIJNS5_1CILi1EEES8_S8_EEENS6_IJNS7_ILi64EEESA_SA_EEELi512ENS_10bfloat16_tEfNS_4arch4Sm90ELb1ELb0ELb1ELb1ELb1ELb0ELb0ELb0ELb0ELb1ELb1ELb0EEENS1_21CollectiveEpilogueFwdINS6_IJSA_NS7_ILi512EEESA_EEES9_SC_SE_Li256ELb1ELb1ELb1ELb0EEENS1_36VarlenDynamicPersistentTileSchedulerILi64ELi64ELi256ELi128ELb1ELb1ELb1ELb1ELb1ELb1EEEEEEEEEvNT_6ParamsE)
        /*0d10*/ 	.short	0x0210
        /*0d12*/ 	.short	0x0af0


	//----- nvinfo : EIATTR_SW_WAR
	.align		4
.L_560:
        /*0d14*/ 	.byte	0x04, 0x36
        /*0d16*/ 	.short	(.L_562 - .L_561)
.L_561:
        /*0d18*/ 	.word	0x00000008
.L_562:


//--------------------- .nv.info._ZN7cutlass13device_kernelIN5flash11enable_sm90INS1_16FlashAttnFwdSm90INS1_25CollectiveMainloopFwdSm90ILi2EN4cute5tupleIJNS5_1CILi1EEES8_S8_EEENS6_IJNS7_ILi64EEESA_SA_EEELi512ENS_10bfloat16_tEfNS_4arch4Sm90ELb1ELb0ELb1ELb1ELb1ELb1ELb0ELb0ELb0ELb1ELb1ELb0EEENS1_21CollectiveEpilogueFwdINS6_IJSA_NS7_ILi512EEESA_EEES9_SC_SE_Li256ELb1ELb1ELb1ELb0EEENS1_36VarlenDynamicPersistentTileSchedulerILi64ELi64ELi256ELi128ELb1ELb1ELb1ELb1ELb1ELb1EEEEEEEEEvNT_6ParamsE --------------------------
	.section	.nv.info._ZN7cutlass13device_kernelIN5flash11enable_sm90INS1_16FlashAttnFwdSm90INS1_25CollectiveMainloopFwdSm90ILi2EN4cute5tupleIJNS5_1CILi1EEES8_S8_EEENS6_IJNS7_ILi64EEESA_SA_EEELi512ENS_10bfloat16_tEfNS_4arch4Sm90ELb1ELb0ELb1ELb1ELb1ELb1ELb0ELb0ELb0ELb1ELb1ELb0EEENS1_21CollectiveEpilogueFwdINS6_IJSA_NS7_ILi512EEESA_EEES9_SC_SE_Li256ELb1ELb1ELb1ELb0EEENS1_36VarlenDynamicPersistentTileSchedulerILi64ELi64ELi256ELi128ELb1ELb1ELb1ELb1ELb1ELb1EEEEEEEEEvNT_6ParamsE,"",@"SHT_CUDA_INFO"
	.sectionflags	@""
	.align	4


	//----- nvinfo : EIATTR_CUDA_API_VERSION
	.align		4
        /*0000*/ 	.byte	0x04, 0x37
        /*0002*/ 	.short	(.L_564 - .L_563)
.L_563:
        /*0004*/ 	.word	0x00000082


	//----- nvinfo : EIATTR_KPARAM_INFO
	.align		4
.L_564:
        /*0008*/ 	.byte	0x04, 0x17
        /*000a*/ 	.short	(.L_566 - .L_565)
.L_565:
        /*000c*/ 	.word	0x00000000
        /*0010*/ 	.short	0x0000
        /*0012*/ 	.short	0x0070
        /*0014*/ 	.byte	0x00, 0xf0, 0x01, 0x2a


	//----- nvinfo : EIATTR_SPARSE_MMA_MASK
	.align		4
.L_566:
        /*0018*/ 	.byte	0x03, 0x50
        /*001a*/ 	.short	0x0000


	//----- nvinfo : EIATTR_MAXREG_COUNT
	.align		4
        /*001c*/ 	.byte	0x03, 0x1b
        /*001e*/ 	.short	0x00a8


	//----- nvinfo : EIATTR_NUM_BARRIERS
	.align		4
        /*0020*/ 	.byte	0x02, 0x4c
        /*0022*/ 	.byte	0x10
	.zero		1


	//----- nvinfo : EIATTR_EXTERNS
	.align		4
        /*0024*/ 	.byte	0x04, 0x0f
        /*0026*/ 	.short	(.L_568 - .L_567)


	//   ....[0]....
	.align		4
.L_567:
        /*0028*/ 	.word	index@(__assertfail)


	//----- nvinfo : EIATTR_ANNOTATIONS
	.align		4
.L_568:
        /*002c*/ 	.byte	0x04, 0x55
        /*002e*/ 	.short	(.L_570 - .L_569)


	//   ....[0]....
.L_569:
        /* <DEDUP_REMOVED lines=55> */


	//----- nvinfo : EIATTR_MERCURY_ISA_VERSION
	.align		4
.L_570:
        /*0388*/ 	.byte	0x03, 0x5f
        /*038a*/ 	.short	0x0101


	//----- nvinfo : EIATTR_UNUSED_LOAD_BYTE_OFFSET
	.align		4
        /*038c*/ 	.byte	0x04, 0x44
        /*038e*/ 	.short	(.L_572 - .L_571)


	//   ....[0]....
.L_571:
        /*0390*/ 	.word	0x00000a20
        /*0394*/ 	.word	0x0000fff0


	//   ....[1]....
        /*0398*/ 	.word	0x00011800
        /*039c*/ 	.word	0x0000fff0


	//----- nvinfo : EIATTR_INT_WARP_WIDE_INSTR_OFFSETS
	.align		4
.L_572:
        /*03a0*/ 	.byte	0x04, 0x31
        /*03a2*/ 	.short	(.L_574 - .L_573)


	//   ....[0]....
.L_573:
        /*03a4*/ 	.word	0x00000130


	//   ....[1]....
        /*03a8*/ 	.word	0x00000170


	//   ....[2]....
        /*03ac*/ 	.word	0x000001e0


	//   ....[3]....
        /*03b0*/ 	.word	0x00019fe0


	//   ....[4]....
        /*03b4*/ 	.word	0x0001a070


	//   ....[5]....
        /*03b8*/ 	.word	0x0001d550


	//   ....[6]....
        /*03bc*/ 	.word	0x0001d5e0


	//----- nvinfo : EIATTR_COOP_GROUP_MASK_REGIDS
	.align		4
.L_574:
        /*03c0*/ 	.byte	0x04, 0x29
        /*03c2*/ 	.short	(.L_576 - .L_575)


	//   ....[0]....
.L_575:
        /*03c4*/ 	.word	0xffffffff


	//   ....[1]....
        /*03c8*/ 	.word	0xffffffff


	//   ....[2]....
        /*03cc*/ 	.word	0xffffffff


	//   ....[3]....
        /*03d0*/ 	.word	0xffffffff


	//   ....[4]....
        /*03d4*/ 	.word	0xffffffff


	//   ....[5]....
        /*03d8*/ 	.word	0xffffffff


	//   ....[6]....
        /*03dc*/ 	.word	0xffffffff


	//   ....[7]....
        /*03e0*/ 	.word	0xffffffff


	//   ....[8]....
        /*03e4*/ 	.word	0xffffffff


	//   ....[9]....
        /*03e8*/ 	.word	0xffffffff


	//   ....[10]....
        /*03ec*/ 	.word	0xffffffff


	//   ....[11]....
        /*03f0*/ 	.word	0xffffffff


	//   ....[12]....
        /*03f4*/ 	.word	0xffffffff


	//   ....[13]....
        /*03f8*/ 	.word	0xffffffff


	//   ....[14]....
        /*03fc*/ 	.word	0xffffffff


	//   ....[15]....
        /*0400*/ 	.word	0xffffffff


	//   ....[16]....
        /*0404*/ 	.word	0xffffffff


	//   ....[17]....
        /*0408*/ 	.word	0xffffffff


	//   ....[18]....
        /*040c*/ 	.word	0xffffffff


	//   ....[19]....
        /*0410*/ 	.word	0xffffffff


	//   ....[20]....
        /*0414*/ 	.word	0xffffffff


	//   ....[21]....
        /*0418*/ 	.word	0xffffffff


	//   ....[22]....
        /*041c*/ 	.word	0xffffffff


	//   ....[23]....
        /*0420*/ 	.word	0xffffffff


	//   ....[24]....
        /*0424*/ 	.word	0xffffffff


	//   ....[25]....
        /*0428*/ 	.word	0xffffffff


	//   ....[26]....
        /*042c*/ 	.word	0xffffffff


	//   ....[27]....
        /*0430*/ 	.word	0xffffffff


	//   ....[28]....
        /*0434*/ 	.word	0xffffffff


	//   ....[29]....
        /*0438*/ 	.word	0xffffffff


	//   ....[30]....
        /*043c*/ 	.word	0xffffffff


	//   ....[31]....
        /*0440*/ 	.word	0xffffffff


	//   ....[32]....
        /*0444*/ 	.word	0xffffffff


	//   ....[33]....
        /*0448*/ 	.word	0xffffffff


	//   ....[34]....
        /*044c*/ 	.word	0xffffffff


	//   ....[35]....
        /*0450*/ 	.word	0xffffffff


	//   ....[36]....
        /*0454*/ 	.word	0xffffffff


	//   ....[37]....
        /*0458*/ 	.word	0xffffffff


	//   ....[38]....
        /*045c*/ 	.word	0xffffffff


	//   ....[39]....
        /*0460*/ 	.word	0xffffffff


	//   ....[40]....
        /*0464*/ 	.word	0xffffffff


	//   ....[41]....
        /*0468*/ 	.word	0xffffffff


	//   ....[42]....
        /*046c*/ 	.word	0xffffffff


	//   ....[43]....
        /*0470*/ 	.word	0xffffffff


	//   ....[44]....
        /*0474*/ 	.word	0xffffffff


	//   ....[45]....
        /*0478*/ 	.word	0xffffffff


	//   ....[46]....
        /*047c*/ 	.word	0xffffffff


	//   ....[47]....
        /*0480*/ 	.word	0xffffffff


	//   ....[48]....
        /*0484*/ 	.word	0xffffffff


	//   ....[49]....
        /*0488*/ 	.word	0xffffffff


	//   ....[50]....
        /*048c*/ 	.word	0xffffffff


	//   ....[51]....
        /*0490*/ 	.word	0xffffffff


	//   ....[52]....
        /*0494*/ 	.word	0xffffffff


	//   ....[53]....
        /*0498*/ 	.word	0xffffffff


	//   ....[54]....
        /*049c*/ 	.word	0xffffffff


	//   ....[55]....
        /*04a0*/ 	.word	0xffffffff


	//   ....[56]....
        /*04a4*/ 	.word	0xffffffff


	//   ....[57]....
        /*04a8*/ 	.word	0xffffffff


	//   ....[58]....
        /*04ac*/ 	.word	0xffffffff


	//   ....[59]....
        /*04b0*/ 	.word	0xffffffff


	//   ....[60]....
        /*04b4*/ 	.word	0xffffffff


	//   ....[61]....
        /*04b8*/ 	.word	0xffffffff


	//   ....[62]....
        /*04bc*/ 	.word	0xffffffff


	//   ....[63]....
        /*04c0*/ 	.word	0xffffffff


	//   ....[64]....
        /*04c4*/ 	.word	0xffffffff


	//   ....[65]....
        /*04c8*/ 	.word	0xffffffff


	//   ....[66]....
        /*04cc*/ 	.word	0xffffffff


	//   ....[67]....
        /*04d0*/ 	.word	0xffffffff


	//   ....[68]....
        /*04d4*/ 	.word	0xffffffff


	//   ....[69]....
        /*04d8*/ 	.word	0xffffffff


	//   ....[70]....
        /*04dc*/ 	.word	0xffffffff


	//   ....[71]....
        /*04e0*/ 	.word	0xffffffff


	//   ....[72]....
        /*04e4*/ 	.word	0xffffffff


	//   ....[73]....
        /*04e8*/ 	.word	0xffffffff


	//   ....[74]....
        /*04ec*/ 	.word	0xffffffff


	//   ....[75]....
        /*04f0*/ 	.word	0xffffffff


	//   ....[76]....
        /*04f4*/ 	.word	0xffffffff


	//   ....[77]....
        /*04f8*/ 	.word	0xffffffff


	//   ....[78]....
        /*04fc*/ 	.word	0xffffffff


	//   ....[79]....
        /*0500*/ 	.word	0xffffffff


	//   ....[80]....
        /*0504*/ 	.word	0xffffffff


	//   ....[81]....
        /*0508*/ 	.word	0xffffffff


	//   ....[82]....
        /*050c*/ 	.word	0xffffffff


	//   ....[83]....
        /*0510*/ 	.word	0xffffffff


	//   ....[84]....
        /*0514*/ 	.word	0xffffffff


	//   ....[85]....
        /*0518*/ 	.word	0xffffffff


	//   ....[86]....
        /*051c*/ 	.word	0xffffffff


	//   ....[87]....
        /*0520*/ 	.word	0xffffffff


	//   ....[88]....
        /*0524*/ 	.word	0xffffffff


	//   ....[89]....
        /*0528*/ 	.word	0xffffffff


	//   ....[90]....
        /*052c*/ 	.word	0xffffffff


	//   ....[91]....
        /*0530*/ 	.word	0xffffffff


	//   ....[92]....
        /*0534*/ 	.word	0xffffffff


	//   ....[93]....
        /*0538*/ 	.word	0xffffffff


	//   ....[94]....
        /*053c*/ 	.word	0xffffffff


	//   ....[95]....
        /*0540*/ 	.word	0xffffffff


	//   ....[96]....
        /*0544*/ 	.word	0xffffffff


	//   ....[97]....
        /*0548*/ 	.word	0xffffffff


	//   ....[98]....
        /*054c*/ 	.word	0xffffffff


	//   ....[99]....
        /*0550*/ 	.word	0xffffffff


	//   ....[100]....
        /*0554*/ 	.word	0xffffffff


	//   ....[101]....
        /*0558*/ 	.word	0xffffffff


	//   ....[102]....
        /*055c*/ 	.word	0xffffffff


	//   ....[103]....
        /*0560*/ 	.word	0xffffffff


	//   ....[104]....
        /*0564*/ 	.word	0xffffffff


	//   ....[105]....
        /*0568*/ 	.word	0xffffffff


	//   ....[106]....
        /*056c*/ 	.word	0xffffffff


	//   ....[107]....
        /*0570*/ 	.word	0xffffffff


	//   ....[108]....
        /*0574*/ 	.word	0xffffffff


	//   ....[109]....
        /*0578*/ 	.word	0xffffffff


	//   ....[110]....
        /*057c*/ 	.word	0xffffffff


	//   ....[111]....
        /*0580*/ 	.word	0xffffffff


	//   ....[112]....
        /*0584*/ 	.word	0xffffffff


	//   ....[113]....
        /*0588*/ 	.word	0xffffffff


	//   ....[114]....
        /*058c*/ 	.word	0xffffffff


	//   ....[115]....
        /*0590*/ 	.word	0xffffffff


	//   ....[116]....
        /*0594*/ 	.word	0xffffffff


	//   ....[117]....
        /*0598*/ 	.word	0xffffffff


	//   ....[118]....
        /*059c*/ 	.word	0xffffffff


	//   ....[119]....
        /*05a0*/ 	.word	0xffffffff


	//   ....[120]....
        /*05a4*/ 	.word	0xffffffff


	//   ....[121]....
        /*05a8*/ 	.word	0xffffffff


	//   ....[122]....
        /*05ac*/ 	.word	0xffffffff


	//   ....[123]....
        /*05b0*/ 	.word	0xffffffff


	//   ....[124]....
        /*05b4*/ 	.word	0xffffffff


	//   ....[125]....
        /*05b8*/ 	.word	0xffffffff


	//   ....[126]....
        /*05bc*/ 	.word	0xffffffff


	//   ....[127]....
        /*05c0*/ 	.word	0xffffffff


	//   ....[128]....
        /*05c4*/ 	.word	0xffffffff


	//   ....[129]....
        /*05c8*/ 	.word	0xffffffff


	//   ....[130]....
        /*05cc*/ 	.word	0xffffffff


	//   ....[131]....
        /*05d0*/ 	.word	0xffffffff


	//   ....[132]....
        /*05d4*/ 	.word	0xffffffff


	//   ....[133]....
        /*05d8*/ 	.word	0xffffffff


	//   ....[134]....
        /*05dc*/ 	.word	0xffffffff


	//   ....[135]....
        /*05e0*/ 	.word	0xffffffff


	//   ....[136]....
        /*05e4*/ 	.word	0xffffffff


	//   ....[137]....
        /*05e8*/ 	.word	0xffffffff


	//   ....[138]....
        /*05ec*/ 	.word	0xffffffff


	//   ....[139]....
        /*05f0*/ 	.word	0xffffffff


	//   ....[140]....
        /*05f4*/ 	.word	0xffffffff


	//   ....[141]....
        /*05f8*/ 	.word	0xffffffff


	//   ....[142]....
        /*05fc*/ 	.word	0xffffffff


	//   ....[143]....
        /*0600*/ 	.word	0xffffffff


	//   ....[144]....
        /*0604*/ 	.word	0xffffffff


	//   ....[145]....
        /*0608*/ 	.word	0xffffffff


	//   ....[146]....
        /*060c*/ 	.word	0xffffffff


	//   ....[147]....
        /*0610*/ 	.word	0xffffffff


	//   ....[148]....
        /*0614*/ 	.word	0xffffffff


	//   ....[149]....
        /*0618*/ 	.word	0xffffffff


	//   ....[150]....
        /*061c*/ 	.word	0x0500000f


	//   ....[151]....
        /*0620*/ 	.word	0x0500000f


	//   ....[152]....
        /*0624*/ 	.word	0x0500000f


	//   ....[153]....
        /*0628*/ 	.word	0x0500000f


	//   ....[154]....
        /*062c*/ 	.word	0x0500000f


	//   ....[155]....
        /*0630*/ 	.word	0x0500000f


	//   ....[156]....
        /*0634*/ 	.word	0x0500000f


	//   ....[157]....
        /*0638*/ 	.word	0x0500000f


	//   ....[158]....
        /*063c*/ 	.word	0x0500000f


	//   ....[159]....
        /*0640*/ 	.word	0x0500000f


	//   ....[160]....
        /*0644*/ 	.word	0x0500000f


	//   ....[161]....
        /*0648*/ 	.word	0x0500000f


	//   ....[162]....
        /*064c*/ 	.word	0x0500000f


	//   ....[163]....
        /*0650*/ 	.word	0x0500000f


	//   ....[164]....
        /*0654*/ 	.word	0x0500000f


	//   ....[165]....
        /*0658*/ 	.word	0x0500000f


	//   ....[166]....
        /*065c*/ 	.word	0x0500000f


	//   ....[167]....
        /*0660*/ 	.word	0x0500000f


	//   ....[168]....
        /*0664*/ 	.word	0x0500000f


	//   ....[169]....
        /*0668*/ 	.word	0x0500000f


	//   ....[170]....
        /*066c*/ 	.word	0x0500000f


	//   ....[171]....
        /*0670*/ 	.word	0x0500000f


	//   ....[172]....
        /*0674*/ 	.word	0x0500000f


	//   ....[173]....
        /*0678*/ 	.word	0x0500000f


	//   ....[174]....
        /*067c*/ 	.word	0x0500000f


	//   ....[175]....
        /*0680*/ 	.word	0x0500000f


	//   ....[176]....
        /*0684*/ 	.word	0x0500000f


	//   ....[177]....
        /*0688*/ 	.word	0x0500000f


	//   ....[178]....
        /*068c*/ 	.word	0x0500000f


	//   ....[179]....
        /*0690*/ 	.word	0x0500000f


	//   ....[180]....
        /*0694*/ 	.word	0x0500000f


	//   ....[181]....
        /*0698*/ 	.word	0x0500000f


	//   ....[182]....
        /*069c*/ 	.word	0x0500000f


	//   ....[183]....
        /*06a0*/ 	.word	0x0500000f


	//   ....[184]....
        /*06a4*/ 	.word	0x0500000f


	//   ....[185]....
        /*06a8*/ 	.word	0x0500000f


	//   ....[186]....
        /*06ac*/ 	.word	0x0500000f


	//   ....[187]....
        /*06b0*/ 	.word	0x0500000f


	//   ....[188]....
        /*06b4*/ 	.word	0x0500000f


	//   ....[189]....
        /*06b8*/ 	.word	0x0500000f


	//   ....[190]....
        /*06bc*/ 	.word	0x0500000f


	//   ....[191]....
        /*06c0*/ 	.word	0x0500000f


	//   ....[192]....
        /*06c4*/ 	.word	0x0500000f


	//   ....[193]....
        /*06c8*/ 	.word	0x0500000f


	//   ....[194]....
        /*06cc*/ 	.word	0x0500000f


	//   ....[195]....
        /*06d0*/ 	.word	0x0500000f


	//   ....[196]....
        /*06d4*/ 	.word	0x0500000f


	//   ....[197]....
        /*06d8*/ 	.word	0x0500000f


	//   ....[198]....
        /*06dc*/ 	.word	0x0500000f


	//   ....[199]....
        /*06e0*/ 	.word	0x0500000f


	//   ....[200]....
        /*06e4*/ 	.word	0x0500000f


	//   ....[201]....
        /*06e8*/ 	.word	0x0500000f


	//   ....[202]....
        /*06ec*/ 	.word	0x0500000f


	//   ....[203]....
        /*06f0*/ 	.word	0x0500000f


	//   ....[204]....
        /*06f4*/ 	.word	0x0500000f


	//   ....[205]....
        /*06f8*/ 	.word	0x0500000f


	//   ....[206]....
        /*06fc*/ 	.word	0x0500000f


	//   ....[207]....
        /*0700*/ 	.word	0x0500000f


	//   ....[208]....
        /*0704*/ 	.word	0x0500000f


	//   ....[209]....
        /*0708*/ 	.word	0x0500000f


	//   ....[210]....
        /*070c*/ 	.word	0x0500000f


	//   ....[211]....
        /*0710*/ 	.word	0x0500000f


	//   ....[212]....
        /*0714*/ 	.word	0x0500000f


	//   ....[213]....
        /*0718*/ 	.word	0x0500000f


	//   ....[214]....
        /*071c*/ 	.word	0x0500000f


	//   ....[215]....
        /*0720*/ 	.word	0x0500000f


	//   ....[216]....
        /*0724*/ 	.word	0x0500000f


	//   ....[217]....
        /*0728*/ 	.word	0x0500000f


	//   ....[218]....
        /*072c*/ 	.word	0x0500000f


	//   ....[219]....
        /*0730*/ 	.word	0x0500000f


	//   ....[220]....
        /*0734*/ 	.word	0x0500000f


	//   ....[221]....
        /*0738*/ 	.word	0x0500000f


	//   ....[222]....
        /*073c*/ 	.word	0x0500000f


	//   ....[223]....
        /*0740*/ 	.word	0x0500000f


	//   ....[224]....
        /*0744*/ 	.word	0x0500000f


	//   ....[225]....
        /*0748*/ 	.word	0x0500000f


	//   ....[226]....
        /*074c*/ 	.word	0x0500000f


	//   ....[227]....
        /*0750*/ 	.word	0x0500000f


	//   ....[228]....
        /*0754*/ 	.word	0x0500000f


	//   ....[229]....
        /*0758*/ 	.word	0x0500000f


	//   ....[230]....
        /*075c*/ 	.word	0x0500000f


	//   ....[231]....
        /*0760*/ 	.word	0x0500000f


	//   ....[232]....
        /*0764*/ 	.word	0x0500000f


	//----- nvinfo : EIATTR_COOP_GROUP_INSTR_OFFSETS
	.align		4
.L_576:
        /*0768*/ 	.byte	0x04, 0x28
        /*076a*/ 	.short	(.L_578 - .L_577)


	//   ....[0]....
.L_577:
        /*076c*/ 	.word	0x00000060


	//   ....[1]....
        /*0770*/ 	.word	0x00000140


	//   ....[2]....
        /*0774*/ 	.word	0x00000190


	//   ....[3]....
        /*0778*/ 	.word	0x00000380


	//   ....[4]....
        /*077c*/ 	.word	0x000004e0


	//   ....[5]....
        /*0780*/ 	.word	0x00000600


	//   ....[6]....
        /*0784*/ 	.word	0x00000760


	//   ....[7]....
        /*0788*/ 	.word	0x000031d0


	//   ....[8]....
        /*078c*/ 	.word	0x000031e0


	//   ....[9]....
        /*0790*/ 	.word	0x00003c70


	//   ....[10]....
        /*0794*/ 	.word	0x00003c80


	//   ....[11]....
        /*0798*/ 	.word	0x00004680


	//   ....[12]....
        /*079c*/ 	.word	0x00004690


	//   ....[13]....
        /*07a0*/ 	.word	0x00004a50


	//   ....[14]....
        /*07a4*/ 	.word	0x00004a60


	//   ....[15]....
        /*07a8*/ 	.word	0x00005ad0


	//   ....[16]....
        /*07ac*/ 	.word	0x00007ca0


	//   ....[17]....
        /*07b0*/ 	.word	0x00008410


	//   ....[18]....
        /*07b4*/ 	.word	0x00008420


	//   ....[19]....
        /*07b8*/ 	.word	0x00008430


	//   ....[20]....
        /*07bc*/ 	.word	0x00008440


	//   ....[21]....
        /*07c0*/ 	.word	0x00008760


	//   ....[22]....
        /*07c4*/ 	.word	0x00008770


	//   ....[23]....
        /*07c8*/ 	.word	0x00008780


	//   ....[24]....
        /*07cc*/ 	.word	0x00008790


	//   ....[25]....
        /*07d0*/ 	.word	0x00009ae0


	//   ....[26]....
        /*07d4*/ 	.word	0x00009b00


	//   ....[27]....
        /*07d8*/ 	.word	0x00009b10


	//   ....[28]....
        /*07dc*/ 	.word	0x00009b20


	//   ....[29]....
        /*07e0*/ 	.word	0x00009c00


	//   ....[30]....
        /*07e4*/ 	.word	0x00009c20


	//   ....[31]....
        /*07e8*/ 	.word	0x00009c30


	//   ....[32]....
        /*07ec*/ 	.word	0x00009cb0


	//   ....[33]....
        /*07f0*/ 	.word	0x0000b5b0


	//   ....[34]....
        /*07f4*/ 	.word	0x0000b5c0


	//   ....[35]....
        /*07f8*/ 	.word	0x0000ba60


	//   ....[36]....
        /*07fc*/ 	.word	0x0000bb90


	//   ....[37]....
        /*0800*/ 	.word	0x0000bef0


	//   ....[38]....
        /*0804*/ 	.word	0x0000bff0


	//   ....[39]....
        /*0808*/ 	.word	0x0000c950


	//   ....[40]....
        /*080c*/ 	.word	0x0000d0d0


	//   ....[41]....
        /*0810*/ 	.word	0x0000d120


	//   ....[42]....
        /*0814*/ 	.word	0x0000d7c0


	//   ....[43]....
        /*0818*/ 	.word	0x0000d7e0


	//   ....[44]....
        /*081c*/ 	.word	0x0000dff0


	//   ....[45]....
        /*0820*/ 	.word	0x0000e0e0


	//   ....[46]....
        /*0824*/ 	.word	0x0000ed90


	//   ....[47]....
        /*0828*/ 	.word	0x0000f690


	//   ....[48]....
        /*082c*/ 	.word	0x0000f6f0


	//   ....[49]....
        /*0830*/ 	.word	0x0000ff00


	//   ....[50]....
        /*0834*/ 	.word	0x0000ff70


	//   ....[51]....
        /*0838*/ 	.word	0x00010c20


	//   ....[52]....
        /*083c*/ 	.word	0x00010d30


	//   ....[53]....
        /*0840*/ 	.word	0x00010d50


	//   ....[54]....
        /*0844*/ 	.word	0x00010ec0


	//   ....[55]....
        /*0848*/ 	.word	0x00011090


	//   ....[56]....
        /*084c*/ 	.word	0x00012540


	//   ....[57]....
        /*0850*/ 	.word	0x000128e0


	//   ....[58]....
        /*0854*/ 	.word	0x000128f0


	//   ....[59]....
        /*0858*/ 	.word	0x00012900


	//   ....[60]....
        /*085c*/ 	.word	0x00012910


	//   ....[61]....
        /*0860*/ 	.word	0x00013640


	//   ....[62]....
        /*0864*/ 	.word	0x00013660


	//   ....[63]....
        /*0868*/ 	.word	0x00013900


	//   ....[64]....
        /*086c*/ 	.word	0x00013920


	//   ....[65]....
        /*0870*/ 	.word	0x00014240


	//   ....[66]....
        /*0874*/ 	.word	0x00014280


	//   ....[67]....
        /*0878*/ 	.word	0x00014cb0


	//   ....[68]....
        /*087c*/ 	.word	0x00014cd0


	//   ....[69]....
        /*0880*/ 	.word	0x00016240


	//   ....[70]....
        /*0884*/ 	.word	0x00016270


	//   ....[71]....
        /*0888*/ 	.word	0x000164e0


	//   ....[72]....
        /*088c*/ 	.word	0x00016500


	//   ....[73]....
        /*0890*/ 	.word	0x000167b0


	//   ....[74]....
        /*0894*/ 	.word	0x000169a0


	//   ....[75]....
        /*0898*/ 	.word	0x000169d0


	//   ....[76]....
        /*089c*/ 	.word	0x00016a00


	//   ....[77]....
        /*08a0*/ 	.word	0x00016a30


	//   ....[78]....
        /*08a4*/ 	.word	0x00016a60


	//   ....[79]....
        /*08a8*/ 	.word	0x00016a90


	//   ....[80]....
        /*08ac*/ 	.word	0x00016c20


	//   ....[81]....
        /*08b0*/ 	.word	0x00016c50


	//   ....[82]....
        /*08b4*/ 	.word	0x00016c80


	//   ....[83]....
        /*08b8*/ 	.word	0x00016cb0


	//   ....[84]....
        /*08bc*/ 	.word	0x00016ce0


	//   ....[85]....
        /*08c0*/ 	.word	0x00016d10


	//   ....[86]....
        /*08c4*/ 	.word	0x00016da0


	//   ....[87]....
        /*08c8*/ 	.word	0x00016dd0


	//   ....[88]....
        /*08cc*/ 	.word	0x00016de0


	//   ....[89]....
        /*08d0*/ 	.word	0x00016e20


	//   ....[90]....
        /*08d4*/ 	.word	0x00018310


	//   ....[91]....
        /*08d8*/ 	.word	0x0001adb0


	//   ....[92]....
        /*08dc*/ 	.word	0x0001add0


	//   ....[93]....
        /*08e0*/ 	.word	0x0001ae60


	//   ....[94]....
        /*08e4*/ 	.word	0x0001ae80


	//   ....[95]....
        /*08e8*/ 	.word	0x0001af00


	//   ....[96]....
        /*08ec*/ 	.word	0x0001af20


	//   ....[97]....
        /*08f0*/ 	.word	0x0001af30


	//   ....[98]....
        /*08f4*/ 	.word	0x0001af40


	//   ....[99]....
        /*08f8*/ 	.word	0x0001b740


	//   ....[100]....
        /*08fc*/ 	.word	0x0001b770


	//   ....[101]....
        /*0900*/ 	.word	0x0001b810


	//   ....[102]....
        /*0904*/ 	.word	0x0001b830


	//   ....[103]....
        /*0908*/ 	.word	0x0001b8b0


	//   ....[104]....
        /*090c*/ 	.word	0x0001b8d0


	//   ....[105]....
        /*0910*/ 	.word	0x0001b8e0


	//   ....[106]....
        /*0914*/ 	.word	0x0001b8f0


	//   ....[107]....
        /*0918*/ 	.word	0x0001bd70


	//   ....[108]....
        /*091c*/ 	.word	0x0001be30


	//   ....[109]....
        /*0920*/ 	.word	0x0001bf80


	//   ....[110]....
        /*0924*/ 	.word	0x0001bfc0


	//   ....[111]....
        /*0928*/ 	.word	0x0001bfd0


	//   ....[112]....
        /*092c*/ 	.word	0x0001bfe0


	//   ....[113]....
        /*0930*/ 	.word	0x0001c130


	//   ....[114]....
        /*0934*/ 	.word	0x0001c280


	//   ....[115]....
        /*0938*/ 	.word	0x0001ca80


	//   ....[116]....
        /*093c*/ 	.word	0x0001caa0


	//   ....[117]....
        /*0940*/ 	.word	0x0001caf0


	//   ....[118]....
        /*0944*/ 	.word	0x0001cb00


	//   ....[119]....
        /*0948*/ 	.word	0x0001cb40


	//   ....[120]....
        /*094c*/ 	.word	0x0001cb50


	//   ....[121]....
        /*0950*/ 	.word	0x0001cb60


	//   ....[122]....
        /*0954*/ 	.word	0x0001cba0


	//   ....[123]....
        /*0958*/ 	.word	0x0001cea0


	//   ....[124]....
        /*095c*/ 	.word	0x0001cee0


	//   ....[125]....
        /*0960*/ 	.word	0x0001cf00


	//   ....[126]....
        /*0964*/ 	.word	0x0001cf20


	//   ....[127]....
        /*0968*/ 	.word	0x0001cf50


	//   ....[128]....
        /*096c*/ 	.word	0x0001cf70


	//   ....[129]....
        /*0970*/ 	.word	0x0001d070


	//   ....[130]....
        /*0974*/ 	.word	0x0001d1c0


	//   ....[131]....
        /*0978*/ 	.word	0x0001d800


	//   ....[132]....
        /*097c*/ 	.word	0x0001d830


	//   ....[133]....
        /*0980*/ 	.word	0x0001d890


	//   ....[134]....
        /*0984*/ 	.word	0x0001d8c0


	//   ....[135]....
        /*0988*/ 	.word	0x0001d8f0


	//   ....[136]....
        /*098c*/ 	.word	0x0001d920


	//   ....[137]....
        /*0990*/ 	.word	0x0001d950


	//   ....[138]....
        /*0994*/ 	.word	0x0001d980


	//   ....[139]....
        /*0998*/ 	.word	0x0001db20


	//   ....[140]....
        /*099c*/ 	.word	0x0001db50


	//   ....[141]....
        /*09a0*/ 	.word	0x0001db80


	//   ....[142]....
        /*09a4*/ 	.word	0x0001dbb0


	//   ....[143]....
        /*09a8*/ 	.word	0x0001dbe0


	//   ....[144]....
        /*09ac*/ 	.word	0x0001dc10


	//   ....[145]....
        /*09b0*/ 	.word	0x0001dcd0


	//   ....[146]....
        /*09b4*/ 	.word	0x0001dcf0


	//   ....[147]....
        /*09b8*/ 	.word	0x0001dd10


	//   ....[148]....
        /*09bc*/ 	.word	0x0001dd70


	//   ....[149]....
        /*09c0*/ 	.word	0x0001e790


	//   ....[150]....
        /*09c4*/ 	.word	0x0001eab0


	//   ....[151]....
        /*09c8*/ 	.word	0x0001eb40


	//   ....[152]....
        /*09cc*/ 	.word	0x0001ec30


	//   ....[153]....
        /*09d0*/ 	.word	0x0001ecc0


	//   ....[154]....
        /*09d4*/ 	.word	0x0001eda0


	//   ....[155]....
        /*09d8*/ 	.word	0x0001ee30


	//   ....[156]....
        /*09dc*/ 	.word	0x0001efb0


	//   ....[157]....
        /*09e0*/ 	.word	0x0001f040


	//   ....[158]....
        /*09e4*/ 	.word	0x0001f090


	//   ....[159]....
        /*09e8*/ 	.word	0x0001f0e0


	//   ....[160]....
        /*09ec*/ 	.word	0x0001f180


	//   ....[161]....
        /*09f0*/ 	.word	0x0001f210


	//   ....[162]....
        /*09f4*/ 	.word	0x0001f260


	//   ....[163]....
        /*09f8*/ 	.word	0x0001f2b0


	//   ....[164]....
        /*09fc*/ 	.word	0x0001f3b0


	//   ....[165]....
        /*0a00*/ 	.word	0x0001f460


	//   ....[166]....
        /*0a04*/ 	.word	0x0001f4e0


	//   ....[167]....
        /*0a08*/ 	.word	0x0001f550


	//   ....[168]....
        /*0a0c*/ 	.word	0x0001f6a0


	//   ....[169]....
        /*0a10*/ 	.word	0x0001f7e0


	//   ....[170]....
        /*0a14*/ 	.word	0x0001f840


	//   ....[171]....
        /*0a18*/ 	.word	0x0001f890


	//   ....[172]....
        /*0a1c*/ 	.word	0x0001fb80


	//   ....[173]....
        /*0a20*/ 	.word	0x0001fe60


	//   ....[174]....
        /*0a24*/ 	.word	0x0001ff50


	//   ....[175]....
        /*0a28*/ 	.word	0x0001fff0


	//   ....[176]....
        /*0a2c*/ 	.word	0x00020050


	//   ....[177]....
        /*0a30*/ 	.word	0x00020140


	//   ....[178]....
        /*0a34*/ 	.word	0x000201b0


	//   ....[179]....
        /*0a38*/ 	.word	0x000202a0


	//   ....[180]....
        /*0a3c*/ 	.word	0x00020310


	//   ....[181]....
        /*0a40*/ 	.word	0x000203b0


	//   ....[182]....
        /*0a44*/ 	.word	0x000204a0


	//   ....[183]....
        /*0a48*/ 	.word	0x00020510


	//   ....[184]....
        /*0a4c*/ 	.word	0x00020570


	//   ....[185]....
        /*0a50*/ 	.word	0x00020660


	//   ....[186]....
        /*0a54*/ 	.word	0x000206c0


	//   ....[187]....
        /*0a58*/ 	.word	0x000207c0


	//   ....[188]....
        /*0a5c*/ 	.word	0x00020820


	//   ....[189]....
        /*0a60*/ 	.word	0x000208c0


	//   ....[190]....
        /*0a64*/ 	.word	0x00020a40


	//   ....[191]....
        /*0a68*/ 	.word	0x00020b40


	//   ....[192]....
        /*0a6c*/ 	.word	0x00020dc0


	//   ....[193]....
        /*0a70*/ 	.word	0x00020e10


	//   ....[194]....
        /*0a74*/ 	.word	0x00020fe0


	//   ....[195]....
        /*0a78*/ 	.word	0x00021030


	//   ....[196]....
        /*0a7c*/ 	.word	0x00021200


	//   ....[197]....
        /*0a80*/ 	.word	0x00021250


	//   ....[198]....
        /*0a84*/ 	.word	0x00021340


	//   ....[199]....
        /*0a88*/ 	.word	0x000213e0


	//   ....[200]....
        /*0a8c*/ 	.word	0x00021440


	//   ....[201]....
        /*0a90*/ 	.word	0x000214f0


	//   ....[202]....
        /*0a94*/ 	.word	0x00021550


	//   ....[203]....
        /*0a98*/ 	.word	0x00021600


	//   ....[204]....
        /*0a9c*/ 	.word	0x00021660


	//   ....[205]....
        /*0aa0*/ 	.word	0x00021710


	//   ....[206]....
        /*0aa4*/ 	.word	0x00021800


	//   ....[207]....
        /*0aa8*/ 	.word	0x000218e0


	//   ....[208]....
        /*0aac*/ 	.word	0x000219f0


	//   ....[209]....
        /*0ab0*/ 	.word	0x00021af0


	//   ....[210]....
        /*0ab4*/ 	.word	0x00021c20


	//   ....[211]....
        /*0ab8*/ 	.word	0x00021d00


	//   ....[212]....
        /*0abc*/ 	.word	0x00021e00


	//   ....[213]....
        /*0ac0*/ 	.word	0x00021ee0


	//   ....[214]....
        /*0ac4*/ 	.word	0x00021f70


	//   ....[215]....
        /*0ac8*/ 	.word	0x00022010


	//   ....[216]....
        /*0acc*/ 	.word	0x00022180


	//   ....[217]....
        /*0ad0*/ 	.word	0x000221f0


	//   ....[218]....
        /*0ad4*/ 	.word	0x00022260


	//   ....[219]....
        /*0ad8*/ 	.word	0x000222d0


	//   ....[220]....
        /*0adc*/ 	.word	0x00022340


	//   ....[221]....
        /*0ae0*/ 	.word	0x000223c0


	//   ....[222]....
        /*0ae4*/ 	.word	0x00022440


	//   ....[223]....
        /*0ae8*/ 	.word	0x000224d0


	//   ....[224]....
        /*0aec*/ 	.word	0x00022540


	//   ....[225]....
        /*0af0*/ 	.word	0x000225b0


	//   ....[226]....
        /*0af4*/ 	.word	0x00022620


	//   ....[227]....
        /*0af8*/ 	.word	0x000226a0


	//   ....[228]....
        /*0afc*/ 	.word	0x00022710


	//   ....[229]....
        /*0b00*/ 	.word	0x000227c0


	//   ....[230]....
        /*0b04*/ 	.word	0x00022810


	//   ....[231]....
        /*0b08*/ 	.word	0x000228a0


	//   ....[232]....
        /*0b0c*/ 	.word	0x000229d0


	//----- nvinfo : EIATTR_REG_RECONFIG
	.align		4
.L_578:
        /*0b10*/ 	.byte	0x01, 0x54
	.zero		2


	//----- nvinfo : EIATTR_SYSCALL_OFFSETS
	.align		4
        /*0b14*/ 	.byte	0x04, 0x46
        /*0b16*/ 	.short	(.L_580 - .L_579)


	//   ....[0]....
.L_579:
        /*0b18*/ 	.word	0x00002490


	//   ....[1]....
        /*0b1c*/ 	.word	0x000025e0


	//   ....[2]....
        /*0b20*/ 	.word	0x00007e50


	//   ....[3]....
        /*0b24*/ 	.word	0x00008180


	//   ....[4]....
        /*0b28*/ 	.word	0x0001a1d0


	//   ....[5]....
        /*0b2c*/ 	.word	0x0001a320


	//   ....[6]....
        /*0b30*/ 	.word	0x0001a410


	//   ....[7]....
        /*0b34*/ 	.word	0x0001b3a0


	//----- nvinfo : EIATTR_MBARRIER_INSTR_OFFSETS
	.align		4
.L_580:
        /*0b38*/ 	.byte	0x04, 0x39
        /*0b3a*/ 	.short	(.L_582 - .L_581)


	//   ....[0]....
.L_581:
        /*0b3c*/ 	.word	0x00000270
        /*0b40*/ 	.word	0x000000ff
        /*0b44*/ 	.word	0x00028c00
        /*0b48*/ 	.short	0x0100
        /*0b4a*/ 	.byte	0x08
	.zero		1


	//   ....[1]....
        /*0b4c*/ 	.word	0x00000280
        /*0b50*/ 	.word	0x000000ff
        /*0b54*/ 	.word	0x00028c20
        /*0b58*/ 	.short	0x0100
        /*0b5a*/ 	.byte	0x08
	.zero		1


	//   ....[2]....
        /*0b5c*/ 	.word	0x00000330
        /*0b60*/ 	.word	0x000000ff
        /*0b64*/ 	.word	0x00028c30
        /*0b68*/ 	.short	0x0100
        /*0b6a*/ 	.byte	0x06
	.zero		1


	//   ....[3]....
        /*0b6c*/ 	.word	0x00000340
        /*0b70*/ 	.word	0x000000ff
        /*0b74*/ 	.word	0x00028c40
        /*0b78*/ 	.short	0x0100
        /*0b7a*/ 	.byte	0x06
	.zero		1


	//   ....[4]....
        /*0b7c*/ 	.word	0x00000350
        /*0b80*/ 	.word	0x000000ff
        /*0b84*/ 	.word	0x00028c38
        /*0b88*/ 	.short	0x0100
        /*0b8a*/ 	.byte	0x06
	.zero		1


	//   ....[5]....
        /*0b8c*/ 	.word	0x00000360
        /*0b90*/ 	.word	0x000000ff
        /*0b94*/ 	.word	0x00028c48
        /*0b98*/ 	.short	0x0100
        /*0b9a*/ 	.byte	0x06
	.zero		1


	//   ....[6]....
        /*0b9c*/ 	.word	0x00000490
        /*0ba0*/ 	.word	0x000000ff
        /*0ba4*/ 	.word	0x00028c50
        /*0ba8*/ 	.short	0x0100
        /*0baa*/ 	.byte	0x08
	.zero		1


	//   ....[7]....
        /*0bac*/ 	.word	0x000004a0
        /*0bb0*/ 	.word	0x000000ff
        /*0bb4*/ 	.word	0x00028c60
        /*0bb8*/ 	.short	0x0100
        /*0bba*/ 	.byte	0x08
	.zero		1


	//   ....[8]....
        /*0bbc*/ 	.word	0x000004b0
        /*0bc0*/ 	.word	0x000000ff
        /*0bc4*/ 	.word	0x00028c58
        /*0bc8*/ 	.short	0x0100
        /*0bca*/ 	.byte	0x08
	.zero		1


	//   ....[9]....
        /*0bcc*/ 	.word	0x000004c0
        /*0bd0*/ 	.word	0x000000ff
        /*0bd4*/ 	.word	0x00028c68
        /*0bd8*/ 	.short	0x0100
        /*0bda*/ 	.byte	0x08
	.zero		1


	//   ....[10]....
        /*0bdc*/ 	.word	0x000005b0
        /*0be0*/ 	.word	0x000000ff
        /*0be4*/ 	.word	0x00028c70
        /*0be8*/ 	.short	0x0100
        /*0bea*/ 	.byte	0x06
	.zero		1


	//   ....[11]....
        /*0bec*/ 	.word	0x000005c0
        /*0bf0*/ 	.word	0x000000ff
        /*0bf4*/ 	.word	0x00028c80
        /*0bf8*/ 	.short	0x0100
        /*0bfa*/ 	.byte	0x06
	.zero		1


	//   ....[12]....
        /*0bfc*/ 	.word	0x000005d0
        /*0c00*/ 	.word	0x000000ff
        /*0c04*/ 	.word	0x00028c78
        /*0c08*/ 	.short	0x0100
        /*0c0a*/ 	.byte	0x06
	.zero		1


	//   ....[13]....
        /*0c0c*/ 	.word	0x000005e0
        /*0c10*/ 	.word	0x000000ff
        /*0c14*/ 	.word	0x00028c88
        /*0c18*/ 	.short	0x0100
        /*0c1a*/ 	.byte	0x06
	.zero		1


	//   ....[14]....
        /*0c1c*/ 	.word	0x00000710
        /*0c20*/ 	.word	0x000000ff
        /*0c24*/ 	.word	0x00028c90
        /*0c28*/ 	.short	0x0100
        /*0c2a*/ 	.byte	0x08
	.zero		1


	//   ....[15]....
        /*0c2c*/ 	.word	0x00000720
        /*0c30*/ 	.word	0x000000ff
        /*0c34*/ 	.word	0x00028ca0
        /*0c38*/ 	.short	0x0100
        /*0c3a*/ 	.byte	0x08
	.zero		1


	//   ....[16]....
        /*0c3c*/ 	.word	0x00000730
        /*0c40*/ 	.word	0x000000ff
        /*0c44*/ 	.word	0x00028c98
        /*0c48*/ 	.short	0x0100
        /*0c4a*/ 	.byte	0x08
	.zero		1


	//   ....[17]....
        /*0c4c*/ 	.word	0x00000740
        /*0c50*/ 	.word	0x000000ff
        /*0c54*/ 	.word	0x00028ca8
        /*0c58*/ 	.short	0x0100
        /*0c5a*/ 	.byte	0x08
	.zero		1


	//   ....[18]....
        /*0c5c*/ 	.word	0x00000870
        /*0c60*/ 	.word	0x000000ff
        /*0c64*/ 	.word	0x00028cb0
        /*0c68*/ 	.short	0x0100
        /*0c6a*/ 	.byte	0x08
	.zero		1


	//   ....[19]....
        /*0c6c*/ 	.word	0x00000880
        /*0c70*/ 	.word	0x000000ff
        /*0c74*/ 	.word	0x00028cc0
        /*0c78*/ 	.short	0x0100
        /*0c7a*/ 	.byte	0x08
	.zero		1


	//   ....[20]....
        /*0c7c*/ 	.word	0x00000890
        /*0c80*/ 	.word	0x000000ff
        /*0c84*/ 	.word	0x00028cb8
        /*0c88*/ 	.short	0x0100
        /*0c8a*/ 	.byte	0x08
	.zero		1


	//   ....[21]....
        /*0c8c*/ 	.word	0x000008a0
        /*0c90*/ 	.word	0x000000ff
        /*0c94*/ 	.word	0x00028cc8
        /*0c98*/ 	.short	0x0100
        /*0c9a*/ 	.byte	0x08
	.zero		1


	//   ....[22]....
        /*0c9c*/ 	.word	0x00003180
        /*0ca0*/ 	.word	0x0000003c
        /*0ca4*/ 	.word	0x00028c90
        /*0ca8*/ 	.short	0x010a
        /*0caa*/ 	.byte	0x3f
	.zero		1


	//   ....[23]....
        /*0cac*/ 	.word	0x00003c20
        /*0cb0*/ 	.word	0x0000003c
        /*0cb4*/ 	.word	0x00028c90
        /*0cb8*/ 	.short	0x010a
        /*0cba*/ 	.byte	0x3f
	.zero		1


	//   ....[24]....
        /*0cbc*/ 	.word	0x000044f0
        /*0cc0*/ 	.word	0x0000003c
        /*0cc4*/ 	.word	0x00028c90
        /*0cc8*/ 	.short	0x010a
        /*0cca*/ 	.byte	0x3f
	.zero		1


	//   ....[25]....
        /*0ccc*/ 	.word	0x000048b0
        /*0cd0*/ 	.word	0x00000004
        /*0cd4*/ 	.word	0x00000000
        /*0cd8*/ 	.short	0x0101
        /*0cda*/ 	.byte	0x3f
	.zero		1


	//   ....[26]....
        /*0cdc*/ 	.word	0x000048f0
        /*0ce0*/ 	.word	0x0000003c
        /*0ce4*/ 	.word	0x00028cb0
        /*0ce8*/ 	.short	0x010a
        /*0cea*/ 	.byte	0x3f
	.zero		1


	//   ....[27]....
        /*0cec*/ 	.word	0x000052a0
        /*0cf0*/ 	.word	0x0000003c
        /*0cf4*/ 	.word	0x00000000
        /*0cf8*/ 	.short	0x0101
        /*0cfa*/ 	.byte	0x3f
	.zero		1


	//   ....[28]....
        /*0cfc*/ 	.word	0x00005bf0
        /*0d00*/ 	.word	0x0000000c
        /*0d04*/ 	.word	0x00028c50
        /*0d08*/ 	.short	0x010a
        /*0d0a*/ 	.byte	0x3f
	.zero		1


	//   ....[29]....
        /*0d0c*/ 	.word	0x00005fb0
        /*0d10*/ 	.word	0x0000000c
        /*0d14*/ 	.word	0x00000000
        /*0d18*/ 	.short	0x0101
        /*0d1a*/ 	.byte	0x3f
	.zero		1


	//   ....[30]....
        /*0d1c*/ 	.word	0x000068d0
        /*0d20*/ 	.word	0x00000015
        /*0d24*/ 	.word	0x00028c50
        /*0d28*/ 	.short	0x010a
        /*0d2a*/ 	.byte	0x3f
	.zero		1


	//   ....[31]....
        /*0d2c*/ 	.word	0x00006920
        /*0d30*/ 	.word	0x00000015
        /*0d34*/ 	.word	0x00028c50
        /*0d38*/ 	.short	0x010a
        /*0d3a*/ 	.byte	0x3f
	.zero		1


	//   ....[32]....
        /*0d3c*/ 	.word	0x00006c10
        /*0d40*/ 	.word	0x00000015
        /*0d44*/ 	.word	0x00000000
        /*0d48*/ 	.short	0x0101
        /*0d4a*/ 	.byte	0x3f
	.zero		1


	//   ....[33]....
        /*0d4c*/ 	.word	0x00007ef0
        /*0d50*/ 	.word	0x00000002
        /*0d54*/ 	.word	0x00028c00
        /*0d58*/ 	.short	0x010a
        /*0d5a*/ 	.byte	0x3f
	.zero		1


	//   ....[34]....
        /*0d5c*/ 	.word	0x00007f40
        /*0d60*/ 	.word	0x00000002
        /*0d64*/ 	.word	0x00028c00
        /*0d68*/ 	.short	0x010a
        /*0d6a*/ 	.byte	0x3f
	.zero		1


	//   ....[35]....
        /*0d6c*/ 	.word	0x00008a00
        /*0d70*/ 	.word	0x00000002
        /*0d74*/ 	.word	0x00028c00
        /*0d78*/ 	.short	0x010a
        /*0d7a*/ 	.byte	0x3f
	.zero		1


	//   ....[36]....
        /*0d7c*/ 	.word	0x00009f50
        /*0d80*/ 	.word	0x00000002
        /*0d84*/ 	.word	0x00028c00
        /*0d88*/ 	.short	0x010a
        /*0d8a*/ 	.byte	0x3f
	.zero		1


	//   ....[37]....
        /*0d8c*/ 	.word	0x0000aef0
        /*0d90*/ 	.word	0x00000014
        /*0d94*/ 	.word	0x00028c30
        /*0d98*/ 	.short	0x010a
        /*0d9a*/ 	.byte	0x3f
	.zero		1


	//   ....[38]....
        /*0d9c*/ 	.word	0x0000afa0
        /*0da0*/ 	.word	0x00000014
        /*0da4*/ 	.word	0x00028c30
        /*0da8*/ 	.short	0x010a
        /*0daa*/ 	.byte	0x3f
	.zero		1


	//   ....[39]....
        /*0dac*/ 	.word	0x0000c030
        /*0db0*/ 	.word	0x00000022
        /*0db4*/ 	.word	0x00000000
        /*0db8*/ 	.short	0x0101
        /*0dba*/ 	.byte	0x3f
	.zero		1


	//   ....[40]....
        /*0dbc*/ 	.word	0x0000c640
        /*0dc0*/ 	.word	0x00000014
        /*0dc4*/ 	.word	0x00028c50
        /*0dc8*/ 	.short	0x010a
        /*0dca*/ 	.byte	0x3f
	.zero		1


	//   ....[41]....
        /*0dcc*/ 	.word	0x0000c6f0
        /*0dd0*/ 	.word	0x00000014
        /*0dd4*/ 	.word	0x00028c50
        /*0dd8*/ 	.short	0x010a
        /*0dda*/ 	.byte	0x3f
	.zero		1


	//   ....[42]....
        /*0ddc*/ 	.word	0x0000c9f0
        /*0de0*/ 	.word	0x00000014
        /*0de4*/ 	.word	0x00000000
        /*0de8*/ 	.short	0x0101
        /*0dea*/ 	.byte	0x3f
	.zero		1


	//   ....[43]....
        /*0dec*/ 	.word	0x0000cba0
        /*0df0*/ 	.word	0x000000d1
        /*0df4*/ 	.word	0x00028c30
        /*0df8*/ 	.short	0x010a
        /*0dfa*/ 	.byte	0x3f
	.zero		1


	//   ....[44]....
        /*0dfc*/ 	.word	0x0000cc10
        /*0e00*/ 	.word	0x000000d1
        /*0e04*/ 	.word	0x00028c30
        /*0e08*/ 	.short	0x010a
        /*0e0a*/ 	.byte	0x3f
	.zero		1


	//   ....[45]....
        /*0e0c*/ 	.word	0x0000d950
        /*0e10*/ 	.word	0x0000000e
        /*0e14*/ 	.word	0x00000000
        /*0e18*/ 	.short	0x0101
        /*0e1a*/ 	.byte	0x3f
	.zero		1


	//   ....[46]....
        /*0e1c*/ 	.word	0x0000ead0
        /*0e20*/ 	.word	0x000000d1
        /*0e24*/ 	.word	0x00028c50
        /*0e28*/ 	.short	0x010a
        /*0e2a*/ 	.byte	0x3f
	.zero		1


	//   ....[47]....
        /*0e2c*/ 	.word	0x0000eb20
        /*0e30*/ 	.word	0x000000d1
        /*0e34*/ 	.word	0x00028c50
        /*0e38*/ 	.short	0x010a
        /*0e3a*/ 	.byte	0x3f
	.zero		1


	//   ....[48]....
        /*0e3c*/ 	.word	0x0000ee40
        /*0e40*/ 	.word	0x000000d1
        /*0e44*/ 	.word	0x00000000
        /*0e48*/ 	.short	0x0101
        /*0e4a*/ 	.byte	0x3f
	.zero		1


	//   ....[49]....
        /*0e4c*/ 	.word	0x0000ef80
        /*0e50*/ 	.word	0x000000c6
        /*0e54*/ 	.word	0x00028c30
        /*0e58*/ 	.short	0x010a
        /*0e5a*/ 	.byte	0x3f
	.zero		1


	//   ....[50]....
        /*0e5c*/ 	.word	0x0000eff0
        /*0e60*/ 	.word	0x000000c6
        /*0e64*/ 	.word	0x00028c30
        /*0e68*/ 	.short	0x010a
        /*0e6a*/ 	.byte	0x3f
	.zero		1


	//   ....[51]....
        /*0e6c*/ 	.word	0x0000fa70
        /*0e70*/ 	.word	0x0000000f
        /*0e74*/ 	.word	0x00000000
        /*0e78*/ 	.short	0x0101
        /*0e7a*/ 	.byte	0x3f
	.zero		1


	//   ....[52]....
        /*0e7c*/ 	.word	0x00010960
        /*0e80*/ 	.word	0x000000c6
        /*0e84*/ 	.word	0x00028c50
        /*0e88*/ 	.short	0x010a
        /*0e8a*/ 	.byte	0x3f
	.zero		1


	//   ....[53]....
        /*0e8c*/ 	.word	0x000109b0
        /*0e90*/ 	.word	0x000000c6
        /*0e94*/ 	.word	0x00028c50
        /*0e98*/ 	.short	0x010a
        /*0e9a*/ 	.byte	0x3f
	.zero		1


	//   ....[54]....
        /*0e9c*/ 	.word	0x00010cd0
        /*0ea0*/ 	.word	0x000000c6
        /*0ea4*/ 	.word	0x00000000
        /*0ea8*/ 	.short	0x0101
        /*0eaa*/ 	.byte	0x3f
	.zero		1


	//   ....[55]....
        /*0eac*/ 	.word	0x000135c0
        /*0eb0*/ 	.word	0x00000000
        /*0eb4*/ 	.word	0x00000000
        /*0eb8*/ 	.short	0x0101
        /*0eba*/ 	.byte	0x3f
	.zero		1


	//   ....[56]....
        /*0ebc*/ 	.word	0x000142a0
        /*0ec0*/ 	.word	0x00000008
        /*0ec4*/ 	.word	0x00000000
        /*0ec8*/ 	.short	0x0101
        /*0eca*/ 	.byte	0x3f
	.zero		1


	//   ....[57]....
        /*0ecc*/ 	.word	0x000183f0
        /*0ed0*/ 	.word	0x00000011
        /*0ed4*/ 	.word	0x00028c20
        /*0ed8*/ 	.short	0x010a
        /*0eda*/ 	.byte	0x3f
	.zero		1


	//   ....[58]....
        /*0edc*/ 	.word	0x00018480
        /*0ee0*/ 	.word	0x00000003
        /*0ee4*/ 	.word	0x00028ca0
        /*0ee8*/ 	.short	0x010a
        /*0eea*/ 	.byte	0x3f
	.zero		1


	//   ....[59]....
        /*0eec*/ 	.word	0x000186d0
        /*0ef0*/ 	.word	0x00000003
        /*0ef4*/ 	.word	0x00028cc0
        /*0ef8*/ 	.short	0x010a
        /*0efa*/ 	.byte	0x3f
	.zero		1


	//   ....[60]....
        /*0efc*/ 	.word	0x000190a0
        /*0f00*/ 	.word	0x00000009
        /*0f04*/ 	.word	0x00028ca0
        /*0f08*/ 	.short	0x010a
        /*0f0a*/ 	.byte	0x3f
	.zero		1


	//   ....[61]....
        /*0f0c*/ 	.word	0x000192e0
        /*0f10*/ 	.word	0x00000009
        /*0f14*/ 	.word	0x00028cc0
        /*0f18*/ 	.short	0x010a
        /*0f1a*/ 	.byte	0x3f
	.zero		1


	//   ....[62]....
        /*0f1c*/ 	.word	0x0001ab90
        /*0f20*/ 	.word	0x0000001e
        /*0f24*/ 	.word	0x00028c40
        /*0f28*/ 	.short	0x010a
        /*0f2a*/ 	.byte	0x3f
	.zero		1


	//   ....[63]....
        /*0f2c*/ 	.word	0x0001b040
        /*0f30*/ 	.word	0x0000001e
        /*0f34*/ 	.word	0x00028c30
        /*0f38*/ 	.short	0x0107
        /*0f3a*/ 	.byte	0x3f
	.zero		1


	//   ....[64]....
        /*0f3c*/ 	.word	0x0001b110
        /*0f40*/ 	.word	0x0000001e
        /*0f44*/ 	.word	0x00028c30
        /*0f48*/ 	.short	0x0101
        /*0f4a*/ 	.byte	0x3f
	.zero		1


	//   ....[65]....
        /*0f4c*/ 	.word	0x0001b9f0
        /*0f50*/ 	.word	0x00000011
        /*0f54*/ 	.word	0x00028c00
        /*0f58*/ 	.short	0x0107
        /*0f5a*/ 	.byte	0x3f
	.zero		1


	//   ....[66]....
        /*0f5c*/ 	.word	0x0001bae0
        /*0f60*/ 	.word	0x00000011
        /*0f64*/ 	.word	0x00028c00
        /*0f68*/ 	.short	0x0101
        /*0f6a*/ 	.byte	0x3f
	.zero		1


	//   ....[67]....
        /*0f6c*/ 	.word	0x0001bb00
        /*0f70*/ 	.word	0x00000011
        /*0f74*/ 	.word	0x00028c20
        /*0f78*/ 	.short	0x010a
        /*0f7a*/ 	.byte	0x3f
	.zero		1


	//   ....[68]....
        /*0f7c*/ 	.word	0x0001bb90
        /*0f80*/ 	.word	0x0000001e
        /*0f84*/ 	.word	0x00028c60
        /*0f88*/ 	.short	0x010a
        /*0f8a*/ 	.byte	0x3f
	.zero		1


	//   ....[69]....
        /*0f8c*/ 	.word	0x0001c4a0
        /*0f90*/ 	.word	0x0000001e
        /*0f94*/ 	.word	0x00028c50
        /*0f98*/ 	.short	0x0107
        /*0f9a*/ 	.byte	0x3f
	.zero		1


	//   ....[70]....
        /*0f9c*/ 	.word	0x0001c570
        /*0fa0*/ 	.word	0x0000001e
        /*0fa4*/ 	.word	0x00028c50
        /*0fa8*/ 	.short	0x0101
        /*0faa*/ 	.byte	0x3f
	.zero		1


	//   ....[71]....
        /*0fac*/ 	.word	0x0001c900
        /*0fb0*/ 	.word	0x00000006
        /*0fb4*/ 	.word	0x00028c40
        /*0fb8*/ 	.short	0x010a
        /*0fba*/ 	.byte	0x3f
	.zero		1


	//   ....[72]....
        /*0fbc*/ 	.word	0x0001cc20
        /*0fc0*/ 	.word	0x00000006
        /*0fc4*/ 	.word	0x00028c30
        /*0fc8*/ 	.short	0x0107
        /*0fca*/ 	.byte	0x3f
	.zero		1


	//   ....[73]....
        /*0fcc*/ 	.word	0x0001cce0
        /*0fd0*/ 	.word	0x00000006
        /*0fd4*/ 	.word	0x00028c30
        /*0fd8*/ 	.short	0x0101
        /*0fda*/ 	.byte	0x3f
	.zero		1


	//   ....[74]....
        /*0fdc*/ 	.word	0x0001cd10
        /*0fe0*/ 	.word	0x00000006
        /*0fe4*/ 	.word	0x00028c60
        /*0fe8*/ 	.short	0x010a
        /*0fea*/ 	.byte	0x3f
	.zero		1


	//   ....[75]....
        /*0fec*/ 	.word	0x0001d3c0
        /*0ff0*/ 	.word	0x00000006
        /*0ff4*/ 	.word	0x00028c50
        /*0ff8*/ 	.short	0x0107
        /*0ffa*/ 	.byte	0x3f
	.zero		1


	//   ....[76]....
        /*0ffc*/ 	.word	0x0001d480
        /*1000*/ 	.word	0x00000006
        /*1004*/ 	.word	0x00028c50
        /*1008*/ 	.short	0x0101
        /*100a*/ 	.byte	0x3f
	.zero		1


	//   ....[77]....
        /*100c*/ 	.word	0x0001e710
        /*1010*/ 	.word	0x00000007
        /*1014*/ 	.word	0x00028c20
        /*1018*/ 	.short	0x010a
        /*101a*/ 	.byte	0x3f
	.zero		1


	//   ....[78]....
        /*101c*/ 	.word	0x0001e880
        /*1020*/ 	.word	0x00000005
        /*1024*/ 	.word	0x00028c40
        /*1028*/ 	.short	0x010a
        /*102a*/ 	.byte	0x3f
	.zero		1


	//   ....[79]....
        /*102c*/ 	.word	0x0001e920
        /*1030*/ 	.word	0x00000003
        /*1034*/ 	.word	0x00028c40
        /*1038*/ 	.short	0x010a
        /*103a*/ 	.byte	0x3f
	.zero		1


	//   ....[80]....
        /*103c*/ 	.word	0x0001e960
        /*1040*/ 	.word	0x00000005
        /*1044*/ 	.word	0x00028c60
        /*1048*/ 	.short	0x010a
        /*104a*/ 	.byte	0x3f
	.zero		1


	//   ....[81]....
        /*104c*/ 	.word	0x0001e9a0
        /*1050*/ 	.word	0x00000003
        /*1054*/ 	.word	0x00028c60
        /*1058*/ 	.short	0x010a
        /*105a*/ 	.byte	0x3f
	.zero		1


	//   ....[82]....
        /*105c*/ 	.word	0x0001ea00
        /*1060*/ 	.word	0x0000003c
        /*1064*/ 	.word	0x00028c90
        /*1068*/ 	.short	0x010a
        /*106a*/ 	.byte	0x3f
	.zero		1


	//   ....[83]....
        /*106c*/ 	.word	0x0001eb80
        /*1070*/ 	.word	0x0000003c
        /*1074*/ 	.word	0x00028c90
        /*1078*/ 	.short	0x010a
        /*107a*/ 	.byte	0x3f
	.zero		1


	//   ....[84]....
        /*107c*/ 	.word	0x0001ed00
        /*1080*/ 	.word	0x0000003c
        /*1084*/ 	.word	0x00028c90
        /*1088*/ 	.short	0x010a
        /*108a*/ 	.byte	0x3f
	.zero		1


	//   ....[85]....
        /*108c*/ 	.word	0x0001ee60
        /*1090*/ 	.word	0x0000003c
        /*1094*/ 	.word	0x00028cb0
        /*1098*/ 	.short	0x010a
        /*109a*/ 	.byte	0x3f
	.zero		1


	//   ....[86]....
        /*109c*/ 	.word	0x0001eeb0
        /*10a0*/ 	.word	0x0000000c
        /*10a4*/ 	.word	0x00028c50
        /*10a8*/ 	.short	0x010a
        /*10aa*/ 	.byte	0x3f
	.zero		1


	//   ....[87]....
        /*10ac*/ 	.word	0x0001ef00
        /*10b0*/ 	.word	0x00000015
        /*10b4*/ 	.word	0x00028c50
        /*10b8*/ 	.short	0x010a
        /*10ba*/ 	.byte	0x3f
	.zero		1


	//   ....[88]....
        /*10bc*/ 	.word	0x0001f2f0
        /*10c0*/ 	.word	0x00000002
        /*10c4*/ 	.word	0x00028c00
        /*10c8*/ 	.short	0x010a
        /*10ca*/ 	.byte	0x3f
	.zero		1


	//   ....[89]....
        /*10cc*/ 	.word	0x0001f8c0
        /*10d0*/ 	.word	0x00000002
        /*10d4*/ 	.word	0x00028c00
        /*10d8*/ 	.short	0x010a
        /*10da*/ 	.byte	0x3f
	.zero		1


	//   ....[90]....
        /*10dc*/ 	.word	0x0001f910
        /*10e0*/ 	.word	0x00000014
        /*10e4*/ 	.word	0x00028c30
        /*10e8*/ 	.short	0x010a
        /*10ea*/ 	.byte	0x3f
	.zero		1


	//   ....[91]....
        /*10ec*/ 	.word	0x0001f960
        /*10f0*/ 	.word	0x00000014
        /*10f4*/ 	.word	0x00028c50
        /*10f8*/ 	.short	0x010a
        /*10fa*/ 	.byte	0x3f
	.zero		1


	//   ....[92]....
        /*10fc*/ 	.word	0x0001f9b0
        /*1100*/ 	.word	0x000000d1
        /*1104*/ 	.word	0x00028c30
        /*1108*/ 	.short	0x010a
        /*110a*/ 	.byte	0x3f
	.zero		1


	//   ....[93]....
        /*110c*/ 	.word	0x0001fa00
        /*1110*/ 	.word	0x000000d1
        /*1114*/ 	.word	0x00028c50
        /*1118*/ 	.short	0x010a
        /*111a*/ 	.byte	0x3f
	.zero		1


	//   ....[94]....
        /*111c*/ 	.word	0x0001fa50
        /*1120*/ 	.word	0x000000c6
        /*1124*/ 	.word	0x00028c30
        /*1128*/ 	.short	0x010a
        /*112a*/ 	.byte	0x3f
	.zero		1


	//   ....[95]....
        /*112c*/ 	.word	0x0001faa0
        /*1130*/ 	.word	0x000000c6
        /*1134*/ 	.word	0x00028c50
        /*1138*/ 	.short	0x010a
        /*113a*/ 	.byte	0x3f
	.zero		1


	//   ....[96]....
        /*113c*/ 	.word	0x0001fc40
        /*1140*/ 	.word	0x00000011
        /*1144*/ 	.word	0x00028c20
        /*1148*/ 	.short	0x010a
        /*114a*/ 	.byte	0x3f
	.zero		1


	//   ....[97]....
        /*114c*/ 	.word	0x0001fc90
        /*1150*/ 	.word	0x00000003
        /*1154*/ 	.word	0x00028ca0
        /*1158*/ 	.short	0x010a
        /*115a*/ 	.byte	0x3f
	.zero		1


	//   ....[98]....
        /*115c*/ 	.word	0x0001fce0
        /*1160*/ 	.word	0x00000003
        /*1164*/ 	.word	0x00028cc0
        /*1168*/ 	.short	0x010a
        /*116a*/ 	.byte	0x3f
	.zero		1


	//   ....[99]....
        /*116c*/ 	.word	0x0001fd30
        /*1170*/ 	.word	0x00000009
        /*1174*/ 	.word	0x00028ca0
        /*1178*/ 	.short	0x010a
        /*117a*/ 	.byte	0x3f
	.zero		1


	//   ....[100]....
        /*117c*/ 	.word	0x0001fd80
        /*1180*/ 	.word	0x00000009
        /*1184*/ 	.word	0x00028cc0
        /*1188*/ 	.short	0x010a
        /*118a*/ 	.byte	0x3f
	.zero		1


	//   ....[101]....
        /*118c*/ 	.word	0x0001fea0
        /*1190*/ 	.word	0x0000001e
        /*1194*/ 	.word	0x00028c40
        /*1198*/ 	.short	0x010a
        /*119a*/ 	.byte	0x3f
	.zero		1


	//   ....[102]....
        /*119c*/ 	.word	0x00020940
        /*11a0*/ 	.word	0x00000011
        /*11a4*/ 	.word	0x00028c20
        /*11a8*/ 	.short	0x010a
        /*11aa*/ 	.byte	0x3f
	.zero		1


	//   ....[103]....
        /*11ac*/ 	.word	0x00020990
        /*11b0*/ 	.word	0x0000001e
        /*11b4*/ 	.word	0x00028c60
        /*11b8*/ 	.short	0x010a
        /*11ba*/ 	.byte	0x3f
	.zero		1


	//   ....[104]....
        /*11bc*/ 	.word	0x00021290
        /*11c0*/ 	.word	0x00000006
        /*11c4*/ 	.word	0x00028c40
        /*11c8*/ 	.short	0x010a
        /*11ca*/ 	.byte	0x3f
	.zero		1


	//   ....[105]....
        /*11cc*/ 	.word	0x00021750
        /*11d0*/ 	.word	0x00000006
        /*11d4*/ 	.word	0x00028c60
        /*11d8*/ 	.short	0x010a
        /*11da*/ 	.byte	0x3f
	.zero		1


	//   ....[106]....
        /*11dc*/ 	.word	0x000228f0
        /*11e0*/ 	.word	0x00000007
        /*11e4*/ 	.word	0x00028c20
        /*11e8*/ 	.short	0x010a
        /*11ea*/ 	.byte	0x3f
	.zero		1


	//   ....[107]....
        /*11ec*/ 	.word	0x00022a90
        /*11f0*/ 	.word	0x00000005
        /*11f4*/ 	.word	0x00028c40
        /*11f8*/ 	.short	0x010a
        /*11fa*/ 	.byte	0x3f
	.zero		1


	//   ....[108]....
        /*11fc*/ 	.word	0x00022ae0
        /*1200*/ 	.word	0x00000003
        /*1204*/ 	.word	0x00028c40
        /*1208*/ 	.short	0x010a
        /*120a*/ 	.byte	0x3f
	.zero		1


	//   ....[109]....
        /*120c*/ 	.word	0x00022b30
        /*1210*/ 	.word	0x00000005
        /*1214*/ 	.word	0x00028c60
        /*1218*/ 	.short	0x010a
        /*121a*/ 	.byte	0x3f
	.zero		1


	//----- nvinfo : EIATTR_NUM_MBARRIERS
	.align		4
.L_582:
        /*121c*/ 	.byte	0x03, 0x38
        /*121e*/ 	.short	0x0016


	//----- nvinfo : EIATTR_EXIT_INSTR_OFFSETS
	.align		4
        /*1220*/ 	.byte	0x04, 0x1c
        /*1222*/ 	.short	(.L_584 - .L_583)


	//   ....[0]....
.L_583:
        /*1224*/ 	.word	0x0001e9f0


	//----- nvinfo : EIATTR_MAX_THREADS
	.align		4
.L_584:
        /*1228*/ 	.byte	0x04, 0x05
        /*122a*/ 	.short	(.L_586 - .L_585)
.L_585:
        /*122c*/ 	.word	0x00000180
        /*1230*/ 	.word	0x00000001
        /*1234*/ 	.word	0x00000001


	//----- nvinfo : EIATTR_CRS_STACK_SIZE
	.align		4
.L_586:
        /*1238*/ 	.byte	0x04, 0x1e
        /*123a*/ 	.short	(.L_588 - .L_587)
.L_587:
        /*123c*/ 	.word	0x00000000


	//----- nvinfo : EIATTR_CBANK_PARAM_SIZE
	.align		4
.L_588:
        /*1240*/ 	.byte	0x03, 0x19
        /*1242*/ 	.short	0x0af0


	//----- nvinfo : EIATTR_PARAM_CBANK
	.align		4
        /*1244*/ 	.byte	0x04, 0x0a
        /*1246*/ 	.short	(.L_590 - .L_589)
	.align		4
.L_589:
        /*1248*/ 	.word	index@(.nv.constant0._ZN7cutlass13device_kernelIN5flash11enable_sm90INS1_16FlashAttnFwdSm90INS1_25CollectiveMainloopFwdSm90ILi2EN4cute5tupleIJNS5_1CILi1EEES8_S8_EEENS6_IJNS7_ILi64EEESA_SA_EEELi512ENS_10bfloat16_tEfNS_4arch4Sm90ELb1ELb0ELb1ELb1ELb1ELb1ELb0ELb0ELb0ELb1ELb1ELb0EEENS1_21CollectiveEpilogueFwdINS6_IJSA_NS7_ILi512EEESA_EEES9_SC_SE_Li256ELb1ELb1ELb1ELb0EEENS1_36VarlenDynamicPersistentTileSchedulerILi64ELi64ELi256ELi128ELb1ELb1ELb1ELb1ELb1ELb1EEEEEEEEEvNT_6ParamsE)
        /*124c*/ 	.short	0x0210
        /*124e*/ 	.short	0x0af0


	//----- nvinfo : EIATTR_SW_WAR
	.align		4
.L_590:
        /*1250*/ 	.byte	0x04, 0x36
        /*1252*/ 	.short	(.L_592 - .L_591)
.L_591:
        /*1254*/ 	.word	0x00000008
.L_592:


//--------------------- .nv.info._ZN7cutlass13device_kernelIN5flash11enable_sm90INS1_16FlashAttnFwdSm90INS1_25CollectiveMainloopFwdSm90ILi2EN4cute5tupleIJNS5_1CILi1EEES8_S8_EEENS6_IJNS7_ILi64EEESA_SA_EEELi512ENS_10bfloat16_tEfNS_4arch4Sm90ELb1ELb0ELb1ELb1ELb1ELb0ELb1ELb0ELb0ELb1ELb1ELb0EEENS1_21CollectiveEpilogueFwdINS6_IJSA_NS7_ILi512EEESA_EEES9_SC_SE_Li256ELb1ELb1ELb1ELb0EEENS1_36VarlenDynamicPersistentTileSchedulerILi64ELi64ELi256ELi128ELb1ELb1ELb1ELb1ELb1ELb1EEEEEEEEEvNT_6ParamsE --------------------------
	.section	.nv.info._ZN7cutlass13device_kernelIN5flash11enable_sm90INS1_16FlashAttnFwdSm90INS1_25CollectiveMainloopFwdSm90ILi2EN4cute5tupleIJNS5_1CILi1EEES8_S8_EEENS6_IJNS7_ILi64EEESA_SA_EEELi512ENS_10bfloat16_tEfNS_4arch4Sm90ELb1ELb0ELb1ELb1ELb1ELb0ELb1ELb0ELb0ELb1ELb1ELb0EEENS1_21CollectiveEpilogueFwdINS6_IJSA_NS7_ILi512EEESA_EEES9_SC_SE_Li256ELb1ELb1ELb1ELb0EEENS1_36VarlenDynamicPersistentTileSchedulerILi64ELi64ELi256ELi128ELb1ELb1ELb1ELb1ELb1ELb1EEEEEEEEEvNT_6ParamsE,"",@"SHT_CUDA_INFO"
	.sectionflags	@""
	.align	4


	//----- nvinfo : EIATTR_CUDA_API_VERSION
	.align		4
        /*0000*/ 	.byte	0x04, 0x37
        /*0002*/ 	.short	(.L_594 - .L_593)
.L_593:
        /*0004*/ 	.word	0x00000082


	//----- nvinfo : EIATTR_KPARAM_INFO
	.align		4
.L_594:
        /*0008*/ 	.byte	0x04, 0x17
        /*000a*/ 	.short	(.L_596 - .L_595)
.L_595:
        /*000c*/ 	.word	0x00000000
        /*0010*/ 	.short	0x0000
        /*0012*/ 	.short	0x0070
        /*0014*/ 	.byte	0x00, 0xf0, 0x01, 0x2e


	//----- nvinfo : EIATTR_SPARSE_MMA_MASK
	.align		4
.L_596:
        /*0018*/ 	.byte	0x03, 0x50
        /*001a*/ 	.short	0x0000


	//----- nvinfo : EIATTR_MAXREG_COUNT
	.align		4
        /*001c*/ 	.byte	0x03, 0x1b
        /*001e*/ 	.short	0x00a8


	//----- nvinfo : EIATTR_NUM_BARRIERS
	.align		4
        /*0020*/ 	.byte	0x02, 0x4c
        /*0022*/ 	.byte	0x10
	.zero		1


	//----- nvinfo : EIATTR_EXTERNS
	.align		4
        /*0024*/ 	.byte	0x04, 0x0f
        /*0026*/ 	.short	(.L_598 - .L_597)


	//   ....[0]....
	.align		4
.L_597:
        /*0028*/ 	.word	index@(__assertfail)


	//----- nvinfo : EIATTR_ANNOTATIONS
	.align		4
.L_598:
        /*002c*/ 	.byte	0x04, 0x55
        /*002e*/ 	.short	(.L_600 - .L_599)


	//   ....[0]....
.L_599:
        /* <DEDUP_REMOVED lines=21> */


	//----- nvinfo : EIATTR_MERCURY_ISA_VERSION
	.align		4
.L_600:
        /*0170*/ 	.byte	0x03, 0x5f
        /*0172*/ 	.short	0x0101


	//----- nvinfo : EIATTR_UNUSED_LOAD_BYTE_OFFSET
	.align		4
        /*0174*/ 	.byte	0x04, 0x44
        /*0176*/ 	.short	(.L_602 - .L_601)


	//   ....[0]....
.L_601:
        /*0178*/ 	.word	0x00000960
        /*017c*/ 	.word	0x0000fff0


	//   ....[1]....
        /*0180*/ 	.word	0x0000e5d0
        /*0184*/ 	.word	0x0000fff0


	//----- nvinfo : EIATTR_INT_WARP_WIDE_INSTR_OFFSETS
	.align		4
.L_602:
        /*0188*/ 	.byte	0x04, 0x31
        /*018a*/ 	.short	(.L_604 - .L_603)


	//   ....[0]....
.L_603:
        /*018c*/ 	.word	0x000000c0


	//   ....[1]....
        /*0190*/ 	.word	0x000000d0


	//   ....[2]....
        /*0194*/ 	.word	0x000000e0


	//   ....[3]....
        /*0198*/ 	.word	0x00000180


	//   ....[4]....
        /*019c*/ 	.word	0x00014850


	//   ....[5]....
        /*01a0*/ 	.word	0x000148e0


	//   ....[6]....
        /*01a4*/ 	.word	0x00018b70


	//   ....[7]....
        /*01a8*/ 	.word	0x00018c00


	//----- nvinfo : EIATTR_COOP_GROUP_MASK_REGIDS
	.align		4
.L_604:
        /*01ac*/ 	.byte	0x04, 0x29
        /*01ae*/ 	.short	(.L_606 - .L_605)


	//   ....[0]....
.L_605:
        /*01b0*/ 	.word	0xffffffff


	//   ....[1]....
        /*01b4*/ 	.word	0xffffffff


	//   ....[2]....
        /*01b8*/ 	.word	0xffffffff


	//   ....[3]....
        /*01bc*/ 	.word	0xffffffff


	//   ....[4]....
        /*01c0*/ 	.word	0xffffffff


	//   ....[5]....
        /*01c4*/ 	.word	0xffffffff


	//   ....[6]....
        /*01c8*/ 	.word	0xffffffff


	//   ....[7]....
        /*01cc*/ 	.word	0xffffffff


	//   ....[8]....
        /*01d0*/ 	.word	0xffffffff


	//   ....[9]....
        /*01d4*/ 	.word	0xffffffff


	//   ....[10]....
        /*01d8*/ 	.word	0xffffffff


	//   ....[11]....
        /*01dc*/ 	.word	0xffffffff


	//   ....[12]....
        /*01e0*/ 	.word	0xffffffff


	//   ....[13]....
        /*01e4*/ 	.word	0xffffffff


	//   ....[14]....
        /*01e8*/ 	.word	0xffffffff


	//   ....[15]....
        /*01ec*/ 	.word	0xffffffff


	//   ....[16]....
        /*01f0*/ 	.word	0xffffffff


	//   ....[17]....
        /*01f4*/ 	.word	0xffffffff


	//   ....[18]....
        /*01f8*/ 	.word	0xffffffff


	//   ....[19]....
        /*01fc*/ 	.word	0xffffffff


	//   ....[20]....
        /*0200*/ 	.word	0xffffffff


	//   ....[21]....
        /*0204*/ 	.word	0xffffffff


	//   ....[22]....
        /*0208*/ 	.word	0xffffffff


	//   ....[23]....
        /*020c*/ 	.word	0xffffffff


	//   ....[24]....
        /*0210*/ 	.word	0xffffffff


	//   ....[25]....
        /*0214*/ 	.word	0xffffffff


	//   ....[26]....
        /*0218*/ 	.word	0xffffffff


	//   ....[27]....
        /*021c*/ 	.word	0xffffffff


	//   ....[28]....
        /*0220*/ 	.word	0xffffffff


	//   ....[29]....
        /*0224*/ 	.word	0xffffffff


	//   ....[30]....
        /*0228*/ 	.word	0xffffffff


	//   ....[31]....
        /*022c*/ 	.word	0xffffffff


	//   ....[32]....
        /*0230*/ 	.word	0xffffffff


	//   ....[33]....
        /*0234*/ 	.word	0xffffffff


	//   ....[34]....
        /*0238*/ 	.word	0xffffffff


	//   ....[35]....
        /*023c*/ 	.word	0xffffffff


	//   ....[36]....
        /*0240*/ 	.word	0xffffffff


	//   ....[37]....
        /*0244*/ 	.word	0xffffffff


	//   ....[38]....
        /*0248*/ 	.word	0xffffffff


	//   ....[39]....
        /*024c*/ 	.word	0xffffffff


	//   ....[40]....
        /*0250*/ 	.word	0xffffffff


	//   ....[41]....
        /*0254*/ 	.word	0xffffffff


	//   ....[42]....
        /*0258*/ 	.word	0xffffffff


	//   ....[43]....
        /*025c*/ 	.word	0xffffffff


	//   ....[44]....
        /*0260*/ 	.word	0xffffffff


	//   ....[45]....
        /*0264*/ 	.word	0xffffffff


	//   ....[46]....
        /*0268*/ 	.word	0xffffffff


	//   ....[47]....
        /*026c*/ 	.word	0xffffffff


	//   ....[48]....
        /*0270*/ 	.word	0xffffffff


	//   ....[49]....
        /*0274*/ 	.word	0xffffffff


	//   ....[50]....
        /*0278*/ 	.word	0xffffffff


	//   ....[51]....
        /*027c*/ 	.word	0xffffffff


	//   ....[52]....
        /*0280*/ 	.word	0xffffffff


	//   ....[53]....
        /*0284*/ 	.word	0xffffffff


	//   ....[54]....
        /*0288*/ 	.word	0xffffffff


	//   ....[55]....
        /*028c*/ 	.word	0xffffffff


	//   ....[56]....
        /*0290*/ 	.word	0xffffffff


	//   ....[57]....
        /*0294*/ 	.word	0xffffffff


	//   ....[58]....
        /*0298*/ 	.word	0xffffffff


	//   ....[59]....
        /*029c*/ 	.word	0xffffffff


	//   ....[60]....
        /*02a0*/ 	.word	0xffffffff


	//   ....[61]....
        /*02a4*/ 	.word	0xffffffff


	//   ....[62]....
        /*02a8*/ 	.word	0xffffffff


	//   ....[63]....
        /*02ac*/ 	.word	0xffffffff


	//   ....[64]....
        /*02b0*/ 	.word	0xffffffff


	//   ....[65]....
        /*02b4*/ 	.word	0xffffffff


	//   ....[66]....
        /*02b8*/ 	.word	0xffffffff


	//   ....[67]....
        /*02bc*/ 	.word	0xffffffff


	//   ....[68]....
        /*02c0*/ 	.word	0xffffffff


	//   ....[69]....
        /*02c4*/ 	.word	0xffffffff


	//   ....[70]....
        /*02c8*/ 	.word	0xffffffff


	//   ....[71]....
        /*02cc*/ 	.word	0xffffffff


	//   ....[72]....
        /*02d0*/ 	.word	0xffffffff


	//   ....[73]....
        /*02d4*/ 	.word	0xffffffff


	//   ....[74]....
        /*02d8*/ 	.word	0xffffffff


	//   ....[75]....
        /*02dc*/ 	.word	0xffffffff


	//   ....[76]....
        /*02e0*/ 	.word	0xffffffff


	//   ....[77]....
        /*02e4*/ 	.word	0xffffffff


	//   ....[78]....
        /*02e8*/ 	.word	0xffffffff


	//   ....[79]....
        /*02ec*/ 	.word	0xffffffff


	//   ....[80]....
        /*02f0*/ 	.word	0xffffffff


	//   ....[81]....
        /*02f4*/ 	.word	0xffffffff


	//   ....[82]....
        /*02f8*/ 	.word	0xffffffff


	//   ....[83]....
        /*02fc*/ 	.word	0xffffffff


	//   ....[84]....
        /*0300*/ 	.word	0xffffffff


	//   ....[85]....
        /*0304*/ 	.word	0xffffffff


	//   ....[86]....
        /*0308*/ 	.word	0xffffffff


	//   ....[87]....
        /*030c*/ 	.word	0xffffffff


	//   ....[88]....
        /*0310*/ 	.word	0xffffffff


	//   ....[89]....
        /*0314*/ 	.word	0xffffffff


	//   ....[90]....
        /*0318*/ 	.word	0xffffffff


	//   ....[91]....
        /*031c*/ 	.word	0xffffffff


	//   ....[92]....
        /*0320*/ 	.word	0xffffffff


	//   ....[93]....
        /*0324*/ 	.word	0xffffffff


	//   ....[94]....
        /*0328*/ 	.word	0xffffffff


	//   ....[95]....
        /*032c*/ 	.word	0xffffffff


	//   ....[96]....
        /*0330*/ 	.word	0xffffffff


	//   ....[97]....
        /*0334*/ 	.word	0xffffffff


	//   ....[98]....
        /*0338*/ 	.word	0xffffffff


	//   ....[99]....
        /*033c*/ 	.word	0xffffffff


	//   ....[100]....
        /*0340*/ 	.word	0xffffffff


	//   ....[101]....
        /*0344*/ 	.word	0xffffffff


	//   ....[102]....
        /*0348*/ 	.word	0xffffffff


	//   ....[103]....
        /*034c*/ 	.word	0xffffffff


	//   ....[104]....
        /*0350*/ 	.word	0xffffffff


	//   ....[105]....
        /*0354*/ 	.word	0xffffffff


	//   ....[106]....
        /*0358*/ 	.word	0xffffffff


	//   ....[107]....
        /*035c*/ 	.word	0xffffffff


	//   ....[108]....
        /*0360*/ 	.word	0xffffffff


	//   ....[109]....
        /*0364*/ 	.word	0xffffffff


	//   ....[110]....
        /*0368*/ 	.word	0xffffffff


	//   ....[111]....
        /*036c*/ 	.word	0xffffffff


	//   ....[112]....
        /*0370*/ 	.word	0xffffffff


	//   ....[113]....
        /*0374*/ 	.word	0xffffffff


	//   ....[114]....
        /*0378*/ 	.word	0xffffffff


	//   ....[115]....
        /*037c*/ 	.word	0xffffffff


	//   ....[116]....
        /*0380*/ 	.word	0xffffffff


	//   ....[117]....
        /*0384*/ 	.word	0xffffffff


	//   ....[118]....
        /*0388*/ 	.word	0xffffffff


	//   ....[119]....
        /*038c*/ 	.word	0xffffffff


	//   ....[120]....
        /*0390*/ 	.word	0xffffffff


	//   ....[121]....
        /*0394*/ 	.word	0xffffffff


	//   ....[122]....
        /*0398*/ 	.word	0xffffffff


	//   ....[123]....
        /*039c*/ 	.word	0xffffffff


	//   ....[124]....
        /*03a0*/ 	.word	0xffffffff


	//   ....[125]....
        /*03a4*/ 	.word	0xffffffff


	//   ....[126]....
        /*03a8*/ 	.word	0xffffffff


	//   ....[127]....
        /*03ac*/ 	.word	0xffffffff


	//   ....[128]....
        /*03b0*/ 	.word	0xffffffff


	//   ....[129]....
        /*03b4*/ 	.word	0xffffffff


	//   ....[130]....
        /*03b8*/ 	.word	0xffffffff


	//   ....[131]....
        /*03bc*/ 	.word	0xffffffff


	//   ....[132]....
        /*03c0*/ 	.word	0xffffffff


	//   ....[133]....
        /*03c4*/ 	.word	0xffffffff


	//   ....[134]....
        /*03c8*/ 	.word	0xffffffff


	//   ....[135]....
        /*03cc*/ 	.word	0x0500000f


	//   ....[136]....
        /*03d0*/ 	.word	0x0500000f


	//   ....[137]....
        /*03d4*/ 	.word	0x0500000f


	//   ....[138]....
        /*03d8*/ 	.word	0x0500000f


	//   ....[139]....
        /*03dc*/ 	.word	0x0500000f


	//   ....[140]....
        /*03e0*/ 	.word	0x0500000f


	//   ....[141]....
        /*03e4*/ 	.word	0x0500000f


	//   ....[142]....
        /*03e8*/ 	.word	0x0500000f


	//   ....[143]....
        /*03ec*/ 	.word	0x0500000f


	//   ....[144]....
        /*03f0*/ 	.word	0x0500000f


	//   ....[145]....
        /*03f4*/ 	.word	0x0500000f


	//   ....[146]....
        /*03f8*/ 	.word	0x0500000f


	//   ....[147]....
        /*03fc*/ 	.word	0x0500000f


	//   ....[148]....
        /*0400*/ 	.word	0x0500000f


	//   ....[149]....
        /*0404*/ 	.word	0x0500000f


	//   ....[150]....
        /*0408*/ 	.word	0x0500000f


	//   ....[151]....
        /*040c*/ 	.word	0x0500000f


	//   ....[152]....
        /*0410*/ 	.word	0x0500000f


	//   ....[153]....
        /*0414*/ 	.word	0x0500000f


	//   ....[154]....
        /*0418*/ 	.word	0x0500000f


	//   ....[155]....
        /*041c*/ 	.word	0x0500000f


	//   ....[156]....
        /*0420*/ 	.word	0x0500000f


	//   ....[157]....
        /*0424*/ 	.word	0x0500000f


	//   ....[158]....
        /*0428*/ 	.word	0x0500000f


	//   ....[159]....
        /*042c*/ 	.word	0x0500000f


	//   ....[160]....
        /*0430*/ 	.word	0x0500000f


	//   ....[161]....
        /*0434*/ 	.word	0x0500000f


	//   ....[162]....
        /*0438*/ 	.word	0x0500000f


	//   ....[163]....
        /*043c*/ 	.word	0x0500000f


	//   ....[164]....
        /*0440*/ 	.word	0x0500000f


	//   ....[165]....
        /*0444*/ 	.word	0x0500000f


	//   ....[166]....
        /*0448*/ 	.word	0x0500000f


	//   ....[167]....
        /*044c*/ 	.word	0x0500000f


	//   ....[168]....
        /*0450*/ 	.word	0x0500000f


	//   ....[169]....
        /*0454*/ 	.word	0x0500000f


	//   ....[170]....
        /*0458*/ 	.word	0x0500000f


	//   ....[171]....
        /*045c*/ 	.word	0x0500000f


	//   ....[172]....
        /*0460*/ 	.word	0x0500000f


	//   ....[173]....
        /*0464*/ 	.word	0x0500000f


	//   ....[174]....
        /*0468*/ 	.word	0x0500000f


	//   ....[175]....
        /*046c*/ 	.word	0x0500000f


	//   ....[176]....
        /*0470*/ 	.word	0x0500000f


	//   ....[177]....
        /*0474*/ 	.word	0x0500000f


	//   ....[178]....
        /*0478*/ 	.word	0x0500000f


	//   ....[179]....
        /*047c*/ 	.word	0x0500000f


	//   ....[180]....
        /*0480*/ 	.word	0x0500000f


	//   ....[181]....
        /*0484*/ 	.word	0x0500000f


	//   ....[182]....
        /*0488*/ 	.word	0x0500000f


	//   ....[183]....
        /*048c*/ 	.word	0x0500000f


	//   ....[184]....
        /*0490*/ 	.word	0x0500000f


	//   ....[185]....
        /*0494*/ 	.word	0x0500000f


	//   ....[186]....
        /*0498*/ 	.word	0x0500000f


	//   ....[187]....
        /*049c*/ 	.word	0x0500000f


	//   ....[188]....
        /*04a0*/ 	.word	0x0500000f


	//   ....[189]....
        /*04a4*/ 	.word	0x0500000f


	//   ....[190]....
        /*04a8*/ 	.word	0x0500000f


	//   ....[191]....
        /*04ac*/ 	.word	0x0500000f


	//   ....[192]....
        /*04b0*/ 	.word	0x0500000f


	//   ....[193]....
        /*04b4*/ 	.word	0x0500000f


	//   ....[194]....
        /*04b8*/ 	.word	0x0500000f


	//   ....[195]....
        /*04bc*/ 	.word	0x0500000f


	//   ....[196]....
        /*04c0*/ 	.word	0x0500000f


	//   ....[197]....
        /*04c4*/ 	.word	0x0500000f


	//   ....[198]....
        /*04c8*/ 	.word	0x0500000f


	//   ....[199]....
        /*04cc*/ 	.word	0x0500000f


	//   ....[200]....
        /*04d0*/ 	.word	0x0500000f


	//   ....[201]....
        /*04d4*/ 	.word	0x0500000f


	//   ....[202]....
        /*04d8*/ 	.word	0x0500000f


	//----- nvinfo : EIATTR_COOP_GROUP_INSTR_OFFSETS
	.align		4
.L_606:
        /*04dc*/ 	.byte	0x04, 0x28
        /*04de*/ 	.short	(.L_608 - .L_607)


	//   ....[0]....
.L_607:
        /*04e0*/ 	.word	0x00000080


	//   ....[1]....
        /*04e4*/ 	.word	0x00000090


	//   ....[2]....
        /*04e8*/ 	.word	0x000002b0


	//   ....[3]....
        /*04ec*/ 	.word	0x00000410


	//   ....[4]....
        /*04f0*/ 	.word	0x00000530


	//   ....[5]....
        /*04f4*/ 	.word	0x00000690


	//   ....[6]....
        /*04f8*/ 	.word	0x00001fc0


	//   ....[7]....
        /*04fc*/ 	.word	0x00003fa0


	//   ....[8]....
        /*0500*/ 	.word	0x00004f70


	//   ....[9]....
        /*0504*/ 	.word	0x00005eb0


	//   ....[10]....
        /*0508*/ 	.word	0x00005ed0


	//   ....[11]....
        /*050c*/ 	.word	0x00006310


	//   ....[12]....
        /*0510*/ 	.word	0x000063e0


	//   ....[13]....
        /*0514*/ 	.word	0x00006800


	//   ....[14]....
        /*0518*/ 	.word	0x00006880


	//   ....[15]....
        /*051c*/ 	.word	0x00007080


	//   ....[16]....
        /*0520*/ 	.word	0x00007e10


	//   ....[17]....
        /*0524*/ 	.word	0x00008ca0


	//   ....[18]....
        /*0528*/ 	.word	0x00008cd0


	//   ....[19]....
        /*052c*/ 	.word	0x000092b0


	//   ....[20]....
        /*0530*/ 	.word	0x000092d0


	//   ....[21]....
        /*0534*/ 	.word	0x00009aa0


	//   ....[22]....
        /*0538*/ 	.word	0x00009c70


	//   ....[23]....
        /*053c*/ 	.word	0x0000a800


	//   ....[24]....
        /*0540*/ 	.word	0x0000b510


	//   ....[25]....
        /*0544*/ 	.word	0x0000c470


	//   ....[26]....
        /*0548*/ 	.word	0x0000c4a0


	//   ....[27]....
        /*054c*/ 	.word	0x0000cd90


	//   ....[28]....
        /*0550*/ 	.word	0x0000ce30


	//   ....[29]....
        /*0554*/ 	.word	0x0000d9f0


	//   ....[30]....
        /*0558*/ 	.word	0x0000dad0


	//   ....[31]....
        /*055c*/ 	.word	0x0000db30


	//   ....[32]....
        /*0560*/ 	.word	0x0000db50


	//   ....[33]....
        /*0564*/ 	.word	0x0000db80


	//   ....[34]....
        /*0568*/ 	.word	0x0000f350


	//   ....[35]....
        /*056c*/ 	.word	0x0000f6a0


	//   ....[36]....
        /*0570*/ 	.word	0x0000f6b0


	//   ....[37]....
        /*0574*/ 	.word	0x0000f6e0


	//   ....[38]....
        /*0578*/ 	.word	0x0000f6f0


	//   ....[39]....
        /*057c*/ 	.word	0x00010320


	//   ....[40]....
        /*0580*/ 	.word	0x00010360


	//   ....[41]....
        /*0584*/ 	.word	0x00010610


	//   ....[42]....
        /*0588*/ 	.word	0x00010630


	//   ....[43]....
        /*058c*/ 	.word	0x00010d70


	//   ....[44]....
        /*0590*/ 	.word	0x00010dc0


	//   ....[45]....
        /*0594*/ 	.word	0x00011680


	//   ....[46]....
        /*0598*/ 	.word	0x000116a0


	//   ....[47]....
        /*059c*/ 	.word	0x00012950


	//   ....[48]....
        /*05a0*/ 	.word	0x00012990


	//   ....[49]....
        /*05a4*/ 	.word	0x00012bd0


	//   ....[50]....
        /*05a8*/ 	.word	0x00012bf0


	//   ....[51]....
        /*05ac*/ 	.word	0x00012eb0


	//   ....[52]....
        /*05b0*/ 	.word	0x000130a0


	//   ....[53]....
        /*05b4*/ 	.word	0x000130d0


	//   ....[54]....
        /*05b8*/ 	.word	0x00013100


	//   ....[55]....
        /*05bc*/ 	.word	0x00013130


	//   ....[56]....
        /*05c0*/ 	.word	0x00013160


	//   ....[57]....
        /*05c4*/ 	.word	0x00013190


	//   ....[58]....
        /*05c8*/ 	.word	0x00013300


	//   ....[59]....
        /*05cc*/ 	.word	0x00013330


	//   ....[60]....
        /*05d0*/ 	.word	0x00013360


	//   ....[61]....
        /*05d4*/ 	.word	0x00013390


	//   ....[62]....
        /*05d8*/ 	.word	0x000133c0


	//   ....[63]....
        /*05dc*/ 	.word	0x000133f0


	//   ....[64]....
        /*05e0*/ 	.word	0x00013480


	//   ....[65]....
        /*05e4*/ 	.word	0x000134b0


	//   ....[66]....
        /*05e8*/ 	.word	0x000134c0


	//   ....[67]....
        /*05ec*/ 	.word	0x00013500


	//   ....[68]....
        /*05f0*/ 	.word	0x00015640


	//   ....[69]....
        /*05f4*/ 	.word	0x00015660


	//   ....[70]....
        /*05f8*/ 	.word	0x000156f0


	//   ....[71]....
        /*05fc*/ 	.word	0x00015710


	//   ....[72]....
        /*0600*/ 	.word	0x00015790


	//   ....[73]....
        /*0604*/ 	.word	0x000157b0


	//   ....[74]....
        /*0608*/ 	.word	0x000157c0


	//   ....[75]....
        /*060c*/ 	.word	0x000157d0


	//   ....[76]....
        /*0610*/ 	.word	0x00015f50


	//   ....[77]....
        /*0614*/ 	.word	0x00015f80


	//   ....[78]....
        /*0618*/ 	.word	0x00016040


	//   ....[79]....
        /*061c*/ 	.word	0x00016060


	//   ....[80]....
        /*0620*/ 	.word	0x00016100


	//   ....[81]....
        /*0624*/ 	.word	0x00016120


	//   ....[82]....
        /*0628*/ 	.word	0x00016130


	//   ....[83]....
        /*062c*/ 	.word	0x000161b0


	//   ....[84]....
        /*0630*/ 	.word	0x00016a10


	//   ....[85]....
        /*0634*/ 	.word	0x00016a30


	//   ....[86]....
        /*0638*/ 	.word	0x00016bd0


	//   ....[87]....
        /*063c*/ 	.word	0x00016c00


	//   ....[88]....
        /*0640*/ 	.word	0x00016d10


	//   ....[89]....
        /*0644*/ 	.word	0x00016d20


	//   ....[90]....
        /*0648*/ 	.word	0x00016d50


	//   ....[91]....
        /*064c*/ 	.word	0x00016d60


	//   ....[92]....
        /*0650*/ 	.word	0x00017370


	//   ....[93]....
        /*0654*/ 	.word	0x000173a0


	//   ....[94]....
        /*0658*/ 	.word	0x00017590


	//   ....[95]....
        /*065c*/ 	.word	0x000175d0


	//   ....[96]....
        /*0660*/ 	.word	0x000175e0


	//   ....[97]....
        /*0664*/ 	.word	0x000175f0


	//   ....[98]....
        /*0668*/ 	.word	0x00017740


	//   ....[99]....
        /*066c*/ 	.word	0x00017890


	//   ....[100]....
        /*0670*/ 	.word	0x000180a0


	//   ....[101]....
        /*0674*/ 	.word	0x000180c0


	//   ....[102]....
        /*0678*/ 	.word	0x00018110


	//   ....[103]....
        /*067c*/ 	.word	0x00018120


	//   ....[104]....
        /*0680*/ 	.word	0x00018160


	//   ....[105]....
        /*0684*/ 	.word	0x00018170


	//   ....[106]....
        /*0688*/ 	.word	0x00018180


	//   ....[107]....
        /*068c*/ 	.word	0x000181c0


	//   ....[108]....
        /*0690*/ 	.word	0x000184c0


	//   ....[109]....
        /*0694*/ 	.word	0x00018500


	//   ....[110]....
        /*0698*/ 	.word	0x00018520


	//   ....[111]....
        /*069c*/ 	.word	0x00018540


	//   ....[112]....
        /*06a0*/ 	.word	0x00018570


	//   ....[113]....
        /*06a4*/ 	.word	0x00018590


	//   ....[114]....
        /*06a8*/ 	.word	0x00018690


	//   ....[115]....
        /*06ac*/ 	.word	0x000187e0


	//   ....[116]....
        /*06b0*/ 	.word	0x00018e20


	//   ....[117]....
        /*06b4*/ 	.word	0x00018e50


	//   ....[118]....
        /*06b8*/ 	.word	0x00018eb0


	//   ....[119]....
        /*06bc*/ 	.word	0x00018ee0


	//   ....[120]....
        /*06c0*/ 	.word	0x00018f10


	//   ....[121]....
        /*06c4*/ 	.word	0x00018f40


	//   ....[122]....
        /*06c8*/ 	.word	0x00018f70


	//   ....[123]....
        /*06cc*/ 	.word	0x00018fa0


	//   ....[124]....
        /*06d0*/ 	.word	0x00019140


	//   ....[125]....
        /*06d4*/ 	.word	0x00019170


	//   ....[126]....
        /*06d8*/ 	.word	0x000191a0


	//   ....[127]....
        /*06dc*/ 	.word	0x000191d0


	//   ....[128]....
        /*06e0*/ 	.word	0x00019200


	//   ....[129]....
        /*06e4*/ 	.word	0x00019230


	//   ....[130]....
        /*06e8*/ 	.word	0x000192f0


	//   ....[131]....
        /*06ec*/ 	.word	0x00019310


	//   ....[132]....
        /*06f0*/ 	.word	0x00019330


	//   ....[133]....
        /*06f4*/ 	.word	0x00019390


	//   ....[134]....
        /*06f8*/ 	.word	0x00019db0


	//   ....[135]....
        /*06fc*/ 	.word	0x0001a340


	//   ....[136]....
        /*0700*/ 	.word	0x0001a430


	//   ....[137]....
        /*0704*/ 	.word	0x0001a4d0


	//   ....[138]....
        /*0708*/ 	.word	0x0001a530


	//   ....[139]....
        /*070c*/ 	.word	0x0001a620


	//   ....[140]....
        /*0710*/ 	.word	0x0001a690


	//   ....[141]....
        /*0714*/ 	.word	0x0001a780


	//   ....[142]....
        /*0718*/ 	.word	0x0001a7f0


	//   ....[143]....
        /*071c*/ 	.word	0x0001a890


	//   ....[144]....
        /*0720*/ 	.word	0x0001a990


	//   ....[145]....
        /*0724*/ 	.word	0x0001aa20


	//   ....[146]....
        /*0728*/ 	.word	0x0001aa80


	//   ....[147]....
        /*072c*/ 	.word	0x0001ab70


	//   ....[148]....
        /*0730*/ 	.word	0x0001abf0


	//   ....[149]....
        /*0734*/ 	.word	0x0001acf0


	//   ....[150]....
        /*0738*/ 	.word	0x0001ad60


	//   ....[151]....
        /*073c*/ 	.word	0x0001ae40


	//   ....[152]....
        /*0740*/ 	.word	0x0001b150


	//   ....[153]....
        /*0744*/ 	.word	0x0001b210


	//   ....[154]....
        /*0748*/ 	.word	0x0001b480


	//   ....[155]....
        /*074c*/ 	.word	0x0001b4d0


	//   ....[156]....
        /*0750*/ 	.word	0x0001b6e0


	//   ....[157]....
        /*0754*/ 	.word	0x0001b730


	//   ....[158]....
        /*0758*/ 	.word	0x0001b8e0


	//   ....[159]....
        /*075c*/ 	.word	0x0001b930


	//   ....[160]....
        /*0760*/ 	.word	0x0001ba70


	//   ....[161]....
        /*0764*/ 	.word	0x0001bb70


	//   ....[162]....
        /*0768*/ 	.word	0x0001bde0


	//   ....[163]....
        /*076c*/ 	.word	0x0001be30


	//   ....[164]....
        /*0770*/ 	.word	0x0001c000


	//   ....[165]....
        /*0774*/ 	.word	0x0001c050


	//   ....[166]....
        /*0778*/ 	.word	0x0001c220


	//   ....[167]....
        /*077c*/ 	.word	0x0001c270


	//   ....[168]....
        /*0780*/ 	.word	0x0001c360


	//   ....[169]....
        /*0784*/ 	.word	0x0001c400


	//   ....[170]....
        /*0788*/ 	.word	0x0001c460


	//   ....[171]....
        /*078c*/ 	.word	0x0001c510


	//   ....[172]....
        /*0790*/ 	.word	0x0001c570


	//   ....[173]....
        /*0794*/ 	.word	0x0001c620


	//   ....[174]....
        /*0798*/ 	.word	0x0001c680


	//   ....[175]....
        /*079c*/ 	.word	0x0001c730


	//   ....[176]....
        /*07a0*/ 	.word	0x0001c820


	//   ....[177]....
        /*07a4*/ 	.word	0x0001c900


	//   ....[178]....
        /*07a8*/ 	.word	0x0001ca10


	//   ....[179]....
        /*07ac*/ 	.word	0x0001cb10


	//   ....[180]....
        /*07b0*/ 	.word	0x0001cc40


	//   ....[181]....
        /*07b4*/ 	.word	0x0001cd20


	//   ....[182]....
        /*07b8*/ 	.word	0x0001ce20


	//   ....[183]....
        /*07bc*/ 	.word	0x0001cf00


	//   ....[184]....
        /*07c0*/ 	.word	0x0001cf90


	//   ....[185]....
        /*07c4*/ 	.word	0x0001d030


	//   ....[186]....
        /*07c8*/ 	.word	0x0001d1a0


	//   ....[187]....
        /*07cc*/ 	.word	0x0001d210


	//   ....[188]....
        /*07d0*/ 	.word	0x0001d280


	//   ....[189]....
        /*07d4*/ 	.word	0x0001d2f0


	//   ....[190]....
        /*07d8*/ 	.word	0x0001d360


	//   ....[191]....
        /*07dc*/ 	.word	0x0001d3e0


	//   ....[192]....
        /*07e0*/ 	.word	0x0001d460


	//   ....[193]....
        /*07e4*/ 	.word	0x0001d4f0


	//   ....[194]....
        /*07e8*/ 	.word	0x0001d560


	//   ....[195]....
        /*07ec*/ 	.word	0x0001d5d0


	//   ....[196]....
        /*07f0*/ 	.word	0x0001d640


	//   ....[197]....
        /*07f4*/ 	.word	0x0001d6c0


	//   ....[198]....
        /*07f8*/ 	.word	0x0001d730


	//   ....[199]....
        /*07fc*/ 	.word	0x0001d7c0


	//   ....[200]....
        /*0800*/ 	.word	0x0001d820


	//   ....[201]....
        /*0804*/ 	.word	0x0001d8b0


	//   ....[202]....
        /*0808*/ 	.word	0x0001d9e0


	//----- nvinfo : EIATTR_REG_RECONFIG
	.align		4
.L_608:
        /*080c*/ 	.byte	0x01, 0x54
	.zero		2


	//----- nvinfo : EIATTR_SYSCALL_OFFSETS
	.align		4
        /*0810*/ 	.byte	0x04, 0x46
        /*0812*/ 	.short	(.L_610 - .L_609)


	//   ....[0]....
.L_609:
        /*0814*/ 	.word	0x00004150


	//   ....[1]....
        /*0818*/ 	.word	0x00014a40


	//   ....[2]....
        /*081c*/ 	.word	0x00014b90


	//   ....[3]....
        /*0820*/ 	.word	0x00014c80


	//   ....[4]....
        /*0824*/ 	.word	0x00015b70


	//   ....[5]....
        /*0828*/ 	.word	0x00016430


	//----- nvinfo : EIATTR_MBARRIER_INSTR_OFFSETS
	.align		4
.L_610:
        /*082c*/ 	.byte	0x04, 0x39
        /*082e*/ 	.short	(.L_612 - .L_611)


	//   ....[0]....
.L_611:
        /*0830*/ 	.word	0x00000190
        /*0834*/ 	.word	0x000000ff
        /*0838*/ 	.word	0x00038800
        /*083c*/ 	.short	0x0100
        /*083e*/ 	.byte	0x08
	.zero		1


	//   ....[1]....
        /*0840*/ 	.word	0x000001a0
        /*0844*/ 	.word	0x000000ff
        /*0848*/ 	.word	0x00038810
        /*084c*/ 	.short	0x0100
        /*084e*/ 	.byte	0x08
	.zero		1


	//   ....[2]....
        /*0850*/ 	.word	0x000001b0
        /*0854*/ 	.word	0x000000ff
        /*0858*/ 	.word	0x00038820
        /*085c*/ 	.short	0x0100
        /*085e*/ 	.byte	0x08
	.zero		1


	//   ....[3]....
        /*0860*/ 	.word	0x00000260
        /*0864*/ 	.word	0x000000ff
        /*0868*/ 	.word	0x00038830
        /*086c*/ 	.short	0x0100
        /*086e*/ 	.byte	0x06
	.zero		1


	//   ....[4]....
        /*0870*/ 	.word	0x00000270
        /*0874*/ 	.word	0x000000ff
        /*0878*/ 	.word	0x00038840
        /*087c*/ 	.short	0x0100
        /*087e*/ 	.byte	0x06
	.zero		1


	//   ....[5]....
        /*0880*/ 	.word	0x00000280
        /*0884*/ 	.word	0x000000ff
        /*0888*/ 	.word	0x00038838
        /*088c*/ 	.short	0x0100
        /*088e*/ 	.byte	0x06
	.zero		1


	//   ....[6]....
        /*0890*/ 	.word	0x00000290
        /*0894*/ 	.word	0x000000ff
        /*0898*/ 	.word	0x00038848
        /*089c*/ 	.short	0x0100
        /*089e*/ 	.byte	0x06
	.zero		1


	//   ....[7]....
        /*08a0*/ 	.word	0x000003c0
        /*08a4*/ 	.word	0x000000ff
        /*08a8*/ 	.word	0x00038850
        /*08ac*/ 	.short	0x0100
        /*08ae*/ 	.byte	0x08
	.zero		1


	//   ....[8]....
        /*08b0*/ 	.word	0x000003d0
        /*08b4*/ 	.word	0x000000ff
        /*08b8*/ 	.word	0x00038860
        /*08bc*/ 	.short	0x0100
        /*08be*/ 	.byte	0x08
	.zero		1


	//   ....[9]....
        /*08c0*/ 	.word	0x000003e0
        /*08c4*/ 	.word	0x000000ff
        /*08c8*/ 	.word	0x00038858
        /*08cc*/ 	.short	0x0100
        /*08ce*/ 	.byte	0x08
	.zero		1


	//   ....[10]....
        /*08d0*/ 	.word	0x000003f0
        /*08d4*/ 	.word	0x000000ff
        /*08d8*/ 	.word	0x00038868
        /*08dc*/ 	.short	0x0100
        /*08de*/ 	.byte	0x08
	.zero		1


	//   ....[11]....
        /*08e0*/ 	.word	0x000004e0
        /*08e4*/ 	.word	0x000000ff
        /*08e8*/ 	.word	0x00038870
        /*08ec*/ 	.short	0x0100
        /*08ee*/ 	.byte	0x06
	.zero		1


	//   ....[12]....
        /*08f0*/ 	.word	0x000004f0
        /*08f4*/ 	.word	0x000000ff
        /*08f8*/ 	.word	0x00038880
        /*08fc*/ 	.short	0x0100
        /*08fe*/ 	.byte	0x06
	.zero		1


	//   ....[13]....
        /*0900*/ 	.word	0x00000500
        /*0904*/ 	.word	0x000000ff
        /*0908*/ 	.word	0x00038878
        /*090c*/ 	.short	0x0100
        /*090e*/ 	.byte	0x06
	.zero		1


	//   ....[14]....
        /*0910*/ 	.word	0x00000510
        /*0914*/ 	.word	0x000000ff
        /*0918*/ 	.word	0x00038888
        /*091c*/ 	.short	0x0100
        /*091e*/ 	.byte	0x06
	.zero		1


	//   ....[15]....
        /*0920*/ 	.word	0x00000640
        /*0924*/ 	.word	0x000000ff
        /*0928*/ 	.word	0x00038890
        /*092c*/ 	.short	0x0100
        /*092e*/ 	.byte	0x08
	.zero		1


	//   ....[16]....
        /*0930*/ 	.word	0x00000650
        /*0934*/ 	.word	0x000000ff
        /*0938*/ 	.word	0x000388a0
        /*093c*/ 	.short	0x0100
        /*093e*/ 	.byte	0x08
	.zero		1


	//   ....[17]....
        /*0940*/ 	.word	0x00000660
        /*0944*/ 	.word	0x000000ff
        /*0948*/ 	.word	0x00038898
        /*094c*/ 	.short	0x0100
        /*094e*/ 	.byte	0x08
	.zero		1


	//   ....[18]....
        /*0950*/ 	.word	0x00000670
        /*0954*/ 	.word	0x000000ff
        /*0958*/ 	.word	0x000388a8
        /*095c*/ 	.short	0x0100
        /*095e*/ 	.byte	0x08
	.zero		1


	//   ....[19]....
        /*0960*/ 	.word	0x000007b0
        /*0964*/ 	.word	0x000000ff
        /*0968*/ 	.word	0x000388b0
        /*096c*/ 	.short	0x0100
        /*096e*/ 	.byte	0x08
	.zero		1


	//   ....[20]....
        /*0970*/ 	.word	0x000007c0
        /*0974*/ 	.word	0x000000ff
        /*0978*/ 	.word	0x000388c0
        /*097c*/ 	.short	0x0100
        /*097e*/ 	.byte	0x08
	.zero		1


	//   ....[21]....
        /*0980*/ 	.word	0x000007d0
        /*0984*/ 	.word	0x000000ff
        /*0988*/ 	.word	0x000388b8
        /*098c*/ 	.short	0x0100
        /*098e*/ 	.byte	0x08
	.zero		1


	//   ....[22]....
        /*0990*/ 	.word	0x000007e0
        /*0994*/ 	.word	0x000000ff
        /*0998*/ 	.word	0x000388c8
        /*099c*/ 	.short	0x0100
        /*099e*/ 	.byte	0x08
	.zero		1


	//   ....[23]....
        /*09a0*/ 	.word	0x00002320
        /*09a4*/ 	.word	0x00000004
        /*09a8*/ 	.word	0x00000000
        /*09ac*/ 	.short	0x0101
        /*09ae*/ 	.byte	0x3f
	.zero		1


	//   ....[24]....
        /*09b0*/ 	.word	0x00002e50
        /*09b4*/ 	.word	0x00000004
        /*09b8*/ 	.word	0x00000000
        /*09bc*/ 	.short	0x0101
        /*09be*/ 	.byte	0x3f
	.zero		1


	//   ....[25]....
        /*09c0*/ 	.word	0x00004200
        /*09c4*/ 	.word	0x00000011
        /*09c8*/ 	.word	0x00038800
        /*09cc*/ 	.short	0x010a
        /*09ce*/ 	.byte	0x3f
	.zero		1


	//   ....[26]....
        /*09d0*/ 	.word	0x00004270
        /*09d4*/ 	.word	0x00000009
        /*09d8*/ 	.word	0x00038830
        /*09dc*/ 	.short	0x010a
        /*09de*/ 	.byte	0x3f
	.zero		1


	//   ....[27]....
        /*09e0*/ 	.word	0x000042e0
        /*09e4*/ 	.word	0x00000009
        /*09e8*/ 	.word	0x00038830
        /*09ec*/ 	.short	0x010a
        /*09ee*/ 	.byte	0x3f
	.zero		1


	//   ....[28]....
        /*09f0*/ 	.word	0x00004560
        /*09f4*/ 	.word	0x00000011
        /*09f8*/ 	.word	0x00038810
        /*09fc*/ 	.short	0x010a
        /*09fe*/ 	.byte	0x3f
	.zero		1


	//   ....[29]....
        /*0a00*/ 	.word	0x000045a0
        /*0a04*/ 	.word	0x00000009
        /*0a08*/ 	.word	0x00038850
        /*0a0c*/ 	.short	0x010a
        /*0a0e*/ 	.byte	0x3f
	.zero		1


	//   ....[30]....
        /*0a10*/ 	.word	0x00004670
        /*0a14*/ 	.word	0x00000009
        /*0a18*/ 	.word	0x00038850
        /*0a1c*/ 	.short	0x010a
        /*0a1e*/ 	.byte	0x3f
	.zero		1


	//   ....[31]....
        /*0a20*/ 	.word	0x00006b10
        /*0a24*/ 	.word	0x00000005
        /*0a28*/ 	.word	0x00000000
        /*0a2c*/ 	.short	0x0101
        /*0a2e*/ 	.byte	0x3f
	.zero		1


	//   ....[32]....
        /*0a30*/ 	.word	0x00007110
        /*0a34*/ 	.word	0x00000009
        /*0a38*/ 	.word	0x00000000
        /*0a3c*/ 	.short	0x0101
        /*0a3e*/ 	.byte	0x3f
	.zero		1


	//   ....[33]....
        /*0a40*/ 	.word	0x00007310
        /*0a44*/ 	.word	0x00000009
        /*0a48*/ 	.word	0x00038830
        /*0a4c*/ 	.short	0x010a
        /*0a4e*/ 	.byte	0x3f
	.zero		1


	//   ....[34]....
        /*0a50*/ 	.word	0x00007360
        /*0a54*/ 	.word	0x00000009
        /*0a58*/ 	.word	0x00038830
        /*0a5c*/ 	.short	0x010a
        /*0a5e*/ 	.byte	0x3f
	.zero		1


	//   ....[35]....
        /*0a60*/ 	.word	0x000074e0
        /*0a64*/ 	.word	0x00000009
        /*0a68*/ 	.word	0x00038850
        /*0a6c*/ 	.short	0x010a
        /*0a6e*/ 	.byte	0x3f
	.zero		1


	//   ....[36]....
        /*0a70*/ 	.word	0x00007520
        /*0a74*/ 	.word	0x00000009
        /*0a78*/ 	.word	0x00038850
        /*0a7c*/ 	.short	0x010a
        /*0a7e*/ 	.byte	0x3f
	.zero		1


	//   ....[37]....
        /*0a80*/ 	.word	0x00009610
        /*0a84*/ 	.word	0x00000007
        /*0a88*/ 	.word	0x00000000
        /*0a8c*/ 	.short	0x0101
        /*0a8e*/ 	.byte	0x3f
	.zero		1


	//   ....[38]....
        /*0a90*/ 	.word	0x0000a8c0
        /*0a94*/ 	.word	0x00000009
        /*0a98*/ 	.word	0x00000000
        /*0a9c*/ 	.short	0x0101
        /*0a9e*/ 	.byte	0x3f
	.zero		1


	//   ....[39]....
        /*0aa0*/ 	.word	0x0000aa10
        /*0aa4*/ 	.word	0x00000009
        /*0aa8*/ 	.word	0x00038830
        /*0aac*/ 	.short	0x010a
        /*0aae*/ 	.byte	0x3f
	.zero		1


	//   ....[40]....
        /*0ab0*/ 	.word	0x0000aa60
        /*0ab4*/ 	.word	0x00000009
        /*0ab8*/ 	.word	0x00038830
        /*0abc*/ 	.short	0x010a
        /*0abe*/ 	.byte	0x3f
	.zero		1


	//   ....[41]....
        /*0ac0*/ 	.word	0x0000abe0
        /*0ac4*/ 	.word	0x00000009
        /*0ac8*/ 	.word	0x00038850
        /*0acc*/ 	.short	0x010a
        /*0ace*/ 	.byte	0x3f
	.zero		1


	//   ....[42]....
        /*0ad0*/ 	.word	0x0000ac20
        /*0ad4*/ 	.word	0x00000009
        /*0ad8*/ 	.word	0x00038850
        /*0adc*/ 	.short	0x010a
        /*0ade*/ 	.byte	0x3f
	.zero		1


	//   ....[43]....
        /*0ae0*/ 	.word	0x0000c950
        /*0ae4*/ 	.word	0x00000008
        /*0ae8*/ 	.word	0x00000000
        /*0aec*/ 	.short	0x0101
        /*0aee*/ 	.byte	0x3f
	.zero		1


	//   ....[44]....
        /*0af0*/ 	.word	0x0000dab0
        /*0af4*/ 	.word	0x00000009
        /*0af8*/ 	.word	0x00000000
        /*0afc*/ 	.short	0x0101
        /*0afe*/ 	.byte	0x3f
	.zero		1


	//   ....[45]....
        /*0b00*/ 	.word	0x00010340
        /*0b04*/ 	.word	0x00000000
        /*0b08*/ 	.word	0x00000000
        /*0b0c*/ 	.short	0x0101
        /*0b0e*/ 	.byte	0x3f
	.zero		1


	//   ....[46]....
        /*0b10*/ 	.word	0x00010df0
        /*0b14*/ 	.word	0x00000004
        /*0b18*/ 	.word	0x00000000
        /*0b1c*/ 	.short	0x0101
        /*0b1e*/ 	.byte	0x3f
	.zero		1


	//   ....[47]....
        /*0b20*/ 	.word	0x00015410
        /*0b24*/ 	.word	0x00000016
        /*0b28*/ 	.word	0x00038840
        /*0b2c*/ 	.short	0x010a
        /*0b2e*/ 	.byte	0x3f
	.zero		1


	//   ....[48]....
        /*0b30*/ 	.word	0x000158d0
        /*0b34*/ 	.word	0x00000016
        /*0b38*/ 	.word	0x00038830
        /*0b3c*/ 	.short	0x0107
        /*0b3e*/ 	.byte	0x3f
	.zero		1


	//   ....[49]....
        /*0b40*/ 	.word	0x000159b0
        /*0b44*/ 	.word	0x00000016
        /*0b48*/ 	.word	0x00038830
        /*0b4c*/ 	.short	0x0101
        /*0b4e*/ 	.byte	0x3f
	.zero		1


	//   ....[50]....
        /*0b50*/ 	.word	0x00016270
        /*0b54*/ 	.word	0x00000011
        /*0b58*/ 	.word	0x00038800
        /*0b5c*/ 	.short	0x0107
        /*0b5e*/ 	.byte	0x3f
	.zero		1


	//   ....[51]....
        /*0b60*/ 	.word	0x00016300
        /*0b64*/ 	.word	0x00000011
        /*0b68*/ 	.word	0x00038800
        /*0b6c*/ 	.short	0x0101
        /*0b6e*/ 	.byte	0x3f
	.zero		1


	//   ....[52]....
        /*0b70*/ 	.word	0x00017000
        /*0b74*/ 	.word	0x00000011
        /*0b78*/ 	.word	0x00038810
        /*0b7c*/ 	.short	0x0107
        /*0b7e*/ 	.byte	0x3f
	.zero		1


	//   ....[53]....
        /*0b80*/ 	.word	0x00017100
        /*0b84*/ 	.word	0x00000011
        /*0b88*/ 	.word	0x00038810
        /*0b8c*/ 	.short	0x0101
        /*0b8e*/ 	.byte	0x3f
	.zero		1


	//   ....[54]....
        /*0b90*/ 	.word	0x00017120
        /*0b94*/ 	.word	0x00000011
        /*0b98*/ 	.word	0x00038820
        /*0b9c*/ 	.short	0x010a
        /*0b9e*/ 	.byte	0x3f
	.zero		1


	//   ....[55]....
        /*0ba0*/ 	.word	0x000171b0
        /*0ba4*/ 	.word	0x00000016
        /*0ba8*/ 	.word	0x00038860
        /*0bac*/ 	.short	0x010a
        /*0bae*/ 	.byte	0x3f
	.zero		1


	//   ....[56]....
        /*0bb0*/ 	.word	0x00017ab0
        /*0bb4*/ 	.word	0x00000016
        /*0bb8*/ 	.word	0x00038850
        /*0bbc*/ 	.short	0x0107
        /*0bbe*/ 	.byte	0x3f
	.zero		1


	//   ....[57]....
        /*0bc0*/ 	.word	0x00017b80
        /*0bc4*/ 	.word	0x00000016
        /*0bc8*/ 	.word	0x00038850
        /*0bcc*/ 	.short	0x0101
        /*0bce*/ 	.byte	0x3f
	.zero		1


	//   ....[58]....
        /*0bd0*/ 	.word	0x00017f20
        /*0bd4*/ 	.word	0x00000006
        /*0bd8*/ 	.word	0x00038840
        /*0bdc*/ 	.short	0x010a
        /*0bde*/ 	.byte	0x3f
	.zero		1


	//   ....[59]....
        /*0be0*/ 	.word	0x00018240
        /*0be4*/ 	.word	0x00000006
        /*0be8*/ 	.word	0x00038830
        /*0bec*/ 	.short	0x0107
        /*0bee*/ 	.byte	0x3f
	.zero		1


	//   ....[60]....
        /*0bf0*/ 	.word	0x00018300
        /*0bf4*/ 	.word	0x00000006
        /*0bf8*/ 	.word	0x00038830
        /*0bfc*/ 	.short	0x0101
        /*0bfe*/ 	.byte	0x3f
	.zero		1


	//   ....[61]....
        /*0c00*/ 	.word	0x00018330
        /*0c04*/ 	.word	0x00000006
        /*0c08*/ 	.word	0x00038860
        /*0c0c*/ 	.short	0x010a
        /*0c0e*/ 	.byte	0x3f
	.zero		1


	//   ....[62]....
        /*0c10*/ 	.word	0x000189e0
        /*0c14*/ 	.word	0x00000006
        /*0c18*/ 	.word	0x00038850
        /*0c1c*/ 	.short	0x0107
        /*0c1e*/ 	.byte	0x3f
	.zero		1


	//   ....[63]....
        /*0c20*/ 	.word	0x00018aa0
        /*0c24*/ 	.word	0x00000006
        /*0c28*/ 	.word	0x00038850
        /*0c2c*/ 	.short	0x0101
        /*0c2e*/ 	.byte	0x3f
	.zero		1


	//   ....[64]....
        /*0c30*/ 	.word	0x00019d30
        /*0c34*/ 	.word	0x00000005
        /*0c38*/ 	.word	0x00038820
        /*0c3c*/ 	.short	0x010a
        /*0c3e*/ 	.byte	0x3f
	.zero		1


	//   ....[65]....
        /*0c40*/ 	.word	0x00019eb0
        /*0c44*/ 	.word	0x00000003
        /*0c48*/ 	.word	0x00038840
        /*0c4c*/ 	.short	0x010a
        /*0c4e*/ 	.byte	0x3f
	.zero		1


	//   ....[66]....
        /*0c50*/ 	.word	0x00019f50
        /*0c54*/ 	.word	0x00000005
        /*0c58*/ 	.word	0x00038840
        /*0c5c*/ 	.short	0x010a
        /*0c5e*/ 	.byte	0x3f
	.zero		1


	//   ....[67]....
        /*0c60*/ 	.word	0x00019f90
        /*0c64*/ 	.word	0x00000003
        /*0c68*/ 	.word	0x00038860
        /*0c6c*/ 	.short	0x010a
        /*0c6e*/ 	.byte	0x3f
	.zero		1


	//   ....[68]....
        /*0c70*/ 	.word	0x00019fd0
        /*0c74*/ 	.word	0x00000005
        /*0c78*/ 	.word	0x00038860
        /*0c7c*/ 	.short	0x010a
        /*0c7e*/ 	.byte	0x3f
	.zero		1


	//   ....[69]....
        /*0c80*/ 	.word	0x0001a030
        /*0c84*/ 	.word	0x00000011
        /*0c88*/ 	.word	0x00038800
        /*0c8c*/ 	.short	0x010a
        /*0c8e*/ 	.byte	0x3f
	.zero		1


	//   ....[70]....
        /*0c90*/ 	.word	0x0001a080
        /*0c94*/ 	.word	0x00000009
        /*0c98*/ 	.word	0x00038830
        /*0c9c*/ 	.short	0x010a
        /*0c9e*/ 	.byte	0x3f
	.zero		1


	//   ....[71]....
        /*0ca0*/ 	.word	0x0001a0d0
        /*0ca4*/ 	.word	0x00000011
        /*0ca8*/ 	.word	0x00038810
        /*0cac*/ 	.short	0x010a
        /*0cae*/ 	.byte	0x3f
	.zero		1


	//   ....[72]....
        /*0cb0*/ 	.word	0x0001a120
        /*0cb4*/ 	.word	0x00000009
        /*0cb8*/ 	.word	0x00038850
        /*0cbc*/ 	.short	0x010a
        /*0cbe*/ 	.byte	0x3f
	.zero		1


	//   ....[73]....
        /*0cc0*/ 	.word	0x0001a170
        /*0cc4*/ 	.word	0x00000009
        /*0cc8*/ 	.word	0x00038830
        /*0ccc*/ 	.short	0x010a
        /*0cce*/ 	.byte	0x3f
	.zero		1


	//   ....[74]....
        /*0cd0*/ 	.word	0x0001a1c0
        /*0cd4*/ 	.word	0x00000009
        /*0cd8*/ 	.word	0x00038850
        /*0cdc*/ 	.short	0x010a
        /*0cde*/ 	.byte	0x3f
	.zero		1


	//   ....[75]....
        /*0ce0*/ 	.word	0x0001a210
        /*0ce4*/ 	.word	0x00000009
        /*0ce8*/ 	.word	0x00038830
        /*0cec*/ 	.short	0x010a
        /*0cee*/ 	.byte	0x3f
	.zero		1


	//   ....[76]....
        /*0cf0*/ 	.word	0x0001a260
        /*0cf4*/ 	.word	0x00000009
        /*0cf8*/ 	.word	0x00038850
        /*0cfc*/ 	.short	0x010a
        /*0cfe*/ 	.byte	0x3f
	.zero		1


	//   ....[77]....
        /*0d00*/ 	.word	0x0001a380
        /*0d04*/ 	.word	0x00000016
        /*0d08*/ 	.word	0x00038840
        /*0d0c*/ 	.short	0x010a
        /*0d0e*/ 	.byte	0x3f
	.zero		1


	//   ....[78]....
        /*0d10*/ 	.word	0x0001b970
        /*0d14*/ 	.word	0x00000011
        /*0d18*/ 	.word	0x00038820
        /*0d1c*/ 	.short	0x010a
        /*0d1e*/ 	.byte	0x3f
	.zero		1


	//   ....[79]....
        /*0d20*/ 	.word	0x0001b9c0
        /*0d24*/ 	.word	0x00000016
        /*0d28*/ 	.word	0x00038860
        /*0d2c*/ 	.short	0x010a
        /*0d2e*/ 	.byte	0x3f
	.zero		1


	//   ....[80]....
        /*0d30*/ 	.word	0x0001c2b0
        /*0d34*/ 	.word	0x00000006
        /*0d38*/ 	.word	0x00038840
        /*0d3c*/ 	.short	0x010a
        /*0d3e*/ 	.byte	0x3f
	.zero		1


	//   ....[81]....
        /*0d40*/ 	.word	0x0001c770
        /*0d44*/ 	.word	0x00000006
        /*0d48*/ 	.word	0x00038860
        /*0d4c*/ 	.short	0x010a
        /*0d4e*/ 	.byte	0x3f
	.zero		1


	//   ....[82]....
        /*0d50*/ 	.word	0x0001d900
        /*0d54*/ 	.word	0x00000005
        /*0d58*/ 	.word	0x00038820
        /*0d5c*/ 	.short	0x010a
        /*0d5e*/ 	.byte	0x3f
	.zero		1


	//   ....[83]....
        /*0d60*/ 	.word	0x0001daa0
        /*0d64*/ 	.word	0x00000003
        /*0d68*/ 	.word	0x00038840
        /*0d6c*/ 	.short	0x010a
        /*0d6e*/ 	.byte	0x3f
	.zero		1


	//   ....[84]....
        /*0d70*/ 	.word	0x0001daf0
        /*0d74*/ 	.word	0x00000005
        /*0d78*/ 	.word	0x00038840
        /*0d7c*/ 	.short	0x010a
        /*0d7e*/ 	.byte	0x3f
	.zero		1


	//   ....[85]....
        /*0d80*/ 	.word	0x0001db40
        /*0d84*/ 	.word	0x00000003
        /*0d88*/ 	.word	0x00038860
        /*0d8c*/ 	.short	0x010a
        /*0d8e*/ 	.byte	0x3f
	.zero		1


	//----- nvinfo : EIATTR_NUM_MBARRIERS
	.align		4
.L_612:
        /*0d90*/ 	.byte	0x03, 0x38
        /*0d92*/ 	.short	0x0017


	//----- nvinfo : EIATTR_EXIT_INSTR_OFFSETS
	.align		4
        /*0d94*/ 	.byte	0x04, 0x1c
        /*0d96*/ 	.short	(.L_614 - .L_613)


	//   ....[0]....
.L_613:
        /*0d98*/ 	.word	0x00000990


	//   ....[1]....
        /*0d9c*/ 	.word	0x00012e50


	//   ....[2]....
        /*0da0*/ 	.word	0x0001a020


	//----- nvinfo : EIATTR_MAX_THREADS
	.align		4
.L_614:
        /*0da4*/ 	.byte	0x04, 0x05
        /*0da6*/ 	.short	(.L_616 - .L_615)
.L_615:
        /*0da8*/ 	.word	0x00000180
        /*0dac*/ 	.word	0x00000001
        /*0db0*/ 	.word	0x00000001


	//----- nvinfo : EIATTR_CRS_STACK_SIZE
	.align		4
.L_616:
        /*0db4*/ 	.byte	0x04, 0x1e
        /*0db6*/ 	.short	(.L_618 - .L_617)
.L_617:
        /*0db8*/ 	.word	0x00000000


	//----- nvinfo : EIATTR_CBANK_PARAM_SIZE
	.align		4
.L_618:
        /*0dbc*/ 	.byte	0x03, 0x19
        /*0dbe*/ 	.short	0x0bf0


	//----- nvinfo : EIATTR_PARAM_CBANK
	.align		4
        /*0dc0*/ 	.byte	0x04, 0x0a
        /*0dc2*/ 	.short	(.L_620 - .L_619)
	.align		4
.L_619:
        /*0dc4*/ 	.word	index@(.nv.constant0._ZN7cutlass13device_kernelIN5flash11enable_sm90INS1_16FlashAttnFwdSm90INS1_25CollectiveMainloopFwdSm90ILi2EN4cute5tupleIJNS5_1CILi1EEES8_S8_EEENS6_IJNS7_ILi64EEESA_SA_EEELi512ENS_10bfloat16_tEfNS_4arch4Sm90ELb1ELb0ELb1ELb1ELb1ELb0ELb1ELb0ELb0ELb1ELb1ELb0EEENS1_21CollectiveEpilogueFwdINS6_IJSA_NS7_ILi512EEESA_EEES9_SC_SE_Li256ELb1ELb1ELb1ELb0EEENS1_36VarlenDynamicPersistentTileSchedulerILi64ELi64ELi256ELi128ELb1ELb1ELb1ELb1ELb1ELb1EEEEEEEEEvNT_6ParamsE)
        /*0dc8*/ 	.short	0x0210
        /*0dca*/ 	.short	0x0bf0


	//----- nvinfo : EIATTR_SW_WAR
	.align		4
.L_620:
        /*0dcc*/ 	.byte	0x04, 0x36
        /*0dce*/ 	.short	(.L_622 - .L_621)
.L_621:
        /*0dd0*/ 	.word	0x00000008
.L_622:


//--------------------- .nv.info._ZN7cutlass13device_kernelIN5flash11enable_sm90INS1_16FlashAttnFwdSm90INS1_25CollectiveMainloopFwdSm90ILi2EN4cute5tupleIJNS5_1CILi1EEES8_S8_EEENS6_IJNS7_ILi64EEESA_SA_EEELi512ENS_10bfloat16_tEfNS_4arch4Sm90ELb1ELb0ELb1ELb1ELb1ELb1ELb1ELb0ELb0ELb1ELb1ELb0EEENS1_21CollectiveEpilogueFwdINS6_IJSA_NS7_ILi512EEESA_EEES9_SC_SE_Li256ELb1ELb1ELb1ELb0EEENS1_36VarlenDynamicPersistentTileSchedulerILi64ELi64ELi256ELi128ELb1ELb1ELb1ELb1ELb1ELb1EEEEEEEEEvNT_6ParamsE --------------------------
	.section	.nv.info._ZN7cutlass13device_kernelIN5flash11enable_sm90INS1_16FlashAttnFwdSm90INS1_25CollectiveMainloopFwdSm90ILi2EN4cute5tupleIJNS5_1CILi1EEES8_S8_EEENS6_IJNS7_ILi64EEESA_SA_EEELi512ENS_10bfloat16_tEfNS_4arch4Sm90ELb1ELb0ELb1ELb1ELb1ELb1ELb1ELb0ELb0ELb1ELb1ELb0EEENS1_21CollectiveEpilogueFwdINS6_IJSA_NS7_ILi512EEESA_EEES9_SC_SE_Li256ELb1ELb1ELb1ELb0EEENS1_36VarlenDynamicPersistentTileSchedulerILi64ELi64ELi256ELi128ELb1ELb1ELb1ELb1ELb1ELb1EEEEEEEEEvNT_6ParamsE,"",@"SHT_CUDA_INFO"
	.sectionflags	@""
	.align	4


	//----- nvinfo : EIATTR_CUDA_API_VERSION
	.align		4
        /*0000*/ 	.byte	0x04, 0x37
        /*0002*/ 	.short	(.L_624 - .L_623)
.L_623:
        /*0004*/ 	.word	0x00000082


	//----- nvinfo : EIATTR_KPARAM_INFO
	.align		4
.L_624:
        /*0008*/ 	.byte	0x04, 0x17
        /*000a*/ 	.short	(.L_626 - .L_625)
.L_625:
        /*000c*/ 	.word	0x00000000
        /*0010*/ 	.short	0x0000
        /*0012*/ 	.short	0x0070
        /*0014*/ 	.byte	0x00, 0xf0, 0x01, 0x2e


	//----- nvinfo : EIATTR_SPARSE_MMA_MASK
	.align		4
.L_626:
        /*0018*/ 	.byte	0x03, 0x50
        /*001a*/ 	.short	0x0000


	//----- nvinfo : EIATTR_MAXREG_COUNT
	.align		4
        /*001c*/ 	.byte	0x03, 0x1b
        /*001e*/ 	.short	0x00a8


	//----- nvinfo : EIATTR_NUM_BARRIERS
	.align		4
        /*0020*/ 	.byte	0x02, 0x4c
        /*0022*/ 	.byte	0x10
	.zero		1


	//----- nvinfo : EIATTR_EXTERNS
	.align		4
        /*0024*/ 	.byte	0x04, 0x0f
        /*0026*/ 	.short	(.L_628 - .L_627)


	//   ....[0]....
	.align		4
.L_627:
        /*0028*/ 	.word	index@(__assertfail)


	//----- nvinfo : EIATTR_ANNOTATIONS
	.align		4
.L_628:
        /*002c*/ 	.byte	0x04, 0x55
        /*002e*/ 	.short	(.L_630 - .L_629)


	//   ....[0]....
.L_629:
        /* <DEDUP_REMOVED lines=82> */


	//----- nvinfo : EIATTR_MERCURY_ISA_VERSION
	.align		4
.L_630:
        /*0540*/ 	.byte	0x03, 0x5f
        /*0542*/ 	.short	0x0101


	//----- nvinfo : EIATTR_UNUSED_LOAD_BYTE_OFFSET
	.align		4
        /*0544*/ 	.byte	0x04, 0x44
        /*0546*/ 	.short	(.L_632 - .L_631)


	//   ....[0]....
.L_631:
        /*0548*/ 	.word	0x00000a50
        /*054c*/ 	.word	0x0000fff0


	//   ....[1]....
        /*0550*/ 	.word	0x00016120
        /*0554*/ 	.word	0x0000fff0


	//----- nvinfo : EIATTR_INT_WARP_WIDE_INSTR_OFFSETS
	.align		4
.L_632:
        /*0558*/ 	.byte	0x04, 0x31
        /*055a*/ 	.short	(.L_634 - .L_633)


	//   ....[0]....
.L_633:
        /*055c*/ 	.word	0x00000130


	//   ....[1]....
        /*0560*/ 	.word	0x00000170


	//   ....[2]....
        /*0564*/ 	.word	0x000001e0


	//   ....[3]....
        /*0568*/ 	.word	0x00000250


	//   ....[4]....
        /*056c*/ 	.word	0x0001e890


	//   ....[5]....
        /*0570*/ 	.word	0x0001e920


	//   ....[6]....
        /*0574*/ 	.word	0x00022d50


	//   ....[7]....
        /*0578*/ 	.word	0x00022de0


	//----- nvinfo : EIATTR_COOP_GROUP_MASK_REGIDS
	.align		4
.L_634:
        /*057c*/ 	.byte	0x04, 0x29
        /*057e*/ 	.short	(.L_636 - .L_635)


	//   ....[0]....
.L_635:
        /*0580*/ 	.word	0xffffffff


	//   ....[1]....
        /*0584*/ 	.word	0xffffffff


	//   ....[2]....
        /*0588*/ 	.word	0xffffffff


	//   ....[3]....
        /*058c*/ 	.word	0xffffffff


	//   ....[4]....
        /*0590*/ 	.word	0xffffffff


	//   ....[5]....
        /*0594*/ 	.word	0xffffffff


	//   ....[6]....
        /*0598*/ 	.word	0xffffffff


	//   ....[7]....
        /*059c*/ 	.word	0xffffffff


	//   ....[8]....
        /*05a0*/ 	.word	0xffffffff


	//   ....[9]....
        /*05a4*/ 	.word	0xffffffff


	//   ....[10]....
        /*05a8*/ 	.word	0xffffffff


	//   ....[11]....
        /*05ac*/ 	.word	0xffffffff


	//   ....[12]....
        /*05b0*/ 	.word	0xffffffff


	//   ....[13]....
        /*05b4*/ 	.word	0xffffffff


	//   ....[14]....
        /*05b8*/ 	.word	0xffffffff


	//   ....[15]....
        /*05bc*/ 	.word	0xffffffff


	//   ....[16]....
        /*05c0*/ 	.word	0xffffffff


	//   ....[17]....
        /*05c4*/ 	.word	0xffffffff


	//   ....[18]....
        /*05c8*/ 	.word	0xffffffff


	//   ....[19]....
        /*05cc*/ 	.word	0xffffffff


	//   ....[20]....
        /*05d0*/ 	.word	0xffffffff


	//   ....[21]....
        /*05d4*/ 	.word	0xffffffff


	//   ....[22]....
        /*05d8*/ 	.word	0xffffffff


	//   ....[23]....
        /*05dc*/ 	.word	0xffffffff


	//   ....[24]....
        /*05e0*/ 	.word	0xffffffff


	//   ....[25]....
        /*05e4*/ 	.word	0xffffffff


	//   ....[26]....
        /*05e8*/ 	.word	0xffffffff


	//   ....[27]....
        /*05ec*/ 	.word	0xffffffff


	//   ....[28]....
        /*05f0*/ 	.word	0xffffffff


	//   ....[29]....
        /*05f4*/ 	.word	0xffffffff


	//   ....[30]....
        /*05f8*/ 	.word	0xffffffff


	//   ....[31]....
        /*05fc*/ 	.word	0xffffffff


	//   ....[32]....
        /*0600*/ 	.word	0xffffffff


	//   ....[33]....
        /*0604*/ 	.word	0xffffffff


	//   ....[34]....
        /*0608*/ 	.word	0xffffffff


	//   ....[35]....
        /*060c*/ 	.word	0xffffffff


	//   ....[36]....
        /*0610*/ 	.word	0xffffffff


	//   ....[37]....
        /*0614*/ 	.word	0xffffffff


	//   ....[38]....
        /*0618*/ 	.word	0xffffffff


	//   ....[39]....
        /*061c*/ 	.word	0xffffffff


	//   ....[40]....
        /*0620*/ 	.word	0xffffffff


	//   ....[41]....
        /*0624*/ 	.word	0xffffffff


	//   ....[42]....
        /*0628*/ 	.word	0xffffffff


	//   ....[43]....
        /*062c*/ 	.word	0xffffffff


	//   ....[44]....
        /*0630*/ 	.word	0xffffffff


	//   ....[45]....
        /*0634*/ 	.word	0xffffffff


	//   ....[46]....
        /*0638*/ 	.word	0xffffffff


	//   ....[47]....
        /*063c*/ 	.word	0xffffffff


	//   ....[48]....
        /*0640*/ 	.word	0xffffffff


	//   ....[49]....
        /*0644*/ 	.word	0xffffffff


	//   ....[50]....
        /*0648*/ 	.word	0xffffffff


	//   ....[51]....
        /*064c*/ 	.word	0xffffffff


	//   ....[52]....
        /*0650*/ 	.word	0xffffffff


	//   ....[53]....
        /*0654*/ 	.word	0xffffffff


	//   ....[54]....
        /*0658*/ 	.word	0xffffffff


	//   ....[55]....
        /*065c*/ 	.word	0xffffffff


	//   ....[56]....
        /*0660*/ 	.word	0xffffffff


	//   ....[57]....
        /*0664*/ 	.word	0xffffffff


	//   ....[58]....
        /*0668*/ 	.word	0xffffffff


	//   ....[59]....
        /*066c*/ 	.word	0xffffffff


	//   ....[60]....
        /*0670*/ 	.word	0xffffffff


	//   ....[61]....
        /*0674*/ 	.word	0xffffffff


	//   ....[62]....
        /*0678*/ 	.word	0xffffffff


	//   ....[63]....
        /*067c*/ 	.word	0xffffffff


	//   ....[64]....
        /*0680*/ 	.word	0xffffffff


	//   ....[65]....
        /*0684*/ 	.word	0xffffffff


	//   ....[66]....
        /*0688*/ 	.word	0xffffffff


	//   ....[67]....
        /*068c*/ 	.word	0xffffffff


	//   ....[68]....
        /*0690*/ 	.word	0xffffffff


	//   ....[69]....
        /*0694*/ 	.word	0xffffffff


	//   ....[70]....
        /*0698*/ 	.word	0xffffffff


	//   ....[71]....
        /*069c*/ 	.word	0xffffffff


	//   ....[72]....
        /*06a0*/ 	.word	0xffffffff


	//   ....[73]....
        /*06a4*/ 	.word	0xffffffff


	//   ....[74]....
        /*06a8*/ 	.word	0xffffffff


	//   ....[75]....
        /*06ac*/ 	.word	0xffffffff


	//   ....[76]....
        /*06b0*/ 	.word	0xffffffff


	//   ....[77]....
        /*06b4*/ 	.word	0xffffffff


	//   ....[78]....
        /*06b8*/ 	.word	0xffffffff


	//   ....[79]....
        /*06bc*/ 	.word	0xffffffff


	//   ....[80]....
        /*06c0*/ 	.word	0xffffffff


	//   ....[81]....
        /*06c4*/ 	.word	0xffffffff


	//   ....[82]....
        /*06c8*/ 	.word	0xffffffff


	//   ....[83]....
        /*06cc*/ 	.word	0xffffffff


	//   ....[84]....
        /*06d0*/ 	.word	0xffffffff


	//   ....[85]....
        /*06d4*/ 	.word	0xffffffff


	//   ....[86]....
        /*06d8*/ 	.word	0xffffffff


	//   ....[87]....
        /*06dc*/ 	.word	0xffffffff


	//   ....[88]....
        /*06e0*/ 	.word	0xffffffff


	//   ....[89]....
        /*06e4*/ 	.word	0xffffffff


	//   ....[90]....
        /*06e8*/ 	.word	0xffffffff


	//   ....[91]....
        /*06ec*/ 	.word	0xffffffff


	//   ....[92]....
        /*06f0*/ 	.word	0xffffffff


	//   ....[93]....
        /*06f4*/ 	.word	0xffffffff


	//   ....[94]....
        /*06f8*/ 	.word	0xffffffff


	//   ....[95]....
        /*06fc*/ 	.word	0xffffffff


	//   ....[96]....
        /*0700*/ 	.word	0xffffffff


	//   ....[97]....
        /*0704*/ 	.word	0xffffffff


	//   ....[98]....
        /*0708*/ 	.word	0xffffffff


	//   ....[99]....
        /*070c*/ 	.word	0xffffffff


	//   ....[100]....
        /*0710*/ 	.word	0xffffffff


	//   ....[101]....
        /*0714*/ 	.word	0xffffffff


	//   ....[102]....
        /*0718*/ 	.word	0xffffffff


	//   ....[103]....
        /*071c*/ 	.word	0xffffffff


	//   ....[104]....
        /*0720*/ 	.word	0xffffffff


	//   ....[105]....
        /*0724*/ 	.word	0xffffffff


	//   ....[106]....
        /*0728*/ 	.word	0xffffffff


	//   ....[107]....
        /*072c*/ 	.word	0xffffffff


	//   ....[108]....
        /*0730*/ 	.word	0xffffffff


	//   ....[109]....
        /*0734*/ 	.word	0xffffffff


	//   ....[110]....
        /*0738*/ 	.word	0xffffffff


	//   ....[111]....
        /*073c*/ 	.word	0xffffffff


	//   ....[112]....
        /*0740*/ 	.word	0xffffffff


	//   ....[113]....
        /*0744*/ 	.word	0xffffffff


	//   ....[114]....
        /*0748*/ 	.word	0xffffffff


	//   ....[115]....
        /*074c*/ 	.word	0xffffffff


	//   ....[116]....
        /*0750*/ 	.word	0xffffffff


	//   ....[117]....
        /*0754*/ 	.word	0xffffffff


	//   ....[118]....
        /*0758*/ 	.word	0xffffffff


	//   ....[119]....
        /*075c*/ 	.word	0xffffffff


	//   ....[120]....
        /*0760*/ 	.word	0xffffffff


	//   ....[121]....
        /*0764*/ 	.word	0xffffffff


	//   ....[122]....
        /*0768*/ 	.word	0xffffffff


	//   ....[123]....
        /*076c*/ 	.word	0xffffffff


	//   ....[124]....
        /*0770*/ 	.word	0xffffffff


	//   ....[125]....
        /*0774*/ 	.word	0xffffffff


	//   ....[126]....
        /*0778*/ 	.word	0xffffffff


	//   ....[127]....
        /*077c*/ 	.word	0xffffffff


	//   ....[128]....
        /*0780*/ 	.word	0xffffffff


	//   ....[129]....
        /*0784*/ 	.word	0xffffffff


	//   ....[130]....
        /*0788*/ 	.word	0xffffffff


	//   ....[131]....
        /*078c*/ 	.word	0xffffffff


	//   ....[132]....
        /*0790*/ 	.word	0xffffffff


	//   ....[133]....
        /*0794*/ 	.word	0xffffffff


	//   ....[134]....
        /*0798*/ 	.word	0xffffffff


	//   ....[135]....
        /*079c*/ 	.word	0xffffffff


	//   ....[136]....
        /*07a0*/ 	.word	0xffffffff


	//   ....[137]....
        /*07a4*/ 	.word	0xffffffff


	//   ....[138]....
        /*07a8*/ 	.word	0xffffffff


	//   ....[139]....
        /*07ac*/ 	.word	0xffffffff


	//   ....[140]....
        /*07b0*/ 	.word	0xffffffff


	//   ....[141]....
        /*07b4*/ 	.word	0xffffffff


	//   ....[142]....
        /*07b8*/ 	.word	0xffffffff


	//   ....[143]....
        /*07bc*/ 	.word	0xffffffff


	//   ....[144]....
        /*07c0*/ 	.word	0xffffffff


	//   ....[145]....
        /*07c4*/ 	.word	0xffffffff


	//   ....[146]....
        /*07c8*/ 	.word	0xffffffff


	//   ....[147]....
        /*07cc*/ 	.word	0xffffffff


	//   ....[148]....
        /*07d0*/ 	.word	0xffffffff


	//   ....[149]....
        /*07d4*/ 	.word	0xffffffff


	//   ....[150]....
        /*07d8*/ 	.word	0xffffffff


	//   ....[151]....
        /*07dc*/ 	.word	0xffffffff


	//   ....[152]....
        /*07e0*/ 	.word	0xffffffff


	//   ....[153]....
        /*07e4*/ 	.word	0xffffffff


	//   ....[154]....
        /*07e8*/ 	.word	0xffffffff


	//   ....[155]....
        /*07ec*/ 	.word	0xffffffff


	//   ....[156]....
        /*07f0*/ 	.word	0xffffffff


	//   ....[157]....
        /*07f4*/ 	.word	0xffffffff


	//   ....[158]....
        /*07f8*/ 	.word	0xffffffff


	//   ....[159]....
        /*07fc*/ 	.word	0xffffffff


	//   ....[160]....
        /*0800*/ 	.word	0xffffffff


	//   ....[161]....
        /*0804*/ 	.word	0x0500000f


	//   ....[162]....
        /*0808*/ 	.word	0x0500000f


	//   ....[163]....
        /*080c*/ 	.word	0x0500000f


	//   ....[164]....
        /*0810*/ 	.word	0x0500000f


	//   ....[165]....
        /*0814*/ 	.word	0x0500000f


	//   ....[166]....
        /*0818*/ 	.word	0x0500000f


	//   ....[167]....
        /*081c*/ 	.word	0x0500000f


	//   ....[168]....
        /*0820*/ 	.word	0x0500000f


	//   ....[169]....
        /*0824*/ 	.word	0x0500000f


	//   ....[170]....
        /*0828*/ 	.word	0x0500000f


	//   ....[171]....
        /*082c*/ 	.word	0x0500000f


	//   ....[172]....
        /*0830*/ 	.word	0x0500000f


	//   ....[173]....
        /*0834*/ 	.word	0x0500000f


	//   ....[174]....
        /*0838*/ 	.word	0x0500000f


	//   ....[175]....
        /*083c*/ 	.word	0x0500000f


	//   ....[176]....
        /*0840*/ 	.word	0x0500000f


	//   ....[177]....
        /*0844*/ 	.word	0x0500000f


	//   ....[178]....
        /*0848*/ 	.word	0x0500000f


	//   ....[179]....
        /*084c*/ 	.word	0x0500000f


	//   ....[180]....
        /*0850*/ 	.word	0x0500000f


	//   ....[181]....
        /*0854*/ 	.word	0x0500000f


	//   ....[182]....
        /*0858*/ 	.word	0x0500000f


	//   ....[183]....
        /*085c*/ 	.word	0x0500000f


	//   ....[184]....
        /*0860*/ 	.word	0x0500000f


	//   ....[185]....
        /*0864*/ 	.word	0x0500000f


	//   ....[186]....
        /*0868*/ 	.word	0x0500000f


	//   ....[187]....
        /*086c*/ 	.word	0x0500000f


	//   ....[188]....
        /*0870*/ 	.word	0x0500000f


	//   ....[189]....
        /*0874*/ 	.word	0x0500000f


	//   ....[190]....
        /*0878*/ 	.word	0x0500000f


	//   ....[191]....
        /*087c*/ 	.word	0x0500000f


	//   ....[192]....
        /*0880*/ 	.word	0x0500000f


	//   ....[193]....
        /*0884*/ 	.word	0x0500000f


	//   ....[194]....
        /*0888*/ 	.word	0x0500000f


	//   ....[195]....
        /*088c*/ 	.word	0x0500000f


	//   ....[196]....
        /*0890*/ 	.word	0x0500000f


	//   ....[197]....
        /*0894*/ 	.word	0x0500000f


	//   ....[198]....
        /*0898*/ 	.word	0x0500000f


	//   ....[199]....
        /*089c*/ 	.word	0x0500000f


	//   ....[200]....
        /*08a0*/ 	.word	0x0500000f


	//   ....[201]....
        /*08a4*/ 	.word	0x0500000f


	//   ....[202]....
        /*08a8*/ 	.word	0x0500000f


	//   ....[203]....
        /*08ac*/ 	.word	0x0500000f


	//   ....[204]....
        /*08b0*/ 	.word	0x0500000f


	//   ....[205]....
        /*08b4*/ 	.word	0x0500000f


	//   ....[206]....
        /*08b8*/ 	.word	0x0500000f


	//   ....[207]....
        /*08bc*/ 	.word	0x0500000f


	//   ....[208]....
        /*08c0*/ 	.word	0x0500000f


	//   ....[209]....
        /*08c4*/ 	.word	0x0500000f


	//   ....[210]....
        /*08c8*/ 	.word	0x0500000f


	//   ....[211]....
        /*08cc*/ 	.word	0x0500000f


	//   ....[212]....
        /*08d0*/ 	.word	0x0500000f


	//   ....[213]....
        /*08d4*/ 	.word	0x0500000f


	//   ....[214]....
        /*08d8*/ 	.word	0x0500000f


	//   ....[215]....
        /*08dc*/ 	.word	0x0500000f


	//   ....[216]....
        /*08e0*/ 	.word	0x0500000f


	//   ....[217]....
        /*08e4*/ 	.word	0x0500000f


	//   ....[218]....
        /*08e8*/ 	.word	0x0500000f


	//   ....[219]....
        /*08ec*/ 	.word	0x0500000f


	//   ....[220]....
        /*08f0*/ 	.word	0x0500000f


	//   ....[221]....
        /*08f4*/ 	.word	0x0500000f


	//   ....[222]....
        /*08f8*/ 	.word	0x0500000f


	//   ....[223]....
        /*08fc*/ 	.word	0x0500000f


	//   ....[224]....
        /*0900*/ 	.word	0x0500000f


	//   ....[225]....
        /*0904*/ 	.word	0x0500000f


	//   ....[226]....
        /*0908*/ 	.word	0x0500000f


	//   ....[227]....
        /*090c*/ 	.word	0x0500000f


	//   ....[228]....
        /*0910*/ 	.word	0x0500000f


	//   ....[229]....
        /*0914*/ 	.word	0x0500000f


	//   ....[230]....
        /*0918*/ 	.word	0x0500000f


	//   ....[231]....
        /*091c*/ 	.word	0x0500000f


	//   ....[232]....
        /*0920*/ 	.word	0x0500000f


	//   ....[233]....
        /*0924*/ 	.word	0x0500000f


	//   ....[234]....
        /*0928*/ 	.word	0x0500000f


	//   ....[235]....
        /*092c*/ 	.word	0x0500000f


	//   ....[236]....
        /*0930*/ 	.word	0x0500000f


	//   ....[237]....
        /*0934*/ 	.word	0x0500000f


	//   ....[238]....
        /*0938*/ 	.word	0x0500000f


	//   ....[239]....
        /*093c*/ 	.word	0x0500000f


	//   ....[240]....
        /*0940*/ 	.word	0x0500000f


	//   ....[241]....
        /*0944*/ 	.word	0x0500000f


	//   ....[242]....
        /*0948*/ 	.word	0x0500000f


	//   ....[243]....
        /*094c*/ 	.word	0x0500000f


	//   ....[244]....
        /*0950*/ 	.word	0x0500000f


	//   ....[245]....
        /*0954*/ 	.word	0x0500000f


	//   ....[246]....
        /*0958*/ 	.word	0x0500000f


	//   ....[247]....
        /*095c*/ 	.word	0x0500000f


	//   ....[248]....
        /*0960*/ 	.word	0x0500000f


	//   ....[249]....
        /*0964*/ 	.word	0x0500000f


	//   ....[250]....
        /*0968*/ 	.word	0x0500000f


	//   ....[251]....
        /*096c*/ 	.word	0x0500000f


	//----- nvinfo : EIATTR_COOP_GROUP_INSTR_OFFSETS
	.align		4
.L_636:
        /*0970*/ 	.byte	0x04, 0x28
        /*0972*/ 	.short	(.L_638 - .L_637)


	//   ....[0]....
.L_637:
        /*0974*/ 	.word	0x00000060


	//   ....[1]....
        /*0978*/ 	.word	0x00000140


	//   ....[2]....
        /*097c*/ 	.word	0x00000180


	//   ....[3]....
        /*0980*/ 	.word	0x00000390


	//   ....[4]....
        /*0984*/ 	.word	0x000004f0


	//   ....[5]....
        /*0988*/ 	.word	0x00000610


	//   ....[6]....
        /*098c*/ 	.word	0x00000770


	//   ....[7]....
        /*0990*/ 	.word	0x000032b0


	//   ....[8]....
        /*0994*/ 	.word	0x000032c0


	//   ....[9]....
        /*0998*/ 	.word	0x00003d30


	//   ....[10]....
        /*099c*/ 	.word	0x00003d40


	//   ....[11]....
        /*09a0*/ 	.word	0x00004740


	//   ....[12]....
        /*09a4*/ 	.word	0x00004750


	//   ....[13]....
        /*09a8*/ 	.word	0x00004b10


	//   ....[14]....
        /*09ac*/ 	.word	0x00004b20


	//   ....[15]....
        /*09b0*/ 	.word	0x00005bb0


	//   ....[16]....
        /*09b4*/ 	.word	0x00007b90


	//   ....[17]....
        /*09b8*/ 	.word	0x00008300


	//   ....[18]....
        /*09bc*/ 	.word	0x00008310


	//   ....[19]....
        /*09c0*/ 	.word	0x00008320


	//   ....[20]....
        /*09c4*/ 	.word	0x00008330


	//   ....[21]....
        /*09c8*/ 	.word	0x00008650


	//   ....[22]....
        /*09cc*/ 	.word	0x00008660


	//   ....[23]....
        /*09d0*/ 	.word	0x00008670


	//   ....[24]....
        /*09d4*/ 	.word	0x00008680


	//   ....[25]....
        /*09d8*/ 	.word	0x000099f0


	//   ....[26]....
        /*09dc*/ 	.word	0x00009a10


	//   ....[27]....
        /*09e0*/ 	.word	0x00009a20


	//   ....[28]....
        /*09e4*/ 	.word	0x00009a30


	//   ....[29]....
        /*09e8*/ 	.word	0x00009b10


	//   ....[30]....
        /*09ec*/ 	.word	0x00009b30


	//   ....[31]....
        /*09f0*/ 	.word	0x00009b40


	//   ....[32]....
        /*09f4*/ 	.word	0x00009b50


	//   ....[33]....
        /*09f8*/ 	.word	0x0000b4a0


	//   ....[34]....
        /*09fc*/ 	.word	0x0000cea0


	//   ....[35]....
        /*0a00*/ 	.word	0x0000d1d0


	//   ....[36]....
        /*0a04*/ 	.word	0x0000d280


	//   ....[37]....
        /*0a08*/ 	.word	0x0000d420


	//   ....[38]....
        /*0a0c*/ 	.word	0x0000d760


	//   ....[39]....
        /*0a10*/ 	.word	0x0000d780


	//   ....[40]....
        /*0a14*/ 	.word	0x0000e180


	//   ....[41]....
        /*0a18*/ 	.word	0x0000e8b0


	//   ....[42]....
        /*0a1c*/ 	.word	0x00010330


	//   ....[43]....
        /*0a20*/ 	.word	0x00010340


	//   ....[44]....
        /*0a24*/ 	.word	0x00010870


	//   ....[45]....
        /*0a28*/ 	.word	0x00010890


	//   ....[46]....
        /*0a2c*/ 	.word	0x00010d30


	//   ....[47]....
        /*0a30*/ 	.word	0x00010d50


	//   ....[48]....
        /*0a34*/ 	.word	0x00011e50


	//   ....[49]....
        /*0a38*/ 	.word	0x00012500


	//   ....[50]....
        /*0a3c*/ 	.word	0x00014050


	//   ....[51]....
        /*0a40*/ 	.word	0x000140b0


	//   ....[52]....
        /*0a44*/ 	.word	0x00014460


	//   ....[53]....
        /*0a48*/ 	.word	0x000144c0


	//   ....[54]....
        /*0a4c*/ 	.word	0x00015530


	//   ....[55]....
        /*0a50*/ 	.word	0x00015650


	//   ....[56]....
        /*0a54*/ 	.word	0x00015670


	//   ....[57]....
        /*0a58*/ 	.word	0x000157e0


	//   ....[58]....
        /*0a5c*/ 	.word	0x000159b0


	//   ....[59]....
        /*0a60*/ 	.word	0x00016e50


	//   ....[60]....
        /*0a64*/ 	.word	0x00017200


	//   ....[61]....
        /*0a68*/ 	.word	0x00017230


	//   ....[62]....
        /*0a6c*/ 	.word	0x00017240


	//   ....[63]....
        /*0a70*/ 	.word	0x00017250


	//   ....[64]....
        /*0a74*/ 	.word	0x00017f80


	//   ....[65]....
        /*0a78*/ 	.word	0x00017fa0


	//   ....[66]....
        /*0a7c*/ 	.word	0x00018240


	//   ....[67]....
        /*0a80*/ 	.word	0x00018260


	//   ....[68]....
        /*0a84*/ 	.word	0x00018c20


	//   ....[69]....
        /*0a88*/ 	.word	0x00018c60


	//   ....[70]....
        /*0a8c*/ 	.word	0x00019600


	//   ....[71]....
        /*0a90*/ 	.word	0x00019620


	//   ....[72]....
        /*0a94*/ 	.word	0x0001ab00


	//   ....[73]....
        /*0a98*/ 	.word	0x0001ab30


	//   ....[74]....
        /*0a9c*/ 	.word	0x0001ad90


	//   ....[75]....
        /*0aa0*/ 	.word	0x0001adb0


	//   ....[76]....
        /*0aa4*/ 	.word	0x0001b060


	//   ....[77]....
        /*0aa8*/ 	.word	0x0001b250


	//   ....[78]....
        /*0aac*/ 	.word	0x0001b280


	//   ....[79]....
        /*0ab0*/ 	.word	0x0001b2b0


	//   ....[80]....
        /*0ab4*/ 	.word	0x0001b2e0


	//   ....[81]....
        /*0ab8*/ 	.word	0x0001b310


	//   ....[82]....
        /*0abc*/ 	.word	0x0001b340


	//   ....[83]....
        /*0ac0*/ 	.word	0x0001b4d0


	//   ....[84]....
        /*0ac4*/ 	.word	0x0001b500


	//   ....[85]....
        /*0ac8*/ 	.word	0x0001b530


	//   ....[86]....
        /*0acc*/ 	.word	0x0001b560


	//   ....[87]....
        /*0ad0*/ 	.word	0x0001b590


	//   ....[88]....
        /*0ad4*/ 	.word	0x0001b5c0


	//   ....[89]....
        /*0ad8*/ 	.word	0x0001b650


	//   ....[90]....
        /*0adc*/ 	.word	0x0001b680


	//   ....[91]....
        /*0ae0*/ 	.word	0x0001b690


	//   ....[92]....
        /*0ae4*/ 	.word	0x0001b6d0


	//   ....[93]....
        /*0ae8*/ 	.word	0x0001cbc0


	//   ....[94]....
        /*0aec*/ 	.word	0x0001f680


	//   ....[95]....
        /*0af0*/ 	.word	0x0001f6a0


	//   ....[96]....
        /*0af4*/ 	.word	0x0001f730


	//   ....[97]....
        /*0af8*/ 	.word	0x0001f750


	//   ....[98]....
        /*0afc*/ 	.word	0x0001f7d0


	//   ....[99]....
        /*0b00*/ 	.word	0x0001f7f0


	//   ....[100]....
        /*0b04*/ 	.word	0x0001f800


	//   ....[101]....
        /*0b08*/ 	.word	0x0001f810


	//   ....[102]....
        /*0b0c*/ 	.word	0x0001ffc0


	//   ....[103]....
        /*0b10*/ 	.word	0x0001fff0


	//   ....[104]....
        /*0b14*/ 	.word	0x000200a0


	//   ....[105]....
        /*0b18*/ 	.word	0x000200b0


	//   ....[106]....
        /*0b1c*/ 	.word	0x000200c0


	//   ....[107]....
        /*0b20*/ 	.word	0x000200d0


	//   ....[108]....
        /*0b24*/ 	.word	0x00020150


	//   ....[109]....
        /*0b28*/ 	.word	0x00020160


	//   ....[110]....
        /*0b2c*/ 	.word	0x00020ab0


	//   ....[111]....
        /*0b30*/ 	.word	0x00020b40


	//   ....[112]....
        /*0b34*/ 	.word	0x00020bc0


	//   ....[113]....
        /*0b38*/ 	.word	0x00020d10


	//   ....[114]....
        /*0b3c*/ 	.word	0x00020d70


	//   ....[115]....
        /*0b40*/ 	.word	0x00020d90


	//   ....[116]....
        /*0b44*/ 	.word	0x00020da0


	//   ....[117]....
        /*0b48*/ 	.word	0x00021030


	//   ....[118]....
        /*0b4c*/ 	.word	0x00021570


	//   ....[119]....
        /*0b50*/ 	.word	0x000215a0


	//   ....[120]....
        /*0b54*/ 	.word	0x00021790


	//   ....[121]....
        /*0b58*/ 	.word	0x000217d0


	//   ....[122]....
        /*0b5c*/ 	.word	0x000217e0


	//   ....[123]....
        /*0b60*/ 	.word	0x000217f0


	//   ....[124]....
        /*0b64*/ 	.word	0x00021940


	//   ....[125]....
        /*0b68*/ 	.word	0x00021a90


	//   ....[126]....
        /*0b6c*/ 	.word	0x00022280


	//   ....[127]....
        /*0b70*/ 	.word	0x000222a0


	//   ....[128]....
        /*0b74*/ 	.word	0x000222f0


	//   ....[129]....
        /*0b78*/ 	.word	0x00022300


	//   ....[130]....
        /*0b7c*/ 	.word	0x00022340


	//   ....[131]....
        /*0b80*/ 	.word	0x00022350


	//   ....[132]....
        /*0b84*/ 	.word	0x00022360


	//   ....[133]....
        /*0b88*/ 	.word	0x000223a0


	//   ....[134]....
        /*0b8c*/ 	.word	0x000226a0


	//   ....[135]....
        /*0b90*/ 	.word	0x000226e0


	//   ....[136]....
        /*0b94*/ 	.word	0x00022700


	//   ....[137]....
        /*0b98*/ 	.word	0x00022720


	//   ....[138]....
        /*0b9c*/ 	.word	0x00022750


	//   ....[139]....
        /*0ba0*/ 	.word	0x00022770


	//   ....[140]....
        /*0ba4*/ 	.word	0x00022870


	//   ....[141]....
        /*0ba8*/ 	.word	0x000229c0


	//   ....[142]....
        /*0bac*/ 	.word	0x00023000


	//   ....[143]....
        /*0bb0*/ 	.word	0x00023030


	//   ....[144]....
        /*0bb4*/ 	.word	0x00023090


	//   ....[145]....
        /*0bb8*/ 	.word	0x000230c0


	//   ....[146]....
        /*0bbc*/ 	.word	0x000230f0


	//   ....[147]....
        /*0bc0*/ 	.word	0x00023120


	//   ....[148]....
        /*0bc4*/ 	.word	0x00023150


	//   ....[149]....
        /*0bc8*/ 	.word	0x00023180


	//   ....[150]....
        /*0bcc*/ 	.word	0x00023320


	//   ....[151]....
        /*0bd0*/ 	.word	0x00023350


	//   ....[152]....
        /*0bd4*/ 	.word	0x00023380


	//   ....[153]....
        /*0bd8*/ 	.word	0x000233b0


	//   ....[154]....
        /*0bdc*/ 	.word	0x000233e0


	//   ....[155]....
        /*0be0*/ 	.word	0x00023410


	//   ....[156]....
        /*0be4*/ 	.word	0x000234d0


	//   ....[157]....
        /*0be8*/ 	.word	0x000234f0


	//   ....[158]....
        /*0bec*/ 	.word	0x00023510


	//   ....[159]....
        /*0bf0*/ 	.word	0x00023570


	//   ....[160]....
        /*0bf4*/ 	.word	0x00023fa0


	//   ....[161]....
        /*0bf8*/ 	.word	0x000242c0


	//   ....[162]....
        /*0bfc*/ 	.word	0x00024350


	//   ....[163]....
        /*0c00*/ 	.word	0x00024440


	//   ....[164]....
        /*0c04*/ 	.word	0x000244d0


	//   ....[165]....
        /*0c08*/ 	.word	0x000245b0


	//   ....[166]....
        /*0c0c*/ 	.word	0x00024640


	//   ....[167]....
        /*0c10*/ 	.word	0x00024720


	//   ....[168]....
        /*0c14*/ 	.word	0x000247b0


	//   ....[169]....
        /*0c18*/ 	.word	0x00024800


	//   ....[170]....
        /*0c1c*/ 	.word	0x00024850


	//   ....[171]....
        /*0c20*/ 	.word	0x000248f0


	//   ....[172]....
        /*0c24*/ 	.word	0x00024980


	//   ....[173]....
        /*0c28*/ 	.word	0x000249d0


	//   ....[174]....
        /*0c2c*/ 	.word	0x00024a20


	//   ....[175]....
        /*0c30*/ 	.word	0x00024b10


	//   ....[176]....
        /*0c34*/ 	.word	0x00024bc0


	//   ....[177]....
        /*0c38*/ 	.word	0x00024c40


	//   ....[178]....
        /*0c3c*/ 	.word	0x00024cb0


	//   ....[179]....
        /*0c40*/ 	.word	0x00024e00


	//   ....[180]....
        /*0c44*/ 	.word	0x00024f30


	//   ....[181]....
        /*0c48*/ 	.word	0x00024fa0


	//   ....[182]....
        /*0c4c*/ 	.word	0x00024ff0


	//   ....[183]....
        /*0c50*/ 	.word	0x00025330


	//   ....[184]....
        /*0c54*/ 	.word	0x00025610


	//   ....[185]....
        /*0c58*/ 	.word	0x00025700


	//   ....[186]....
        /*0c5c*/ 	.word	0x000257a0


	//   ....[187]....
        /*0c60*/ 	.word	0x00025800


	//   ....[188]....
        /*0c64*/ 	.word	0x000258f0


	//   ....[189]....
        /*0c68*/ 	.word	0x00025960


	//   ....[190]....
        /*0c6c*/ 	.word	0x00025a50


	//   ....[191]....
        /*0c70*/ 	.word	0x00025ac0


	//   ....[192]....
        /*0c74*/ 	.word	0x00025b60


	//   ....[193]....
        /*0c78*/ 	.word	0x00025c50


	//   ....[194]....
        /*0c7c*/ 	.word	0x00025cf0


	//   ....[195]....
        /*0c80*/ 	.word	0x00025d50


	//   ....[196]....
        /*0c84*/ 	.word	0x00025e10


	//   ....[197]....
        /*0c88*/ 	.word	0x00025e70


	//   ....[198]....
        /*0c8c*/ 	.word	0x00025f10


	//   ....[199]....
        /*0c90*/ 	.word	0x00025fc0


	//   ....[200]....
        /*0c94*/ 	.word	0x00026060


	//   ....[201]....
        /*0c98*/ 	.word	0x00026390


	//   ....[202]....
        /*0c9c*/ 	.word	0x00026450


	//   ....[203]....
        /*0ca0*/ 	.word	0x000266c0


	//   ....[204]....
        /*0ca4*/ 	.word	0x00026740


	//   ....[205]....
        /*0ca8*/ 	.word	0x00026950


	//   ....[206]....
        /*0cac*/ 	.word	0x000269a0


	//   ....[207]....
        /*0cb0*/ 	.word	0x00026b10


	//   ....[208]....
        /*0cb4*/ 	.word	0x00026ba0


	//   ....[209]....
        /*0cb8*/ 	.word	0x00026ce0


	//   ....[210]....
        /*0cbc*/ 	.word	0x00026de0


	//   ....[211]....
        /*0cc0*/ 	.word	0x00027050


	//   ....[212]....
        /*0cc4*/ 	.word	0x000270a0


	//   ....[213]....
        /*0cc8*/ 	.word	0x00027270


	//   ....[214]....
        /*0ccc*/ 	.word	0x000272c0


	//   ....[215]....
        /*0cd0*/ 	.word	0x00027490


	//   ....[216]....
        /*0cd4*/ 	.word	0x000274e0


	//   ....[217]....
        /*0cd8*/ 	.word	0x000275d0


	//   ....[218]....
        /*0cdc*/ 	.word	0x00027670


	//   ....[219]....
        /*0ce0*/ 	.word	0x000276d0


	//   ....[220]....
        /*0ce4*/ 	.word	0x00027780


	//   ....[221]....
        /*0ce8*/ 	.word	0x000277e0


	//   ....[222]....
        /*0cec*/ 	.word	0x00027890


	//   ....[223]....
        /*0cf0*/ 	.word	0x000278f0


	//   ....[224]....
        /*0cf4*/ 	.word	0x000279a0


	//   ....[225]....
        /*0cf8*/ 	.word	0x00027a90


	//   ....[226]....
        /*0cfc*/ 	.word	0x00027b70


	//   ....[227]....
        /*0d00*/ 	.word	0x00027c80


	//   ....[228]....
        /*0d04*/ 	.word	0x00027d80


	//   ....[229]....
        /*0d08*/ 	.word	0x00027eb0


	//   ....[230]....
        /*0d0c*/ 	.word	0x00027f90


	//   ....[231]....
        /*0d10*/ 	.word	0x00028090


	//   ....[232]....
        /*0d14*/ 	.word	0x00028170


	//   ....[233]....
        /*0d18*/ 	.word	0x00028200


	//   ....[234]....
        /*0d1c*/ 	.word	0x000282a0


	//   ....[235]....
        /*0d20*/ 	.word	0x00028410


	//   ....[236]....
        /*0d24*/ 	.word	0x00028480


	//   ....[237]....
        /*0d28*/ 	.word	0x000284f0


	//   ....[238]....
        /*0d2c*/ 	.word	0x00028560


	//   ....[239]....
        /*0d30*/ 	.word	0x000285d0


	//   ....[240]....
        /*0d34*/ 	.word	0x00028650


	//   ....[241]....
        /*0d38*/ 	.word	0x000286d0


	//   ....[242]....
        /*0d3c*/ 	.word	0x00028760


	//   ....[243]....
        /*0d40*/ 	.word	0x000287d0


	//   ....[244]....
        /*0d44*/ 	.word	0x00028840


	//   ....[245]....
        /*0d48*/ 	.word	0x000288b0


	//   ....[246]....
        /*0d4c*/ 	.word	0x00028930


	//   ....[247]....
        /*0d50*/ 	.word	0x000289a0


	//   ....[248]....
        /*0d54*/ 	.word	0x00028a50


	//   ....[249]....
        /*0d58*/ 	.word	0x00028aa0


	//   ....[250]....
        /*0d5c*/ 	.word	0x00028b30


	//   ....[251]....
        /*0d60*/ 	.word	0x00028c60


	//----- nvinfo : EIATTR_REG_RECONFIG
	.align		4
.L_638:
        /*0d64*/ 	.byte	0x01, 0x54
	.zero		2


	//----- nvinfo : EIATTR_SYSCALL_OFFSETS
	.align		4
        /*0d68*/ 	.byte	0x04, 0x46
        /*0d6a*/ 	.short	(.L_640 - .L_639)


	//   ....[0]....
.L_639:
        /*0d6c*/ 	.word	0x00002540


	//   ....[1]....
        /*0d70*/ 	.word	0x00002690


	//   ....[2]....
        /*0d74*/ 	.word	0x00007d40


	//   ....[3]....
        /*0d78*/ 	.word	0x00008070


	//   ....[4]....
        /*0d7c*/ 	.word	0x0001ea80


	//   ....[5]....
        /*0d80*/ 	.word	0x0001ebd0


	//   ....[6]....
        /*0d84*/ 	.word	0x0001ecc0


	//   ....[7]....
        /*0d88*/ 	.word	0x0001fbe0


	//   ....[8]....
        /*0d8c*/ 	.word	0x00020430


	//----- nvinfo : EIATTR_MBARRIER_INSTR_OFFSETS
	.align		4
.L_640:
        /*0d90*/ 	.byte	0x04, 0x39
        /*0d92*/ 	.short	(.L_642 - .L_641)


	//   ....[0]....
.L_641:
        /*0d94*/ 	.word	0x00000270
        /*0d98*/ 	.word	0x000000ff
        /*0d9c*/ 	.word	0x00038800
        /*0da0*/ 	.short	0x0100
        /*0da2*/ 	.byte	0x08
	.zero		1


	//   ....[1]....
        /*0da4*/ 	.word	0x00000280
        /*0da8*/ 	.word	0x000000ff
        /*0dac*/ 	.word	0x00038810
        /*0db0*/ 	.short	0x0100
        /*0db2*/ 	.byte	0x08
	.zero		1


	//   ....[2]....
        /*0db4*/ 	.word	0x00000290
        /*0db8*/ 	.word	0x000000ff
        /*0dbc*/ 	.word	0x00038820
        /*0dc0*/ 	.short	0x0100
        /*0dc2*/ 	.byte	0x08
	.zero		1


	//   ....[3]....
        /*0dc4*/ 	.word	0x00000340
        /*0dc8*/ 	.word	0x000000ff
        /*0dcc*/ 	.word	0x00038830
        /*0dd0*/ 	.short	0x0100
        /*0dd2*/ 	.byte	0x06
	.zero		1


	//   ....[4]....
        /*0dd4*/ 	.word	0x00000350
        /*0dd8*/ 	.word	0x000000ff
        /*0ddc*/ 	.word	0x00038840
        /*0de0*/ 	.short	0x0100
        /*0de2*/ 	.byte	0x06
	.zero		1


	//   ....[5]....
        /*0de4*/ 	.word	0x00000360
        /*0de8*/ 	.word	0x000000ff
        /*0dec*/ 	.word	0x00038838
        /*0df0*/ 	.short	0x0100
        /*0df2*/ 	.byte	0x06
	.zero		1


	//   ....[6]....
        /*0df4*/ 	.word	0x00000370
        /*0df8*/ 	.word	0x000000ff
        /*0dfc*/ 	.word	0x00038848
        /*0e00*/ 	.short	0x0100
        /*0e02*/ 	.byte	0x06
	.zero		1


	//   ....[7]....
        /*0e04*/ 	.word	0x000004a0
        /*0e08*/ 	.word	0x000000ff
        /*0e0c*/ 	.word	0x00038850
        /*0e10*/ 	.short	0x0100
        /*0e12*/ 	.byte	0x08
	.zero		1


	//   ....[8]....
        /*0e14*/ 	.word	0x000004b0
        /*0e18*/ 	.word	0x000000ff
        /*0e1c*/ 	.word	0x00038860
        /*0e20*/ 	.short	0x0100
        /*0e22*/ 	.byte	0x08
	.zero		1


	//   ....[9]....
        /*0e24*/ 	.word	0x000004c0
        /*0e28*/ 	.word	0x000000ff
        /*0e2c*/ 	.word	0x00038858
        /*0e30*/ 	.short	0x0100
        /*0e32*/ 	.byte	0x08
	.zero		1


	//   ....[10]....
        /*0e34*/ 	.word	0x000004d0
        /*0e38*/ 	.word	0x000000ff
        /*0e3c*/ 	.word	0x00038868
        /*0e40*/ 	.short	0x0100
        /*0e42*/ 	.byte	0x08
	.zero		1


	//   ....[11]....
        /*0e44*/ 	.word	0x000005c0
        /*0e48*/ 	.word	0x000000ff
        /*0e4c*/ 	.word	0x00038870
        /*0e50*/ 	.short	0x0100
        /*0e52*/ 	.byte	0x06
	.zero		1


	//   ....[12]....
        /*0e54*/ 	.word	0x000005d0
        /*0e58*/ 	.word	0x000000ff
        /*0e5c*/ 	.word	0x00038880
        /*0e60*/ 	.short	0x0100
        /*0e62*/ 	.byte	0x06
	.zero		1


	//   ....[13]....
        /*0e64*/ 	.word	0x000005e0
        /*0e68*/ 	.word	0x000000ff
        /*0e6c*/ 	.word	0x00038878
        /*0e70*/ 	.short	0x0100
        /*0e72*/ 	.byte	0x06
	.zero		1


	//   ....[14]....
        /*0e74*/ 	.word	0x000005f0
        /*0e78*/ 	.word	0x000000ff
        /*0e7c*/ 	.word	0x00038888
        /*0e80*/ 	.short	0x0100
        /*0e82*/ 	.byte	0x06
	.zero		1


	//   ....[15]....
        /*0e84*/ 	.word	0x00000720
        /*0e88*/ 	.word	0x000000ff
        /*0e8c*/ 	.word	0x00038890
        /*0e90*/ 	.short	0x0100
        /*0e92*/ 	.byte	0x08
	.zero		1


	//   ....[16]....
        /*0e94*/ 	.word	0x00000730
        /*0e98*/ 	.word	0x000000ff
        /*0e9c*/ 	.word	0x000388a0
        /*0ea0*/ 	.short	0x0100
        /*0ea2*/ 	.byte	0x08
	.zero		1


	//   ....[17]....
        /*0ea4*/ 	.word	0x00000740
        /*0ea8*/ 	.word	0x000000ff
        /*0eac*/ 	.word	0x00038898
        /*0eb0*/ 	.short	0x0100
        /*0eb2*/ 	.byte	0x08
	.zero		1


	//   ....[18]....
        /*0eb4*/ 	.word	0x00000750
        /*0eb8*/ 	.word	0x000000ff
        /*0ebc*/ 	.word	0x000388a8
        /*0ec0*/ 	.short	0x0100
        /*0ec2*/ 	.byte	0x08
	.zero		1


	//   ....[19]....
        /*0ec4*/ 	.word	0x00000880
        /*0ec8*/ 	.word	0x000000ff
        /*0ecc*/ 	.word	0x000388b0
        /*0ed0*/ 	.short	0x0100
        /*0ed2*/ 	.byte	0x08
	.zero		1


	//   ....[20]....
        /*0ed4*/ 	.word	0x00000890
        /*0ed8*/ 	.word	0x000000ff
        /*0edc*/ 	.word	0x000388c0
        /*0ee0*/ 	.short	0x0100
        /*0ee2*/ 	.byte	0x08
	.zero		1


	//   ....[21]....
        /*0ee4*/ 	.word	0x000008a0
        /*0ee8*/ 	.word	0x000000ff
        /*0eec*/ 	.word	0x000388b8
        /*0ef0*/ 	.short	0x0100
        /*0ef2*/ 	.byte	0x08
	.zero		1


	//   ....[22]....
        /*0ef4*/ 	.word	0x000008b0
        /*0ef8*/ 	.word	0x000000ff
        /*0efc*/ 	.word	0x000388c8
        /*0f00*/ 	.short	0x0100
        /*0f02*/ 	.byte	0x08
	.zero		1


	//   ....[23]....
        /*0f04*/ 	.word	0x00003260
        /*0f08*/ 	.word	0x0000003c
        /*0f0c*/ 	.word	0x00038890
        /*0f10*/ 	.short	0x010a
        /*0f12*/ 	.byte	0x3f
	.zero		1


	//   ....[24]....
        /*0f14*/ 	.word	0x00003ce0
        /*0f18*/ 	.word	0x0000003c
        /*0f1c*/ 	.word	0x00038890
        /*0f20*/ 	.short	0x010a
        /*0f22*/ 	.byte	0x3f
	.zero		1


	//   ....[25]....
        /*0f24*/ 	.word	0x000045b0
        /*0f28*/ 	.word	0x0000003c
        /*0f2c*/ 	.word	0x00038890
        /*0f30*/ 	.short	0x010a
        /*0f32*/ 	.byte	0x3f
	.zero		1


	//   ....[26]....
        /*0f34*/ 	.word	0x00004970
        /*0f38*/ 	.word	0x00000004
        /*0f3c*/ 	.word	0x00000000
        /*0f40*/ 	.short	0x0101
        /*0f42*/ 	.byte	0x3f
	.zero		1


	//   ....[27]....
        /*0f44*/ 	.word	0x000049b0
        /*0f48*/ 	.word	0x0000003c
        /*0f4c*/ 	.word	0x000388b0
        /*0f50*/ 	.short	0x010a
        /*0f52*/ 	.byte	0x3f
	.zero		1


	//   ....[28]....
        /*0f54*/ 	.word	0x000052a0
        /*0f58*/ 	.word	0x0000003c
        /*0f5c*/ 	.word	0x00000000
        /*0f60*/ 	.short	0x0101
        /*0f62*/ 	.byte	0x3f
	.zero		1


	//   ....[29]....
        /*0f64*/ 	.word	0x00005f30
        /*0f68*/ 	.word	0x0000000b
        /*0f6c*/ 	.word	0x00000000
        /*0f70*/ 	.short	0x0101
        /*0f72*/ 	.byte	0x3f
	.zero		1


	//   ....[30]....
        /*0f74*/ 	.word	0x00006af0
        /*0f78*/ 	.word	0x0000000a
        /*0f7c*/ 	.word	0x00000000
        /*0f80*/ 	.short	0x0101
        /*0f82*/ 	.byte	0x3f
	.zero		1


	//   ....[31]....
        /*0f84*/ 	.word	0x00007de0
        /*0f88*/ 	.word	0x00000011
        /*0f8c*/ 	.word	0x00038800
        /*0f90*/ 	.short	0x010a
        /*0f92*/ 	.byte	0x3f
	.zero		1


	//   ....[32]....
        /*0f94*/ 	.word	0x00007e30
        /*0f98*/ 	.word	0x00000011
        /*0f9c*/ 	.word	0x00038800
        /*0fa0*/ 	.short	0x010a
        /*0fa2*/ 	.byte	0x3f
	.zero		1


	//   ....[33]....
        /*0fa4*/ 	.word	0x00008900
        /*0fa8*/ 	.word	0x00000011
        /*0fac*/ 	.word	0x00038800
        /*0fb0*/ 	.short	0x010a
        /*0fb2*/ 	.byte	0x3f
	.zero		1


	//   ....[34]....
        /*0fb4*/ 	.word	0x00009e60
        /*0fb8*/ 	.word	0x00000011
        /*0fbc*/ 	.word	0x00038800
        /*0fc0*/ 	.short	0x010a
        /*0fc2*/ 	.byte	0x3f
	.zero		1


	//   ....[35]....
        /*0fc4*/ 	.word	0x0000ae10
        /*0fc8*/ 	.word	0x0000000e
        /*0fcc*/ 	.word	0x00038830
        /*0fd0*/ 	.short	0x010a
        /*0fd2*/ 	.byte	0x3f
	.zero		1


	//   ....[36]....
        /*0fd4*/ 	.word	0x0000aec0
        /*0fd8*/ 	.word	0x0000000e
        /*0fdc*/ 	.word	0x00038830
        /*0fe0*/ 	.short	0x010a
        /*0fe2*/ 	.byte	0x3f
	.zero		1


	//   ....[37]....
        /*0fe4*/ 	.word	0x0000b1d0
        /*0fe8*/ 	.word	0x00000011
        /*0fec*/ 	.word	0x00038810
        /*0ff0*/ 	.short	0x010a
        /*0ff2*/ 	.byte	0x3f
	.zero		1


	//   ....[38]....
        /*0ff4*/ 	.word	0x0000b220
        /*0ff8*/ 	.word	0x0000000e
        /*0ffc*/ 	.word	0x00038850
        /*1000*/ 	.short	0x010a
        /*1002*/ 	.byte	0x3f
	.zero		1


	//   ....[39]....
        /*1004*/ 	.word	0x0000b290
        /*1008*/ 	.word	0x0000000e
        /*100c*/ 	.word	0x00038850
        /*1010*/ 	.short	0x010a
        /*1012*/ 	.byte	0x3f
	.zero		1


	//   ....[40]....
        /*1014*/ 	.word	0x0000da70
        /*1018*/ 	.word	0x00000014
        /*101c*/ 	.word	0x00000000
        /*1020*/ 	.short	0x0101
        /*1022*/ 	.byte	0x3f
	.zero		1


	//   ....[41]....
        /*1024*/ 	.word	0x0000e260
        /*1028*/ 	.word	0x0000000e
        /*102c*/ 	.word	0x00000000
        /*1030*/ 	.short	0x0101
        /*1032*/ 	.byte	0x3f
	.zero		1


	//   ....[42]....
        /*1034*/ 	.word	0x0000e3f0
        /*1038*/ 	.word	0x0000000f
        /*103c*/ 	.word	0x00038830
        /*1040*/ 	.short	0x010a
        /*1042*/ 	.byte	0x3f
	.zero		1


	//   ....[43]....
        /*1044*/ 	.word	0x0000e460
        /*1048*/ 	.word	0x0000000f
        /*104c*/ 	.word	0x00038830
        /*1050*/ 	.short	0x010a
        /*1052*/ 	.byte	0x3f
	.zero		1


	//   ....[44]....
        /*1054*/ 	.word	0x0000e6d0
        /*1058*/ 	.word	0x0000000f
        /*105c*/ 	.word	0x00038850
        /*1060*/ 	.short	0x010a
        /*1062*/ 	.byte	0x3f
	.zero		1


	//   ....[45]....
        /*1064*/ 	.word	0x0000e720
        /*1068*/ 	.word	0x0000000f
        /*106c*/ 	.word	0x00038850
        /*1070*/ 	.short	0x010a
        /*1072*/ 	.byte	0x3f
	.zero		1


	//   ....[46]....
        /*1074*/ 	.word	0x00010a40
        /*1078*/ 	.word	0x0000009a
        /*107c*/ 	.word	0x00000000
        /*1080*/ 	.short	0x0101
        /*1082*/ 	.byte	0x3f
	.zero		1


	//   ....[47]....
        /*1084*/ 	.word	0x00011f00
        /*1088*/ 	.word	0x0000000f
        /*108c*/ 	.word	0x00000000
        /*1090*/ 	.short	0x0101
        /*1092*/ 	.byte	0x3f
	.zero		1


	//   ....[48]....
        /*1094*/ 	.word	0x00012040
        /*1098*/ 	.word	0x0000000f
        /*109c*/ 	.word	0x00038830
        /*10a0*/ 	.short	0x010a
        /*10a2*/ 	.byte	0x3f
	.zero		1


	//   ....[49]....
        /*10a4*/ 	.word	0x000120b0
        /*10a8*/ 	.word	0x0000000f
        /*10ac*/ 	.word	0x00038830
        /*10b0*/ 	.short	0x010a
        /*10b2*/ 	.byte	0x3f
	.zero		1


	//   ....[50]....
        /*10b4*/ 	.word	0x00012320
        /*10b8*/ 	.word	0x0000000f
        /*10bc*/ 	.word	0x00038850
        /*10c0*/ 	.short	0x010a
        /*10c2*/ 	.byte	0x3f
	.zero		1


	//   ....[51]....
        /*10c4*/ 	.word	0x00012370
        /*10c8*/ 	.word	0x0000000f
        /*10cc*/ 	.word	0x00038850
        /*10d0*/ 	.short	0x010a
        /*10d2*/ 	.byte	0x3f
	.zero		1


	//   ....[52]....
        /*10d4*/ 	.word	0x00014280
        /*10d8*/ 	.word	0x000000c5
        /*10dc*/ 	.word	0x00000000
        /*10e0*/ 	.short	0x0101
        /*10e2*/ 	.byte	0x3f
	.zero		1


	//   ....[53]....
        /*10e4*/ 	.word	0x000155c0
        /*10e8*/ 	.word	0x0000000f
        /*10ec*/ 	.word	0x00000000
        /*10f0*/ 	.short	0x0101
        /*10f2*/ 	.byte	0x3f
	.zero		1


	//   ....[54]....
        /*10f4*/ 	.word	0x00017cd0
        /*10f8*/ 	.word	0x00000000
        /*10fc*/ 	.word	0x00000000
        /*1100*/ 	.short	0x0101
        /*1102*/ 	.byte	0x3f
	.zero		1


	//   ....[55]....
        /*1104*/ 	.word	0x00018c80
        /*1108*/ 	.word	0x00000002
        /*110c*/ 	.word	0x00000000
        /*1110*/ 	.short	0x0101
        /*1112*/ 	.byte	0x3f
	.zero		1


	//   ....[56]....
        /*1114*/ 	.word	0x0001cca0
        /*1118*/ 	.word	0x00000012
        /*111c*/ 	.word	0x00038820
        /*1120*/ 	.short	0x010a
        /*1122*/ 	.byte	0x3f
	.zero		1


	//   ....[57]....
        /*1124*/ 	.word	0x0001cd30
        /*1128*/ 	.word	0x00000003
        /*112c*/ 	.word	0x000388a0
        /*1130*/ 	.short	0x010a
        /*1132*/ 	.byte	0x3f
	.zero		1


	//   ....[58]....
        /*1134*/ 	.word	0x0001cf80
        /*1138*/ 	.word	0x00000003
        /*113c*/ 	.word	0x000388c0
        /*1140*/ 	.short	0x010a
        /*1142*/ 	.byte	0x3f
	.zero		1


	//   ....[59]....
        /*1144*/ 	.word	0x0001d950
        /*1148*/ 	.word	0x00000009
        /*114c*/ 	.word	0x000388a0
        /*1150*/ 	.short	0x010a
        /*1152*/ 	.byte	0x3f
	.zero		1


	//   ....[60]....
        /*1154*/ 	.word	0x0001db90
        /*1158*/ 	.word	0x00000009
        /*115c*/ 	.word	0x000388c0
        /*1160*/ 	.short	0x010a
        /*1162*/ 	.byte	0x3f
	.zero		1


	//   ....[61]....
        /*1164*/ 	.word	0x0001f440
        /*1168*/ 	.word	0x0000001a
        /*116c*/ 	.word	0x00038840
        /*1170*/ 	.short	0x010a
        /*1172*/ 	.byte	0x3f
	.zero		1


	//   ....[62]....
        /*1174*/ 	.word	0x0001f910
        /*1178*/ 	.word	0x0000001a
        /*117c*/ 	.word	0x00038830
        /*1180*/ 	.short	0x0107
        /*1182*/ 	.byte	0x3f
	.zero		1


	//   ....[63]....
        /*1184*/ 	.word	0x0001f9e0
        /*1188*/ 	.word	0x0000001a
        /*118c*/ 	.word	0x00038830
        /*1190*/ 	.short	0x0101
        /*1192*/ 	.byte	0x3f
	.zero		1


	//   ....[64]....
        /*1194*/ 	.word	0x00020270
        /*1198*/ 	.word	0x00000012
        /*119c*/ 	.word	0x00038800
        /*11a0*/ 	.short	0x0107
        /*11a2*/ 	.byte	0x3f
	.zero		1


	//   ....[65]....
        /*11a4*/ 	.word	0x00020300
        /*11a8*/ 	.word	0x00000012
        /*11ac*/ 	.word	0x00038800
        /*11b0*/ 	.short	0x0101
        /*11b2*/ 	.byte	0x3f
	.zero		1


	//   ....[66]....
        /*11b4*/ 	.word	0x000211f0
        /*11b8*/ 	.word	0x00000012
        /*11bc*/ 	.word	0x00038810
        /*11c0*/ 	.short	0x0107
        /*11c2*/ 	.byte	0x3f
	.zero		1


	//   ....[67]....
        /*11c4*/ 	.word	0x000212f0
        /*11c8*/ 	.word	0x00000012
        /*11cc*/ 	.word	0x00038810
        /*11d0*/ 	.short	0x0101
        /*11d2*/ 	.byte	0x3f
	.zero		1


	//   ....[68]....
        /*11d4*/ 	.word	0x00021310
        /*11d8*/ 	.word	0x00000012
        /*11dc*/ 	.word	0x00038820
        /*11e0*/ 	.short	0x010a
        /*11e2*/ 	.byte	0x3f
	.zero		1


	//   ....[69]....
        /*11e4*/ 	.word	0x000213a0
        /*11e8*/ 	.word	0x0000001a
        /*11ec*/ 	.word	0x00038860
        /*11f0*/ 	.short	0x010a
        /*11f2*/ 	.byte	0x3f
	.zero		1


	//   ....[70]....
        /*11f4*/ 	.word	0x00021cb0
        /*11f8*/ 	.word	0x0000001a
        /*11fc*/ 	.word	0x00038850
        /*1200*/ 	.short	0x0107
        /*1202*/ 	.byte	0x3f
	.zero		1


	//   ....[71]....
        /*1204*/ 	.word	0x00021d80
        /*1208*/ 	.word	0x0000001a
        /*120c*/ 	.word	0x00038850
        /*1210*/ 	.short	0x0101
        /*1212*/ 	.byte	0x3f
	.zero		1


	//   ....[72]....
        /*1214*/ 	.word	0x00022100
        /*1218*/ 	.word	0x00000006
        /*121c*/ 	.word	0x00038840
        /*1220*/ 	.short	0x010a
        /*1222*/ 	.byte	0x3f
	.zero		1


	//   ....[73]....
        /*1224*/ 	.word	0x00022420
        /*1228*/ 	.word	0x00000006
        /*122c*/ 	.word	0x00038830
        /*1230*/ 	.short	0x0107
        /*1232*/ 	.byte	0x3f
	.zero		1


	//   ....[74]....
        /*1234*/ 	.word	0x000224e0
        /*1238*/ 	.word	0x00000006
        /*123c*/ 	.word	0x00038830
        /*1240*/ 	.short	0x0101
        /*1242*/ 	.byte	0x3f
	.zero		1


	//   ....[75]....
        /*1244*/ 	.word	0x00022510
        /*1248*/ 	.word	0x00000006
        /*124c*/ 	.word	0x00038860
        /*1250*/ 	.short	0x010a
        /*1252*/ 	.byte	0x3f
	.zero		1


	//   ....[76]....
        /*1254*/ 	.word	0x00022bc0
        /*1258*/ 	.word	0x00000006
        /*125c*/ 	.word	0x00038850
        /*1260*/ 	.short	0x0107
        /*1262*/ 	.byte	0x3f
	.zero		1


	//   ....[77]....
        /*1264*/ 	.word	0x00022c80
        /*1268*/ 	.word	0x00000006
        /*126c*/ 	.word	0x00038850
        /*1270*/ 	.short	0x0101
        /*1272*/ 	.byte	0x3f
	.zero		1


	//   ....[78]....
        /*1274*/ 	.word	0x00023f20
        /*1278*/ 	.word	0x00000007
        /*127c*/ 	.word	0x00038820
        /*1280*/ 	.short	0x010a
        /*1282*/ 	.byte	0x3f
	.zero		1


	//   ....[79]....
        /*1284*/ 	.word	0x00024090
        /*1288*/ 	.word	0x00000005
        /*128c*/ 	.word	0x00038840
        /*1290*/ 	.short	0x010a
        /*1292*/ 	.byte	0x3f
	.zero		1


	//   ....[80]....
        /*1294*/ 	.word	0x00024130
        /*1298*/ 	.word	0x00000003
        /*129c*/ 	.word	0x00038840
        /*12a0*/ 	.short	0x010a
        /*12a2*/ 	.byte	0x3f
	.zero		1


	//   ....[81]....
        /*12a4*/ 	.word	0x00024170
        /*12a8*/ 	.word	0x00000005
        /*12ac*/ 	.word	0x00038860
        /*12b0*/ 	.short	0x010a
        /*12b2*/ 	.byte	0x3f
	.zero		1


	//   ....[82]....
        /*12b4*/ 	.word	0x000241b0
        /*12b8*/ 	.word	0x00000003
        /*12bc*/ 	.word	0x00038860
        /*12c0*/ 	.short	0x010a
        /*12c2*/ 	.byte	0x3f
	.zero		1


	//   ....[83]....
        /*12c4*/ 	.word	0x00024210
        /*12c8*/ 	.word	0x0000003c
        /*12cc*/ 	.word	0x00038890
        /*12d0*/ 	.short	0x010a
        /*12d2*/ 	.byte	0x3f
	.zero		1


	//   ....[84]....
        /*12d4*/ 	.word	0x00024390
        /*12d8*/ 	.word	0x0000003c
        /*12dc*/ 	.word	0x00038890
        /*12e0*/ 	.short	0x010a
        /*12e2*/ 	.byte	0x3f
	.zero		1


	//   ....[85]....
        /*12e4*/ 	.word	0x00024510
        /*12e8*/ 	.word	0x0000003c
        /*12ec*/ 	.word	0x00038890
        /*12f0*/ 	.short	0x010a
        /*12f2*/ 	.byte	0x3f
	.zero		1


	//   ....[86]....
        /*12f4*/ 	.word	0x00024670
        /*12f8*/ 	.word	0x0000003c
        /*12fc*/ 	.word	0x000388b0
        /*1300*/ 	.short	0x010a
        /*1302*/ 	.byte	0x3f
	.zero		1


	//   ....[87]....
        /*1304*/ 	.word	0x00024a50
        /*1308*/ 	.word	0x00000011
        /*130c*/ 	.word	0x00038800
        /*1310*/ 	.short	0x010a
        /*1312*/ 	.byte	0x3f
	.zero		1


	//   ....[88]....
        /*1314*/ 	.word	0x00025020
        /*1318*/ 	.word	0x00000011
        /*131c*/ 	.word	0x00038800
        /*1320*/ 	.short	0x010a
        /*1322*/ 	.byte	0x3f
	.zero		1


	//   ....[89]....
        /*1324*/ 	.word	0x00025070
        /*1328*/ 	.word	0x0000000e
        /*132c*/ 	.word	0x00038830
        /*1330*/ 	.short	0x010a
        /*1332*/ 	.byte	0x3f
	.zero		1


	//   ....[90]....
        /*1334*/ 	.word	0x000250c0
        /*1338*/ 	.word	0x00000011
        /*133c*/ 	.word	0x00038810
        /*1340*/ 	.short	0x010a
        /*1342*/ 	.byte	0x3f
	.zero		1


	//   ....[91]....
        /*1344*/ 	.word	0x00025110
        /*1348*/ 	.word	0x0000000e
        /*134c*/ 	.word	0x00038850
        /*1350*/ 	.short	0x010a
        /*1352*/ 	.byte	0x3f
	.zero		1


	//   ....[92]....
        /*1354*/ 	.word	0x00025160
        /*1358*/ 	.word	0x0000000f
        /*135c*/ 	.word	0x00038830
        /*1360*/ 	.short	0x010a
        /*1362*/ 	.byte	0x3f
	.zero		1


	//   ....[93]....
        /*1364*/ 	.word	0x000251b0
        /*1368*/ 	.word	0x0000000f
        /*136c*/ 	.word	0x00038850
        /*1370*/ 	.short	0x010a
        /*1372*/ 	.byte	0x3f
	.zero		1


	//   ....[94]....
        /*1374*/ 	.word	0x00025200
        /*1378*/ 	.word	0x0000000f
        /*137c*/ 	.word	0x00038830
        /*1380*/ 	.short	0x010a
        /*1382*/ 	.byte	0x3f
	.zero		1


	//   ....[95]....
        /*1384*/ 	.word	0x00025250
        /*1388*/ 	.word	0x0000000f
        /*138c*/ 	.word	0x00038850
        /*1390*/ 	.short	0x010a
        /*1392*/ 	.byte	0x3f
	.zero		1


	//   ....[96]....
        /*1394*/ 	.word	0x000253f0
        /*1398*/ 	.word	0x00000012
        /*139c*/ 	.word	0x00038820
        /*13a0*/ 	.short	0x010a
        /*13a2*/ 	.byte	0x3f
	.zero		1


	//   ....[97]....
        /*13a4*/ 	.word	0x00025440
        /*13a8*/ 	.word	0x00000003
        /*13ac*/ 	.word	0x000388a0
        /*13b0*/ 	.short	0x010a
        /*13b2*/ 	.byte	0x3f
	.zero		1


	//   ....[98]....
        /*13b4*/ 	.word	0x00025490
        /*13b8*/ 	.word	0x00000003
        /*13bc*/ 	.word	0x000388c0
        /*13c0*/ 	.short	0x010a
        /*13c2*/ 	.byte	0x3f
	.zero		1


	//   ....[99]....
        /*13c4*/ 	.word	0x000254e0
        /*13c8*/ 	.word	0x00000009
        /*13cc*/ 	.word	0x000388a0
        /*13d0*/ 	.short	0x010a
        /*13d2*/ 	.byte	0x3f
	.zero		1


	//   ....[100]....
        /*13d4*/ 	.word	0x00025530
        /*13d8*/ 	.word	0x00000009
        /*13dc*/ 	.word	0x000388c0
        /*13e0*/ 	.short	0x010a
        /*13e2*/ 	.byte	0x3f
	.zero		1


	//   ....[101]....
        /*13e4*/ 	.word	0x00025650
        /*13e8*/ 	.word	0x0000001a
        /*13ec*/ 	.word	0x00038840
        /*13f0*/ 	.short	0x010a
        /*13f2*/ 	.byte	0x3f
	.zero		1


	//   ....[102]....
        /*13f4*/ 	.word	0x00026be0
        /*13f8*/ 	.word	0x00000012
        /*13fc*/ 	.word	0x00038820
        /*1400*/ 	.short	0x010a
        /*1402*/ 	.byte	0x3f
	.zero		1


	//   ....[103]....
        /*1404*/ 	.word	0x00026c30
        /*1408*/ 	.word	0x0000001a
        /*140c*/ 	.word	0x00038860
        /*1410*/ 	.short	0x010a
        /*1412*/ 	.byte	0x3f
	.zero		1


	//   ....[104]....
        /*1414*/ 	.word	0x00027520
        /*1418*/ 	.word	0x00000006
        /*141c*/ 	.word	0x00038840
        /*1420*/ 	.short	0x010a
        /*1422*/ 	.byte	0x3f
	.zero		1


	//   ....[105]....
        /*1424*/ 	.word	0x000279e0
        /*1428*/ 	.word	0x00000006
        /*142c*/ 	.word	0x00038860
        /*1430*/ 	.short	0x010a
        /*1432*/ 	.byte	0x3f
	.zero		1


	//   ....[106]....
        /*1434*/ 	.word	0x00028b80
        /*1438*/ 	.word	0x00000007
        /*143c*/ 	.word	0x00038820
        /*1440*/ 	.short	0x010a
        /*1442*/ 	.byte	0x3f
	.zero		1


	//   ....[107]....
        /*1444*/ 	.word	0x00028d20
        /*1448*/ 	.word	0x00000005
        /*144c*/ 	.word	0x00038840
        /*1450*/ 	.short	0x010a
        /*1452*/ 	.byte	0x3f
	.zero		1


	//   ....[108]....
        /*1454*/ 	.word	0x00028d70
        /*1458*/ 	.word	0x00000003
        /*145c*/ 	.word	0x00038840
        /*1460*/ 	.short	0x010a
        /*1462*/ 	.byte	0x3f
	.zero		1


	//   ....[109]....
        /*1464*/ 	.word	0x00028dc0
        /*1468*/ 	.word	0x00000005
        /*146c*/ 	.word	0x00038860
        /*1470*/ 	.short	0x010a
        /*1472*/ 	.byte	0x3f
	.zero		1


	//----- nvinfo : EIATTR_NUM_MBARRIERS
	.align		4
.L_642:
        /*1474*/ 	.byte	0x03, 0x38
        /*1476*/ 	.short	0x0017


	//----- nvinfo : EIATTR_EXIT_INSTR_OFFSETS
	.align		4
        /*1478*/ 	.byte	0x04, 0x1c
        /*147a*/ 	.short	(.L_644 - .L_643)


	//   ....[0]....
.L_643:
        /*147c*/ 	.word	0x00024200


	//----- nvinfo : EIATTR_MAX_THREADS
	.align		4
.L_644:
        /*1480*/ 	.byte	0x04, 0x05
        /*1482*/ 	.short	(.L_646 - .L_645)
.L_645:
        /*1484*/ 	.word	0x00000180
        /*1488*/ 	.word	0x00000001
        /*148c*/ 	.word	0x00000001


	//----- nvinfo : EIATTR_CRS_STACK_SIZE
	.align		4
.L_646:
        /*1490*/ 	.byte	0x04, 0x1e
        /*1492*/ 	.short	(.L_648 - .L_647)
.L_647:
        /*1494*/ 	.word	0x00000000


	//----- nvinfo : EIATTR_CBANK_PARAM_SIZE
	.align		4
.L_648:
        /*1498*/ 	.byte	0x03, 0x19
        /*149a*/ 	.short	0x0bf0


	//----- nvinfo : EIATTR_PARAM_CBANK
	.align		4
        /*149c*/ 	.byte	0x04, 0x0a
        /*149e*/ 	.short	(.L_650 - .L_649)
	.align		4
.L_649:
        /*14a0*/ 	.word	index@(.nv.constant0._ZN7cutlass13device_kernelIN5flash11enable_sm90INS1_16FlashAttnFwdSm90INS1_25CollectiveMainloopFwdSm90ILi2EN4cute5tupleIJNS5_1CILi1EEES8_S8_EEENS6_IJNS7_ILi64EEESA_SA_EEELi512ENS_10bfloat16_tEfNS_4arch4Sm90ELb1ELb0ELb1ELb1ELb1ELb1ELb1ELb0ELb0ELb1ELb1ELb0EEENS1_21CollectiveEpilogueFwdINS6_IJSA_NS7_ILi512EEESA_EEES9_SC_SE_Li256ELb1ELb1ELb1ELb0EEENS1_36VarlenDynamicPersistentTileSchedulerILi64ELi64ELi256ELi128ELb1ELb1ELb1ELb1ELb1ELb1EEEEEEEEEvNT_6ParamsE)
        /*14a4*/ 	.short	0x0210
        /*14a6*/ 	.short	0x0bf0


	//----- nvinfo : EIATTR_SW_WAR
	.align		4
.L_650:
        /*14a8*/ 	.byte	0x04, 0x36
        /*14aa*/ 	.short	(.L_652 - .L_651)
.L_651:
        /*14ac*/ 	.word	0x00000008
.L_652:


//--------------------- .nv.callgraph             --------------------------
	.section	.nv.callgraph,"",@"SHT_CUDA_CALLGRAPH"
	.align	4
	.sectionentsize	8
	.align		4
        /*0000*/ 	.word	0x00000000
	.align		4
        /*0004*/ 	.word	0xffffffff
	.align		4
        /*0008*/ 	.word	index@(_ZN7cutlass13device_kernelIN5flash11enable_sm90INS1_16FlashAttnFwdSm90INS1_25CollectiveMainloopFwdSm90ILi2EN4cute5tupleIJNS5_1CILi1EEES8_S8_EEENS6_IJNS7_ILi64EEESA_SA_EEELi512ENS_10bfloat16_tEfNS_4arch4Sm90ELb0ELb0ELb1ELb0ELb1ELb0ELb0ELb0ELb0ELb1ELb1ELb0EEENS1_21CollectiveEpilogueFwdINS6_IJSA_NS7_ILi512EEESA_EEES9_SC_SE_Li256ELb0ELb1ELb1ELb0EEENS1_19SingleTileSchedulerILb0ELb1ELb1ELi64EEEEEEEEEvNT_6ParamsE)
	.align		4
        /*000c*/ 	.word	index@(__assertfail)
	.align		4
        /*0010*/ 	.word	index@(_ZN7cutlass13device_kernelIN5flash11enable_sm90INS1_16FlashAttnFwdSm90INS1_25CollectiveMainloopFwdSm90ILi2EN4cute5tupleIJNS5_1CILi1EEES8_S8_EEENS6_IJNS7_ILi64EEESA_SA_EEELi512ENS_10bfloat16_tEfNS_4arch4Sm90ELb0ELb0ELb1ELb0ELb1ELb0ELb1ELb0ELb0ELb1ELb1ELb0EEENS1_21CollectiveEpilogueFwdINS6_IJSA_NS7_ILi512EEESA_EEES9_SC_SE_Li256ELb0ELb1ELb1ELb0EEENS1_19SingleTileSchedulerILb0ELb1ELb1ELi64EEEEEEEEEvNT_6ParamsE)
	.align		4
        /*0014*/ 	.word	index@(__assertfail)
	.align		4
        /*0018*/ 	.word	index@(_ZN7cutlass13device_kernelIN5flash11enable_sm90INS1_16FlashAttnFwdSm90INS1_25CollectiveMainloopFwdSm90ILi2EN4cute5tupleIJNS5_1CILi1EEES8_S8_EEENS6_IJNS7_ILi64EEESA_SA_EEELi512ENS_10bfloat16_tEfNS_4arch4Sm90ELb0ELb0ELb1ELb1ELb1ELb0ELb0ELb0ELb0ELb1ELb1ELb0EEENS1_21CollectiveEpilogueFwdINS6_IJSA_NS7_ILi512EEESA_EEES9_SC_SE_Li256ELb1ELb1ELb1ELb0EEENS1_36VarlenDynamicPersistentTileSchedulerILi64ELi64ELi256ELi128ELb1ELb1ELb1ELb0ELb1ELb1EEEEEEEEEvNT_6ParamsE)
	.align		4
        /*001c*/ 	.word	index@(__assertfail)
	.align		4
        /*0020*/ 	.word	index@(_ZN7cutlass13device_kernelIN5flash11enable_sm90INS1_16FlashAttnFwdSm90INS1_25CollectiveMainloopFwdSm90ILi2EN4cute5tupleIJNS5_1CILi1EEES8_S8_EEENS6_IJNS7_ILi64EEESA_SA_EEELi512ENS_10bfloat16_tEfNS_4arch4Sm90ELb0ELb0ELb1ELb1ELb1ELb1ELb0ELb0ELb0ELb1ELb1ELb0EEENS1_21CollectiveEpilogueFwdINS6_IJSA_NS7_ILi512EEESA_EEES9_SC_SE_Li256ELb1ELb1ELb1ELb0EEENS1_36VarlenDynamicPersistentTileSchedulerILi64ELi64ELi256ELi128ELb1ELb1ELb1ELb0ELb1ELb1EEEEEEEEEvNT_6ParamsE)
	.align		4
        /*0024*/ 	.word	index@(__assertfail)
	.align		4
        /*0028*/ 	.word	index@(_ZN7cutlass13device_kernelIN5flash11enable_sm90INS1_16FlashAttnFwdSm90INS1_25CollectiveMainloopFwdSm90ILi2EN4cute5tupleIJNS5_1CILi1EEES8_S8_EEENS6_IJNS7_ILi64EEESA_SA_EEELi512ENS_10bfloat16_tEfNS_4arch4Sm90ELb0ELb0ELb1ELb1ELb1ELb0ELb1ELb0ELb0ELb1ELb1ELb0EEENS1_21CollectiveEpilogueFwdINS6_IJSA_NS7_ILi512EEESA_EEES9_SC_SE_Li256ELb1ELb1ELb1ELb0EEENS1_36VarlenDynamicPersistentTileSchedulerILi64ELi64ELi256ELi128ELb1ELb1ELb1ELb0ELb1ELb1EEEEEEEEEvNT_6ParamsE)
	.align		4
        /*002c*/ 	.word	index@(__assertfail)
	.align		4
        /*0030*/ 	.word	index@(_ZN7cutlass13device_kernelIN5flash11enable_sm90INS1_16FlashAttnFwdSm90INS1_25CollectiveMainloopFwdSm90ILi2EN4cute5tupleIJNS5_1CILi1EEES8_S8_EEENS6_IJNS7_ILi64EEESA_SA_EEELi512ENS_10bfloat16_tEfNS_4arch4Sm90ELb0ELb0ELb1ELb1ELb1ELb1ELb1ELb0ELb0ELb1ELb1ELb0EEENS1_21CollectiveEpilogueFwdINS6_IJSA_NS7_ILi512EEESA_EEES9_SC_SE_Li256ELb1ELb1ELb1ELb0EEENS1_36VarlenDynamicPersistentTileSchedulerILi64ELi64ELi256ELi128ELb1ELb1ELb1ELb0ELb1ELb1EEEEEEEEEvNT_6ParamsE)
	.align		4
        /*0034*/ 	.word	index@(__assertfail)
	.align		4
        /*0038*/ 	.word	index@(_ZN7cutlass13device_kernelIN5flash11enable_sm90INS1_16FlashAttnFwdSm90INS1_25CollectiveMainloopFwdSm90ILi2EN4cute5tupleIJNS5_1CILi1EEES8_S8_EEENS6_IJNS7_ILi64EEESA_SA_EEELi512ENS_10bfloat16_tEfNS_4arch4Sm90ELb0ELb1ELb1ELb0ELb1ELb0ELb0ELb0ELb0ELb1ELb1ELb0EEENS1_21CollectiveEpilogueFwdINS6_IJSA_NS7_ILi512EEESA_EEES9_SC_SE_Li256ELb0ELb1ELb1ELb0EEENS1_19SingleTileSchedulerILb0ELb1ELb1ELi64EEEEEEEEEvNT_6ParamsE)
	.align		4
        /*003c*/ 	.word	index@(__assertfail)
	.align		4
        /*0040*/ 	.word	index@(_ZN7cutlass13device_kernelIN5flash11enable_sm90INS1_16FlashAttnFwdSm90INS1_25CollectiveMainloopFwdSm90ILi2EN4cute5tupleIJNS5_1CILi1EEES8_S8_EEENS6_IJNS7_ILi64EEESA_SA_EEELi512ENS_10bfloat16_tEfNS_4arch4Sm90ELb0ELb1ELb1ELb0ELb1ELb0ELb1ELb0ELb0ELb1ELb1ELb0EEENS1_21CollectiveEpilogueFwdINS6_IJSA_NS7_ILi512EEESA_EEES9_SC_SE_Li256ELb0ELb1ELb1ELb0EEENS1_19SingleTileSchedulerILb0ELb1ELb1ELi64EEEEEEEEEvNT_6ParamsE)
	.align		4
        /*0044*/ 	.word	index@(__assertfail)
	.align		4
        /*0048*/ 	.word	index@(_ZN7cutlass13device_kernelIN5flash11enable_sm90INS1_16FlashAttnFwdSm90INS1_25CollectiveMainloopFwdSm90ILi2EN4cute5tupleIJNS5_1CILi1EEES8_S8_EEENS6_IJNS7_ILi64EEESA_SA_EEELi512ENS_10bfloat16_tEfNS_4arch4Sm90ELb0ELb1ELb1ELb1ELb1ELb0ELb0ELb0ELb0ELb1ELb1ELb0EEENS1_21CollectiveEpilogueFwdINS6_IJSA_NS7_ILi512EEESA_EEES9_SC_SE_Li256ELb1ELb1ELb1ELb0EEENS1_36VarlenDynamicPersistentTileSchedulerILi64ELi64ELi256ELi128ELb1ELb1ELb1ELb1ELb0ELb1EEEEEEEEEvNT_6ParamsE)
	.align		4
        /*004c*/ 	.word	index@(__assertfail)
	.align		4
        /*0050*/ 	.word	index@(_ZN7cutlass13device_kernelIN5flash11enable_sm90INS1_16FlashAttnFwdSm90INS1_25CollectiveMainloopFwdSm90ILi2EN4cute5tupleIJNS5_1CILi1EEES8_S8_EEENS6_IJNS7_ILi64EEESA_SA_EEELi512ENS_10bfloat16_tEfNS_4arch4Sm90ELb0ELb1ELb1ELb1ELb1ELb1ELb0ELb0ELb0ELb1ELb1ELb0EEENS1_21CollectiveEpilogueFwdINS6_IJSA_NS7_ILi512EEESA_EEES9_SC_SE_Li256ELb1ELb1ELb1ELb0EEENS1_36VarlenDynamicPersistentTileSchedulerILi64ELi64ELi256ELi128ELb1ELb1ELb1ELb1ELb0ELb1EEEEEEEEEvNT_6ParamsE)
	.align		4
        /*0054*/ 	.word	index@(__assertfail)
	.align		4
        /*0058*/ 	.word	index@(_ZN7cutlass13device_kernelIN5flash11enable_sm90INS1_16FlashAttnFwdSm90INS1_25CollectiveMainloopFwdSm90ILi2EN4cute5tupleIJNS5_1CILi1EEES8_S8_EEENS6_IJNS7_ILi64EEESA_SA_EEELi512ENS_10bfloat16_tEfNS_4arch4Sm90ELb0ELb1ELb1ELb1ELb1ELb0ELb1ELb0ELb0ELb1ELb1ELb0EEENS1_21CollectiveEpilogueFwdINS6_IJSA_NS7_ILi512EEESA_EEES9_SC_SE_Li256ELb1ELb1ELb1ELb0EEENS1_36VarlenDynamicPersistentTileSchedulerILi64ELi64ELi256ELi128ELb1ELb1ELb1ELb1ELb0ELb1EEEEEEEEEvNT_6ParamsE)
	.align		4
        /*005c*/ 	.word	index@(__assertfail)
	.align		4
        /*0060*/ 	.word	index@(_ZN7cutlass13device_kernelIN5flash11enable_sm90INS1_16FlashAttnFwdSm90INS1_25CollectiveMainloopFwdSm90ILi2EN4cute5tupleIJNS5_1CILi1EEES8_S8_EEENS6_IJNS7_ILi64EEESA_SA_EEELi512ENS_10bfloat16_tEfNS_4arch4Sm90ELb0ELb1ELb1ELb1ELb1ELb1ELb1ELb0ELb0ELb1ELb1ELb0EEENS1_21CollectiveEpilogueFwdINS6_IJSA_NS7_ILi512EEESA_EEES9_SC_SE_Li256ELb1ELb1ELb1ELb0EEENS1_36VarlenDynamicPersistentTileSchedulerILi64ELi64ELi256ELi128ELb1ELb1ELb1ELb1ELb0ELb1EEEEEEEEEvNT_6ParamsE)
	.align		4
        /*0064*/ 	.word	index@(__assertfail)
	.align		4
        /*0068*/ 	.word	index@(_ZN7cutlass13device_kernelIN5flash11enable_sm90INS1_16FlashAttnFwdSm90INS1_25CollectiveMainloopFwdSm90ILi2EN4cute5tupleIJNS5_1CILi1EEES8_S8_EEENS6_IJNS7_ILi64EEESA_SA_EEELi512ENS_10bfloat16_tEfNS_4arch4Sm90ELb1ELb0ELb1ELb0ELb1ELb0ELb0ELb0ELb0ELb1ELb1ELb0EEENS1_21CollectiveEpilogueFwdINS6_IJSA_NS7_ILi512EEESA_EEES9_SC_SE_Li256ELb0ELb1ELb1ELb0EEENS1_19SingleTileSchedulerILb0ELb1ELb1ELi64EEEEEEEEEvNT_6ParamsE)
	.align		4
        /*006c*/ 	.word	index@(__assertfail)
	.align		4
        /*0070*/ 	.word	index@(_ZN7cutlass13device_kernelIN5flash11enable_sm90INS1_16FlashAttnFwdSm90INS1_25CollectiveMainloopFwdSm90ILi2EN4cute5tupleIJNS5_1CILi1EEES8_S8_EEENS6_IJNS7_ILi64EEESA_SA_EEELi512ENS_10bfloat16_tEfNS_4arch4Sm90ELb1ELb0ELb1ELb0ELb1ELb0ELb1ELb0ELb0ELb1ELb1ELb0EEENS1_21CollectiveEpilogueFwdINS6_IJSA_NS7_ILi512EEESA_EEES9_SC_SE_Li256ELb0ELb1ELb1ELb0EEENS1_19SingleTileSchedulerILb0ELb1ELb1ELi64EEEEEEEEEvNT_6ParamsE)
	.align		4
        /*0074*/ 	.word	index@(__assertfail)
	.align		4
        /*0078*/ 	.word	index@(_ZN7cutlass13device_kernelIN5flash11enable_sm90INS1_16FlashAttnFwdSm90INS1_25CollectiveMainloopFwdSm90ILi2EN4cute5tupleIJNS5_1CILi1EEES8_S8_EEENS6_IJNS7_ILi64EEESA_SA_EEELi512ENS_10bfloat16_tEfNS_4arch4Sm90ELb1ELb0ELb1ELb1ELb1ELb0ELb0ELb0ELb0ELb1ELb1ELb0EEENS1_21CollectiveEpilogueFwdINS6_IJSA_NS7_ILi512EEESA_EEES9_SC_SE_Li256ELb1ELb1ELb1ELb0EEENS1_36VarlenDynamicPersistentTileSchedulerILi64ELi64ELi256ELi128ELb1ELb1ELb1ELb1ELb1ELb1EEEEEEEEEvNT_6ParamsE)
	.align		4
        /*007c*/ 	.word	index@(__assertfail)
	.align		4
        /*0080*/ 	.word	index@(_ZN7cutlass13device_kernelIN5flash11enable_sm90INS1_16FlashAttnFwdSm90INS1_25CollectiveMainloopFwdSm90ILi2EN4cute5tupleIJNS5_1CILi1EEES8_S8_EEENS6_IJNS7_ILi64EEESA_SA_EEELi512ENS_10bfloat16_tEfNS_4arch4Sm90ELb1ELb0ELb1ELb1ELb1ELb1ELb0ELb0ELb0ELb1ELb1ELb0EEENS1_21CollectiveEpilogueFwdINS6_IJSA_NS7_ILi512EEESA_EEES9_SC_SE_Li256ELb1ELb1ELb1ELb0EEENS1_36VarlenDynamicPersistentTileSchedulerILi64ELi64ELi256ELi128ELb1ELb1ELb1ELb1ELb1ELb1EEEEEEEEEvNT_6ParamsE)
	.align		4
        /*0084*/ 	.word	index@(__assertfail)
	.align		4
        /*0088*/ 	.word	index@(_ZN7cutlass13device_kernelIN5flash11enable_sm90INS1_16FlashAttnFwdSm90INS1_25CollectiveMainloopFwdSm90ILi2EN4cute5tupleIJNS5_1CILi1EEES8_S8_EEENS6_IJNS7_ILi64EEESA_SA_EEELi512ENS_10bfloat16_tEfNS_4arch4Sm90ELb1ELb0ELb1ELb1ELb1ELb0ELb1ELb0ELb0ELb1ELb1ELb0EEENS1_21CollectiveEpilogueFwdINS6_IJSA_NS7_ILi512EEESA_EEES9_SC_SE_Li256ELb1ELb1ELb1ELb0EEENS1_36VarlenDynamicPersistentTileSchedulerILi64ELi64ELi256ELi128ELb1ELb1ELb1ELb1ELb1ELb1EEEEEEEEEvNT_6ParamsE)
	.align		4
        /*008c*/ 	.word	index@(__assertfail)
	.align		4
        /*0090*/ 	.word	index@(_ZN7cutlass13device_kernelIN5flash11enable_sm90INS1_16FlashAttnFwdSm90INS1_25CollectiveMainloopFwdSm90ILi2EN4cute5tupleIJNS5_1CILi1EEES8_S8_EEENS6_IJNS7_ILi64EEESA_SA_EEELi512ENS_10bfloat16_tEfNS_4arch4Sm90ELb1ELb0ELb1ELb1ELb1ELb1ELb1ELb0ELb0ELb1ELb1ELb0EEENS1_21CollectiveEpilogueFwdINS6_IJSA_NS7_ILi512EEESA_EEES9_SC_SE_Li256ELb1ELb1ELb1ELb0EEENS1_36VarlenDynamicPersistentTileSchedulerILi64ELi64ELi256ELi128ELb1ELb1ELb1ELb1ELb1ELb1EEEEEEEEEvNT_6ParamsE)
	.align		4
        /*0094*/ 	.word	index@(__assertfail)
	.align		4
        /*0098*/ 	.word	0x00000000
	.align		4
        /*009c*/ 	.word	0xfffffffe
	.align		4
        /*00a0*/ 	.word	0x00000000
	.align		4
        /*00a4*/ 	.word	0xfffffffd
	.align		4
        /*00a8*/ 	.word	0x00000000
	.align		4
        /*00ac*/ 	.word	0xfffffffc


//--------------------- .nv.constant4             --------------------------
	.section	.nv.constant4,"a",@progbits
	.align	8
	.align		8
.nv.constant4:
        /*0000*/ 	.dword	__assertfail
	.align		8
        /*0008*/ 	.dword	__unnamed_1
	.align		8
        /*0010*/ 	.dword	__unnamed_2
	.align		8
        /*0018*/ 	.dword	__unnamed_3
	.align		8
        /*0020*/ 	.dword	__unnamed_4
	.align		8
        /*0028*/ 	.dword	__unnamed_5
	.align		8
        /*0030*/ 	.dword	__unnamed_6
	.align		8
        /*0038*/ 	.dword	_ZN89_INTERNAL_919b8f68_53_flash_fwd_hdim64_512_bf16_paged_split_softcap_sm90_cu_882f9858_32714cuda3std3__45__cpo5beginE
	.align		8
        /*0040*/ 	.dword	_ZN89_INTERNAL_919b8f68_53_flash_fwd_hdim64_512_bf16_paged_split_softcap_sm90_cu_882f9858_32714cuda3std3__45__cpo3endE
	.align		8
        /*0048*/ 	.dword	_ZN89_INTERNAL_919b8f68_53_flash_fwd_hdim64_512_bf16_paged_split_softcap_sm90_cu_882f9858_32714cuda3std3__45__cpo6cbeginE
	.align		8
        /*0050*/ 	.dword	_ZN89_INTERNAL_919b8f68_53_flash_fwd_hdim64_512_bf16_paged_split_softcap_sm90_cu_882f9858_32714cuda3std3__45__cpo4cendE
	.align		8
        /*0058*/ 	.dword	_ZN89_INTERNAL_919b8f68_53_flash_fwd_hdim64_512_bf16_paged_split_softcap_sm90_cu_882f9858_32714cuda3std3__491_GLOBAL__N__919b8f68_53_flash_fwd_hdim64_512_bf16_paged_split_softcap_sm90_cu_882f9858_32716ignoreE
	.align		8
        /*0060*/ 	.dword	_ZN89_INTERNAL_919b8f68_53_flash_fwd_hdim64_512_bf16_paged_split_softcap_sm90_cu_882f9858_32714cuda3std3__419piecewise_constructE
	.align		8
        /*0068*/ 	.dword	_ZN89_INTERNAL_919b8f68_53_flash_fwd_hdim64_512_bf16_paged_split_softcap_sm90_cu_882f9858_32714cuda3std3__48in_placeE
	.align		8
        /*0070*/ 	.dword	_ZN89_INTERNAL_919b8f68_53_flash_fwd_hdim64_512_bf16_paged_split_softcap_sm90_cu_882f9858_32714cuda3std6ranges3__45__cpo4swapE
	.align		8
        /*0078*/ 	.dword	_ZN89_INTERNAL_919b8f68_53_flash_fwd_hdim64_512_bf16_paged_split_softcap_sm90_cu_882f9858_32714cuda3std6ranges3__45__cpo9iter_moveE
	.align		8
        /*0080*/ 	.dword	_ZN89_INTERNAL_919b8f68_53_flash_fwd_hdim64_512_bf16_paged_split_softcap_sm90_cu_882f9858_32714cute7productE
	.align		8
        /*0088*/ 	.dword	_ZN89_INTERNAL_919b8f68_53_flash_fwd_hdim64_512_bf16_paged_split_softcap_sm90_cu_882f9858_32714cute1_E
	.align		8
        /*0090*/ 	.dword	$str$23
	.align		8
        /*0098*/ 	.dword	$str$24


//--------------------- .text._ZN7cutlass13device_kernelIN5flash11enable_sm90INS1_16FlashAttnFwdSm90INS1_25CollectiveMainloopFwdSm90ILi2EN4cute5tupleIJNS5_1CILi1EEES8_S8_EEENS6_IJNS7_ILi64EEESA_SA_EEELi512ENS_10bfloat16_tEfNS_4arch4Sm90ELb0ELb0ELb1ELb0ELb1ELb0ELb0ELb0ELb0ELb1ELb1ELb0EEENS1_21CollectiveEpilogueFwdINS6_IJSA_NS7_ILi512EEESA_EEES9_SC_SE_Li256ELb0ELb1ELb1ELb0EEENS1_19SingleTileSchedulerILb0ELb1ELb1ELi64EEEEEEEEEvNT_6ParamsE --------------------------
	.section	.text._ZN7cutlass13device_kernelIN5flash11enable_sm90INS1_16FlashAttnFwdSm90INS1_25CollectiveMainloopFwdSm90ILi2EN4cute5tupleIJNS5_1CILi1EEES8_S8_EEENS6_IJNS7_ILi64EEESA_SA_EEELi512ENS_10bfloat16_tEfNS_4arch4Sm90ELb0ELb0ELb1ELb0ELb1ELb0ELb0ELb0ELb0ELb1ELb1ELb0EEENS1_21CollectiveEpilogueFwdINS6_IJSA_NS7_ILi512EEESA_EEES9_SC_SE_Li256ELb0ELb1ELb1ELb0EEENS1_19SingleTileSchedulerILb0ELb1ELb1ELi64EEEEEEEEEvNT_6ParamsE,"ax",@progbits
	.align	128
.text._ZN7cutlass13device_kernelIN5flash11enable_sm90INS1_16FlashAttnFwdSm90INS1_25CollectiveMainloopFwdSm90ILi2EN4cute5tupleIJNS5_1CILi1EEES8_S8_EEENS6_IJNS7_ILi64EEESA_SA_EEELi512ENS_10bfloat16_tEfNS_4arch4Sm90ELb0ELb0ELb1ELb0ELb1ELb0ELb0ELb0ELb0ELb1ELb1ELb0EEENS1_21CollectiveEpilogueFwdINS6_IJSA_NS7_ILi512EEESA_EEES9_SC_SE_Li256ELb0ELb1ELb1ELb0EEENS1_19SingleTileSchedulerILb0ELb1ELb1ELi64EEEEEEEEEvNT_6ParamsE:
        .type           _ZN7cutlass13device_kernelIN5flash11enable_sm90INS1_16FlashAttnFwdSm90INS1_25CollectiveMainloopFwdSm90ILi2EN4cute5tupleIJNS5_1CILi1EEES8_S8_EEENS6_IJNS7_ILi64EEESA_SA_EEELi512ENS_10bfloat16_tEfNS_4arch4Sm90ELb0ELb0ELb1ELb0ELb1ELb0ELb0ELb0ELb0ELb1ELb1ELb0EEENS1_21CollectiveEpilogueFwdINS6_IJSA_NS7_ILi512EEESA_EEES9_SC_SE_Li256ELb0ELb1ELb1ELb0EEENS1_19SingleTileSchedulerILb0ELb1ELb1ELi64EEEEEEEEEvNT_6ParamsE,@function
        .size           _ZN7cutlass13device_kernelIN5flash11enable_sm90INS1_16FlashAttnFwdSm90INS1_25CollectiveMainloopFwdSm90ILi2EN4cute5tupleIJNS5_1CILi1EEES8_S8_EEENS6_IJNS7_ILi64EEESA_SA_EEELi512ENS_10bfloat16_tEfNS_4arch4Sm90ELb0ELb0ELb1ELb0ELb1ELb0ELb0ELb0ELb0ELb1ELb1ELb0EEENS1_21CollectiveEpilogueFwdINS6_IJSA_NS7_ILi512EEESA_EEES9_SC_SE_Li256ELb0ELb1ELb1ELb0EEENS1_19SingleTileSchedulerILb0ELb1ELb1ELi64EEEEEEEEEvNT_6ParamsE,(.L_x_5827 - _ZN7cutlass13device_kernelIN5flash11enable_sm90INS1_16FlashAttnFwdSm90INS1_25CollectiveMainloopFwdSm90ILi2EN4cute5tupleIJNS5_1CILi1EEES8_S8_EEENS6_IJNS7_ILi64EEESA_SA_EEELi512ENS_10bfloat16_tEfNS_4arch4Sm90ELb0ELb0ELb1ELb0ELb1ELb0ELb0ELb0ELb0ELb1ELb1ELb0EEENS1_21CollectiveEpilogueFwdINS6_IJSA_NS7_ILi512EEESA_EEES9_SC_SE_Li256ELb0ELb1ELb1ELb0EEENS1_19SingleTileSchedulerILb0ELb1ELb1ELi64EEEEEEEEEvNT_6ParamsE)
        .other          _ZN7cutlass13device_kernelIN5flash11enable_sm90INS1_16FlashAttnFwdSm90INS1_25CollectiveMainloopFwdSm90ILi2EN4cute5tupleIJNS5_1CILi1EEES8_S8_EEENS6_IJNS7_ILi64EEESA_SA_EEELi512ENS_10bfloat16_tEfNS_4arch4Sm90ELb0ELb0ELb1ELb0ELb1ELb0ELb0ELb0ELb0ELb1ELb1ELb0EEENS1_21CollectiveEpilogueFwdINS6_IJSA_NS7_ILi512EEESA_EEES9_SC_SE_Li256ELb0ELb1ELb1ELb0EEENS1_19SingleTileSchedulerILb0ELb1ELb1ELi64EEEEEEEEEvNT_6ParamsE,@"STO_CUDA_ENTRY STV_DEFAULT"
_ZN7cutlass13device_kernelIN5flash11enable_sm90INS1_16FlashAttnFwdSm90INS1_25CollectiveMainloopFwdSm90ILi2EN4cute5tupleIJNS5_1CILi1EEES8_S8_EEENS6_IJNS7_ILi64EEESA_SA_EEELi512ENS_10bfloat16_tEfNS_4arch4Sm90ELb0ELb0ELb1ELb0ELb1ELb0ELb0ELb0ELb0ELb1ELb1ELb0EEENS1_21CollectiveEpilogueFwdINS6_IJSA_NS7_ILi512EEESA_EEES9_SC_SE_Li256ELb0ELb1ELb1ELb0EEENS1_19SingleTileSchedulerILb0ELb1ELb1ELi64EEEEEEEEEvNT_6ParamsE:
[----:B------:R-:W0:Y:S01]  /*0000*/  LDC R1, c[0x0][0x28] ;  /* 0x00000a00ff017b82 */ /* 0x000e220000000800 */
[----:B------:R-:W1:Y:S01]  /*0010*/  S2R R30, SR_TID.X ;  /* 0x00000000001e7919 */ /* 0x000e620000002100 */
[----:B------:R-:W-:Y:S01]  /*0020*/  ELECT P0, URZ, PT ;  /* 0x00000000003f782f */ /* 0x000fe20003800000 */
[----:B------:R-:W-:Y:S01]  /*0030*/  UMOV UR4, 0x80 ;  /* 0x0000008000047882 */ /* 0x000fe20000000000 */
[----:B------:R-:W-:Y:S01]  /*0040*/  UMOV UR7, 0x100 ;  /* 0x0000010000077882 */ /* 0x000fe20000000000 */
[----:B-1----:R-:W-:-:S05]  /*0050*/  SHF.R.U32.HI R0, RZ, 0x5, R30 ;  /* 0x00000005ff007819 */ /* 0x002fca000001161e */
[----:B------:R-:W1:Y:S02]  /*0060*/  SHFL.IDX PT, R2, R0, RZ, 0x1f ;  /* 0x00001fff00027589 */ /* 0x000e6400000e0000 */
[C---:B-1----:R-:W-:Y:S02]  /*0070*/  ISETP.NE.OR P0, PT, R2.reuse, RZ, !P0 ;  /* 0x000000ff0200720c */ /* 0x042fe40004705670 */
[----:B------:R-:W-:Y:S02]  /*0080*/  ISETP.NE.AND P1, PT, R2, RZ, PT ;  /* 0x000000ff0200720c */ /* 0x000fe40003f25270 */
[----:B------:R-:W-:-:S06]  /*0090*/  SHF.R.U32.HI R2, RZ, 0x7, R30 ;  /* 0x00000007ff027819 */ /* 0x000fcc000001161e */
[----:B------:R-:W1:Y:S03]  /*00a0*/  SHFL.IDX PT, R2, R2, RZ, 0x1f ;  /* 0x00001fff02027589 */ /* 0x000e6600000e0000 */
[----:B------:R-:W-:Y:S01]  /*00b0*/  VOTEU.ALL UP0, P0 ;  /* 0x00000000003f7886 */ /* 0x000fe20000000000 */
[----:B------:R-:W-:-:S04]  /*00c0*/  VOTEU.ALL UP1, P0 ;  /* 0x00000000003f7886 */ /* 0x000fc80000020000 */
[----:B------:R-:W2:Y:S01]  /*00d0*/  @!UP0 S2UR UR8, SR_CgaCtaId ;  /* 0x00000000000889c3 */ /* 0x000ea20000008800 */
[----:B------:R-:W-:Y:S01]  /*00e0*/  @!UP0 UMOV UR6, 0x400 ;  /* 0x0000040000068882 */ /* 0x000fe20000000000 */
[----:B------:R-:W-:-:S04]  /*00f0*/  @!UP0 UIADD3 UR4, -UR4, 0x100000, URZ ;  /* 0x0010000004048890 */ /* 0x000fc8000fffe13f */
[----:B------:R-:W-:Y:S02]  /*0100*/  @!UP0 USHF.L.U32 UR5, UR4, 0xb, URZ ;  /* 0x0000000b04058899 */ /* 0x000fe4000800063f */
[----:B------:R-:W-:Y:S02]  /*0110*/  @!UP0 USHF.L.U32 UR4, UR4, 0x1, URZ ;  /* 0x0000000104048899 */ /* 0x000fe4000800063f */
[----:B--2---:R-:W-:Y:S02]  /*0120*/  @!UP0 ULEA UR8, UR8, UR6, 0x18 ;  /* 0x0000000608088291 */ /* 0x004fe4000f8ec03f */
[----:B------:R-:W-:-:S04]  /*0130*/  @!UP0 UIADD3 UR6, -UR7, 0x100000, URZ ;  /* 0x0010000007068890 */ /* 0x000fc8000fffe13f */
[----:B------:R-:W-:Y:S02]  /*0140*/  @!UP0 USHF.L.U32 UR7, UR6, 0xb, URZ ;  /* 0x0000000b06078899 */ /* 0x000fe4000800063f */
[----:B------:R-:W-:Y:S01]  /*0150*/  @!UP0 USHF.L.U32 UR6, UR6, 0x1, URZ ;  /* 0x0000000106068899 */ /* 0x000fe2000800063f */
[----:B------:R-:W-:-:S05]  /*0160*/  VOTEU.ALL UP0, P0 ;  /* 0x00000000003f7886 */ /* 0x000fca0000000000 */
[----:B------:R2:W3:Y:S06]  /*0170*/  @!UP0 SYNCS.EXCH.64 URZ, [UR8+0x28c00], UR4 ;  /* 0x028c0004083f85b2 */ /* 0x0004ec0008000100 */
[----:B------:R2:W4:Y:S02]  /*0180*/  @!UP1 SYNCS.EXCH.64 URZ, [UR8+0x28c20], UR6 ;  /* 0x028c2006083f95b2 */ /* 0x0005240008000100 */
[----:B012---:R-:W-:Y:S05]  /*0190*/  @P1 BRA `(.L_x_0) ;  /* 0x0000000000381947 */ /* 0x007fea0003800000 */
[----:B------:R-:W0:Y:S01]  /*01a0*/  S2UR UR5, SR_CgaCtaId ;  /* 0x00000000000579c3 */ /* 0x000e220000008800 */
[----:B------:R-:W-:Y:S01]  /*01b0*/  UMOV UR4, 0x400 ;  /* 0x0000040000047882 */ /* 0x000fe20000000000 */
[----:B------:R-:W-:Y:S01]  /*01c0*/  UMOV UR7, 0x80 ;  /* 0x0000008000077882 */ /* 0x000fe20000000000 */
[----:B------:R-:W-:Y:S01]  /*01d0*/  ELECT P0, URZ, PT ;  /* 0x00000000003f782f */ /* 0x000fe20003800000 */
[----:B0-----:R-:W-:Y:S02]  /*01e0*/  ULEA UR6, UR5, UR4, 0x18 ;  /* 0x0000000405067291 */ /* 0x001fe4000f8ec03f */
[----:B------:R-:W-:-:S04]  /*01f0*/  UIADD3 UR4, -UR7, 0x100000, URZ ;  /* 0x0010000007047890 */ /* 0x000fc8000fffe13f */
[----:B------:R-:W-:Y:S02]  /*0200*/  USHF.L.U32 UR5, UR4, 0xb, URZ ;  /* 0x0000000b04057899 */ /* 0x000fe4000800063f */
[----:B------:R-:W-:Y:S01]  /*0210*/  USHF.L.U32 UR4, UR4, 0x1, URZ ;  /* 0x0000000104047899 */ /* 0x000fe2000800063f */
[----:B------:R-:W0:Y:S11]  /*0220*/  FENCE.VIEW.ASYNC.S ;  /* 0x00000000000073c6 */ /* 0x000e360000000000 */
[----:B0-----:R0:W1:Y:S01]  /*0230*/  SYNCS.EXCH.64 URZ, [UR6+0x28c30], UR4 ;  /* 0x028c3004063f75b2 */ /* 0x0010620008000100 */
[----:B------:R0:W2:Y:S01]  /*0240*/  SYNCS.EXCH.64 URZ, [UR6+0x28c40], UR4 ;  /* 0x028c4004063f75b2 */ /* 0x0000a20008000100 */
[----:B------:R0:W0:Y:S01]  /*0250*/  SYNCS.EXCH.64 URZ, [UR6+0x28c38], UR4 ;  /* 0x028c3804063f75b2 */ /* 0x0000220008000100 */
[----:B------:R0:W0:Y:S01]  /*0260*/  SYNCS.EXCH.64 URZ, [UR6+0x28c48], UR4 ;  /* 0x028c4804063f75b2 */ /* 0x0000220008000100 */
[----:B------:R-:W-:Y:S01]  /*0270*/  NOP ;  /* 0x0000000000007918 */ /* 0x000fe20000000000 */
.L_x_0:
[----:B------:R-:W5:Y:S01]  /*0280*/  SHFL.IDX PT, R3, R0, RZ, 0x1f ;  /* 0x00001fff00037589 */ /* 0x000f6200000e0000 */
[----:B------:R-:W-:Y:S01]  /*0290*/  NOP ;  /* 0x0000000000007918 */ /* 0x000fe20000000000 */
[----:B-----5:R-:W-:-:S13]  /*02a0*/  ISETP.NE.AND P0, PT, R3, RZ, PT ;  /* 0x000000ff0300720c */ /* 0x020fda0003f05270 */
[----:B------:R-:W-:Y:S05]  /*02b0*/  @P0 BRA `(.L_x_1) ;  /* 0x0000000000480947 */ /* 0x000fea0003800000 */
[----:B0-----:R-:W0:Y:S01]  /*02c0*/  S2UR UR5, SR_CgaCtaId ;  /* 0x00000000000579c3 */ /* 0x001e220000008800 */
[----:B------:R-:W-:Y:S01]  /*02d0*/  UMOV UR4, 0x400 ;  /* 0x0000040000047882 */ /* 0x000fe20000000000 */
[----:B------:R-:W-:Y:S01]  /*02e0*/  UMOV UR6, 0x80 ;  /* 0x0000008000067882 */ /* 0x000fe20000000000 */
[----:B------:R-:W-:Y:S01]  /*02f0*/  UMOV UR7, 0x100 ;  /* 0x0000010000077882 */ /* 0x000fe20000000000 */
[----:B------:R-:W-:Y:S01]  /*0300*/  ELECT P0, URZ, PT ;  /* 0x00000000003f782f */ /* 0x000fe20003800000 */
[----:B0-----:R-:W-:Y:S02]  /*0310*/  ULEA UR8, UR5, UR4, 0x18 ;  /* 0x0000000405087291 */ /* 0x001fe4000f8ec03f */
[----:B------:R-:W-:-:S04]  /*0320*/  UIADD3 UR4, -UR6, 0x100000, URZ ;  /* 0x0010000006047890 */ /* 0x000fc8000fffe13f */
[----:B------:R-:W-:Y:S02]  /*0330*/  USHF.L.U32 UR5, UR4, 0xb, URZ ;  /* 0x0000000b04057899 */ /* 0x000fe4000800063f */
[----:B------:R-:W-:Y:S02]  /*0340*/  USHF.L.U32 UR4, UR4, 0x1, URZ ;  /* 0x0000000104047899 */ /* 0x000fe4000800063f */
[----:B------:R-:W-:-:S04]  /*0350*/  UIADD3 UR6, -UR7, 0x100000, URZ ;  /* 0x0010000007067890 */ /* 0x000fc8000fffe13f */
[----:B------:R-:W-:Y:S02]  /*0360*/  USHF.L.U32 UR7, UR6, 0xb, URZ ;  /* 0x0000000b06077899 */ /* 0x000fe4000800063f */
[----:B------:R-:W-:Y:S01]  /*0370*/  USHF.L.U32 UR6, UR6, 0x1, URZ ;  /* 0x0000000106067899 */ /* 0x000fe2000800063f */
[----:B------:R-:W0:Y:S03]  /*0380*/  FENCE.VIEW.ASYNC.S ;  /* 0x00000000000073c6 */ /* 0x000e260000000000 */
[----:B0-----:R0:W0:Y:S08]  /*0390*/  SYNCS.EXCH.64 URZ, [UR8+0x28c50], UR4 ;  /* 0x028c5004083f75b2 */ /* 0x0010300008000100 */
[----:B------:R0:W0:Y:S01]  /*03a0*/  SYNCS.EXCH.64 URZ, [UR8+0x28c60], UR6 ;  /* 0x028c6006083f75b2 */ /* 0x0000220008000100 */
[----:B------:R0:W0:Y:S01]  /*03b0*/  SYNCS.EXCH.64 URZ, [UR8+0x28c58], UR4 ;  /* 0x028c5804083f75b2 */ /* 0x0000220008000100 */
[----:B------:R0:W0:Y:S01]  /*03c0*/  SYNCS.EXCH.64 URZ, [UR8+0x28c68], UR6 ;  /* 0x028c6806083f75b2 */ /* 0x0000220008000100 */
[----:B------:R-:W-:Y:S01]  /*03d0*/  NOP ;  /* 0x0000000000007918 */ /* 0x000fe20000000000 */
.L_x_1:
[----:B------:R-:W5:Y:S01]  /*03e0*/  SHFL.IDX PT, R3, R0, RZ, 0x1f ;  /* 0x00001fff00037589 */ /* 0x000f6200000e0000 */
[----:B------:R-:W-:Y:S01]  /*03f0*/  NOP ;  /* 0x0000000000007918 */ /* 0x000fe20000000000 */
[----:B-----5:R-:W-:-:S13]  /*0400*/  ISETP.NE.AND P0, PT, R3, RZ, PT ;  /* 0x000000ff0300720c */ /* 0x020fda0003f05270 */
[----:B------:R-:W-:Y:S05]  /*0410*/  @P0 BRA `(.L_x_2) ;  /* 0x0000000000380947 */ /* 0x000fea0003800000 */
[----:B0-----:R-:W0:Y:S01]  /*0420*/  S2UR UR5, SR_CgaCtaId ;  /* 0x00000000000579c3 */ /* 0x001e220000008800 */
        /* <DEDUP_REMOVED lines=8> */
[----:B0-----:R0:W0:Y:S01]  /*04b0*/  SYNCS.EXCH.64 URZ, [UR6+0x28c70], UR4 ;  /* 0x028c7004063f75b2 */ /* 0x0010220008000100 */
[----:B------:R0:W0:Y:S01]  /*04c0*/  SYNCS.EXCH.64 URZ, [UR6+0x28c80], UR4 ;  /* 0x028c8004063f75b2 */ /* 0x0000220008000100 */
[----:B------:R0:W0:Y:S01]  /*04d0*/  SYNCS.EXCH.64 URZ, [UR6+0x28c78], UR4 ;  /* 0x028c7804063f75b2 */ /* 0x0000220008000100 */
[----:B------:R0:W0:Y:S01]  /*04e0*/  SYNCS.EXCH.64 URZ, [UR6+0x28c88], UR4 ;  /* 0x028c8804063f75b2 */ /* 0x0000220008000100 */
[----:B------:R-:W-:Y:S01]  /*04f0*/  NOP ;  /* 0x0000000000007918 */ /* 0x000fe20000000000 */
.L_x_2:
        /* <DEDUP_REMOVED lines=22> */
.L_x_3:
[----:B------:R-:W5:Y:S01]  /*0660*/  SHFL.IDX PT, R3, R0, RZ, 0x1f ;  /* 0x00001fff00037589 */ /* 0x000f6200000e0000 */
[----:B------:R-:W-:Y:S01]  /*0670*/  R2UR UR9, R2 ;  /* 0x00000000020972ca */ /* 0x000fe200000e0000 */
        /* <DEDUP_REMOVED lines=21> */
.L_x_4:
[----:B------:R-:W-:Y:S01]  /*07d0*/  UISETP.NE.AND UP0, UPT, UR9, URZ, UPT ;  /* 0x0000003f0900728c */ /* 0x000fe2000bf05270 */
[----:B------:R-:W-:Y:S01]  /*07e0*/  NOP ;  /* 0x0000000000007918 */ /* 0x000fe20000000000 */
[----:B------:R-:W-:Y:S01]  /*07f0*/  UMOV UR39, 0x1 ;  /* 0x0000000100277882 */ /* 0x000fe20000000000 */
[----:B------:R-:W-:Y:S01]  /*0800*/  ULDC.64 UR36, c[0x0][0x208] ;  /* 0x0000820000247ab9 */ /* 0x000fe20000000a00 */
[----:B------:R-:W-:Y:S01]  /*0810*/  USEL UR39, UR39, 0x2, !UP0 ;  /* 0x0000000227277887 */ /* 0x000fe2000c000000 */
[----:B------:R-:W-:Y:S01]  /*0820*/  BSSY B6, `(.L_x_5) ;  /* 0x0000cc9000067945 */ /* 0x000fe20003800000 */
[----:B01234-:R-:W-:Y:S01]  /*0830*/  BAR.SYNC.DEFER_BLOCKING 0x0 ;  /* 0x0000000000007b1d */ /* 0x01ffe20000010000 */
[----:B------:R-:W-:-:S13]  /*0840*/  PLOP3.LUT P0, PT, PT, PT, UP0, 0x80, 0x0 ;  /* 0x000000000000781c */ /* 0x000fda0003f0f008 */
[----:B------:R-:W-:Y:S05]  /*0850*/  @!P0 BRA `(.L_x_6) ;  /* 0x00000094004c8947 */ /* 0x000fea0003800000 */
.L_x_7:
[----:B------:R-:W-:-:S08]  /*0860*/  NOP ;  /* 0x0000000000007918 */ /* 0x000fd00000000000 */
[----:B------:R-:W0:Y:S02]  /*0870*/  USETMAXREG.TRY_ALLOC.CTAPOOL UP0, 0xe8 ;  /* 0x000000e8000079c8 */ /* 0x000e240008000600 */
[----:B0-----:R-:W-:-:S13]  /*0880*/  PLOP3.LUT P0, PT, PT, PT, UP0, 0x80, 0x0 ;  /* 0x000000000000781c */ /* 0x001fda0003f0f008 */
[----:B------:R-:W-:Y:S05]  /*0890*/  @!P0 BRA `(.L_x_7) ;  /* 0xfffffffc00f08947 */ /* 0x000fea000383ffff */
[----:B------:R-:W-:Y:S01]  /*08a0*/  LOP3.LUT R0, R30, 0xffffff80, RZ, 0xc0, !PT ;  /* 0xffffff801e007812 */ /* 0x000fe200078ec0ff */
[----:B------:R-:W0:Y:S01]  /*08b0*/  S2UR UR6, SR_CTAID.Y ;  /* 0x00000000000679c3 */ /* 0x000e220000002600 */
[----:B------:R-:W-:Y:S02]  /*08c0*/  ULDC UR7, c[0x0][0xc50] ;  /* 0x0003140000077ab9 */ /* 0x000fe40000000800 */
[----:B------:R-:W-:Y:S01]  /*08d0*/  ISETP.NE.AND P0, PT, R0, 0x80, PT ;  /* 0x000000800000780c */ /* 0x000fe20003f05270 */
[----:B------:R-:W-:-:S04]  /*08e0*/  UISETP.NE.AND UP0, UPT, UR7, 0x1, UPT ;  /* 0x000000010700788c */ /* 0x000fc8000bf05270 */
[----:B------:R-:W1:Y:S07]  /*08f0*/  S2UR UR8, SR_CTAID.Z ;  /* 0x00000000000879c3 */ /* 0x000e6e0000002700 */
[----:B------:R-:W-:Y:S01]  /*0900*/  @UP0 ULDC UR4, c[0x0][0xc54] ;  /* 0x0003150000040ab9 */ /* 0x000fe20000000800 */
[----:B------:R-:W-:Y:S06]  /*0910*/  @!P0 BAR.ARV 0x8, 0x100 ;  /* 0x0204000000008b1d */ /* 0x000fec0000002000 */
[----:B------:R-:W-:Y:S01]  /*0920*/  ISETP.GE.U32.AND P0, PT, R30, 0x100, PT ;  /* 0x000001001e00780c */ /* 0x000fe20003f06070 */
[----:B------:R-:W-:Y:S01]  /*0930*/  @UP0 ULDC UR10, c[0x0][0xc58] ;  /* 0x00031600000a0ab9 */ /* 0x000fe20000000800 */
[----:B0-----:R-:W-:-:S02]  /*0940*/  UIMAD.WIDE.U32 UR4, UR6, UR4, URZ ;  /* 0x00000004060472a5 */ /* 0x001fc4000f8e003f */
[----:B------:R-:W-:Y:S02]  /*0950*/  UMOV UR38, UR6 ;  /* 0x0000000600267c82 */ /* 0x000fe40008000000 */
[----:B------:R-:W-:-:S04]  /*0960*/  @UP0 USHF.R.U32.HI UR38, URZ, UR10, UR5 ;  /* 0x0000000a3f260299 */ /* 0x000fc80008011605 */
[----:B------:R-:W-:-:S03]  /*0970*/  UIADD3 UR4, -UR38, URZ, URZ ;  /* 0x0000003f26047290 */ /* 0x000fc6000fffe13f */
[----:B------:R-:W-:Y:S06]  /*0980*/  @P0 BAR.ARV 0xf, 0x100 ;  /* 0x03c4000000000b1d */ /* 0x000fec0000002000 */
[----:B-1----:R-:W-:Y:S01]  /*0990*/  ISETP.LE.AND P0, PT, RZ, UR8, PT ;  /* 0x00000008ff007c0c */ /* 0x002fe2000bf03270 */
[----:B------:R-:W-:-:S12]  /*09a0*/  UIMAD UR7, UR7, UR4, UR6 ;  /* 0x00000004070772a4 */ /* 0x000fd8000f8e0206 */
[----:B------:R-:W-:Y:S05]  /*09b0*/  @!P0 BRA `(.L_x_8) ;  /* 0x000000c800bc8947 */ /* 0x000fea0003800000 */
[----:B------:R-:W-:Y:S01]  /*09c0*/  ULDC.64 UR4, c[0x0][0x418] ;  /* 0x0001060000047ab9 */ /* 0x000fe20000000a00 */
[----:B------:R-:W-:Y:S01]  /*09d0*/  ULDC UR43, c[0x0][0x424] ;  /* 0x00010900002b7ab9 */ /* 0x000fe20000000800 */
[----:B------:R-:W-:Y:S01]  /*09e0*/  UISETP.NE.U32.AND UP0, UPT, UR4, URZ, UPT ;  /* 0x0000003f0400728c */ /* 0x000fe2000bf05070 */
[----:B------:R-:W0:Y:S01]  /*09f0*/  S2UR UR42, SR_CgaCtaId ;  /* 0x00000000002a79c3 */ /* 0x000e220000008800 */
[----:B------:R-:W-:Y:S01]  /*0a00*/  UISETP.NE.AND UP1, UPT, UR9, 0x1, UPT ;  /* 0x000000010900788c */ /* 0x000fe2000bf25270 */
[----:B------:R-:W-:Y:S01]  /*0a10*/  VIADD R16, R30, 0xffffff80 ;  /* 0xffffff801e107836 */ /* 0x000fe20000000000 */
[----:B------:R-:W-:Y:S01]  /*0a20*/  UISETP.NE.AND.EX UP0, UPT, UR5, URZ, UPT, UP0 ;  /* 0x0000003f0500728c */ /* 0x000fe2000bf05300 */
[----:B------:R-:W-:Y:S01]  /*0a30*/  ULDC UR4, c[0x0][0x2f0] ;  /* 0x0000bc0000047ab9 */ /* 0x000fe20000000800 */
[----:B------:R-:W-:Y:S02]  /*0a40*/  USHF.R.U32.HI UR11, URZ, 0x10, UR7 ;  /* 0x000000103f0b7899 */ /* 0x000fe40008011607 */
[----:B------:R-:W-:Y:S01]  /*0a50*/  PLOP3.LUT P0, PT, PT, PT, UP1, 0x80, 0x0 ;  /* 0x000000000000781c */ /* 0x000fe20003f0f018 */
[----:B------:R-:W-:-:S02]  /*0a60*/  USEL UR43, UR43, 0x1, UP0 ;  /* 0x000000012b2b7887 */ /* 0x000fc40008000000 */
[----:B------:R-:W-:Y:S02]  /*0a70*/  UISETP.NE.AND UP0, UPT, UR11, URZ, UPT ;  /* 0x0000003f0b00728c */ /* 0x000fe4000bf05270 */
[----:B------:R-:W-:Y:S02]  /*0a80*/  UIMAD UR43, UR43, UR4, URZ ;  /* 0x000000042b2b72a4 */ /* 0x000fe4000f8e023f */
[----:B------:R-:W-:Y:S02]  /*0a90*/  ULOP3.LUT UR7, UR7, 0xffff, URZ, 0xc0, !UPT ;  /* 0x0000ffff07077892 */ /* 0x000fe4000f8ec03f */
[----:B------:R-:W-:-:S04]  /*0aa0*/  UIADD3 UR4, UR43, 0x3f, URZ ;  /* 0x0000003f2b047890 */ /* 0x000fc8000fffe03f */
[----:B------:R-:W-:Y:S01]  /*0ab0*/  USHF.R.S32.HI UR5, URZ, 0x1f, UR4 ;  /* 0x0000001f3f057899 */ /* 0x000fe20008011404 */
[----:B------:R-:W-:-:S03]  /*0ac0*/  @!UP0 ULDC UR11, c[0x0][0x9f0] ;  /* 0x00027c00000b8ab9 */ /* 0x000fc60000000800 */
[----:B------:R-:W-:-:S04]  /*0ad0*/  ULEA.HI UR5, UR5, UR4, URZ, 0x6 ;  /* 0x0000000405057291 */ /* 0x000fc8000f8f303f */
[----:B------:R-:W-:Y:S01]  /*0ae0*/  USHF.R.S32.HI UR6, URZ, 0x6, UR5 ;  /* 0x000000063f067899 */ /* 0x000fe20008011405 */
[----:B0-----:R-:W-:Y:S11]  /*0af0*/  @!P0 BRA `(.L_x_9) ;  /* 0x0000001c00e48947 */ /* 0x001ff60003800000 */
[----:B------:R-:W-:Y:S01]  /*0b00*/  UISETP.GE.AND UP0, UPT, UR43, 0x1, UPT ;  /* 0x000000012b00788c */ /* 0x000fe2000bf06270 */
[----:B------:R-:W-:Y:S02]  /*0b10*/  PLOP3.LUT P0, PT, PT, PT, PT, 0x80, 0x0 ;  /* 0x000000000000781c */ /* 0x000fe40003f0f070 */
[----:B------:R-:W-:Y:S02]  /*0b20*/  CS2R R4, SRZ ;  /* 0x0000000000047805 */ /* 0x000fe4000001ff00 */
[----:B------:R-:W-:Y:S02]  /*0b30*/  CS2R R150, SRZ ;  /* 0x0000000000967805 */ /* 0x000fe4000001ff00 */
[----:B------:R-:W-:Y:S02]  /*0b40*/  CS2R R148, SRZ ;  /* 0x0000000000947805 */ /* 0x000fe4000001ff00 */
[----:B------:R-:W-:Y:S02]  /*0b50*/  CS2R R146, SRZ ;  /* 0x0000000000927805 */ /* 0x000fe4000001ff00 */
[----:B------:R-:W-:-:S02]  /*0b60*/  PLOP3.LUT P1, PT, PT, PT, UP0, 0x80, 0x0 ;  /* 0x000000000000781c */ /* 0x000fc40003f2f008 */
[----:B------:R-:W-:Y:S02]  /*0b70*/  CS2R R144, SRZ ;  /* 0x0000000000907805 */ /* 0x000fe4000001ff00 */
[----:B------:R-:W-:Y:S02]  /*0b80*/  CS2R R142, SRZ ;  /* 0x00000000008e7805 */ /* 0x000fe4000001ff00 */
[----:B------:R-:W-:Y:S02]  /*0b90*/  CS2R R140, SRZ ;  /* 0x00000000008c7805 */ /* 0x000fe4000001ff00 */
[----:B------:R-:W-:Y:S02]  /*0ba0*/  CS2R R138, SRZ ;  /* 0x00000000008a7805 */ /* 0x000fe4000001ff00 */
[----:B------:R-:W-:Y:S02]  /*0bb0*/  CS2R R136, SRZ ;  /* 0x0000000000887805 */ /* 0x000fe4000001ff00 */
[----:B------:R-:W-:-:S02]  /*0bc0*/  CS2R R134, SRZ ;  /* 0x0000000000867805 */ /* 0x000fc4000001ff00 */
        /* <DEDUP_REMOVED lines=47> */
[----:B------:R-:W-:Y:S01]  /*0ec0*/  CS2R R38, SRZ ;  /* 0x0000000000267805 */ /* 0x000fe2000001ff00 */
[----:B------:R-:W-:Y:S01]  /*0ed0*/  IMAD.MOV.U32 R37, RZ, RZ, RZ ;  /* 0x000000ffff257224 */ /* 0x000fe200078e00ff */
[----:B------:R-:W-:Y:S01]  /*0ee0*/  MOV R3, RZ ;  /* 0x000000ff00037202 */ /* 0x000fe20000000f00 */
[----:B------:R-:W-:Y:S06]  /*0ef0*/  @!P1 BRA `(.L_x_10) ;  /* 0x0000000000709947 */ /* 0x000fec0003800000 */
[----:B------:R-:W-:Y:S01]  /*0f00*/  IMAD.U32 R6, RZ, RZ, UR11 ;  /* 0x0000000bff067e24 */ /* 0x000fe2000f8e00ff */
[----:B------:R-:W-:-:S04]  /*0f10*/  UIADD3 UR4, UR6, -0x1, UR11 ;  /* 0xffffffff06047890 */ /* 0x000fc8000fffe00b */
[-C--:B------:R-:W-:Y:S02]  /*0f20*/  IABS R7, R6.reuse ;  /* 0x0000000600077213 */ /* 0x080fe40000000000 */
[----:B------:R-:W-:Y:S01]  /*0f30*/  IMAD.U32 R8, RZ, RZ, UR4 ;  /* 0x00000004ff087e24 */ /* 0x000fe2000f8e00ff */
[----:B------:R-:W-:Y:S01]  /*0f40*/  IABS R6, R6 ;  /* 0x0000000600067213 */ /* 0x000fe20000000000 */
[----:B------:R-:W0:Y:S01]  /*0f50*/  I2F.RP R0, R7 ;  /* 0x0000000700007306 */ /* 0x000e220000209400 */
[----:B------:R-:W-:-:S03]  /*0f60*/  ULOP3.LUT UR4, UR4, UR11, URZ, 0x3c, !UPT ;  /* 0x0000000b04047292 */ /* 0x000fc6000f8e3c3f */
[----:B------:R-:W-:-:S03]  /*0f70*/  IMAD.MOV R6, RZ, RZ, -R6 ;  /* 0x000000ffff067224 */ /* 0x000fc600078e0a06 */
[----:B------:R-:W-:Y:S01]  /*0f80*/  ISETP.LE.AND P3, PT, RZ, UR4, PT ;  /* 0x00000004ff007c0c */ /* 0x000fe2000bf63270 */
[----:B0-----:R-:W0:Y:S02]  /*0f90*/  MUFU.RCP R0, R0 ;  /* 0x0000000000007308 */ /* 0x001e240000001000 */
[----:B0-----:R-:W-:Y:S01]  /*0fa0*/  VIADD R2, R0, 0xffffffe ;  /* 0x0ffffffe00027836 */ /* 0x001fe20000000000 */
[----:B------:R-:W-:-:S05]  /*0fb0*/  IABS R0, R8 ;  /* 0x0000000800007213 */ /* 0x000fca0000000000 */
[----:B------:R0:W1:Y:S02]  /*0fc0*/  F2I.FTZ.U32.TRUNC.NTZ R3, R2 ;  /* 0x0000000200037305 */ /* 0x000064000021f000 */
[----:B0-----:R-:W-:Y:S02]  /*0fd0*/  MOV R2, RZ ;  /* 0x000000ff00027202 */ /* 0x001fe40000000f00 */
[----:B-1----:R-:W-:-:S05]  /*0fe0*/  IADD3 R10, RZ, -R3, RZ ;  /* 0x80000003ff0a7210 */ /* 0x002fca0007ffe0ff */
[----:B------:R-:W-:-:S04]  /*0ff0*/  IMAD R9, R10, R7, RZ ;  /* 0x000000070a097224 */ /* 0x000fc800078e02ff */
[----:B------:R-:W-:-:S04]  /*1000*/  IMAD.HI.U32 R3, R3, R9, R2 ;  /* 0x0000000903037227 */ /* 0x000fc800078e0002 */
[----:B------:R-:W-:Y:S02]  /*1010*/  IMAD.MOV.U32 R2, RZ, RZ, R6 ;  /* 0x000000ffff027224 */ /* 0x000fe400078e0006 */
[----:B------:R-:W-:-:S04]  /*1020*/  IMAD.HI.U32 R3, R3, R0, RZ ;  /* 0x0000000003037227 */ /* 0x000fc800078e00ff */
[----:B------:R-:W-:-:S05]  /*1030*/  IMAD R0, R3, R2, R0 ;  /* 0x0000000203007224 */ /* 0x000fca00078e0200 */
[----:B------:R-:W-:-:S13]  /*1040*/  ISETP.GT.U32.AND P2, PT, R7, R0, PT ;  /* 0x000000000700720c */ /* 0x000fda0003f44070 */
[----:B------:R-:W-:Y:S01]  /*1050*/  @!P2 IMAD.IADD R0, R0, 0x1, -R7 ;  /* 0x000000010000a824 */ /* 0x000fe200078e0a07 */
[----:B------:R-:W-:Y:S02]  /*1060*/  @!P2 IADD3 R3, R3, 0x1, RZ ;  /* 0x000000010303a810 */ /* 0x000fe40007ffe0ff */
[----:B------:R-:W-:Y:S02]  /*1070*/  ISETP.NE.AND P2, PT, RZ, UR11, PT ;  /* 0x0000000bff007c0c */ /* 0x000fe4000bf45270 */
[----:B------:R-:W-:-:S13]  /*1080*/  ISETP.GE.U32.AND P1, PT, R0, R7, PT ;  /* 0x000000070000720c */ /* 0x000fda0003f26070 */
[----:B------:R-:W-:-:S04]  /*1090*/  @P1 VIADD R3, R3, 0x1 ;  /* 0x0000000103031836 */ /* 0x000fc80000000000 */
[----:B------:R-:W-:Y:S01]  /*10a0*/  @!P3 IMAD.MOV R3, RZ, RZ, -R3 ;  /* 0x000000ffff03b224 */ /* 0x000fe200078e0a03 */
[----:B------:R-:W-:-:S07]  /*10b0*/  @!P2 LOP3.LUT R3, RZ, UR11, RZ, 0x33, !PT ;  /* 0x0000000bff03ac12 */ /* 0x000fce000f8e33ff */
.L_x_10:
[----:B------:R-:W-:Y:S01]  /*10c0*/  IMAD R0, R3, UR7, RZ ;  /* 0x0000000703007c24 */ /* 0x000fe2000f8e02ff */
[----:B------:R-:W-:Y:S02]  /*10d0*/  MOV R36, RZ ;  /* 0x000000ff00247202 */ /* 0x000fe40000000f00 */
[----:B------:R-:W-:Y:S02]  /*10e0*/  CS2R R34, SRZ ;  /* 0x0000000000227805 */ /* 0x000fe4000001ff00 */
[----:B------:R-:W-:Y:S02]  /*10f0*/  CS2R R32, SRZ ;  /* 0x0000000000207805 */ /* 0x000fe4000001ff00 */
[----:B------:R-:W-:Y:S02]  /*1100*/  CS2R R30, SRZ ;  /* 0x00000000001e7805 */ /* 0x000fe4000001ff00 */
[----:B------:R-:W-:Y:S02]  /*1110*/  VIADDMNMX R3, R0, R3, UR6, PT ;  /* 0x0000000600037e46 */ /* 0x000fe4000b800103 */
[----:B------:R-:W-:-:S02]  /*1120*/  CS2R R28, SRZ ;  /* 0x00000000001c7805 */ /* 0x000fc4000001ff00 */
[----:B------:R-:W-:Y:S02]  /*1130*/  CS2R R26, SRZ ;  /* 0x00000000001a7805 */ /* 0x000fe4000001ff00 */
[----:B------:R-:W-:Y:S02]  /*1140*/  CS2R R24, SRZ ;  /* 0x0000000000187805 */ /* 0x000fe4000001ff00 */
[----:B------:R-:W-:-:S13]  /*1150*/  ISETP.GT.AND P1, PT, R3, R0, PT ;  /* 0x000000000300720c */ /* 0x000fda0003f24270 */
[----:B------:R-:W-:Y:S05]  /*1160*/  @!P1 BRA `(.L_x_11) ;  /* 0x00000064001c9947 */ /* 0x000fea0003800000 */
[----:B------:R-:W-:Y:S01]  /*1170*/  SHF.R.S32.HI R5, RZ, 0x1f, R16 ;  /* 0x0000001fff057819 */ /* 0x000fe20000011410 */
[----:B------:R-:W-:-:S03]  /*1180*/  UMOV UR7, 0x400 ;  /* 0x0000040000077882 */ /* 0x000fc60000000000 */
[----:B------:R-:W-:-:S04]  /*1190*/  LEA.HI R5, R5, R16, RZ, 0x7 ;  /* 0x0000001005057211 */ /* 0x000fc800078f38ff */
[----:B------:R-:W-:Y:S02]  /*11a0*/  SHF.R.S32.HI R2, RZ, 0x7, R5 ;  /* 0x00000007ff027819 */ /* 0x000fe40000011405 */
[----:B------:R-:W-:-:S04]  /*11b0*/  LOP3.LUT R5, R5, 0xffffff80, RZ, 0xc0, !PT ;  /* 0xffffff8005057812 */ /* 0x000fc800078ec0ff */
[----:B------:R-:W0:Y:S01]  /*11c0*/  SHFL.IDX PT, R2, R2, RZ, 0x1f ;  /* 0x00001fff02027589 */ /* 0x000e2200000e0000 */
[----:B------:R-:W-:-:S05]  /*11d0*/  IMAD.IADD R5, R16, 0x1, -R5 ;  /* 0x0000000110057824 */ /* 0x000fca00078e0a05 */
[----:B------:R-:W-:-:S04]  /*11e0*/  SHF.R.S32.HI R4, RZ, 0x1f, R5 ;  /* 0x0000001fff047819 */ /* 0x000fc80000011405 */
[CC--:B------:R-:W-:Y:S02]  /*11f0*/  LEA.HI R6, R4.reuse, R5.reuse, RZ, 0x2 ;  /* 0x0000000504067211 */ /* 0x0c0fe400078f10ff */
[----:B------:R-:W-:Y:S02]  /*1200*/  LEA.HI R4, R4, R5, RZ, 0x5 ;  /* 0x0000000504047211 */ /* 0x000fe400078f28ff */
[----:B------:R-:W-:Y:S02]  /*1210*/  SHF.R.S32.HI R7, RZ, 0x1f, R6 ;  /* 0x0000001fff077819 */ /* 0x000fe40000011406 */
[----:B------:R-:W-:Y:S02]  /*1220*/  SHF.R.S32.HI R4, RZ, 0x5, R4 ;  /* 0x00000005ff047819 */ /* 0x000fe40000011404 */
[----:B0-----:R-:W-:Y:S02]  /*1230*/  R2UR UR4, R2 ;  /* 0x00000000020472ca */ /* 0x001fe400000e0000 */
[----:B------:R-:W-:-:S04]  /*1240*/  SHF.R.S32.HI R2, RZ, 0x2, R6 ;  /* 0x00000002ff027819 */ /* 0x000fc80000011406 */
[----:B------:R-:W-:-:S04]  /*1250*/  LEA.HI R7, R7, R2, RZ, 0x3 ;  /* 0x0000000207077211 */ /* 0x000fc800078f18ff */
[----:B------:R-:W-:-:S03]  /*1260*/  LOP3.LUT R7, R7, 0xfffffff8, RZ, 0xc0, !PT ;  /* 0xfffffff807077812 */ /* 0x000fc600078ec0ff */
[----:B------:R-:W-:Y:S02]  /*1270*/  ULEA.HI UR5, UR4, UR4, URZ, 0x1 ;  /* 0x0000000404057291 */ /* 0x000fe4000f8f083f */
[----:B------:R-:W-:Y:S02]  /*1280*/  IMAD.IADD R7, R2, 0x1, -R7 ;  /* 0x0000000102077824 */ /* 0x000fe400078e0a07 */
[----:B------:R-:W-:Y:S02]  /*1290*/  ULOP3.LUT UR6, UR5, 0x1fffe, URZ, 0xc0, !UPT ;  /* 0x0001fffe05067892 */ /* 0x000fe4000f8ec03f */
[----:B------:R-:W-:Y:S01]  /*12a0*/  ULEA UR5, UR42, UR7, 0x18 ;  /* 0x000000072a057291 */ /* 0x000fe2000f8ec03f */
[----:B------:R-:W-:Y:S01]  /*12b0*/  LEA R4, R4, R7, 0x4 ;  /* 0x0000000704047211 */ /* 0x000fe200078e20ff */
[----:B------:R-:W-:Y:S02]  /*12c0*/  UIADD3 UR6, UR4, -UR6, URZ ;  /* 0x8000000604067290 */ /* 0x000fe4000fffe03f */
[----:B------:R-:W-:-:S02]  /*12d0*/  ULOP3.LUT UR4, UR39, 0x1, URZ, 0xfc, !UPT ;  /* 0x0000000127047892 */ /* 0x000fc4000f8efc3f */
[----:B------:R-:W-:Y:S02]  /*12e0*/  ULEA UR6, UR6, UR5, 0xf ;  /* 0x0000000506067291 */ /* 0x000fe4000f8e783f */
[----:B------:R-:W-:Y:S02]  /*12f0*/  UISETP.NE.AND UP0, UPT, UR4, 0x3, UPT ;  /* 0x000000030400788c */ /* 0x000fe4000bf05270 */
[----:B------:R-:W-:-:S04]  /*1300*/  UIADD3 UR6, UR6, 0x400, URZ ;  /* 0x0000040006067890 */ /* 0x000fc8000fffe03f */
[----:B------:R-:W-:Y:S01]  /*1310*/  PLOP3.LUT P0, PT, PT, PT, UP0, 0x80, 0x0 ;  /* 0x000000000000781c */ /* 0x000fe20003f0f008 */
[----:B------:R-:W-:-:S04]  /*1320*/  USHF.R.U32.HI UR6, URZ, 0x4, UR6 ;  /* 0x000000043f067899 */ /* 0x000fc80008011606 */
[----:B------:R-:W-:-:S04]  /*1330*/  ULOP3.LUT UR6, UR6, 0x3fff, URZ, 0xc0, !UPT ;  /* 0x00003fff06067892 */ /* 0x000fc8000f8ec03f */
[----:B------:R-:W-:-:S04]  /*1340*/  ULOP3.LUT UR6, UR6, 0x2000000, URZ, 0xfc, !UPT ;  /* 0x0200000006067892 */ /* 0x000fc8000f8efc3f */
[----:B------:R-:W-:Y:S08]  /*1350*/  @!P0 BRA `(.L_x_12) ;  /* 0x0000000000048947 */ /* 0x000ff00003800000 */
[----:B------:R-:W-:Y:S01]  /*1360*/  BPT.TRAP 0x1 ;  /* 0x000000040000795c */ /* 0x000fe20000300000 */
.L_x_12:
[----:B------:R-:W-:-:S04]  /*1370*/  SHF.L.U32 R2, RZ, 0x1f, RZ ;  /* 0x0000001fff027819 */ /* 0x000fc800000006ff */
[----:B------:R-:W0:Y:S02]  /*1380*/  SYNCS.PHASECHK.TRANS64.TRYWAIT P1, [UR5+0x28c50], R2 ;  /* 0x028c5002ff0075a7 */ /* 0x000e240008020145 */
[----:B0-----:R-:W-:Y:S05]  /*1390*/  @!P1 BRA `(.L_x_13) ;  /* 0x000000c0004c9947 */ /* 0x001fea0003800000 */
.L_x_97:
[----:B------:R-:W-:Y:S01]  /*13a0*/  BAR.SYNC.DEFER_BLOCKING 0xe, 0x100 ;  /* 0x0384000000007b1d */ /* 0x000fe20000010000 */
[----:B------:R-:W-:Y:S02]  /*13b0*/  UIADD3 UR4, UR5, 0x26800, URZ ;  /* 0x0002680005047890 */ /* 0x000fe4000fffe03f */
[----:B------:R-:W-:Y:S02]  /*13c0*/  UIADD3 UR14, UR6, 0x80, URZ ;  /* 0x00000080060e7890 */ /* 0x000fe4000fffe03f */
[----:B------:R-:W-:Y:S01]  /*13d0*/  USHF.R.U32.HI UR4, URZ, 0x4, UR4 ;  /* 0x000000043f047899 */ /* 0x000fe20008011604 */
[----:B------:R-:W-:Y:S01]  /*13e0*/  UMOV UR9, 0x40000040 ;  /* 0x4000004000097882 */ /* 0x000fe20000000000 */
[----:B------:R-:W-:Y:S02]  /*13f0*/  UMOV UR10, UR6 ;  /* 0x00000006000a7c82 */ /* 0x000fe40008000000 */
[----:B------:R-:W-:Y:S01]  /*1400*/  ULOP3.LUT UR4, UR4, 0x3fff, URZ, 0xc0, !UPT ;  /* 0x00003fff04047892 */ /* 0x000fe2000f8ec03f */
[----:B------:R-:W-:Y:S01]  /*1410*/  UMOV UR11, 0x40000040 ;  /* 0x40000040000b7882 */ /* 0x000fe20000000000 */
[----:B------:R-:W-:-:S02]  /*1420*/  UMOV UR13, 0x40000040 ;  /* 0x40000040000d7882 */ /* 0x000fc40000000000 */
[----:B------:R-:W-:Y:S01]  /*1430*/  ULOP3.LUT UR4, UR4, 0x10000, URZ, 0xfc, !UPT ;  /* 0x0001000004047892 */ /* 0x000fe2000f8efc3f */
[----:B------:R-:W-:Y:S01]  /*1440*/  UMOV UR15, 0x40000040 ;  /* 0x40000040000f7882 */ /* 0x000fe20000000000 */
[----:B------:R-:W-:Y:S02]  /*1450*/  UIADD3 UR18, UR6, 0x100, URZ ;  /* 0x0000010006127890 */ /* 0x000fe4000fffe03f */
[----:B------:R-:W-:-:S03]  /*1460*/  UIADD3 UR12, UR4, 0x2, URZ ;  /* 0x00000002040c7890 */ /* 0x000fc6000fffe03f */
[----:B------:R-:W-:Y:S01]  /*1470*/  UMOV UR8, UR4 ;  /* 0x0000000400087c82 */ /* 0x000fe20008000000 */
[----:B------:R-:W-:Y:S01]  /*1480*/  UIADD3 UR16, UR4, 0x4, URZ ;  /* 0x0000000404107890 */ /* 0x000fe2000fffe03f */
[----:B------:R-:W-:Y:S01]  /*1490*/  UMOV UR17, 0x40000040 ;  /* 0x4000004000117882 */ /* 0x000fe20000000000 */
[----:B------:R-:W-:Y:S01]  /*14a0*/  WARPGROUP.ARRIVE ;  /* 0x00000000000079c5 */ /* 0x000fe20000000000 */
[----:B------:R-:W-:Y:S01]  /*14b0*/  UMOV UR19, 0x40000040 ;  /* 0x4000004000137882 */ /* 0x000fe20000000000 */
[----:B------:R-:W-:Y:S02]  /*14c0*/  UIADD3 UR20, UR4, 0x6, URZ ;  /* 0x0000000604147890 */ /* 0x000fe4000fffe03f */
[----:B------:R-:W-:Y:S02]  /*14d0*/  UIADD3 UR22, UR6, 0x180, URZ ;  /* 0x0000018006167890 */ /* 0x000fe4000fffe03f */
[----:B------:R-:W-:Y:S01]  /*14e0*/  HGMMA.64x256x16.F32.BF16 R24, gdesc[UR8].tnspB, RZ, !UPT, gsb0 ;  /* 0x43e00000081879f0 */ /* 0x000fe2000c0018ff */
[----:B------:R-:W-:Y:S01]  /*14f0*/  UMOV UR21, 0x40000040 ;  /* 0x4000004000157882 */ /* 0x000fe20000000000 */
[----:B------:R-:W-:Y:S01]  /*1500*/  UMOV UR23, 0x40000040 ;  /* 0x4000004000177882 */ /* 0x000fe20000000000 */
[----:B------:R-:W-:-:S02]  /*1510*/  WARPGROUP.DEPBAR.LE gsb0, 0x0 ;  /* 0x00008000000079c5 */ /* 0x000fc40000010000 */
[----:B------:R-:W-:-:S15]  /*1520*/  WARPGROUP.ARRIVE ;  /* 0x00000000000079c5 */ /* 0x000fde0000000000 */
[----:B------:R-:W-:-:S08]  /*1530*/  NOP ;  /* 0x0000000000007918 */ /* 0x000fd00000000000 */
[----:B------:R-:W-:Y:S03]  /*1540*/  HGMMA.64x256x16.F32.BF16 R24, gdesc[UR12].tnspB, R24, gsb0 ;  /* 0x43e000000c1879f0 */ /* 0x000fe60008001818 */
[----:B------:R-:W-:Y:S02]  /*1550*/  WARPGROUP.DEPBAR.LE gsb0, 0x0 ;  /* 0x00008000000079c5 */ /* 0x000fe40000010000 */
        /* <DEDUP_REMOVED lines=8> */
[----:B------:R-:W-:Y:S06]  /*15e0*/  BAR.ARV 0xf, 0x100 ;  /* 0x03c4000000007b1d */ /* 0x000fec0000002000 */
[----:B------:R-:W-:Y:S05]  /*15f0*/  @!P0 BRA `(.L_x_14) ;  /* 0x0000000000048947 */ /* 0x000fea0003800000 */
[----:B------:R-:W-:Y:S01]  /*1600*/  BPT.TRAP 0x1 ;  /* 0x000000040000795c */ /* 0x000fe20000300000 */
.L_x_14:
[----:B------:R-:W-:Y:S01]  /*1610*/  VIADD R3, R3, 0xfffffffe ;  /* 0xfffffffe03037836 */ /* 0x000fe20000000000 */
[----:B------:R-:W-:-:S04]  /*1620*/  UIADD3 UR4, UR5, 0x28c60, URZ ;  /* 0x00028c6005047890 */ /* 0x000fc8000fffe03f */
[----:B------:R-:W-:Y:S01]  /*1630*/  ISETP.GE.AND P1, PT, R3, R0, PT ;  /* 0x000000000300720c */ /* 0x000fe20003f26270 */
[----:B------:R-:W-:-:S09]  /*1640*/  UPRMT UR4, UR42, 0x654, UR4 ;  /* 0x000006542a047896 */ /* 0x000fd20008000004 */
[----:B------:R-:W-:Y:S01]  /*1650*/  SYNCS.ARRIVE.TRANS64.RED.A1T0 RZ, [UR4], RZ ;  /* 0x000000ffffff79a7 */ /* 0x000fe20008100404 */
[----:B------:R-:W-:Y:S02]  /*1660*/  UMOV UR4, URZ ;  /* 0x0000003f00047c82 */ /* 0x000fe40008000000 */
[----:B------:R-:W-:Y:S05]  /*1670*/  @!P1 BRA `(.L_x_15) ;  /* 0x0000000800e09947 */ /* 0x000fea0003800000 */
[----:B------:R-:W-:Y:S01]  /*1680*/  IMAD.MOV.U32 R7, RZ, RZ, RZ ;  /* 0x000000ffff077224 */ /* 0x000fe200078e00ff */
[----:B------:R-:W-:-:S06]  /*1690*/  UMOV UR4, URZ ;  /* 0x0000003f00047c82 */ /* 0x000fcc0008000000 */
.L_x_21:
[----:B------:R-:W-:Y:S01]  /*16a0*/  BAR.SYNC.DEFER_BLOCKING 0xe, 0x100 ;  /* 0x0384000000007b1d */ /* 0x000fe20000010000 */
[----:B01----:R-:W-:Y:S01]  /*16b0*/  MOV R5, UR4 ;  /* 0x0000000400057c02 */ /* 0x003fe20008000f00 */
[----:B------:R-:W-:Y:S01]  /*16c0*/  UIADD3 UR4, UR4, 0x1, URZ ;  /* 0x0000000104047890 */ /* 0x000fe2000fffe03f */
[C---:B------:R-:W-:Y:S01]  /*16d0*/  ISETP.GT.AND P2, PT, R3.reuse, R0, PT ;  /* 0x000000000300720c */ /* 0x040fe20003f44270 */
[----:B------:R-:W-:Y:S02]  /*16e0*/  VIADD R3, R3, 0xffffffff ;  /* 0xffffffff03037836 */ /* 0x000fe40000000000 */
[----:B------:R-:W-:Y:S01]  /*16f0*/  IMAD R2, R5, 0x40, R4 ;  /* 0x0000004005027824 */ /* 0x000fe200078e0204 */
[----:B------:R-:W-:-:S04]  /*1700*/  UISETP.NE.AND UP0, UPT, UR4, 0x2, UPT ;  /* 0x000000020400788c */ /* 0x000fc8000bf05270 */
[----:B------:R-:W-:Y:S01]  /*1710*/  LEA R2, R2, UR5, 0x2 ;  /* 0x0000000502027c11 */ /* 0x000fe2000f8e10ff */
[----:B------:R-:W-:Y:S02]  /*1720*/  USEL UR7, URZ, 0x1, UP0 ;  /* 0x000000013f077887 */ /* 0x000fe40008000000 */
[----:B------:R-:W-:-:S04]  /*1730*/  USEL UR4, UR4, URZ, UP0 ;  /* 0x0000003f04047287 */ /* 0x000fc80008000000 */
[----:B------:R-:W-:Y:S01]  /*1740*/  LOP3.LUT R7, R7, UR7, RZ, 0x3c, !PT ;  /* 0x0000000707077c12 */ /* 0x000fe2000f8e3cff */
[----:B------:R-:W0:Y:S04]  /*1750*/  LDS R5, [R2+0x28800] ;  /* 0x0288000002057984 */ /* 0x000e280000000800 */
[----:B------:R-:W1:Y:S01]  /*1760*/  LDS R6, [R2+0x28820] ;  /* 0x0288200002067984 */ /* 0x000e620000000800 */
[-C--:B0-----:R-:W-:Y:S01]  /*1770*/  FMUL.FTZ R24, R24, R5.reuse ;  /* 0x0000000518187220 */ /* 0x081fe20000410000 */
[-C--:B------:R-:W-:Y:S01]  /*1780*/  FMUL.FTZ R25, R25, R5.reuse ;  /* 0x0000000519197220 */ /* 0x080fe20000410000 */
        /* <DEDUP_REMOVED lines=61> */
[----:B------:R-:W-:Y:S01]  /*1b60*/  FMUL.FTZ R149, R149, R5 ;  /* 0x0000000595957220 */ /* 0x000fe20000410000 */
[-C--:B-1----:R-:W-:Y:S01]  /*1b70*/  FMUL.FTZ R26, R26, R6.reuse ;  /* 0x000000061a1a7220 */ /* 0x082fe20000410000 */
        /* <DEDUP_REMOVED lines=63> */
[----:B------:R-:W-:Y:S06]  /*1f70*/  @!P0 BRA `(.L_x_16) ;  /* 0x0000000000048947 */ /* 0x000fec0003800000 */
[----:B------:R-:W-:Y:S01]  /*1f80*/  BPT.TRAP 0x1 ;  /* 0x000000040000795c */ /* 0x000fe20000300000 */
.L_x_16:
[----:B------:R-:W-:Y:S01]  /*1f90*/  ULEA UR7, UR4, UR5, 0x3 ;  /* 0x0000000504077291 */ /* 0x000fe2000f8e183f */
[----:B------:R-:W-:-:S08]  /*1fa0*/  SHF.L.U32 R2, R7, 0x1f, RZ ;  /* 0x0000001f07027819 */ /* 0x000fd000000006ff */
[----:B------:R0:W1:Y:S01]  /*1fb0*/  SYNCS.PHASECHK.TRANS64.TRYWAIT P1, [UR7+0x28c50], R2 ;  /* 0x028c5002ff0075a7 */ /* 0x0000620008020147 */
[----:B------:R-:W-:Y:S05]  /*1fc0*/  @!P0 BRA `(.L_x_17) ;  /* 0x0000000000048947 */ /* 0x000fea0003800000 */
[----:B------:R-:W-:Y:S01]  /*1fd0*/  BPT.TRAP 0x1 ;  /* 0x000000040000795c */ /* 0x000fe20000300000 */
.L_x_17:
[----:B-1----:R-:W-:Y:S05]  /*1fe0*/  @P1 BRA `(.L_x_18) ;  /* 0x0000000000081947 */ /* 0x002fea0003800000 */
[----:B------:R-:W1:Y:S02]  /*1ff0*/  SYNCS.PHASECHK.TRANS64.TRYWAIT P1, [UR7+0x28c50], R2 ;  /* 0x028c5002ff0075a7 */ /* 0x000e640008020147 */
[----:B-1----:R-:W-:Y:S05]  /*2000*/  @!P1 BRA `(.L_x_19) ;  /* 0x000000b400489947 */ /* 0x002fea0003800000 */
.L_x_18:
[----:B------:R-:W-:Y:S01]  /*2010*/  ULEA UR10, UR4, UR6, 0xc ;  /* 0x00000006040a7291 */ /* 0x000fe2000f8e603f */
[----:B------:R-:W-:Y:S01]  /*2020*/  WARPGROUP.ARRIVE ;  /* 0x00000000000079c5 */ /* 0x000fe20000000000 */
[----:B------:R-:W-:Y:S01]  /*2030*/  UMOV UR11, 0x40000040 ;  /* 0x40000040000b7882 */ /* 0x000fe20000000000 */
[----:B------:R-:W-:Y:S01]  /*2040*/  UMOV UR15, 0x40000040 ;  /* 0x40000040000f7882 */ /* 0x000fe20000000000 */
[----:B------:R-:W-:Y:S02]  /*2050*/  UIADD3 UR14, UR10, 0x80, URZ ;  /* 0x000000800a0e7890 */ /* 0x000fe4000fffe03f */
[----:B------:R-:W-:Y:S01]  /*2060*/  UIADD3 UR18, UR10, 0x100, URZ ;  /* 0x000001000a127890 */ /* 0x000fe2000fffe03f */
[----:B------:R-:W-:Y:S02]  /*2070*/  UMOV UR19, 0x40000040 ;  /* 0x4000004000137882 */ /* 0x000fe40000000000 */
[----:B------:R-:W-:Y:S01]  /*2080*/  HGMMA.64x256x16.F32.BF16 R24, gdesc[UR8].tnspB, R24, gsb0 ;  /* 0x43e00000081879f0 */ /* 0x000fe20008001818 */
[----:B------:R-:W-:Y:S01]  /*2090*/  UIADD3 UR22, UR10, 0x180, URZ ;  /* 0x000001800a167890 */ /* 0x000fe2000fffe03f */
        /* <DEDUP_REMOVED lines=17> */
.L_x_20:
[----:B------:R-:W-:-:S04]  /*21b0*/  UIADD3 UR7, UR7, 0x28c60, URZ ;  /* 0x00028c6007077890 */ /* 0x000fc8000fffe03f */
[----:B------:R-:W-:-:S09]  /*21c0*/  UPRMT UR7, UR42, 0x654, UR7 ;  /* 0x000006542a077896 */ /* 0x000fd20008000007 */
[----:B------:R-:W-:Y:S01]  /*21d0*/  SYNCS.ARRIVE.TRANS64.RED.A1T0 RZ, [UR7], RZ ;  /* 0x000000ffffff79a7 */ /* 0x000fe20008100407 */
[----:B------:R-:W-:Y:S05]  /*21e0*/  @P2 BRA `(.L_x_21) ;  /* 0xfffffff4002c2947 */ /* 0x000fea000383ffff */
[----:B------:R-:W-:-:S12]  /*21f0*/  USHF.L.U32 UR4, UR4, 0x6, URZ ;  /* 0x0000000604047899 */ /* 0x000fd8000800063f */
.L_x_15:
[----:B------:R-:W-:Y:S01]  /*2200*/  BAR.SYNC.DEFER_BLOCKING 0xe, 0x100 ;  /* 0x0384000000007b1d */ /* 0x000fe20000010000 */
[----:B------:R-:W-:Y:S02]  /*2210*/  IADD3 R4, R4, UR4, RZ ;  /* 0x0000000404047c10 */ /* 0x000fe4000fffe0ff */
[----:B------:R-:W-:Y:S02]  /*2220*/  PLOP3.LUT P0, PT, PT, PT, PT, 0x8, 0x0 ;  /* 0x000000000000781c */ /* 0x000fe40003f0e170 */
[----:B------:R-:W-:-:S05]  /*2230*/  LEA R4, R4, UR5, 0x2 ;  /* 0x0000000504047c11 */ /* 0x000fca000f8e10ff */
[----:B01----:R-:W0:Y:S04]  /*2240*/  LDS R2, [R4+0x28800] ;  /* 0x0288000004027984 */ /* 0x003e280000000800 */
[----:B------:R1:W2:Y:S02]  /*2250*/  LDS R0, [R4+0x28820] ;  /* 0x0288200004007984 */ /* 0x0002a40000000800 */
[----:B-1----:R-:W-:Y:S01]  /*2260*/  CS2R R4, SRZ ;  /* 0x0000000000047805 */ /* 0x002fe2000001ff00 */
        /* <DEDUP_REMOVED lines=64> */
[-C--:B--2---:R-:W-:Y:S01]  /*2670*/  FMUL.FTZ R26, R26, R0.reuse ;  /* 0x000000001a1a7220 */ /* 0x084fe20000410000 */
        /* <DEDUP_REMOVED lines=63> */
[----:B------:R-:W-:Y:S06]  /*2a70*/  BAR.ARV 0xf, 0x100 ;  /* 0x03c4000000007b1d */ /* 0x000fec0000002000 */
[----:B------:R-:W-:Y:S05]  /*2a80*/  BRA `(.L_x_11) ;  /* 0x0000004800d47947 */ /* 0x000fea0003800000 */
.L_x_9:
[----:B------:R-:W-:Y:S01]  /*2a90*/  UISETP.GE.AND UP0, UPT, UR43, 0x1, UPT ;  /* 0x000000012b00788c */ /* 0x000fe2000bf06270 */
[----:B------:R-:W-:-:S05]  /*2aa0*/  UMOV UR4, URZ ;  /* 0x0000003f00047c82 */ /* 0x000fca0008000000 */
[----:B------:R-:W-:-:S13]  /*2ab0*/  PLOP3.LUT P0, PT, PT, PT, UP0, 0x80, 0x0 ;  /* 0x000000000000781c */ /* 0x000fda0003f0f008 */
[----:B------:R-:W-:Y:S05]  /*2ac0*/  @!P0 BRA `(.L_x_22) ;  /* 0x0000000000848947 */ /* 0x000fea0003800000 */
[----:B------:R-:W-:Y:S01]  /*2ad0*/  IMAD.U32 R3, RZ, RZ, UR11 ;  /* 0x0000000bff037e24 */ /* 0x000fe2000f8e00ff */
[----:B------:R-:W-:Y:S01]  /*2ae0*/  UIADD3 UR8, UR6, -0x1, UR11 ;  /* 0xffffffff06087890 */ /* 0x000fe2000fffe00b */
[----:B------:R-:W-:-:S03]  /*2af0*/  UMOV UR4, URZ ;  /* 0x0000003f00047c82 */ /* 0x000fc60008000000 */
[-C--:B------:R-:W-:Y:S02]  /*2b00*/  IABS R0, R3.reuse ;  /* 0x0000000300007213 */ /* 0x080fe40000000000 */
[----:B------:R-:W-:Y:S01]  /*2b10*/  MOV R4, UR8 ;  /* 0x0000000800047c02 */ /* 0x000fe20008000f00 */
[----:B------:R-:W-:Y:S01]  /*2b20*/  ULOP3.LUT UR8, UR8, UR11, URZ, 0x3c, !UPT ;  /* 0x0000000b08087292 */ /* 0x000fe2000f8e3c3f */
[----:B------:R-:W-:Y:S02]  /*2b30*/  R2UR UR12, R0 ;  /* 0x00000000000c72ca */ /* 0x000fe400000e0000 */
[----:B------:R-:W-:Y:S02]  /*2b40*/  IABS R4, R4 ;  /* 0x0000000400047213 */ /* 0x000fe40000000000 */
[----:B------:R-:W-:-:S03]  /*2b50*/  IABS R5, R3 ;  /* 0x0000000300057213 */ /* 0x000fc60000000000 */
[----:B------:R-:W-:-:S05]  /*2b60*/  IMAD.MOV.U32 R3, RZ, RZ, R4 ;  /* 0x000000ffff037224 */ /* 0x000fca00078e0004 */
[----:B------:R-:W-:Y:S01]  /*2b70*/  R2UR UR10, R3 ;  /* 0x00000000030a72ca */ /* 0x000fe200000e0000 */
[----:B------:R-:W0:Y:S08]  /*2b80*/  I2F.RP R0, UR12 ;  /* 0x0000000c00007d06 */ /* 0x000e300008209400 */
[----:B0-----:R-:W0:Y:S02]  /*2b90*/  MUFU.RCP R0, R0 ;  /* 0x0000000000007308 */ /* 0x001e240000001000 */
[----:B0-----:R-:W-:-:S02]  /*2ba0*/  VIADD R2, R0, 0xffffffe ;  /* 0x0ffffffe00027836 */ /* 0x001fc40000000000 */
[----:B------:R-:W-:-:S04]  /*2bb0*/  IMAD.MOV R0, RZ, RZ, -R5 ;  /* 0x000000ffff007224 */ /* 0x000fc800078e0a05 */
[----:B------:R-:W0:Y:S02]  /*2bc0*/  F2I.FTZ.U32.TRUNC.NTZ R2, R2 ;  /* 0x0000000200027305 */ /* 0x000e24000021f000 */
[----:B0-----:R-:W-:-:S13]  /*2bd0*/  R2UR UR5, R2 ;  /* 0x00000000020572ca */ /* 0x001fda00000e0000 */
[----:B------:R-:W-:-:S04]  /*2be0*/  UIADD3 UR9, URZ, -UR5, URZ ;  /* 0x800000053f097290 */ /* 0x000fc8000fffe03f */
[----:B------:R-:W-:-:S04]  /*2bf0*/  UIMAD UR9, UR9, UR12, URZ ;  /* 0x0000000c090972a4 */ /* 0x000fc8000f8e023f */
[----:B------:R-:W-:-:S03]  /*2c00*/  UIMAD.WIDE.U32 UR4, UR5, UR9, UR4 ;  /* 0x00000009050472a5 */ /* 0x000fc6000f8e0004 */
[----:B------:R-:W-:Y:S01]  /*2c10*/  R2UR UR9, R0 ;  /* 0x00000000000972ca */ /* 0x000fe200000e0000 */
[----:B------:R-:W-:-:S12]  /*2c20*/  UIMAD.WIDE.U32 UR4, UR5, UR10, URZ ;  /* 0x0000000a050472a5 */ /* 0x000fd8000f8e003f */
[----:B------:R-:W-:-:S04]  /*2c30*/  UIMAD UR9, UR5, UR9, UR10 ;  /* 0x00000009050972a4 */ /* 0x000fc8000f8e020a */
[----:B------:R-:W-:-:S11]  /*2c40*/  UISETP.GT.U32.AND UP1, UPT, UR12, UR9, UPT ;  /* 0x000000090c00728c */ /* 0x000fd6000bf24070 */
[----:B------:R-:W-:Y:S02]  /*2c50*/  @!UP1 UIADD3 UR9, UR9, -UR12, URZ ;  /* 0x8000000c09099290 */ /* 0x000fe4000fffe03f */
[----:B------:R-:W-:Y:S02]  /*2c60*/  @!UP1 UIADD3 UR5, UR5, 0x1, URZ ;  /* 0x0000000105059890 */ /* 0x000fe4000fffe03f */
[----:B------:R-:W-:Y:S02]  /*2c70*/  UISETP.GE.U32.AND UP0, UPT, UR9, UR12, UPT ;  /* 0x0000000c0900728c */ /* 0x000fe4000bf06070 */
[----:B------:R-:W-:-:S09]  /*2c80*/  UISETP.GE.AND UP1, UPT, UR8, URZ, UPT ;  /* 0x0000003f0800728c */ /* 0x000fd2000bf26270 */
[----:B------:R-:W-:Y:S02]  /*2c90*/  @UP0 UIADD3 UR5, UR5, 0x1, URZ ;  /* 0x0000000105050890 */ /* 0x000fe4000fffe03f */
[----:B------:R-:W-:-:S05]  /*2ca0*/  UISETP.NE.AND UP0, UPT, UR11, URZ, UPT ;  /* 0x0000003f0b00728c */ /* 0x000fca000bf05270 */
[----:B------:R-:W-:Y:S02]  /*2cb0*/  UMOV UR4, UR5 ;  /* 0x0000000500047c82 */ /* 0x000fe40008000000 */
[----:B------:R-:W-:-:S04]  /*2cc0*/  @!UP1 UIADD3 UR4, -UR4, URZ, URZ ;  /* 0x0000003f04049290 */ /* 0x000fc8000fffe13f */
[----:B------:R-:W-:-:S12]  /*2cd0*/  @!UP0 ULOP3.LUT UR4, URZ, UR11, URZ, 0x33, !UPT ;  /* 0x0000000b3f048292 */ /* 0x000fd8000f8e333f */
.L_x_22:
[----:B------:R-:W-:Y:S02]  /*2ce0*/  UIMAD UR40, UR7, UR4, URZ ;  /* 0x00000004072872a4 */ /* 0x000fe4000f8e023f */
[----:B------:R-:W-:Y:S01]  /*2cf0*/  IMAD.U32 R3, RZ, RZ, UR4 ;  /* 0x00000004ff037e24 */ /* 0x000fe2000f8e00ff */
[----:B------:R-:W-:Y:S02]  /*2d00*/  MOV R0, UR6 ;  /* 0x0000000600007c02 */ /* 0x000fe40008000f00 */
[----:B------:R-:W-:Y:S02]  /*2d10*/  CS2R R4, SRZ ;  /* 0x0000000000047805 */ /* 0x000fe4000001ff00 */
[----:B------:R-:W-:Y:S02]  /*2d20*/  PLOP3.LUT P0, PT, PT, PT, PT, 0x80, 0x0 ;  /* 0x000000000000781c */ /* 0x000fe40003f0f070 */
[----:B------:R-:W-:Y:S02]  /*2d30*/  CS2R R150, SRZ ;  /* 0x0000000000967805 */ /* 0x000fe4000001ff00 */
[----:B------:R-:W-:-:S02]  /*2d40*/  VIADDMNMX R0, R3, UR40, R0, PT ;  /* 0x0000002803007c46 */ /* 0x000fc4000b800100 */
[----:B------:R-:W-:Y:S02]  /*2d50*/  CS2R R148, SRZ ;  /* 0x0000000000947805 */ /* 0x000fe4000001ff00 */
[----:B------:R-:W-:Y:S02]  /*2d60*/  CS2R R146, SRZ ;  /* 0x0000000000927805 */ /* 0x000fe4000001ff00 */
[----:B------:R-:W-:Y:S02]  /*2d70*/  CS2R R144, SRZ ;  /* 0x0000000000907805 */ /* 0x000fe4000001ff00 */
[----:B------:R-:W-:Y:S02]  /*2d80*/  R2UR UR44, R0 ;  /* 0x00000000002c72ca */ /* 0x000fe400000e0000 */
        /* <DEDUP_REMOVED lines=11> */
[----:B------:R-:W-:Y:S01]  /*2e40*/  CS2R R120, SRZ ;  /* 0x0000000000787805 */ /* 0x000fe2000001ff00 */
[----:B------:R-:W-:Y:S01]  /*2e50*/  UISETP.GT.AND UP0, UPT, UR44, UR40, UPT ;  /* 0x000000282c00728c */ /* 0x000fe2000bf04270 */
[----:B------:R-:W-:Y:S02]  /*2e60*/  CS2R R118, SRZ ;  /* 0x0000000000767805 */ /* 0x000fe4000001ff00 */
[----:B------:R-:W-:-:S02]  /*2e70*/  CS2R R116, SRZ ;  /* 0x0000000000747805 */ /* 0x000fc4000001ff00 */
[----:B------:R-:W-:Y:S02]  /*2e80*/  CS2R R114, SRZ ;  /* 0x0000000000727805 */ /* 0x000fe4000001ff00 */
[----:B------:R-:W-:Y:S02]  /*2e90*/  CS2R R112, SRZ ;  /* 0x0000000000707805 */ /* 0x000fe4000001ff00 */
[----:B------:R-:W-:Y:S02]  /*2ea0*/  CS2R R110, SRZ ;  /* 0x00000000006e7805 */ /* 0x000fe4000001ff00 */
[----:B------:R-:W-:Y:S02]  /*2eb0*/  PLOP3.LUT P1, PT, PT, PT, UP0, 0x80, 0x0 ;  /* 0x000000000000781c */ /* 0x000fe40003f2f008 */
        /* <DEDUP_REMOVED lines=42> */
[----:B------:R-:W-:Y:S01]  /*3160*/  CS2R R24, SRZ ;  /* 0x0000000000187805 */ /* 0x000fe2000001ff00 */
[----:B------:R-:W-:Y:S06]  /*3170*/  @!P1 BRA `(.L_x_11) ;  /* 0x0000004400189947 */ /* 0x000fec0003800000 */
[----:B------:R-:W-:Y:S01]  /*3180*/  SHF.R.S32.HI R17, RZ, 0x1f, R16 ;  /* 0x0000001fff117819 */ /* 0x000fe20000011410 */
[----:B------:R-:W-:Y:S02]  /*3190*/  UMOV UR41, 0x400 ;  /* 0x0000040000297882 */ /* 0x000fe40000000000 */
[----:B------:R-:W-:Y:S01]  /*31a0*/  ULEA UR41, UR42, UR41, 0x18 ;  /* 0x000000292a297291 */ /* 0x000fe2000f8ec03f */
[----:B------:R-:W-:-:S04]  /*31b0*/  LEA.HI R18, R17, R16, RZ, 0x7 ;  /* 0x0000001011127211 */ /* 0x000fc800078f38ff */
[----:B------:R-:W-:-:S05]  /*31c0*/  SHF.R.S32.HI R19, RZ, 0x7, R18 ;  /* 0x00000007ff137819 */ /* 0x000fca0000011412 */
[----:B------:R-:W0:Y:S02]  /*31d0*/  SHFL.IDX PT, R0, R19, RZ, 0x1f ;  /* 0x00001fff13007589 */ /* 0x000e2400000e0000 */
[----:B0-----:R-:W-:-:S13]  /*31e0*/  R2UR UR4, R0 ;  /* 0x00000000000472ca */ /* 0x001fda00000e0000 */
[----:B------:R-:W-:-:S04]  /*31f0*/  ULEA.HI UR5, UR4, UR4, URZ, 0x1 ;  /* 0x0000000404057291 */ /* 0x000fc8000f8f083f */
[----:B------:R-:W-:-:S04]  /*3200*/  ULOP3.LUT UR5, UR5, 0x1fffe, URZ, 0xc0, !UPT ;  /* 0x0001fffe05057892 */ /* 0x000fc8000f8ec03f */
[----:B------:R-:W-:Y:S02]  /*3210*/  UIADD3 UR5, UR4, -UR5, URZ ;  /* 0x8000000504057290 */ /* 0x000fe4000fffe03f */
[----:B------:R-:W-:Y:S02]  /*3220*/  UIADD3 UR4, UR41, 0x26800, URZ ;  /* 0x0002680029047890 */ /* 0x000fe4000fffe03f */
[----:B------:R-:W-:Y:S02]  /*3230*/  ULEA UR5, UR5, UR41, 0xf ;  /* 0x0000002905057291 */ /* 0x000fe4000f8e783f */
[----:B------:R-:W-:Y:S02]  /*3240*/  ULOP3.LUT UP0, URZ, UR4, 0x3ff, URZ, 0xc0, !UPT ;  /* 0x000003ff043f7892 */ /* 0x000fe4000f80c03f */
[----:B------:R-:W-:-:S04]  /*3250*/  UIADD3 UR5, UR5, 0x400, URZ ;  /* 0x0000040005057890 */ /* 0x000fc8000fffe03f */
[----:B------:R-:W-:Y:S01]  /*3260*/  PLOP3.LUT P0, PT, PT, PT, UP0, 0x80, 0x0 ;  /* 0x000000000000781c */ /* 0x000fe20003f0f008 */
[----:B------:R-:W-:-:S04]  /*3270*/  USHF.R.U32.HI UR5, URZ, 0x4, UR5 ;  /* 0x000000043f057899 */ /* 0x000fc80008011605 */
[----:B------:R-:W-:-:S08]  /*3280*/  ULOP3.LUT UR45, UR5, 0x3fff, URZ, 0xc0, !UPT ;  /* 0x00003fff052d7892 */ /* 0x000fd0000f8ec03f */
[----:B------:R-:W-:Y:S05]  /*3290*/  @!P0 BRA `(.L_x_23) ;  /* 0x0000000000408947 */ /* 0x000fea0003800000 */
[----:B------:R-:W-:Y:S01]  /*32a0*/  MOV R0, 0x0 ;  /* 0x0000000000007802 */ /* 0x000fe20000000f00 */
[----:B------:R-:W-:Y:S01]  /*32b0*/  ULDC.64 UR4, c[0x4][0x90] ;  /* 0x0100240000047ab9 */ /* 0x000fe20000000a00 */
[----:B------:R-:W-:Y:S01]  /*32c0*/  ULDC.64 UR6, c[0x4][0x20] ;  /* 0x0100080000067ab9 */ /* 0x000fe20000000a00 */
[----:B------:R-:W-:Y:S01]  /*32d0*/  IMAD.U32 R4, RZ, RZ, UR4 ;  /* 0x00000004ff047e24 */ /* 0x000fe2000f8e00ff */
[----:B------:R0:W1:Y:S01]  /*32e0*/  LDC.64 R2, c[0x4][R0] ;  /* 0x0100000000027b82 */ /* 0x0000620000000a00 */
[----:B------:R-:W-:Y:S01]  /*32f0*/  MOV R5, UR5 ;  /* 0x0000000500057c02 */ /* 0x000fe20008000f00 */
[----:B------:R-:W-:Y:S01]  /*3300*/  ULDC.64 UR4, c[0x4][0x98] ;  /* 0x0100260000047ab9 */ /* 0x000fe20000000a00 */
[----:B------:R-:W-:Y:S01]  /*3310*/  MOV R10, UR6 ;  /* 0x00000006000a7c02 */ /* 0x000fe20008000f00 */
[----:B------:R-:W-:Y:S01]  /*3320*/  IMAD.U32 R6, RZ, RZ, UR4 ;  /* 0x00000004ff067e24 */ /* 0x000fe2000f8e00ff */
[----:B------:R-:W-:Y:S01]  /*3330*/  MOV R12, 0x1 ;  /* 0x00000001000c7802 */ /* 0x000fe20000000f00 */
[----:B------:R-:W-:-:S02]  /*3340*/  IMAD.U32 R7, RZ, RZ, UR5 ;  /* 0x00000005ff077e24 */ /* 0x000fc4000f8e00ff */
[----:B------:R-:W-:Y:S02]  /*3350*/  IMAD.U32 R11, RZ, RZ, UR7 ;  /* 0x00000007ff0b7e24 */ /* 0x000fe4000f8e00ff */
[----:B------:R-:W-:Y:S02]  /*3360*/  IMAD.MOV.U32 R8, RZ, RZ, 0x70 ;  /* 0x00000070ff087424 */ /* 0x000fe400078e00ff */
[----:B0-----:R-:W-:-:S07]  /*3370*/  IMAD.MOV.U32 R13, RZ, RZ, RZ ;  /* 0x000000ffff0d7224 */ /* 0x001fce00078e00ff */
[----:B------:R-:W-:-:S07]  /*3380*/  LEPC R20, `(.L_x_23) ;  /* 0x000000001014794e */ /* 0x000fce0000000000 */
[----:B-1----:R-:W-:Y:S05]  /*3390*/  CALL.ABS.NOINC R2 ;  /* 0x0000000002007343 */ /* 0x002fea0003c00000 */
.L_x_23:
[----:B------:R-:W-:Y:S02]  /*33a0*/  SHF.L.U32 R11, RZ, 0x1f, RZ ;  /* 0x0000001fff0b7819 */ /* 0x000fe400000006ff */
[----:B------:R-:W-:Y:S02]  /*33b0*/  LOP3.LUT R3, R18, 0xffffff80, RZ, 0xc0, !PT ;  /* 0xffffff8012037812 */ /* 0x000fe400078ec0ff */
[----:B------:R-:W0:Y:S01]  /*33c0*/  SYNCS.PHASECHK.TRANS64.TRYWAIT P0, [UR41+0x28c00], R11 ;  /* 0x028c000bff0075a7 */ /* 0x000e220008000169 */
[----:B------:R-:W-:Y:S02]  /*33d0*/  LEA.HI R0, R19, R19, RZ, 0x1 ;  /* 0x0000001313007211 */ /* 0x000fe400078f08ff */
[----:B------:R-:W-:Y:S02]  /*33e0*/  IMAD.IADD R5, R16, 0x1, -R3 ;  /* 0x0000000110057824 */ /* 0x000fe400078e0a03 */
[----:B------:R-:W-:-:S03]  /*33f0*/  LOP3.LUT R2, R0, 0xfffffe, RZ, 0xc0, !PT ;  /* 0x00fffffe00027812 */ /* 0x000fc600078ec0ff */
[----:B------:R-:W-:-:S04]  /*3400*/  SHF.R.S32.HI R4, RZ, 0x1f, R5 ;  /* 0x0000001fff047819 */ /* 0x000fc80000011405 */
[----:B------:R-:W-:-:S04]  /*3410*/  LEA.HI R3, R4, R5, RZ, 0x2 ;  /* 0x0000000504037211 */ /* 0x000fc800078f10ff */
[--C-:B------:R-:W-:Y:S02]  /*3420*/  SHF.R.S32.HI R6, RZ, 0x2, R3.reuse ;  /* 0x00000002ff067819 */ /* 0x100fe40000011403 */
[----:B------:R-:W-:Y:S01]  /*3430*/  SHF.R.S32.HI R7, RZ, 0x1f, R3 ;  /* 0x0000001fff077819 */ /* 0x000fe20000011403 */
[----:B0-----:R-:W-:Y:S06]  /*3440*/  @!P0 BRA `(.L_x_24) ;  /* 0x000000a000508947 */ /* 0x001fec0003800000 */
.L_x_98:
[----:B------:R-:W-:Y:S01]  /*3450*/  ULOP3.LUT UR4, UR39, 0x1, URZ, 0xfc, !UPT ;  /* 0x0000000127047892 */ /* 0x000fe2000f8efc3f */
[----:B0-----:R-:W-:Y:S02]  /*3460*/  LOP3.LUT R0, R3, 0x7ffffffc, RZ, 0xc0, !PT ;  /* 0x7ffffffc03007812 */ /* 0x001fe400078ec0ff */
[----:B------:R-:W-:Y:S02]  /*3470*/  IADD3 R3, -R2, R19, RZ ;  /* 0x0000001302037210 */ /* 0x000fe40007ffe1ff */
[----:B------:R-:W-:Y:S01]  /*3480*/  LEA.HI R7, R7, R6, RZ, 0x3 ;  /* 0x0000000607077211 */ /* 0x000fe200078f18ff */
[----:B------:R-:W-:Y:S01]  /*3490*/  IMAD.U32 R2, RZ, RZ, UR4 ;  /* 0x00000004ff027e24 */ /* 0x000fe2000f8e00ff */
[----:B------:R-:W-:Y:S01]  /*34a0*/  LEA.HI R4, R4, R5, RZ, 0x5 ;  /* 0x0000000504047211 */ /* 0x000fe200078f28ff */
[----:B------:R-:W-:Y:S01]  /*34b0*/  IMAD.IADD R0, R5, 0x1, -R0 ;  /* 0x0000000105007824 */ /* 0x000fe200078e0a00 */
[----:B------:R-:W-:Y:S02]  /*34c0*/  LOP3.LUT R7, R7, 0xfffffff8, RZ, 0xc0, !PT ;  /* 0xfffffff807077812 */ /* 0x000fe400078ec0ff */
[----:B------:R-:W-:Y:S01]  /*34d0*/  ISETP.NE.AND P0, PT, R2, 0x3, PT ;  /* 0x000000030200780c */ /* 0x000fe20003f05270 */
[----:B------:R-:W-:Y:S01]  /*34e0*/  IMAD.SHL.U32 R0, R0, 0x2, RZ ;  /* 0x0000000200007824 */ /* 0x000fe200078e00ff */
[----:B------:R-:W-:-:S02]  /*34f0*/  IADD3 R7, R6, -R7, RZ ;  /* 0x8000000706077210 */ /* 0x000fc40007ffe0ff */
[----:B------:R-:W-:Y:S01]  /*3500*/  SHF.R.S32.HI R4, RZ, 0x5, R4 ;  /* 0x00000005ff047819 */ /* 0x000fe20000011404 */
[----:B------:R-:W-:-:S03]  /*3510*/  IMAD R3, R3, 0x100, R0 ;  /* 0x0000010003037824 */ /* 0x000fc600078e0200 */
[----:B------:R-:W-:-:S05]  /*3520*/  LEA R4, R4, R7, 0x4 ;  /* 0x0000000704047211 */ /* 0x000fca00078e20ff */
[----:B------:R-:W-:Y:S05]  /*3530*/  @!P0 BRA `(.L_x_25) ;  /* 0x0000000000048947 */ /* 0x000fea0003800000 */
[----:B------:R-:W-:Y:S01]  /*3540*/  BPT.TRAP 0x1 ;  /* 0x000000040000795c */ /* 0x000fe20000300000 */
.L_x_25:
[----:B------:R0:W1:Y:S01]  /*3550*/  SYNCS.PHASECHK.TRANS64.TRYWAIT P1, [UR41+0x28c30], R11 ;  /* 0x028c300bff0075a7 */ /* 0x0000620008020169 */
[----:B------:R-:W-:Y:S05]  /*3560*/  @!P0 BRA `(.L_x_26) ;  /* 0x0000000000048947 */ /* 0x000fea0003800000 */
[----:B------:R-:W-:Y:S01]  /*3570*/  BPT.TRAP 0x1 ;  /* 0x000000040000795c */ /* 0x000fe20000300000 */
.L_x_26:
[----:B-1----:R-:W-:Y:S05]  /*3580*/  @P1 BRA `(.L_x_27) ;  /* 0x0000000000081947 */ /* 0x002fea0003800000 */
[----:B------:R-:W1:Y:S02]  /*3590*/  SYNCS.PHASECHK.TRANS64.TRYWAIT P1, [UR41+0x28c30], R11 ;  /* 0x028c300bff0075a7 */ /* 0x000e640008020169 */
[----:B-1----:R-:W-:Y:S05]  /*35a0*/  @!P1 BRA `(.L_x_28) ;  /* 0x000000a000109947 */ /* 0x002fea0003800000 */
.L_x_27:
[----:B------:R-:W-:Y:S05]  /*35b0*/  WARPSYNC.ALL ;  /* 0x0000000000007948 */ /* 0x000fea0003800000 */
[----:B------:R-:W-:Y:S01]  /*35c0*/  UIADD3 UR4, UR41, 0x20400, URZ ;  /* 0x0002040029047890 */ /* 0x000fe2000fffe03f */
[----:B------:R-:W-:Y:S01]  /*35d0*/  WARPGROUP.ARRIVE ;  /* 0x00000000000079c5 */ /* 0x000fe20000000000 */
[----:B------:R-:W-:Y:S02]  /*35e0*/  UIADD3 UR5, UR41, 0x22400, URZ ;  /* 0x0002240029057890 */ /* 0x000fe4000fffe03f */
[----:B------:R-:W-:Y:S02]  /*35f0*/  USHF.R.U32.HI UR4, URZ, 0x4, UR4 ;  /* 0x000000043f047899 */ /* 0x000fe40008011604 */
[----:B------:R-:W-:-:S02]  /*3600*/  USHF.R.U32.HI UR5, URZ, 0x4, UR5 ;  /* 0x000000043f057899 */ /* 0x000fc40008011605 */
[----:B------:R-:W-:Y:S02]  /*3610*/  ULOP3.LUT UR4, UR4, 0x3fff, URZ, 0xc0, !UPT ;  /* 0x00003fff04047892 */ /* 0x000fe4000f8ec03f */
[----:B------:R-:W-:Y:S02]  /*3620*/  ULOP3.LUT UR5, UR5, 0x3fff, URZ, 0xc0, !UPT ;  /* 0x00003fff05057892 */ /* 0x000fe4000f8ec03f */
[----:B------:R-:W-:Y:S02]  /*3630*/  ULOP3.LUT UR8, UR4, 0x10000, URZ, 0xfc, !UPT ;  /* 0x0001000004087892 */ /* 0x000fe4000f8efc3f */
[----:B------:R-:W-:Y:S01]  /*3640*/  ULOP3.LUT UR6, UR5, 0x10000, URZ, 0xfc, !UPT ;  /* 0x0001000005067892 */ /* 0x000fe2000f8efc3f */
[----:B------:R-:W-:Y:S01]  /*3650*/  UMOV UR9, 0x40000040 ;  /* 0x4000004000097882 */ /* 0x000fe20000000000 */
[----:B------:R-:W-:Y:S01]  /*3660*/  UMOV UR7, 0x40000040 ;  /* 0x4000004000077882 */ /* 0x000fe20000000000 */
[----:B------:R-:W-:Y:S02]  /*3670*/  UMOV UR5, UR9 ;  /* 0x0000000900057c82 */ /* 0x000fe40008000000 */
[----:B------:R-:W-:Y:S01]  /*3680*/  UMOV UR4, UR8 ;  /* 0x0000000800047c82 */ /* 0x000fe20008000000 */
[----:B------:R-:W-:-:S02]  /*3690*/  UIADD3 UR12, UR8, 0x2, URZ ;  /* 0x00000002080c7890 */ /* 0x000fc4000fffe03f */
[----:B------:R-:W-:Y:S02]  /*36a0*/  UIADD3 UR14, UR6, 0x2, URZ ;  /* 0x00000002060e7890 */ /* 0x000fe4000fffe03f */
[----:B------:R-:W-:Y:S01]  /*36b0*/  HGMMA.64x64x16.F32.BF16 R24, gdesc[UR4], RZ, !UPT, gsb0 ;  /* 0x00e00000041879f0 */ /* 0x000fe2000c0018ff */
[----:B------:R-:W-:Y:S01]  /*36c0*/  UMOV UR13, 0x40000040 ;  /* 0x40000040000d7882 */ /* 0x000fe20000000000 */
[----:B------:R-:W-:Y:S01]  /*36d0*/  UMOV UR15, 0x40000040 ;  /* 0x40000040000f7882 */ /* 0x000fe20000000000 */
[----:B------:R-:W-:Y:S02]  /*36e0*/  UIADD3 UR16, UR8, 0x4, URZ ;  /* 0x0000000408107890 */ /* 0x000fe4000fffe03f */
[----:B------:R-:W-:Y:S01]  /*36f0*/  UIADD3 UR18, UR6, 0x4, URZ ;  /* 0x0000000406127890 */ /* 0x000fe2000fffe03f */
[----:B------:R-:W-:Y:S01]  /*3700*/  UMOV UR17, 0x40000040 ;  /* 0x4000004000117882 */ /* 0x000fe20000000000 */
[----:B------:R-:W-:Y:S01]  /*3710*/  UMOV UR19, 0x40000040 ;  /* 0x4000004000137882 */ /* 0x000fe20000000000 */
[----:B------:R-:W-:-:S02]  /*3720*/  UIADD3 UR20, UR8, 0x6, URZ ;  /* 0x0000000608147890 */ /* 0x000fc4000fffe03f */
[----:B------:R-:W-:Y:S01]  /*3730*/  UIADD3 UR22, UR6, 0x6, URZ ;  /* 0x0000000606167890 */ /* 0x000fe2000fffe03f */
[----:B------:R-:W-:Y:S01]  /*3740*/  UMOV UR21, 0x40000040 ;  /* 0x4000004000157882 */ /* 0x000fe20000000000 */
[----:B------:R-:W-:Y:S01]  /*3750*/  UMOV UR23, 0x40000040 ;  /* 0x4000004000177882 */ /* 0x000fe20000000000 */
[----:B------:R-:W-:Y:S02]  /*3760*/  WARPGROUP.DEPBAR.LE gsb0, 0x0 ;  /* 0x00008000000079c5 */ /* 0x000fe40000010000 */
[----:B------:R-:W-:-:S06]  /*3770*/  WARPGROUP.ARRIVE ;  /* 0x00000000000079c5 */ /* 0x000fcc0000000000 */
[----:B------:R-:W-:Y:S03]  /*3780*/  HGMMA.64x64x16.F32.BF16 R24, gdesc[UR12], R24, gsb0 ;  /* 0x00e000000c1879f0 */ /* 0x000fe60008001818 */
[----:B------:R-:W-:Y:S02]  /*3790*/  WARPGROUP.DEPBAR.LE gsb0, 0x0 ;  /* 0x00008000000079c5 */ /* 0x000fe40000010000 */
[----:B------:R-:W-:-:S06]  /*37a0*/  WARPGROUP.ARRIVE ;  /* 0x00000000000079c5 */ /* 0x000fcc0000000000 */
[----:B------:R-:W-:Y:S03]  /*37b0*/  HGMMA.64x64x16.F32.BF16 R24, gdesc[UR16], R24, gsb0 ;  /* 0x00e00000101879f0 */ /* 0x000fe60008001818 */
[----:B------:R-:W-:Y:S02]  /*37c0*/  WARPGROUP.DEPBAR.LE gsb0, 0x0 ;  /* 0x00008000000079c5 */ /* 0x000fe40000010000 */
[----:B------:R-:W-:-:S06]  /*37d0*/  WARPGROUP.ARRIVE ;  /* 0x00000000000079c5 */ /* 0x000fcc0000000000 */
[----:B------:R-:W-:Y:S03]  /*37e0*/  HGMMA.64x64x16.F32.BF16 R24, gdesc[UR20], R24, gsb0 ;  /* 0x00e00000141879f0 */ /* 0x000fe60008001818 */
[----:B------:R-:W-:Y:S02]  /*37f0*/  WARPGROUP.DEPBAR.LE gsb0, 0x0 ;  /* 0x00008000000079c5 */ /* 0x000fe40000010000 */
[----:B------:R-:W-:Y:S05]  /*3800*/  @!P0 BRA `(.L_x_29) ;  /* 0x0000000000048947 */ /* 0x000fea0003800000 */
[----:B------:R-:W-:Y:S01]  /*3810*/  BPT.TRAP 0x1 ;  /* 0x000000040000795c */ /* 0x000fe20000300000 */
.L_x_29:
[----:B------:R-:W-:Y:S01]  /*3820*/  ULDC UR4, c[0x0][0x9d8] ;  /* 0x0002760000047ab9 */ /* 0x000fe20000000800 */
[----:B------:R-:W-:Y:S01]  /*3830*/  UIMAD UR43, UR44, -0x40, UR43 ;  /* 0xffffffc02c2b78a4 */ /* 0x000fe2000f8e022b */
[----:B------:R-:W-:Y:S01]  /*3840*/  FMUL.FTZ R24, R24, UR4 ;  /* 0x0000000418187c20 */ /* 0x000fe20008410000 */
[----:B------:R-:W-:Y:S01]  /*3850*/  FMUL.FTZ R25, R25, UR4 ;  /* 0x0000000419197c20 */ /* 0x000fe20008410000 */
[----:B------:R-:W-:Y:S01]  /*3860*/  FMUL.FTZ R28, R28, UR4 ;  /* 0x000000041c1c7c20 */ /* 0x000fe20008410000 */
[----:B------:R-:W-:Y:S01]  /*3870*/  FMUL.FTZ R29, R29, UR4 ;  /* 0x000000041d1d7c20 */ /* 0x000fe20008410000 */
[----:B------:R-:W-:Y:S01]  /*3880*/  FMUL.FTZ R32, R32, UR4 ;  /* 0x0000000420207c20 */ /* 0x000fe20008410000 */
[----:B------:R-:W-:Y:S01]  /*3890*/  IMAD.U32 R5, RZ, RZ, UR43 ;  /* 0x0000002bff057e24 */ /* 0x000fe2000f8e00ff */
[----:B------:R-:W2:Y:S01]  /*38a0*/  MUFU.TANH R24, R24 ;  /* 0x0000001800187308 */ /* 0x000ea20000002400 */
[----:B------:R-:W-:Y:S01]  /*38b0*/  FMUL.FTZ R26, R26, UR4 ;  /* 0x000000041a1a7c20 */ /* 0x000fe20008410000 */
[----:B------:R-:W-:Y:S01]  /*38c0*/  FMUL.FTZ R33, R33, UR4 ;  /* 0x0000000421217c20 */ /* 0x000fe20008410000 */
[----:B------:R-:W-:Y:S01]  /*38d0*/  FMUL.FTZ R27, R27, UR4 ;  /* 0x000000041b1b7c20 */ /* 0x000fe20008410000 */
[----:B------:R-:W-:Y:S01]  /*38e0*/  IADD3 R0, -R0, 0x40, R5 ;  /* 0x0000004000007810 */ /* 0x000fe20007ffe105 */
[----:B------:R-:W-:Y:S01]  /*38f0*/  FMUL.FTZ R36, R36, UR4 ;  /* 0x0000000424247c20 */ /* 0x000fe20008410000 */
[----:B------:R-:W-:Y:S01]  /*3900*/  FMUL.FTZ R30, R30, UR4 ;  /* 0x000000041e1e7c20 */ /* 0x000fe20008410000 */
[----:B------:R-:W-:Y:S01]  /*3910*/  FMUL.FTZ R37, R37, UR4 ;  /* 0x0000000425257c20 */ /* 0x000fe20008410000 */
[----:B------:R-:W3:Y:S01]  /*3920*/  MUFU.TANH R25, R25 ;  /* 0x0000001900197308 */ /* 0x000ee20000002400 */
[C---:B------:R-:W-:Y:S01]  /*3930*/  ISETP.GT.AND P5, PT, R0.reuse, RZ, PT ;  /* 0x000000ff0000720c */ /* 0x040fe20003fa4270 */
[----:B------:R-:W-:Y:S01]  /*3940*/  FMUL.FTZ R31, R31, UR4 ;  /* 0x000000041f1f7c20 */ /* 0x000fe20008410000 */
[----:B------:R-:W-:Y:S01]  /*3950*/  ISETP.GT.AND P4, PT, R0, 0x1, PT ;  /* 0x000000010000780c */ /* 0x000fe20003f84270 */
[----:B------:R-:W-:Y:S01]  /*3960*/  FMUL.FTZ R40, R40, UR4 ;  /* 0x0000000428287c20 */ /* 0x000fe20008410000 */
[----:B------:R-:W-:Y:S01]  /*3970*/  ISETP.GT.AND P3, PT, R0, 0x8, PT ;  /* 0x000000080000780c */ /* 0x000fe20003f64270 */
[----:B------:R-:W-:Y:S01]  /*3980*/  FMUL.FTZ R34, R34, UR4 ;  /* 0x0000000422227c20 */ /* 0x000fe20008410000 */
[----:B------:R-:W-:Y:S01]  /*3990*/  ISETP.GT.AND P2, PT, R0, 0x9, PT ;  /* 0x000000090000780c */ /* 0x000fe20003f44270 */
[----:B------:R-:W4:Y:S01]  /*39a0*/  MUFU.TANH R28, R28 ;  /* 0x0000001c001c7308 */ /* 0x000f220000002400 */
[----:B--2---:R-:W-:Y:S01]  /*39b0*/  FSEL R24, R24, -INF , P5 ;  /* 0xff80000018187808 */ /* 0x004fe20002800000 */
[----:B------:R-:W-:Y:S01]  /*39c0*/  FMUL.FTZ R41, R41, UR4 ;  /* 0x0000000429297c20 */ /* 0x000fe20008410000 */
[C---:B------:R-:W-:Y:S01]  /*39d0*/  ISETP.GT.AND P1, PT, R0.reuse, 0x10, PT ;  /* 0x000000100000780c */ /* 0x040fe20003f24270 */
[----:B------:R-:W-:Y:S01]  /*39e0*/  FMUL.FTZ R35, R35, UR4 ;  /* 0x0000000423237c20 */ /* 0x000fe20008410000 */
[----:B------:R-:W-:Y:S01]  /*39f0*/  ISETP.GT.AND P6, PT, R0, 0x11, PT ;  /* 0x000000110000780c */ /* 0x000fe20003fc4270 */
[----:B------:R-:W-:Y:S01]  /*3a00*/  FMUL.FTZ R44, R44, UR4 ;  /* 0x000000042c2c7c20 */ /* 0x000fe20008410000 */
[----:B------:R-:W-:Y:S01]  /*3a10*/  FMUL.FTZ R38, R38, UR4 ;  /* 0x0000000426267c20 */ /* 0x000fe20008410000 */
[----:B------:R-:W2:Y:S01]  /*3a20*/  MUFU.TANH R29, R29 ;  /* 0x0000001d001d7308 */ /* 0x000ea20000002400 */
[----:B---3--:R-:W-:Y:S01]  /*3a30*/  FSEL R25, R25, -INF , P4 ;  /* 0xff80000019197808 */ /* 0x008fe20002000000 */
[----:B------:R-:W-:Y:S01]  /*3a40*/  FMUL.FTZ R45, R45, UR4 ;  /* 0x000000042d2d7c20 */ /* 0x000fe20008410000 */
[----:B------:R-:W-:Y:S01]  /*3a50*/  FMUL.FTZ R39, R39, UR4 ;  /* 0x0000000427277c20 */ /* 0x000fe20008410000 */
[----:B------:R-:W-:Y:S01]  /*3a60*/  FMUL.FTZ R48, R48, UR4 ;  /* 0x0000000430307c20 */ /* 0x000fe20008410000 */
[----:B------:R-:W-:Y:S01]  /*3a70*/  FMNMX.FTZ R5, R24, R25, !PT ;  /* 0x0000001918057209 */ /* 0x000fe20007810000 */
[----:B------:R-:W-:Y:S01]  /*3a80*/  FMUL.FTZ R42, R42, UR4 ;  /* 0x000000042a2a7c20 */ /* 0x000fe20008410000 */
[----:B------:R-:W-:Y:S01]  /*3a90*/  FMUL.FTZ R49, R49, UR4 ;  /* 0x0000000431317c20 */ /* 0x000fe20008410000 */
[----:B------:R-:W3:Y:S01]  /*3aa0*/  MUFU.TANH R32, R32 ;  /* 0x0000002000207308 */ /* 0x000ee20000002400 */
[----:B----4-:R-:W-:Y:S01]  /*3ab0*/  FSEL R28, R28, -INF , P3 ;  /* 0xff8000001c1c7808 */ /* 0x010fe20001800000 */
[----:B------:R-:W-:Y:S01]  /*3ac0*/  FMUL.FTZ R43, R43, UR4 ;  /* 0x000000042b2b7c20 */ /* 0x000fe20008410000 */
[----:B------:R-:W-:Y:S01]  /*3ad0*/  FMUL.FTZ R52, R52, UR4 ;  /* 0x0000000434347c20 */ /* 0x000fe20008410000 */
[----:B------:R-:W-:Y:S01]  /*3ae0*/  FMUL.FTZ R53, R53, UR4 ;  /* 0x0000000435357c20 */ /* 0x000fe20008410000 */
[----:B-1----:R-:W-:Y:S01]  /*3af0*/  FMNMX.FTZ R2, R28, R5, !PT ;  /* 0x000000051c027209 */ /* 0x002fe20007810000 */
[----:B------:R-:W-:Y:S01]  /*3b00*/  FMUL.FTZ R46, R46, UR4 ;  /* 0x000000042e2e7c20 */ /* 0x000fe20008410000 */
[----:B------:R-:W-:Y:S01]  /*3b10*/  FMUL.FTZ R47, R47, UR4 ;  /* 0x000000042f2f7c20 */ /* 0x000fe20008410000 */
[----:B------:R-:W1:Y:S01]  /*3b20*/  MUFU.TANH R26, R26 ;  /* 0x0000001a001a7308 */ /* 0x000e620000002400 */
[----:B--2---:R-:W-:Y:S01]  /*3b30*/  FSEL R29, R29, -INF , P2 ;  /* 0xff8000001d1d7808 */ /* 0x004fe20001000000 */
[----:B------:R-:W-:Y:S01]  /*3b40*/  FMUL.FTZ R50, R50, UR4 ;  /* 0x0000000432327c20 */ /* 0x000fe20008410000 */
[----:B------:R-:W-:Y:S01]  /*3b50*/  FMUL.FTZ R51, R51, UR4 ;  /* 0x0000000433337c20 */ /* 0x000fe20008410000 */
[----:B------:R-:W-:Y:S01]  /*3b60*/  FMUL.FTZ R54, R54, UR4 ;  /* 0x0000000436367c20 */ /* 0x000fe20008410000 */
[----:B------:R-:W-:Y:S01]  /*3b70*/  FMNMX.FTZ R5, R29, R2, !PT ;  /* 0x000000021d057209 */ /* 0x000fe20007810000 */
[----:B------:R-:W-:Y:S01]  /*3b80*/  FMUL.FTZ R55, R55, UR4 ;  /* 0x0000000437377c20 */ /* 0x000fe20008410000 */
[----:B------:R-:W-:Y:S01]  /*3b90*/  ULDC UR7, c[0x0][0x988] ;  /* 0x0002620000077ab9 */ /* 0x000fe20000000800 */
[----:B------:R-:W2:Y:S01]  /*3ba0*/  MUFU.TANH R33, R33 ;  /* 0x0000002100217308 */ /* 0x000ea20000002400 */
[----:B---3--:R-:W-:Y:S01]  /*3bb0*/  FSEL R32, R32, -INF , P1 ;  /* 0xff80000020207808 */ /* 0x008fe20000800000 */
[----:B------:R-:W-:Y:S01]  /*3bc0*/  UIADD3 UR4, UR41, 0x28c40, URZ ;  /* 0x00028c4029047890 */ /* 0x000fe2000fffe03f */
[----:B------:R-:W-:-:S02]  /*3bd0*/  IMAD.MOV.U32 R19, RZ, RZ, 0x40 ;  /* 0x00000040ff137424 */ /* 0x000fc400078e00ff */
[----:B------:R-:W-:Y:S01]  /*3be0*/  FMNMX.FTZ R2, R32, R5, !PT ;  /* 0x0000000520027209 */ /* 0x000fe20007810000 */
[----:B------:R-:W-:Y:S02]  /*3bf0*/  UPRMT UR4, UR42, 0x654, UR4 ;  /* 0x000006542a047896 */ /* 0x000fe40008000004 */
[----:B------:R-:W3:Y:S01]  /*3c00*/  MUFU.TANH R27, R27 ;  /* 0x0000001b001b7308 */ /* 0x000ee20000002400 */
[----:B-1----:R-:W-:Y:S02]  /*3c10*/  FSEL R26, R26, -INF , P5 ;  /* 0xff8000001a1a7808 */ /* 0x002fe40002800000 */
[----:B------:R-:W-:-:S04]  /*3c20*/  ISETP.GT.AND P5, PT, R0, 0x18, PT ;  /* 0x000000180000780c */ /* 0x000fc80003fa4270 */
[----:B------:R-:W-:Y:S01]  /*3c30*/  SYNCS.ARRIVE.TRANS64.RED.A1T0 RZ, [UR4], RZ ;  /* 0x000000ffffff79a7 */ /* 0x000fe20008100404 */
[----:B------:R-:W1:Y:S01]  /*3c40*/  MUFU.TANH R36, R36 ;  /* 0x0000002400247308 */ /* 0x000e620000002400 */
[----:B--2---:R-:W-:-:S04]  /*3c50*/  FSEL R33, R33, -INF , P6 ;  /* 0xff80000021217808 */ /* 0x004fc80003000000 */
[----:B------:R-:W-:-:S03]  /*3c60*/  FMNMX.FTZ R5, R33, R2, !PT ;  /* 0x0000000221057209 */ /* 0x000fc60007810000 */
[----:B------:R-:W2:Y:S01]  /*3c70*/  MUFU.TANH R30, R30 ;  /* 0x0000001e001e7308 */ /* 0x000ea20000002400 */
[----:B---3--:R-:W-:Y:S02]  /*3c80*/  FSEL R27, R27, -INF , P4 ;  /* 0xff8000001b1b7808 */ /* 0x008fe40002000000 */
[----:B------:R-:W-:-:S05]  /*3c90*/  ISETP.GT.AND P4, PT, R0, 0x19, PT ;  /* 0x000000190000780c */ /* 0x000fca0003f84270 */
[----:B------:R-:W3:Y:S01]  /*3ca0*/  MUFU.TANH R37, R37 ;  /* 0x0000002500257308 */ /* 0x000ee20000002400 */
[----:B-1----:R-:W-:-:S04]  /*3cb0*/  FSEL R36, R36, -INF , P5 ;  /* 0xff80000024247808 */ /* 0x002fc80002800000 */
[----:B------:R-:W-:-:S03]  /*3cc0*/  FMNMX.FTZ R2, R36, R5, !PT ;  /* 0x0000000524027209 */ /* 0x000fc60007810000 */
[----:B------:R-:W1:Y:S01]  /*3cd0*/  MUFU.TANH R31, R31 ;  /* 0x0000001f001f7308 */ /* 0x000e620000002400 */
[----:B--2---:R-:W-:Y:S02]  /*3ce0*/  FSEL R30, R30, -INF , P3 ;  /* 0xff8000001e1e7808 */ /* 0x004fe40001800000 */
[----:B------:R-:W-:-:S05]  /*3cf0*/  ISETP.GT.AND P3, PT, R0, 0x20, PT ;  /* 0x000000200000780c */ /* 0x000fca0003f64270 */
[----:B------:R-:W2:Y:S01]  /*3d00*/  MUFU.TANH R40, R40 ;  /* 0x0000002800287308 */ /* 0x000ea20000002400 */
[----:B---3--:R-:W-:-:S04]  /*3d10*/  FSEL R37, R37, -INF , P4 ;  /* 0xff80000025257808 */ /* 0x008fc80002000000 */
[----:B------:R-:W-:-:S03]  /*3d20*/  FMNMX.FTZ R5, R37, R2, !PT ;  /* 0x0000000225057209 */ /* 0x000fc60007810000 */
[----:B------:R-:W3:Y:S01]  /*3d30*/  MUFU.TANH R34, R34 ;  /* 0x0000002200227308 */ /* 0x000ee20000002400 */
[----:B-1----:R-:W-:Y:S02]  /*3d40*/  FSEL R31, R31, -INF , P2 ;  /* 0xff8000001f1f7808 */ /* 0x002fe40001000000 */
[----:B------:R-:W-:-:S05]  /*3d50*/  ISETP.GT.AND P2, PT, R0, 0x21, PT ;  /* 0x000000210000780c */ /* 0x000fca0003f44270 */
        /* <DEDUP_REMOVED lines=40> */
[----:B---3--:R-:W-:-:S04]  /*3fe0*/  FSEL R53, R53, -INF , P2 ;  /* 0xff80000035357808 */ /* 0x008fc80001000000 */
[----:B------:R-:W-:-:S03]  /*3ff0*/  FMNMX.FTZ R2, R53, R0, !PT ;  /* 0x0000000035027209 */ /* 0x000fc60007810000 */
[----:B------:R-:W3:Y:S01]  /*4000*/  MUFU.TANH R50, R50 ;  /* 0x0000003200327308 */ /* 0x000ee20000002400 */
[----:B-1----:R-:W-:Y:S01]  /*4010*/  FSEL R46, R46, -INF , P1 ;  /* 0xff8000002e2e7808 */ /* 0x002fe20000800000 */
[----:B------:R-:W1:Y:S06]  /*4020*/  SHFL.BFLY PT, R5, R2, 0x2, 0x1f ;  /* 0x0c401f0002057f89 */ /* 0x000e6c00000e0000 */
[----:B------:R-:W4:Y:S01]  /*4030*/  MUFU.TANH R51, R51 ;  /* 0x0000003300337308 */ /* 0x000f220000002400 */
[----:B--2---:R-:W-:-:S07]  /*4040*/  FSEL R47, R47, -INF , P6 ;  /* 0xff8000002f2f7808 */ /* 0x004fce0003000000 */
[----:B------:R-:W2:Y:S01]  /*4050*/  MUFU.TANH R54, R54 ;  /* 0x0000003600367308 */ /* 0x000ea20000002400 */
[----:B---3--:R-:W-:-:S07]  /*4060*/  FSEL R50, R50, -INF , P5 ;  /* 0xff80000032327808 */ /* 0x008fce0002800000 */
[----:B------:R-:W3:Y:S01]  /*4070*/  MUFU.TANH R55, R55 ;  /* 0x0000003700377308 */ /* 0x000ee20000002400 */
[----:B----4-:R-:W-:Y:S02]  /*4080*/  FSEL R51, R51, -INF , P4 ;  /* 0xff80000033337808 */ /* 0x010fe40002000000 */
[----:B-1----:R-:W-:Y:S02]  /*4090*/  FMNMX.FTZ R6, R2, R5, !PT ;  /* 0x0000000502067209 */ /* 0x002fe40007810000 */
[----:B------:R-:W-:-:S03]  /*40a0*/  FMNMX.FTZ R5, R26, R27, !PT ;  /* 0x0000001b1a057209 */ /* 0x000fc60007810000 */
[----:B------:R-:W1:Y:S01]  /*40b0*/  SHFL.BFLY PT, R7, R6, 0x1, 0x1f ;  /* 0x0c201f0006077f89 */ /* 0x000e6200000e0000 */
[----:B------:R-:W-:Y:S02]  /*40c0*/  FMNMX.FTZ R0, R30, R5, !PT ;  /* 0x000000051e007209 */ /* 0x000fe40007810000 */
[----:B--2---:R-:W-:Y:S02]  /*40d0*/  FSEL R54, R54, -INF , P3 ;  /* 0xff80000036367808 */ /* 0x004fe40001800000 */
[----:B------:R-:W-:-:S04]  /*40e0*/  FMNMX.FTZ R5, R31, R0, !PT ;  /* 0x000000001f057209 */ /* 0x000fc80007810000 */
[----:B------:R-:W-:Y:S02]  /*40f0*/  FMNMX.FTZ R0, R34, R5, !PT ;  /* 0x0000000522007209 */ /* 0x000fe40007810000 */
[----:B---3--:R-:W-:Y:S02]  /*4100*/  FSEL R55, R55, -INF , P2 ;  /* 0xff80000037377808 */ /* 0x008fe40001000000 */
[----:B------:R-:W-:-:S04]  /*4110*/  FMNMX.FTZ R5, R35, R0, !PT ;  /* 0x0000000023057209 */ /* 0x000fc80007810000 */
[----:B------:R-:W-:-:S04]  /*4120*/  FMNMX.FTZ R2, R38, R5, !PT ;  /* 0x0000000526027209 */ /* 0x000fc80007810000 */
[----:B------:R-:W-:Y:S02]  /*4130*/  FMNMX.FTZ R5, R39, R2, !PT ;  /* 0x0000000227057209 */ /* 0x000fe40007810000 */
[----:B-1----:R-:W-:Y:S02]  /*4140*/  FMNMX.FTZ R0, R6, R7, !PT ;  /* 0x0000000706007209 */ /* 0x002fe40007810000 */
[----:B------:R-:W-:Y:S01]  /*4150*/  FMNMX.FTZ R2, R42, R5, !PT ;  /* 0x000000052a027209 */ /* 0x000fe20007810000 */
[----:B------:R-:W-:Y:S01]  /*4160*/  BAR.SYNC.DEFER_BLOCKING 0xf, 0x100 ;  /* 0x03c4000000007b1d */ /* 0x000fe20000010000 */
[C---:B------:R-:W-:Y:S01]  /*4170*/  FSETP.NEU.FTZ.AND P1, PT, R0.reuse, -INF , PT ;  /* 0xff8000000000780b */ /* 0x040fe20003f3d000 */
[----:B------:R-:W-:Y:S01]  /*4180*/  FMUL.FTZ R6, R0, UR7 ;  /* 0x0000000700067c20 */ /* 0x000fe20008410000 */
[----:B------:R-:W-:-:S04]  /*4190*/  FMNMX.FTZ R5, R43, R2, !PT ;  /* 0x000000022b057209 */ /* 0x000fc80007810000 */
[----:B------:R-:W-:Y:S02]  /*41a0*/  FMNMX.FTZ R2, R46, R5, !PT ;  /* 0x000000052e027209 */ /* 0x000fe40007810000 */
[----:B------:R-:W-:Y:S02]  /*41b0*/  FSEL R6, R6, RZ, P1 ;  /* 0x000000ff06067208 */ /* 0x000fe40000800000 */
[----:B------:R-:W-:-:S03]  /*41c0*/  FMNMX.FTZ R5, R47, R2, !PT ;  /* 0x000000022f057209 */ /* 0x000fc60007810000 */
[--C-:B------:R-:W-:Y:S01]  /*41d0*/  FFMA.FTZ R24, R24, UR7, -R6.reuse ;  /* 0x0000000718187c23 */ /* 0x100fe20008010806 */
[----:B------:R-:W-:Y:S01]  /*41e0*/  FMNMX.FTZ R2, R50, R5, !PT ;  /* 0x0000000532027209 */ /* 0x000fe20007810000 */
[--C-:B------:R-:W-:Y:S01]  /*41f0*/  FFMA.FTZ R25, R25, UR7, -R6.reuse ;  /* 0x0000000719197c23 */ /* 0x100fe20008010806 */
[--C-:B------:R-:W-:Y:S01]  /*4200*/  FFMA.FTZ R28, R28, UR7, -R6.reuse ;  /* 0x000000071c1c7c23 */ /* 0x100fe20008010806 */
        /* <DEDUP_REMOVED lines=13> */
[--C-:B------:R-:W-:Y:S01]  /*42e0*/  FFMA.FTZ R49, R49, UR7, -R6.reuse ;  /* 0x0000000731317c23 */ /* 0x100fe20008010806 */
[----:B------:R-:W1:Y:S01]  /*42f0*/  SHFL.BFLY PT, R5, R2, 0x2, 0x1f ;  /* 0x0c401f0002057f89 */ /* 0x000e6200000e0000 */
[--C-:B------:R-:W-:Y:S01]  /*4300*/  FFMA.FTZ R52, R52, UR7, -R6.reuse ;  /* 0x0000000734347c23 */ /* 0x100fe20008010806 */
[----:B------:R-:W-:Y:S01]  /*4310*/  FFMA.FTZ R6, R53, UR7, -R6 ;  /* 0x0000000735067c23 */ /* 0x000fe20008010806 */
[----:B------:R-:W-:Y:S08]  /*4320*/  MUFU.EX2 R24, R24 ;  /* 0x0000001800187308 */ /* 0x000ff00000000800 */
[----:B------:R-:W-:Y:S08]  /*4330*/  MUFU.EX2 R9, R6 ;  /* 0x0000000600097308 */ /* 0x000ff00000000800 */
[----:B------:R-:W2:Y:S01]  /*4340*/  MUFU.EX2 R25, R25 ;  /* 0x0000001900197308 */ /* 0x000ea20000000800 */
[----:B-1----:R-:W-:-:S07]  /*4350*/  FMNMX.FTZ R5, R2, R5, !PT ;  /* 0x0000000502057209 */ /* 0x002fce0007810000 */
[----:B------:R-:W-:Y:S01]  /*4360*/  MUFU.EX2 R28, R28 ;  /* 0x0000001c001c7308 */ /* 0x000fe20000000800 */
[----:B------:R-:W1:Y:S07]  /*4370*/  SHFL.BFLY PT, R2, R5, 0x1, 0x1f ;  /* 0x0c201f0005027f89 */ /* 0x000e6e00000e0000 */
[----:B------:R-:W3:Y:S01]  /*4380*/  MUFU.EX2 R29, R29 ;  /* 0x0000001d001d7308 */ /* 0x000ee20000000800 */
[----:B--2---:R-:W-:-:S07]  /*4390*/  F2FP.BF16.F32.PACK_AB R152, R25, R24 ;  /* 0x000000181998723e */ /* 0x004fce00000010ff */
[----:B------:R-:W-:Y:S08]  /*43a0*/  MUFU.EX2 R32, R32 ;  /* 0x0000002000207308 */ /* 0x000ff00000000800 */
[----:B------:R-:W-:Y:S01]  /*43b0*/  MUFU.EX2 R33, R33 ;  /* 0x0000002100217308 */ /* 0x000fe20000000800 */
[----:B---3--:R-:W-:Y:S02]  /*43c0*/  F2FP.BF16.F32.PACK_AB R154, R29, R28 ;  /* 0x0000001c1d9a723e */ /* 0x008fe400000010ff */
[----:B-1----:R-:W-:-:S04]  /*43d0*/  FMNMX.FTZ R2, R5, R2, !PT ;  /* 0x0000000205027209 */ /* 0x002fc80007810000 */
[C---:B------:R-:W-:Y:S01]  /*43e0*/  FSETP.NEU.FTZ.AND P1, PT, R2.reuse, -INF , PT ;  /* 0xff8000000200780b */ /* 0x040fe20003f3d000 */
[----:B------:R-:W-:Y:S01]  /*43f0*/  FMUL.FTZ R5, R2, UR7 ;  /* 0x0000000702057c20 */ /* 0x000fe20008410000 */
[----:B------:R-:W-:Y:S04]  /*4400*/  MUFU.EX2 R36, R36 ;  /* 0x0000002400247308 */ /* 0x000fe80000000800 */
[----:B------:R-:W-:Y:S02]  /*4410*/  FSEL R10, R5, RZ, P1 ;  /* 0x000000ff050a7208 */ /* 0x000fe40000800000 */
[-C--:B------:R-:W-:Y:S02]  /*4420*/  LEA.HI R5, R17, R16.reuse, RZ, 0x4 ;  /* 0x0000001011057211 */ /* 0x080fe400078f20ff */
[----:B------:R-:W-:Y:S01]  /*4430*/  MUFU.EX2 R37, R37 ;  /* 0x0000002500257308 */ /* 0x000fe20000000800 */
[--C-:B------:R-:W-:Y:S01]  /*4440*/  FFMA.FTZ R26, R26, UR7, -R10.reuse ;  /* 0x000000071a1a7c23 */ /* 0x100fe2000801080a */
[----:B------:R-:W-:Y:S01]  /*4450*/  LOP3.LUT R7, R5, 0xfffffff0, RZ, 0xc0, !PT ;  /* 0xfffffff005077812 */ /* 0x000fe200078ec0ff */
[--C-:B------:R-:W-:Y:S01]  /*4460*/  FFMA.FTZ R27, R27, UR7, -R10.reuse ;  /* 0x000000071b1b7c23 */ /* 0x100fe2000801080a */
[--C-:B------:R-:W-:Y:S01]  /*4470*/  FFMA.FTZ R30, R30, UR7, -R10.reuse ;  /* 0x000000071e1e7c23 */ /* 0x100fe2000801080a */
[--C-:B------:R-:W-:Y:S01]  /*4480*/  FFMA.FTZ R31, R31, UR7, -R10.reuse ;  /* 0x000000071f1f7c23 */ /* 0x100fe2000801080a */
[--C-:B------:R-:W-:Y:S01]  /*4490*/  FFMA.FTZ R34, R34, UR7, -R10.reuse ;  /* 0x0000000722227c23 */ /* 0x100fe2000801080a */
[----:B------:R-:W-:Y:S01]  /*44a0*/  IMAD.IADD R7, R16, 0x1, -R7 ;  /* 0x0000000110077824 */ /* 0x000fe200078e0a07 */
[----:B------:R-:W-:Y:S01]  /*44b0*/  MUFU.EX2 R26, R26 ;  /* 0x0000001a001a7308 */ /* 0x000fe20000000800 */
[----:B------:R-:W-:Y:S01]  /*44c0*/  LEA.HI R16, R17, R16, RZ, 0x5 ;  /* 0x0000001011107211 */ /* 0x000fe200078f28ff */
[--C-:B------:R-:W-:Y:S01]  /*44d0*/  FFMA.FTZ R35, R35, UR7, -R10.reuse ;  /* 0x0000000723237c23 */ /* 0x100fe2000801080a */
[--C-:B------:R-:W-:Y:S01]  /*44e0*/  FFMA.FTZ R38, R38, UR7, -R10.reuse ;  /* 0x0000000726267c23 */ /* 0x100fe2000801080a */
[----:B------:R-:W-:Y:S01]  /*44f0*/  SHF.R.S32.HI R6, RZ, 0x1f, R7 ;  /* 0x0000001fff067819 */ /* 0x000fe20000011407 */
[--C-:B------:R-:W-:Y:S01]  /*4500*/  FFMA.FTZ R39, R39, UR7, -R10.reuse ;  /* 0x0000000727277c23 */ /* 0x100fe2000801080a */
[----:B------:R-:W-:Y:S01]  /*4510*/  SHF.L.U32 R16, R16, 0x5, RZ ;  /* 0x0000000510107819 */ /* 0x000fe200000006ff */
[--C-:B------:R-:W-:Y:S01]  /*4520*/  FFMA.FTZ R42, R42, UR7, -R10.reuse ;  /* 0x000000072a2a7c23 */ /* 0x100fe2000801080a */
[----:B------:R-:W-:Y:S01]  /*4530*/  LEA.HI R6, R6, R7, RZ, 0x3 ;  /* 0x0000000706067211 */ /* 0x000fe200078f18ff */
[----:B------:R-:W1:Y:S01]  /*4540*/  MUFU.EX2 R27, R27 ;  /* 0x0000001b001b7308 */ /* 0x000e620000000800 */
[----:B------:R-:W-:Y:S01]  /*4550*/  LOP3.LUT R16, R16, 0x7ffffc00, RZ, 0xc0, !PT ;  /* 0x7ffffc0010107812 */ /* 0x000fe200078ec0ff */
[--C-:B------:R-:W-:Y:S01]  /*4560*/  FFMA.FTZ R43, R43, UR7, -R10.reuse ;  /* 0x000000072b2b7c23 */ /* 0x100fe2000801080a */
[----:B------:R-:W-:Y:S01]  /*4570*/  LOP3.LUT R8, R6, 0xfffffff8, RZ, 0xc0, !PT ;  /* 0xfffffff806087812 */ /* 0x000fe200078ec0ff */
[--C-:B------:R-:W-:Y:S01]  /*4580*/  FFMA.FTZ R46, R46, UR7, -R10.reuse ;  /* 0x000000072e2e7c23 */ /* 0x100fe2000801080a */
[--C-:B------:R-:W-:Y:S01]  /*4590*/  FFMA.FTZ R47, R47, UR7, -R10.reuse ;  /* 0x000000072f2f7c23 */ /* 0x100fe2000801080a */
[--C-:B------:R-:W-:Y:S01]  /*45a0*/  FFMA.FTZ R50, R50, UR7, -R10.reuse ;  /* 0x0000000732327c23 */ /* 0x100fe2000801080a */
[----:B------:R-:W-:Y:S01]  /*45b0*/  IADD3 R8, R7, -R8, RZ ;  /* 0x8000000807087210 */ /* 0x000fe20007ffe0ff */
[----:B------:R-:W-:Y:S01]  /*45c0*/  MUFU.EX2 R30, R30 ;  /* 0x0000001e001e7308 */ /* 0x000fe20000000800 */
[----:B------:R-:W-:Y:S01]  /*45d0*/  SHF.R.S32.HI R7, RZ, 0x4, R5 ;  /* 0x00000004ff077819 */ /* 0x000fe20000011405 */
[----:B------:R-:W-:Y:S01]  /*45e0*/  FFMA.FTZ R51, R51, UR7, -R10 ;  /* 0x0000000733337c23 */ /* 0x000fe2000801080a */
[C---:B------:R-:W-:Y:S01]  /*45f0*/  LOP3.LUT P1, RZ, R8.reuse, 0x4, RZ, 0xc0, !PT ;  /* 0x0000000408ff7812 */ /* 0x040fe2000782c0ff */
[C---:B------:R-:W-:Y:S01]  /*4600*/  IMAD.SHL.U32 R5, R8.reuse, 0x40, RZ ;  /* 0x0000004008057824 */ /* 0x040fe200078e00ff */
[----:B------:R-:W-:Y:S01]  /*4610*/  LOP3.LUT P2, RZ, R8, 0x2, RZ, 0xc0, !PT ;  /* 0x0000000208ff7812 */ /* 0x000fe2000784c0ff */
[----:B------:R-:W-:-:S02]  /*4620*/  IMAD.SHL.U32 R12, R7, 0x8, RZ ;  /* 0x00000008070c7824 */ /* 0x000fc400078e00ff */
[--C-:B------:R-:W-:Y:S01]  /*4630*/  FFMA.FTZ R54, R54, UR7, -R10.reuse ;  /* 0x0000000736367c23 */ /* 0x100fe2000801080a */
[----:B------:R-:W-:Y:S01]  /*4640*/  IMAD.SHL.U32 R7, R6, 0x40, RZ ;  /* 0x0000004006077824 */ /* 0x000fe200078e00ff */
[----:B------:R-:W-:Y:S01]  /*4650*/  LOP3.LUT R5, R5, 0x1c0, RZ, 0xc0, !PT ;  /* 0x000001c005057812 */ /* 0x000fe200078ec0ff */
[----:B------:R-:W2:Y:S01]  /*4660*/  MUFU.EX2 R31, R31 ;  /* 0x0000001f001f7308 */ /* 0x000ea20000000800 */
[----:B------:R-:W-:Y:S01]  /*4670*/  FFMA.FTZ R10, R55, UR7, -R10 ;  /* 0x00000007370a7c23 */ /* 0x000fe2000801080a */
[----:B------:R-:W-:Y:S02]  /*4680*/  SEL R19, R19, 0xffffffc0, !P1 ;  /* 0xffffffc013137807 */ /* 0x000fe40004800000 */
[----:B------:R-:W-:Y:S02]  /*4690*/  LOP3.LUT R12, R5, 0x8, R12, 0xf8, !PT ;  /* 0x00000008050c7812 */ /* 0x000fe400078ef80c */
[----:B------:R-:W-:Y:S02]  /*46a0*/  SHF.R.U32.HI R5, RZ, 0x3, R5 ;  /* 0x00000003ff057819 */ /* 0x000fe40000011605 */
[----:B------:R-:W-:Y:S01]  /*46b0*/  MUFU.EX2 R34, R34 ;  /* 0x0000002200227308 */ /* 0x000fe20000000800 */
[----:B------:R-:W-:-:S02]  /*46c0*/  LOP3.LUT R7, R7, 0x7ffffe00, RZ, 0xc0, !PT ;  /* 0x7ffffe0007077812 */ /* 0x000fc400078ec0ff */
[----:B------:R-:W-:Y:S01]  /*46d0*/  LOP3.LUT R12, R12, R5, RZ, 0x3c, !PT ;  /* 0x000000050c0c7212 */ /* 0x000fe200078e3cff */
[----:B------:R-:W-:Y:S01]  /*46e0*/  FADD.FTZ R5, R24, R25 ;  /* 0x0000001918057221 */ /* 0x000fe20000010000 */
[----:B-1----:R-:W-:Y:S02]  /*46f0*/  F2FP.BF16.F32.PACK_AB R153, R27, R26 ;  /* 0x0000001a1b99723e */ /* 0x002fe400000010ff */
[----:B------:R-:W-:Y:S01]  /*4700*/  IADD3 R12, R12, R7, R16 ;  /* 0x000000070c0c7210 */ /* 0x000fe20007ffe010 */
[----:B------:R-:W-:Y:S01]  /*4710*/  FADD.FTZ R6, R28, R5 ;  /* 0x000000051c067221 */ /* 0x000fe20000010000 */
[----:B------:R-:W1:Y:S01]  /*4720*/  MUFU.EX2 R35, R35 ;  /* 0x0000002300237308 */ /* 0x000e620000000800 */
[----:B--2---:R-:W-:Y:S02]  /*4730*/  F2FP.BF16.F32.PACK_AB R155, R31, R30 ;  /* 0x0000001e1f9b723e */ /* 0x004fe400000010ff */
[----:B------:R-:W-:Y:S01]  /*4740*/  FADD.FTZ R5, R29, R6 ;  /* 0x000000061d057221 */ /* 0x000fe20000010000 */
[----:B------:R-:W-:-:S02]  /*4750*/  F2FP.BF16.F32.PACK_AB R156, R33, R32 ;  /* 0x00000020219c723e */ /* 0x000fc400000010ff */
[----:B------:R-:W-:Y:S01]  /*4760*/  F2FP.BF16.F32.PACK_AB R158, R37, R36 ;  /* 0x00000024259e723e */ /* 0x000fe200000010ff */
[----:B------:R-:W-:Y:S01]  /*4770*/  FADD.FTZ R6, R32, R5 ;  /* 0x0000000520067221 */ /* 0x000fe20000010000 */
[----:B------:R-:W-:Y:S01]  /*4780*/  FADD.FTZ R5, R26, R27 ;  /* 0x0000001b1a057221 */ /* 0x000fe20000010000 */
[----:B------:R-:W2:Y:S02]  /*4790*/  MUFU.EX2 R38, R38 ;  /* 0x0000002600267308 */ /* 0x000ea40000000800 */
[----:B------:R-:W-:Y:S01]  /*47a0*/  FADD.FTZ R7, R33, R6 ;  /* 0x0000000621077221 */ /* 0x000fe20000010000 */
[----:B------:R-:W-:-:S03]  /*47b0*/  FADD.FTZ R6, R30, R5 ;  /* 0x000000051e067221 */ /* 0x000fc60000010000 */
[----:B------:R-:W-:Y:S01]  /*47c0*/  FADD.FTZ R8, R36, R7 ;  /* 0x0000000724087221 */ /* 0x000fe20000010000 */
[----:B------:R-:W-:Y:S01]  /*47d0*/  FADD.FTZ R5, R31, R6 ;  /* 0x000000061f057221 */ /* 0x000fe20000010000 */
[----:B------:R-:W3:Y:S01]  /*47e0*/  MUFU.EX2 R40, R40 ;  /* 0x0000002800287308 */ /* 0x000ee20000000800 */
[----:B-1----:R-:W-:Y:S01]  /*47f0*/  F2FP.BF16.F32.PACK_AB R157, R35, R34 ;  /* 0x00000022239d723e */ /* 0x002fe200000010ff */
[----:B------:R-:W-:Y:S01]  /*4800*/  FADD.FTZ R7, R37, R8 ;  /* 0x0000000825077221 */ /* 0x000fe20000010000 */
[----:B------:R-:W-:-:S04]  /*4810*/  FADD.FTZ R6, R34, R5 ;  /* 0x0000000522067221 */ /* 0x000fc80000010000 */
[----:B------:R-:W-:Y:S01]  /*4820*/  FADD.FTZ R5, R35, R6 ;  /* 0x0000000623057221 */ /* 0x000fe20000010000 */
[----:B------:R-:W1:Y:S03]  /*4830*/  MUFU.EX2 R39, R39 ;  /* 0x0000002700277308 */ /* 0x000e660000000800 */
[----:B--2---:R-:W-:Y:S01]  /*4840*/  FADD.FTZ R6, R38, R5 ;  /* 0x0000000526067221 */ /* 0x004fe20000010000 */
[----:B------:R-:W-:-:S04]  /*4850*/  LEA R5, R12, UR41, 0x1 ;  /* 0x000000290c057c11 */ /* 0x000fc8000f8e08ff */
[----:B------:R-:W2:Y:S01]  /*4860*/  MUFU.EX2 R41, R41 ;  /* 0x0000002900297308 */ /* 0x000ea20000000800 */
[----:B---3--:R-:W-:Y:S01]  /*4870*/  FADD.FTZ R8, R40, R7 ;  /* 0x0000000728087221 */ /* 0x008fe20000010000 */
[----:B------:R-:W-:Y:S01]  /*4880*/  IADD3 R12, R5, 0x26800, RZ ;  /* 0x00026800050c7810 */ /* 0x000fe20007ffe0ff */
[----:B------:R3:W-:Y:S05]  /*4890*/  STSM.16.M88.4 [R5+0x26800], R152 ;  /* 0x0268009805007844 */ /* 0x0007ea0000000200 */
[----:B------:R-:W4:Y:S01]  /*48a0*/  MUFU.EX2 R42, R42 ;  /* 0x0000002a002a7308 */ /* 0x000f220000000800 */
[----:B-1----:R-:W-:Y:S01]  /*48b0*/  FADD.FTZ R7, R39, R6 ;  /* 0x0000000627077221 */ /* 0x002fe20000010000 */
[----:B------:R-:W-:Y:S01]  /*48c0*/  VIADD R6, R5, 0x26820 ;  /* 0x0002682005067836 */ /* 0x000fe20000000000 */
[----:B------:R-:W-:Y:S01]  /*48d0*/  F2FP.BF16.F32.PACK_AB R159, R39, R38 ;  /* 0x00000026279f723e */ /* 0x000fe200000010ff */
[----:B------:R-:W-:-:S04]  /*48e0*/  @P2 VIADD R6, R12, 0xffffffe0 ;  /* 0xffffffe00c062836 */ /* 0x000fc80000000000 */
[----:B------:R-:W1:Y:S01]  /*48f0*/  MUFU.EX2 R43, R43 ;  /* 0x0000002b002b7308 */ /* 0x000e620000000800 */
[C---:B--2---:R-:W-:Y:S01]  /*4900*/  FADD.FTZ R15, R41.reuse, R8 ;  /* 0x00000008290f7221 */ /* 0x044fe20000010000 */
[----:B------:R-:W-:Y:S01]  /*4910*/  F2FP.BF16.F32.PACK_AB R160, R41, R40 ;  /* 0x0000002829a0723e */ /* 0x000fe200000010ff */
[----:B------:R3:W-:Y:S05]  /*4920*/  STSM.16.M88.4 [R6], R156 ;  /* 0x0000009c06007844 */ /* 0x0007ea0000000200 */
[----:B------:R-:W2:Y:S01]  /*4930*/  MUFU.EX2 R44, R44 ;  /* 0x0000002c002c7308 */ /* 0x000ea20000000800 */
[----:B----4-:R-:W-:Y:S01]  /*4940*/  FADD.FTZ R8, R42, R7 ;  /* 0x000000072a087221 */ /* 0x010fe20000010000 */
[----:B------:R-:W-:-:S06]  /*4950*/  IADD3 R7, R12, R19, RZ ;  /* 0x000000130c077210 */ /* 0x000fcc0007ffe0ff */
[----:B------:R-:W-:Y:S01]  /*4960*/  MUFU.EX2 R46, R46 ;  /* 0x0000002e002e7308 */ /* 0x000fe20000000800 */
[C---:B-1----:R-:W-:Y:S01]  /*4970*/  FADD.FTZ R17, R43.reuse, R8 ;  /* 0x000000082b117221 */ /* 0x042fe20000010000 */
[----:B------:R-:W-:Y:S01]  /*4980*/  F2FP.BF16.F32.PACK_AB R161, R43, R42 ;  /* 0x0000002a2ba1723e */ /* 0x000fe200000010ff */
[----:B------:R-:W-:-:S05]  /*4990*/  IMAD.IADD R8, R19, 0x1, R6 ;  /* 0x0000000113087824 */ /* 0x000fca00078e0206 */
[----:B------:R-:W1:Y:S01]  /*49a0*/  MUFU.EX2 R45, R45 ;  /* 0x0000002d002d7308 */ /* 0x000e620000000800 */
[----:B--2---:R-:W-:-:S07]  /*49b0*/  FADD.FTZ R12, R44, R15 ;  /* 0x0000000f2c0c7221 */ /* 0x004fce0000010000 */
[----:B------:R-:W2:Y:S08]  /*49c0*/  MUFU.EX2 R47, R47 ;  /* 0x0000002f002f7308 */ /* 0x000eb00000000800 */
[----:B------:R-:W-:Y:S01]  /*49d0*/  MUFU.EX2 R48, R48 ;  /* 0x0000003000307308 */ /* 0x000fe20000000800 */
[C---:B-1----:R-:W-:Y:S01]  /*49e0*/  F2FP.BF16.F32.PACK_AB R162, R45.reuse, R44 ;  /* 0x0000002c2da2723e */ /* 0x042fe200000010ff */
[----:B------:R-:W-:-:S06]  /*49f0*/  FADD.FTZ R45, R45, R12 ;  /* 0x0000000c2d2d7221 */ /* 0x000fcc0000010000 */
[----:B------:R-:W1:Y:S01]  /*4a00*/  MUFU.EX2 R49, R49 ;  /* 0x0000003100317308 */ /* 0x000e620000000800 */
[----:B--2---:R-:W-:-:S05]  /*4a10*/  F2FP.BF16.F32.PACK_AB R163, R47, R46 ;  /* 0x0000002e2fa3723e */ /* 0x004fca00000010ff */
[----:B------:R3:W-:Y:S02]  /*4a20*/  STSM.16.M88.4 [R7], R160 ;  /* 0x000000a007007844 */ /* 0x0007e40000000200 */
[----:B------:R-:W-:Y:S08]  /*4a30*/  MUFU.EX2 R50, R50 ;  /* 0x0000003200327308 */ /* 0x000ff00000000800 */
[----:B------:R-:W2:Y:S01]  /*4a40*/  MUFU.EX2 R51, R51 ;  /* 0x0000003300337308 */ /* 0x000ea20000000800 */
[----:B-1----:R-:W-:Y:S01]  /*4a50*/  F2FP.BF16.F32.PACK_AB R164, R49, R48 ;  /* 0x0000003031a4723e */ /* 0x002fe200000010ff */
[----:B------:R-:W-:-:S04]  /*4a60*/  FADD.FTZ R48, R48, R45 ;  /* 0x0000002d30307221 */ /* 0x000fc80000010000 */
[----:B------:R-:W-:Y:S02]  /*4a70*/  FADD.FTZ R49, R49, R48 ;  /* 0x0000003031317221 */ /* 0x000fe40000010000 */
[----:B------:R-:W1:Y:S08]  /*4a80*/  MUFU.EX2 R52, R52 ;  /* 0x0000003400347308 */ /* 0x000e700000000800 */
[----:B------:R-:W-:Y:S01]  /*4a90*/  MUFU.EX2 R54, R54 ;  /* 0x0000003600367308 */ /* 0x000fe20000000800 */
[----:B--2---:R-:W-:-:S07]  /*4aa0*/  F2FP.BF16.F32.PACK_AB R165, R51, R50 ;  /* 0x0000003233a5723e */ /* 0x004fce00000010ff */
[----:B------:R2:W4:Y:S01]  /*4ab0*/  MUFU.EX2 R13, R10 ;  /* 0x0000000a000d7308 */ /* 0x0005220000000800 */
[----:B-1----:R-:W-:Y:S01]  /*4ac0*/  F2FP.BF16.F32.PACK_AB R166, R9, R52 ;  /* 0x0000003409a6723e */ /* 0x002fe200000010ff */
[----:B--2---:R-:W-:-:S04]  /*4ad0*/  FADD.FTZ R10, R46, R17 ;  /* 0x000000112e0a7221 */ /* 0x004fc80000010000 */
[----:B------:R-:W-:Y:S01]  /*4ae0*/  FADD.FTZ R47, R47, R10 ;  /* 0x0000000a2f2f7221 */ /* 0x000fe20000010000 */
[----:B------:R-:W-:-:S03]  /*4af0*/  FADD.FTZ R10, R52, R49 ;  /* 0x00000031340a7221 */ /* 0x000fc60000010000 */
[----:B------:R-:W-:Y:S01]  /*4b00*/  FADD.FTZ R50, R50, R47 ;  /* 0x0000002f32327221 */ /* 0x000fe20000010000 */
[----:B----4-:R-:W-:Y:S01]  /*4b10*/  F2FP.BF16.F32.PACK_AB R167, R13, R54 ;  /* 0x000000360da7723e */ /* 0x010fe200000010ff */
[----:B------:R-:W-:Y:S02]  /*4b20*/  FADD.FTZ R10, R9, R10 ;  /* 0x0000000a090a7221 */ /* 0x000fe40000010000 */
[----:B------:R-:W-:Y:S02]  /*4b30*/  FADD.FTZ R51, R51, R50 ;  /* 0x0000003233337221 */ /* 0x000fe40000010000 */
[----:B------:R3:W-:Y:S02]  /*4b40*/  STSM.16.M88.4 [R8], R164 ;  /* 0x000000a408007844 */ /* 0x0007e40000000200 */
[----:B------:R-:W-:-:S04]  /*4b50*/  FADD.FTZ R54, R54, R51 ;  /* 0x0000003336367221 */ /* 0x000fc80000010000 */
[----:B------:R-:W-:Y:S01]  /*4b60*/  FADD.FTZ R9, R13, R54 ;  /* 0x000000360d097221 */ /* 0x000fe20000010000 */
[----:B------:R-:W-:Y:S06]  /*4b70*/  @!P0 BRA `(.L_x_30) ;  /* 0x0000000000048947 */ /* 0x000fec0003800000 */
[----:B------:R-:W-:Y:S01]  /*4b80*/  BPT.TRAP 0x1 ;  /* 0x000000040000795c */ /* 0x000fe20000300000 */
.L_x_30:
[----:B------:R1:W2:Y:S01]  /*4b90*/  SYNCS.PHASECHK.TRANS64.TRYWAIT P1, [UR41+0x28c50], R11 ;  /* 0x028c500bff0075a7 */ /* 0x0002a20008020169 */
[----:B------:R-:W-:Y:S05]  /*4ba0*/  @!P0 BRA `(.L_x_31) ;  /* 0x0000000000048947 */ /* 0x000fea0003800000 */
[----:B------:R-:W-:Y:S01]  /*4bb0*/  BPT.TRAP 0x1 ;  /* 0x000000040000795c */ /* 0x000fe20000300000 */
.L_x_31:
[----:B------:R-:W-:Y:S01]  /*4bc0*/  ULOP3.LUT UR24, UR45, 0x2000000, URZ, 0xfc, !UPT ;  /* 0x020000002d187892 */ /* 0x000fe2000f8efc3f */
[----:B--2---:R-:W-:Y:S11]  /*4bd0*/  @P1 BRA `(.L_x_32) ;  /* 0x0000000000081947 */ /* 0x004ff60003800000 */
[----:B------:R-:W2:Y:S02]  /*4be0*/  SYNCS.PHASECHK.TRANS64.TRYWAIT P1, [UR41+0x28c50], R11 ;  /* 0x028c500bff0075a7 */ /* 0x000ea40008020169 */
[----:B--2---:R-:W-:Y:S05]  /*4bf0*/  @!P1 BRA `(.L_x_33) ;  /* 0x0000008800949947 */ /* 0x004fea0003800000 */
.L_x_32:
[----:B------:R-:W-:Y:S01]  /*4c00*/  WARPGROUP.ARRIVE ;  /* 0x00000000000079c5 */ /* 0x000fe20000000000 */
[----:B------:R-:W-:Y:S01]  /*4c10*/  UMOV UR10, UR24 ;  /* 0x00000018000a7c82 */ /* 0x000fe20008000000 */
[----:B------:R-:W-:Y:S01]  /*4c20*/  UMOV UR11, 0x40000040 ;  /* 0x40000040000b7882 */ /* 0x000fe20000000000 */
[----:B------:R-:W-:-:S03]  /*4c30*/  UIADD3 UR4, UR24, 0x80, URZ ;  /* 0x0000008018047890 */ /* 0x000fc6000fffe03f */
[----:B------:R-:W-:Y:S01]  /*4c40*/  HGMMA.64x256x16.F32.BF16 R24, R152, gdesc[UR8].tnspB, RZ, !UPT, gsb0 ;  /* 0x43e0000898187df0 */ /* 0x000fe2000c0018ff */
[----:B------:R-:W-:-:S03]  /*4c50*/  UMOV UR11, 0x40000040 ;  /* 0x40000040000b7882 */ /* 0x000fc60000000000 */
[----:B------:R-:W-:Y:S01]  /*4c60*/  UMOV UR10, UR4 ;  /* 0x00000004000a7c82 */ /* 0x000fe20008000000 */
[----:B------:R-:W-:Y:S01]  /*4c70*/  UIADD3 UR4, UR24, 0x100, URZ ;  /* 0x0000010018047890 */ /* 0x000fe2000fffe03f */
[----:B------:R-:W-:Y:S02]  /*4c80*/  WARPGROUP.DEPBAR.LE gsb0, 0x0 ;  /* 0x00008000000079c5 */ /* 0x000fe40000010000 */
[----:B------:R-:W-:-:S15]  /*4c90*/  WARPGROUP.ARRIVE ;  /* 0x00000000000079c5 */ /* 0x000fde0000000000 */
[----:B------:R-:W-:-:S05]  /*4ca0*/  NOP ;  /* 0x0000000000007918 */ /* 0x000fca0000000000 */
[----:B------:R-:W-:Y:S01]  /*4cb0*/  HGMMA.64x256x16.F32.BF16 R24, R156, gdesc[UR8].tnspB, R24, gsb0 ;  /* 0x43e000089c187df0 */ /* 0x000fe20008001818 */
[----:B------:R-:W-:Y:S01]  /*4cc0*/  UMOV UR10, UR4 ;  /* 0x00000004000a7c82 */ /* 0x000fe20008000000 */
[----:B------:R-:W-:Y:S01]  /*4cd0*/  UMOV UR11, 0x40000040 ;  /* 0x40000040000b7882 */ /* 0x000fe20000000000 */
[----:B------:R-:W-:Y:S01]  /*4ce0*/  UIADD3 UR4, UR24, 0x180, URZ ;  /* 0x0000018018047890 */ /* 0x000fe2000fffe03f */
[----:B------:R-:W-:Y:S02]  /*4cf0*/  WARPGROUP.DEPBAR.LE gsb0, 0x0 ;  /* 0x00008000000079c5 */ /* 0x000fe40000010000 */
[----:B------:R-:W-:-:S15]  /*4d00*/  WARPGROUP.ARRIVE ;  /* 0x00000000000079c5 */ /* 0x000fde0000000000 */
[----:B------:R-:W-:-:S07]  /*4d10*/  NOP ;  /* 0x0000000000007918 */ /* 0x000fce0000000000 */
[----:B------:R-:W-:Y:S01]  /*4d20*/  HGMMA.64x256x16.F32.BF16 R24, R160, gdesc[UR8].tnspB, R24, gsb0 ;  /* 0x43e00008a0187df0 */ /* 0x000fe20008001818 */
[----:B------:R-:W-:Y:S01]  /*4d30*/  UMOV UR10, UR4 ;  /* 0x00000004000a7c82 */ /* 0x000fe20008000000 */
[----:B------:R-:W-:Y:S01]  /*4d40*/  UMOV UR11, 0x40000040 ;  /* 0x40000040000b7882 */ /* 0x000fe20000000000 */
[----:B------:R-:W-:Y:S01]  /*4d50*/  UMOV UR4, URZ ;  /* 0x0000003f00047c82 */ /* 0x000fe20008000000 */
[----:B------:R-:W-:Y:S02]  /*4d60*/  WARPGROUP.DEPBAR.LE gsb0, 0x0 ;  /* 0x00008000000079c5 */ /* 0x000fe40000010000 */
[----:B------:R-:W-:-:S15]  /*4d70*/  WARPGROUP.ARRIVE ;  /* 0x00000000000079c5 */ /* 0x000fde0000000000 */
[----:B------:R-:W-:-:S07]  /*4d80*/  NOP ;  /* 0x0000000000007918 */ /* 0x000fce0000000000 */
[----:B------:R-:W-:Y:S03]  /*4d90*/  HGMMA.64x256x16.F32.BF16 R24, R164, gdesc[UR8].tnspB, R24, gsb0 ;  /* 0x43e00008a4187df0 */ /* 0x000fe60008001818 */
[----:B------:R-:W-:Y:S02]  /*4da0*/  WARPGROUP.DEPBAR.LE gsb0, 0x0 ;  /* 0x00008000000079c5 */ /* 0x000fe40000010000 */
[----:B------:R-:W-:Y:S01]  /*4db0*/  @!PT LDS RZ, [RZ] ;  /* 0x00000000fffff984 */ /* 0x000fe20000000800 */
[----:B------:R-:W-:Y:S01]  /*4dc0*/  @!PT LDS RZ, [RZ] ;  /* 0x00000000fffff984 */ /* 0x000fe20000000800 */
[----:B------:R-:W-:Y:S01]  /*4dd0*/  @!PT LDS RZ, [RZ] ;  /* 0x00000000fffff984 */ /* 0x000fe20000000800 */
[----:B------:R-:W-:Y:S01]  /*4de0*/  @!PT LDS RZ, [RZ] ;  /* 0x00000000fffff984 */ /* 0x000fe20000000800 */
[----:B------:R4:W-:Y:S06]  /*4df0*/  MEMBAR.ALL.CTA ;  /* 0x0000000000007992 */ /* 0x0009ec0000008000 */
[----:B----4-:R-:W4:Y:S02]  /*4e00*/  FENCE.VIEW.ASYNC.S ;  /* 0x00000000000073c6 */ /* 0x010f240000000000 */
[----:B----4-:R-:W-:Y:S01]  /*4e10*/  NOP ;  /* 0x0000000000007918 */ /* 0x010fe20000000000 */
[----:B------:R-:W-:Y:S06]  /*4e20*/  BAR.ARV 0xe, 0x100 ;  /* 0x0384000000007b1d */ /* 0x000fec0000002000 */
[----:B------:R-:W-:Y:S05]  /*4e30*/  @!P0 BRA `(.L_x_34) ;  /* 0x0000000000048947 */ /* 0x000fea0003800000 */
[----:B------:R-:W-:Y:S01]  /*4e40*/  BPT.TRAP 0x1 ;  /* 0x000000040000795c */ /* 0x000fe20000300000 */
.L_x_34:
[----:B------:R-:W-:Y:S02]  /*4e50*/  UIADD3 UR44, UR44, -0x2, URZ ;  /* 0xfffffffe2c2c7890 */ /* 0x000fe4000fffe03f */
[----:B------:R-:W-:Y:S02]  /*4e60*/  UIADD3 UR5, UR41, 0x28c60, URZ ;  /* 0x00028c6029057890 */ /* 0x000fe4000fffe03f */
[----:B------:R-:W-:Y:S02]  /*4e70*/  UISETP.GE.AND UP0, UPT, UR44, UR40, UPT ;  /* 0x000000282c00728c */ /* 0x000fe4000bf06270 */
[----:B------:R-:W-:-:S04]  /*4e80*/  UPRMT UR5, UR42, 0x654, UR5 ;  /* 0x000006542a057896 */ /* 0x000fc80008000005 */
[----:B------:R-:W-:-:S05]  /*4e90*/  PLOP3.LUT P1, PT, PT, PT, UP0, 0x80, 0x0 ;  /* 0x000000000000781c */ /* 0x000fca0003f2f008 */
[----:B------:R-:W-:Y:S08]  /*4ea0*/  SYNCS.ARRIVE.TRANS64.RED.A1T0 RZ, [UR5], RZ ;  /* 0x000000ffffff79a7 */ /* 0x000ff00008100405 */
[----:B------:R-:W-:Y:S05]  /*4eb0*/  @!P1 BRA `(.L_x_35) ;  /* 0x0000001c003c9947 */ /* 0x000fea0003800000 */
[----:B------:R-:W-:Y:S01]  /*4ec0*/  UMOV UR4, URZ ;  /* 0x0000003f00047c82 */ /* 0x000fe20008000000 */
[----:B------:R-:W-:Y:S01]  /*4ed0*/  UMOV UR5, URZ ;  /* 0x0000003f00057c82 */ /* 0x000fe20008000000 */
[----:B------:R-:W-:Y:S01]  /*4ee0*/  ULDC UR28, c[0x0][0x9d8] ;  /* 0x00027600001c7ab9 */ /* 0x000fe20000000800 */
[----:B------:R-:W-:-:S05]  /*4ef0*/  ULDC UR27, c[0x0][0x988] ;  /* 0x00026200001b7ab9 */ /* 0x000fca0000000800 */
.L_x_46:
[----:B------:R-:W-:Y:S01]  /*4f00*/  UIADD3 UR7, UR5, 0x1, URZ ;  /* 0x0000000105077890 */ /* 0x000fe2000fffe03f */
[----:B012---:R-:W-:Y:S01]  /*4f10*/  IMAD.U32 R11, RZ, RZ, UR44 ;  /* 0x0000002cff0b7e24 */ /* 0x007fe2000f8e00ff */
[----:B------:R-:W-:Y:S02]  /*4f20*/  UIADD3 UR44, UR44, -0x1, URZ ;  /* 0xffffffff2c2c7890 */ /* 0x000fe4000fffe03f */
[----:B------:R-:W-:Y:S02]  /*4f30*/  UISETP.NE.AND UP0, UPT, UR7, 0x2, UPT ;  /* 0x000000020700788c */ /* 0x000fe4000bf05270 */
[----:B------:R-:W-:Y:S02]  /*4f40*/  ISETP.GT.AND P1, PT, R11, UR40, PT ;  /* 0x000000280b007c0c */ /* 0x000fe4000bf24270 */
[----:B------:R-:W-:Y:S02]  /*4f50*/  USEL UR10, URZ, 0x1, UP0 ;  /* 0x000000013f0a7887 */ /* 0x000fe40008000000 */
[----:B------:R-:W-:-:S02]  /*4f60*/  USEL UR25, UR7, URZ, UP0 ;  /* 0x0000003f07197287 */ /* 0x000fc40008000000 */
[----:B------:R-:W-:Y:S01]  /*4f70*/  ULOP3.LUT UR4, UR4, UR10, URZ, 0x3c, !UPT ;  /* 0x0000000a04047292 */ /* 0x000fe2000f8e3c3f */
[----:B------:R-:W-:Y:S11]  /*4f80*/  @!P0 BRA `(.L_x_36) ;  /* 0x0000000000048947 */ /* 0x000ff60003800000 */
[----:B------:R-:W-:Y:S01]  /*4f90*/  BPT.TRAP 0x1 ;  /* 0x000000040000795c */ /* 0x000fe20000300000 */
.L_x_36:
[----:B------:R-:W-:Y:S01]  /*4fa0*/  ULEA UR26, UR25, UR41, 0x3 ;  /* 0x00000029191a7291 */ /* 0x000fe2000f8e183f */
[----:B------:R-:W-:-:S04]  /*4fb0*/  MOV R11, UR4 ;  /* 0x00000004000b7c02 */ /* 0x000fc80008000f00 */
[----:B------:R-:W-:-:S04]  /*4fc0*/  SHF.L.U32 R11, R11, 0x1f, RZ ;  /* 0x0000001f0b0b7819 */ /* 0x000fc800000006ff */
[----:B------:R0:W1:Y:S01]  /*4fd0*/  SYNCS.PHASECHK.TRANS64.TRYWAIT P2, [UR26+0x28c30], R11 ;  /* 0x028c300bff0075a7 */ /* 0x000062000804015a */
[----:B------:R-:W-:Y:S05]  /*4fe0*/  @!P0 BRA `(.L_x_37) ;  /* 0x0000000000048947 */ /* 0x000fea0003800000 */
[----:B------:R-:W-:Y:S01]  /*4ff0*/  BPT.TRAP 0x1 ;  /* 0x000000040000795c */ /* 0x000fe20000300000 */
.L_x_37:
[----:B-1----:R-:W-:Y:S05]  /*5000*/  @P2 BRA `(.L_x_38) ;  /* 0x0000000000082947 */ /* 0x002fea0003800000 */
[----:B------:R-:W1:Y:S02]  /*5010*/  SYNCS.PHASECHK.TRANS64.TRYWAIT P2, [UR26+0x28c30], R11 ;  /* 0x028c300bff0075a7 */ /* 0x000e64000804015a */
[----:B-1----:R-:W-:Y:S05]  /*5020*/  @!P2 BRA `(.L_x_39) ;  /* 0x0000008400a0a947 */ /* 0x002fea0003800000 */
.L_x_38:
[----:B------:R-:W-:Y:S01]  /*5030*/  ULEA UR10, UR25, UR6, 0x9 ;  /* 0x00000006190a7291 */ /* 0x000fe2000f8e483f */
[----:B---3--:R-:W-:Y:S01]  /*5040*/  WARPGROUP.ARRIVE ;  /* 0x00000000000079c5 */ /* 0x008fe20000000000 */
[----:B------:R-:W-:Y:S01]  /*5050*/  UMOV UR11, 0x40000040 ;  /* 0x40000040000b7882 */ /* 0x000fe20000000000 */
[----:B------:R-:W-:Y:S01]  /*5060*/  UMOV UR15, 0x40000040 ;  /* 0x40000040000f7882 */ /* 0x000fe20000000000 */
[----:B------:R-:W-:Y:S02]  /*5070*/  UIADD3 UR14, UR10, 0x2, URZ ;  /* 0x000000020a0e7890 */ /* 0x000fe4000fffe03f */
[----:B------:R-:W-:Y:S01]  /*5080*/  UIADD3 UR18, UR10, 0x4, URZ ;  /* 0x000000040a127890 */ /* 0x000fe2000fffe03f */
[----:B------:R-:W-:Y:S02]  /*5090*/  UMOV UR19, 0x40000040 ;  /* 0x4000004000137882 */ /* 0x000fe40000000000 */
[----:B------:R-:W-:Y:S01]  /*50a0*/  HGMMA.64x64x16.F32.BF16 R152, gdesc[UR8], RZ, !UPT, gsb0 ;  /* 0x00e00000089879f0 */ /* 0x000fe2000c0018ff */
[----:B------:R-:W-:Y:S01]  /*50b0*/  UIADD3 UR22, UR10, 0x6, URZ ;  /* 0x000000060a167890 */ /* 0x000fe2000fffe03f */
[----:B------:R-:W-:Y:S01]  /*50c0*/  UMOV UR23, 0x40000040 ;  /* 0x4000004000177882 */ /* 0x000fe20000000000 */
[----:B------:R-:W-:-:S02]  /*50d0*/  WARPGROUP.DEPBAR.LE gsb0, 0x0 ;  /* 0x00008000000079c5 */ /* 0x000fc40000010000 */
        /* <DEDUP_REMOVED lines=11> */
.L_x_40:
[----:B------:R-:W-:Y:S01]  /*5190*/  FMUL.FTZ R17, R152, UR28 ;  /* 0x0000001c98117c20 */ /* 0x000fe20008410000 */
[----:B------:R-:W-:Y:S01]  /*51a0*/  FMUL.FTZ R16, R153, UR28 ;  /* 0x0000001c99107c20 */ /* 0x000fe20008410000 */
[----:B------:R-:W-:Y:S01]  /*51b0*/  FMUL.FTZ R18, R156, UR28 ;  /* 0x0000001c9c127c20 */ /* 0x000fe20008410000 */
[----:B------:R-:W-:Y:S01]  /*51c0*/  FMUL.FTZ R19, R157, UR28 ;  /* 0x0000001c9d137c20 */ /* 0x000fe20008410000 */
[----:B------:R-:W-:Y:S01]  /*51d0*/  FMUL.FTZ R20, R160, UR28 ;  /* 0x0000001ca0147c20 */ /* 0x000fe20008410000 */
[----:B------:R-:W-:Y:S01]  /*51e0*/  FMUL.FTZ R21, R161, UR28 ;  /* 0x0000001ca1157c20 */ /* 0x000fe20008410000 */
[----:B------:R-:W2:Y:S01]  /*51f0*/  MUFU.TANH R17, R17 ;  /* 0x0000001100117308 */ /* 0x000ea20000002400 */
[----:B------:R-:W-:Y:S01]  /*5200*/  FMUL.FTZ R22, R164, UR28 ;  /* 0x0000001ca4167c20 */ /* 0x000fe20008410000 */
[----:B------:R-:W-:Y:S01]  /*5210*/  FMUL.FTZ R23, R165, UR28 ;  /* 0x0000001ca5177c20 */ /* 0x000fe20008410000 */
[----:B------:R-:W-:Y:S01]  /*5220*/  FMUL.FTZ R14, R158, UR28 ;  /* 0x0000001c9e0e7c20 */ /* 0x000fe20008410000 */
[----:B------:R-:W-:Y:S01]  /*5230*/  FMUL.FTZ R152, R168, UR28 ;  /* 0x0000001ca8987c20 */ /* 0x000fe20008410000 */
[----:B------:R-:W-:Y:S01]  /*5240*/  FMUL.FTZ R153, R169, UR28 ;  /* 0x0000001ca9997c20 */ /* 0x000fe20008410000 */
[----:B------:R-:W-:Y:S01]  /*5250*/  FMUL.FTZ R13, R154, UR28 ;  /* 0x0000001c9a0d7c20 */ /* 0x000fe20008410000 */
[----:B------:R-:W-:Y:S01]  /*5260*/  FMUL.FTZ R154, R172, UR28 ;  /* 0x0000001cac9a7c20 */ /* 0x000fe20008410000 */
[----:B------:R-:W3:Y:S01]  /*5270*/  MUFU.TANH R16, R16 ;  /* 0x0000001000107308 */ /* 0x000ee20000002400 */
[----:B------:R-:W-:Y:S01]  /*5280*/  FMUL.FTZ R15, R159, UR28 ;  /* 0x0000001c9f0f7c20 */ /* 0x000fe20008410000 */
[----:B-1----:R-:W-:Y:S01]  /*5290*/  FMUL.FTZ R12, R155, UR28 ;  /* 0x0000001c9b0c7c20 */ /* 0x002fe20008410000 */
[----:B------:R-:W-:Y:S01]  /*52a0*/  FMUL.FTZ R155, R173, UR28 ;  /* 0x0000001cad9b7c20 */ /* 0x000fe20008410000 */
[----:B------:R-:W-:Y:S01]  /*52b0*/  FMUL.FTZ R156, R176, UR28 ;  /* 0x0000001cb09c7c20 */ /* 0x000fe20008410000 */
[----:B------:R-:W-:Y:S01]  /*52c0*/  FMUL.FTZ R165, R171, UR28 ;  /* 0x0000001caba57c20 */ /* 0x000fe20008410000 */
[----:B------:R-:W-:Y:S01]  /*52d0*/  UMOV UR7, UR27 ;  /* 0x0000001b00077c82 */ /* 0x000fe20008000000 */
[----:B------:R-:W-:Y:S01]  /*52e0*/  FMUL.FTZ R172, R182, UR28 ;  /* 0x0000001cb6ac7c20 */ /* 0x000fe20008410000 */
[----:B------:R-:W1:Y:S01]  /*52f0*/  MUFU.TANH R18, R18 ;  /* 0x0000001200127308 */ /* 0x000e620000002400 */
[----:B--2---:R-:W-:Y:S01]  /*5300*/  FMNMX.FTZ R157, R17, R0, !PT ;  /* 0x00000000119d7209 */ /* 0x004fe20007810000 */
[----:B------:R-:W-:Y:S01]  /*5310*/  FMUL.FTZ R173, R183, UR28 ;  /* 0x0000001cb7ad7c20 */ /* 0x000fe20008410000 */
[----:B------:R-:W-:Y:S01]  /*5320*/  ISETP.NE.AND P2, PT, R3, RZ, PT ;  /* 0x000000ff0300720c */ /* 0x000fe20003f45270 */
[----:B------:R-:W-:-:S04]  /*5330*/  UIADD3 UR10, UR26, 0x28c40, URZ ;  /* 0x00028c401a0a7890 */ /* 0x000fc8000fffe03f */
[----:B------:R-:W2:Y:S01]  /*5340*/  MUFU.TANH R19, R19 ;  /* 0x0000001300137308 */ /* 0x000ea20000002400 */
[----:B---3--:R-:W-:Y:S01]  /*5350*/  FMNMX.FTZ R157, R16, R157, !PT ;  /* 0x0000009d109d7209 */ /* 0x008fe20007810000 */
[----:B------:R-:W-:-:S06]  /*5360*/  UPRMT UR10, UR42, 0x654, UR10 ;  /* 0x000006542a0a7896 */ /* 0x000fcc000800000a */
[----:B------:R-:W3:Y:S01]  /*5370*/  MUFU.TANH R20, R20 ;  /* 0x0000001400147308 */ /* 0x000ee20000002400 */
[----:B-1----:R-:W-:Y:S02]  /*5380*/  FMNMX.FTZ R158, R18, R157, !PT ;  /* 0x0000009d129e7209 */ /* 0x002fe40007810000 */
[----:B------:R-:W-:Y:S05]  /*5390*/  SYNCS.ARRIVE.TRANS64.RED.A1T0 RZ, [UR10], RZ ;  /* 0x000000ffffff79a7 */ /* 0x000fea000810040a */
[----:B------:R-:W1:Y:S01]  /*53a0*/  MUFU.TANH R21, R21 ;  /* 0x0000001500157308 */ /* 0x000e620000002400 */
[----:B--2---:R-:W-:-:S07]  /*53b0*/  FMNMX.FTZ R157, R19, R158, !PT ;  /* 0x0000009e139d7209 */ /* 0x004fce0007810000 */
[----:B------:R-:W2:Y:S01]  /*53c0*/  MUFU.TANH R22, R22 ;  /* 0x0000001600167308 */ /* 0x000ea20000002400 */
[----:B---3--:R-:W-:Y:S01]  /*53d0*/  FMNMX.FTZ R158, R20, R157, !PT ;  /* 0x0000009d149e7209 */ /* 0x008fe20007810000 */
[----:B------:R-:W-:-:S06]  /*53e0*/  FMUL.FTZ R157, R177, UR28 ;  /* 0x0000001cb19d7c20 */ /* 0x000fcc0008410000 */
[----:B------:R-:W3:Y:S01]  /*53f0*/  MUFU.TANH R23, R23 ;  /* 0x0000001700177308 */ /* 0x000ee20000002400 */
[----:B-1----:R-:W-:Y:S01]  /*5400*/  FMNMX.FTZ R159, R21, R158, !PT ;  /* 0x0000009e159f7209 */ /* 0x002fe20007810000 */
[----:B------:R-:W-:-:S06]  /*5410*/  FMUL.FTZ R158, R180, UR28 ;  /* 0x0000001cb49e7c20 */ /* 0x000fcc0008410000 */
[----:B------:R-:W1:Y:S01]  /*5420*/  MUFU.TANH R152, R152 ;  /* 0x0000009800987308 */ /* 0x000e620000002400 */
[----:B--2---:R-:W-:-:S07]  /*5430*/  FMNMX.FTZ R160, R22, R159, !PT ;  /* 0x0000009f16a07209 */ /* 0x004fce0007810000 */
[----:B------:R-:W2:Y:S01]  /*5440*/  MUFU.TANH R153, R153 ;  /* 0x0000009900997308 */ /* 0x000ea20000002400 */
[----:B---3--:R-:W-:-:S07]  /*5450*/  FMNMX.FTZ R159, R23, R160, !PT ;  /* 0x000000a0179f7209 */ /* 0x008fce0007810000 */
[----:B------:R-:W3:Y:S01]  /*5460*/  MUFU.TANH R154, R154 ;  /* 0x0000009a009a7308 */ /* 0x000ee20000002400 */
[----:B-1----:R-:W-:Y:S01]  /*5470*/  FMNMX.FTZ R160, R152, R159, !PT ;  /* 0x0000009f98a07209 */ /* 0x002fe20007810000 */
[----:B------:R-:W-:-:S06]  /*5480*/  FMUL.FTZ R159, R181, UR28 ;  /* 0x0000001cb59f7c20 */ /* 0x000fcc0008410000 */
[----:B------:R-:W1:Y:S01]  /*5490*/  MUFU.TANH R155, R155 ;  /* 0x0000009b009b7308 */ /* 0x000e620000002400 */
[----:B--2---:R-:W-:Y:S01]  /*54a0*/  FMNMX.FTZ R161, R153, R160, !PT ;  /* 0x000000a099a17209 */ /* 0x004fe20007810000 */
[----:B------:R-:W-:-:S06]  /*54b0*/  FMUL.FTZ R160, R162, UR28 ;  /* 0x0000001ca2a07c20 */ /* 0x000fcc0008410000 */
[----:B------:R-:W2:Y:S01]  /*54c0*/  MUFU.TANH R156, R156 ;  /* 0x0000009c009c7308 */ /* 0x000ea20000002400 */
[----:B---3--:R-:W-:-:S07]  /*54d0*/  FMNMX.FTZ R164, R154, R161, !PT ;  /* 0x000000a19aa47209 */ /* 0x008fce0007810000 */
[----:B------:R-:W3:Y:S01]  /*54e0*/  MUFU.TANH R157, R157 ;  /* 0x0000009d009d7308 */ /* 0x000ee20000002400 */
[----:B-1----:R-:W-:-:S07]  /*54f0*/  FMNMX.FTZ R161, R155, R164, !PT ;  /* 0x000000a49ba17209 */ /* 0x002fce0007810000 */
[----:B------:R-:W1:Y:S01]  /*5500*/  MUFU.TANH R158, R158 ;  /* 0x0000009e009e7308 */ /* 0x000e620000002400 */
[----:B--2---:R-:W-:Y:S01]  /*5510*/  FMNMX.FTZ R162, R156, R161, !PT ;  /* 0x000000a19ca27209 */ /* 0x004fe20007810000 */
[----:B------:R-:W-:-:S06]  /*5520*/  FMUL.FTZ R161, R163, UR28 ;  /* 0x0000001ca3a17c20 */ /* 0x000fcc0008410000 */
[----:B------:R-:W2:Y:S01]  /*5530*/  MUFU.TANH R159, R159 ;  /* 0x0000009f009f7308 */ /* 0x000ea20000002400 */
[----:B---3--:R-:W-:Y:S01]  /*5540*/  FMNMX.FTZ R163, R157, R162, !PT ;  /* 0x000000a29da37209 */ /* 0x008fe20007810000 */
[----:B------:R-:W-:Y:S01]  /*5550*/  FMUL.FTZ R162, R166, UR28 ;  /* 0x0000001ca6a27c20 */ /* 0x000fe20008410000 */
[----:B------:R-:W-:-:S05]  /*5560*/  FMUL.FTZ R166, R174, UR28 ;  /* 0x0000001caea67c20 */ /* 0x000fca0008410000 */
[----:B------:R-:W3:Y:S01]  /*5570*/  MUFU.TANH R13, R13 ;  /* 0x0000000d000d7308 */ /* 0x000ee20000002400 */
[----:B-1----:R-:W-:Y:S01]  /*5580*/  FMNMX.FTZ R164, R158, R163, !PT ;  /* 0x000000a39ea47209 */ /* 0x002fe20007810000 */
[----:B------:R-:W-:Y:S01]  /*5590*/  FMUL.FTZ R163, R167, UR28 ;  /* 0x0000001ca7a37c20 */ /* 0x000fe20008410000 */
[----:B------:R-:W-:-:S05]  /*55a0*/  FMUL.FTZ R167, R175, UR28 ;  /* 0x0000001cafa77c20 */ /* 0x000fca0008410000 */
[----:B------:R-:W1:Y:S01]  /*55b0*/  MUFU.TANH R12, R12 ;  /* 0x0000000c000c7308 */ /* 0x000e620000002400 */
[----:B--2---:R-:W-:Y:S01]  /*55c0*/  FMNMX.FTZ R168, R159, R164, !PT ;  /* 0x000000a49fa87209 */ /* 0x004fe20007810000 */
[----:B------:R-:W-:Y:S01]  /*55d0*/  FMUL.FTZ R164, R170, UR28 ;  /* 0x0000001caaa47c20 */ /* 0x000fe20008410000 */
[----:B------:R-:W-:-:S03]  /*55e0*/  FMUL.FTZ R170, R179, UR28 ;  /* 0x0000001cb3aa7c20 */ /* 0x000fc60008410000 */
[----:B------:R-:W2:Y:S02]  /*55f0*/  SHFL.BFLY PT, R169, R168, 0x2, 0x1f ;  /* 0x0c401f00a8a97f89 */ /* 0x000ea400000e0000 */
[----:B------:R-:W4:Y:S08]  /*5600*/  MUFU.TANH R14, R14 ;  /* 0x0000000e000e7308 */ /* 0x000f300000002400 */
[----:B------:R-:W5:Y:S08]  /*5610*/  MUFU.TANH R15, R15 ;  /* 0x0000000f000f7308 */ /* 0x000f700000002400 */
[----:B------:R-:W0:Y:S01]  /*5620*/  MUFU.TANH R160, R160 ;  /* 0x000000a000a07308 */ /* 0x000e220000002400 */
[----:B--2---:R-:W-:Y:S01]  /*5630*/  FMNMX.FTZ R171, R168, R169, !PT ;  /* 0x000000a9a8ab7209 */ /* 0x004fe20007810000 */
[----:B------:R-:W-:Y:S01]  /*5640*/  FMUL.FTZ R168, R178, UR28 ;  /* 0x0000001cb2a87c20 */ /* 0x000fe20008410000 */
[----:B---3--:R-:W-:-:S05]  /*5650*/  FMNMX.FTZ R169, R13, R2, !PT ;  /* 0x000000020da97209 */ /* 0x008fca0007810000 */
[----:B------:R-:W2:Y:S01]  /*5660*/  MUFU.TANH R161, R161 ;  /* 0x000000a100a17308 */ /* 0x000ea20000002400 */
[----:B------:R-:W3:Y:S01]  /*5670*/  SHFL.BFLY PT, R176, R171, 0x1, 0x1f ;  /* 0x0c201f00abb07f89 */ /* 0x000ee200000e0000 */
[----:B-1----:R-:W-:-:S04]  /*5680*/  FMNMX.FTZ R169, R12, R169, !PT ;  /* 0x000000a90ca97209 */ /* 0x002fc80007810000 */
[----:B----4-:R-:W-:Y:S02]  /*5690*/  FMNMX.FTZ R174, R14, R169, !PT ;  /* 0x000000a90eae7209 */ /* 0x010fe40007810000 */
[----:B------:R-:W1:Y:S02]  /*56a0*/  MUFU.TANH R162, R162 ;  /* 0x000000a200a27308 */ /* 0x000e640000002400 */
[----:B-----5:R-:W-:-:S04]  /*56b0*/  FMNMX.FTZ R169, R15, R174, !PT ;  /* 0x000000ae0fa97209 */ /* 0x020fc80007810000 */
[----:B0-----:R-:W-:Y:S02]  /*56c0*/  FMNMX.FTZ R174, R160, R169, !PT ;  /* 0x000000a9a0ae7209 */ /* 0x001fe40007810000 */
[----:B------:R-:W0:Y:S08]  /*56d0*/  MUFU.TANH R163, R163 ;  /* 0x000000a300a37308 */ /* 0x000e300000002400 */
[----:B------:R-:W4:Y:S01]  /*56e0*/  MUFU.TANH R164, R164 ;  /* 0x000000a400a47308 */ /* 0x000f220000002400 */
[----:B---3--:R-:W-:-:S02]  /*56f0*/  FMNMX.FTZ R169, R171, R176, !PT ;  /* 0x000000b0aba97209 */ /* 0x008fc40007810000 */
[----:B--2---:R-:W-:-:S03]  /*5700*/  FMNMX.FTZ R171, R161, R174, !PT ;  /* 0x000000aea1ab7209 */ /* 0x004fc60007810000 */
[C---:B------:R-:W-:Y:S02]  /*5710*/  FADD.FTZ R174, -R169.reuse, R0 ;  /* 0x00000000a9ae7221 */ /* 0x040fe40000010100 */
[----:B------:R-:W2:Y:S01]  /*5720*/  MUFU.TANH R165, R165 ;  /* 0x000000a500a57308 */ /* 0x000ea20000002400 */
[----:B-1----:R-:W-:Y:S01]  /*5730*/  FMNMX.FTZ R0, R162, R171, !PT ;  /* 0x000000aba2007209 */ /* 0x002fe20007810000 */
[----:B------:R-:W-:Y:S01]  /*5740*/  FMUL.FTZ R180, R169, UR7 ;  /* 0x00000007a9b47c20 */ /* 0x000fe20008410000 */
[----:B------:R-:W-:Y:S02]  /*5750*/  FMUL.FTZ R171, R174, UR7 ;  /* 0x00000007aeab7c20 */ /* 0x000fe40008410000 */
[----:B0-----:R-:W-:Y:S01]  /*5760*/  FMNMX.FTZ R175, R163, R0, !PT ;  /* 0x00000000a3af7209 */ /* 0x001fe20007810000 */
[--C-:B------:R-:W-:Y:S01]  /*5770*/  FFMA.FTZ R176, R17, UR7, -R180.reuse ;  /* 0x0000000711b07c23 */ /* 0x100fe200080108b4 */
[--C-:B------:R-:W-:Y:S01]  /*5780*/  FFMA.FTZ R19, R19, UR7, -R180.reuse ;  /* 0x0000000713137c23 */ /* 0x100fe200080108b4 */
[----:B------:R-:W0:Y:S01]  /*5790*/  MUFU.TANH R166, R166 ;  /* 0x000000a600a67308 */ /* 0x000e220000002400 */
[----:B----4-:R-:W-:Y:S01]  /*57a0*/  FMNMX.FTZ R0, R164, R175, !PT ;  /* 0x000000afa4007209 */ /* 0x010fe20007810000 */
[--C-:B------:R-:W-:Y:S01]  /*57b0*/  FFMA.FTZ R21, R21, UR7, -R180.reuse ;  /* 0x0000000715157c23 */ /* 0x100fe200080108b4 */
[----:B------:R-:W-:Y:S01]  /*57c0*/  FFMA.FTZ R179, R155, UR7, -R180 ;  /* 0x000000079bb37c23 */ /* 0x000fe200080108b4 */
[----:B------:R-:W-:-:S02]  /*57d0*/  IMAD.U32 R155, RZ, RZ, UR5 ;  /* 0x00000005ff9b7e24 */ /* 0x000fc4000f8e00ff */
[--C-:B------:R-:W-:Y:S01]  /*57e0*/  FFMA.FTZ R181, R157, UR7, -R180.reuse ;  /* 0x000000079db57c23 */ /* 0x100fe200080108b4 */
[--C-:B------:R-:W-:Y:S01]  /*57f0*/  FFMA.FTZ R178, R158, UR7, -R180.reuse ;  /* 0x000000079eb27c23 */ /* 0x100fe200080108b4 */
[--C-:B------:R-:W-:Y:S01]  /*5800*/  FFMA.FTZ R23, R23, UR7, -R180.reuse ;  /* 0x0000000717177c23 */ /* 0x100fe200080108b4 */
[----:B------:R-:W1:Y:S01]  /*5810*/  MUFU.TANH R167, R167 ;  /* 0x000000a700a77308 */ /* 0x000e620000002400 */
[----:B--2---:R-:W-:Y:S01]  /*5820*/  FMNMX.FTZ R17, R165, R0, !PT ;  /* 0x00000000a5117209 */ /* 0x004fe20007810000 */
[----:B------:R-:W-:-:S06]  /*5830*/  FFMA.FTZ R183, R159, UR7, -R180 ;  /* 0x000000079fb77c23 */ /* 0x000fcc00080108b4 */
[----:B------:R-:W2:Y:S01]  /*5840*/  MUFU.TANH R168, R168 ;  /* 0x000000a800a87308 */ /* 0x000ea20000002400 */
[----:B0-----:R-:W-:Y:S01]  /*5850*/  FMNMX.FTZ R174, R166, R17, !PT ;  /* 0x00000011a6ae7209 */ /* 0x001fe20007810000 */
[--C-:B------:R-:W-:Y:S01]  /*5860*/  FFMA.FTZ R17, R16, UR7, -R180.reuse ;  /* 0x0000000710117c23 */ /* 0x100fe200080108b4 */
[----:B------:R-:W-:-:S05]  /*5870*/  FFMA.FTZ R16, R18, UR7, -R180 ;  /* 0x0000000712107c23 */ /* 0x000fca00080108b4 */
[----:B------:R-:W0:Y:S01]  /*5880*/  MUFU.TANH R170, R170 ;  /* 0x000000aa00aa7308 */ /* 0x000e220000002400 */
[----:B-1----:R-:W-:-:S07]  /*5890*/  FMNMX.FTZ R175, R167, R174, !PT ;  /* 0x000000aea7af7209 */ /* 0x002fce0007810000 */
[----:B------:R-:W1:Y:S01]  /*58a0*/  MUFU.TANH R172, R172 ;  /* 0x000000ac00ac7308 */ /* 0x000e620000002400 */
[----:B--2---:R-:W-:-:S07]  /*58b0*/  FMNMX.FTZ R175, R168, R175, !PT ;  /* 0x000000afa8af7209 */ /* 0x004fce0007810000 */
[----:B------:R-:W2:Y:S01]  /*58c0*/  MUFU.TANH R173, R173 ;  /* 0x000000ad00ad7308 */ /* 0x000ea20000002400 */
[----:B0-----:R-:W-:-:S07]  /*58d0*/  FMNMX.FTZ R175, R170, R175, !PT ;  /* 0x000000afaaaf7209 */ /* 0x001fce0007810000 */
[----:B------:R-:W0:Y:S01]  /*58e0*/  MUFU.EX2 R171, R171 ;  /* 0x000000ab00ab7308 */ /* 0x000e220000000800 */
[----:B-1----:R-:W-:-:S07]  /*58f0*/  FMNMX.FTZ R18, R172, R175, !PT ;  /* 0x000000afac127209 */ /* 0x002fce0007810000 */
[----:B------:R1:W3:Y:S01]  /*5900*/  MUFU.EX2 R0, R176 ;  /* 0x000000b000007308 */ /* 0x0002e20000000800 */
[----:B--2---:R-:W-:Y:S01]  /*5910*/  FMNMX.FTZ R174, R173, R18, !PT ;  /* 0x00000012adae7209 */ /* 0x004fe20007810000 */
[--C-:B------:R-:W-:Y:S01]  /*5920*/  FFMA.FTZ R18, R20, UR7, -R180.reuse ;  /* 0x0000000714127c23 */ /* 0x100fe200080108b4 */
[--C-:B------:R-:W-:Y:S01]  /*5930*/  FFMA.FTZ R20, R22, UR7, -R180.reuse ;  /* 0x0000000716147c23 */ /* 0x100fe200080108b4 */
[--C-:B------:R-:W-:Y:S02]  /*5940*/  FFMA.FTZ R22, R152, UR7, -R180.reuse ;  /* 0x0000000798167c23 */ /* 0x100fe400080108b4 */
[----:B------:R-:W2:Y:S02]  /*5950*/  SHFL.BFLY PT, R175, R174, 0x2, 0x1f ;  /* 0x0c401f00aeaf7f89 */ /* 0x000ea400000e0000 */
[----:B------:R-:W-:Y:S01]  /*5960*/  MUFU.EX2 R17, R17 ;  /* 0x0000001100117308 */ /* 0x000fe20000000800 */
[----:B-1----:R-:W-:Y:S01]  /*5970*/  FFMA.FTZ R176, R156, UR7, -R180 ;  /* 0x000000079cb07c23 */ /* 0x002fe200080108b4 */
[-C--:B0-----:R-:W-:Y:S01]  /*5980*/  FMUL.FTZ R24, R24, R171.reuse ;  /* 0x000000ab18187220 */ /* 0x081fe20000410000 */
[-C--:B------:R-:W-:Y:S01]  /*5990*/  FMUL.FTZ R25, R25, R171.reuse ;  /* 0x000000ab19197220 */ /* 0x080fe20000410000 */
[-C--:B------:R-:W-:Y:S01]  /*59a0*/  FMUL.FTZ R28, R28, R171.reuse ;  /* 0x000000ab1c1c7220 */ /* 0x080fe20000410000 */
[-C--:B------:R-:W-:Y:S01]  /*59b0*/  FMUL.FTZ R29, R29, R171.reuse ;  /* 0x000000ab1d1d7220 */ /* 0x080fe20000410000 */
[-C--:B------:R-:W-:Y:S01]  /*59c0*/  FMUL.FTZ R32, R32, R171.reuse ;  /* 0x000000ab20207220 */ /* 0x080fe20000410000 */
[-C--:B------:R-:W-:Y:S01]  /*59d0*/  FMUL.FTZ R33, R33, R171.reuse ;  /* 0x000000ab21217220 */ /* 0x080fe20000410000 */
[----:B------:R-:W-:Y:S01]  /*59e0*/  MUFU.EX2 R16, R16 ;  /* 0x0000001000107308 */ /* 0x000fe20000000800 */
[----:B---3--:R-:W-:Y:S01]  /*59f0*/  FFMA.FTZ R10, R171, R10, R0 ;  /* 0x0000000aab0a7223 */ /* 0x008fe20000010000 */
[-C--:B------:R-:W-:Y:S01]  /*5a00*/  FMUL.FTZ R36, R36, R171.reuse ;  /* 0x000000ab24247220 */ /* 0x080fe20000410000 */
[-C--:B------:R-:W-:Y:S01]  /*5a10*/  FMUL.FTZ R37, R37, R171.reuse ;  /* 0x000000ab25257220 */ /* 0x080fe20000410000 */
[-C--:B------:R-:W-:Y:S01]  /*5a20*/  FMUL.FTZ R40, R40, R171.reuse ;  /* 0x000000ab28287220 */ /* 0x080fe20000410000 */
[-C--:B------:R-:W-:Y:S01]  /*5a30*/  FMUL.FTZ R41, R41, R171.reuse ;  /* 0x000000ab29297220 */ /* 0x080fe20000410000 */
[-C--:B------:R-:W-:Y:S01]  /*5a40*/  FMUL.FTZ R44, R44, R171.reuse ;  /* 0x000000ab2c2c7220 */ /* 0x080fe20000410000 */
[-C--:B------:R-:W-:Y:S01]  /*5a50*/  FMUL.FTZ R45, R45, R171.reuse ;  /* 0x000000ab2d2d7220 */ /* 0x080fe20000410000 */
[----:B------:R-:W-:Y:S01]  /*5a60*/  MUFU.EX2 R19, R19 ;  /* 0x0000001300137308 */ /* 0x000fe20000000800 */
[-C--:B------:R-:W-:Y:S01]  /*5a70*/  FMUL.FTZ R48, R48, R171.reuse ;  /* 0x000000ab30307220 */ /* 0x080fe20000410000 */
[-C--:B------:R-:W-:Y:S01]  /*5a80*/  FMUL.FTZ R49, R49, R171.reuse ;  /* 0x000000ab31317220 */ /* 0x080fe20000410000 */
[-C--:B------:R-:W-:Y:S01]  /*5a90*/  FMUL.FTZ R52, R52, R171.reuse ;  /* 0x000000ab34347220 */ /* 0x080fe20000410000 */
[-C--:B------:R-:W-:Y:S01]  /*5aa0*/  FMUL.FTZ R53, R53, R171.reuse ;  /* 0x000000ab35357220 */ /* 0x080fe20000410000 */
[----:B------:R-:W-:Y:S01]  /*5ab0*/  FMUL.FTZ R56, R56, R171 ;  /* 0x000000ab38387220 */ /* 0x000fe20000410000 */
[----:B--2---:R-:W-:Y:S01]  /*5ac0*/  FMNMX.FTZ R152, R174, R175, !PT ;  /* 0x000000afae987209 */ /* 0x004fe20007810000 */
[--C-:B------:R-:W-:Y:S01]  /*5ad0*/  FFMA.FTZ R175, R153, UR7, -R180.reuse ;  /* 0x0000000799af7c23 */ /* 0x100fe200080108b4 */
[----:B------:R-:W-:Y:S01]  /*5ae0*/  MUFU.EX2 R18, R18 ;  /* 0x0000001200127308 */ /* 0x000fe20000000800 */
[----:B------:R-:W-:Y:S01]  /*5af0*/  FFMA.FTZ R174, R154, UR7, -R180 ;  /* 0x000000079aae7c23 */ /* 0x000fe200080108b4 */
[-C--:B------:R-:W-:Y:S01]  /*5b00*/  FMUL.FTZ R57, R57, R171.reuse ;  /* 0x000000ab39397220 */ /* 0x080fe20000410000 */
[----:B------:R-:W0:Y:S01]  /*5b10*/  SHFL.BFLY PT, R177, R152, 0x1, 0x1f ;  /* 0x0c201f0098b17f89 */ /* 0x000e2200000e0000 */
        /* <DEDUP_REMOVED lines=22> */
[----:B------:R-:W-:Y:S01]  /*5c80*/  FMUL.FTZ R97, R97, R171 ;  /* 0x000000ab61617220 */ /* 0x000fe20000410000 */
[----:B0-----:R-:W-:Y:S01]  /*5c90*/  FMNMX.FTZ R177, R152, R177, !PT ;  /* 0x000000b198b17209 */ /* 0x001fe20007810000 */
[-C--:B------:R-:W-:Y:S01]  /*5ca0*/  FMUL.FTZ R100, R100, R171.reuse ;  /* 0x000000ab64647220 */ /* 0x080fe20000410000 */
[-C--:B------:R-:W-:Y:S01]  /*5cb0*/  FMUL.FTZ R101, R101, R171.reuse ;  /* 0x000000ab65657220 */ /* 0x080fe20000410000 */
[-C--:B------:R-:W-:Y:S01]  /*5cc0*/  FMUL.FTZ R104, R104, R171.reuse ;  /* 0x000000ab68687220 */ /* 0x080fe20000410000 */
[-C--:B------:R-:W-:Y:S01]  /*5cd0*/  FMUL.FTZ R105, R105, R171.reuse ;  /* 0x000000ab69697220 */ /* 0x080fe20000410000 */
[C---:B------:R-:W-:Y:S01]  /*5ce0*/  FADD.FTZ R2, -R177.reuse, R2 ;  /* 0x00000002b1027221 */ /* 0x040fe20000010100 */
[----:B------:R-:W-:Y:S01]  /*5cf0*/  FMUL.FTZ R153, R177, UR7 ;  /* 0x00000007b1997c20 */ /* 0x000fe20008410000 */
[----:B------:R-:W-:Y:S01]  /*5d00*/  MUFU.EX2 R22, R22 ;  /* 0x0000001600167308 */ /* 0x000fe20000000800 */
[-C--:B------:R-:W-:Y:S01]  /*5d10*/  FMUL.FTZ R108, R108, R171.reuse ;  /* 0x000000ab6c6c7220 */ /* 0x080fe20000410000 */
[----:B------:R-:W-:Y:S01]  /*5d20*/  FMUL.FTZ R2, R2, UR7 ;  /* 0x0000000702027c20 */ /* 0x000fe20008410000 */
[--C-:B------:R-:W-:Y:S01]  /*5d30*/  FFMA.FTZ R13, R13, UR7, -R153.reuse ;  /* 0x000000070d0d7c23 */ /* 0x100fe20008010899 */
[--C-:B------:R-:W-:Y:S01]  /*5d40*/  FFMA.FTZ R12, R12, UR7, -R153.reuse ;  /* 0x000000070c0c7c23 */ /* 0x100fe20008010899 */
[--C-:B------:R-:W-:Y:S01]  /*5d50*/  FFMA.FTZ R14, R14, UR7, -R153.reuse ;  /* 0x000000070e0e7c23 */ /* 0x100fe20008010899 */
[--C-:B------:R-:W-:Y:S01]  /*5d60*/  FFMA.FTZ R15, R15, UR7, -R153.reuse ;  /* 0x000000070f0f7c23 */ /* 0x100fe20008010899 */
[--C-:B------:R-:W-:Y:S01]  /*5d70*/  FFMA.FTZ R160, R160, UR7, -R153.reuse ;  /* 0x00000007a0a07c23 */ /* 0x100fe20008010899 */
[----:B------:R-:W-:Y:S01]  /*5d80*/  MUFU.EX2 R2, R2 ;  /* 0x0000000200027308 */ /* 0x000fe20000000800 */
[--C-:B------:R-:W-:Y:S01]  /*5d90*/  FFMA.FTZ R161, R161, UR7, -R153.reuse ;  /* 0x00000007a1a17c23 */ /* 0x100fe20008010899 */
[--C-:B------:R-:W-:Y:S01]  /*5da0*/  FFMA.FTZ R162, R162, UR7, -R153.reuse ;  /* 0x00000007a2a27c23 */ /* 0x100fe20008010899 */
[--C-:B------:R-:W-:Y:S01]  /*5db0*/  FFMA.FTZ R163, R163, UR7, -R153.reuse ;  /* 0x00000007a3a37c23 */ /* 0x100fe20008010899 */
[--C-:B------:R-:W-:Y:S01]  /*5dc0*/  FFMA.FTZ R164, R164, UR7, -R153.reuse ;  /* 0x00000007a4a47c23 */ /* 0x100fe20008010899 */
[--C-:B------:R-:W-:Y:S01]  /*5dd0*/  FFMA.FTZ R165, R165, UR7, -R153.reuse ;  /* 0x00000007a5a57c23 */ /* 0x100fe20008010899 */
[--C-:B------:R-:W-:Y:S01]  /*5de0*/  FFMA.FTZ R166, R166, UR7, -R153.reuse ;  /* 0x00000007a6a67c23 */ /* 0x100fe20008010899 */
[--C-:B------:R-:W-:Y:S01]  /*5df0*/  FFMA.FTZ R167, R167, UR7, -R153.reuse ;  /* 0x00000007a7a77c23 */ /* 0x100fe20008010899 */
[----:B------:R-:W0:Y:S01]  /*5e00*/  MUFU.EX2 R13, R13 ;  /* 0x0000000d000d7308 */ /* 0x000e220000000800 */
[--C-:B------:R-:W-:Y:S01]  /*5e10*/  FFMA.FTZ R168, R168, UR7, -R153.reuse ;  /* 0x00000007a8a87c23 */ /* 0x100fe20008010899 */
[--C-:B------:R-:W-:Y:S01]  /*5e20*/  FFMA.FTZ R170, R170, UR7, -R153.reuse ;  /* 0x00000007aaaa7c23 */ /* 0x100fe20008010899 */
[--C-:B------:R-:W-:Y:S01]  /*5e30*/  FFMA.FTZ R172, R172, UR7, -R153.reuse ;  /* 0x00000007acac7c23 */ /* 0x100fe20008010899 */
[----:B------:R-:W-:Y:S01]  /*5e40*/  FFMA.FTZ R173, R173, UR7, -R153 ;  /* 0x00000007adad7c23 */ /* 0x000fe20008010899 */
[-C--:B------:R-:W-:Y:S01]  /*5e50*/  FMUL.FTZ R109, R109, R171.reuse ;  /* 0x000000ab6d6d7220 */ /* 0x080fe20000410000 */
[-C--:B------:R-:W-:Y:S01]  /*5e60*/  FMUL.FTZ R112, R112, R171.reuse ;  /* 0x000000ab70707220 */ /* 0x080fe20000410000 */
[-C--:B------:R-:W-:Y:S01]  /*5e70*/  FMUL.FTZ R113, R113, R171.reuse ;  /* 0x000000ab71717220 */ /* 0x080fe20000410000 */
[----:B------:R1:W2:Y:S01]  /*5e80*/  MUFU.EX2 R156, R12 ;  /* 0x0000000c009c7308 */ /* 0x0002a20000000800 */
[-C--:B------:R-:W-:Y:S01]  /*5e90*/  FMUL.FTZ R116, R116, R171.reuse ;  /* 0x000000ab74747220 */ /* 0x080fe20000410000 */
[-C--:B------:R-:W-:Y:S01]  /*5ea0*/  FMUL.FTZ R117, R117, R171.reuse ;  /* 0x000000ab75757220 */ /* 0x080fe20000410000 */
[-C--:B------:R-:W-:Y:S01]  /*5eb0*/  FMUL.FTZ R120, R120, R171.reuse ;  /* 0x000000ab78787220 */ /* 0x080fe20000410000 */
[-C--:B------:R-:W-:Y:S01]  /*5ec0*/  FMUL.FTZ R121, R121, R171.reuse ;  /* 0x000000ab79797220 */ /* 0x080fe20000410000 */
[-C--:B------:R-:W-:Y:S01]  /*5ed0*/  FMUL.FTZ R124, R124, R171.reuse ;  /* 0x000000ab7c7c7220 */ /* 0x080fe20000410000 */
[-C--:B------:R-:W-:Y:S01]  /*5ee0*/  FMUL.FTZ R125, R125, R171.reuse ;  /* 0x000000ab7d7d7220 */ /* 0x080fe20000410000 */
[----:B------:R-:W-:Y:S01]  /*5ef0*/  FMUL.FTZ R128, R128, R171 ;  /* 0x000000ab80807220 */ /* 0x000fe20000410000 */
[----:B------:R-:W3:Y:S01]  /*5f00*/  MUFU.EX2 R14, R14 ;  /* 0x0000000e000e7308 */ /* 0x000ee20000000800 */
[----:B0-----:R-:W-:Y:S01]  /*5f10*/  FFMA.FTZ R9, R2, R9, R13 ;  /* 0x0000000902097223 */ /* 0x001fe2000001000d */
[----:B-1----:R-:W-:-:S02]  /*5f20*/  @!P2 IMAD R12, R155, 0x40, R4 ;  /* 0x000000409b0ca824 */ /* 0x002fc400078e0204 */
[----:B------:R-:W-:Y:S01]  /*5f30*/  FADD.FTZ R155, R17, R10 ;  /* 0x0000000a119b7221 */ /* 0x000fe20000010000 */
[-C--:B------:R-:W-:Y:S01]  /*5f40*/  FMUL.FTZ R129, R129, R171.reuse ;  /* 0x000000ab81817220 */ /* 0x080fe20000410000 */
[-C--:B------:R-:W-:Y:S01]  /*5f50*/  FMUL.FTZ R132, R132, R171.reuse ;  /* 0x000000ab84847220 */ /* 0x080fe20000410000 */
[-C--:B------:R-:W-:Y:S01]  /*5f60*/  FMUL.FTZ R133, R133, R171.reuse ;  /* 0x000000ab85857220 */ /* 0x080fe20000410000 */
[----:B------:R-:W-:Y:S01]  /*5f70*/  FADD.FTZ R10, R16, R155 ;  /* 0x0000009b100a7221 */ /* 0x000fe20000010000 */
[----:B------:R-:W0:Y:S01]  /*5f80*/  MUFU.EX2 R15, R15 ;  /* 0x0000000f000f7308 */ /* 0x000e220000000800 */
[----:B--2---:R-:W-:Y:S01]  /*5f90*/  FADD.FTZ R9, R156, R9 ;  /* 0x000000099c097221 */ /* 0x004fe20000010000 */
[----:B------:R-:W-:Y:S01]  /*5fa0*/  @!P2 LEA R12, R12, UR41, 0x2 ;  /* 0x000000290c0cac11 */ /* 0x000fe2000f8e10ff */
[-C--:B------:R-:W-:Y:S01]  /*5fb0*/  FMUL.FTZ R136, R136, R171.reuse ;  /* 0x000000ab88887220 */ /* 0x080fe20000410000 */
[-C--:B------:R-:W-:Y:S01]  /*5fc0*/  FMUL.FTZ R137, R137, R171.reuse ;  /* 0x000000ab89897220 */ /* 0x080fe20000410000 */
[-C--:B------:R-:W-:Y:S01]  /*5fd0*/  FMUL.FTZ R140, R140, R171.reuse ;  /* 0x000000ab8c8c7220 */ /* 0x080fe20000410000 */
[-C--:B------:R-:W-:Y:S01]  /*5fe0*/  FMUL.FTZ R141, R141, R171.reuse ;  /* 0x000000ab8d8d7220 */ /* 0x080fe20000410000 */
[----:B------:R-:W-:Y:S01]  /*5ff0*/  @!P2 STS [R12+0x28800], R171 ;  /* 0x028800ab0c00a388 */ /* 0x000fe20000000800 */
[----:B------:R-:W1:Y:S01]  /*6000*/  MUFU.EX2 R157, R160 ;  /* 0x000000a0009d7308 */ /* 0x000e620000000800 */
[----:B---3--:R-:W-:Y:S01]  /*6010*/  FADD.FTZ R152, R14, R9 ;  /* 0x000000090e987221 */ /* 0x008fe20000010000 */
[----:B------:R-:W-:Y:S01]  /*6020*/  FADD.FTZ R9, R19, R10 ;  /* 0x0000000a13097221 */ /* 0x000fe20000010000 */
[----:B------:R2:W-:Y:S01]  /*6030*/  @!P2 STS [R12+0x28820], R2 ;  /* 0x028820020c00a388 */ /* 0x0005e20000000800 */
[-C--:B------:R-:W-:Y:S01]  /*6040*/  FMUL.FTZ R144, R144, R171.reuse ;  /* 0x000000ab90907220 */ /* 0x080fe20000410000 */
[-C--:B------:R-:W-:Y:S01]  /*6050*/  FMUL.FTZ R145, R145, R171.reuse ;  /* 0x000000ab91917220 */ /* 0x080fe20000410000 */
[----:B------:R-:W-:Y:S01]  /*6060*/  FADD.FTZ R154, R18, R9 ;  /* 0x00000009129a7221 */ /* 0x000fe20000010000 */
[-C--:B------:R-:W-:Y:S01]  /*6070*/  FMUL.FTZ R148, R148, R171.reuse ;  /* 0x000000ab94947220 */ /* 0x080fe20000410000 */
[----:B------:R-:W3:Y:S01]  /*6080*/  MUFU.EX2 R158, R161 ;  /* 0x000000a1009e7308 */ /* 0x000ee20000000800 */
[----:B0-----:R-:W-:Y:S01]  /*6090*/  FADD.FTZ R152, R15, R152 ;  /* 0x000000980f987221 */ /* 0x001fe20000010000 */
[----:B------:R-:W-:Y:S01]  /*60a0*/  FADD.FTZ R153, R21, R154 ;  /* 0x0000009a15997221 */ /* 0x000fe20000010000 */
[----:B------:R-:W-:Y:S01]  /*60b0*/  F2FP.BF16.F32.PACK_AB R155, R15, R14 ;  /* 0x0000000e0f9b723e */ /* 0x000fe200000010ff */
[----:B------:R-:W-:Y:S01]  /*60c0*/  FMUL.FTZ R149, R149, R171 ;  /* 0x000000ab95957220 */ /* 0x000fe20000410000 */
[----:B------:R-:W-:Y:S01]  /*60d0*/  FMUL.FTZ R26, R26, R2 ;  /* 0x000000021a1a7220 */ /* 0x000fe20000410000 */
[----:B------:R-:W-:Y:S01]  /*60e0*/  FADD.FTZ R154, R20, R153 ;  /* 0x00000099149a7221 */ /* 0x000fe20000010000 */
[----:B------:R-:W-:Y:S01]  /*60f0*/  F2FP.BF16.F32.PACK_AB R153, R156, R13 ;  /* 0x0000000d9c99723e */ /* 0x000fe200000010ff */
[----:B------:R-:W0:Y:S01]  /*6100*/  MUFU.EX2 R159, R162 ;  /* 0x000000a2009f7308 */ /* 0x000e220000000800 */
[----:B-1----:R-:W-:Y:S01]  /*6110*/  FADD.FTZ R9, R157, R152 ;  /* 0x000000989d097221 */ /* 0x002fe20000010000 */
[----:B------:R-:W-:Y:S01]  /*6120*/  F2FP.BF16.F32.PACK_AB R156, R21, R18 ;  /* 0x00000012159c723e */ /* 0x000fe200000010ff */
[-C--:B------:R-:W-:Y:S01]  /*6130*/  FMUL.FTZ R27, R27, R2.reuse ;  /* 0x000000021b1b7220 */ /* 0x080fe20000410000 */
[-C--:B------:R-:W-:Y:S01]  /*6140*/  FMUL.FTZ R30, R30, R2.reuse ;  /* 0x000000021e1e7220 */ /* 0x080fe20000410000 */
[-C--:B------:R-:W-:Y:S01]  /*6150*/  FMUL.FTZ R31, R31, R2.reuse ;  /* 0x000000021f1f7220 */ /* 0x080fe20000410000 */
[-C--:B------:R-:W-:Y:S01]  /*6160*/  FMUL.FTZ R34, R34, R2.reuse ;  /* 0x0000000222227220 */ /* 0x080fe20000410000 */
[-C--:B------:R-:W-:Y:S01]  /*6170*/  FMUL.FTZ R35, R35, R2.reuse ;  /* 0x0000000223237220 */ /* 0x080fe20000410000 */
[----:B------:R-:W1:Y:S01]  /*6180*/  MUFU.EX2 R180, R163 ;  /* 0x000000a300b47308 */ /* 0x000e620000000800 */
[C---:B---3--:R-:W-:Y:S01]  /*6190*/  FADD.FTZ R152, R158.reuse, R9 ;  /* 0x000000099e987221 */ /* 0x048fe20000010000 */
[----:B------:R-:W-:Y:S01]  /*61a0*/  F2FP.BF16.F32.PACK_AB R157, R158, R157 ;  /* 0x0000009d9e9d723e */ /* 0x000fe200000010ff */
[----:B------:R-:W-:Y:S01]  /*61b0*/  FMUL.FTZ R38, R38, R2 ;  /* 0x0000000226267220 */ /* 0x000fe20000410000 */
[----:B------:R-:W-:Y:S01]  /*61c0*/  F2FP.BF16.F32.PACK_AB R158, R23, R20 ;  /* 0x00000014179e723e */ /* 0x000fe200000010ff */
[-C--:B------:R-:W-:Y:S01]  /*61d0*/  FMUL.FTZ R39, R39, R2.reuse ;  /* 0x0000000227277220 */ /* 0x080fe20000410000 */
[-C--:B------:R-:W-:Y:S01]  /*61e0*/  FMUL.FTZ R42, R42, R2.reuse ;  /* 0x000000022a2a7220 */ /* 0x080fe20000410000 */
[----:B------:R-:W-:Y:S01]  /*61f0*/  FMUL.FTZ R43, R43, R2 ;  /* 0x000000022b2b7220 */ /* 0x000fe20000410000 */
[----:B------:R-:W3:Y:S01]  /*6200*/  MUFU.EX2 R164, R164 ;  /* 0x000000a400a47308 */ /* 0x000ee20000000800 */
[----:B0-----:R-:W-:Y:S01]  /*6210*/  FADD.FTZ R9, R159, R152 ;  /* 0x000000989f097221 */ /* 0x001fe20000010000 */
[----:B------:R-:W-:Y:S01]  /*6220*/  F2FP.BF16.F32.PACK_AB R152, R17, R0 ;  /* 0x000000001198723e */ /* 0x000fe200000010ff */
[----:B------:R-:W-:Y:S01]  /*6230*/  FADD.FTZ R17, R23, R154 ;  /* 0x0000009a17117221 */ /* 0x000fe20000010000 */
[----:B------:R-:W-:Y:S01]  /*6240*/  F2FP.BF16.F32.PACK_AB R154, R19, R16 ;  /* 0x00000010139a723e */ /* 0x000fe200000010ff */
[----:B------:R-:W-:Y:S01]  /*6250*/  BAR.SYNC.DEFER_BLOCKING 0xf, 0x100 ;  /* 0x03c4000000007b1d */ /* 0x000fe20000010000 */
[-C--:B------:R-:W-:Y:S01]  /*6260*/  FMUL.FTZ R46, R46, R2.reuse ;  /* 0x000000022e2e7220 */ /* 0x080fe20000410000 */
[----:B------:R-:W-:Y:S01]  /*6270*/  FADD.FTZ R0, R22, R17 ;  /* 0x0000001116007221 */ /* 0x000fe20000010000 */
[-C--:B------:R-:W-:Y:S01]  /*6280*/  FMUL.FTZ R47, R47, R2.reuse ;  /* 0x000000022f2f7220 */ /* 0x080fe20000410000 */
[C---:B-1----:R-:W-:Y:S01]  /*6290*/  FADD.FTZ R9, R180.reuse, R9 ;  /* 0x00000009b4097221 */ /* 0x042fe20000010000 */
[----:B------:R-:W-:Y:S01]  /*62a0*/  F2FP.BF16.F32.PACK_AB R159, R180, R159 ;  /* 0x0000009fb49f723e */ /* 0x000fe200000010ff */
[----:B------:R-:W0:Y:S01]  /*62b0*/  MUFU.EX2 R175, R175 ;  /* 0x000000af00af7308 */ /* 0x000e220000000800 */
[-C--:B------:R-:W-:Y:S01]  /*62c0*/  FMUL.FTZ R50, R50, R2.reuse ;  /* 0x0000000232327220 */ /* 0x080fe20000410000 */
[-C--:B------:R-:W-:Y:S01]  /*62d0*/  FMUL.FTZ R51, R51, R2.reuse ;  /* 0x0000000233337220 */ /* 0x080fe20000410000 */
[-C--:B------:R-:W-:Y:S01]  /*62e0*/  FMUL.FTZ R54, R54, R2.reuse ;  /* 0x0000000236367220 */ /* 0x080fe20000410000 */
[-C--:B------:R-:W-:Y:S01]  /*62f0*/  FMUL.FTZ R55, R55, R2.reuse ;  /* 0x0000000237377220 */ /* 0x080fe20000410000 */
[-C--:B------:R-:W-:Y:S01]  /*6300*/  FMUL.FTZ R58, R58, R2.reuse ;  /* 0x000000023a3a7220 */ /* 0x080fe20000410000 */
[----:B---3--:R-:W-:Y:S01]  /*6310*/  FADD.FTZ R16, R164, R9 ;  /* 0x00000009a4107221 */ /* 0x008fe20000010000 */
[-C--:B------:R-:W-:Y:S01]  /*6320*/  FMUL.FTZ R59, R59, R2.reuse ;  /* 0x000000023b3b7220 */ /* 0x080fe20000410000 */
[----:B------:R-:W1:Y:S01]  /*6330*/  MUFU.EX2 R174, R174 ;  /* 0x000000ae00ae7308 */ /* 0x000e620000000800 */
        /* <DEDUP_REMOVED lines=8> */
[C---:B0-----:R-:W-:Y:S01]  /*63c0*/  FADD.FTZ R9, R175.reuse, R0 ;  /* 0x00000000af097221 */ /* 0x041fe20000010000 */
[----:B------:R-:W-:Y:S01]  /*63d0*/  F2FP.BF16.F32.PACK_AB R160, R175, R22 ;  /* 0x00000016afa0723e */ /* 0x000fe200000010ff */
[----:B------:R0:W-:Y:S01]  /*63e0*/  STSM.16.M88.4 [R5+0x26800], R152 ;  /* 0x0268009805007844 */ /* 0x0001e20000000200 */
[-C--:B------:R-:W-:Y:S01]  /*63f0*/  FMUL.FTZ R75, R75, R2.reuse ;  /* 0x000000024b4b7220 */ /* 0x080fe20000410000 */
[-C--:B------:R-:W-:Y:S01]  /*6400*/  FMUL.FTZ R78, R78, R2.reuse ;  /* 0x000000024e4e7220 */ /* 0x080fe20000410000 */
[-C--:B------:R-:W-:Y:S01]  /*6410*/  FMUL.FTZ R79, R79, R2.reuse ;  /* 0x000000024f4f7220 */ /* 0x080fe20000410000 */
[----:B------:R0:W-:Y:S01]  /*6420*/  STSM.16.M88.4 [R6], R156 ;  /* 0x0000009c06007844 */ /* 0x0001e20000000200 */
[----:B------:R-:W4:Y:S01]  /*6430*/  MUFU.EX2 R179, R179 ;  /* 0x000000b300b37308 */ /* 0x000f220000000800 */
[----:B-1----:R-:W-:Y:S01]  /*6440*/  FADD.FTZ R0, R174, R9 ;  /* 0x00000009ae007221 */ /* 0x002fe20000010000 */
[-C--:B------:R-:W-:Y:S01]  /*6450*/  FMUL.FTZ R82, R82, R2.reuse ;  /* 0x0000000252527220 */ /* 0x080fe20000410000 */
[-C--:B------:R-:W-:Y:S01]  /*6460*/  FMUL.FTZ R83, R83, R2.reuse ;  /* 0x0000000253537220 */ /* 0x080fe20000410000 */
[-C--:B------:R-:W-:Y:S01]  /*6470*/  FMUL.FTZ R86, R86, R2.reuse ;  /* 0x0000000256567220 */ /* 0x080fe20000410000 */
[-C--:B------:R-:W-:Y:S01]  /*6480*/  FMUL.FTZ R87, R87, R2.reuse ;  /* 0x0000000257577220 */ /* 0x080fe20000410000 */
[-C--:B------:R-:W-:Y:S01]  /*6490*/  FMUL.FTZ R90, R90, R2.reuse ;  /* 0x000000025a5a7220 */ /* 0x080fe20000410000 */
[----:B------:R-:W-:Y:S01]  /*64a0*/  FMUL.FTZ R91, R91, R2 ;  /* 0x000000025b5b7220 */ /* 0x000fe20000410000 */
[----:B------:R-:W1:Y:S01]  /*64b0*/  MUFU.EX2 R163, R166 ;  /* 0x000000a600a37308 */ /* 0x000e620000000800 */
[C---:B---3--:R-:W-:Y:S01]  /*64c0*/  FADD.FTZ R16, R161.reuse, R16 ;  /* 0x00000010a1107221 */ /* 0x048fe20000010000 */
[----:B------:R-:W-:Y:S01]  /*64d0*/  F2FP.BF16.F32.PACK_AB R161, R161, R164 ;  /* 0x000000a4a1a1723e */ /* 0x000fe200000010ff */
[-C--:B------:R-:W-:Y:S01]  /*64e0*/  FMUL.FTZ R94, R94, R2.reuse ;  /* 0x000000025e5e7220 */ /* 0x080fe20000410000 */
[-C--:B------:R-:W-:Y:S01]  /*64f0*/  FMUL.FTZ R95, R95, R2.reuse ;  /* 0x000000025f5f7220 */ /* 0x080fe20000410000 */
[-C--:B------:R-:W-:Y:S01]  /*6500*/  FMUL.FTZ R98, R98, R2.reuse ;  /* 0x0000000262627220 */ /* 0x080fe20000410000 */
[-C--:B------:R-:W-:Y:S01]  /*6510*/  FMUL.FTZ R99, R99, R2.reuse ;  /* 0x0000000263637220 */ /* 0x080fe20000410000 */
[----:B------:R-:W-:Y:S01]  /*6520*/  FMUL.FTZ R102, R102, R2 ;  /* 0x0000000266667220 */ /* 0x000fe20000410000 */
[----:B------:R-:W2:Y:S01]  /*6530*/  MUFU.EX2 R10, R167 ;  /* 0x000000a7000a7308 */ /* 0x000ea20000000800 */
[C---:B----4-:R-:W-:Y:S01]  /*6540*/  FADD.FTZ R13, R179.reuse, R0 ;  /* 0x00000000b30d7221 */ /* 0x050fe20000010000 */
[----:B------:R-:W-:Y:S01]  /*6550*/  F2FP.BF16.F32.PACK_AB R162, R179, R174 ;  /* 0x000000aeb3a2723e */ /* 0x000fe200000010ff */
[-C--:B------:R-:W-:Y:S01]  /*6560*/  FMUL.FTZ R103, R103, R2.reuse ;  /* 0x0000000267677220 */ /* 0x080fe20000410000 */
[-C--:B------:R-:W-:Y:S01]  /*6570*/  FMUL.FTZ R106, R106, R2.reuse ;  /* 0x000000026a6a7220 */ /* 0x080fe20000410000 */
[-C--:B------:R-:W-:Y:S01]  /*6580*/  FMUL.FTZ R107, R107, R2.reuse ;  /* 0x000000026b6b7220 */ /* 0x080fe20000410000 */
[-C--:B------:R-:W-:Y:S01]  /*6590*/  FMUL.FTZ R110, R110, R2.reuse ;  /* 0x000000026e6e7220 */ /* 0x080fe20000410000 */
[-C--:B------:R-:W-:Y:S01]  /*65a0*/  FMUL.FTZ R111, R111, R2.reuse ;  /* 0x000000026f6f7220 */ /* 0x080fe20000410000 */
[----:B------:R-:W3:Y:S01]  /*65b0*/  MUFU.EX2 R165, R168 ;  /* 0x000000a800a57308 */ /* 0x000ee20000000800 */
[----:B-1----:R-:W-:Y:S01]  /*65c0*/  FADD.FTZ R9, R163, R16 ;  /* 0x00000010a3097221 */ /* 0x002fe20000010000 */
[-C--:B------:R-:W-:Y:S01]  /*65d0*/  FMUL.FTZ R114, R114, R2.reuse ;  /* 0x0000000272727220 */ /* 0x080fe20000410000 */
[-C--:B------:R-:W-:Y:S01]  /*65e0*/  FMUL.FTZ R115, R115, R2.reuse ;  /* 0x0000000273737220 */ /* 0x080fe20000410000 */
[-C--:B------:R-:W-:Y:S01]  /*65f0*/  FMUL.FTZ R118, R118, R2.reuse ;  /* 0x0000000276767220 */ /* 0x080fe20000410000 */
[-C--:B------:R-:W-:Y:S01]  /*6600*/  FMUL.FTZ R119, R119, R2.reuse ;  /* 0x0000000277777220 */ /* 0x080fe20000410000 */
[-C--:B------:R-:W-:Y:S01]  /*6610*/  FMUL.FTZ R122, R122, R2.reuse ;  /* 0x000000027a7a7220 */ /* 0x080fe20000410000 */
[-C--:B------:R-:W-:Y:S01]  /*6620*/  FMUL.FTZ R123, R123, R2.reuse ;  /* 0x000000027b7b7220 */ /* 0x080fe20000410000 */
[----:B------:R-:W1:Y:S01]  /*6630*/  MUFU.EX2 R170, R170 ;  /* 0x000000aa00aa7308 */ /* 0x000e620000000800 */
[C---:B--2---:R-:W-:Y:S01]  /*6640*/  FADD.FTZ R12, R10.reuse, R9 ;  /* 0x000000090a0c7221 */ /* 0x044fe20000010000 */
[----:B------:R-:W-:Y:S01]  /*6650*/  F2FP.BF16.F32.PACK_AB R163, R10, R163 ;  /* 0x000000a30aa3723e */ /* 0x000fe200000010ff */
[-C--:B------:R-:W-:Y:S01]  /*6660*/  FMUL.FTZ R126, R126, R2.reuse ;  /* 0x000000027e7e7220 */ /* 0x080fe20000410000 */
[-C--:B------:R-:W-:Y:S01]  /*6670*/  FMUL.FTZ R127, R127, R2.reuse ;  /* 0x000000027f7f7220 */ /* 0x080fe20000410000 */
[-C--:B------:R-:W-:Y:S01]  /*6680*/  FMUL.FTZ R130, R130, R2.reuse ;  /* 0x0000000282827220 */ /* 0x080fe20000410000 */
[-C--:B------:R-:W-:Y:S01]  /*6690*/  FMUL.FTZ R131, R131, R2.reuse ;  /* 0x0000000283837220 */ /* 0x080fe20000410000 */
[----:B------:R0:W-:Y:S01]  /*66a0*/  STSM.16.M88.4 [R7], R160 ;  /* 0x000000a007007844 */ /* 0x0001e20000000200 */
[----:B------:R-:W2:Y:S01]  /*66b0*/  MUFU.EX2 R176, R176 ;  /* 0x000000b000b07308 */ /* 0x000ea20000000800 */
[----:B---3--:R-:W-:Y:S01]  /*66c0*/  FADD.FTZ R9, R165, R12 ;  /* 0x0000000ca5097221 */ /* 0x008fe20000010000 */
[-C--:B------:R-:W-:Y:S01]  /*66d0*/  FMUL.FTZ R134, R134, R2.reuse ;  /* 0x0000000286867220 */ /* 0x080fe20000410000 */
[-C--:B------:R-:W-:Y:S01]  /*66e0*/  FMUL.FTZ R135, R135, R2.reuse ;  /* 0x0000000287877220 */ /* 0x080fe20000410000 */
[-C--:B------:R-:W-:Y:S01]  /*66f0*/  FMUL.FTZ R138, R138, R2.reuse ;  /* 0x000000028a8a7220 */ /* 0x080fe20000410000 */
[-C--:B------:R-:W-:Y:S01]  /*6700*/  FMUL.FTZ R139, R139, R2.reuse ;  /* 0x000000028b8b7220 */ /* 0x080fe20000410000 */
[-C--:B------:R-:W-:Y:S01]  /*6710*/  FMUL.FTZ R142, R142, R2.reuse ;  /* 0x000000028e8e7220 */ /* 0x080fe20000410000 */
[-C--:B------:R-:W-:Y:S01]  /*6720*/  FMUL.FTZ R143, R143, R2.reuse ;  /* 0x000000028f8f7220 */ /* 0x080fe20000410000 */
[----:B------:R-:W3:Y:S01]  /*6730*/  MUFU.EX2 R167, R172 ;  /* 0x000000ac00a77308 */ /* 0x000ee20000000800 */
[C---:B-1----:R-:W-:Y:S01]  /*6740*/  FADD.FTZ R12, R170.reuse, R9 ;  /* 0x00000009aa0c7221 */ /* 0x042fe20000010000 */
[----:B------:R-:W-:Y:S01]  /*6750*/  F2FP.BF16.F32.PACK_AB R165, R170, R165 ;  /* 0x000000a5aaa5723e */ /* 0x000fe200000010ff */
[-C--:B------:R-:W-:Y:S01]  /*6760*/  FMUL.FTZ R146, R146, R2.reuse ;  /* 0x0000000292927220 */ /* 0x080fe20000410000 */
[-C--:B------:R-:W-:Y:S01]  /*6770*/  FMUL.FTZ R147, R147, R2.reuse ;  /* 0x0000000293937220 */ /* 0x080fe20000410000 */
[-C--:B------:R-:W-:Y:S01]  /*6780*/  FMUL.FTZ R150, R150, R2.reuse ;  /* 0x0000000296967220 */ /* 0x080fe20000410000 */
[----:B------:R-:W-:-:S02]  /*6790*/  FMUL.FTZ R151, R151, R2 ;  /* 0x0000000297977220 */ /* 0x000fc40000410000 */
[----:B------:R-:W1:Y:S01]  /*67a0*/  MUFU.EX2 R181, R181 ;  /* 0x000000b500b57308 */ /* 0x000e620000000800 */
[----:B--2---:R-:W-:-:S07]  /*67b0*/  FADD.FTZ R14, R176, R13 ;  /* 0x0000000db00e7221 */ /* 0x004fce0000010000 */
[----:B------:R-:W2:Y:S01]  /*67c0*/  MUFU.EX2 R178, R178 ;  /* 0x000000b200b27308 */ /* 0x000ea20000000800 */
[----:B---3--:R-:W-:-:S07]  /*67d0*/  FADD.FTZ R9, R167, R12 ;  /* 0x0000000ca7097221 */ /* 0x008fce0000010000 */
[----:B------:R-:W3:Y:S01]  /*67e0*/  MUFU.EX2 R183, R183 ;  /* 0x000000b700b77308 */ /* 0x000ee20000000800 */
[C---:B-1----:R-:W-:Y:S01]  /*67f0*/  FADD.FTZ R13, R181.reuse, R14 ;  /* 0x0000000eb50d7221 */ /* 0x042fe20000010000 */
[----:B------:R-:W-:-:S06]  /*6800*/  F2FP.BF16.F32.PACK_AB R164, R181, R176 ;  /* 0x000000b0b5a4723e */ /* 0x000fcc00000010ff */
[----:B------:R-:W1:Y:S01]  /*6810*/  MUFU.EX2 R0, R173 ;  /* 0x000000ad00007308 */ /* 0x000e620000000800 */
[----:B--2---:R-:W-:Y:S01]  /*6820*/  FADD.FTZ R10, R178, R13 ;  /* 0x0000000db20a7221 */ /* 0x004fe20000010000 */
[----:B---3--:R-:W-:-:S03]  /*6830*/  F2FP.BF16.F32.PACK_AB R166, R183, R178 ;  /* 0x000000b2b7a6723e */ /* 0x008fc600000010ff */
[----:B------:R-:W-:Y:S01]  /*6840*/  FADD.FTZ R10, R183, R10 ;  /* 0x0000000ab70a7221 */ /* 0x000fe20000010000 */
[C---:B-1----:R-:W-:Y:S01]  /*6850*/  F2FP.BF16.F32.PACK_AB R167, R0.reuse, R167 ;  /* 0x000000a700a7723e */ /* 0x042fe200000010ff */
[----:B------:R-:W-:-:S04]  /*6860*/  FADD.FTZ R9, R0, R9 ;  /* 0x0000000900097221 */ /* 0x000fc80000010000 */
[----:B------:R0:W-:Y:S01]  /*6870*/  STSM.16.M88.4 [R8], R164 ;  /* 0x000000a408007844 */ /* 0x0001e20000000200 */
[----:B------:R-:W-:Y:S05]  /*6880*/  @!P0 BRA `(.L_x_41) ;  /* 0x0000000000048947 */ /* 0x000fea0003800000 */
[----:B------:R-:W-:Y:S01]  /*6890*/  BPT.TRAP 0x1 ;  /* 0x000000040000795c */ /* 0x000fe20000300000 */
.L_x_41:
[----:B------:R1:W2:Y:S01]  /*68a0*/  SYNCS.PHASECHK.TRANS64.TRYWAIT P2, [UR26+0x28c50], R11 ;  /* 0x028c500bff0075a7 */ /* 0x0002a2000804015a */
[----:B------:R-:W-:Y:S05]  /*68b0*/  @!P0 BRA `(.L_x_42) ;  /* 0x0000000000048947 */ /* 0x000fea0003800000 */
[----:B------:R-:W-:Y:S01]  /*68c0*/  BPT.TRAP 0x1 ;  /* 0x000000040000795c */ /* 0x000fe20000300000 */
.L_x_42:
[----:B--2---:R-:W-:Y:S05]  /*68d0*/  @P2 BRA `(.L_x_43) ;  /* 0x0000000000082947 */ /* 0x004fea0003800000 */
[----:B------:R-:W2:Y:S02]  /*68e0*/  SYNCS.PHASECHK.TRANS64.TRYWAIT P2, [UR26+0x28c50], R11 ;  /* 0x028c500bff0075a7 */ /* 0x000ea4000804015a */
[----:B--2---:R-:W-:Y:S05]  /*68f0*/  @!P2 BRA `(.L_x_44) ;  /* 0x0000006c0084a947 */ /* 0x004fea0003800000 */
.L_x_43:
[----:B------:R-:W-:Y:S01]  /*6900*/  ULEA UR10, UR25, UR24, 0xc ;  /* 0x00000018190a7291 */ /* 0x000fe2000f8e603f */
[----:B------:R-:W-:Y:S01]  /*6910*/  WARPGROUP.ARRIVE ;  /* 0x00000000000079c5 */ /* 0x000fe20000000000 */
[----:B------:R-:W-:Y:S01]  /*6920*/  UMOV UR11, 0x40000040 ;  /* 0x40000040000b7882 */ /* 0x000fe20000000000 */
[----:B------:R-:W-:Y:S01]  /*6930*/  UMOV UR15, 0x40000040 ;  /* 0x40000040000f7882 */ /* 0x000fe20000000000 */
[----:B------:R-:W-:-:S05]  /*6940*/  UIADD3 UR14, UR10, 0x80, URZ ;  /* 0x000000800a0e7890 */ /* 0x000fca000fffe03f */
[----:B------:R-:W-:Y:S01]  /*6950*/  HGMMA.64x256x16.F32.BF16 R24, R152, gdesc[UR8].tnspB, R24, gsb0 ;  /* 0x43e0000898187df0 */ /* 0x000fe20008001818 */
[----:B------:R-:W-:Y:S02]  /*6960*/  UMOV UR11, 0x40000040 ;  /* 0x40000040000b7882 */ /* 0x000fe40000000000 */
[----:B------:R-:W-:Y:S02]  /*6970*/  WARPGROUP.DEPBAR.LE gsb0, 0x0 ;  /* 0x00008000000079c5 */ /* 0x000fe40000010000 */
[----:B------:R-:W-:-:S15]  /*6980*/  WARPGROUP.ARRIVE ;  /* 0x00000000000079c5 */ /* 0x000fde0000000000 */
[----:B------:R-:W-:-:S08]  /*6990*/  NOP ;  /* 0x0000000000007918 */ /* 0x000fd00000000000 */
[----:B------:R-:W-:Y:S01]  /*69a0*/  HGMMA.64x256x16.F32.BF16 R24, R156, gdesc[UR12].tnspB, R24, gsb0 ;  /* 0x43e0000c9c187df0 */ /* 0x000fe20008001818 */
[----:B------:R-:W-:Y:S01]  /*69b0*/  UIADD3 UR14, UR10, 0x100, URZ ;  /* 0x000001000a0e7890 */ /* 0x000fe2000fffe03f */
[----:B------:R-:W-:Y:S01]  /*69c0*/  UMOV UR15, 0x40000040 ;  /* 0x40000040000f7882 */ /* 0x000fe20000000000 */
[----:B------:R-:W-:Y:S01]  /*69d0*/  UIADD3 UR10, UR10, 0x180, URZ ;  /* 0x000001800a0a7890 */ /* 0x000fe2000fffe03f */
[----:B------:R-:W-:Y:S02]  /*69e0*/  WARPGROUP.DEPBAR.LE gsb0, 0x0 ;  /* 0x00008000000079c5 */ /* 0x000fe40000010000 */
[----:B------:R-:W-:-:S15]  /*69f0*/  WARPGROUP.ARRIVE ;  /* 0x00000000000079c5 */ /* 0x000fde0000000000 */
[----:B------:R-:W-:-:S07]  /*6a00*/  NOP ;  /* 0x0000000000007918 */ /* 0x000fce0000000000 */
[----:B------:R-:W-:Y:S03]  /*6a10*/  HGMMA.64x256x16.F32.BF16 R24, R160, gdesc[UR12].tnspB, R24, gsb0 ;  /* 0x43e0000ca0187df0 */ /* 0x000fe60008001818 */
[----:B------:R-:W-:Y:S02]  /*6a20*/  WARPGROUP.DEPBAR.LE gsb0, 0x0 ;  /* 0x00008000000079c5 */ /* 0x000fe40000010000 */
[----:B------:R-:W-:-:S15]  /*6a30*/  WARPGROUP.ARRIVE ;  /* 0x00000000000079c5 */ /* 0x000fde0000000000 */
[----:B------:R-:W-:-:S08]  /*6a40*/  NOP ;  /* 0x0000000000007918 */ /* 0x000fd00000000000 */
[----:B------:R-:W-:Y:S03]  /*6a50*/  HGMMA.64x256x16.F32.BF16 R24, R164, gdesc[UR8].tnspB, R24, gsb0 ;  /* 0x43e00008a4187df0 */ /* 0x000fe60008001818 */
[----:B------:R-:W-:Y:S02]  /*6a60*/  WARPGROUP.DEPBAR.LE gsb0, 0x0 ;  /* 0x00008000000079c5 */ /* 0x000fe40000010000 */
[----:B------:R-:W-:Y:S01]  /*6a70*/  @!PT LDS RZ, [RZ] ;  /* 0x00000000fffff984 */ /* 0x000fe20000000800 */
[----:B------:R-:W-:Y:S01]  /*6a80*/  @!PT LDS RZ, [RZ] ;  /* 0x00000000fffff984 */ /* 0x000fe20000000800 */
[----:B------:R-:W-:Y:S01]  /*6a90*/  @!PT LDS RZ, [RZ] ;  /* 0x00000000fffff984 */ /* 0x000fe20000000800 */
[----:B------:R-:W-:Y:S01]  /*6aa0*/  @!PT LDS RZ, [RZ] ;  /* 0x00000000fffff984 */ /* 0x000fe20000000800 */
[----:B------:R3:W-:Y:S06]  /*6ab0*/  MEMBAR.ALL.CTA ;  /* 0x0000000000007992 */ /* 0x0007ec0000008000 */
[----:B---3--:R-:W3:Y:S02]  /*6ac0*/  FENCE.VIEW.ASYNC.S ;  /* 0x00000000000073c6 */ /* 0x008ee40000000000 */
[----:B---3--:R-:W-:Y:S01]  /*6ad0*/  NOP ;  /* 0x0000000000007918 */ /* 0x008fe20000000000 */
[----:B------:R-:W-:Y:S06]  /*6ae0*/  BAR.ARV 0xe, 0x100 ;  /* 0x0384000000007b1d */ /* 0x000fec0000002000 */
[----:B------:R-:W-:Y:S05]  /*6af0*/  @!P0 BRA `(.L_x_45) ;  /* 0x0000000000048947 */ /* 0x000fea0003800000 */
[----:B------:R-:W-:Y:S01]  /*6b00*/  BPT.TRAP 0x1 ;  /* 0x000000040000795c */ /* 0x000fe20000300000 */
.L_x_45:
[----:B------:R-:W-:Y:S01]  /*6b10*/  UIADD3 UR5, UR26, 0x28c60, URZ ;  /* 0x00028c601a057890 */ /* 0x000fe2000fffe03f */
[----:B------:R-:W-:Y:S01]  /*6b20*/  MOV R2, R177 ;  /* 0x000000b100027202 */ /* 0x000fe20000000f00 */
[----:B--2---:R-:W-:Y:S02]  /*6b30*/  IMAD.MOV.U32 R0, RZ, RZ, R169 ;  /* 0x000000ffff007224 */ /* 0x004fe400078e00a9 */
[----:B------:R-:W-:-:S09]  /*6b40*/  UPRMT UR5, UR42, 0x654, UR5 ;  /* 0x000006542a057896 */ /* 0x000fd20008000005 */
[----:B------:R-:W-:Y:S01]  /*6b50*/  SYNCS.ARRIVE.TRANS64.RED.A1T0 RZ, [UR5], RZ ;  /* 0x000000ffffff79a7 */ /* 0x000fe20008100405 */
[----:B------:R-:W-:Y:S01]  /*6b60*/  UMOV UR5, UR25 ;  /* 0x0000001900057c82 */ /* 0x000fe20008000000 */
[----:B------:R-:W-:Y:S05]  /*6b70*/  @P1 BRA `(.L_x_46) ;  /* 0xffffffe000e01947 */ /* 0x000fea000383ffff */
[----:B------:R-:W-:Y:S01]  /*6b80*/  IMAD.MOV.U32 R2, RZ, RZ, R177 ;  /* 0x000000ffff027224 */ /* 0x000fe200078e00b1 */
[----:B------:R-:W-:Y:S01]  /*6b90*/  MOV R0, R169 ;  /* 0x000000a900007202 */ /* 0x000fe20000000f00 */
[----:B------:R-:W-:-:S12]  /*6ba0*/  USHF.L.U32 UR4, UR25, 0x6, URZ ;  /* 0x0000000619047899 */ /* 0x000fd8000800063f */
.L_x_35:
[----:B0--3--:R-:W0:Y:S01]  /*6bb0*/  SHFL.BFLY PT, R5, R10, 0x2, 0x1f ;  /* 0x0c401f000a057f89 */ /* 0x009e2200000e0000 */
[----:B------:R-:W-:Y:S08]  /*6bc0*/  BAR.ARV 0x8, 0x100 ;  /* 0x0204000000007b1d */ /* 0x000ff00000002000 */
[----:B------:R-:W-:Y:S01]  /*6bd0*/  BAR.SYNC.DEFER_BLOCKING 0xf, 0x100 ;  /* 0x03c4000000007b1d */ /* 0x000fe20000010000 */
[----:B------:R-:W-:Y:S01]  /*6be0*/  ISETP.NE.AND P0, PT, R3, RZ, PT ;  /* 0x000000ff0300720c */ /* 0x000fe20003f05270 */
[----:B------:R-:W-:Y:S01]  /*6bf0*/  IMAD.MOV.U32 R3, RZ, RZ, RZ ;  /* 0x000000ffff037224 */ /* 0x000fe200078e00ff */
[----:B------:R-:W-:-:S03]  /*6c00*/  IADD3 R4, R4, UR4, RZ ;  /* 0x0000000404047c10 */ /* 0x000fc6000fffe0ff */
[----:B------:R-:W3:Y:S01]  /*6c10*/  SHFL.BFLY PT, R8, R9, 0x2, 0x1f ;  /* 0x0c401f0009087f89 */ /* 0x000ee200000e0000 */
[----:B0-----:R-:W-:-:S07]  /*6c20*/  FADD.FTZ R5, R5, R10 ;  /* 0x0000000a05057221 */ /* 0x001fce0000010000 */
[----:B------:R-:W-:Y:S01]  /*6c30*/  @!P0 LEA R4, R4, UR41, 0x2 ;  /* 0x0000002904048c11 */ /* 0x000fe2000f8e10ff */
[----:B------:R-:W1:Y:S01]  /*6c40*/  SHFL.BFLY PT, R6, R5, 0x1, 0x1f ;  /* 0x0c201f0005067f89 */ /* 0x000e6200000e0000 */
[----:B---3--:R-:W-:-:S05]  /*6c50*/  FADD.FTZ R8, R8, R9 ;  /* 0x0000000908087221 */ /* 0x008fca0000010000 */
[----:B------:R-:W0:Y:S01]  /*6c60*/  SHFL.BFLY PT, R7, R8, 0x1, 0x1f ;  /* 0x0c201f0008077f89 */ /* 0x000e2200000e0000 */
[----:B-12---:R-:W-:Y:S01]  /*6c70*/  FADD.FTZ R11, R5, R6 ;  /* 0x00000006050b7221 */ /* 0x006fe20000010000 */
[----:B------:R-:W-:Y:S01]  /*6c80*/  IMAD.MOV.U32 R6, RZ, RZ, RZ ;  /* 0x000000ffff067224 */ /* 0x000fe200078e00ff */
[----:B------:R-:W-:-:S03]  /*6c90*/  MOV R5, 0xff800000 ;  /* 0xff80000000057802 */ /* 0x000fc60000000f00 */
[----:B------:R-:W-:-:S13]  /*6ca0*/  FSETP.NE.FTZ.AND P1, PT, R11, RZ, PT ;  /* 0x000000ff0b00720b */ /* 0x000fda0003f35000 */
[----:B------:R-:W1:Y:S01]  /*6cb0*/  @P1 MUFU.RCP R6, R11 ;  /* 0x0000000b00061308 */ /* 0x000e620000001000 */
[----:B0-----:R-:W-:-:S05]  /*6cc0*/  FADD.FTZ R7, R8, R7 ;  /* 0x0000000708077221 */ /* 0x001fca0000010000 */
[----:B------:R-:W-:Y:S02]  /*6cd0*/  FSETP.NE.FTZ.AND P2, PT, R7, RZ, PT ;  /* 0x000000ff0700720b */ /* 0x000fe40003f55000 */
[----:B------:R-:W-:Y:S01]  /*6ce0*/  @P1 MUFU.LG2 R8, R11 ;  /* 0x0000000b00081308 */ /* 0x000fe20000000c00 */
[----:B-1----:R0:W-:Y:S01]  /*6cf0*/  @!P0 STS [R4+0x28800], R6 ;  /* 0x0288000604008388 */ /* 0x0021e20000000800 */
[-C--:B------:R-:W-:Y:S01]  /*6d00*/  FMUL.FTZ R24, R24, R6.reuse ;  /* 0x0000000618187220 */ /* 0x080fe20000410000 */
[----:B------:R-:W-:-:S08]  /*6d10*/  FMUL.FTZ R25, R25, R6 ;  /* 0x0000000619197220 */ /* 0x000fd00000410000 */
[----:B------:R-:W1:Y:S01]  /*6d20*/  @P2 MUFU.RCP R3, R7 ;  /* 0x0000000700032308 */ /* 0x000e620000001000 */
[-C--:B------:R-:W-:Y:S01]  /*6d30*/  FMUL.FTZ R28, R28, R6.reuse ;  /* 0x000000061c1c7220 */ /* 0x080fe20000410000 */
[-C--:B------:R-:W-:Y:S01]  /*6d40*/  FMUL.FTZ R29, R29, R6.reuse ;  /* 0x000000061d1d7220 */ /* 0x080fe20000410000 */
[-C--:B------:R-:W-:Y:S01]  /*6d50*/  FMUL.FTZ R32, R32, R6.reuse ;  /* 0x0000000620207220 */ /* 0x080fe20000410000 */
[-C--:B------:R-:W-:Y:S01]  /*6d60*/  FMUL.FTZ R33, R33, R6.reuse ;  /* 0x0000000621217220 */ /* 0x080fe20000410000 */
[-C--:B------:R-:W-:Y:S01]  /*6d70*/  FMUL.FTZ R36, R36, R6.reuse ;  /* 0x0000000624247220 */ /* 0x080fe20000410000 */
[-C--:B------:R-:W-:Y:S01]  /*6d80*/  FMUL.FTZ R37, R37, R6.reuse ;  /* 0x0000000625257220 */ /* 0x080fe20000410000 */
[-C--:B------:R-:W-:Y:S01]  /*6d90*/  FMUL.FTZ R40, R40, R6.reuse ;  /* 0x0000000628287220 */ /* 0x080fe20000410000 */
[----:B------:R2:W3:Y:S01]  /*6da0*/  @P2 MUFU.LG2 R9, R7 ;  /* 0x0000000700092308 */ /* 0x0004e20000000c00 */
        /* <DEDUP_REMOVED lines=8> */
[----:B-1----:R1:W-:Y:S01]  /*6e30*/  @!P0 STS [R4+0x28820], R3 ;  /* 0x0288200304008388 */ /* 0x0023e20000000800 */
        /* <DEDUP_REMOVED lines=47> */
[----:B--2---:R-:W-:-:S02]  /*7130*/  IMAD.U32 R7, RZ, RZ, UR7 ;  /* 0x00000007ff077e24 */ /* 0x004fc4000f8e00ff */
[----:B------:R-:W-:Y:S01]  /*7140*/  @P1 FMUL.FTZ R8, R8, 0.69314718246459960938 ;  /* 0x3f31721808081820 */ /* 0x000fe20000410000 */
[----:B0-----:R-:W-:Y:S02]  /*7150*/  IMAD.U32 R6, RZ, RZ, UR7 ;  /* 0x00000007ff067e24 */ /* 0x001fe4000f8e00ff */
[----:B---3--:R-:W-:Y:S01]  /*7160*/  @P2 FMUL.FTZ R9, R9, 0.69314718246459960938 ;  /* 0x3f31721809092820 */ /* 0x008fe20000410000 */
[----:B------:R-:W-:Y:S01]  /*7170*/  @P1 FMUL.FTZ R7, R7, 0.69314718246459960938 ;  /* 0x3f31721807071820 */ /* 0x000fe20000410000 */
[----:B-1----:R-:W-:Y:S02]  /*7180*/  IMAD.MOV.U32 R4, RZ, RZ, -0x800000 ;  /* 0xff800000ff047424 */ /* 0x002fe400078e00ff */
[----:B------:R-:W-:Y:S01]  /*7190*/  @P2 FMUL.FTZ R6, R6, 0.69314718246459960938 ;  /* 0x3f31721806062820 */ /* 0x000fe20000410000 */
[----:B------:R-:W-:Y:S01]  /*71a0*/  PLOP3.LUT P0, PT, PT, PT, PT, 0x8, 0x0 ;  /* 0x000000000000781c */ /* 0x000fe20003f0e170 */
        /* <DEDUP_REMOVED lines=64> */
[----:B------:R-:W-:Y:S01]  /*75b0*/  @P1 FFMA.FTZ R5, R7, R0, R8 ;  /* 0x0000000007051223 */ /* 0x000fe20000010008 */
[----:B------:R-:W-:Y:S01]  /*75c0*/  @P2 FFMA.FTZ R4, R6, R2, R9 ;  /* 0x0000000206042223 */ /* 0x000fe20000010009 */
[----:B------:R-:W-:Y:S06]  /*75d0*/  BAR.ARV 0xe, 0x100 ;  /* 0x0384000000007b1d */ /* 0x000fec0000002000 */
.L_x_11:
[----:B------:R-:W-:Y:S05]  /*75e0*/  @P0 BRA `(.L_x_47) ;  /* 0x0000002000f80947 */ /* 0x000fea0003800000 */
[----:B------:R-:W0:Y:S01]  /*75f0*/  S2R R0, SR_TID.X ;  /* 0x0000000000007919 */ /* 0x000e220000002100 */
[----:B------:R-:W1:Y:S01]  /*7600*/  S2UR UR5, SR_CgaCtaId ;  /* 0x00000000000579c3 */ /* 0x000e620000008800 */
[----:B------:R-:W-:Y:S01]  /*7610*/  UMOV UR4, 0x400 ;  /* 0x0000040000047882 */ /* 0x000fe20000000000 */
[----:B------:R-:W-:-:S06]  /*7620*/  IADD3 R2, RZ, -UR38, RZ ;  /* 0x80000026ff027c10 */ /* 0x000fcc000fffe0ff */
[----:B------:R-:W-:Y:S08]  /*7630*/  BAR.SYNC.DEFER_BLOCKING 0x1, 0x100 ;  /* 0x0044000000007b1d */ /* 0x000ff00000010000 */
[----:B------:R-:W2:Y:S08]  /*7640*/  S2UR UR6, SR_CTAID.Y ;  /* 0x00000000000679c3 */ /* 0x000eb00000002600 */
[----:B------:R-:W2:Y:S01]  /*7650*/  LDC R3, c[0x0][0xc50] ;  /* 0x00031400ff037b82 */ /* 0x000ea20000000800 */
[----:B-1----:R-:W-:-:S07]  /*7660*/  ULEA UR4, UR5, UR4, 0x18 ;  /* 0x0000000405047291 */ /* 0x002fce000f8ec03f */
[----:B------:R-:W1:Y:S01]  /*7670*/  LDC R6, c[0x0][0xbe8] ;  /* 0x0002fa00ff067b82 */ /* 0x000e620000000800 */
[----:B------:R-:W-:Y:S01]  /*7680*/  UIADD3 UR4, UR4, 0x28c20, URZ ;  /* 0x00028c2004047890 */ /* 0x000fe2000fffe03f */
[----:B0-----:R-:W-:-:S03]  /*7690*/  VIADD R22, R0, 0xffffff80 ;  /* 0xffffff8000167836 */ /* 0x001fc60000000000 */
[----:B------:R-:W-:Y:S02]  /*76a0*/  UPRMT UR4, URZ, 0x654, UR4 ;  /* 0x000006543f047896 */ /* 0x000fe40008000004 */
[----:B------:R-:W-:-:S04]  /*76b0*/  SHF.R.S32.HI R19, RZ, 0x1f, R22 ;  /* 0x0000001fff137819 */ /* 0x000fc80000011416 */
[----:B------:R-:W-:Y:S01]  /*76c0*/  LEA.HI R9, R19, R22, RZ, 0x7 ;  /* 0x0000001613097211 */ /* 0x000fe200078f38ff */
[----:B--2---:R-:W-:Y:S01]  /*76d0*/  IMAD R2, R3, R2, UR6 ;  /* 0x0000000603027e24 */ /* 0x004fe2000f8e0202 */
[----:B------:R-:W-:Y:S01]  /*76e0*/  USHF.R.S32.HI UR6, URZ, 0x1f, UR38 ;  /* 0x0000001f3f067899 */ /* 0x000fe20008011426 */
[----:B------:R-:W-:Y:S01]  /*76f0*/  SYNCS.ARRIVE.TRANS64.RED.A1T0 RZ, [UR4], RZ ;  /* 0x000000ffffff79a7 */ /* 0x000fe20008100404 */
[----:B------:R-:W-:Y:S02]  /*7700*/  SHF.R.S32.HI R0, RZ, 0x7, R9 ;  /* 0x00000007ff007819 */ /* 0x000fe40000011409 */
[----:B------:R-:W-:Y:S02]  /*7710*/  LOP3.LUT R7, R9, 0xffffff80, RZ, 0xc0, !PT ;  /* 0xffffff8009077812 */ /* 0x000fe400078ec0ff */
[----:B------:R-:W-:Y:S01]  /*7720*/  SHF.R.S32.HI R3, RZ, 0x1f, R2 ;  /* 0x0000001fff037819 */ /* 0x000fe20000011402 */
[----:B------:R-:W0:Y:S01]  /*7730*/  SHFL.IDX PT, R10, R0, RZ, 0x1f ;  /* 0x00001fff000a7589 */ /* 0x000e2200000e0000 */
[----:B-1----:R-:W-:Y:S01]  /*7740*/  ISETP.NE.AND P1, PT, R6, 0x1, PT ;  /* 0x000000010600780c */ /* 0x002fe20003f25270 */
[----:B------:R-:W-:-:S05]  /*7750*/  IMAD.IADD R8, R22, 0x1, -R7 ;  /* 0x0000000116087824 */ /* 0x000fca00078e0a07 */
[----:B------:R-:W-:-:S04]  /*7760*/  SHF.R.S32.HI R155, RZ, 0x1f, R8 ;  /* 0x0000001fff9b7819 */ /* 0x000fc80000011408 */
[----:B------:R-:W-:-:S04]  /*7770*/  LEA.HI R7, R155, R8, RZ, 0x2 ;  /* 0x000000089b077211 */ /* 0x000fc800078f10ff */
[----:B------:R-:W-:Y:S02]  /*7780*/  SHF.R.S32.HI R154, RZ, 0x2, R7 ;  /* 0x00000002ff9a7819 */ /* 0x000fe40000011407 */
[----:B0-----:R-:W-:-:S13]  /*7790*/  ISETP.NE.AND P0, PT, R10, RZ, PT ;  /* 0x000000ff0a00720c */ /* 0x001fda0003f05270 */
[----:B------:R-:W-:Y:S05]  /*77a0*/  @P0 BRA `(.L_x_48) ;  /* 0x0000000400440947 */ /* 0x000fea0003800000 */
[----:B------:R-:W0:Y:S01]  /*77b0*/  LDC R18, c[0x0][0xbe8] ;  /* 0x0002fa00ff127b82 */ /* 0x000e220000000800 */
[----:B------:R-:W-:Y:S01]  /*77c0*/  LOP3.LUT R9, R9, 0xffffff80, RZ, 0xc0, !PT ;  /* 0xffffff8009097812 */ /* 0x000fe200078ec0ff */
[----:B------:R-:W1:Y:S01]  /*77d0*/  S2R R14, SR_CTAID.X ;  /* 0x00000000000e7919 */ /* 0x000e620000002500 */
[----:B------:R-:W-:Y:S02]  /*77e0*/  ULDC.64 UR4, c[0x0][0xbd0] ;  /* 0x0002f40000047ab9 */ /* 0x000fe40000000a00 */
[----:B------:R-:W-:Y:S01]  /*77f0*/  UIMAD.WIDE.U32 UR8, UR38, UR4, URZ ;  /* 0x00000004260872a5 */ /* 0x000fe2000f8e003f */
[----:B------:R-:W-:Y:S01]  /*7800*/  IMAD.IADD R23, R22, 0x1, -R9 ;  /* 0x0000000116177824 */ /* 0x000fe200078e0a09 */
[----:B------:R-:W-:Y:S01]  /*7810*/  LEA.HI R9, R19, R22, RZ, 0x2 ;  /* 0x0000001613097211 */ /* 0x000fe200078f10ff */
[----:B------:R-:W2:Y:S01]  /*7820*/  S2UR UR7, SR_CTAID.Z ;  /* 0x00000000000779c3 */ /* 0x000ea20000002700 */
[----:B------:R-:W-:Y:S02]  /*7830*/  UIMAD UR4, UR6, UR4, URZ ;  /* 0x00000004060472a4 */ /* 0x000fe4000f8e023f */
[----:B------:R-:W-:-:S02]  /*7840*/  SHF.R.S32.HI R12, RZ, 0x1f, R23 ;  /* 0x0000001fff0c7819 */ /* 0x000fc40000011417 */
[----:B------:R-:W-:Y:S01]  /*7850*/  LOP3.LUT R9, R9, 0xfffffffc, RZ, 0xc0, !PT ;  /* 0xfffffffc09097812 */ /* 0x000fe200078ec0ff */
[----:B------:R-:W-:Y:S01]  /*7860*/  UIMAD UR4, UR38, UR5, UR4 ;  /* 0x00000005260472a4 */ /* 0x000fe2000f8e0204 */
[----:B------:R-:W-:Y:S01]  /*7870*/  LEA.HI R152, R12, R23, RZ, 0x2 ;  /* 0x000000170c987211 */ /* 0x000fe200078f10ff */
[----:B------:R-:W3:Y:S01]  /*7880*/  LDC.64 R20, c[0x0][0xbd8] ;  /* 0x0002f600ff147b82 */ /* 0x000ee20000000a00 */
[----:B------:R-:W-:Y:S01]  /*7890*/  IADD3 R9, R22, -R9, RZ ;  /* 0x8000000916097210 */ /* 0x000fe20007ffe0ff */
[----:B------:R-:W-:Y:S01]  /*78a0*/  UIADD3 UR4, UR9, UR4, URZ ;  /* 0x0000000409047290 */ /* 0x000fe2000fffe03f */
[--C-:B------:R-:W-:Y:S02]  /*78b0*/  SHF.R.S32.HI R10, RZ, 0x2, R152.reuse ;  /* 0x00000002ff0a7819 */ /* 0x100fe40000011498 */
[----:B------:R-:W-:Y:S02]  /*78c0*/  SHF.R.S32.HI R11, RZ, 0x1f, R152 ;  /* 0x0000001fff0b7819 */ /* 0x000fe40000011498 */
[----:B------:R-:W-:-:S02]  /*78d0*/  LEA.HI R12, R12, R23, RZ, 0x5 ;  /* 0x000000170c0c7211 */ /* 0x000fc400078f28ff */
[----:B0-----:R-:W-:Y:S02]  /*78e0*/  ISETP.NE.AND P0, PT, R18, 0x1, PT ;  /* 0x000000011200780c */ /* 0x001fe40003f05270 */
[----:B------:R-:W-:Y:S02]  /*78f0*/  LEA.HI R11, R11, R10, RZ, 0x3 ;  /* 0x0000000a0b0b7211 */ /* 0x000fe400078f18ff */
[----:B------:R-:W-:Y:S02]  /*7900*/  SHF.R.S32.HI R12, RZ, 0x5, R12 ;  /* 0x00000005ff0c7819 */ /* 0x000fe4000001140c */
[----:B------:R-:W-:Y:S01]  /*7910*/  LOP3.LUT R11, R11, 0xfffffff8, RZ, 0xc0, !PT ;  /* 0xfffffff80b0b7812 */ /* 0x000fe200078ec0ff */
[----:B--2---:R-:W-:Y:S01]  /*7920*/  USHF.R.S32.HI UR5, URZ, 0x1f, UR7 ;  /* 0x0000001f3f057899 */ /* 0x004fe20008011407 */
[----:B------:R-:W-:-:S03]  /*7930*/  LOP3.LUT R152, R152, 0x7ffffffc, RZ, 0xc0, !PT ;  /* 0x7ffffffc98987812 */ /* 0x000fc600078ec0ff */
[----:B------:R-:W-:Y:S01]  /*7940*/  IMAD.IADD R11, R10, 0x1, -R11 ;  /* 0x000000010a0b7824 */ /* 0x000fe200078e0a0b */
[----:B------:R-:W-:Y:S01]  /*7950*/  LEA.HI R10, R9, R9, RZ, 0x1 ;  /* 0x00000009090a7211 */ /* 0x000fe200078f08ff */
[----:B------:R-:W0:Y:S01]  /*7960*/  @P0 LDC R16, c[0x0][0xbec] ;  /* 0x0002fb00ff100b82 */ /* 0x000e220000000800 */
[----:B------:R-:W-:Y:S02]  /*7970*/  IMAD.IADD R152, R23, 0x1, -R152 ;  /* 0x0000000117987824 */ /* 0x000fe400078e0a98 */
[----:B------:R-:W-:Y:S02]  /*7980*/  LOP3.LUT R10, R10, 0x1ffffffe, RZ, 0xc0, !PT ;  /* 0x1ffffffe0a0a7812 */ /* 0x000fe400078ec0ff */
[----:B------:R-:W-:Y:S01]  /*7990*/  LEA R153, R12, R11, 0x4 ;  /* 0x0000000b0c997211 */ /* 0x000fe200078e20ff */
[----:B---3--:R-:W-:Y:S02]  /*79a0*/  IMAD R12, R20, UR5, RZ ;  /* 0x00000005140c7c24 */ /* 0x008fe4000f8e02ff */
[----:B------:R-:W2:Y:S01]  /*79b0*/  @P0 LDC R17, c[0x0][0xbf0] ;  /* 0x0002fc00ff110b82 */ /* 0x000ea20000000800 */
[----:B------:R-:W-:-:S02]  /*79c0*/  IMAD.IADD R9, R9, 0x1, -R10 ;  /* 0x0000000109097824 */ /* 0x000fc400078e0a0a */
[----:B------:R-:W-:Y:S02]  /*79d0*/  IMAD R15, R21, UR7, R12 ;  /* 0x00000007150f7c24 */ /* 0x000fe4000f8e020c */
[----:B------:R-:W-:Y:S01]  /*79e0*/  IMAD.U32 R11, RZ, RZ, UR9 ;  /* 0x00000009ff0b7e24 */ /* 0x000fe2000f8e00ff */
[----:B------:R-:W-:Y:S01]  /*79f0*/  LEA R9, R9, R153, 0x3 ;  /* 0x0000009909097211 */ /* 0x000fe200078e18ff */
[----:B------:R-:W-:Y:S02]  /*7a00*/  IMAD.U32 R10, RZ, RZ, UR8 ;  /* 0x00000008ff0a7e24 */ /* 0x000fe4000f8e00ff */
[----:B------:R-:W-:Y:S01]  /*7a10*/  IMAD.U32 R11, RZ, RZ, UR4 ;  /* 0x00000004ff0b7e24 */ /* 0x000fe2000f8e00ff */
[----:B------:R-:W-:Y:S01]  /*7a20*/  ULDC.64 UR4, c[0x0][0xbe0] ;  /* 0x0002f80000047ab9 */ /* 0x000fe20000000a00 */
[----:B-1----:R-:W-:Y:S02]  /*7a30*/  IMAD R9, R14, 0x40, R9 ;  /* 0x000000400e097824 */ /* 0x002fe400078e0209 */
[----:B------:R-:W-:-:S03]  /*7a40*/  IMAD.WIDE.U32 R10, R20, UR7, R10 ;  /* 0x00000007140a7c25 */ /* 0x000fc6000f8e000a */
[----:B------:R-:W-:Y:S01]  /*7a50*/  MOV R13, R9 ;  /* 0x00000009000d7202 */ /* 0x000fe20000000f00 */
[----:B0-----:R-:W-:-:S04]  /*7a60*/  @P0 IMAD.HI.U32 R12, R9, R16, RZ ;  /* 0x00000010090c0227 */ /* 0x001fc800078e00ff */
[----:B------:R-:W-:Y:S02]  /*7a70*/  IMAD.IADD R11, R11, 0x1, R15 ;  /* 0x000000010b0b7824 */ /* 0x000fe400078e020f */
[----:B------:R-:W-:Y:S01]  /*7a80*/  IMAD R15, R3, UR4, RZ ;  /* 0x00000004030f7c24 */ /* 0x000fe2000f8e02ff */
[----:B--2---:R-:W-:Y:S01]  /*7a90*/  @P0 SHF.R.U32.HI R13, RZ, R17, R12 ;  /* 0x00000011ff0d0219 */ /* 0x004fe2000001160c */
[----:B------:R-:W-:-:S04]  /*7aa0*/  IMAD.WIDE.U32 R10, R2, UR4, R10 ;  /* 0x00000004020a7c25 */ /* 0x000fc8000f8e000a */
[----:B------:R-:W-:Y:S01]  /*7ab0*/  IMAD.MOV R12, RZ, RZ, -R13 ;  /* 0x000000ffff0c7224 */ /* 0x000fe200078e0a0d */
[----:B------:R-:W-:Y:S01]  /*7ac0*/  IADD3 R10, P0, R13, R10, RZ ;  /* 0x0000000a0d0a7210 */ /* 0x000fe20007f1e0ff */
[----:B------:R-:W-:Y:S01]  /*7ad0*/  IMAD R16, R2, UR5, R15 ;  /* 0x0000000502107c24 */ /* 0x000fe2000f8e020f */
[----:B------:R-:W-:Y:S01]  /*7ae0*/  SHF.R.S32.HI R15, RZ, 0x1f, R13 ;  /* 0x0000001fff0f7819 */ /* 0x000fe2000001140d */
[----:B------:R-:W-:Y:S01]  /*7af0*/  IMAD R9, R18, R12, R9 ;  /* 0x0000000c12097224 */ /* 0x000fe200078e0209 */
[----:B------:R-:W-:Y:S01]  /*7b00*/  ULDC.64 UR4, c[0x0][0xbc8] ;  /* 0x0002f20000047ab9 */ /* 0x000fe20000000a00 */
[----:B------:R-:W-:Y:S01]  /*7b10*/  IMAD.SHL.U32 R152, R152, 0x2, RZ ;  /* 0x0000000298987824 */ /* 0x000fe200078e00ff */
[----:B------:R-:W-:Y:S02]  /*7b20*/  IADD3.X R11, R15, R11, R16, P0, !PT ;  /* 0x0000000b0f0b7210 */ /* 0x000fe400007fe410 */
[----:B------:R-:W-:Y:S01]  /*7b30*/  SHF.R.S32.HI R12, RZ, 0x1f, R9 ;  /* 0x0000001fff0c7819 */ /* 0x000fe20000011409 */
[----:B------:R-:W-:-:S04]  /*7b40*/  IMAD.WIDE.U32 R10, R9, UR4, R10 ;  /* 0x00000004090a7c25 */ /* 0x000fc8000f8e000a */
[----:B------:R-:W-:-:S04]  /*7b50*/  IMAD R12, R12, UR4, RZ ;  /* 0x000000040c0c7c24 */ /* 0x000fc8000f8e02ff */
[----:B------:R-:W-:Y:S01]  /*7b60*/  IMAD R9, R9, UR5, R12 ;  /* 0x0000000509097c24 */ /* 0x000fe2000f8e020c */
[----:B------:R-:W-:Y:S01]  /*7b70*/  LEA.HI R12, R0, R0, RZ, 0x1 ;  /* 0x00000000000c7211 */ /* 0x000fe200078f08ff */
[----:B------:R-:W-:Y:S02]  /*7b80*/  ULDC.64 UR4, c[0x0][0xba8] ;  /* 0x0002ea0000047ab9 */ /* 0x000fe40000000a00 */
[----:B------:R-:W-:Y:S01]  /*7b90*/  LEA R16, P0, R10, UR4, 0x2 ;  /* 0x000000040a107c11 */ /* 0x000fe2000f8010ff */
[----:B------:R-:W-:Y:S01]  /*7ba0*/  ULDC UR4, c[0x0][0xa88] ;  /* 0x0002a20000047ab9 */ /* 0x000fe20000000800 */
[----:B------:R-:W-:Y:S02]  /*7bb0*/  IADD3 R9, R11, R9, RZ ;  /* 0x000000090b097210 */ /* 0x000fe40007ffe0ff */
[----:B------:R-:W-:Y:S02]  /*7bc0*/  LOP3.LUT R11, R12, 0xfffffe, RZ, 0xc0, !PT ;  /* 0x00fffffe0c0b7812 */ /* 0x000fe400078ec0ff */
[----:B------:R-:W-:Y:S01]  /*7bd0*/  LEA.HI.X R17, R10, UR5, R9, 0x2, P0 ;  /* 0x000000050a117c11 */ /* 0x000fe200080f1409 */
[----:B------:R-:W-:Y:S01]  /*7be0*/  SHFL.IDX PT, R12, R16, 0x1, 0x1c1f ;  /* 0x003c1f00100c7f89 */ /* 0x000fe200000e0000 */
[----:B------:R-:W-:Y:S01]  /*7bf0*/  LEA R9, R14, R153, 0x6 ;  /* 0x000000990e097211 */ /* 0x000fe200078e30ff */
[----:B------:R-:W-:-:S02]  /*7c00*/  IMAD.IADD R15, R0, 0x1, -R11 ;  /* 0x00000001000f7824 */ /* 0x000fc400078e0a0b */
[----:B------:R-:W-:Y:S01]  /*7c10*/  SHFL.IDX PT, R10, R16, RZ, 0x1c1f ;  /* 0x001c1fff100a7589 */ /* 0x000fe200000e0000 */
[----:B------:R-:W-:Y:S02]  /*7c20*/  IMAD R14, R18, UR4, RZ ;  /* 0x00000004120e7c24 */ /* 0x000fe4000f8e02ff */
[----:B------:R-:W-:Y:S01]  /*7c30*/  IMAD.U32 R15, R15, -0x100, RZ ;  /* 0xffffff000f0f7824 */ /* 0x000fe200078e00ff */
[----:B------:R-:W0:Y:S04]  /*7c40*/  SHFL.IDX PT, R11, R17, RZ, 0x1c1f ;  /* 0x001c1fff110b7589 */ /* 0x000e2800000e0000 */
[----:B------:R-:W1:Y:S01]  /*7c50*/  SHFL.IDX PT, R13, R17, 0x1, 0x1c1f ;  /* 0x003c1f00110d7f89 */ /* 0x000e6200000e0000 */
[----:B------:R-:W-:Y:S02]  /*7c60*/  ISETP.NE.AND P0, PT, R152, R15, PT ;  /* 0x0000000f9800720c */ /* 0x000fe40003f05270 */
[----:B------:R-:W-:-:S02]  /*7c70*/  IADD3 R15, R9, 0x8, RZ ;  /* 0x00000008090f7810 */ /* 0x000fc40007ffe0ff */
[-C--:B------:R-:W-:Y:S02]  /*7c80*/  ISETP.GE.OR P2, PT, R9, R14.reuse, P0 ;  /* 0x0000000e0900720c */ /* 0x080fe40000746670 */
[----:B------:R-:W-:-:S11]  /*7c90*/  ISETP.GE.OR P0, PT, R15, R14, P0 ;  /* 0x0000000e0f00720c */ /* 0x000fd60000706670 */
[----:B0-----:R0:W-:Y:S04]  /*7ca0*/  @!P2 ST.E desc[UR36][R10.64], R5 ;  /* 0x000000050a00a985 */ /* 0x0011e8000c101924 */
[----:B-1----:R0:W-:Y:S02]  /*7cb0*/  @!P0 ST.E desc[UR36][R12.64], R4 ;  /* 0x000000040c008985 */ /* 0x0021e4000c101924 */
.L_x_48:
[----:B------:R-:W1:Y:S01]  /*7cc0*/  S2R R14, SR_CTAID.X ;  /* 0x00000000000e7919 */ /* 0x000e620000002500 */
[----:B------:R-:W-:Y:S01]  /*7cd0*/  LEA.HI R19, R19, R22, RZ, 0x2 ;  /* 0x0000001613137211 */ /* 0x000fe200078f10ff */
[----:B------:R-:W2:Y:S01]  /*7ce0*/  S2UR UR7, SR_CTAID.Z ;  /* 0x00000000000779c3 */ /* 0x000ea20000002700 */
[----:B0-----:R-:W-:Y:S01]  /*7cf0*/  SHF.R.S32.HI R5, RZ, 0x1f, R7 ;  /* 0x0000001fff057819 */ /* 0x001fe20000011407 */
[----:B------:R-:W-:Y:S01]  /*7d00*/  ULDC.64 UR8, c[0x0][0xb38] ;  /* 0x0002ce0000087ab9 */ /* 0x000fe20000000a00 */
[----:B------:R-:W-:Y:S01]  /*7d10*/  LOP3.LUT R19, R19, 0xfffffffc, RZ, 0xc0, !PT ;  /* 0xfffffffc13137812 */ /* 0x000fe200078ec0ff */
[----:B------:R-:W-:Y:S01]  /*7d20*/  UIMAD UR6, UR6, UR8, URZ ;  /* 0x00000008060672a4 */ /* 0x000fe2000f8e023f */
[----:B------:R-:W-:Y:S01]  /*7d30*/  LEA.HI R5, R5, R154, RZ, 0x3 ;  /* 0x0000009a05057211 */ /* 0x000fe200078f18ff */
[----:B------:R-:W-:Y:S01]  /*7d40*/  UIMAD.WIDE.U32 UR4, UR38, UR8, URZ ;  /* 0x00000008260472a5 */ /* 0x000fe2000f8e003f */
[----:B------:R-:W-:Y:S01]  /*7d50*/  LEA.HI R155, R155, R8, RZ, 0x5 ;  /* 0x000000089b9b7211 */ /* 0x000fe200078f28ff */
[----:B------:R-:W-:Y:S01]  /*7d60*/  IMAD.IADD R19, R22, 0x1, -R19 ;  /* 0x0000000116137824 */ /* 0x000fe200078e0a13 */
[----:B------:R-:W0:Y:S01]  /*7d70*/  LDC.64 R12, c[0x0][0xb40] ;  /* 0x0002d000ff0c7b82 */ /* 0x000e220000000a00 */
[----:B------:R-:W-:Y:S01]  /*7d80*/  LOP3.LUT R5, R5, 0xfffffff8, RZ, 0xc0, !PT ;  /* 0xfffffff805057812 */ /* 0x000fe200078ec0ff */
[----:B------:R-:W-:Y:S01]  /*7d90*/  UIMAD UR6, UR38, UR9, UR6 ;  /* 0x00000009260672a4 */ /* 0x000fe2000f8e0206 */
[----:B------:R-:W-:Y:S01]  /*7da0*/  SHF.R.S32.HI R155, RZ, 0x5, R155 ;  /* 0x00000005ff9b7819 */ /* 0x000fe2000001149b */
[----:B------:R-:W-:Y:S01]  /*7db0*/  BSSY B0, `(.L_x_49) ;  /* 0x00000fa000007945 */ /* 0x000fe20003800000 */
[----:B------:R-:W-:Y:S01]  /*7dc0*/  LEA.HI R4, R19, R19, RZ, 0x1 ;  /* 0x0000001313047211 */ /* 0x000fe200078f08ff */
[----:B------:R-:W-:Y:S01]  /*7dd0*/  IMAD.IADD R154, R154, 0x1, -R5 ;  /* 0x000000019a9a7824 */ /* 0x000fe200078e0a05 */
[----:B------:R-:W-:Y:S01]  /*7de0*/  UIADD3 UR6, UR5, UR6, URZ ;  /* 0x0000000605067290 */ /* 0x000fe2000fffe03f */
[----:B------:R-:W3:Y:S01]  /*7df0*/  @P1 LDC R16, c[0x0][0xbec] ;  /* 0x0002fb00ff101b82 */ /* 0x000ee20000000800 */
[----:B------:R-:W-:Y:S01]  /*7e00*/  LOP3.LUT R4, R4, 0x1ffffffe, RZ, 0xc0, !PT ;  /* 0x1ffffffe04047812 */ /* 0x000fe200078ec0ff */
[----:B------:R-:W-:-:S02]  /*7e10*/  IMAD R155, R155, 0x10, R154 ;  /* 0x000000109b9b7824 */ /* 0x000fc400078e029a */
[----:B------:R-:W-:Y:S01]  /*7e20*/  IMAD.U32 R5, RZ, RZ, UR5 ;  /* 0x00000005ff057e24 */ /* 0x000fe2000f8e00ff */
[----:B------:R-:W-:Y:S01]  /*7e30*/  IADD3 R4, R19, -R4, RZ ;  /* 0x8000000413047210 */ /* 0x000fe20007ffe0ff */
[----:B------:R-:W-:Y:S01]  /*7e40*/  IMAD.U32 R5, RZ, RZ, UR6 ;  /* 0x00000006ff057e24 */ /* 0x000fe2000f8e00ff */
[----:B--2---:R-:W-:Y:S01]  /*7e50*/  USHF.R.S32.HI UR8, URZ, 0x1f, UR7 ;  /* 0x0000001f3f087899 */ /* 0x004fe20008011407 */
[----:B------:R-:W2:Y:S02]  /*7e60*/  @P1 LDC R17, c[0x0][0xbf0] ;  /* 0x0002fc00ff111b82 */ /* 0x000ea40000000800 */
[----:B------:R-:W-:Y:S01]  /*7e70*/  IMAD R9, R4, 0x8, R155 ;  /* 0x0000000804097824 */ /* 0x000fe200078e029b */
[----:B------:R-:W-:Y:S01]  /*7e80*/  MOV R4, UR4 ;  /* 0x0000000400047c02 */ /* 0x000fe20008000f00 */
[----:B------:R-:W-:Y:S02]  /*7e90*/  ULDC.64 UR4, c[0x0][0xb48] ;  /* 0x0002d20000047ab9 */ /* 0x000fe40000000a00 */
[----:B------:R-:W-:Y:S01]  /*7ea0*/  IMAD R3, R3, UR4, RZ ;  /* 0x0000000403037c24 */ /* 0x000fe2000f8e02ff */
[----:B-1----:R-:W-:Y:S01]  /*7eb0*/  LEA R15, R14, R9, 0x6 ;  /* 0x000000090e0f7211 */ /* 0x002fe200078e30ff */
[----:B0-----:R-:W-:-:S02]  /*7ec0*/  IMAD R10, R12, UR8, RZ ;  /* 0x000000080c0a7c24 */ /* 0x001fc4000f8e02ff */
[----:B------:R-:W-:-:S04]  /*7ed0*/  IMAD.WIDE.U32 R4, R12, UR7, R4 ;  /* 0x000000070c047c25 */ /* 0x000fc8000f8e0004 */
[----:B------:R-:W-:Y:S02]  /*7ee0*/  IMAD R11, R13, UR7, R10 ;  /* 0x000000070d0b7c24 */ /* 0x000fe4000f8e020a */
[----:B---3--:R-:W-:-:S04]  /*7ef0*/  @P1 IMAD.HI.U32 R16, R15, R16, RZ ;  /* 0x000000100f101227 */ /* 0x008fc800078e00ff */
[----:B------:R-:W-:Y:S02]  /*7f00*/  IMAD.MOV.U32 R9, RZ, RZ, R15 ;  /* 0x000000ffff097224 */ /* 0x000fe400078e000f */
[----:B------:R-:W-:Y:S01]  /*7f10*/  IMAD.IADD R5, R5, 0x1, R11 ;  /* 0x0000000105057824 */ /* 0x000fe200078e020b */
[----:B--2---:R-:W-:Y:S01]  /*7f20*/  @P1 SHF.R.U32.HI R9, RZ, R17, R16 ;  /* 0x00000011ff091219 */ /* 0x004fe20000011610 */
[C---:B------:R-:W-:Y:S02]  /*7f30*/  IMAD R11, R2.reuse, UR5, R3 ;  /* 0x00000005020b7c24 */ /* 0x040fe4000f8e0203 */
[----:B------:R-:W-:Y:S01]  /*7f40*/  IMAD.WIDE.U32 R2, R2, UR4, R4 ;  /* 0x0000000402027c25 */ /* 0x000fe2000f8e0004 */
[----:B------:R-:W-:Y:S01]  /*7f50*/  IADD3 R13, -R9, RZ, RZ ;  /* 0x000000ff090d7210 */ /* 0x000fe20007ffe1ff */
[----:B------:R-:W-:Y:S01]  /*7f60*/  ULDC.64 UR4, c[0x0][0xb30] ;  /* 0x0002cc0000047ab9 */ /* 0x000fe20000000a00 */
[----:B------:R-:W-:Y:S01]  /*7f70*/  SHF.R.S32.HI R10, RZ, 0x1f, R9 ;  /* 0x0000001fff0a7819 */ /* 0x000fe20000011409 */
[----:B------:R-:W-:-:S02]  /*7f80*/  IMAD.IADD R3, R3, 0x1, R11 ;  /* 0x0000000103037824 */ /* 0x000fc400078e020b */
[----:B------:R-:W-:Y:S02]  /*7f90*/  IMAD R5, R6, R13, R15 ;  /* 0x0000000d06057224 */ /* 0x000fe400078e020f */
[----:B------:R-:W-:Y:S02]  /*7fa0*/  IMAD R10, R10, UR4, RZ ;  /* 0x000000040a0a7c24 */ /* 0x000fe4000f8e02ff */
[----:B------:R-:W-:Y:S01]  /*7fb0*/  IMAD.WIDE.U32 R2, R9, UR4, R2 ;  /* 0x0000000409027c25 */ /* 0x000fe2000f8e0002 */
[----:B------:R-:W-:-:S03]  /*7fc0*/  SHF.R.S32.HI R4, RZ, 0x1f, R5 ;  /* 0x0000001fff047819 */ /* 0x000fc60000011405 */
[----:B------:R-:W-:Y:S01]  /*7fd0*/  IMAD R11, R9, UR5, R10 ;  /* 0x00000005090b7c24 */ /* 0x000fe2000f8e020a */
[----:B------:R-:W-:Y:S02]  /*7fe0*/  ULDC.64 UR4, c[0x0][0xb28] ;  /* 0x0002ca0000047ab9 */ /* 0x000fe40000000a00 */
[----:B------:R-:W-:Y:S02]  /*7ff0*/  IMAD R4, R4, UR4, RZ ;  /* 0x0000000404047c24 */ /* 0x000fe4000f8e02ff */
[----:B------:R-:W-:Y:S02]  /*8000*/  IMAD.IADD R3, R3, 0x1, R11 ;  /* 0x0000000103037824 */ /* 0x000fe400078e020b */
[C---:B------:R-:W-:Y:S02]  /*8010*/  IMAD R9, R5.reuse, UR5, R4 ;  /* 0x0000000505097c24 */ /* 0x040fe4000f8e0204 */
[----:B------:R-:W-:Y:S01]  /*8020*/  IMAD.WIDE.U32 R2, R5, UR4, R2 ;  /* 0x0000000405027c25 */ /* 0x000fe2000f8e0002 */
[----:B------:R-:W-:-:S04]  /*8030*/  ULDC.64 UR4, c[0x0][0xb00] ;  /* 0x0002c00000047ab9 */ /* 0x000fc80000000a00 */
[----:B------:R-:W-:Y:S02]  /*8040*/  IADD3 R5, R3, R9, RZ ;  /* 0x0000000903057210 */ /* 0x000fe40007ffe0ff */
[----:B------:R-:W-:Y:S02]  /*8050*/  LEA.HI R9, R0, R0, RZ, 0x1 ;  /* 0x0000000000097211 */ /* 0x000fe400078f08ff */
[----:B------:R-:W-:Y:S01]  /*8060*/  LEA R4, P0, R2, UR4, 0x2 ;  /* 0x0000000402047c11 */ /* 0x000fe2000f8010ff */
[----:B------:R-:W-:Y:S01]  /*8070*/  ULDC UR4, c[0x0][0xa88] ;  /* 0x0002a20000047ab9 */ /* 0x000fe20000000800 */
[----:B------:R-:W-:Y:S01]  /*8080*/  LOP3.LUT R11, R9, 0xfffffe, RZ, 0xc0, !PT ;  /* 0x00fffffe090b7812 */ /* 0x000fe200078ec0ff */
[----:B------:R-:W-:Y:S01]  /*8090*/  IMAD R6, R6, UR4, RZ ;  /* 0x0000000406067c24 */ /* 0x000fe2000f8e02ff */
[----:B------:R-:W-:Y:S01]  /*80a0*/  LOP3.LUT R9, R7, 0x7ffffffc, RZ, 0xc0, !PT ;  /* 0x7ffffffc07097812 */ /* 0x000fe200078ec0ff */
[----:B------:R-:W-:Y:S01]  /*80b0*/  IMAD R7, R14, 0x40, R155 ;  /* 0x000000400e077824 */ /* 0x000fe200078e029b */
[----:B------:R-:W-:Y:S01]  /*80c0*/  LEA.HI.X R5, R2, UR5, R5, 0x2, P0 ;  /* 0x0000000502057c11 */ /* 0x000fe200080f1405 */
[----:B------:R-:W-:Y:S01]  /*80d0*/  IMAD.IADD R11, R0, 0x1, -R11 ;  /* 0x00000001000b7824 */ /* 0x000fe200078e0a0b */
[----:B------:R-:W-:Y:S01]  /*80e0*/  IADD3 R0, -R9, R8, RZ ;  /* 0x0000000809007210 */ /* 0x000fe20007ffe1ff */
[----:B------:R0:W1:Y:S01]  /*80f0*/  SHFL.IDX PT, R2, R4, RZ, 0x1c1f ;  /* 0x001c1fff04027589 */ /* 0x00006200000e0000 */
[----:B------:R-:W-:-:S03]  /*8100*/  ISETP.GE.AND P0, PT, R7, R6, PT ;  /* 0x000000060700720c */ /* 0x000fc60003f06270 */
[----:B------:R-:W-:Y:S01]  /*8110*/  IMAD R0, R11, 0x80, R0 ;  /* 0x000000800b007824 */ /* 0x000fe200078e0200 */
[----:B------:R0:W2:Y:S03]  /*8120*/  SHFL.IDX PT, R3, R5, RZ, 0x1c1f ;  /* 0x001c1fff05037589 */ /* 0x0000a600000e0000 */
[----:B------:R-:W-:-:S06]  /*8130*/  IMAD.SHL.U32 R0, R0, 0x2, RZ ;  /* 0x0000000200007824 */ /* 0x000fcc00078e00ff */
[----:B0-----:R-:W-:Y:S05]  /*8140*/  @P0 BRA `(.L_x_50) ;  /* 0x0000000c00000947 */ /* 0x001fea0003800000 */
[C---:B------:R-:W-:Y:S01]  /*8150*/  IADD3 R9, R0.reuse, 0x8, RZ ;  /* 0x0000000800097810 */ /* 0x040fe20007ffe0ff */
[C---:B------:R-:W-:Y:S01]  /*8160*/  VIADD R11, R0.reuse, 0x10 ;  /* 0x00000010000b7836 */ /* 0x040fe20000000000 */
[----:B------:R-:W-:Y:S01]  /*8170*/  ULDC UR4, c[0x0][0xac8] ;  /* 0x0002b20000047ab9 */ /* 0x000fe20000000800 */
[C---:B------:R-:W-:Y:S01]  /*8180*/  VIADD R13, R0.reuse, 0x18 ;  /* 0x00000018000d7836 */ /* 0x040fe20000000000 */
[C---:B------:R-:W-:Y:S01]  /*8190*/  ISETP.GE.AND P2, PT, R0.reuse, UR4, PT ;  /* 0x0000000400007c0c */ /* 0x040fe2000bf46270 */
[C---:B------:R-:W-:Y:S01]  /*81a0*/  VIADD R17, R0.reuse, 0x28 ;  /* 0x0000002800117836 */ /* 0x040fe20000000000 */
[----:B------:R-:W-:Y:S01]  /*81b0*/  ISETP.GE.AND P3, PT, R9, UR4, PT ;  /* 0x0000000409007c0c */ /* 0x000fe2000bf66270 */
[C---:B------:R-:W-:Y:S01]  /*81c0*/  VIADD R18, R0.reuse, 0x30 ;  /* 0x0000003000127836 */ /* 0x040fe20000000000 */
[----:B------:R-:W-:Y:S01]  /*81d0*/  ISETP.GE.AND P4, PT, R11, UR4, PT ;  /* 0x000000040b007c0c */ /* 0x000fe2000bf86270 */
[C---:B------:R-:W-:Y:S01]  /*81e0*/  VIADD R20, R0.reuse, 0x40 ;  /* 0x0000004000147836 */ /* 0x040fe20000000000 */
[----:B------:R-:W-:Y:S01]  /*81f0*/  ISETP.GE.AND P5, PT, R13, UR4, PT ;  /* 0x000000040d007c0c */ /* 0x000fe2000bfa6270 */
[C---:B------:R-:W-:Y:S01]  /*8200*/  VIADD R21, R0.reuse, 0x48 ;  /* 0x0000004800157836 */ /* 0x040fe20000000000 */
[C---:B------:R-:W-:Y:S01]  /*8210*/  IADD3 R16, R0.reuse, 0x20, RZ ;  /* 0x0000002000107810 */ /* 0x040fe20007ffe0ff */
[----:B------:R-:W-:Y:S01]  /*8220*/  VIADD R23, R0, 0x58 ;  /* 0x0000005800177836 */ /* 0x000fe20000000000 */
[----:B------:R-:W-:-:S02]  /*8230*/  ISETP.GE.AND P1, PT, R17, UR4, PT ;  /* 0x0000000411007c0c */ /* 0x000fc4000bf26270 */
[----:B------:R-:W-:Y:S02]  /*8240*/  ISETP.GE.AND P0, PT, R16, UR4, PT ;  /* 0x0000000410007c0c */ /* 0x000fe4000bf06270 */
[----:B------:R-:W-:Y:S02]  /*8250*/  @!P2 LEA.HI R8, R0, R0, RZ, 0x1 ;  /* 0x000000000008a211 */ /* 0x000fe400078f08ff */
[----:B------:R-:W-:Y:S02]  /*8260*/  @!P3 LEA.HI R10, R9, R9, RZ, 0x1 ;  /* 0x00000009090ab211 */ /* 0x000fe400078f08ff */
[----:B------:R-:W-:Y:S02]  /*8270*/  @!P4 LEA.HI R12, R11, R11, RZ, 0x1 ;  /* 0x0000000b0b0cc211 */ /* 0x000fe400078f08ff */
[----:B------:R-:W-:Y:S02]  /*8280*/  @!P5 LEA.HI R14, R13, R13, RZ, 0x1 ;  /* 0x0000000d0d0ed211 */ /* 0x000fe400078f08ff */
[----:B------:R-:W-:-:S02]  /*8290*/  @!P2 LOP3.LUT R9, R8, 0xfffffffe, RZ, 0xc0, !PT ;  /* 0xfffffffe0809a812 */ /* 0x000fc400078ec0ff */
[----:B------:R-:W-:Y:S02]  /*82a0*/  @!P3 LOP3.LUT R11, R10, 0xfffffffe, RZ, 0xc0, !PT ;  /* 0xfffffffe0a0bb812 */ /* 0x000fe400078ec0ff */
[----:B------:R-:W-:Y:S01]  /*82b0*/  @!P4 LOP3.LUT R13, R12, 0xfffffffe, RZ, 0xc0, !PT ;  /* 0xfffffffe0c0dc812 */ /* 0x000fe200078ec0ff */
[--C-:B-12---:R-:W-:Y:S01]  /*82c0*/  @!P2 IMAD.WIDE R8, R9, 0x4, R2.reuse ;  /* 0x000000040908a825 */ /* 0x106fe200078e0202 */
[----:B------:R-:W-:Y:S02]  /*82d0*/  @!P5 LOP3.LUT R15, R14, 0xfffffffe, RZ, 0xc0, !PT ;  /* 0xfffffffe0e0fd812 */ /* 0x000fe400078ec0ff */
[C---:B------:R-:W-:Y:S01]  /*82e0*/  IADD3 R19, R0.reuse, 0x38, RZ ;  /* 0x0000003800137810 */ /* 0x040fe20007ffe0ff */
[--C-:B------:R-:W-:Y:S01]  /*82f0*/  @!P3 IMAD.WIDE R10, R11, 0x4, R2.reuse ;  /* 0x000000040b0ab825 */ /* 0x100fe200078e0202 */
[----:B------:R0:W-:Y:S01]  /*8300*/  @!P2 ST.E.64 desc[UR36][R8.64], R24 ;  /* 0x000000180800a985 */ /* 0x0001e2000c101b24 */
[----:B------:R-:W-:Y:S02]  /*8310*/  IADD3 R22, R0, 0x50, RZ ;  /* 0x0000005000167810 */ /* 0x000fe40007ffe0ff */
[----:B------:R-:W-:Y:S01]  /*8320*/  @!P4 IMAD.WIDE R12, R13, 0x4, R2 ;  /* 0x000000040d0cc825 */ /* 0x000fe200078e0202 */
[----:B------:R1:W-:Y:S01]  /*8330*/  @!P3 ST.E.64 desc[UR36][R10.64], R28 ;  /* 0x0000001c0a00b985 */ /* 0x0003e2000c101b24 */
[----:B------:R-:W-:-:S02]  /*8340*/  ISETP.GE.AND P2, PT, R18, UR4, PT ;  /* 0x0000000412007c0c */ /* 0x000fc4000bf46270 */
[----:B------:R-:W-:Y:S01]  /*8350*/  @!P5 IMAD.WIDE R14, R15, 0x4, R2 ;  /* 0x000000040f0ed825 */ /* 0x000fe200078e0202 */
[----:B------:R2:W-:Y:S01]  /*8360*/  @!P4 ST.E.64 desc[UR36][R12.64], R32 ;  /* 0x000000200c00c985 */ /* 0x0005e2000c101b24 */
[----:B------:R-:W-:Y:S02]  /*8370*/  ISETP.GE.AND P3, PT, R19, UR4, PT ;  /* 0x0000000413007c0c */ /* 0x000fe4000bf66270 */
[----:B------:R-:W-:Y:S01]  /*8380*/  ISETP.GE.AND P4, PT, R20, UR4, PT ;  /* 0x0000000414007c0c */ /* 0x000fe2000bf86270 */
[----:B------:R3:W-:Y:S01]  /*8390*/  @!P5 ST.E.64 desc[UR36][R14.64], R36 ;  /* 0x000000240e00d985 */ /* 0x0007e2000c101b24 */
[----:B------:R-:W-:Y:S01]  /*83a0*/  ISETP.GE.AND P5, PT, R21, UR4, PT ;  /* 0x0000000415007c0c */ /* 0x000fe2000bfa6270 */
[----:B0-----:R-:W-:Y:S01]  /*83b0*/  VIADD R24, R0, 0x60 ;  /* 0x0000006000187836 */ /* 0x001fe20000000000 */
[----:B------:R-:W-:Y:S02]  /*83c0*/  ISETP.GE.AND P6, PT, R22, UR4, PT ;  /* 0x0000000416007c0c */ /* 0x000fe4000bfc6270 */
[----:B------:R-:W-:-:S02]  /*83d0*/  @!P0 LEA.HI R16, R16, R16, RZ, 0x1 ;  /* 0x0000001010108211 */ /* 0x000fc400078f08ff */
[----:B------:R-:W-:Y:S02]  /*83e0*/  @!P1 LEA.HI R17, R17, R17, RZ, 0x1 ;  /* 0x0000001111119211 */ /* 0x000fe400078f08ff */
[----:B------:R-:W-:Y:S02]  /*83f0*/  @!P0 LOP3.LUT R9, R16, 0xfffffffe, RZ, 0xc0, !PT ;  /* 0xfffffffe10098812 */ /* 0x000fe400078ec0ff */
[----:B-1----:R-:W-:Y:S02]  /*8400*/  @!P1 LOP3.LUT R11, R17, 0xfffffffe, RZ, 0xc0, !PT ;  /* 0xfffffffe110b9812 */ /* 0x002fe400078ec0ff */
[----:B------:R-:W-:Y:S01]  /*8410*/  @!P2 LEA.HI R18, R18, R18, RZ, 0x1 ;  /* 0x000000121212a211 */ /* 0x000fe200078f08ff */
[--C-:B------:R-:W-:Y:S01]  /*8420*/  @!P0 IMAD.WIDE R8, R9, 0x4, R2.reuse ;  /* 0x0000000409088825 */ /* 0x100fe200078e0202 */
[----:B------:R-:W-:Y:S02]  /*8430*/  @!P3 LEA.HI R19, R19, R19, RZ, 0x1 ;  /* 0x000000131313b211 */ /* 0x000fe400078f08ff */
[----:B------:R-:W-:Y:S01]  /*8440*/  @!P4 LEA.HI R20, R20, R20, RZ, 0x1 ;  /* 0x000000141414c211 */ /* 0x000fe200078f08ff */
[----:B------:R-:W-:Y:S01]  /*8450*/  @!P1 IMAD.WIDE R10, R11, 0x4, R2 ;  /* 0x000000040b0a9825 */ /* 0x000fe200078e0202 */
[----:B------:R-:W-:Y:S01]  /*8460*/  @!P5 LEA.HI R21, R21, R21, RZ, 0x1 ;  /* 0x000000151515d211 */ /* 0x000fe200078f08ff */
[----:B------:R0:W-:Y:S01]  /*8470*/  @!P0 ST.E.64 desc[UR36][R8.64], R40 ;  /* 0x0000002808008985 */ /* 0x0001e2000c101b24 */
[----:B------:R-:W-:-:S02]  /*8480*/  @!P6 LEA.HI R22, R22, R22, RZ, 0x1 ;  /* 0x000000161616e211 */ /* 0x000fc400078f08ff */
[----:B--2---:R-:W-:Y:S01]  /*8490*/  @!P2 LOP3.LUT R13, R18, 0xfffffffe, RZ, 0xc0, !PT ;  /* 0xfffffffe120da812 */ /* 0x004fe200078ec0ff */
[----:B------:R1:W-:Y:S01]  /*84a0*/  @!P1 ST.E.64 desc[UR36][R10.64], R44 ;  /* 0x0000002c0a009985 */ /* 0x0003e2000c101b24 */
[----:B------:R-:W-:Y:S02]  /*84b0*/  @!P3 LOP3.LUT R19, R19, 0xfffffffe, RZ, 0xc0, !PT ;  /* 0xfffffffe1313b812 */ /* 0x000fe400078ec0ff */
[----:B---3--:R-:W-:Y:S01]  /*84c0*/  @!P4 LOP3.LUT R15, R20, 0xfffffffe, RZ, 0xc0, !PT ;  /* 0xfffffffe140fc812 */ /* 0x008fe200078ec0ff */
[----:B------:R-:W-:Y:S01]  /*84d0*/  VIADD R20, R0, 0x78 ;  /* 0x0000007800147836 */ /* 0x000fe20000000000 */
[----:B------:R-:W-:Y:S02]  /*84e0*/  @!P5 LOP3.LUT R21, R21, 0xfffffffe, RZ, 0xc0, !PT ;  /* 0xfffffffe1515d812 */ /* 0x000fe400078ec0ff */
[----:B------:R-:W-:Y:S01]  /*84f0*/  @!P6 LOP3.LUT R17, R22, 0xfffffffe, RZ, 0xc0, !PT ;  /* 0xfffffffe1611e812 */ /* 0x000fe200078ec0ff */
[----:B------:R-:W-:Y:S01]  /*8500*/  VIADD R22, R0, 0x88 ;  /* 0x0000008800167836 */ /* 0x000fe20000000000 */
[----:B------:R-:W-:Y:S01]  /*8510*/  ISETP.GE.AND P1, PT, R23, UR4, PT ;  /* 0x0000000417007c0c */ /* 0x000fe2000bf26270 */
[----:B0-----:R-:W-:Y:S01]  /*8520*/  @!P2 IMAD.WIDE R8, R13, 0x4, R2 ;  /* 0x000000040d08a825 */ /* 0x001fe200078e0202 */
[----:B------:R-:W-:-:S02]  /*8530*/  ISETP.GE.AND P0, PT, R24, UR4, PT ;  /* 0x0000000418007c0c */ /* 0x000fc4000bf06270 */
[----:B------:R-:W-:Y:S01]  /*8540*/  IADD3 R18, R0, 0x68, RZ ;  /* 0x0000006800127810 */ /* 0x000fe20007ffe0ff */
[--C-:B-1----:R-:W-:Y:S01]  /*8550*/  @!P3 IMAD.WIDE R10, R19, 0x4, R2.reuse ;  /* 0x00000004130ab825 */ /* 0x102fe200078e0202 */
[----:B------:R0:W-:Y:S02]  /*8560*/  @!P2 ST.E.64 desc[UR36][R8.64], R48 ;  /* 0x000000300800a985 */ /* 0x0001e4000c101b24 */
[----:B------:R-:W-:Y:S01]  /*8570*/  ISETP.GE.AND P2, PT, R18, UR4, PT ;  /* 0x0000000412007c0c */ /* 0x000fe2000bf46270 */
[--C-:B------:R-:W-:Y:S01]  /*8580*/  @!P4 IMAD.WIDE R12, R15, 0x4, R2.reuse ;  /* 0x000000040f0cc825 */ /* 0x100fe200078e0202 */
[----:B------:R1:W-:Y:S01]  /*8590*/  @!P3 ST.E.64 desc[UR36][R10.64], R52 ;  /* 0x000000340a00b985 */ /* 0x0003e2000c101b24 */
[----:B------:R-:W-:Y:S02]  /*85a0*/  ISETP.GE.AND P3, PT, R22, UR4, PT ;  /* 0x0000000416007c0c */ /* 0x000fe4000bf66270 */
[----:B------:R-:W-:Y:S01]  /*85b0*/  @!P5 IMAD.WIDE R14, R21, 0x4, R2 ;  /* 0x00000004150ed825 */ /* 0x000fe200078e0202 */
[----:B------:R2:W-:Y:S01]  /*85c0*/  @!P4 ST.E.64 desc[UR36][R12.64], R56 ;  /* 0x000000380c00c985 */ /* 0x0005e2000c101b24 */
[----:B------:R-:W-:-:S02]  /*85d0*/  IADD3 R21, R0, 0x80, RZ ;  /* 0x0000008000157810 */ /* 0x000fc40007ffe0ff */
[----:B------:R-:W-:Y:S01]  /*85e0*/  @!P6 IMAD.WIDE R16, R17, 0x4, R2 ;  /* 0x000000041110e825 */ /* 0x000fe200078e0202 */
[----:B------:R3:W-:Y:S01]  /*85f0*/  @!P5 ST.E.64 desc[UR36][R14.64], R60 ;  /* 0x0000003c0e00d985 */ /* 0x0007e2000c101b24 */
[----:B------:R-:W-:Y:S02]  /*8600*/  ISETP.GE.AND P5, PT, R20, UR4, PT ;  /* 0x0000000414007c0c */ /* 0x000fe4000bfa6270 */
[----:B------:R-:W-:Y:S01]  /*8610*/  VIADD R19, R0, 0x70 ;  /* 0x0000007000137836 */ /* 0x000fe20000000000 */
[----:B------:R4:W-:Y:S01]  /*8620*/  @!P6 ST.E.64 desc[UR36][R16.64], R64 ;  /* 0x000000401000e985 */ /* 0x0009e2000c101b24 */
[----:B------:R-:W-:Y:S02]  /*8630*/  ISETP.GE.AND P4, PT, R21, UR4, PT ;  /* 0x0000000415007c0c */ /* 0x000fe4000bf86270 */
[----:B------:R-:W-:Y:S02]  /*8640*/  @!P1 LEA.HI R23, R23, R23, RZ, 0x1 ;  /* 0x0000001717179211 */ /* 0x000fe400078f08ff */
[----:B------:R-:W-:-:S02]  /*8650*/  ISETP.GE.AND P6, PT, R19, UR4, PT ;  /* 0x0000000413007c0c */ /* 0x000fc4000bfc6270 */
[----:B------:R-:W-:Y:S02]  /*8660*/  @!P0 LEA.HI R24, R24, R24, RZ, 0x1 ;  /* 0x0000001818188211 */ /* 0x000fe400078f08ff */
[----:B0-----:R-:W-:Y:S01]  /*8670*/  @!P1 LOP3.LUT R9, R23, 0xfffffffe, RZ, 0xc0, !PT ;  /* 0xfffffffe17099812 */ /* 0x001fe200078ec0ff */
[----:B------:R-:W-:Y:S01]  /*8680*/  VIADD R23, R0, 0x90 ;  /* 0x0000009000177836 */ /* 0x000fe20000000000 */
        /* <DEDUP_REMOVED lines=11> */
[----:B------:R-:W-:Y:S01]  /*8740*/  @!P6 LOP3.LUT R19, R19, 0xfffffffe, RZ, 0xc0, !PT ;  /* 0xfffffffe1313e812 */ /* 0x000fe200078ec0ff */
[----:B------:R-:W-:Y:S01]  /*8750*/  VIADD R18, R0, 0xa0 ;  /* 0x000000a000127836 */ /* 0x000fe20000000000 */
[----:B---3--:R-:W-:Y:S02]  /*8760*/  @!P5 LOP3.LUT R15, R20, 0xfffffffe, RZ, 0xc0, !PT ;  /* 0xfffffffe140fd812 */ /* 0x008fe400078ec0ff */
[----:B------:R-:W-:Y:S02]  /*8770*/  @!P4 LOP3.LUT R21, R21, 0xfffffffe, RZ, 0xc0, !PT ;  /* 0xfffffffe1515c812 */ /* 0x000fe400078ec0ff */
[----:B----4-:R-:W-:Y:S01]  /*8780*/  @!P3 LOP3.LUT R17, R22, 0xfffffffe, RZ, 0xc0, !PT ;  /* 0xfffffffe1611b812 */ /* 0x010fe200078ec0ff */
[C---:B------:R-:W-:Y:S01]  /*8790*/  VIADD R22, R0.reuse, 0xc0 ;  /* 0x000000c000167836 */ /* 0x040fe20000000000 */
[----:B------:R-:W-:Y:S01]  /*87a0*/  IADD3 R24, R0, 0x98, RZ ;  /* 0x0000009800187810 */ /* 0x000fe20007ffe0ff */
[----:B0-----:R-:W-:Y:S01]  /*87b0*/  @!P2 IMAD.WIDE R8, R13, 0x4, R2 ;  /* 0x000000040d08a825 */ /* 0x001fe200078e0202 */
[----:B------:R-:W-:-:S02]  /*87c0*/  ISETP.GE.AND P0, PT, R23, UR4, PT ;  /* 0x0000000417007c0c */ /* 0x000fc4000bf06270 */
[----:B------:R-:W-:Y:S01]  /*87d0*/  ISETP.GE.AND P1, PT, R24, UR4, PT ;  /* 0x0000000418007c0c */ /* 0x000fe2000bf26270 */
[--C-:B-1----:R-:W-:Y:S01]  /*87e0*/  @!P6 IMAD.WIDE R10, R19, 0x4, R2.reuse ;  /* 0x00000004130ae825 */ /* 0x102fe200078e0202 */
[----:B------:R0:W-:Y:S01]  /*87f0*/  @!P2 ST.E.64 desc[UR36][R8.64], R76 ;  /* 0x0000004c0800a985 */ /* 0x0001e2000c101b24 */
[----:B------:R-:W-:Y:S02]  /*8800*/  IADD3 R20, R0, 0xb0, RZ ;  /* 0x000000b000147810 */ /* 0x000fe40007ffe0ff */
[--C-:B------:R-:W-:Y:S01]  /*8810*/  @!P5 IMAD.WIDE R12, R15, 0x4, R2.reuse ;  /* 0x000000040f0cd825 */ /* 0x100fe200078e0202 */
[----:B------:R1:W-:Y:S01]  /*8820*/  @!P6 ST.E.64 desc[UR36][R10.64], R80 ;  /* 0x000000500a00e985 */ /* 0x0003e2000c101b24 */
[----:B------:R-:W-:Y:S02]  /*8830*/  ISETP.GE.AND P2, PT, R18, UR4, PT ;  /* 0x0000000412007c0c */ /* 0x000fe4000bf46270 */
[----:B------:R-:W-:Y:S01]  /*8840*/  @!P4 IMAD.WIDE R14, R21, 0x4, R2 ;  /* 0x00000004150ec825 */ /* 0x000fe200078e0202 */
[----:B------:R2:W-:Y:S01]  /*8850*/  @!P5 ST.E.64 desc[UR36][R12.64], R84 ;  /* 0x000000540c00d985 */ /* 0x0005e2000c101b24 */
[----:B------:R-:W-:-:S02]  /*8860*/  ISETP.GE.AND P6, PT, R22, UR4, PT ;  /* 0x0000000416007c0c */ /* 0x000fc4000bfc6270 */
[----:B------:R-:W-:Y:S01]  /*8870*/  @!P3 IMAD.WIDE R16, R17, 0x4, R2 ;  /* 0x000000041110b825 */ /* 0x000fe200078e0202 */
[----:B------:R3:W-:Y:S01]  /*8880*/  @!P4 ST.E.64 desc[UR36][R14.64], R88 ;  /* 0x000000580e00c985 */ /* 0x0007e2000c101b24 */
[----:B------:R-:W-:Y:S02]  /*8890*/  ISETP.GE.AND P4, PT, R20, UR4, PT ;  /* 0x0000000414007c0c */ /* 0x000fe4000bf86270 */
[C---:B------:R-:W-:Y:S01]  /*88a0*/  VIADD R19, R0.reuse, 0xa8 ;  /* 0x000000a800137836 */ /* 0x040fe20000000000 */
[----:B------:R4:W-:Y:S01]  /*88b0*/  @!P3 ST.E.64 desc[UR36][R16.64], R92 ;  /* 0x0000005c1000b985 */ /* 0x0009e2000c101b24 */
[----:B------:R-:W-:Y:S01]  /*88c0*/  VIADD R21, R0, 0xb8 ;  /* 0x000000b800157836 */ /* 0x000fe20000000000 */
[----:B------:R-:W-:Y:S02]  /*88d0*/  @!P0 LEA.HI R23, R23, R23, RZ, 0x1 ;  /* 0x0000001717178211 */ /* 0x000fe400078f08ff */
[----:B------:R-:W-:Y:S02]  /*88e0*/  ISETP.GE.AND P3, PT, R19, UR4, PT ;  /* 0x0000000413007c0c */ /* 0x000fe4000bf66270 */
[----:B------:R-:W-:-:S02]  /*88f0*/  ISETP.GE.AND P5, PT, R21, UR4, PT ;  /* 0x0000000415007c0c */ /* 0x000fc4000bfa6270 */
[----:B------:R-:W-:Y:S02]  /*8900*/  @!P1 LEA.HI R24, R24, R24, RZ, 0x1 ;  /* 0x0000001818189211 */ /* 0x000fe400078f08ff */
[----:B0-----:R-:W-:Y:S02]  /*8910*/  @!P0 LOP3.LUT R9, R23, 0xfffffffe, RZ, 0xc0, !PT ;  /* 0xfffffffe17098812 */ /* 0x001fe400078ec0ff */
[----:B------:R-:W-:Y:S02]  /*8920*/  @!P2 LEA.HI R18, R18, R18, RZ, 0x1 ;  /* 0x000000121212a211 */ /* 0x000fe400078f08ff */
[----:B-1----:R-:W-:Y:S01]  /*8930*/  @!P1 LOP3.LUT R11, R24, 0xfffffffe, RZ, 0xc0, !PT ;  /* 0xfffffffe180b9812 */ /* 0x002fe200078ec0ff */
[--C-:B------:R-:W-:Y:S01]  /*8940*/  @!P0 IMAD.WIDE R8, R9, 0x4, R2.reuse ;  /* 0x0000000409088825 */ /* 0x100fe200078e0202 */
[----:B------:R-:W-:Y:S02]  /*8950*/  @!P4 LEA.HI R20, R20, R20, RZ, 0x1 ;  /* 0x000000141414c211 */ /* 0x000fe400078f08ff */
[----:B------:R-:W-:Y:S01]  /*8960*/  @!P3 LEA.HI R19, R19, R19, RZ, 0x1 ;  /* 0x000000131313b211 */ /* 0x000fe200078f08ff */
[----:B------:R-:W-:Y:S01]  /*8970*/  @!P1 IMAD.WIDE R10, R11, 0x4, R2 ;  /* 0x000000040b0a9825 */ /* 0x000fe200078e0202 */
[----:B--2---:R-:W-:Y:S01]  /*8980*/  @!P2 LOP3.LUT R13, R18, 0xfffffffe, RZ, 0xc0, !PT ;  /* 0xfffffffe120da812 */ /* 0x004fe200078ec0ff */
[----:B------:R0:W-:Y:S01]  /*8990*/  @!P0 ST.E.64 desc[UR36][R8.64], R96 ;  /* 0x0000006008008985 */ /* 0x0001e2000c101b24 */
[----:B------:R-:W-:-:S02]  /*89a0*/  @!P5 LEA.HI R21, R21, R21, RZ, 0x1 ;  /* 0x000000151515d211 */ /* 0x000fc400078f08ff */
[----:B------:R-:W-:Y:S01]  /*89b0*/  @!P3 LOP3.LUT R19, R19, 0xfffffffe, RZ, 0xc0, !PT ;  /* 0xfffffffe1313b812 */ /* 0x000fe200078ec0ff */
[--C-:B------:R-:W-:Y:S01]  /*89c0*/  @!P2 IMAD.WIDE R12, R13, 0x4, R2.reuse ;  /* 0x000000040d0ca825 */ /* 0x100fe200078e0202 */
[----:B------:R-:W-:Y:S01]  /*89d0*/  @!P6 LEA.HI R22, R22, R22, RZ, 0x1 ;  /* 0x000000161616e211 */ /* 0x000fe200078f08ff */
[----:B------:R1:W-:Y:S01]  /*89e0*/  @!P1 ST.E.64 desc[UR36][R10.64], R100 ;  /* 0x000000640a009985 */ /* 0x0003e2000c101b24 */
[----:B---3--:R-:W-:Y:S01]  /*89f0*/  @!P4 LOP3.LUT R15, R20, 0xfffffffe, RZ, 0xc0, !PT ;  /* 0xfffffffe140fc812 */ /* 0x008fe200078ec0ff */
[----:B------:R-:W-:Y:S01]  /*8a00*/  VIADD R20, R0, 0xd8 ;  /* 0x000000d800147836 */ /* 0x000fe20000000000 */
[----:B------:R-:W-:Y:S01]  /*8a10*/  @!P5 LOP3.LUT R21, R21, 0xfffffffe, RZ, 0xc0, !PT ;  /* 0xfffffffe1515d812 */ /* 0x000fe200078ec0ff */
[----:B------:R2:W-:Y:S01]  /*8a20*/  @!P2 ST.E.64 desc[UR36][R12.64], R104 ;  /* 0x000000680c00a985 */ /* 0x0005e2000c101b24 */
[----:B----4-:R-:W-:Y:S02]  /*8a30*/  @!P6 LOP3.LUT R17, R22, 0xfffffffe, RZ, 0xc0, !PT ;  /* 0xfffffffe1611e812 */ /* 0x010fe400078ec0ff */
[----:B------:R-:W-:Y:S01]  /*8a40*/  IADD3 R18, R0, 0xc8, RZ ;  /* 0x000000c800127810 */ /* 0x000fe20007ffe0ff */
[----:B0-----:R-:W-:Y:S01]  /*8a50*/  @!P3 IMAD.WIDE R8, R19, 0x4, R2 ;  /* 0x000000041308b825 */ /* 0x001fe200078e0202 */
[----:B------:R-:W-:-:S02]  /*8a60*/  ISETP.GE.AND P2, PT, R20, UR4, PT ;  /* 0x0000000414007c0c */ /* 0x000fc4000bf46270 */
[----:B------:R-:W-:Y:S01]  /*8a70*/  ISETP.GE.AND P0, PT, R18, UR4, PT ;  /* 0x0000000412007c0c */ /* 0x000fe2000bf06270 */
[----:B------:R-:W-:Y:S01]  /*8a80*/  VIADD R19, R0, 0xd0 ;  /* 0x000000d000137836 */ /* 0x000fe20000000000 */
[----:B------:R0:W-:Y:S01]  /*8a90*/  @!P3 ST.E.64 desc[UR36][R8.64], R108 ;  /* 0x0000006c0800b985 */ /* 0x0001e2000c101b24 */
[----:B-1----:R-:W-:-:S03]  /*8aa0*/  @!P4 IMAD.WIDE R10, R15, 0x4, R2 ;  /* 0x000000040f0ac825 */ /* 0x002fc600078e0202 */
[----:B------:R-:W-:Y:S01]  /*8ab0*/  ISETP.GE.AND P1, PT, R19, UR4, PT ;  /* 0x0000000413007c0c */ /* 0x000fe2000bf26270 */
[--C-:B------:R-:W-:Y:S01]  /*8ac0*/  @!P5 IMAD.WIDE R14, R21, 0x4, R2.reuse ;  /* 0x00000004150ed825 */ /* 0x100fe200078e0202 */
[----:B------:R-:W-:Y:S01]  /*8ad0*/  IADD3 R21, R0, 0xe0, RZ ;  /* 0x000000e000157810 */ /* 0x000fe20007ffe0ff */
[----:B------:R1:W-:Y:S02]  /*8ae0*/  @!P4 ST.E.64 desc[UR36][R10.64], R112 ;  /* 0x000000700a00c985 */ /* 0x0003e4000c101b24 */
[----:B------:R-:W-:Y:S01]  /*8af0*/  @!P6 IMAD.WIDE R16, R17, 0x4, R2 ;  /* 0x000000041110e825 */ /* 0x000fe200078e0202 */
[----:B------:R-:W-:Y:S01]  /*8b00*/  ISETP.GE.AND P3, PT, R21, UR4, PT ;  /* 0x0000000415007c0c */ /* 0x000fe2000bf66270 */
[----:B------:R3:W-:Y:S01]  /*8b10*/  @!P5 ST.E.64 desc[UR36][R14.64], R116 ;  /* 0x000000740e00d985 */ /* 0x0007e2000c101b24 */
[----:B------:R-:W-:Y:S01]  /*8b20*/  @!P0 LEA.HI R18, R18, R18, RZ, 0x1 ;  /* 0x0000001212128211 */ /* 0x000fe200078f08ff */
[C---:B--2---:R-:W-:Y:S01]  /*8b30*/  VIADD R12, R0.reuse, 0xe8 ;  /* 0x000000e8000c7836 */ /* 0x044fe20000000000 */
[C---:B0-----:R-:W-:Y:S01]  /*8b40*/  IADD3 R9, R0.reuse, 0xf8, RZ ;  /* 0x000000f800097810 */ /* 0x041fe20007ffe0ff */
[----:B------:R-:W-:Y:S01]  /*8b50*/  VIADD R13, R0, 0xf0 ;  /* 0x000000f0000d7836 */ /* 0x000fe20000000000 */
[----:B------:R0:W-:Y:S01]  /*8b60*/  @!P6 ST.E.64 desc[UR36][R16.64], R120 ;  /* 0x000000781000e985 */ /* 0x0001e2000c101b24 */
[----:B------:R-:W-:-:S02]  /*8b70*/  @!P1 LEA.HI R19, R19, R19, RZ, 0x1 ;  /* 0x0000001313139211 */ /* 0x000fc400078f08ff */
[----:B------:R-:W-:Y:S02]  /*8b80*/  ISETP.GE.AND P6, PT, R9, UR4, PT ;  /* 0x0000000409007c0c */ /* 0x000fe4000bfc6270 */
[----:B------:R-:W-:Y:S02]  /*8b90*/  ISETP.GE.AND P4, PT, R12, UR4, PT ;  /* 0x000000040c007c0c */ /* 0x000fe4000bf86270 */
[----:B------:R-:W-:Y:S02]  /*8ba0*/  ISETP.GE.AND P5, PT, R13, UR4, PT ;  /* 0x000000040d007c0c */ /* 0x000fe4000bfa6270 */
[----:B------:R-:W-:Y:S02]  /*8bb0*/  @!P2 LEA.HI R20, R20, R20, RZ, 0x1 ;  /* 0x000000141414a211 */ /* 0x000fe400078f08ff */
[----:B------:R-:W-:Y:S02]  /*8bc0*/  @!P3 LEA.HI R21, R21, R21, RZ, 0x1 ;  /* 0x000000151515b211 */ /* 0x000fe400078f08ff */
[----:B-1----:R-:W-:-:S02]  /*8bd0*/  @!P1 LOP3.LUT R11, R19, 0xfffffffe, RZ, 0xc0, !PT ;  /* 0xfffffffe130b9812 */ /* 0x002fc400078ec0ff */
[----:B---3--:R-:W-:Y:S02]  /*8be0*/  @!P3 LOP3.LUT R15, R21, 0xfffffffe, RZ, 0xc0, !PT ;  /* 0xfffffffe150fb812 */ /* 0x008fe400078ec0ff */
[----:B------:R-:W-:Y:S02]  /*8bf0*/  @!P6 LEA.HI R10, R9, R9, RZ, 0x1 ;  /* 0x00000009090ae211 */ /* 0x000fe400078f08ff */
[----:B------:R-:W-:Y:S01]  /*8c00*/  @!P4 LEA.HI R12, R12, R12, RZ, 0x1 ;  /* 0x0000000c0c0cc211 */ /* 0x000fe200078f08ff */
[----:B------:R-:W-:Y:S01]  /*8c10*/  @!P3 IMAD.WIDE R14, R15, 0x4, R2 ;  /* 0x000000040f0eb825 */ /* 0x000fe200078e0202 */
[----:B------:R-:W-:Y:S02]  /*8c20*/  @!P5 LEA.HI R8, R13, R13, RZ, 0x1 ;  /* 0x0000000d0d08d211 */ /* 0x000fe400078f08ff */
[----:B------:R-:W-:Y:S02]  /*8c30*/  @!P0 LOP3.LUT R9, R18, 0xfffffffe, RZ, 0xc0, !PT ;  /* 0xfffffffe12098812 */ /* 0x000fe400078ec0ff */
[----:B------:R-:W-:-:S02]  /*8c40*/  @!P2 LOP3.LUT R13, R20, 0xfffffffe, RZ, 0xc0, !PT ;  /* 0xfffffffe140da812 */ /* 0x000fc400078ec0ff */
[----:B0-----:R-:W-:Y:S02]  /*8c50*/  @!P4 LOP3.LUT R17, R12, 0xfffffffe, RZ, 0xc0, !PT ;  /* 0xfffffffe0c11c812 */ /* 0x001fe400078ec0ff */
[----:B------:R-:W-:Y:S01]  /*8c60*/  @!P5 LOP3.LUT R19, R8, 0xfffffffe, RZ, 0xc0, !PT ;  /* 0xfffffffe0813d812 */ /* 0x000fe200078ec0ff */
[----:B------:R-:W-:Y:S01]  /*8c70*/  @!P0 IMAD.WIDE R8, R9, 0x4, R2 ;  /* 0x0000000409088825 */ /* 0x000fe200078e0202 */
[----:B------:R-:W-:-:S03]  /*8c80*/  @!P6 LOP3.LUT R21, R10, 0xfffffffe, RZ, 0xc0, !PT ;  /* 0xfffffffe0a15e812 */ /* 0x000fc600078ec0ff */
[--C-:B------:R-:W-:Y:S01]  /*8c90*/  @!P1 IMAD.WIDE R10, R11, 0x4, R2.reuse ;  /* 0x000000040b0a9825 */ /* 0x100fe200078e0202 */
[----:B------:R0:W-:Y:S03]  /*8ca0*/  @!P0 ST.E.64 desc[UR36][R8.64], R124 ;  /* 0x0000007c08008985 */ /* 0x0001e6000c101b24 */
[--C-:B------:R-:W-:Y:S01]  /*8cb0*/  @!P2 IMAD.WIDE R12, R13, 0x4, R2.reuse ;  /* 0x000000040d0ca825 */ /* 0x100fe200078e0202 */
[----:B------:R0:W-:Y:S03]  /*8cc0*/  @!P1 ST.E.64 desc[UR36][R10.64], R128 ;  /* 0x000000800a009985 */ /* 0x0001e6000c101b24 */
[--C-:B------:R-:W-:Y:S01]  /*8cd0*/  @!P4 IMAD.WIDE R16, R17, 0x4, R2.reuse ;  /* 0x000000041110c825 */ /* 0x100fe200078e0202 */
[----:B------:R0:W-:Y:S03]  /*8ce0*/  @!P2 ST.E.64 desc[UR36][R12.64], R132 ;  /* 0x000000840c00a985 */ /* 0x0001e6000c101b24 */
[--C-:B------:R-:W-:Y:S01]  /*8cf0*/  @!P5 IMAD.WIDE R18, R19, 0x4, R2.reuse ;  /* 0x000000041312d825 */ /* 0x100fe200078e0202 */
[----:B------:R0:W-:Y:S03]  /*8d00*/  @!P3 ST.E.64 desc[UR36][R14.64], R136 ;  /* 0x000000880e00b985 */ /* 0x0001e6000c101b24 */
[----:B------:R-:W-:Y:S01]  /*8d10*/  @!P6 IMAD.WIDE R2, R21, 0x4, R2 ;  /* 0x000000041502e825 */ /* 0x000fe200078e0202 */
[----:B------:R0:W-:Y:S04]  /*8d20*/  @!P4 ST.E.64 desc[UR36][R16.64], R140 ;  /* 0x0000008c1000c985 */ /* 0x0001e8000c101b24 */
[----:B------:R0:W-:Y:S04]  /*8d30*/  @!P5 ST.E.64 desc[UR36][R18.64], R144 ;  /* 0x000000901200d985 */ /* 0x0001e8000c101b24 */
[----:B------:R0:W-:Y:S02]  /*8d40*/  @!P6 ST.E.64 desc[UR36][R2.64], R148 ;  /* 0x000000940200e985 */ /* 0x0001e4000c101b24 */
.L_x_50:
[----:B------:R-:W-:Y:S05]  /*8d50*/  BSYNC B0 ;  /* 0x0000000000007941 */ /* 0x000fea0003800000 */
.L_x_49:
[----:B------:R-:W-:Y:S01]  /*8d60*/  VIADD R7, R7, 0x8 ;  /* 0x0000000807077836 */ /* 0x000fe20000000000 */
[----:B0-2---:R2:W3:Y:S04]  /*8d70*/  SHFL.IDX PT, R3, R5, 0x1, 0x1c1f ;  /* 0x003c1f0005037f89 */ /* 0x0054e800000e0000 */
[----:B------:R-:W-:Y:S01]  /*8d80*/  ISETP.GE.AND P0, PT, R7, R6, PT ;  /* 0x000000060700720c */ /* 0x000fe20003f06270 */
[----:B-1----:R2:W1:-:S12]  /*8d90*/  SHFL.IDX PT, R2, R4, 0x1, 0x1c1f ;  /* 0x003c1f0004027f89 */ /* 0x00245800000e0000 */
[----:B--2---:R-:W-:Y:S05]  /*8da0*/  @P0 BRA `(.L_x_8) ;  /* 0x0000004400c00947 */ /* 0x004fea0003800000 */
[C---:B------:R-:W-:Y:S01]  /*8db0*/  VIADD R5, R0.reuse, 0x8 ;  /* 0x0000000800057836 */ /* 0x040fe20000000000 */
[----:B------:R-:W-:Y:S01]  /*8dc0*/  ULDC UR4, c[0x0][0xac8] ;  /* 0x0002b20000047ab9 */ /* 0x000fe20000000800 */
[C---:B------:R-:W-:Y:S01]  /*8dd0*/  IADD3 R7, R0.reuse, 0x10, RZ ;  /* 0x0000001000077810 */ /* 0x040fe20007ffe0ff */
[C---:B------:R-:W-:Y:S01]  /*8de0*/  VIADD R10, R0.reuse, 0x18 ;  /* 0x00000018000a7836 */ /* 0x040fe20000000000 */
[C---:B------:R-:W-:Y:S01]  /*8df0*/  ISETP.GE.AND P0, PT, R0.reuse, UR4, PT ;  /* 0x0000000400007c0c */ /* 0x040fe2000bf06270 */
[C---:B------:R-:W-:Y:S01]  /*8e00*/  VIADD R11, R0.reuse, 0x20 ;  /* 0x00000020000b7836 */ /* 0x040fe20000000000 */
[----:B------:R-:W-:Y:S01]  /*8e10*/  ISETP.GE.AND P1, PT, R5, UR4, PT ;  /* 0x0000000405007c0c */ /* 0x000fe2000bf26270 */
[C---:B------:R-:W-:Y:S01]  /*8e20*/  VIADD R13, R0.reuse, 0x30 ;  /* 0x00000030000d7836 */ /* 0x040fe20000000000 */
[----:B------:R-:W-:Y:S01]  /*8e30*/  ISETP.GE.AND P2, PT, R7, UR4, PT ;  /* 0x0000000407007c0c */ /* 0x000fe2000bf46270 */
[----:B------:R-:W-:Y:S01]  /*8e40*/  VIADD R14, R0, 0x38 ;  /* 0x00000038000e7836 */ /* 0x000fe20000000000 */
[----:B------:R-:W-:Y:S01]  /*8e50*/  ISETP.GE.AND P5, PT, R10, UR4, PT ;  /* 0x000000040a007c0c */ /* 0x000fe2000bfa6270 */
[C---:B------:R-:W-:Y:S01]  /*8e60*/  VIADD R16, R0.reuse, 0x48 ;  /* 0x0000004800107836 */ /* 0x040fe20000000000 */
[----:B------:R-:W-:Y:S01]  /*8e70*/  ISETP.GE.AND P6, PT, R11, UR4, PT ;  /* 0x000000040b007c0c */ /* 0x000fe2000bfc6270 */
[C---:B------:R-:W-:Y:S01]  /*8e80*/  VIADD R18, R0.reuse, 0x50 ;  /* 0x0000005000127836 */ /* 0x040fe20000000000 */
[C---:B------:R-:W-:Y:S01]  /*8e90*/  IADD3 R12, R0.reuse, 0x28, RZ ;  /* 0x00000028000c7810 */ /* 0x040fe20007ffe0ff */
[C---:B------:R-:W-:Y:S01]  /*8ea0*/  VIADD R20, R0.reuse, 0x80 ;  /* 0x0000008000147836 */ /* 0x040fe20000000000 */
[----:B------:R-:W-:-:S02]  /*8eb0*/  IADD3 R15, R0, 0x40, RZ ;  /* 0x00000040000f7810 */ /* 0x000fc40007ffe0ff */
[----:B------:R-:W-:Y:S02]  /*8ec0*/  @!P0 LEA.HI R4, R0, R0, RZ, 0x1 ;  /* 0x0000000000048211 */ /* 0x000fe400078f08ff */
[----:B------:R-:W-:Y:S02]  /*8ed0*/  @!P1 LEA.HI R6, R5, R5, RZ, 0x1 ;  /* 0x0000000505069211 */ /* 0x000fe400078f08ff */
[----:B------:R-:W-:Y:S02]  /*8ee0*/  @!P2 LEA.HI R8, R7, R7, RZ, 0x1 ;  /* 0x000000070708a211 */ /* 0x000fe400078f08ff */
[----:B------:R-:W-:Y:S02]  /*8ef0*/  @!P0 LOP3.LUT R5, R4, 0xfffffffe, RZ, 0xc0, !PT ;  /* 0xfffffffe04058812 */ /* 0x000fe400078ec0ff */
[----:B------:R-:W-:Y:S02]  /*8f00*/  @!P1 LOP3.LUT R7, R6, 0xfffffffe, RZ, 0xc0, !PT ;  /* 0xfffffffe06079812 */ /* 0x000fe400078ec0ff */
[----:B------:R-:W-:Y:S01]  /*8f10*/  @!P2 LOP3.LUT R9, R8, 0xfffffffe, RZ, 0xc0, !PT ;  /* 0xfffffffe0809a812 */ /* 0x000fe200078ec0ff */
[----:B-1-3--:R-:W-:Y:S01]  /*8f20*/  @!P0 IMAD.WIDE R4, R5, 0x4, R2 ;  /* 0x0000000405048825 */ /* 0x00afe200078e0202 */
[----:B------:R-:W-:-:S02]  /*8f30*/  ISETP.GE.AND P3, PT, R15, UR4, PT ;  /* 0x000000040f007c0c */ /* 0x000fc4000bf66270 */
[----:B------:R-:W-:Y:S01]  /*8f40*/  ISETP.GE.AND P4, PT, R16, UR4, PT ;  /* 0x0000000410007c0c */ /* 0x000fe2000bf86270 */
[--C-:B------:R-:W-:Y:S01]  /*8f50*/  @!P1 IMAD.WIDE R6, R7, 0x4, R2.reuse ;  /* 0x0000000407069825 */ /* 0x100fe200078e0202 */
[----:B------:R0:W-:Y:S01]  /*8f60*/  @!P0 ST.E.64 desc[UR36][R4.64], R26 ;  /* 0x0000001a04008985 */ /* 0x0001e2000c101b24 */
[----:B------:R-:W-:Y:S02]  /*8f70*/  ISETP.GE.AND P0, PT, R12, UR4, PT ;  /* 0x000000040c007c0c */ /* 0x000fe4000bf06270 */
[----:B------:R-:W-:Y:S01]  /*8f80*/  @!P2 IMAD.WIDE R8, R9, 0x4, R2 ;  /* 0x000000040908a825 */ /* 0x000fe200078e0202 */
[----:B------:R1:W-:Y:S01]  /*8f90*/  @!P1 ST.E.64 desc[UR36][R6.64], R30 ;  /* 0x0000001e06009985 */ /* 0x0003e2000c101b24 */
[----:B------:R-:W-:Y:S02]  /*8fa0*/  ISETP.GE.AND P1, PT, R13, UR4, PT ;  /* 0x000000040d007c0c */ /* 0x000fe4000bf26270 */
[----:B------:R-:W-:Y:S01]  /*8fb0*/  @!P5 LEA.HI R10, R10, R10, RZ, 0x1 ;  /* 0x0000000a0a0ad211 */ /* 0x000fe200078f08ff */
[----:B------:R2:W-:Y:S01]  /*8fc0*/  @!P2 ST.E.64 desc[UR36][R8.64], R34 ;  /* 0x000000220800a985 */ /* 0x0005e2000c101b24 */
[----:B------:R-:W-:-:S02]  /*8fd0*/  ISETP.GE.AND P2, PT, R14, UR4, PT ;  /* 0x000000040e007c0c */ /* 0x000fc4000bf46270 */
[----:B------:R-:W-:Y:S02]  /*8fe0*/  @!P6 LEA.HI R11, R11, R11, RZ, 0x1 ;  /* 0x0000000b0b0be211 */ /* 0x000fe400078f08ff */
[----:B------:R-:W-:Y:S02]  /*8ff0*/  @!P3 LEA.HI R15, R15, R15, RZ, 0x1 ;  /* 0x0000000f0f0fb211 */ /* 0x000fe400078f08ff */
[----:B0-----:R-:W-:Y:S02]  /*9000*/  @!P5 LOP3.LUT R5, R10, 0xfffffffe, RZ, 0xc0, !PT ;  /* 0xfffffffe0a05d812 */ /* 0x001fe400078ec0ff */
[----:B------:R-:W-:Y:S02]  /*9010*/  @!P0 LEA.HI R12, R12, R12, RZ, 0x1 ;  /* 0x0000000c0c0c8211 */ /* 0x000fe400078f08ff */
[----:B-1----:R-:W-:Y:S01]  /*9020*/  @!P6 LOP3.LUT R7, R11, 0xfffffffe, RZ, 0xc0, !PT ;  /* 0xfffffffe0b07e812 */ /* 0x002fe200078ec0ff */
[----:B------:R-:W-:Y:S01]  /*9030*/  @!P5 IMAD.WIDE R4, R5, 0x4, R2 ;  /* 0x000000040504d825 */ /* 0x000fe200078e0202 */
[----:B------:R-:W-:-:S02]  /*9040*/  @!P1 LEA.HI R13, R13, R13, RZ, 0x1 ;  /* 0x0000000d0d0d9211 */ /* 0x000fc400078f08ff */
[----:B------:R-:W-:Y:S01]  /*9050*/  @!P2 LEA.HI R14, R14, R14, RZ, 0x1 ;  /* 0x0000000e0e0ea211 */ /* 0x000fe200078f08ff */
[----:B------:R-:W-:Y:S01]  /*9060*/  @!P6 IMAD.WIDE R6, R7, 0x4, R2 ;  /* 0x000000040706e825 */ /* 0x000fe200078e0202 */
[----:B------:R-:W-:Y:S01]  /*9070*/  @!P4 LEA.HI R16, R16, R16, RZ, 0x1 ;  /* 0x000000101010c211 */ /* 0x000fe200078f08ff */
[----:B------:R0:W-:Y:S01]  /*9080*/  @!P5 ST.E.64 desc[UR36][R4.64], R38 ;  /* 0x000000260400d985 */ /* 0x0001e2000c101b24 */
[----:B--2---:R-:W-:Y:S02]  /*9090*/  @!P0 LOP3.LUT R9, R12, 0xfffffffe, RZ, 0xc0, !PT ;  /* 0xfffffffe0c098812 */ /* 0x004fe400078ec0ff */
[----:B------:R-:W-:Y:S01]  /*90a0*/  @!P1 LOP3.LUT R13, R13, 0xfffffffe, RZ, 0xc0, !PT ;  /* 0xfffffffe0d0d9812 */ /* 0x000fe200078ec0ff */
[----:B------:R1:W-:Y:S01]  /*90b0*/  @!P6 ST.E.64 desc[UR36][R6.64], R42 ;  /* 0x0000002a0600e985 */ /* 0x0003e2000c101b24 */
[----:B------:R-:W-:Y:S01]  /*90c0*/  @!P2 LOP3.LUT R11, R14, 0xfffffffe, RZ, 0xc0, !PT ;  /* 0xfffffffe0e0ba812 */ /* 0x000fe200078ec0ff */
[----:B------:R-:W-:Y:S01]  /*90d0*/  VIADD R14, R0, 0x60 ;  /* 0x00000060000e7836 */ /* 0x000fe20000000000 */
[----:B------:R-:W-:-:S02]  /*90e0*/  @!P3 LOP3.LUT R15, R15, 0xfffffffe, RZ, 0xc0, !PT ;  /* 0xfffffffe0f0fb812 */ /* 0x000fc400078ec0ff */
[----:B------:R-:W-:Y:S02]  /*90f0*/  @!P4 LOP3.LUT R17, R16, 0xfffffffe, RZ, 0xc0, !PT ;  /* 0xfffffffe1011c812 */ /* 0x000fe400078ec0ff */
[----:B------:R-:W-:Y:S02]  /*9100*/  IADD3 R19, R0, 0x58, RZ ;  /* 0x0000005800137810 */ /* 0x000fe40007ffe0ff */
[----:B------:R-:W-:Y:S01]  /*9110*/  ISETP.GE.AND P5, PT, R18, UR4, PT ;  /* 0x0000000412007c0c */ /* 0x000fe2000bfa6270 */
[--C-:B0-----:R-:W-:Y:S01]  /*9120*/  @!P0 IMAD.WIDE R4, R9, 0x4, R2.reuse ;  /* 0x0000000409048825 */ /* 0x101fe200078e0202 */
[----:B------:R-:W-:Y:S02]  /*9130*/  ISETP.GE.AND P6, PT, R19, UR4, PT ;  /* 0x0000000413007c0c */ /* 0x000fe4000bfc6270 */
[----:B------:R-:W-:Y:S01]  /*9140*/  IADD3 R16, R0, 0x70, RZ ;  /* 0x0000007000107810 */ /* 0x000fe20007ffe0ff */
[----:B-1----:R-:W-:Y:S01]  /*9150*/  @!P1 IMAD.WIDE R6, R13, 0x4, R2 ;  /* 0x000000040d069825 */ /* 0x002fe200078e0202 */
[----:B------:R0:W-:Y:S01]  /*9160*/  @!P0 ST.E.64 desc[UR36][R4.64], R46 ;  /* 0x0000002e04008985 */ /* 0x0001e2000c101b24 */
[----:B------:R-:W-:-:S02]  /*9170*/  ISETP.GE.AND P0, PT, R20, UR4, PT ;  /* 0x0000000414007c0c */ /* 0x000fc4000bf06270 */
[--C-:B------:R-:W-:Y:S01]  /*9180*/  @!P2 IMAD.WIDE R8, R11, 0x4, R2.reuse ;  /* 0x000000040b08a825 */ /* 0x100fe200078e0202 */
[----:B------:R1:W-:Y:S03]  /*9190*/  @!P1 ST.E.64 desc[UR36][R6.64], R50 ;  /* 0x0000003206009985 */ /* 0x0003e6000c101b24 */
[--C-:B------:R-:W-:Y:S01]  /*91a0*/  @!P3 IMAD.WIDE R10, R15, 0x4, R2.reuse ;  /* 0x000000040f0ab825 */ /* 0x100fe200078e0202 */
[----:B------:R2:W-:Y:S01]  /*91b0*/  @!P2 ST.E.64 desc[UR36][R8.64], R54 ;  /* 0x000000360800a985 */ /* 0x0005e2000c101b24 */
[----:B------:R-:W-:Y:S02]  /*91c0*/  ISETP.GE.AND P2, PT, R16, UR4, PT ;  /* 0x0000000410007c0c */ /* 0x000fe4000bf46270 */
[----:B------:R-:W-:Y:S01]  /*91d0*/  @!P4 IMAD.WIDE R12, R17, 0x4, R2 ;  /* 0x00000004110cc825 */ /* 0x000fe200078e0202 */
[----:B------:R3:W-:Y:S01]  /*91e0*/  @!P3 ST.E.64 desc[UR36][R10.64], R58 ;  /* 0x0000003a0a00b985 */ /* 0x0007e2000c101b24 */
[----:B------:R-:W-:-:S02]  /*91f0*/  @!P5 LEA.HI R18, R18, R18, RZ, 0x1 ;  /* 0x000000121212d211 */ /* 0x000fc400078f08ff */
[C---:B------:R-:W-:Y:S01]  /*9200*/  VIADD R15, R0.reuse, 0x68 ;  /* 0x00000068000f7836 */ /* 0x040fe20000000000 */
[----:B------:R4:W-:Y:S01]  /*9210*/  @!P4 ST.E.64 desc[UR36][R12.64], R62 ;  /* 0x0000003e0c00c985 */ /* 0x0009e2000c101b24 */
[----:B------:R-:W-:Y:S01]  /*9220*/  VIADD R17, R0, 0x78 ;  /* 0x0000007800117836 */ /* 0x000fe20000000000 */
[----:B------:R-:W-:Y:S02]  /*9230*/  ISETP.GE.AND P4, PT, R14, UR4, PT ;  /* 0x000000040e007c0c */ /* 0x000fe4000bf86270 */
[----:B------:R-:W-:Y:S02]  /*9240*/  ISETP.GE.AND P3, PT, R15, UR4, PT ;  /* 0x000000040f007c0c */ /* 0x000fe4000bf66270 */
[----:B------:R-:W-:Y:S02]  /*9250*/  ISETP.GE.AND P1, PT, R17, UR4, PT ;  /* 0x0000000411007c0c */ /* 0x000fe4000bf26270 */
[----:B------:R-:W-:Y:S02]  /*9260*/  @!P6 LEA.HI R19, R19, R19, RZ, 0x1 ;  /* 0x000000131313e211 */ /* 0x000fe400078f08ff */
[----:B0-----:R-:W-:-:S02]  /*9270*/  @!P5 LOP3.LUT R5, R18, 0xfffffffe, RZ, 0xc0, !PT ;  /* 0xfffffffe1205d812 */ /* 0x001fc400078ec0ff */
[----:B-1----:R-:W-:Y:S01]  /*9280*/  @!P6 LOP3.LUT R7, R19, 0xfffffffe, RZ, 0xc0, !PT ;  /* 0xfffffffe1307e812 */ /* 0x002fe200078ec0ff */
[----:B------:R-:W-:Y:S01]  /*9290*/  VIADD R19, R0, 0x90 ;  /* 0x0000009000137836 */ /* 0x000fe20000000000 */
        /* <DEDUP_REMOVED lines=12> */
[----:B---3--:R-:W-:Y:S01]  /*9360*/  @!P2 LOP3.LUT R11, R16, 0xfffffffe, RZ, 0xc0, !PT ;  /* 0xfffffffe100ba812 */ /* 0x008fe200078ec0ff */
[----:B------:R-:W-:Y:S01]  /*9370*/  VIADD R16, R0, 0xa8 ;  /* 0x000000a800107836 */ /* 0x000fe20000000000 */
[----:B------:R-:W-:Y:S02]  /*9380*/  @!P1 LOP3.LUT R17, R17, 0xfffffffe, RZ, 0xc0, !PT ;  /* 0xfffffffe11119812 */ /* 0x000fe400078ec0ff */
[----:B----4-:R-:W-:Y:S02]  /*9390*/  @!P0 LOP3.LUT R13, R20, 0xfffffffe, RZ, 0xc0, !PT ;  /* 0xfffffffe140d8812 */ /* 0x010fe400078ec0ff */
[----:B------:R-:W-:Y:S01]  /*93a0*/  IADD3 R18, R0, 0x88, RZ ;  /* 0x0000008800127810 */ /* 0x000fe20007ffe0ff */
[----:B0-----:R-:W-:Y:S01]  /*93b0*/  @!P4 IMAD.WIDE R4, R9, 0x4, R2 ;  /* 0x000000040904c825 */ /* 0x001fe200078e0202 */
[----:B------:R-:W-:-:S02]  /*93c0*/  ISETP.GE.AND P5, PT, R19, UR4, PT ;  /* 0x0000000413007c0c */ /* 0x000fc4000bfa6270 */
[----:B------:R-:W-:Y:S01]  /*93d0*/  ISETP.GE.AND P6, PT, R18, UR4, PT ;  /* 0x0000000412007c0c */ /* 0x000fe2000bfc6270 */
[--C-:B-1----:R-:W-:Y:S01]  /*93e0*/  @!P3 IMAD.WIDE R6, R15, 0x4, R2.reuse ;  /* 0x000000040f06b825 */ /* 0x102fe200078e0202 */
[----:B------:R0:W-:Y:S01]  /*93f0*/  @!P4 ST.E.64 desc[UR36][R4.64], R74 ;  /* 0x0000004a0400c985 */ /* 0x0001e2000c101b24 */
[C---:B------:R-:W-:Y:S02]  /*9400*/  IADD3 R15, R0.reuse, 0xa0, RZ ;  /* 0x000000a0000f7810 */ /* 0x040fe40007ffe0ff */
        /* <DEDUP_REMOVED lines=9> */
[----:B------:R-:W-:Y:S01]  /*94a0*/  VIADD R17, R0, 0xb0 ;  /* 0x000000b000117836 */ /* 0x000fe20000000000 */
[----:B------:R4:W-:Y:S01]  /*94b0*/  @!P0 ST.E.64 desc[UR36][R12.64], R90 ;  /* 0x0000005a0c008985 */ /* 0x0009e2000c101b24 */
[----:B------:R-:W-:Y:S02]  /*94c0*/  ISETP.GE.AND P0, PT, R14, UR4, PT ;  /* 0x000000040e007c0c */ /* 0x000fe4000bf06270 */
[----:B------:R-:W-:Y:S02]  /*94d0*/  ISETP.GE.AND P1, PT, R20, UR4, PT ;  /* 0x0000000414007c0c */ /* 0x000fe4000bf26270 */
[----:B------:R-:W-:-:S02]  /*94e0*/  ISETP.GE.AND P2, PT, R17, UR4, PT ;  /* 0x0000000411007c0c */ /* 0x000fc4000bf46270 */
[----:B------:R-:W-:Y:S02]  /*94f0*/  @!P6 LEA.HI R18, R18, R18, RZ, 0x1 ;  /* 0x000000121212e211 */ /* 0x000fe400078f08ff */
[----:B------:R-:W-:Y:S02]  /*9500*/  @!P5 LEA.HI R19, R19, R19, RZ, 0x1 ;  /* 0x000000131313d211 */ /* 0x000fe400078f08ff */
[----:B0-----:R-:W-:Y:S01]  /*9510*/  @!P6 LOP3.LUT R5, R18, 0xfffffffe, RZ, 0xc0, !PT ;  /* 0xfffffffe1205e812 */ /* 0x001fe200078ec0ff */
[C---:B------:R-:W-:Y:S01]  /*9520*/  VIADD R18, R0.reuse, 0xc0 ;  /* 0x000000c000127836 */ /* 0x040fe20000000000 */
[----:B-1----:R-:W-:Y:S01]  /*9530*/  @!P5 LOP3.LUT R7, R19, 0xfffffffe, RZ, 0xc0, !PT ;  /* 0xfffffffe1307d812 */ /* 0x002fe200078ec0ff */
[----:B------:R-:W-:Y:S01]  /*9540*/  VIADD R19, R0, 0xc8 ;  /* 0x000000c800137836 */ /* 0x000fe20000000000 */
[----:B------:R-:W-:Y:S01]  /*9550*/  @!P0 LEA.HI R14, R14, R14, RZ, 0x1 ;  /* 0x0000000e0e0e8211 */ /* 0x000fe200078f08ff */
[----:B------:R-:W-:Y:S01]  /*9560*/  @!P6 IMAD.WIDE R4, R5, 0x4, R2 ;  /* 0x000000040504e825 */ /* 0x000fe200078e0202 */
[----:B------:R-:W-:-:S02]  /*9570*/  @!P4 LEA.HI R15, R15, R15, RZ, 0x1 ;  /* 0x0000000f0f0fc211 */ /* 0x000fc400078f08ff */
[----:B------:R-:W-:Y:S01]  /*9580*/  @!P3 LEA.HI R16, R16, R16, RZ, 0x1 ;  /* 0x000000101010b211 */ /* 0x000fe200078f08ff */
[----:B------:R-:W-:Y:S01]  /*9590*/  @!P5 IMAD.WIDE R6, R7, 0x4, R2 ;  /* 0x000000040706d825 */ /* 0x000fe200078e0202 */
[----:B------:R-:W-:Y:S01]  /*95a0*/  @!P2 LEA.HI R17, R17, R17, RZ, 0x1 ;  /* 0x000000111111a211 */ /* 0x000fe200078f08ff */
[----:B------:R0:W-:Y:S01]  /*95b0*/  @!P6 ST.E.64 desc[UR36][R4.64], R94 ;  /* 0x0000005e0400e985 */ /* 0x0001e2000c101b24 */
[----:B------:R-:W-:Y:S02]  /*95c0*/  @!P1 LEA.HI R20, R20, R20, RZ, 0x1 ;  /* 0x0000001414149211 */ /* 0x000fe400078f08ff */
[----:B--2---:R-:W-:Y:S01]  /*95d0*/  @!P0 LOP3.LUT R9, R14, 0xfffffffe, RZ, 0xc0, !PT ;  /* 0xfffffffe0e098812 */ /* 0x004fe200078ec0ff */
[----:B------:R1:W-:Y:S01]  /*95e0*/  @!P5 ST.E.64 desc[UR36][R6.64], R98 ;  /* 0x000000620600d985 */ /* 0x0003e2000c101b24 */
[----:B------:R-:W-:Y:S02]  /*95f0*/  @!P4 LOP3.LUT R15, R15, 0xfffffffe, RZ, 0xc0, !PT ;  /* 0xfffffffe0f0fc812 */ /* 0x000fe400078ec0ff */
[----:B---3--:R-:W-:Y:S01]  /*9600*/  @!P3 LOP3.LUT R11, R16, 0xfffffffe, RZ, 0xc0, !PT ;  /* 0xfffffffe100bb812 */ /* 0x008fe200078ec0ff */
[----:B------:R-:W-:Y:S01]  /*9610*/  VIADD R16, R0, 0xe0 ;  /* 0x000000e000107836 */ /* 0x000fe20000000000 */
[----:B------:R-:W-:-:S02]  /*9620*/  @!P2 LOP3.LUT R17, R17, 0xfffffffe, RZ, 0xc0, !PT ;  /* 0xfffffffe1111a812 */ /* 0x000fc400078ec0ff */
[----:B----4-:R-:W-:Y:S01]  /*9630*/  @!P1 LOP3.LUT R13, R20, 0xfffffffe, RZ, 0xc0, !PT ;  /* 0xfffffffe140d9812 */ /* 0x010fe200078ec0ff */
[----:B------:R-:W-:Y:S01]  /*9640*/  VIADD R20, R0, 0xf0 ;  /* 0x000000f000147836 */ /* 0x000fe20000000000 */
[----:B------:R-:W-:Y:S01]  /*9650*/  ISETP.GE.AND P5, PT, R18, UR4, PT ;  /* 0x0000000412007c0c */ /* 0x000fe2000bfa6270 */
[--C-:B0-----:R-:W-:Y:S01]  /*9660*/  @!P0 IMAD.WIDE R4, R9, 0x4, R2.reuse ;  /* 0x0000000409048825 */ /* 0x101fe200078e0202 */
[----:B------:R-:W-:Y:S02]  /*9670*/  ISETP.GE.AND P6, PT, R19, UR4, PT ;  /* 0x0000000413007c0c */ /* 0x000fe4000bfc6270 */
[----:B------:R-:W-:Y:S01]  /*9680*/  IADD3 R14, R0, 0xd0, RZ ;  /* 0x000000d0000e7810 */ /* 0x000fe20007ffe0ff */
[--C-:B-1----:R-:W-:Y:S01]  /*9690*/  @!P4 IMAD.WIDE R6, R15, 0x4, R2.reuse ;  /* 0x000000040f06c825 */ /* 0x102fe200078e0202 */
[----:B------:R0:W-:Y:S02]  /*96a0*/  @!P0 ST.E.64 desc[UR36][R4.64], R102 ;  /* 0x0000006604008985 */ /* 0x0001e4000c101b24 */
[----:B------:R-:W-:Y:S01]  /*96b0*/  ISETP.GE.AND P0, PT, R14, UR4, PT ;  /* 0x000000040e007c0c */ /* 0x000fe2000bf06270 */
[----:B------:R-:W-:Y:S01]  /*96c0*/  @!P3 IMAD.WIDE R8, R11, 0x4, R2 ;  /* 0x000000040b08b825 */ /* 0x000fe200078e0202 */
[----:B------:R1:W-:Y:S01]  /*96d0*/  @!P4 ST.E.64 desc[UR36][R6.64], R106 ;  /* 0x0000006a0600c985 */ /* 0x0003e2000c101b24 */
[----:B------:R-:W-:-:S02]  /*96e0*/  ISETP.GE.AND P4, PT, R20, UR4, PT ;  /* 0x0000000414007c0c */ /* 0x000fc4000bf86270 */
[--C-:B------:R-:W-:Y:S01]  /*96f0*/  @!P2 IMAD.WIDE R10, R17, 0x4, R2.reuse ;  /* 0x00000004110aa825 */ /* 0x100fe200078e0202 */
[----:B------:R2:W-:Y:S01]  /*9700*/  @!P3 ST.E.64 desc[UR36][R8.64], R110 ;  /* 0x0000006e0800b985 */ /* 0x0005e2000c101b24 */
[----:B------:R-:W-:Y:S02]  /*9710*/  IADD3 R17, R0, 0xe8, RZ ;  /* 0x000000e800117810 */ /* 0x000fe40007ffe0ff */
[----:B------:R-:W-:Y:S01]  /*9720*/  @!P1 IMAD.WIDE R12, R13, 0x4, R2 ;  /* 0x000000040d0c9825 */ /* 0x000fe200078e0202 */
[----:B------:R3:W-:Y:S01]  /*9730*/  @!P2 ST.E.64 desc[UR36][R10.64], R114 ;  /* 0x000000720a00a985 */ /* 0x0007e2000c101b24 */
[----:B------:R-:W-:Y:S02]  /*9740*/  ISETP.GE.AND P2, PT, R16, UR4, PT ;  /* 0x0000000410007c0c */ /* 0x000fe4000bf46270 */
[C---:B------:R-:W-:Y:S01]  /*9750*/  VIADD R15, R0.reuse, 0xd8 ;  /* 0x000000d8000f7836 */ /* 0x040fe20000000000 */
[----:B------:R4:W-:Y:S01]  /*9760*/  @!P1 ST.E.64 desc[UR36][R12.64], R118 ;  /* 0x000000760c009985 */ /* 0x0009e2000c101b24 */
[----:B------:R-:W-:Y:S01]  /*9770*/  ISETP.GE.AND P3, PT, R17, UR4, PT ;  /* 0x0000000411007c0c */ /* 0x000fe2000bf66270 */
[----:B------:R-:W-:Y:S01]  /*9780*/  VIADD R0, R0, 0xf8 ;  /* 0x000000f800007836 */ /* 0x000fe20000000000 */
[----:B------:R-:W-:-:S02]  /*9790*/  @!P5 LEA.HI R18, R18, R18, RZ, 0x1 ;  /* 0x000000121212d211 */ /* 0x000fc400078f08ff */
[----:B------:R-:W-:Y:S02]  /*97a0*/  ISETP.GE.AND P1, PT, R15, UR4, PT ;  /* 0x000000040f007c0c */ /* 0x000fe4000bf26270 */
[----:B------:R-:W-:Y:S02]  /*97b0*/  @!P6 LEA.HI R19, R19, R19, RZ, 0x1 ;  /* 0x000000131313e211 */ /* 0x000fe400078f08ff */
[----:B0-----:R-:W-:Y:S02]  /*97c0*/  @!P5 LOP3.LUT R5, R18, 0xfffffffe, RZ, 0xc0, !PT ;  /* 0xfffffffe1205d812 */ /* 0x001fe400078ec0ff */
[----:B-1----:R-:W-:Y:S02]  /*97d0*/  @!P6 LOP3.LUT R7, R19, 0xfffffffe, RZ, 0xc0, !PT ;  /* 0xfffffffe1307e812 */ /* 0x002fe400078ec0ff */
        /* <DEDUP_REMOVED lines=11> */
[----:B---3--:R-:W-:-:S02]  /*9890*/  @!P2 LOP3.LUT R11, R16, 0xfffffffe, RZ, 0xc0, !PT ;  /* 0xfffffffe100ba812 */ /* 0x008fc400078ec0ff */
[----:B------:R-:W-:Y:S02]  /*98a0*/  @!P3 LOP3.LUT R17, R17, 0xfffffffe, RZ, 0xc0, !PT ;  /* 0xfffffffe1111b812 */ /* 0x000fe400078ec0ff */
[----:B----4-:R-:W-:Y:S01]  /*98b0*/  @!P4 LOP3.LUT R13, R20, 0xfffffffe, RZ, 0xc0, !PT ;  /* 0xfffffffe140dc812 */ /* 0x010fe200078ec0ff */
[----:B0-----:R-:W-:-:S04]  /*98c0*/  @!P0 IMAD.WIDE R4, R9, 0x4, R2 ;  /* 0x0000000409048825 */ /* 0x001fc800078e0202 */
[--C-:B-1----:R-:W-:Y:S01]  /*98d0*/  @!P1 IMAD.WIDE R6, R15, 0x4, R2.reuse ;  /* 0x000000040f069825 */ /* 0x102fe200078e0202 */
[----:B------:R2:W-:Y:S01]  /*98e0*/  @!P0 ST.E.64 desc[UR36][R4.64], R130 ;  /* 0x0000008204008985 */ /* 0x0005e2000c101b24 */
[----:B------:R-:W-:Y:S02]  /*98f0*/  ISETP.GE.AND P0, PT, R0, UR4, PT ;  /* 0x0000000400007c0c */ /* 0x000fe4000bf06270 */
[--C-:B------:R-:W-:Y:S01]  /*9900*/  @!P2 IMAD.WIDE R8, R11, 0x4, R2.reuse ;  /* 0x000000040b08a825 */ /* 0x100fe200078e0202 */
[----:B------:R2:W-:Y:S03]  /*9910*/  @!P1 ST.E.64 desc[UR36][R6.64], R134 ;  /* 0x0000008606009985 */ /* 0x0005e6000c101b24 */
[--C-:B------:R-:W-:Y:S01]  /*9920*/  @!P3 IMAD.WIDE R10, R17, 0x4, R2.reuse ;  /* 0x00000004110ab825 */ /* 0x100fe200078e0202 */
[----:B------:R2:W-:Y:S03]  /*9930*/  @!P2 ST.E.64 desc[UR36][R8.64], R138 ;  /* 0x0000008a0800a985 */ /* 0x0005e6000c101b24 */
[----:B------:R-:W-:Y:S01]  /*9940*/  @!P4 IMAD.WIDE R12, R13, 0x4, R2 ;  /* 0x000000040d0cc825 */ /* 0x000fe200078e0202 */
[----:B------:R2:W-:Y:S04]  /*9950*/  @!P3 ST.E.64 desc[UR36][R10.64], R142 ;  /* 0x0000008e0a00b985 */ /* 0x0005e8000c101b24 */
[----:B------:R2:W-:Y:S01]  /*9960*/  @!P4 ST.E.64 desc[UR36][R12.64], R146 ;  /* 0x000000920c00c985 */ /* 0x0005e2000c101b24 */
[----:B------:R-:W-:Y:S05]  /*9970*/  @P0 BRA `(.L_x_8) ;  /* 0x0000003800cc0947 */ /* 0x000fea0003800000 */
[----:B------:R-:W-:-:S04]  /*9980*/  LEA.HI R0, R0, R0, RZ, 0x1 ;  /* 0x0000000000007211 */ /* 0x000fc800078f08ff */
[----:B--2---:R-:W-:-:S05]  /*9990*/  LOP3.LUT R5, R0, 0xfffffffe, RZ, 0xc0, !PT ;  /* 0xfffffffe00057812 */ /* 0x004fca00078ec0ff */
[----:B------:R-:W-:-:S05]  /*99a0*/  IMAD.WIDE R2, R5, 0x4, R2 ;  /* 0x0000000405027825 */ /* 0x000fca00078e0202 */
[----:B------:R4:W-:Y:S01]  /*99b0*/  ST.E.64 desc[UR36][R2.64], R150 ;  /* 0x0000009602007985 */ /* 0x0009e2000c101b24 */
[----:B------:R-:W-:Y:S05]  /*99c0*/  BRA `(.L_x_8) ;  /* 0x0000003800b87947 */ /* 0x000fea0003800000 */
.L_x_47:
[----:B------:R-:W0:Y:S02]  /*99d0*/  S2R R0, SR_TID.X ;  /* 0x0000000000007919 */ /* 0x000e240000002100 */
[----:B0-----:R-:W-:-:S04]  /*99e0*/  IADD3 R2, R0, -0x80, RZ ;  /* 0xffffff8000027810 */ /* 0x001fc80007ffe0ff */
[----:B------:R-:W-:-:S13]  /*99f0*/  ISETP.GT.AND P0, PT, R2, 0x3f, PT ;  /* 0x0000003f0200780c */ /* 0x000fda0003f04270 */
[----:B------:R-:W-:Y:S05]  /*9a00*/  @P0 BRA `(.L_x_8) ;  /* 0x0000003800a80947 */ /* 0x000fea0003800000 */
[----:B------:R-:W0:Y:S01]  /*9a10*/  S2R R3, SR_CTAID.X ;  /* 0x0000000000037919 */ /* 0x000e220000002500 */
[----:B------:R-:W1:Y:S01]  /*9a20*/  LDC R6, c[0x0][0xbe8] ;  /* 0x0002fa00ff067b82 */ /* 0x000e620000000800 */
[----:B------:R-:W-:Y:S01]  /*9a30*/  ULDC UR4, c[0x0][0xa88] ;  /* 0x0002a20000047ab9 */ /* 0x000fe20000000800 */
[----:B0-----:R-:W-:Y:S02]  /*9a40*/  IMAD R0, R3, 0x40, R0 ;  /* 0x0000004003007824 */ /* 0x001fe400078e0200 */
[----:B-1----:R-:W-:Y:S02]  /*9a50*/  IMAD R3, R6, UR4, RZ ;  /* 0x0000000406037c24 */ /* 0x002fe4000f8e02ff */
[----:B------:R-:W-:-:S05]  /*9a60*/  VIADD R0, R0, 0xffffff80 ;  /* 0xffffff8000007836 */ /* 0x000fca0000000000 */
[----:B------:R-:W-:-:S13]  /*9a70*/  ISETP.GE.AND P0, PT, R0, R3, PT ;  /* 0x000000030000720c */ /* 0x000fda0003f06270 */
[----:B------:R-:W-:Y:S05]  /*9a80*/  @P0 BRA `(.L_x_8) ;  /* 0x0000003800880947 */ /* 0x000fea0003800000 */
[----:B------:R-:W-:Y:S01]  /*9a90*/  ISETP.NE.AND P0, PT, R6, 0x1, PT ;  /* 0x000000010600780c */ /* 0x000fe20003f05270 */
[----:B------:R-:W0:Y:S01]  /*9aa0*/  S2UR UR7, SR_CTAID.Z ;  /* 0x00000000000779c3 */ /* 0x000e220000002700 */
[----:B------:R-:W-:Y:S01]  /*9ab0*/  USHF.R.S32.HI UR6, URZ, 0x1f, UR38 ;  /* 0x0000001f3f067899 */ /* 0x000fe20008011426 */
[----:B------:R-:W-:Y:S01]  /*9ac0*/  MOV R5, R0 ;  /* 0x0000000000057202 */ /* 0x000fe20000000f00 */
[----:B------:R-:W-:Y:S02]  /*9ad0*/  ULDC.64 UR8, c[0x0][0xbd0] ;  /* 0x0002f40000087ab9 */ /* 0x000fe40000000a00 */
[----:B------:R-:W-:Y:S02]  /*9ae0*/  UIMAD UR6, UR6, UR8, URZ ;  /* 0x00000008060672a4 */ /* 0x000fe4000f8e023f */
[----:B------:R-:W-:Y:S01]  /*9af0*/  UIMAD.WIDE.U32 UR4, UR38, UR8, URZ ;  /* 0x00000008260472a5 */ /* 0x000fe2000f8e003f */
[----:B------:R-:W1:Y:S01]  /*9b00*/  LDC.64 R10, c[0x0][0xbd8] ;  /* 0x0002f600ff0a7b82 */ /* 0x000e620000000a00 */
[----:B------:R-:W-:-:S04]  /*9b10*/  UIMAD UR6, UR38, UR9, UR6 ;  /* 0x00000009260672a4 */ /* 0x000fc8000f8e0206 */
[----:B------:R-:W-:Y:S02]  /*9b20*/  UIADD3 UR6, UR5, UR6, URZ ;  /* 0x0000000605067290 */ /* 0x000fe4000fffe03f */
[----:B------:R-:W-:Y:S01]  /*9b30*/  IMAD.U32 R3, RZ, RZ, UR5 ;  /* 0x00000005ff037e24 */ /* 0x000fe2000f8e00ff */
[----:B------:R-:W2:Y:S01]  /*9b40*/  @P0 LDC R7, c[0x0][0xbec] ;  /* 0x0002fb00ff070b82 */ /* 0x000ea20000000800 */
[----:B------:R-:W-:Y:S01]  /*9b50*/  IMAD.U32 R2, RZ, RZ, UR4 ;  /* 0x00000004ff027e24 */ /* 0x000fe2000f8e00ff */
[----:B------:R-:W-:Y:S01]  /*9b60*/  ULDC.64 UR4, c[0x0][0xbe0] ;  /* 0x0002f80000047ab9 */ /* 0x000fe20000000a00 */
[----:B------:R-:W-:-:S05]  /*9b70*/  MOV R3, UR6 ;  /* 0x0000000600037c02 */ /* 0x000fca0008000f00 */
[----:B------:R-:W3:Y:S01]  /*9b80*/  @P0 LDC R9, c[0x0][0xbf0] ;  /* 0x0002fc00ff090b82 */ /* 0x000ee20000000800 */
[----:B0-----:R-:W-:-:S07]  /*9b90*/  USHF.R.S32.HI UR8, URZ, 0x1f, UR7 ;  /* 0x0000001f3f087899 */ /* 0x001fce0008011407 */
[----:B------:R-:W0:Y:S01]  /*9ba0*/  S2UR UR10, SR_CTAID.Y ;  /* 0x00000000000a79c3 */ /* 0x000e220000002600 */
[C---:B-1----:R-:W-:Y:S02]  /*9bb0*/  IMAD R12, R10.reuse, UR8, RZ ;  /* 0x000000080a0c7c24 */ /* 0x042fe4000f8e02ff */
[----:B------:R-:W-:-:S04]  /*9bc0*/  IMAD.WIDE.U32 R2, R10, UR7, R2 ;  /* 0x000000070a027c25 */ /* 0x000fc8000f8e0002 */
[----:B------:R-:W-:Y:S01]  /*9bd0*/  IMAD R11, R11, UR7, R12 ;  /* 0x000000070b0b7c24 */ /* 0x000fe2000f8e020c */
[----:B------:R-:W0:Y:S01]  /*9be0*/  LDC R8, c[0x0][0xc50] ;  /* 0x00031400ff087b82 */ /* 0x000e220000000800 */
[----:B--2---:R-:W-:-:S03]  /*9bf0*/  @P0 IMAD.HI.U32 R4, R0, R7, RZ ;  /* 0x0000000700040227 */ /* 0x004fc600078e00ff */
[----:B------:R-:W-:Y:S01]  /*9c00*/  IADD3 R3, R11, R3, RZ ;  /* 0x000000030b037210 */ /* 0x000fe20007ffe0ff */
[----:B------:R-:W-:Y:S01]  /*9c10*/  IMAD R7, RZ, RZ, -UR38 ;  /* 0x80000026ff077e24 */ /* 0x000fe2000f8e02ff */
[----:B---3--:R-:W-:-:S03]  /*9c20*/  @P0 SHF.R.U32.HI R5, RZ, R9, R4 ;  /* 0x00000009ff050219 */ /* 0x008fc60000011604 */
[----:B0-----:R-:W-:Y:S02]  /*9c30*/  IMAD R9, R8, R7, UR10 ;  /* 0x0000000a08097e24 */ /* 0x001fe4000f8e0207 */
[----:B------:R-:W-:Y:S02]  /*9c40*/  IMAD.MOV R7, RZ, RZ, -R5 ;  /* 0x000000ffff077224 */ /* 0x000fe400078e0a05 */
[----:B------:R-:W-:Y:S01]  /*9c50*/  IMAD.WIDE.U32 R2, R9, UR4, R2 ;  /* 0x0000000409027c25 */ /* 0x000fe2000f8e0002 */
[----:B------:R-:W-:-:S03]  /*9c60*/  SHF.R.S32.HI R4, RZ, 0x1f, R9 ;  /* 0x0000001fff047819 */ /* 0x000fc60000011409 */
[----:B------:R-:W-:Y:S01]  /*9c70*/  IMAD R7, R6, R7, R0 ;  /* 0x0000000706077224 */ /* 0x000fe200078e0200 */
[----:B------:R-:W-:Y:S01]  /*9c80*/  IADD3 R2, P0, R5, R2, RZ ;  /* 0x0000000205027210 */ /* 0x000fe20007f1e0ff */
[----:B------:R-:W-:-:S03]  /*9c90*/  IMAD R4, R4, UR4, RZ ;  /* 0x0000000404047c24 */ /* 0x000fc6000f8e02ff */
[----:B------:R-:W-:Y:S01]  /*9ca0*/  SHF.R.S32.HI R0, RZ, 0x1f, R7 ;  /* 0x0000001fff007819 */ /* 0x000fe20000011407 */
[----:B------:R-:W-:Y:S01]  /*9cb0*/  IMAD R4, R9, UR5, R4 ;  /* 0x0000000509047c24 */ /* 0x000fe2000f8e0204 */
[----:B------:R-:W-:Y:S01]  /*9cc0*/  SHF.R.S32.HI R9, RZ, 0x1f, R5 ;  /* 0x0000001fff097819 */ /* 0x000fe20000011405 */
[----:B------:R-:W-:Y:S02]  /*9cd0*/  ULDC.64 UR4, c[0x0][0xbc8] ;  /* 0x0002f20000047ab9 */ /* 0x000fe40000000a00 */
[----:B------:R-:W-:Y:S01]  /*9ce0*/  IMAD R0, R0, UR4, RZ ;  /* 0x0000000400007c24 */ /* 0x000fe2000f8e02ff */
[----:B------:R-:W-:-:S03]  /*9cf0*/  IADD3.X R3, R9, R3, R4, P0, !PT ;  /* 0x0000000309037210 */ /* 0x000fc600007fe404 */
[C---:B------:R-:W-:Y:S02]  /*9d00*/  IMAD R5, R7.reuse, UR5, R0 ;  /* 0x0000000507057c24 */ /* 0x040fe4000f8e0200 */
[----:B------:R-:W-:Y:S01]  /*9d10*/  IMAD.WIDE.U32 R2, R7, UR4, R2 ;  /* 0x0000000407027c25 */ /* 0x000fe2000f8e0002 */
[----:B------:R-:W-:-:S03]  /*9d20*/  ULDC.64 UR4, c[0x0][0xba8] ;  /* 0x0002ea0000047ab9 */ /* 0x000fc60000000a00 */
[----:B------:R-:W-:Y:S01]  /*9d30*/  IMAD.IADD R3, R3, 0x1, R5 ;  /* 0x0000000103037824 */ /* 0x000fe200078e0205 */
[----:B------:R-:W-:-:S04]  /*9d40*/  LEA R4, P0, R2, UR4, 0x2 ;  /* 0x0000000402047c11 */ /* 0x000fc8000f8010ff */
[----:B------:R-:W-:Y:S01]  /*9d50*/  LEA.HI.X R5, R2, UR5, R3, 0x2, P0 ;  /* 0x0000000502057c11 */ /* 0x000fe200080f1403 */
[----:B------:R-:W-:-:S05]  /*9d60*/  IMAD.MOV.U32 R3, RZ, RZ, -0x800000 ;  /* 0xff800000ff037424 */ /* 0x000fca00078e00ff */
[----:B------:R0:W-:Y:S01]  /*9d70*/  STG.E desc[UR36][R4.64], R3 ;  /* 0x0000000304007986 */ /* 0x0001e2000c101924 */
[----:B------:R-:W-:Y:S05]  /*9d80*/  BRA `(.L_x_8) ;  /* 0x0000003400c87947 */ /* 0x000fea0003800000 */
.L_x_6:
[----:B------:R-:W-:-:S08]  /*9d90*/  NOP ;  /* 0x0000000000007918 */ /* 0x000fd00000000000 */
[----:B------:R-:W0:-:S00]  /*9da0*/  USETMAXREG.DEALLOC.CTAPOOL 0x28 ;  /* 0x00000028000079c8 */ /* 0x000e0000080e0500 */
[----:B0-----:R-:W-:Y:S01]  /*9db0*/  LOP3.LUT R23, R0, 0x3, RZ, 0xc0, !PT ;  /* 0x0000000300177812 */ /* 0x001fe200078ec0ff */
[----:B------:R-:W0:Y:S05]  /*9dc0*/  S2R R17, SR_CTAID.Z ;  /* 0x0000000000117919 */ /* 0x000e2a0000002700 */
[----:B------:R-:W1:Y:S01]  /*9dd0*/  S2UR UR6, SR_CTAID.Y ;  /* 0x00000000000679c3 */ /* 0x000e620000002600 */
[----:B------:R-:W2:Y:S02]  /*9de0*/  SHFL.IDX PT, R0, R23, RZ, 0x1f ;  /* 0x00001fff17007589 */ /* 0x000ea400000e0000 */
[----:B--2---:R-:W-:-:S13]  /*9df0*/  ISETP.NE.AND P0, PT, R0, RZ, PT ;  /* 0x000000ff0000720c */ /* 0x004fda0003f05270 */
[----:B01----:R-:W-:Y:S05]  /*9e00*/  @!P0 BRA `(.L_x_51) ;  /* 0x0000000000288947 */ /* 0x003fea0003800000 */
[----:B------:R-:W-:Y:S01]  /*9e10*/  ULDC UR7, c[0x0][0xc50] ;  /* 0x0003140000077ab9 */ /* 0x000fe20000000800 */
[----:B------:R-:W-:Y:S01]  /*9e20*/  UMOV UR40, UR6 ;  /* 0x0000000600287c82 */ /* 0x000fe20008000000 */
[----:B------:R-:W-:-:S06]  /*9e30*/  UISETP.NE.AND UP0, UPT, UR7, 0x1, UPT ;  /* 0x000000010700788c */ /* 0x000fcc000bf05270 */
[----:B------:R-:W-:-:S13]  /*9e40*/  PLOP3.LUT P0, PT, PT, PT, UP0, 0x80, 0x0 ;  /* 0x000000000000781c */ /* 0x000fda0003f0f008 */
[----:B------:R-:W-:Y:S05]  /*9e50*/  @!P0 BRA `(.L_x_52) ;  /* 0x0000000000308947 */ /* 0x000fea0003800000 */
[----:B------:R-:W-:Y:S01]  /*9e60*/  ULDC UR4, c[0x0][0xc54] ;  /* 0x0003150000047ab9 */ /* 0x000fe20000000800 */
[----:B------:R-:W-:Y:S01]  /*9e70*/  ULDC UR40, c[0x0][0xc58] ;  /* 0x0003160000287ab9 */ /* 0x000fe20000000800 */
[----:B------:R-:W-:-:S04]  /*9e80*/  UIMAD.WIDE.U32 UR4, UR6, UR4, URZ ;  /* 0x00000004060472a5 */ /* 0x000fc8000f8e003f */
[----:B------:R-:W-:Y:S01]  /*9e90*/  USHF.R.U32.HI UR40, URZ, UR40, UR5 ;  /* 0x000000283f287299 */ /* 0x000fe20008011605 */
[----:B------:R-:W-:Y:S11]  /*9ea0*/  BRA `(.L_x_52) ;  /* 0x00000000001c7947 */ /* 0x000ff60003800000 */
.L_x_51:
[----:B------:R-:W-:Y:S01]  /*9eb0*/  ULDC UR7, c[0x0][0xc50] ;  /* 0x0003140000077ab9 */ /* 0x000fe20000000800 */
[----:B------:R-:W-:Y:S01]  /*9ec0*/  UMOV UR40, UR6 ;  /* 0x0000000600287c82 */ /* 0x000fe20008000000 */
[----:B------:R-:W-:-:S11]  /*9ed0*/  UISETP.NE.AND UP0, UPT, UR7, 0x1, UPT ;  /* 0x000000010700788c */ /* 0x000fd6000bf05270 */
[----:B------:R-:W-:Y:S01]  /*9ee0*/  @UP0 ULDC UR4, c[0x0][0xc54] ;  /* 0x0003150000040ab9 */ /* 0x000fe20000000800 */
[----:B------:R-:W-:Y:S01]  /*9ef0*/  @UP0 ULDC UR8, c[0x0][0xc58] ;  /* 0x0003160000080ab9 */ /* 0x000fe20000000800 */
[----:B------:R-:W-:-:S04]  /*9f00*/  UIMAD.WIDE.U32 UR4, UR6, UR4, URZ ;  /* 0x00000004060472a5 */ /* 0x000fc8000f8e003f */
[----:B------:R-:W-:-:S12]  /*9f10*/  @UP0 USHF.R.U32.HI UR40, URZ, UR8, UR5 ;  /* 0x000000083f280299 */ /* 0x000fd80008011605 */
.L_x_52:
[----:B------:R-:W-:Y:S01]  /*9f20*/  ISETP.GE.AND P0, PT, R17, RZ, PT ;  /* 0x000000ff1100720c */ /* 0x000fe20003f06270 */
[----:B------:R-:W-:Y:S01]  /*9f30*/  UIADD3 UR4, -UR40, URZ, URZ ;  /* 0x0000003f28047290 */ /* 0x000fe2000fffe13f */
[----:B------:R-:W-:Y:S01]  /*9f40*/  MOV R21, 0x1 ;  /* 0x0000000100157802 */ /* 0x000fe20000000f00 */
[----:B------:R-:W-:Y:S02]  /*9f50*/  IMAD.MOV.U32 R0, RZ, RZ, RZ ;  /* 0x000000ffff007224 */ /* 0x000fe400078e00ff */
[----:B------:R-:W-:Y:S01]  /*9f60*/  UIMAD UR4, UR7, UR4, UR6 ;  /* 0x00000004070472a4 */ /* 0x000fe2000f8e0206 */
[----:B------:R-:W-:-:S07]  /*9f70*/  IMAD.MOV.U32 R4, RZ, RZ, 0x1 ;  /* 0x00000001ff047424 */ /* 0x000fce00078e00ff */
[----:B------:R-:W-:Y:S05]  /*9f80*/  @!P0 BRA `(.L_x_53) ;  /* 0x0000003000808947 */ /* 0x000fea0003800000 */
[----:B------:R-:W0:Y:S01]  /*9f90*/  LDC.64 R2, c[0x0][0xa28] ;  /* 0x00028a00ff027b82 */ /* 0x000e220000000a00 */
[----:B------:R-:W-:Y:S01]  /*9fa0*/  ULDC.64 UR6, c[0x0][0x418] ;  /* 0x0001060000067ab9 */ /* 0x000fe20000000a00 */
[----:B------:R-:W-:Y:S01]  /*9fb0*/  ULDC UR5, c[0x0][0x424] ;  /* 0x0001090000057ab9 */ /* 0x000fe20000000800 */
[----:B------:R-:W-:Y:S01]  /*9fc0*/  ULDC UR41, c[0x0][0x2f0] ;  /* 0x0000bc0000297ab9 */ /* 0x000fe20000000800 */
[----:B------:R-:W-:Y:S02]  /*9fd0*/  MOV R28, RZ ;  /* 0x000000ff001c7202 */ /* 0x000fe40000000f00 */
[----:B0-----:R-:W-:-:S04]  /*9fe0*/  ISETP.NE.U32.AND P0, PT, R2, RZ, PT ;  /* 0x000000ff0200720c */ /* 0x001fc80003f05070 */
[----:B------:R-:W-:Y:S01]  /*9ff0*/  ISETP.NE.AND.EX P0, PT, R3, RZ, PT, P0 ;  /* 0x000000ff0300720c */ /* 0x000fe20003f05300 */
[----:B------:R-:W-:-:S12]  /*a000*/  UISETP.NE.U32.AND UP0, UPT, UR6, URZ, UPT ;  /* 0x0000003f0600728c */ /* 0x000fd8000bf05070 */
[----:B------:R-:W0:Y:S01]  /*a010*/  @P0 LDC.64 R2, c[0x0][0xa28] ;  /* 0x00028a00ff020b82 */ /* 0x000e220000000a00 */
[----:B------:R-:W-:-:S04]  /*a020*/  UISETP.NE.AND.EX UP0, UPT, UR7, URZ, UPT, UP0 ;  /* 0x0000003f0700728c */ /* 0x000fc8000bf05300 */
[----:B------:R-:W-:-:S04]  /*a030*/  USEL UR5, UR5, 0x1, UP0 ;  /* 0x0000000105057887 */ /* 0x000fc80008000000 */
[----:B------:R-:W-:Y:S01]  /*a040*/  UIMAD UR41, UR5, UR41, URZ ;  /* 0x00000029052972a4 */ /* 0x000fe2000f8e023f */
[----:B------:R-:W1:Y:S03]  /*a050*/  S2R R35, SR_CTAID.X ;  /* 0x0000000000237919 */ /* 0x000e660000002500 */
[----:B------:R-:W-:Y:S02]  /*a060*/  UISETP.GE.AND UP0, UPT, UR41, 0x1, UPT ;  /* 0x000000012900788c */ /* 0x000fe4000bf06270 */
[----:B------:R-:W-:Y:S01]  /*a070*/  UIADD3 UR5, UR41, 0x3f, URZ ;  /* 0x0000003f29057890 */ /* 0x000fe2000fffe03f */
[----:B0-----:R-:W-:-:S05]  /*a080*/  @P0 IMAD.WIDE R2, R17, 0x4, R2 ;  /* 0x0000000411020825 */ /* 0x001fca00078e0202 */
[----:B------:R0:W5:Y:S01]  /*a090*/  @P0 LDG.E R28, desc[UR36][R2.64] ;  /* 0x00000024021c0981 */ /* 0x000162000c1e1900 */
[----:B------:R-:W-:Y:S01]  /*a0a0*/  PLOP3.LUT P0, PT, PT, PT, UP0, 0x80, 0x0 ;  /* 0x000000000000781c */ /* 0x000fe20003f0f008 */
[----:B------:R-:W-:Y:S02]  /*a0b0*/  USHF.R.S32.HI UR6, URZ, 0x1f, UR5 ;  /* 0x0000001f3f067899 */ /* 0x000fe40008011405 */
[----:B------:R-:W-:Y:S02]  /*a0c0*/  ULOP3.LUT UR44, UR4, 0xffff, URZ, 0xc0, !UPT ;  /* 0x0000ffff042c7892 */ /* 0x000fe4000f8ec03f */
[----:B------:R-:W-:Y:S01]  /*a0d0*/  ULEA.HI UR6, UR6, UR5, URZ, 0x6 ;  /* 0x0000000506067291 */ /* 0x000fe2000f8f303f */
[----:B------:R-:W-:-:S03]  /*a0e0*/  UMOV UR38, URZ ;  /* 0x0000003f00267c82 */ /* 0x000fc60008000000 */
[----:B------:R-:W-:-:S04]  /*a0f0*/  USHF.R.S32.HI UR42, URZ, 0x6, UR6 ;  /* 0x000000063f2a7899 */ /* 0x000fc80008011406 */
[----:B01----:R-:W-:Y:S08]  /*a100*/  @!P0 BRA `(.L_x_54) ;  /* 0x0000000000848947 */ /* 0x003ff00003800000 */
[----:B------:R-:W-:-:S03]  /*a110*/  USHF.R.U32.HI UR6, URZ, 0x10, UR4 ;  /* 0x000000103f067899 */ /* 0x000fc60008011604 */
[----:B------:R-:W-:Y:S01]  /*a120*/  UMOV UR4, URZ ;  /* 0x0000003f00047c82 */ /* 0x000fe20008000000 */
[----:B------:R-:W-:-:S11]  /*a130*/  UISETP.NE.AND UP0, UPT, UR6, URZ, UPT ;  /* 0x0000003f0600728c */ /* 0x000fd6000bf05270 */
[----:B------:R-:W-:Y:S02]  /*a140*/  @!UP0 ULDC UR6, c[0x0][0x9f0] ;  /* 0x00027c0000068ab9 */ /* 0x000fe40000000800 */
[----:B------:R-:W-:Y:S01]  /*a150*/  IABS R0, UR6 ;  /* 0x0000000600007c13 */ /* 0x000fe20008000000 */
[----:B------:R-:W-:Y:S02]  /*a160*/  UIADD3 UR7, UR42, -0x1, UR6 ;  /* 0xffffffff2a077890 */ /* 0x000fe4000fffe006 */
[----:B------:R-:W-:Y:S02]  /*a170*/  IABS R4, UR6 ;  /* 0x0000000600047c13 */ /* 0x000fe40008000000 */
[----:B------:R-:W-:Y:S02]  /*a180*/  R2UR UR10, R0 ;  /* 0x00000000000a72ca */ /* 0x000fe400000e0000 */
[----:B------:R-:W-:Y:S01]  /*a190*/  IABS R3, UR7 ;  /* 0x0000000700037c13 */ /* 0x000fe20008000000 */
[----:B------:R-:W-:-:S03]  /*a1a0*/  ULOP3.LUT UR7, UR7, UR6, URZ, 0x3c, !UPT ;  /* 0x0000000607077292 */ /* 0x000fc6000f8e3c3f */
[----:B------:R-:W-:-:S07]  /*a1b0*/  R2UR UR9, R3 ;  /* 0x00000000030972ca */ /* 0x000fce00000e0000 */
        /* <DEDUP_REMOVED lines=18> */
[----:B------:R-:W-:Y:S02]  /*a2e0*/  UISETP.NE.AND UP1, UPT, UR6, URZ, UPT ;  /* 0x0000003f0600728c */ /* 0x000fe4000bf25270 */
[----:B------:R-:W-:-:S09]  /*a2f0*/  @!UP0 UIADD3 UR5, -UR5, URZ, URZ ;  /* 0x0000003f05058290 */ /* 0x000fd2000fffe13f */
[----:B------:R-:W-:-:S07]  /*a300*/  @!UP1 ULOP3.LUT UR5, URZ, UR6, URZ, 0x33, !UPT ;  /* 0x000000063f059292 */ /* 0x000fce000f8e333f */
[----:B------:R-:W-:-:S05]  /*a310*/  UMOV UR38, UR5 ;  /* 0x0000000500267c82 */ /* 0x000fca0008000000 */
.L_x_54:
[----:B------:R-:W-:Y:S02]  /*a320*/  UIMAD UR45, UR44, UR38, URZ ;  /* 0x000000262c2d72a4 */ /* 0x000fe4000f8e023f */
[----:B------:R-:W-:Y:S02]  /*a330*/  MOV R0, UR38 ;  /* 0x0000002600007c02 */ /* 0x000fe40008000f00 */
[----:B------:R-:W-:Y:S02]  /*a340*/  MOV R4, 0x1 ;  /* 0x0000000100047802 */ /* 0x000fe40000000f00 */
[----:B------:R-:W-:-:S05]  /*a350*/  IMAD.U32 R25, RZ, RZ, UR45 ;  /* 0x0000002dff197e24 */ /* 0x000fca000f8e00ff */
[----:B------:R-:W-:Y:S01]  /*a360*/  VIADDMNMX R25, R25, R0, UR42, PT ;  /* 0x0000002a19197e46 */ /* 0x000fe2000b800100 */
[----:B------:R-:W-:-:S03]  /*a370*/  IMAD.MOV.U32 R0, RZ, RZ, RZ ;  /* 0x000000ffff007224 */ /* 0x000fc600078e00ff */
[----:B------:R-:W-:-:S13]  /*a380*/  ISETP.GT.AND P0, PT, R25, UR45, PT ;  /* 0x0000002d19007c0c */ /* 0x000fda000bf04270 */
[----:B------:R-:W-:Y:S05]  /*a390*/  @!P0 BRA `(.L_x_53) ;  /* 0x0000002c007c8947 */ /* 0x000fea0003800000 */
[----:B------:R-:W0:Y:S01]  /*a3a0*/  S2UR UR4, SR_CgaCtaId ;  /* 0x00000000000479c3 */ /* 0x000e220000008800 */
[----:B------:R-:W-:Y:S02]  /*a3b0*/  UMOV UR43, 0x400 ;  /* 0x00000400002b7882 */ /* 0x000fe40000000000 */
[----:B0-----:R-:W-:-:S04]  /*a3c0*/  ULEA UR43, UR4, UR43, 0x18 ;  /* 0x0000002b042b7291 */ /* 0x001fc8000f8ec03f */
[----:B------:R-:W-:-:S04]  /*a3d0*/  UIADD3 UR4, UR43, 0x22400, URZ ;  /* 0x000224002b047890 */ /* 0x000fc8000fffe03f */
[----:B------:R-:W-:-:S06]  /*a3e0*/  ULOP3.LUT UP0, URZ, UR4, 0x3ff, URZ, 0xc0, !UPT ;  /* 0x000003ff043f7892 */ /* 0x000fcc000f80c03f */
[----:B------:R-:W-:-:S13]  /*a3f0*/  PLOP3.LUT P0, PT, PT, PT, UP0, 0x80, 0x0 ;  /* 0x000000000000781c */ /* 0x000fda0003f0f008 */
[----:B------:R-:W-:Y:S05]  /*a400*/  @!P0 BRA `(.L_x_55) ;  /* 0x0000000000408947 */ /* 0x000fea0003800000 */
[----:B------:R-:W-:Y:S01]  /*a410*/  MOV R2, 0x0 ;  /* 0x0000000000027802 */ /* 0x000fe20000000f00 */
[----:B------:R-:W-:Y:S01]  /*a420*/  ULDC.64 UR4, c[0x4][0x90] ;  /* 0x0100240000047ab9 */ /* 0x000fe20000000a00 */
[----:B------:R-:W-:Y:S01]  /*a430*/  ULDC.64 UR6, c[0x4][0x98] ;  /* 0x0100260000067ab9 */ /* 0x000fe20000000a00 */
[----:B------:R-:W-:Y:S01]  /*a440*/  IMAD.U32 R4, RZ, RZ, UR4 ;  /* 0x00000004ff047e24 */ /* 0x000fe2000f8e00ff */
[----:B------:R-:W-:Y:S01]  /*a450*/  MOV R6, UR6 ;  /* 0x0000000600067c02 */ /* 0x000fe20008000f00 */
[----:B------:R-:W-:Y:S01]  /*a460*/  IMAD.U32 R5, RZ, RZ, UR5 ;  /* 0x00000005ff057e24 */ /* 0x000fe2000f8e00ff */
[----:B------:R-:W0:Y:S01]  /*a470*/  LDC.64 R2, c[0x4][R2] ;  /* 0x0100000002027b82 */ /* 0x000e220000000a00 */
[----:B------:R-:W-:Y:S01]  /*a480*/  ULDC.64 UR4, c[0x4][0x8] ;  /* 0x0100020000047ab9 */ /* 0x000fe20000000a00 */
[----:B------:R-:W-:Y:S01]  /*a490*/  IMAD.U32 R7, RZ, RZ, UR7 ;  /* 0x00000007ff077e24 */ /* 0x000fe2000f8e00ff */
[----:B------:R-:W-:Y:S01]  /*a4a0*/  MOV R11, UR5 ;  /* 0x00000005000b7c02 */ /* 0x000fe20008000f00 */
[----:B------:R-:W-:Y:S01]  /*a4b0*/  IMAD.U32 R10, RZ, RZ, UR4 ;  /* 0x00000004ff0a7e24 */ /* 0x000fe2000f8e00ff */
[----:B------:R-:W-:Y:S01]  /*a4c0*/  MOV R13, RZ ;  /* 0x000000ff000d7202 */ /* 0x000fe20000000f00 */
[----:B------:R-:W-:-:S02]  /*a4d0*/  IMAD.MOV.U32 R8, RZ, RZ, 0x70 ;  /* 0x00000070ff087424 */ /* 0x000fc400078e00ff */
[----:B------:R-:W-:-:S07]  /*a4e0*/  IMAD.MOV.U32 R12, RZ, RZ, 0x1 ;  /* 0x00000001ff0c7424 */ /* 0x000fce00078e00ff */
[----:B------:R-:W-:-:S07]  /*a4f0*/  LEPC R20, `(.L_x_55) ;  /* 0x000000001014794e */ /* 0x000fce0000000000 */
[----:B0----5:R-:W-:Y:S05]  /*a500*/  CALL.ABS.NOINC R2 ;  /* 0x0000000002007343 */ /* 0x021fea0003c00000 */
.L_x_55:
        /* <DEDUP_REMOVED lines=8> */
[----:B------:R0:W1:Y:S01]  /*a590*/  LDC.64 R2, c[0x4][R16] ;  /* 0x0100000010027b82 */ /* 0x0000620000000a00 */
[----:B------:R-:W-:Y:S01]  /*a5a0*/  IMAD.U32 R5, RZ, RZ, UR5 ;  /* 0x00000005ff057e24 */ /* 0x000fe2000f8e00ff */
[----:B------:R-:W-:Y:S01]  /*a5b0*/  ULDC.64 UR4, c[0x4][0x10] ;  /* 0x0100040000047ab9 */ /* 0x000fe20000000a00 */
[----:B------:R-:W-:Y:S01]  /*a5c0*/  MOV R6, UR6 ;  /* 0x0000000600067c02 */ /* 0x000fe20008000f00 */
[----:B------:R-:W-:Y:S01]  /*a5d0*/  IMAD.U32 R7, RZ, RZ, UR7 ;  /* 0x00000007ff077e24 */ /* 0x000fe2000f8e00ff */
[----:B------:R-:W-:Y:S01]  /*a5e0*/  MOV R11, UR5 ;  /* 0x00000005000b7c02 */ /* 0x000fe20008000f00 */
[----:B------:R-:W-:Y:S01]  /*a5f0*/  IMAD.U32 R10, RZ, RZ, UR4 ;  /* 0x00000004ff0a7e24 */ /* 0x000fe2000f8e00ff */
[----:B------:R-:W-:Y:S01]  /*a600*/  MOV R13, RZ ;  /* 0x000000ff000d7202 */ /* 0x000fe20000000f00 */
[----:B------:R-:W-:-:S02]  /*a610*/  IMAD.MOV.U32 R8, RZ, RZ, 0x70 ;  /* 0x00000070ff087424 */ /* 0x000fc400078e00ff */
[----:B0-----:R-:W-:-:S07]  /*a620*/  IMAD.MOV.U32 R12, RZ, RZ, 0x1 ;  /* 0x00000001ff0c7424 */ /* 0x001fce00078e00ff */
[----:B------:R-:W-:-:S07]  /*a630*/  LEPC R20, `(.L_x_57) ;  /* 0x000000001014794e */ /* 0x000fce0000000000 */
[----:B-1---5:R-:W-:Y:S05]  /*a640*/  CALL.ABS.NOINC R2 ;  /* 0x0000000002007343 */ /* 0x022fea0003c00000 */
.L_x_57:
[----:B------:R0:W1:Y:S01]  /*a650*/  LDC.64 R2, c[0x4][R16] ;  /* 0x0100000010027b82 */ /* 0x0000620000000a00 */
[----:B------:R-:W-:Y:S01]  /*a660*/  ULDC.64 UR4, c[0x4][0x90] ;  /* 0x0100240000047ab9 */ /* 0x000fe20000000a00 */
[----:B------:R-:W-:Y:S01]  /*a670*/  ULDC.64 UR6, c[0x4][0x98] ;  /* 0x0100260000067ab9 */ /* 0x000fe20000000a00 */
[----:B------:R-:W-:Y:S01]  /*a680*/  IMAD.U32 R4, RZ, RZ, UR4 ;  /* 0x00000004ff047e24 */ /* 0x000fe2000f8e00ff */
[----:B------:R-:W-:Y:S01]  /*a690*/  MOV R6, UR6 ;  /* 0x0000000600067c02 */ /* 0x000fe20008000f00 */
[----:B------:R-:W-:Y:S01]  /*a6a0*/  IMAD.U32 R5, RZ, RZ, UR5 ;  /* 0x00000005ff057e24 */ /* 0x000fe2000f8e00ff */
[----:B------:R-:W-:Y:S01]  /*a6b0*/  ULDC.64 UR4, c[0x4][0x18] ;  /* 0x0100060000047ab9 */ /* 0x000fe20000000a00 */
[----:B------:R-:W-:Y:S01]  /*a6c0*/  IMAD.U32 R7, RZ, RZ, UR7 ;  /* 0x00000007ff077e24 */ /* 0x000fe2000f8e00ff */
[----:B------:R-:W-:Y:S01]  /*a6d0*/  MOV R11, UR5 ;  /* 0x00000005000b7c02 */ /* 0x000fe20008000f00 */
[----:B------:R-:W-:Y:S01]  /*a6e0*/  IMAD.U32 R10, RZ, RZ, UR4 ;  /* 0x00000004ff0a7e24 */ /* 0x000fe2000f8e00ff */
[----:B------:R-:W-:Y:S01]  /*a6f0*/  MOV R13, RZ ;  /* 0x000000ff000d7202 */ /* 0x000fe20000000f00 */
[----:B------:R-:W-:-:S02]  /*a700*/  IMAD.MOV.U32 R8, RZ, RZ, 0x70 ;  /* 0x00000070ff087424 */ /* 0x000fc400078e00ff */
[----:B0-----:R-:W-:-:S07]  /*a710*/  IMAD.MOV.U32 R12, RZ, RZ, 0x1 ;  /* 0x00000001ff0c7424 */ /* 0x001fce00078e00ff */
[----:B------:R-:W-:-:S07]  /*a720*/  LEPC R20, `(.L_x_56) ;  /* 0x000000001014794e */ /* 0x000fce0000000000 */
[----:B-1----:R-:W-:Y:S05]  /*a730*/  CALL.ABS.NOINC R2 ;  /* 0x0000000002007343 */ /* 0x002fea0003c00000 */
.L_x_56:
[----:B------:R-:W0:Y:S01]  /*a740*/  LDC.64 R2, c[0x0][0x9f8] ;  /* 0x00027e00ff027b82 */ /* 0x000e220000000a00 */
[----:B------:R-:W-:-:S07]  /*a750*/  IMAD.MOV.U32 R24, RZ, RZ, R17 ;  /* 0x000000ffff187224 */ /* 0x000fce00078e0011 */
[----:B------:R-:W1:Y:S01]  /*a760*/  LDC R11, c[0x0][0x430] ;  /* 0x00010c00ff0b7b82 */ /* 0x000e620000000800 */
[C---:B------:R-:W-:Y:S01]  /*a770*/  IMAD.SHL.U32 R37, R30.reuse, 0x10, RZ ;  /* 0x000000101e257824 */ /* 0x040fe200078e00ff */
[----:B------:R-:W-:Y:S01]  /*a780*/  LOP3.LUT R6, R30, 0x7f, RZ, 0xc0, !PT ;  /* 0x0000007f1e067812 */ /* 0x000fe200078ec0ff */
[----:B------:R-:W-:Y:S01]  /*a790*/  ULDC UR4, c[0x0][0x320] ;  /* 0x0000c80000047ab9 */ /* 0x000fe20000000800 */
[----:B0-----:R-:W-:-:S04]  /*a7a0*/  ISETP.NE.U32.AND P0, PT, R2, RZ, PT ;  /* 0x000000ff0200720c */ /* 0x001fc80003f05070 */
[----:B------:R-:W-:-:S13]  /*a7b0*/  ISETP.NE.AND.EX P0, PT, R3, RZ, PT, P0 ;  /* 0x000000ff0300720c */ /* 0x000fda0003f05300 */
[----:B------:R-:W0:Y:S02]  /*a7c0*/  @P0 LDC.64 R2, c[0x0][0x9f8] ;  /* 0x00027e00ff020b82 */ /* 0x000e240000000a00 */
[----:B0-----:R-:W-:-:S05]  /*a7d0*/  @P0 IMAD.WIDE R2, R17, 0x4, R2 ;  /* 0x0000000411020825 */ /* 0x001fca00078e0202 */
[----:B------:R0:W2:Y:S01]  /*a7e0*/  @P0 LDG.E R24, desc[UR36][R2.64] ;  /* 0x0000002402180981 */ /* 0x0000a2000c1e1900 */
[----:B------:R-:W-:Y:S02]  /*a7f0*/  LOP3.LUT R37, R37, 0x70, RZ, 0xc0, !PT ;  /* 0x0000007025257812 */ /* 0x000fe400078ec0ff */
[----:B------:R-:W-:Y:S02]  /*a800*/  SHF.R.U32.HI R36, RZ, 0x3, R6 ;  /* 0x00000003ff247819 */ /* 0x000fe40000011606 */
[----:B------:R-:W-:Y:S02]  /*a810*/  LEA R18, R25, 0xffffffc0, 0x6 ;  /* 0xffffffc019127811 */ /* 0x000fe400078e30ff */
[----:B------:R-:W-:Y:S02]  /*a820*/  LOP3.LUT R31, R37, R36, RZ, 0xfc, !PT ;  /* 0x00000024251f7212 */ /* 0x000fe400078efcff */
[----:B-1----:R-:W-:Y:S02]  /*a830*/  ISETP.NE.AND P1, PT, R11, 0x1, PT ;  /* 0x000000010b00780c */ /* 0x002fe40003f25270 */
[----:B------:R-:W-:-:S02]  /*a840*/  IADD3 R5, R31, R18, RZ ;  /* 0x000000121f057210 */ /* 0x000fc40007ffe0ff */
[----:B------:R-:W-:Y:S02]  /*a850*/  LOP3.LUT R16, R16, 0xfffffbff, RZ, 0xc0, !PT ;  /* 0xfffffbff10107812 */ /* 0x000fe400078ec0ff */
[C---:B------:R-:W-:Y:S01]  /*a860*/  ISETP.GE.AND P0, PT, R5.reuse, UR41, PT ;  /* 0x0000002905007c0c */ /* 0x040fe2000bf06270 */
[----:B-----5:R-:W-:-:S03]  /*a870*/  IMAD.IADD R10, R5, 0x1, R28 ;  /* 0x00000001050a7824 */ /* 0x020fc600078e021c */
[----:B------:R-:W-:Y:S01]  /*a880*/  ISETP.GT.U32.OR P0, PT, R31, 0x3f, P0 ;  /* 0x0000003f1f00780c */ /* 0x000fe20000704470 */
[----:B------:R-:W-:Y:S02]  /*a890*/  IMAD.MOV.U32 R7, RZ, RZ, R10 ;  /* 0x000000ffff077224 */ /* 0x000fe400078e000a */
[----:B------:R-:W1:Y:S01]  /*a8a0*/  @P1 LDC R0, c[0x0][0x434] ;  /* 0x00010d00ff001b82 */ /* 0x000e620000000800 */
[----:B------:R-:W-:-:S07]  /*a8b0*/  @P1 LOP3.LUT R16, R16, 0x400, RZ, 0xfc, !PT ;  /* 0x0000040010101812 */ /* 0x000fce00078efcff */
[----:B0-----:R-:W0:Y:S08]  /*a8c0*/  @P1 LDC R3, c[0x0][0x438] ;  /* 0x00010e00ff031b82 */ /* 0x001e300000000800 */
[----:B------:R-:W3:Y:S08]  /*a8d0*/  @!P0 LDC.64 R8, c[0x0][0x428] ;  /* 0x00010a00ff088b82 */ /* 0x000ef00000000a00 */
[----:B------:R-:W4:Y:S01]  /*a8e0*/  @!P0 LDC.64 R4, c[0x0][0x418] ;  /* 0x00010600ff048b82 */ /* 0x000f220000000a00 */
[----:B-1----:R-:W-:-:S05]  /*a8f0*/  @P1 IMAD.HI.U32 R0, R10, R0, RZ ;  /* 0x000000000a001227 */ /* 0x002fca00078e00ff */
[----:B0-----:R-:W-:-:S04]  /*a900*/  @P1 SHF.R.U32.HI R7, RZ, R3, R0 ;  /* 0x00000003ff071219 */ /* 0x001fc80000011600 */
[----:B------:R-:W-:Y:S02]  /*a910*/  @!P0 SHF.R.S32.HI R3, RZ, 0x1f, R7 ;  /* 0x0000001fff038819 */ /* 0x000fe40000011407 */
[----:B------:R-:W-:Y:S02]  /*a920*/  @!P0 MOV R2, R7 ;  /* 0x0000000700028202 */ /* 0x000fe40000000f00 */
[----:B--2---:R-:W-:-:S03]  /*a930*/  SHF.R.S32.HI R32, RZ, 0x1f, R24 ;  /* 0x0000001fff207819 */ /* 0x004fc60000011418 */
[----:B---3--:R-:W-:-:S04]  /*a940*/  @!P0 IMAD.WIDE.U32 R2, R24, R8, R2 ;  /* 0x0000000818028225 */ /* 0x008fc800078e0002 */
[----:B------:R-:W-:Y:S01]  /*a950*/  @!P0 IMAD R0, R32, R8, RZ ;  /* 0x0000000820008224 */ /* 0x000fe200078e02ff */
[----:B----4-:R-:W-:-:S03]  /*a960*/  @!P0 LEA R4, P1, R2, R4, 0x2 ;  /* 0x0000000402048211 */ /* 0x010fc600078210ff */
[----:B------:R-:W-:-:S04]  /*a970*/  @!P0 IMAD R9, R24, R9, R0 ;  /* 0x0000000918098224 */ /* 0x000fc800078e0200 */
[----:B------:R-:W-:-:S05]  /*a980*/  @!P0 IMAD.IADD R0, R3, 0x1, R9 ;  /* 0x0000000103008824 */ /* 0x000fca00078e0209 */
[----:B------:R-:W-:-:S06]  /*a990*/  @!P0 LEA.HI.X R5, R2, R5, R0, 0x2, P1 ;  /* 0x0000000502058211 */ /* 0x000fcc00008f1400 */
[----:B------:R0:W2:Y:S01]  /*a9a0*/  @!P0 LDG.E R5, desc[UR36][R4.64] ;  /* 0x0000002404058981 */ /* 0x0000a2000c1e1900 */
[----:B------:R-:W-:Y:S02]  /*a9b0*/  LOP3.LUT R16, R16, 0xffffffdf, RZ, 0xc0, !PT ;  /* 0xffffffdf10107812 */ /* 0x000fe400078ec0ff */
[----:B------:R-:W-:Y:S01]  /*a9c0*/  CS2R R26, SRZ ;  /* 0x00000000001a7805 */ /* 0x000fe2000001ff00 */
[----:B------:R-:W-:-:S04]  /*a9d0*/  IMAD.MOV R19, RZ, RZ, -R7 ;  /* 0x000000ffff137224 */ /* 0x000fc800078e0a07 */
[----:B------:R-:W-:Y:S01]  /*a9e0*/  IMAD R19, R11, R19, R10 ;  /* 0x000000130b137224 */ /* 0x000fe200078e020a */
[----:B0-----:R-:W-:-:S04]  /*a9f0*/  SHF.L.U32 R4, R30, 0x3, RZ ;  /* 0x000000031e047819 */ /* 0x001fc800000006ff */
[----:B------:R-:W-:-:S04]  /*aa00*/  LOP3.LUT R22, R4, 0x38, RZ, 0xc0, !PT ;  /* 0x0000003804167812 */ /* 0x000fc800078ec0ff */
[C---:B------:R-:W-:Y:S02]  /*aa10*/  LOP3.LUT R0, R22.reuse, 0x40, RZ, 0xfc, !PT ;  /* 0x0000004016007812 */ /* 0x040fe400078efcff */
[----:B------:R-:W-:Y:S02]  /*aa20*/  LOP3.LUT R2, R22, 0x80, RZ, 0xfc, !PT ;  /* 0x0000008016027812 */ /* 0x000fe400078efcff */
[----:B------:R-:W-:Y:S02]  /*aa30*/  ISETP.GE.AND P1, PT, R0, UR4, PT ;  /* 0x0000000400007c0c */ /* 0x000fe4000bf26270 */
[----:B------:R-:W-:Y:S02]  /*aa40*/  ISETP.GE.AND P5, PT, R2, UR4, PT ;  /* 0x0000000402007c0c */ /* 0x000fe4000bfa6270 */
[C---:B------:R-:W-:Y:S02]  /*aa50*/  LOP3.LUT R0, R22.reuse, 0xc0, RZ, 0xfc, !PT ;  /* 0x000000c016007812 */ /* 0x040fe400078efcff */
[----:B------:R-:W-:-:S02]  /*aa60*/  LOP3.LUT R2, R22, 0x180, RZ, 0xfc, !PT ;  /* 0x0000018016027812 */ /* 0x000fc400078efcff */
[----:B------:R-:W-:Y:S02]  /*aa70*/  ISETP.GE.AND P4, PT, R0, UR4, PT ;  /* 0x0000000400007c0c */ /* 0x000fe4000bf86270 */
[C---:B------:R-:W-:Y:S02]  /*aa80*/  LOP3.LUT R0, R22.reuse, 0x100, RZ, 0xfc, !PT ;  /* 0x0000010016007812 */ /* 0x040fe400078efcff */
[----:B------:R-:W-:Y:S02]  /*aa90*/  ISETP.GE.AND P6, PT, R22, UR4, PT ;  /* 0x0000000416007c0c */ /* 0x000fe4000bfc6270 */
[----:B------:R-:W-:Y:S02]  /*aaa0*/  @P1 LOP3.LUT R16, R16, 0x20, RZ, 0xfc, !PT ;  /* 0x0000002010101812 */ /* 0x000fe400078efcff */
[----:B------:R-:W-:Y:S02]  /*aab0*/  ISETP.GE.AND P3, PT, R0, UR4, PT ;  /* 0x0000000400007c0c */ /* 0x000fe4000bf66270 */
[----:B------:R-:W-:-:S02]  /*aac0*/  LOP3.LUT R16, R16, 0xffffffef, RZ, 0xc0, !PT ;  /* 0xffffffef10107812 */ /* 0x000fc400078ec0ff */
[----:B------:R-:W-:Y:S02]  /*aad0*/  LOP3.LUT R0, R22, 0x140, RZ, 0xfc, !PT ;  /* 0x0000014016007812 */ /* 0x000fe400078efcff */
[----:B------:R-:W-:Y:S02]  /*aae0*/  @P5 LOP3.LUT R16, R16, 0x10, RZ, 0xfc, !PT ;  /* 0x0000001010105812 */ /* 0x000fe400078efcff */
[----:B------:R-:W-:Y:S02]  /*aaf0*/  ISETP.GE.AND P2, PT, R0, UR4, PT ;  /* 0x0000000400007c0c */ /* 0x000fe4000bf46270 */
[----:B------:R-:W-:Y:S02]  /*ab00*/  LOP3.LUT R16, R16, 0xfffffff7, RZ, 0xc0, !PT ;  /* 0xfffffff710107812 */ /* 0x000fe400078ec0ff */
[----:B------:R-:W-:Y:S02]  /*ab10*/  SEL R0, RZ, 0xffffffff, P1 ;  /* 0xffffffffff007807 */ /* 0x000fe40000800000 */
[----:B------:R-:W-:-:S03]  /*ab20*/  @P4 LOP3.LUT R16, R16, 0x8, RZ, 0xfc, !PT ;  /* 0x0000000810104812 */ /* 0x000fc600078efcff */
[----:B------:R-:W-:Y:S01]  /*ab30*/  IMAD.SHL.U32 R3, R0, 0x2, RZ ;  /* 0x0000000200037824 */ /* 0x000fe200078e00ff */
[----:B------:R-:W-:Y:S02]  /*ab40*/  LOP3.LUT R16, R16, 0xfffffffb, RZ, 0xc0, !PT ;  /* 0xfffffffb10107812 */ /* 0x000fe400078ec0ff */
[----:B------:R-:W-:Y:S02]  /*ab50*/  SEL R0, RZ, 0x1, P6 ;  /* 0x00000001ff007807 */ /* 0x000fe40003000000 */
[----:B------:R-:W-:Y:S02]  /*ab60*/  @P3 LOP3.LUT R16, R16, 0x4, RZ, 0xfc, !PT ;  /* 0x0000000410103812 */ /* 0x000fe400078efcff */
[----:B------:R-:W-:Y:S02]  /*ab70*/  LOP3.LUT R0, R3, 0x2, R0, 0xe2, !PT ;  /* 0x0000000203007812 */ /* 0x000fe400078ee200 */
[----:B------:R-:W-:Y:S02]  /*ab80*/  LOP3.LUT R16, R16, 0xfffffffd, RZ, 0xc0, !PT ;  /* 0xfffffffd10107812 */ /* 0x000fe400078ec0ff */
[----:B------:R-:W-:-:S02]  /*ab90*/  SEL R3, RZ, 0x4, P5 ;  /* 0x00000004ff037807 */ /* 0x000fc40002800000 */
[----:B------:R-:W-:-:S04]  /*aba0*/  LOP3.LUT R16, R16, 0xffffffbf, RZ, 0xc0, !PT ;  /* 0xffffffbf10107812 */ /* 0x000fc800078ec0ff */
[----:B------:R-:W-:-:S04]  /*abb0*/  @P6 LOP3.LUT R16, R16, 0x40, RZ, 0xfc, !PT ;  /* 0x0000004010106812 */ /* 0x000fc800078efcff */
[----:B------:R-:W-:Y:S02]  /*abc0*/  @P2 LOP3.LUT R16, R16, 0x2, RZ, 0xfc, !PT ;  /* 0x0000000210102812 */ /* 0x000fe400078efcff */
[--C-:B--2---:R-:W-:Y:S01]  /*abd0*/  @!P0 SHF.R.S32.HI R27, RZ, 0x1f, R5.reuse ;  /* 0x0000001fff1b8819 */ /* 0x104fe20000011405 */
[----:B------:R-:W-:Y:S01]  /*abe0*/  @!P0 IMAD.MOV.U32 R26, RZ, RZ, R5 ;  /* 0x000000ffff1a8224 */ /* 0x000fe200078e0005 */
[----:B------:R-:W-:Y:S02]  /*abf0*/  ISETP.GE.AND P0, PT, R2, UR4, PT ;  /* 0x0000000402007c0c */ /* 0x000fe4000bf06270 */
[----:B------:R-:W-:Y:S02]  /*ac00*/  LOP3.LUT R2, R22, 0x1c0, RZ, 0xfc, !PT ;  /* 0x000001c016027812 */ /* 0x000fe400078efcff */
[----:B------:R-:W-:Y:S02]  /*ac10*/  SEL R34, RZ, 0x40, P0 ;  /* 0x00000040ff227807 */ /* 0x000fe40000000000 */
[----:B------:R-:W-:Y:S01]  /*ac20*/  ISETP.GE.AND P0, PT, R2, UR4, PT ;  /* 0x0000000402007c0c */ /* 0x000fe2000bf06270 */
[----:B------:R-:W-:Y:S01]  /*ac30*/  UMOV UR4, 0xffffffff ;  /* 0xffffffff00047882 */ /* 0x000fe20000000000 */
[----:B------:R-:W-:-:S02]  /*ac40*/  SEL R2, RZ, 0x8, P4 ;  /* 0x00000008ff027807 */ /* 0x000fc40002000000 */
[----:B------:R-:W-:Y:S02]  /*ac50*/  SEL R17, RZ, 0x80, P0 ;  /* 0x00000080ff117807 */ /* 0x000fe40000000000 */
[----:B------:R-:W-:Y:S02]  /*ac60*/  LOP3.LUT R0, R2, R0, R3, 0xfe, !PT ;  /* 0x0000000002007212 */ /* 0x000fe400078efe03 */
[----:B------:R-:W-:Y:S02]  /*ac70*/  SEL R3, RZ, 0x10, P3 ;  /* 0x00000010ff037807 */ /* 0x000fe40001800000 */
[----:B------:R-:W-:-:S04]  /*ac80*/  SEL R2, RZ, 0x20, P2 ;  /* 0x00000020ff027807 */ /* 0x000fc80001000000 */
[----:B------:R-:W-:Y:S01]  /*ac90*/  LOP3.LUT R3, R2, R0, R3, 0xfe, !PT ;  /* 0x0000000002037212 */ /* 0x000fe200078efe03 */
[----:B------:R-:W-:Y:S06]  /*aca0*/  BRA.DIV UR4, `(.L_x_58) ;  /* 0x0000002a04b07947 */ /* 0x000fec000b800000 */
.L_x_100:
[----:B------:R-:W-:Y:S01]  /*acb0*/  ULOP3.LUT UR4, UR39, 0x2, URZ, 0xfc, !UPT ;  /* 0x0000000227047892 */ /* 0x000fe2000f8efc3f */
[----:B------:R-:W-:Y:S02]  /*acc0*/  ISETP.GT.U32.AND P1, PT, R31, 0x3f, PT ;  /* 0x0000003f1f00780c */ /* 0x000fe40003f24070 */
[----:B------:R-:W-:Y:S02]  /*acd0*/  LOP3.LUT R16, R16, 0xffffff7f, RZ, 0xc0, !PT ;  /* 0xffffff7f10107812 */ /* 0x000fe400078ec0ff */
[----:B------:R-:W-:Y:S01]  /*ace0*/  LOP3.LUT R34, R3, R34, RZ, 0xfc, !PT ;  /* 0x0000002203227212 */ /* 0x000fe200078efcff */
[----:B------:R-:W-:Y:S01]  /*acf0*/  IMAD.U32 R33, RZ, RZ, UR4 ;  /* 0x00000004ff217e24 */ /* 0x000fe2000f8e00ff */
[----:B------:R-:W-:Y:S02]  /*ad00*/  MOV R23, UR40 ;  /* 0x0000002800177c02 */ /* 0x000fe40008000f00 */
[----:B------:R-:W-:Y:S02]  /*ad10*/  LOP3.LUT R17, R34, R17, RZ, 0xfc, !PT ;  /* 0x0000001122117212 */ /* 0x000fe400078efcff */
[----:B------:R-:W-:-:S02]  /*ad20*/  ISETP.NE.AND P0, PT, R33, 0x3, PT ;  /* 0x000000032100780c */ /* 0x000fc40003f05270 */
[----:B------:R-:W-:-:S11]  /*ad30*/  SHF.R.S32.HI R23, RZ, 0x1f, R23 ;  /* 0x0000001fff177819 */ /* 0x000fd60000011417 */
[----:B------:R-:W-:-:S04]  /*ad40*/  @P0 LOP3.LUT R16, R16, 0x80, RZ, 0xfc, !PT ;  /* 0x0000008010100812 */ /* 0x000fc800078efcff */
[----:B------:R-:W-:-:S04]  /*ad50*/  LOP3.LUT R16, R16, 0xfffff7ff, RZ, 0xc0, !PT ;  /* 0xfffff7ff10107812 */ /* 0x000fc800078ec0ff */
[----:B------:R-:W-:Y:S01]  /*ad60*/  @P1 LOP3.LUT R16, R16, 0x800, RZ, 0xfc, !PT ;  /* 0x0000080010101812 */ /* 0x000fe200078efcff */
[----:B------:R-:W-:Y:S06]  /*ad70*/  @!P0 BRA `(.L_x_59) ;  /* 0x0000000000048947 */ /* 0x000fec0003800000 */
[----:B------:R-:W-:Y:S01]  /*ad80*/  BPT.TRAP 0x1 ;  /* 0x000000040000795c */ /* 0x000fe20000300000 */
.L_x_59:
[----:B------:R-:W-:-:S05]  /*ad90*/  IMAD.MOV.U32 R0, RZ, RZ, 0x1 ;  /* 0x00000001ff007424 */ /* 0x000fca00078e00ff */
[----:B------:R-:W-:-:S04]  /*ada0*/  SHF.L.U32 R0, R0, 0x1f, RZ ;  /* 0x0000001f00007819 */ /* 0x000fc800000006ff */
[----:B------:R-:W0:Y:S02]  /*adb0*/  SYNCS.PHASECHK.TRANS64.TRYWAIT P0, [UR43+0x28c40], R0 ;  /* 0x028c4000ff0075a7 */ /* 0x000e24000800016b */
[----:B0-----:R-:W-:Y:S05]  /*adc0*/  @!P0 BRA `(.L_x_60) ;  /* 0x0000002800888947 */ /* 0x001fea0003800000 */
.L_x_101:
[----:B------:R-:W-:Y:S01]  /*add0*/  SHF.R.S32.HI R29, RZ, 0x1f, R19 ;  /* 0x0000001fff1d7819 */ /* 0x000fe20000011413 */
[----:B------:R-:W-:Y:S01]  /*ade0*/  ULDC.64 UR4, c[0x0][0x300] ;  /* 0x0000c00000047ab9 */ /* 0x000fe20000000a00 */
[----:B------:R-:W-:Y:S01]  /*adf0*/  R2UR UR6, R23 ;  /* 0x00000000170672ca */ /* 0x000fe200000e0000 */
[----:B0-----:R-:W-:Y:S01]  /*ae00*/  IMAD.WIDE.U32 R2, R19, UR4, RZ ;  /* 0x0000000413027c25 */ /* 0x001fe2000f8e00ff */
[----:B------:R-:W-:Y:S02]  /*ae10*/  IADD3 R18, -R36, UR41, -R18 ;  /* 0x0000002924127c10 */ /* 0x000fe4000fffe912 */
[----:B------:R-:W-:Y:S01]  /*ae20*/  LOP3.LUT R16, R16, 0xfffffffe, RZ, 0xc0, !PT ;  /* 0xfffffffe10107812 */ /* 0x000fe200078ec0ff */
[----:B------:R-:W-:-:S04]  /*ae30*/  IMAD R0, R29, UR4, RZ ;  /* 0x000000041d007c24 */ /* 0x000fc8000f8e02ff */
[----:B------:R-:W-:Y:S01]  /*ae40*/  IMAD R5, R19, UR5, R0 ;  /* 0x0000000513057c24 */ /* 0x000fe2000f8e0200 */
[----:B------:R-:W-:-:S04]  /*ae50*/  ULDC.64 UR4, c[0x0][0x310] ;  /* 0x0000c40000047ab9 */ /* 0x000fc80000000a00 */
[----:B------:R-:W-:Y:S01]  /*ae60*/  IADD3 R3, R3, R5, RZ ;  /* 0x0000000503037210 */ /* 0x000fe20007ffe0ff */
[----:B------:R-:W-:-:S04]  /*ae70*/  IMAD R5, R27, UR4, RZ ;  /* 0x000000041b057c24 */ /* 0x000fc8000f8e02ff */
[C---:B------:R-:W-:Y:S02]  /*ae80*/  IMAD R5, R26.reuse, UR5, R5 ;  /* 0x000000051a057c24 */ /* 0x040fe4000f8e0205 */
[----:B------:R-:W-:Y:S01]  /*ae90*/  IMAD.WIDE.U32 R2, R26, UR4, R2 ;  /* 0x000000041a027c25 */ /* 0x000fe2000f8e0002 */
[----:B------:R-:W-:-:S03]  /*aea0*/  ULDC.64 UR4, c[0x0][0x308] ;  /* 0x0000c20000047ab9 */ /* 0x000fc60000000a00 */
[----:B------:R-:W-:Y:S02]  /*aeb0*/  IMAD.IADD R3, R3, 0x1, R5 ;  /* 0x0000000103037824 */ /* 0x000fe400078e0205 */
[----:B------:R-:W-:Y:S01]  /*aec0*/  IMAD.U32 R5, RZ, RZ, UR4 ;  /* 0x00000004ff057e24 */ /* 0x000fe2000f8e00ff */
[----:B------:R-:W-:-:S03]  /*aed0*/  UIMAD UR4, UR6, UR4, URZ ;  /* 0x00000004060472a4 */ /* 0x000fc6000f8e023f */
[----:B------:R-:W-:Y:S01]  /*aee0*/  IMAD.WIDE.U32 R2, R5, UR40, R2 ;  /* 0x0000002805027c25 */ /* 0x000fe2000f8e0002 */
[----:B------:R-:W-:Y:S01]  /*aef0*/  UIMAD UR4, UR40, UR5, UR4 ;  /* 0x00000005280472a4 */ /* 0x000fe2000f8e0204 */
[----:B------:R-:W-:Y:S02]  /*af00*/  ULDC.64 UR6, c[0x0][0x2e8] ;  /* 0x0000ba0000067ab9 */ /* 0x000fe40000000a00 */
[----:B------:R-:W-:Y:S01]  /*af10*/  UMOV UR5, 0xffffffff ;  /* 0xffffffff00057882 */ /* 0x000fe20000000000 */
[----:B------:R-:W-:Y:S02]  /*af20*/  LEA R0, P0, R2, UR6, 0x1 ;  /* 0x0000000602007c11 */ /* 0x000fe4000f8008ff */
[----:B------:R-:W-:Y:S01]  /*af30*/  IADD3 R5, R3, UR4, RZ ;  /* 0x0000000403057c10 */ /* 0x000fe2000fffe0ff */
[----:B------:R-:W-:Y:S01]  /*af40*/  ULDC UR4, c[0x0][0x2f4] ;  /* 0x0000bd0000047ab9 */ /* 0x000fe20000000800 */
[----:B------:R-:W-:Y:S02]  /*af50*/  LOP3.LUT R3, R4, 0x1c0, RZ, 0xc0, !PT ;  /* 0x000001c004037812 */ /* 0x000fe400078ec0ff */
[----:B------:R-:W-:-:S02]  /*af60*/  ISETP.GE.AND P2, PT, R22, UR4, PT ;  /* 0x0000000416007c0c */ /* 0x000fc4000bf46270 */
[----:B------:R-:W-:Y:S02]  /*af70*/  LOP3.LUT R3, R3, 0x38, R4, 0xf8, !PT ;  /* 0x0000003803037812 */ /* 0x000fe400078ef804 */
[----:B------:R-:W-:Y:S02]  /*af80*/  LEA.HI.X R5, R2, UR7, R5, 0x1, P0 ;  /* 0x0000000702057c11 */ /* 0x000fe400080f0c05 */
[----:B------:R-:W-:Y:S01]  /*af90*/  LOP3.LUT R3, R3, 0x38, R30, 0x78, !PT ;  /* 0x0000003803037812 */ /* 0x000fe200078e781e */
[----:B------:R-:W-:Y:S01]  /*afa0*/  IMAD.SHL.U32 R30, R6, 0x8, RZ ;  /* 0x00000008061e7824 */ /* 0x000fe200078e00ff */
[----:B------:R-:W-:-:S04]  /*afb0*/  ISETP.GE.AND P0, PT, R18, 0x1, PT ;  /* 0x000000011200780c */ /* 0x000fc80003f06270 */
[----:B------:R-:W-:Y:S02]  /*afc0*/  LOP3.LUT R30, R3, 0x200, R30, 0xf8, !PT ;  /* 0x00000200031e7812 */ /* 0x000fe400078ef81e */
[----:B------:R-:W-:Y:S01]  /*afd0*/  @P2 LOP3.LUT R16, R16, 0x1, RZ, 0xfc, !PT ;  /* 0x0000000110102812 */ /* 0x000fe200078efcff */
[----:B------:R-:W-:Y:S06]  /*afe0*/  BRA.DIV UR5, `(.L_x_61) ;  /* 0x0000002a05187947 */ /* 0x000fec000b800000 */
[----:B------:R-:W0:Y:S01]  /*aff0*/  SHFL.IDX PT, R14, R0, RZ, 0x181f ;  /* 0x00181fff000e7589 */ /* 0x000e2200000e0000 */
[----:B------:R-:W-:-:S03]  /*b000*/  @P0 LEA R7, R30, UR43, 0x1 ;  /* 0x0000002b1e070c11 */ /* 0x000fc6000f8e08ff */
[----:B------:R-:W1:Y:S04]  /*b010*/  SHFL.IDX PT, R2, R5, RZ, 0x181f ;  /* 0x00181fff05027589 */ /* 0x000e6800000e0000 */
[----:B------:R-:W-:Y:S01]  /*b020*/  SHFL.IDX PT, R4, R5, 0x1, 0x181f ;  /* 0x00381f0005047f89 */ /* 0x000fe200000e0000 */
[----:B0-----:R-:W-:-:S05]  /*b030*/  @P0 LEA R14, P1, R22, R14, 0x1 ;  /* 0x0000000e160e0211 */ /* 0x001fca00078208ff */
[----:B-1----:R-:W-:Y:S01]  /*b040*/  @P0 IMAD.X R3, RZ, RZ, R2, P1 ;  /* 0x000000ffff030224 */ /* 0x002fe200008e0602 */
[----:B------:R-:W-:Y:S02]  /*b050*/  @P0 MOV R2, R14 ;  /* 0x0000000e00020202 */ /* 0x000fe40000000f00 */
[----:B------:R-:W0:Y:S04]  /*b060*/  SHFL.IDX PT, R14, R0, 0x1, 0x181f ;  /* 0x00381f00000e7f89 */ /* 0x000e2800000e0000 */
[----:B------:R0:W-:Y:S01]  /*b070*/  @P0 LDGSTS.E.BYPASS.LTC128B.128 [R7+0x22400], desc[UR36][R2.64], !P2 ;  /* 0x2240000002070fae */ /* 0x0001e2000d101d64 */
[----:B------:R-:W-:-:S13]  /*b080*/  ISETP.GE.AND P0, PT, R18, 0x11, PT ;  /* 0x000000111200780c */ /* 0x000fda0003f06270 */
[----:B------:R-:W-:Y:S02]  /*b090*/  @P0 LEA R9, R30, UR43, 0x1 ;  /* 0x0000002b1e090c11 */ /* 0x000fe4000f8e08ff */
[----:B0-----:R-:W-:Y:S02]  /*b0a0*/  @P0 LEA R2, P1, R22, R14, 0x1 ;  /* 0x0000000e16020211 */ /* 0x001fe400078208ff */
[----:B------:R-:W0:Y:S03]  /*b0b0*/  SHFL.IDX PT, R14, R0, 0x2, 0x181f ;  /* 0x00581f00000e7f89 */ /* 0x000e2600000e0000 */
[----:B------:R-:W-:Y:S02]  /*b0c0*/  @P0 IMAD.X R3, RZ, RZ, R4, P1 ;  /* 0x000000ffff030224 */ /* 0x000fe400008e0604 */
[----:B------:R-:W1:Y:S04]  /*b0d0*/  SHFL.IDX PT, R4, R5, 0x2, 0x181f ;  /* 0x00581f0005047f89 */ /* 0x000e6800000e0000 */
[----:B------:R0:W-:Y:S01]  /*b0e0*/  @P0 LDGSTS.E.BYPASS.LTC128B.128 [R9+0x22c00], desc[UR36][R2.64], !P2 ;  /* 0x22c0000002090fae */ /* 0x0001e2000d101d64 */
[----:B------:R-:W-:-:S13]  /*b0f0*/  ISETP.GE.AND P0, PT, R18, 0x21, PT ;  /* 0x000000211200780c */ /* 0x000fda0003f06270 */
[----:B------:R-:W-:Y:S02]  /*b100*/  @P0 LEA R7, R30, UR43, 0x1 ;  /* 0x0000002b1e070c11 */ /* 0x000fe4000f8e08ff */
[----:B0-----:R-:W-:Y:S02]  /*b110*/  @P0 LEA R2, P1, R22, R14, 0x1 ;  /* 0x0000000e16020211 */ /* 0x001fe400078208ff */
[----:B------:R0:W2:Y:S03]  /*b120*/  SHFL.IDX PT, R14, R0, 0x3, 0x181f ;  /* 0x00781f00000e7f89 */ /* 0x0000a600000e0000 */
[----:B-1----:R-:W-:Y:S02]  /*b130*/  @P0 IMAD.X R3, RZ, RZ, R4, P1 ;  /* 0x000000ffff030224 */ /* 0x002fe400008e0604 */
[----:B------:R0:W1:Y:S04]  /*b140*/  SHFL.IDX PT, R4, R5, 0x3, 0x181f ;  /* 0x00781f0005047f89 */ /* 0x00006800000e0000 */
[----:B------:R0:W-:Y:S02]  /*b150*/  @P0 LDGSTS.E.BYPASS.LTC128B.128 [R7+0x23400], desc[UR36][R2.64], !P2 ;  /* 0x2340000002070fae */ /* 0x0001e4000d101d64 */
.L_x_111:
[----:B------:R-:W-:-:S13]  /*b160*/  ISETP.GE.AND P0, PT, R18, 0x31, PT ;  /* 0x000000311200780c */ /* 0x000fda0003f06270 */
[----:B0-2---:R-:W-:Y:S02]  /*b170*/  @P0 LEA R2, P1, R22, R14, 0x1 ;  /* 0x0000000e16020211 */ /* 0x005fe400078208ff */
[----:B------:R-:W-:Y:S02]  /*b180*/  @P0 LEA R5, R30, UR43, 0x1 ;  /* 0x0000002b1e050c11 */ /* 0x000fe4000f8e08ff */
[----:B-1----:R-:W-:-:S05]  /*b190*/  @P0 IADD3.X R3, RZ, R4, RZ, P1, !PT ;  /* 0x00000004ff030210 */ /* 0x002fca0000ffe4ff */
[----:B------:R-:W-:Y:S01]  /*b1a0*/  @!PT LDS RZ, [RZ] ;  /* 0x00000000fffff984 */ /* 0x000fe20000000800 */
[----:B------:R-:W-:Y:S01]  /*b1b0*/  @!PT LDS RZ, [RZ] ;  /* 0x00000000fffff984 */ /* 0x000fe20000000800 */
[----:B------:R-:W-:Y:S01]  /*b1c0*/  @!PT LDS RZ, [RZ] ;  /* 0x00000000fffff984 */ /* 0x000fe20000000800 */
[----:B------:R0:W-:Y:S01]  /*b1d0*/  @P0 LDGSTS.E.BYPASS.LTC128B.128 [R5+0x23c00], desc[UR36][R2.64], !P2 ;  /* 0x23c0000002050fae */ /* 0x0001e2000d101d64 */
[----:B------:R-:W-:Y:S01]  /*b1e0*/  NOP ;  /* 0x0000000000007918 */ /* 0x000fe20000000000 */
[----:B------:R-:W-:Y:S02]  /*b1f0*/  SYNCS.ARRIVE.TRANS64.RED.A0T1 RZ, [UR43+0x28c30], RZ ;  /* 0x028c30ffffff79a7 */ /* 0x000fe4000820042b */
[----:B------:R-:W-:Y:S01]  /*b200*/  ARRIVES.LDGSTSBAR.64.TRANSCNT [UR43+0x28c30] ;  /* 0x028c3000ff0079b0 */ /* 0x000fe20008000aab */
[----:B------:R-:W-:Y:S01]  /*b210*/  NOP ;  /* 0x0000000000007918 */ /* 0x000fe20000000000 */
[----:B------:R-:W-:-:S13]  /*b220*/  ISETP.NE.AND P2, PT, R33, 0x3, PT ;  /* 0x000000032100780c */ /* 0x000fda0003f45270 */
[----:B0-----:R-:W-:Y:S05]  /*b230*/  @!P2 BRA `(.L_x_62) ;  /* 0x000000000004a947 */ /* 0x001fea0003800000 */
[----:B------:R-:W-:Y:S01]  /*b240*/  BPT.TRAP 0x1 ;  /* 0x000000040000795c */ /* 0x000fe20000300000 */
.L_x_62:
[----:B------:R-:W-:Y:S01]  /*b250*/  SYNCS.ARRIVE.TRANS64.A1T0 RZ, [UR43+0x28c30], RZ ;  /* 0x028c30ffffff79a7 */ /* 0x000fe2000810002b */
[----:B------:R-:W-:Y:S05]  /*b260*/  WARPSYNC.ALL ;  /* 0x0000000000007948 */ /* 0x000fea0003800000 */
[----:B------:R-:W-:-:S04]  /*b270*/  UIADD3 UR4, UR43, 0x20400, URZ ;  /* 0x000204002b047890 */ /* 0x000fc8000fffe03f */
[----:B------:R-:W-:Y:S01]  /*b280*/  ULOP3.LUT UP0, URZ, UR4, 0x3ff, URZ, 0xc0, !UPT ;  /* 0x000003ff043f7892 */ /* 0x000fe2000f80c03f */
[----:B------:R-:W-:Y:S05]  /*b290*/  BAR.SYNC.DEFER_BLOCKING 0x8, 0x100 ;  /* 0x0204000000007b1d */ /* 0x000fea0000010000 */
[----:B------:R-:W-:-:S13]  /*b2a0*/  PLOP3.LUT P0, PT, PT, PT, UP0, 0x80, 0x0 ;  /* 0x000000000000781c */ /* 0x000fda0003f0f008 */
[----:B------:R-:W-:Y:S05]  /*b2b0*/  @!P0 BRA `(.L_x_63) ;  /* 0x0000000000408947 */ /* 0x000fea0003800000 */
[----:B------:R-:W-:Y:S01]  /*b2c0*/  MOV R2, 0x0 ;  /* 0x0000000000027802 */ /* 0x000fe20000000f00 */
[----:B------:R-:W-:Y:S01]  /*b2d0*/  ULDC.64 UR4, c[0x4][0x90] ;  /* 0x0100240000047ab9 */ /* 0x000fe20000000a00 */
[----:B------:R-:W-:Y:S01]  /*b2e0*/  ULDC.64 UR6, c[0x4][0x98] ;  /* 0x0100260000067ab9 */ /* 0x000fe20000000a00 */
[----:B------:R-:W-:Y:S01]  /*b2f0*/  ULDC.64 UR8, c[0x4][0x20] ;  /* 0x0100080000087ab9 */ /* 0x000fe20000000a00 */
[----:B------:R-:W-:Y:S01]  /*b300*/  IMAD.U32 R4, RZ, RZ, UR4 ;  /* 0x00000004ff047e24 */ /* 0x000fe2000f8e00ff */
[----:B------:R-:W-:Y:S01]  /*b310*/  MOV R6, UR6 ;  /* 0x0000000600067c02 */ /* 0x000fe20008000f00 */
[----:B------:R-:W0:Y:S01]  /*b320*/  LDC.64 R2, c[0x4][R2] ;  /* 0x0100000002027b82 */ /* 0x000e220000000a00 */
[----:B------:R-:W-:Y:S01]  /*b330*/  IMAD.U32 R5, RZ, RZ, UR5 ;  /* 0x00000005ff057e24 */ /* 0x000fe2000f8e00ff */
[----:B------:R-:W-:Y:S01]  /*b340*/  MOV R11, UR9 ;  /* 0x00000009000b7c02 */ /* 0x000fe20008000f00 */
[----:B------:R-:W-:Y:S01]  /*b350*/  IMAD.U32 R7, RZ, RZ, UR7 ;  /* 0x00000007ff077e24 */ /* 0x000fe2000f8e00ff */
[----:B------:R-:W-:Y:S01]  /*b360*/  MOV R13, RZ ;  /* 0x000000ff000d7202 */ /* 0x000fe20000000f00 */
[----:B------:R-:W-:-:S02]  /*b370*/  IMAD.U32 R10, RZ, RZ, UR8 ;  /* 0x00000008ff0a7e24 */ /* 0x000fc4000f8e00ff */
[----:B------:R-:W-:Y:S02]  /*b380*/  IMAD.MOV.U32 R8, RZ, RZ, 0x70 ;  /* 0x00000070ff087424 */ /* 0x000fe400078e00ff */
[----:B------:R-:W-:-:S07]  /*b390*/  IMAD.MOV.U32 R12, RZ, RZ, 0x1 ;  /* 0x00000001ff0c7424 */ /* 0x000fce00078e00ff */
[----:B------:R-:W-:-:S07]  /*b3a0*/  LEPC R20, `(.L_x_63) ;  /* 0x000000001014794e */ /* 0x000fce0000000000 */
[----:B0-----:R-:W-:Y:S05]  /*b3b0*/  CALL.ABS.NOINC R2 ;  /* 0x0000000002007343 */ /* 0x001fea0003c00000 */
.L_x_63:
[----:B------:R-:W0:Y:S01]  /*b3c0*/  LDC R0, c[0x0][0x448] ;  /* 0x00011200ff007b82 */ /* 0x000e220000000800 */
[----:B------:R-:W1:Y:S01]  /*b3d0*/  S2R R20, SR_CTAID.Z ;  /* 0x0000000000147919 */ /* 0x000e620000002700 */
[----:B------:R-:W-:Y:S01]  /*b3e0*/  R2UR UR6, R23 ;  /* 0x00000000170672ca */ /* 0x000fe200000e0000 */
[----:B------:R-:W-:Y:S01]  /*b3f0*/  ULDC.64 UR8, c[0x0][0x2d8] ;  /* 0x0000b60000087ab9 */ /* 0x000fe20000000a00 */
[----:B------:R-:W-:Y:S01]  /*b400*/  IMAD R9, R35, 0x40, R31 ;  /* 0x0000004023097824 */ /* 0x000fe200078e021f */
[----:B------:R-:W-:-:S03]  /*b410*/  UIMAD.WIDE.U32 UR4, UR40, UR8, URZ ;  /* 0x00000008280472a5 */ /* 0x000fc6000f8e003f */
[----:B------:R-:W-:-:S03]  /*b420*/  IMAD.MOV.U32 R7, RZ, RZ, R9 ;  /* 0x000000ffff077224 */ /* 0x000fc600078e0009 */
[----:B------:R-:W-:Y:S02]  /*b430*/  IMAD.U32 R4, RZ, RZ, UR4 ;  /* 0x00000004ff047e24 */ /* 0x000fe4000f8e00ff */
[----:B------:R-:W-:Y:S02]  /*b440*/  IMAD.U32 R5, RZ, RZ, UR5 ;  /* 0x00000005ff057e24 */ /* 0x000fe4000f8e00ff */
[----:B------:R-:W-:-:S04]  /*b450*/  UIMAD UR6, UR6, UR8, URZ ;  /* 0x00000008060672a4 */ /* 0x000fc8000f8e023f */
[----:B------:R-:W-:-:S03]  /*b460*/  UIMAD UR6, UR40, UR9, UR6 ;  /* 0x00000009280672a4 */ /* 0x000fc6000f8e0206 */
[----:B------:R-:W-:Y:S01]  /*b470*/  ULDC.64 UR8, c[0x0][0x2e0] ;  /* 0x0000b80000087ab9 */ /* 0x000fe20000000a00 */
[----:B------:R-:W-:Y:S01]  /*b480*/  UIADD3 UR6, UR5, UR6, URZ ;  /* 0x0000000605067290 */ /* 0x000fe2000fffe03f */
[----:B0-----:R-:W-:Y:S02]  /*b490*/  ISETP.NE.AND P0, PT, R0, 0x1, PT ;  /* 0x000000010000780c */ /* 0x001fe40003f05270 */
[----:B------:R-:W-:Y:S01]  /*b4a0*/  ULDC.64 UR4, c[0x0][0x2d0] ;  /* 0x0000b40000047ab9 */ /* 0x000fe20000000a00 */
[----:B-1----:R-:W-:-:S10]  /*b4b0*/  SHF.R.S32.HI R6, RZ, 0x1f, R20 ;  /* 0x0000001fff067819 */ /* 0x002fd40000011414 */
[----:B------:R-:W0:Y:S01]  /*b4c0*/  @P0 LDC R2, c[0x0][0x44c] ;  /* 0x00011300ff020b82 */ /* 0x000e220000000800 */
[----:B------:R-:W-:-:S04]  /*b4d0*/  IMAD R6, R6, UR8, RZ ;  /* 0x0000000806067c24 */ /* 0x000fc8000f8e02ff */
[----:B------:R-:W-:-:S03]  /*b4e0*/  IMAD R5, R20, UR9, R6 ;  /* 0x0000000914057c24 */ /* 0x000fc6000f8e0206 */
[----:B------:R-:W1:Y:S01]  /*b4f0*/  @P0 LDC R3, c[0x0][0x450] ;  /* 0x00011400ff030b82 */ /* 0x000e620000000800 */
[----:B0-----:R-:W-:-:S05]  /*b500*/  @P0 IMAD.HI.U32 R2, R9, R2, RZ ;  /* 0x0000000209020227 */ /* 0x001fca00078e00ff */
[----:B-1----:R-:W-:Y:S02]  /*b510*/  @P0 SHF.R.U32.HI R7, RZ, R3, R2 ;  /* 0x00000003ff070219 */ /* 0x002fe40000011602 */
[----:B------:R-:W-:Y:S02]  /*b520*/  MOV R3, UR6 ;  /* 0x0000000600037c02 */ /* 0x000fe40008000f00 */
[----:B------:R-:W-:Y:S02]  /*b530*/  MOV R2, R4 ;  /* 0x0000000400027202 */ /* 0x000fe40000000f00 */
[----:B------:R-:W-:-:S03]  /*b540*/  SHF.R.S32.HI R4, RZ, 0x1f, R7 ;  /* 0x0000001fff047819 */ /* 0x000fc60000011407 */
[----:B------:R-:W-:-:S04]  /*b550*/  IMAD.WIDE.U32 R2, R20, UR8, R2 ;  /* 0x0000000814027c25 */ /* 0x000fc8000f8e0002 */
[----:B------:R-:W-:Y:S02]  /*b560*/  IMAD.IADD R3, R3, 0x1, R5 ;  /* 0x0000000103037824 */ /* 0x000fe400078e0205 */
[----:B------:R-:W-:Y:S02]  /*b570*/  IMAD.MOV R5, RZ, RZ, -R7 ;  /* 0x000000ffff057224 */ /* 0x000fe400078e0a07 */
[----:B------:R-:W-:Y:S02]  /*b580*/  IMAD R4, R4, UR4, RZ ;  /* 0x0000000404047c24 */ /* 0x000fe4000f8e02ff */
[----:B------:R-:W-:Y:S02]  /*b590*/  IMAD R5, R0, R5, R9 ;  /* 0x0000000500057224 */ /* 0x000fe400078e0209 */
[C---:B------:R-:W-:Y:S02]  /*b5a0*/  IMAD R9, R7.reuse, UR5, R4 ;  /* 0x0000000507097c24 */ /* 0x040fe4000f8e0204 */
[----:B------:R-:W-:Y:S01]  /*b5b0*/  IMAD.WIDE.U32 R2, R7, UR4, R2 ;  /* 0x0000000407027c25 */ /* 0x000fe2000f8e0002 */
[----:B------:R-:W-:Y:S01]  /*b5c0*/  SHF.R.S32.HI R4, RZ, 0x1f, R5 ;  /* 0x0000001fff047819 */ /* 0x000fe20000011405 */
[----:B------:R-:W-:-:S03]  /*b5d0*/  ULDC.64 UR4, c[0x0][0x2c8] ;  /* 0x0000b20000047ab9 */ /* 0x000fc60000000a00 */
[----:B------:R-:W-:Y:S01]  /*b5e0*/  IADD3 R3, R3, R9, RZ ;  /* 0x0000000903037210 */ /* 0x000fe20007ffe0ff */
[----:B------:R-:W-:-:S04]  /*b5f0*/  IMAD R4, R4, UR4, RZ ;  /* 0x0000000404047c24 */ /* 0x000fc8000f8e02ff */
[C---:B------:R-:W-:Y:S02]  /*b600*/  IMAD R7, R5.reuse, UR5, R4 ;  /* 0x0000000505077c24 */ /* 0x040fe4000f8e0204 */
[----:B------:R-:W-:Y:S01]  /*b610*/  IMAD.WIDE.U32 R2, R5, UR4, R2 ;  /* 0x0000000405027c25 */ /* 0x000fe2000f8e0002 */
[----:B------:R-:W-:-:S03]  /*b620*/  ULDC.64 UR4, c[0x0][0x280] ;  /* 0x0000a00000047ab9 */ /* 0x000fc60000000a00 */
[----:B------:R-:W-:Y:S01]  /*b630*/  IMAD.IADD R5, R3, 0x1, R7 ;  /* 0x0000000103057824 */ /* 0x000fe200078e0207 */
[----:B------:R-:W-:Y:S01]  /*b640*/  LEA R4, P0, R2, UR4, 0x1 ;  /* 0x0000000402047c11 */ /* 0x000fe2000f8008ff */
[----:B------:R-:W-:Y:S02]  /*b650*/  ULDC UR4, c[0x0][0x2b8] ;  /* 0x0000ae0000047ab9 */ /* 0x000fe40000000800 */
[----:B------:R-:W-:Y:S02]  /*b660*/  ISETP.GE.AND P1, PT, R22, UR4, PT ;  /* 0x0000000416007c0c */ /* 0x000fe4000bf26270 */
[----:B------:R-:W-:Y:S01]  /*b670*/  LEA.HI.X R5, R2, UR5, R5, 0x1, P0 ;  /* 0x0000000502057c11 */ /* 0x000fe200080f0c05 */
[----:B------:R-:W-:-:S03]  /*b680*/  UMOV UR5, 0xffffffff ;  /* 0xffffffff00057882 */ /* 0x000fc60000000000 */
[----:B------:R-:W-:Y:S07]  /*b690*/  BRA.DIV UR5, `(.L_x_64) ;  /* 0x00000026058c7947 */ /* 0x000fee000b800000 */
[----:B------:R-:W0:Y:S01]  /*b6a0*/  SHFL.IDX PT, R14, R4, RZ, 0x181f ;  /* 0x00181fff040e7589 */ /* 0x000e2200000e0000 */
[----:B------:R-:W-:Y:S01]  /*b6b0*/  ULDC UR4, c[0x0][0x288] ;  /* 0x0000a20000047ab9 */ /* 0x000fe20000000800 */
[----:B------:R-:W-:Y:S02]  /*b6c0*/  IMAD R35, R35, 0x40, R36 ;  /* 0x0000004023237824 */ /* 0x000fe400078e0224 */
[----:B------:R-:W1:Y:S01]  /*b6d0*/  SHFL.IDX PT, R2, R5, RZ, 0x181f ;  /* 0x00181fff05027589 */ /* 0x000e6200000e0000 */
[----:B------:R-:W-:Y:S02]  /*b6e0*/  IMAD R0, R0, UR4, RZ ;  /* 0x0000000400007c24 */ /* 0x000fe4000f8e02ff */
[C---:B------:R-:W-:Y:S01]  /*b6f0*/  VIADD R9, R35.reuse, 0x10 ;  /* 0x0000001023097836 */ /* 0x040fe20000000000 */
[----:B------:R-:W-:Y:S02]  /*b700*/  SHFL.IDX PT, R6, R5, 0x1, 0x181f ;  /* 0x00381f0005067f89 */ /* 0x000fe400000e0000 */
[----:B------:R-:W-:-:S13]  /*b710*/  ISETP.GE.AND P0, PT, R35, R0, PT ;  /* 0x000000002300720c */ /* 0x000fda0003f06270 */
[----:B------:R-:W-:Y:S02]  /*b720*/  @!P0 LEA R7, R30, UR43, 0x1 ;  /* 0x0000002b1e078c11 */ /* 0x000fe4000f8e08ff */
[----:B0-----:R-:W-:-:S04]  /*b730*/  @!P0 LEA R14, P2, R22, R14, 0x1 ;  /* 0x0000000e160e8211 */ /* 0x001fc800078408ff */
[----:B-1----:R-:W-:Y:S01]  /*b740*/  @!P0 IADD3.X R3, RZ, R2, RZ, P2, !PT ;  /* 0x00000002ff038210 */ /* 0x002fe200017fe4ff */
[----:B------:R-:W-:Y:S02]  /*b750*/  @!P0 IMAD.MOV.U32 R2, RZ, RZ, R14 ;  /* 0x000000ffff028224 */ /* 0x000fe400078e000e */
[----:B------:R-:W0:Y:S04]  /*b760*/  SHFL.IDX PT, R14, R4, 0x1, 0x181f ;  /* 0x00381f00040e7f89 */ /* 0x000e2800000e0000 */
[----:B------:R1:W-:Y:S01]  /*b770*/  @!P0 LDGSTS.E.BYPASS.LTC128B.128 [R7+0x20400], desc[UR36][R2.64], !P1 ;  /* 0x2040000002078fae */ /* 0x0003e2000c901d64 */
[----:B------:R-:W-:Y:S01]  /*b780*/  ISETP.GE.AND P0, PT, R9, R0, PT ;  /* 0x000000000900720c */ /* 0x000fe20003f06270 */
[----:B-1----:R-:W-:-:S12]  /*b790*/  VIADD R7, R35, 0x20 ;  /* 0x0000002023077836 */ /* 0x002fd80000000000 */
[----:B------:R-:W-:Y:S02]  /*b7a0*/  @!P0 LEA R9, R30, UR43, 0x1 ;  /* 0x0000002b1e098c11 */ /* 0x000fe4000f8e08ff */
[----:B0-----:R-:W-:Y:S02]  /*b7b0*/  @!P0 LEA R2, P2, R22, R14, 0x1 ;  /* 0x0000000e16028211 */ /* 0x001fe400078408ff */
[----:B------:R-:W0:Y:S02]  /*b7c0*/  SHFL.IDX PT, R14, R4, 0x2, 0x181f ;  /* 0x00581f00040e7f89 */ /* 0x000e2400000e0000 */
[----:B------:R-:W-:Y:S02]  /*b7d0*/  @!P0 IADD3.X R3, RZ, R6, RZ, P2, !PT ;  /* 0x00000006ff038210 */ /* 0x000fe400017fe4ff */
[----:B------:R-:W1:Y:S04]  /*b7e0*/  SHFL.IDX PT, R6, R5, 0x2, 0x181f ;  /* 0x00581f0005067f89 */ /* 0x000e6800000e0000 */
[----:B------:R0:W-:Y:S01]  /*b7f0*/  @!P0 LDGSTS.E.BYPASS.LTC128B.128 [R9+0x20c00], desc[UR36][R2.64], !P1 ;  /* 0x20c0000002098fae */ /* 0x0001e2000c901d64 */
[----:B------:R-:W-:-:S13]  /*b800*/  ISETP.GE.AND P0, PT, R7, R0, PT ;  /* 0x000000000700720c */ /* 0x000fda0003f06270 */
[----:B------:R-:W-:Y:S02]  /*b810*/  @!P0 LEA R7, R30, UR43, 0x1 ;  /* 0x0000002b1e078c11 */ /* 0x000fe4000f8e08ff */
[----:B0-----:R-:W-:Y:S02]  /*b820*/  @!P0 LEA R2, P2, R22, R14, 0x1 ;  /* 0x0000000e16028211 */ /* 0x001fe400078408ff */
[----:B------:R0:W2:Y:S03]  /*b830*/  SHFL.IDX PT, R14, R4, 0x3, 0x181f ;  /* 0x00781f00040e7f89 */ /* 0x0000a600000e0000 */
[----:B-1----:R-:W-:Y:S02]  /*b840*/  @!P0 IMAD.X R3, RZ, RZ, R6, P2 ;  /* 0x000000ffff038224 */ /* 0x002fe400010e0606 */
[----:B------:R0:W1:Y:S04]  /*b850*/  SHFL.IDX PT, R6, R5, 0x3, 0x181f ;  /* 0x00781f0005067f89 */ /* 0x00006800000e0000 */
[----:B------:R0:W-:Y:S02]  /*b860*/  @!P0 LDGSTS.E.BYPASS.LTC128B.128 [R7+0x21400], desc[UR36][R2.64], !P1 ;  /* 0x2140000002078fae */ /* 0x0001e4000c901d64 */
.L_x_120:
[----:B------:R-:W-:-:S04]  /*b870*/  IADD3 R35, R35, 0x30, RZ ;  /* 0x0000003023237810 */ /* 0x000fc80007ffe0ff */
[----:B------:R-:W-:Y:S01]  /*b880*/  ISETP.GE.AND P0, PT, R35, R0, PT ;  /* 0x000000002300720c */ /* 0x000fe20003f06270 */
[----:B------:R-:W-:-:S05]  /*b890*/  IMAD.MOV.U32 R0, RZ, RZ, 0x1 ;  /* 0x00000001ff007424 */ /* 0x000fca00078e00ff */
[----:B------:R-:W-:-:S07]  /*b8a0*/  SHF.L.U32 R0, R0, 0x1f, RZ ;  /* 0x0000001f00007819 */ /* 0x000fce00000006ff */
[----:B0-2---:R-:W-:Y:S02]  /*b8b0*/  @!P0 LEA R2, P2, R22, R14, 0x1 ;  /* 0x0000000e16028211 */ /* 0x005fe400078408ff */
[----:B------:R-:W-:-:S03]  /*b8c0*/  @!P0 LEA R5, R30, UR43, 0x1 ;  /* 0x0000002b1e058c11 */ /* 0x000fc6000f8e08ff */
[----:B-1----:R-:W-:-:S05]  /*b8d0*/  @!P0 IMAD.X R3, RZ, RZ, R6, P2 ;  /* 0x000000ffff038224 */ /* 0x002fca00010e0606 */
[----:B------:R-:W-:Y:S01]  /*b8e0*/  @!PT LDS RZ, [RZ] ;  /* 0x00000000fffff984 */ /* 0x000fe20000000800 */
[----:B------:R-:W-:Y:S01]  /*b8f0*/  @!PT LDS RZ, [RZ] ;  /* 0x00000000fffff984 */ /* 0x000fe20000000800 */
[----:B------:R-:W-:Y:S01]  /*b900*/  @!PT LDS RZ, [RZ] ;  /* 0x00000000fffff984 */ /* 0x000fe20000000800 */
[----:B------:R0:W-:Y:S01]  /*b910*/  @!P0 LDGSTS.E.BYPASS.LTC128B.128 [R5+0x21c00], desc[UR36][R2.64], !P1 ;  /* 0x21c0000002058fae */ /* 0x0001e2000c901d64 */
[----:B------:R-:W-:Y:S01]  /*b920*/  NOP ;  /* 0x0000000000007918 */ /* 0x000fe20000000000 */
[----:B------:R-:W-:Y:S02]  /*b930*/  SYNCS.ARRIVE.TRANS64.RED.A0T1 RZ, [UR43+0x28c00], RZ ;  /* 0x028c00ffffff79a7 */ /* 0x000fe4000820042b */
[----:B------:R-:W-:Y:S01]  /*b940*/  ARRIVES.LDGSTSBAR.64.TRANSCNT [UR43+0x28c00] ;  /* 0x028c0000ff0079b0 */ /* 0x000fe20008000aab */
[----:B------:R-:W-:Y:S01]  /*b950*/  NOP ;  /* 0x0000000000007918 */ /* 0x000fe20000000000 */
[----:B------:R-:W-:Y:S01]  /*b960*/  SYNCS.ARRIVE.TRANS64.A1T0 RZ, [UR43+0x28c00], RZ ;  /* 0x028c00ffffff79a7 */ /* 0x000fe2000810002b */
[----:B------:R-:W1:Y:S02]  /*b970*/  SYNCS.PHASECHK.TRANS64.TRYWAIT P0, [UR43+0x28c20], R0 ;  /* 0x028c2000ff0075a7 */ /* 0x000e64000800016b */
[----:B01----:R-:W-:Y:S05]  /*b980*/  @!P0 BRA `(.L_x_65) ;  /* 0x0000002400f48947 */ /* 0x003fea0003800000 */
.L_x_121:
[----:B------:R-:W-:-:S13]  /*b990*/  ISETP.NE.AND P0, PT, R33, 0x3, PT ;  /* 0x000000032100780c */ /* 0x000fda0003f05270 */
[----:B------:R-:W-:Y:S05]  /*b9a0*/  @!P0 BRA `(.L_x_66) ;  /* 0x0000000000048947 */ /* 0x000fea0003800000 */
[----:B------:R-:W-:Y:S01]  /*b9b0*/  BPT.TRAP 0x1 ;  /* 0x000000040000795c */ /* 0x000fe20000300000 */
.L_x_66:
[----:B------:R-:W1:Y:S02]  /*b9c0*/  SYNCS.PHASECHK.TRANS64.TRYWAIT P0, [UR43+0x28c60], R0 ;  /* 0x028c6000ff0075a7 */ /* 0x000e64000800016b */
[----:B-1----:R-:W-:Y:S05]  /*b9d0*/  @!P0 BRA `(.L_x_67) ;  /* 0x0000002400f88947 */ /* 0x002fea0003800000 */
.L_x_122:
[----:B------:R-:W-:Y:S01]  /*b9e0*/  ULDC.64 UR4, c[0x0][0x328] ;  /* 0x0000ca0000047ab9 */ /* 0x000fe20000000a00 */
[----:B------:R-:W-:Y:S01]  /*b9f0*/  ULDC.64 UR6, c[0x0][0x338] ;  /* 0x0000ce0000067ab9 */ /* 0x000fe20000000a00 */
[----:B0-----:R-:W-:Y:S02]  /*ba00*/  IMAD R0, R29, UR4, RZ ;  /* 0x000000041d007c24 */ /* 0x001fe4000f8e02ff */
[----:B------:R-:W-:Y:S01]  /*ba10*/  IMAD.WIDE.U32 R2, R19, UR4, RZ ;  /* 0x0000000413027c25 */ /* 0x000fe2000f8e00ff */
[----:B------:R-:W-:-:S03]  /*ba20*/  R2UR UR4, R23 ;  /* 0x00000000170472ca */ /* 0x000fc600000e0000 */
[----:B------:R-:W-:Y:S02]  /*ba30*/  IMAD R19, R19, UR5, R0 ;  /* 0x0000000513137c24 */ /* 0x000fe4000f8e0200 */
[----:B------:R-:W-:-:S03]  /*ba40*/  IMAD R5, R27, UR6, RZ ;  /* 0x000000061b057c24 */ /* 0x000fc6000f8e02ff */
[----:B------:R-:W-:Y:S01]  /*ba50*/  IADD3 R3, R3, R19, RZ ;  /* 0x0000001303037210 */ /* 0x000fe20007ffe0ff */
[C---:B------:R-:W-:Y:S02]  /*ba60*/  IMAD R5, R26.reuse, UR7, R5 ;  /* 0x000000071a057c24 */ /* 0x040fe4000f8e0205 */
[----:B------:R-:W-:Y:S01]  /*ba70*/  IMAD.WIDE.U32 R2, R26, UR6, R2 ;  /* 0x000000061a027c25 */ /* 0x000fe2000f8e0002 */
[----:B------:R-:W-:Y:S02]  /*ba80*/  ULDC.64 UR6, c[0x0][0x330] ;  /* 0x0000cc0000067ab9 */ /* 0x000fe40000000a00 */
[----:B------:R-:W-:Y:S01]  /*ba90*/  UIMAD UR4, UR4, UR6, URZ ;  /* 0x00000006040472a4 */ /* 0x000fe2000f8e023f */
[----:B------:R-:W-:Y:S02]  /*baa0*/  IMAD.IADD R3, R3, 0x1, R5 ;  /* 0x0000000103037824 */ /* 0x000fe400078e0205 */
[----:B------:R-:W-:Y:S01]  /*bab0*/  IMAD.U32 R5, RZ, RZ, UR6 ;  /* 0x00000006ff057e24 */ /* 0x000fe2000f8e00ff */
[----:B------:R-:W-:-:S03]  /*bac0*/  UIMAD UR4, UR40, UR7, UR4 ;  /* 0x00000007280472a4 */ /* 0x000fc6000f8e0204 */
[----:B------:R-:W-:Y:S01]  /*bad0*/  IMAD.WIDE.U32 R2, R5, UR40, R2 ;  /* 0x0000002805027c25 */ /* 0x000fe2000f8e0002 */
[----:B------:R-:W-:-:S04]  /*bae0*/  ULDC.64 UR6, c[0x0][0x318] ;  /* 0x0000c60000067ab9 */ /* 0x000fc80000000a00 */
[----:B------:R-:W-:Y:S01]  /*baf0*/  IADD3 R3, R3, UR4, RZ ;  /* 0x0000000403037c10 */ /* 0x000fe2000fffe0ff */
[----:B------:R-:W-:Y:S01]  /*bb00*/  UMOV UR4, 0xffffffff ;  /* 0xffffffff00047882 */ /* 0x000fe20000000000 */
[----:B------:R-:W-:-:S04]  /*bb10*/  LEA R0, P0, R2, UR6, 0x1 ;  /* 0x0000000602007c11 */ /* 0x000fc8000f8008ff */
[----:B------:R-:W-:Y:S01]  /*bb20*/  LEA.HI.X R6, R2, UR7, R3, 0x1, P0 ;  /* 0x0000000702067c11 */ /* 0x000fe200080f0c03 */
[----:B------:R-:W-:Y:S08]  /*bb30*/  BRA.DIV UR4, `(.L_x_68) ;  /* 0x0000002604b87947 */ /* 0x000ff0000b800000 */
[----:B------:R-:W0:Y:S01]  /*bb40*/  SHFL.IDX PT, R14, R0, RZ, 0x181f ;  /* 0x00181fff000e7589 */ /* 0x000e2200000e0000 */
[----:B------:R-:W-:Y:S01]  /*bb50*/  IMAD.SHL.U32 R8, R22, 0x2, RZ ;  /* 0x0000000216087824 */ /* 0x000fe200078e00ff */
[C---:B------:R-:W-:Y:S02]  /*bb60*/  LOP3.LUT R4, R17.reuse, 0x1, RZ, 0xc0, !PT ;  /* 0x0000000111047812 */ /* 0x040fe400078ec0ff */
[----:B------:R-:W1:Y:S01]  /*bb70*/  SHFL.IDX PT, R3, R6, RZ, 0x181f ;  /* 0x00181fff06037589 */ /* 0x000e6200000e0000 */
[----:B------:R-:W-:Y:S02]  /*bb80*/  LEA R7, R30, UR43, 0x1 ;  /* 0x0000002b1e077c11 */ /* 0x000fe4000f8e08ff */
[----:B------:R-:W-:Y:S01]  /*bb90*/  ISETP.NE.U32.AND P1, PT, R4, 0x1, PT ;  /* 0x000000010400780c */ /* 0x000fe20003f25070 */
[----:B------:R-:W-:Y:S01]  /*bba0*/  SHFL.IDX PT, R5, R6, 0x1, 0x181f ;  /* 0x00381f0006057f89 */ /* 0x000fe200000e0000 */
[C---:B------:R-:W-:Y:S02]  /*bbb0*/  LOP3.LUT P5, RZ, R17.reuse, 0x2, RZ, 0xc0, !PT ;  /* 0x0000000211ff7812 */ /* 0x040fe400078ac0ff */
[C---:B------:R-:W-:Y:S01]  /*bbc0*/  LOP3.LUT P4, RZ, R17.reuse, 0x4, RZ, 0xc0, !PT ;  /* 0x0000000411ff7812 */ /* 0x040fe2000788c0ff */
[----:B------:R-:W-:Y:S01]  /*bbd0*/  SHFL.IDX PT, R9, R6, 0x2, 0x181f ;  /* 0x00581f0006097f89 */ /* 0x000fe200000e0000 */
[----:B------:R-:W-:-:S02]  /*bbe0*/  LOP3.LUT P3, RZ, R17, 0x8, RZ, 0xc0, !PT ;  /* 0x0000000811ff7812 */ /* 0x000fc4000786c0ff */
[C---:B------:R-:W-:Y:S01]  /*bbf0*/  LOP3.LUT P2, RZ, R17.reuse, 0x10, RZ, 0xc0, !PT ;  /* 0x0000001011ff7812 */ /* 0x040fe2000784c0ff */
[----:B------:R-:W-:Y:S01]  /*bc00*/  SHFL.IDX PT, R6, R6, 0x3, 0x181f ;  /* 0x00781f0006067f89 */ /* 0x000fe200000e0000 */
[----:B------:R-:W-:Y:S02]  /*bc10*/  LOP3.LUT R16, R16, 0xfffffeff, RZ, 0xc0, !PT ;  /* 0xfffffeff10107812 */ /* 0x000fe400078ec0ff */
[----:B------:R-:W-:Y:S02]  /*bc20*/  PRMT R4, R17, 0x8880, RZ ;  /* 0x0000888011047816 */ /* 0x000fe400000000ff */
[----:B------:R-:W-:Y:S02]  /*bc30*/  @P1 LOP3.LUT R16, R16, 0x100, RZ, 0xfc, !PT ;  /* 0x0000010010101812 */ /* 0x000fe400078efcff */
[----:B0-----:R-:W-:Y:S02]  /*bc40*/  IADD3 R2, P0, R14, R8, RZ ;  /* 0x000000080e027210 */ /* 0x001fe40007f1e0ff */
[----:B------:R-:W0:Y:S01]  /*bc50*/  SHFL.IDX PT, R14, R0, 0x1, 0x181f ;  /* 0x00381f00000e7f89 */ /* 0x000e2200000e0000 */
[----:B------:R-:W-:-:S02]  /*bc60*/  LOP3.LUT R16, R16, 0xfffffdff, RZ, 0xc0, !PT ;  /* 0xfffffdff10107812 */ /* 0x000fc400078ec0ff */
[----:B-1----:R-:W-:Y:S01]  /*bc70*/  IMAD.X R3, RZ, RZ, R3, P0 ;  /* 0x000000ffff037224 */ /* 0x002fe200000e0603 */
[----:B------:R-:W-:Y:S02]  /*bc80*/  ISETP.LT.OR P0, PT, R18, 0x1, P1 ;  /* 0x000000011200780c */ /* 0x000fe40000f01670 */
[----:B------:R-:W-:-:S11]  /*bc90*/  LOP3.LUT P1, RZ, R17, 0x20, RZ, 0xc0, !PT ;  /* 0x0000002011ff7812 */ /* 0x000fd6000782c0ff */
[----:B------:R-:W-:Y:S01]  /*bca0*/  LDGSTS.E.BYPASS.LTC128B.128 [R7+0x400], desc[UR36][R2.64], !P0 ;  /* 0x0040000002077fae */ /* 0x000fe2000c101d64 */
[----:B------:R-:W-:-:S13]  /*bcb0*/  ISETP.LT.OR P0, PT, R18, 0x1, !P5 ;  /* 0x000000011200780c */ /* 0x000fda0006f01670 */
        /* <DEDUP_REMOVED lines=9> */
[----:B------:R-:W-:-:S04]  /*bd50*/  LOP3.LUT P0, RZ, R17, 0x40, RZ, 0xc0, !PT ;  /* 0x0000004011ff7812 */ /* 0x000fc8000780c0ff */
[----:B------:R-:W-:-:S13]  /*bd60*/  ISETP.LT.OR P6, PT, R18, 0x1, !P0 ;  /* 0x000000011200780c */ /* 0x000fda00047c1670 */
[----:B------:R-:W-:Y:S01]  /*bd70*/  LDGSTS.E.BYPASS.LTC128B.128 [R7+0xc400], desc[UR36][R2.64+0x300], !P6 ;  /* 0x0c40030002077fae */ /* 0x000fe2000f101d64 */
[----:B------:R-:W-:-:S13]  /*bd80*/  ISETP.GT.AND P6, PT, R4, -0x1, PT ;  /* 0xffffffff0400780c */ /* 0x000fda0003fc4270 */
[----:B------:R-:W-:Y:S02]  /*bd90*/  @P6 LOP3.LUT R16, R16, 0x200, RZ, 0xfc, !PT ;  /* 0x0000020010106812 */ /* 0x000fe400078efcff */
[----:B------:R-:W-:-:S13]  /*bda0*/  ISETP.LT.OR P6, PT, R18, 0x1, P6 ;  /* 0x000000011200780c */ /* 0x000fda00037c1670 */
[----:B------:R1:W-:Y:S01]  /*bdb0*/  LDGSTS.E.BYPASS.LTC128B.128 [R7+0xe400], desc[UR36][R2.64+0x380], !P6 ;  /* 0x0e40038002077fae */ /* 0x0003e2000f101d64 */
[----:B0-----:R-:W-:-:S03]  /*bdc0*/  IADD3 R4, P6, R14, R8, RZ ;  /* 0x000000080e047210 */ /* 0x001fc60007fde0ff */
[----:B------:R-:W1:Y:S01]  /*bdd0*/  SHFL.IDX PT, R14, R0, 0x2, 0x181f ;  /* 0x00581f00000e7f89 */ /* 0x000e6200000e0000 */
[----:B------:R-:W-:Y:S02]  /*bde0*/  IADD3.X R5, RZ, R5, RZ, P6, !PT ;  /* 0x00000005ff057210 */ /* 0x000fe400037fe4ff */
[----:B-1----:R-:W-:Y:S02]  /*bdf0*/  IADD3 R2, P6, R14, R8, RZ ;  /* 0x000000080e027210 */ /* 0x002fe40007fde0ff */
[----:B------:R0:W1:Y:S03]  /*be00*/  SHFL.IDX PT, R14, R0, 0x3, 0x181f ;  /* 0x00781f00000e7f89 */ /* 0x00006600000e0000 */
[----:B------:R-:W-:Y:S01]  /*be10*/  IMAD.X R3, RZ, RZ, R9, P6 ;  /* 0x000000ffff037224 */ /* 0x000fe200030e0609 */
[----:B------:R-:W-:-:S04]  /*be20*/  LOP3.LUT P6, RZ, R16, 0x100, RZ, 0xc0, !PT ;  /* 0x0000010010ff7812 */ /* 0x000fc800078cc0ff */
[----:B------:R-:W-:-:S13]  /*be30*/  ISETP.LT.OR P6, PT, R18, 0x11, P6 ;  /* 0x000000111200780c */ /* 0x000fda00037c1670 */
        /* <DEDUP_REMOVED lines=14> */
[----:B------:R-:W-:-:S13]  /*bf20*/  ISETP.LT.OR P6, PT, R18, 0x11, P6 ;  /* 0x000000111200780c */ /* 0x000fda00037c1670 */
[----:B------:R2:W-:Y:S01]  /*bf30*/  LDGSTS.E.BYPASS.LTC128B.128 [R7+0xec00], desc[UR36][R4.64+0x380], !P6 ;  /* 0x0ec0038004077fae */ /* 0x0005e2000f101d64 */
[----:B------:R-:W-:-:S04]  /*bf40*/  LOP3.LUT P6, RZ, R16, 0x100, RZ, 0xc0, !PT ;  /* 0x0000010010ff7812 */ /* 0x000fc800078cc0ff */
[----:B------:R-:W-:Y:S01]  /*bf50*/  ISETP.LT.OR P6, PT, R18, 0x21, P6 ;  /* 0x000000211200780c */ /* 0x000fe200037c1670 */
[----:B--2---:R-:W-:-:S12]  /*bf60*/  IMAD.MOV.U32 R4, RZ, RZ, RZ ;  /* 0x000000ffff047224 */ /* 0x004fd800078e00ff */
[----:B------:R0:W-:Y:S01]  /*bf70*/  LDGSTS.E.BYPASS.LTC128B.128 [R7+0x1400], desc[UR36][R2.64], !P6 ;  /* 0x0140000002077fae */ /* 0x0001e2000f101d64 */
[----:B------:R-:W-:-:S13]  /*bf80*/  ISETP.LT.OR P6, PT, R18, 0x21, !P5 ;  /* 0x000000211200780c */ /* 0x000fda0006fc1670 */
        /* <DEDUP_REMOVED lines=11> */
[----:B------:R-:W-:-:S04]  /*c040*/  LOP3.LUT P6, RZ, R16, 0x200, RZ, 0xc0, !PT ;  /* 0x0000020010ff7812 */ /* 0x000fc800078cc0ff */
[----:B------:R-:W-:-:S13]  /*c050*/  ISETP.LT.OR P6, PT, R18, 0x21, P6 ;  /* 0x000000211200780c */ /* 0x000fda00037c1670 */
[----:B-1----:R0:W-:Y:S02]  /*c060*/  LDGSTS.E.BYPASS.LTC128B.128 [R7+0xf400], desc[UR36][R2.64+0x380], !P6 ;  /* 0x0f40038002077fae */ /* 0x0021e4000f101d64 */
.L_x_132:
[----:B0-----:R-:W-:Y:S02]  /*c070*/  IADD3 R2, P6, R14, R8, RZ ;  /* 0x000000080e027210 */ /* 0x001fe40007fde0ff */
[----:B------:R-:W-:Y:S02]  /*c080*/  ISETP.LT.OR P5, PT, R18, 0x31, !P5 ;  /* 0x000000311200780c */ /* 0x000fe40006fa1670 */
[----:B------:R-:W-:Y:S02]  /*c090*/  IADD3.X R3, RZ, R6, RZ, P6, !PT ;  /* 0x00000006ff037210 */ /* 0x000fe400037fe4ff */
[----:B------:R-:W-:Y:S02]  /*c0a0*/  LOP3.LUT P6, RZ, R16, 0x100, RZ, 0xc0, !PT ;  /* 0x0000010010ff7812 */ /* 0x000fe400078cc0ff */
[C---:B------:R-:W-:Y:S02]  /*c0b0*/  ISETP.LT.OR P4, PT, R18.reuse, 0x31, !P4 ;  /* 0x000000311200780c */ /* 0x040fe40006781670 */
[----:B------:R-:W-:-:S02]  /*c0c0*/  ISETP.LT.OR P6, PT, R18, 0x31, P6 ;  /* 0x000000311200780c */ /* 0x000fc400037c1670 */
[C---:B------:R-:W-:Y:S02]  /*c0d0*/  ISETP.LT.OR P3, PT, R18.reuse, 0x31, !P3 ;  /* 0x000000311200780c */ /* 0x040fe40005f61670 */
[C---:B------:R-:W-:Y:S02]  /*c0e0*/  ISETP.LT.OR P2, PT, R18.reuse, 0x31, !P2 ;  /* 0x000000311200780c */ /* 0x040fe40005741670 */
[C---:B------:R-:W-:Y:S02]  /*c0f0*/  ISETP.LT.OR P1, PT, R18.reuse, 0x31, !P1 ;  /* 0x000000311200780c */ /* 0x040fe40004f21670 */
[----:B------:R-:W-:-:S05]  /*c100*/  ISETP.LT.OR P0, PT, R18, 0x31, !P0 ;  /* 0x000000311200780c */ /* 0x000fca0004701670 */
[----:B------:R-:W-:Y:S01]  /*c110*/  @!PT LDS RZ, [RZ] ;  /* 0x00000000fffff984 */ /* 0x000fe20000000800 */
[----:B------:R-:W-:Y:S01]  /*c120*/  @!PT LDS RZ, [RZ] ;  /* 0x00000000fffff984 */ /* 0x000fe20000000800 */
[----:B------:R-:W-:Y:S01]  /*c130*/  @!PT LDS RZ, [RZ] ;  /* 0x00000000fffff984 */ /* 0x000fe20000000800 */
[----:B------:R0:W-:Y:S01]  /*c140*/  LDGSTS.E.BYPASS.LTC128B.128 [R7+0x1c00], desc[UR36][R2.64], !P6 ;  /* 0x01c0000002077fae */ /* 0x0001e2000f101d64 */
[----:B------:R-:W-:-:S03]  /*c150*/  LOP3.LUT P6, RZ, R16, 0x200, RZ, 0xc0, !PT ;  /* 0x0000020010ff7812 */ /* 0x000fc600078cc0ff */
[----:B------:R0:W-:Y:S04]  /*c160*/  LDGSTS.E.BYPASS.LTC128B.128 [R7+0x3c00], desc[UR36][R2.64+0x80], !P5 ;  /* 0x03c0008002077fae */ /* 0x0001e8000e901d64 */
[----:B------:R0:W-:Y:S04]  /*c170*/  LDGSTS.E.BYPASS.LTC128B.128 [R7+0x5c00], desc[UR36][R2.64+0x100], !P4 ;  /* 0x05c0010002077fae */ /* 0x0001e8000e101d64 */
[----:B------:R0:W-:Y:S04]  /*c180*/  LDGSTS.E.BYPASS.LTC128B.128 [R7+0x7c00], desc[UR36][R2.64+0x180], !P3 ;  /* 0x07c0018002077fae */ /* 0x0001e8000d901d64 */
[----:B------:R0:W-:Y:S04]  /*c190*/  LDGSTS.E.BYPASS.LTC128B.128 [R7+0x9c00], desc[UR36][R2.64+0x200], !P2 ;  /* 0x09c0020002077fae */ /* 0x0001e8000d101d64 */
[----:B------:R0:W-:Y:S04]  /*c1a0*/  LDGSTS.E.BYPASS.LTC128B.128 [R7+0xbc00], desc[UR36][R2.64+0x280], !P1 ;  /* 0x0bc0028002077fae */ /* 0x0001e8000c901d64 */
[----:B------:R0:W-:Y:S01]  /*c1b0*/  LDGSTS.E.BYPASS.LTC128B.128 [R7+0xdc00], desc[UR36][R2.64+0x300], !P0 ;  /* 0x0dc0030002077fae */ /* 0x0001e2000c101d64 */
[----:B------:R-:W-:-:S13]  /*c1c0*/  ISETP.LT.OR P0, PT, R18, 0x31, P6 ;  /* 0x000000311200780c */ /* 0x000fda0003701670 */
[----:B------:R0:W-:Y:S01]  /*c1d0*/  LDGSTS.E.BYPASS.LTC128B.128 [R7+0xfc00], desc[UR36][R2.64+0x380], !P0 ;  /* 0x0fc0038002077fae */ /* 0x0001e2000c101d64 */
[----:B------:R-:W-:Y:S01]  /*c1e0*/  NOP ;  /* 0x0000000000007918 */ /* 0x000fe20000000000 */
[----:B------:R-:W-:Y:S02]  /*c1f0*/  SYNCS.ARRIVE.TRANS64.RED.A0T1 RZ, [UR43+0x28c50], RZ ;  /* 0x028c50ffffff79a7 */ /* 0x000fe4000820042b */
[----:B------:R-:W-:Y:S01]  /*c200*/  ARRIVES.LDGSTSBAR.64.TRANSCNT [UR43+0x28c50] ;  /* 0x028c5000ff0079b0 */ /* 0x000fe20008000aab */
[----:B------:R-:W-:Y:S01]  /*c210*/  NOP ;  /* 0x0000000000007918 */ /* 0x000fe20000000000 */
[----:B------:R-:W-:-:S13]  /*c220*/  ISETP.NE.AND P6, PT, R33, 0x3, PT ;  /* 0x000000032100780c */ /* 0x000fda0003fc5270 */
[----:B0-----:R-:W-:Y:S05]  /*c230*/  @!P6 BRA `(.L_x_69) ;  /* 0x000000000004e947 */ /* 0x001fea0003800000 */
[----:B------:R-:W-:Y:S01]  /*c240*/  BPT.TRAP 0x1 ;  /* 0x000000040000795c */ /* 0x000fe20000300000 */
.L_x_69:
[----:B------:R-:W-:Y:S01]  /*c250*/  VIADD R25, R25, 0xfffffffe ;  /* 0xfffffffe19197836 */ /* 0x000fe20000000000 */
[----:B------:R-:W-:Y:S01]  /*c260*/  SYNCS.ARRIVE.TRANS64.A1T0 RZ, [UR43+0x28c50], RZ ;  /* 0x028c50ffffff79a7 */ /* 0x000fe2000810002b */
[----:B------:R-:W-:Y:S01]  /*c270*/  BSSY B0, `(.L_x_53) ;  /* 0x00000f1000007945 */ /* 0x000fe20003800000 */
[----:B------:R-:W-:Y:S01]  /*c280*/  IMAD.MOV.U32 R21, RZ, RZ, 0x1 ;  /* 0x00000001ff157424 */ /* 0x000fe200078e00ff */
[----:B------:R-:W-:Y:S02]  /*c290*/  MOV R0, 0x1 ;  /* 0x0000000100007802 */ /* 0x000fe40000000f00 */
[----:B------:R-:W-:-:S13]  /*c2a0*/  ISETP.GE.AND P0, PT, R25, UR45, PT ;  /* 0x0000002d19007c0c */ /* 0x000fda000bf06270 */
[----:B------:R-:W-:Y:S05]  /*c2b0*/  @!P0 BRA `(.L_x_70) ;  /* 0x0000000c00b08947 */ /* 0x000fea0003800000 */
[----:B------:R-:W-:Y:S01]  /*c2c0*/  UIADD3 UR4, UR44, 0x1, URZ ;  /* 0x000000012c047890 */ /* 0x000fe2000fffe03f */
[----:B------:R-:W-:Y:S02]  /*c2d0*/  LOP3.LUT R3, RZ, UR42, RZ, 0x33, !PT ;  /* 0x0000002aff037c12 */ /* 0x000fe4000f8e33ff */
[----:B------:R-:W-:Y:S01]  /*c2e0*/  IADD3 R36, R37, R28, R36 ;  /* 0x0000001c25247210 */ /* 0x000fe20007ffe024 */
[----:B------:R-:W-:Y:S01]  /*c2f0*/  UIMAD UR4, UR4, UR38, URZ ;  /* 0x00000026040472a4 */ /* 0x000fe2000f8e023f */
[----:B------:R-:W-:Y:S02]  /*c300*/  LOP3.LUT R28, R34, 0x40, RZ, 0xc0, !PT ;  /* 0x00000040221c7812 */ /* 0x000fe400078ec0ff */
[----:B------:R-:W-:Y:S01]  /*c310*/  LOP3.LUT R25, R17, 0x80, RZ, 0xc0, !PT ;  /* 0x0000008011197812 */ /* 0x000fe200078ec0ff */
[----:B------:R-:W-:Y:S01]  /*c320*/  VIADD R36, R36, 0xffffff40 ;  /* 0xffffff4024247836 */ /* 0x000fe20000000000 */
[----:B------:R-:W-:Y:S02]  /*c330*/  MOV R21, 0x1 ;  /* 0x0000000100157802 */ /* 0x000fe40000000f00 */
[----:B------:R-:W-:-:S02]  /*c340*/  LOP3.LUT R0, RZ, UR4, RZ, 0x33, !PT ;  /* 0x00000004ff007c12 */ /* 0x000fc4000f8e33ff */
[----:B------:R-:W-:Y:S02]  /*c350*/  SHF.R.U32.HI R28, RZ, 0x2, R28 ;  /* 0x00000002ff1c7819 */ /* 0x000fe4000001161c */
[----:B------:R-:W-:Y:S01]  /*c360*/  VIMNMX R3, R0, R3, !PT ;  /* 0x0000000300037248 */ /* 0x000fe20007fe0100 */
[----:B------:R-:W-:Y:S01]  /*c370*/  IMAD.MOV.U32 R0, RZ, RZ, 0x1 ;  /* 0x00000001ff007424 */ /* 0x000fe200078e00ff */
[----:B------:R-:W-:Y:S02]  /*c380*/  SHF.R.U32.HI R25, RZ, 0x3, R25 ;  /* 0x00000003ff197819 */ /* 0x000fe40000011619 */
[C---:B------:R-:W-:Y:S01]  /*c390*/  IADD3 R22, -R3.reuse, -0x2, RZ ;  /* 0xfffffffe03167810 */ /* 0x040fe20007ffe1ff */
[----:B------:R-:W-:-:S07]  /*c3a0*/  IMAD R9, R3, -0x40, R36 ;  /* 0xffffffc003097824 */ /* 0x000fce00078e0224 */
.L_x_85:
[----:B------:R-:W0:Y:S01]  /*c3b0*/  LDC R2, c[0x0][0x430] ;  /* 0x00010c00ff027b82 */ /* 0x000e220000000800 */
[----:B------:R-:W-:Y:S01]  /*c3c0*/  ISETP.GT.U32.AND P0, PT, R31, 0x3f, PT ;  /* 0x0000003f1f00780c */ /* 0x000fe20003f04070 */
[----:B------:R-:W-:Y:S01]  /*c3d0*/  BSSY B1, `(.L_x_71) ;  /* 0x0000014000017945 */ /* 0x000fe20003800000 */
[----:B------:R-:W-:Y:S02]  /*c3e0*/  IMAD.MOV.U32 R7, RZ, RZ, R9 ;  /* 0x000000ffff077224 */ /* 0x000fe400078e0009 */
[----:B------:R-:W-:Y:S01]  /*c3f0*/  IMAD.MOV.U32 R6, RZ, RZ, RZ ;  /* 0x000000ffff067224 */ /* 0x000fe200078e00ff */
[----:B0-----:R-:W-:-:S13]  /*c400*/  ISETP.NE.AND P1, PT, R2, 0x1, PT ;  /* 0x000000010200780c */ /* 0x001fda0003f25270 */
[----:B------:R-:W0:Y:S08]  /*c410*/  @P1 LDC R2, c[0x0][0x434] ;  /* 0x00010d00ff021b82 */ /* 0x000e300000000800 */
[----:B------:R-:W1:Y:S01]  /*c420*/  @P1 LDC R3, c[0x0][0x438] ;  /* 0x00010e00ff031b82 */ /* 0x000e620000000800 */
[----:B0-----:R-:W-:-:S05]  /*c430*/  @P1 IMAD.HI.U32 R2, R9, R2, RZ ;  /* 0x0000000209021227 */ /* 0x001fca00078e00ff */
[----:B-1----:R-:W-:Y:S01]  /*c440*/  @P1 SHF.R.U32.HI R7, RZ, R3, R2 ;  /* 0x00000003ff071219 */ /* 0x002fe20000011602 */
[----:B--2---:R-:W-:Y:S06]  /*c450*/  @P0 BRA `(.L_x_72) ;  /* 0x00000000002c0947 */ /* 0x004fec0003800000 */
[----:B------:R-:W-:Y:S01]  /*c460*/  ULDC.64 UR4, c[0x0][0x428] ;  /* 0x00010a0000047ab9 */ /* 0x000fe20000000a00 */
[----:B------:R-:W-:Y:S01]  /*c470*/  SHF.R.S32.HI R3, RZ, 0x1f, R7 ;  /* 0x0000001fff037819 */ /* 0x000fe20000011407 */
[----:B------:R-:W-:Y:S01]  /*c480*/  IMAD R5, R32, UR4, RZ ;  /* 0x0000000420057c24 */ /* 0x000fe2000f8e02ff */
[----:B------:R-:W-:-:S03]  /*c490*/  MOV R2, R7 ;  /* 0x0000000700027202 */ /* 0x000fc60000000f00 */
[C---:B------:R-:W-:Y:S02]  /*c4a0*/  IMAD R5, R24.reuse, UR5, R5 ;  /* 0x0000000518057c24 */ /* 0x040fe4000f8e0205 */
[----:B------:R-:W-:Y:S01]  /*c4b0*/  IMAD.WIDE.U32 R2, R24, UR4, R2 ;  /* 0x0000000418027c25 */ /* 0x000fe2000f8e0002 */
[----:B------:R-:W-:-:S03]  /*c4c0*/  ULDC.64 UR4, c[0x0][0x418] ;  /* 0x0001060000047ab9 */ /* 0x000fc60000000a00 */
[----:B------:R-:W-:Y:S01]  /*c4d0*/  IMAD.IADD R3, R5, 0x1, R3 ;  /* 0x0000000105037824 */ /* 0x000fe200078e0203 */
[----:B------:R-:W-:-:S04]  /*c4e0*/  LEA R4, P0, R2, UR4, 0x2 ;  /* 0x0000000402047c11 */ /* 0x000fc8000f8010ff */
[----:B------:R-:W-:-:S05]  /*c4f0*/  LEA.HI.X R5, R2, UR5, R3, 0x2, P0 ;  /* 0x0000000502057c11 */ /* 0x000fca00080f1403 */
[----:B------:R0:W5:Y:S04]  /*c500*/  LDG.E R6, desc[UR36][R4.64] ;  /* 0x0000002404067981 */ /* 0x000168000c1e1900 */
.L_x_72:
[----:B------:R-:W-:Y:S05]  /*c510*/  BSYNC B1 ;  /* 0x0000000000017941 */ /* 0x000fea0003800000 */
.L_x_71:
[----:B------:R-:W-:-:S13]  /*c520*/  ISETP.NE.AND P0, PT, R33, 0x3, PT ;  /* 0x000000032100780c */ /* 0x000fda0003f05270 */
[----:B------:R-:W-:Y:S05]  /*c530*/  @!P0 BRA `(.L_x_73) ;  /* 0x0000000000048947 */ /* 0x000fea0003800000 */
[----:B------:R-:W-:Y:S01]  /*c540*/  BPT.TRAP 0x1 ;  /* 0x000000040000795c */ /* 0x000fe20000300000 */
.L_x_73:
[----:B------:R-:W-:Y:S01]  /*c550*/  LEA R10, R0, UR43, 0x3 ;  /* 0x0000002b000a7c11 */ /* 0x000fe2000f8e18ff */
[----:B------:R-:W-:Y:S01]  /*c560*/  BSSY B1, `(.L_x_74) ;  /* 0x0000004000017945 */ /* 0x000fe20003800000 */
[----:B------:R-:W-:-:S04]  /*c570*/  SHF.L.U32 R20, R21, 0x1f, RZ ;  /* 0x0000001f15147819 */ /* 0x000fc800000006ff */
[----:B------:R-:W1:Y:S02]  /*c580*/  SYNCS.PHASECHK.TRANS64.TRYWAIT P0, [R10+URZ+0x28c40], R20 ;  /* 0x028c40140a0075a7 */ /* 0x000e64000800017f */
[----:B-1----:R-:W-:Y:S05]  /*c590*/  @!P0 BRA `(.L_x_75) ;  /* 0x0000002400308947 */ /* 0x002fea0003800000 */
.L_x_133:
[----:B------:R-:W-:Y:S05]  /*c5a0*/  BSYNC B1 ;  /* 0x0000000000017941 */ /* 0x000fea0003800000 */
.L_x_74:
[----:B------:R-:W-:Y:S01]  /*c5b0*/  ULDC UR4, c[0x0][0x430] ;  /* 0x00010c0000047ab9 */ /* 0x000fe20000000800 */
[----:B-----5:R-:W-:Y:S01]  /*c5c0*/  SHF.R.S32.HI R18, RZ, 0x1f, R6 ;  /* 0x0000001fff127819 */ /* 0x020fe20000011406 */
[----:B------:R-:W-:Y:S01]  /*c5d0*/  UIADD3 UR4, -UR4, URZ, URZ ;  /* 0x0000003f04047290 */ /* 0x000fe2000fffe13f */
[----:B------:R-:W-:Y:S02]  /*c5e0*/  R2UR UR6, R23 ;  /* 0x00000000170672ca */ /* 0x000fe400000e0000 */
[----:B------:R-:W-:Y:S02]  /*c5f0*/  LOP3.LUT P1, RZ, R16, 0x1, RZ, 0xc0, !PT ;  /* 0x0000000110ff7812 */ /* 0x000fe4000782c0ff */
[----:B------:R-:W-:Y:S01]  /*c600*/  LEA R17, R0, R30, 0xc ;  /* 0x0000001e00117211 */ /* 0x000fe200078e60ff */
[----:B------:R-:W-:Y:S01]  /*c610*/  IMAD R7, R7, UR4, R9 ;  /* 0x0000000407077c24 */ /* 0x000fe2000f8e0209 */
[----:B------:R-:W-:-:S04]  /*c620*/  ULDC.64 UR4, c[0x0][0x300] ;  /* 0x0000c00000047ab9 */ /* 0x000fc80000000a00 */
[----:B------:R-:W-:-:S05]  /*c630*/  SHF.R.S32.HI R19, RZ, 0x1f, R7 ;  /* 0x0000001fff137819 */ /* 0x000fca0000011407 */
[----:B------:R-:W-:-:S04]  /*c640*/  IMAD R2, R19, UR4, RZ ;  /* 0x0000000413027c24 */ /* 0x000fc8000f8e02ff */
[C---:B0-----:R-:W-:Y:S02]  /*c650*/  IMAD R5, R7.reuse, UR5, R2 ;  /* 0x0000000507057c24 */ /* 0x041fe4000f8e0202 */
[----:B------:R-:W-:Y:S01]  /*c660*/  IMAD.WIDE.U32 R2, R7, UR4, RZ ;  /* 0x0000000407027c25 */ /* 0x000fe2000f8e00ff */
[----:B------:R-:W-:-:S03]  /*c670*/  ULDC.64 UR4, c[0x0][0x310] ;  /* 0x0000c40000047ab9 */ /* 0x000fc60000000a00 */
[----:B------:R-:W-:Y:S02]  /*c680*/  IMAD.IADD R3, R3, 0x1, R5 ;  /* 0x0000000103037824 */ /* 0x000fe400078e0205 */
[----:B------:R-:W-:Y:S02]  /*c690*/  IMAD R5, R18, UR4, RZ ;  /* 0x0000000412057c24 */ /* 0x000fe4000f8e02ff */
[----:B------:R-:W-:-:S04]  /*c6a0*/  IMAD.WIDE.U32 R2, R6, UR4, R2 ;  /* 0x0000000406027c25 */ /* 0x000fc8000f8e0002 */
[----:B------:R-:W-:Y:S01]  /*c6b0*/  IMAD R5, R6, UR5, R5 ;  /* 0x0000000506057c24 */ /* 0x000fe2000f8e0205 */
[----:B------:R-:W-:-:S04]  /*c6c0*/  ULDC.64 UR4, c[0x0][0x308] ;  /* 0x0000c20000047ab9 */ /* 0x000fc80000000a00 */
[----:B------:R-:W-:Y:S01]  /*c6d0*/  IADD3 R3, R3, R5, RZ ;  /* 0x0000000503037210 */ /* 0x000fe20007ffe0ff */
[----:B------:R-:W-:Y:S01]  /*c6e0*/  IMAD.U32 R5, RZ, RZ, UR4 ;  /* 0x00000004ff057e24 */ /* 0x000fe2000f8e00ff */
[----:B------:R-:W-:-:S03]  /*c6f0*/  UIMAD UR4, UR6, UR4, URZ ;  /* 0x00000004060472a4 */ /* 0x000fc6000f8e023f */
[----:B------:R-:W-:Y:S01]  /*c700*/  IMAD.WIDE.U32 R2, R5, UR40, R2 ;  /* 0x0000002805027c25 */ /* 0x000fe2000f8e0002 */
[----:B------:R-:W-:Y:S01]  /*c710*/  UIMAD UR4, UR40, UR5, UR4 ;  /* 0x00000005280472a4 */ /* 0x000fe2000f8e0204 */
[----:B------:R-:W-:Y:S02]  /*c720*/  ULDC.64 UR6, c[0x0][0x2e8] ;  /* 0x0000ba0000067ab9 */ /* 0x000fe40000000a00 */
[----:B------:R-:W-:-:S03]  /*c730*/  LEA R26, P0, R2, UR6, 0x1 ;  /* 0x00000006021a7c11 */ /* 0x000fc6000f8008ff */
[----:B------:R-:W-:Y:S01]  /*c740*/  VIADD R29, R3, UR4 ;  /* 0x00000004031d7c36 */ /* 0x000fe20008000000 */
[----:B------:R-:W-:-:S04]  /*c750*/  UMOV UR4, 0xffffffff ;  /* 0xffffffff00047882 */ /* 0x000fc80000000000 */
[----:B------:R-:W-:Y:S01]  /*c760*/  LEA.HI.X R29, R2, UR7, R29, 0x1, P0 ;  /* 0x00000007021d7c11 */ /* 0x000fe200080f0c1d */
[----:B------:R-:W-:Y:S06]  /*c770*/  BRA.DIV UR4, `(.L_x_76) ;  /* 0x0000002204cc7947 */ /* 0x000fec000b800000 */
[----:B------:R-:W0:Y:S01]  /*c780*/  SHFL.IDX PT, R14, R26, RZ, 0x181f ;  /* 0x00181fff1a0e7589 */ /* 0x000e2200000e0000 */
[----:B------:R-:W-:-:S03]  /*c790*/  LEA R27, R17, UR43, 0x1 ;  /* 0x0000002b111b7c11 */ /* 0x000fc6000f8e08ff */
[----:B------:R-:W2:Y:S04]  /*c7a0*/  SHFL.IDX PT, R3, R29, RZ, 0x181f ;  /* 0x00181fff1d037589 */ /* 0x000ea800000e0000 */
[----:B------:R-:W-:Y:S01]  /*c7b0*/  SHFL.IDX PT, R34, R29, 0x3, 0x181f ;  /* 0x00781f001d227f89 */ /* 0x000fe200000e0000 */
[----:B0-----:R-:W-:-:S03]  /*c7c0*/  IADD3 R12, P0, R14, R8, RZ ;  /* 0x000000080e0c7210 */ /* 0x001fc60007f1e0ff */
[----:B------:R-:W0:Y:S02]  /*c7d0*/  SHFL.IDX PT, R14, R26, 0x1, 0x181f ;  /* 0x00381f001a0e7f89 */ /* 0x000e2400000e0000 */
[----:B--2---:R-:W-:Y:S02]  /*c7e0*/  IMAD.X R13, RZ, RZ, R3, P0 ;  /* 0x000000ffff0d7224 */ /* 0x004fe400000e0603 */
[----:B------:R-:W2:Y:S04]  /*c7f0*/  SHFL.IDX PT, R3, R29, 0x1, 0x181f ;  /* 0x00381f001d037f89 */ /* 0x000ea800000e0000 */
[----:B------:R3:W-:Y:S01]  /*c800*/  LDGSTS.E.BYPASS.LTC128B.128 [R27+0x22400], desc[UR36][R12.64], !P1 ;  /* 0x224000000c1b7fae */ /* 0x0007e2000c901d64 */
[----:B0-----:R-:W-:-:S03]  /*c810*/  IADD3 R4, P0, R14, R8, RZ ;  /* 0x000000080e047210 */ /* 0x001fc60007f1e0ff */
[----:B------:R-:W0:Y:S02]  /*c820*/  SHFL.IDX PT, R14, R26, 0x2, 0x181f ;  /* 0x00581f001a0e7f89 */ /* 0x000e2400000e0000 */
[----:B--2---:R-:W-:Y:S02]  /*c830*/  IMAD.X R5, RZ, RZ, R3, P0 ;  /* 0x000000ffff057224 */ /* 0x004fe400000e0603 */
[----:B------:R-:W2:Y:S04]  /*c840*/  SHFL.IDX PT, R3, R29, 0x2, 0x181f ;  /* 0x00581f001d037f89 */ /* 0x000ea800000e0000 */
[----:B------:R3:W-:Y:S01]  /*c850*/  LDGSTS.E.BYPASS.LTC128B.128 [R27+0x22c00], desc[UR36][R4.64], !P1 ;  /* 0x22c00000041b7fae */ /* 0x0007e2000c901d64 */
[----:B0-----:R-:W-:-:S03]  /*c860*/  IADD3 R2, P0, R14, R8, RZ ;  /* 0x000000080e027210 */ /* 0x001fc60007f1e0ff */
[----:B------:R3:W0:Y:S01]  /*c870*/  SHFL.IDX PT, R14, R26, 0x3, 0x181f ;  /* 0x00781f001a0e7f89 */ /* 0x00062200000e0000 */
[----:B--2---:R-:W-:-:S05]  /*c880*/  IADD3.X R3, RZ, R3, RZ, P0, !PT ;  /* 0x00000003ff037210 */ /* 0x004fca00007fe4ff */
[----:B------:R3:W-:Y:S04]  /*c890*/  LDGSTS.E.BYPASS.LTC128B.128 [R27+0x23400], desc[UR36][R2.64], !P1 ;  /* 0x23400000021b7fae */ /* 0x0007e8000c901d64 */
.L_x_143:
[----:B0--3--:R-:W-:-:S05]  /*c8a0*/  IADD3 R2, P0, R14, R8, RZ ;  /* 0x000000080e027210 */ /* 0x009fca0007f1e0ff */
[----:B------:R-:W-:Y:S01]  /*c8b0*/  IMAD.X R3, RZ, RZ, R34, P0 ;  /* 0x000000ffff037224 */ /* 0x000fe200000e0622 */
[----:B------:R-:W-:-:S04]  /*c8c0*/  PLOP3.LUT P0, PT, PT, PT, PT, 0x80, 0x0 ;  /* 0x000000000000781c */ /* 0x000fc80003f0f070 */
[----:B------:R-:W-:Y:S01]  /*c8d0*/  @!PT LDS RZ, [RZ] ;  /* 0x00000000fffff984 */ /* 0x000fe20000000800 */
[----:B------:R-:W-:Y:S01]  /*c8e0*/  @!PT LDS RZ, [RZ] ;  /* 0x00000000fffff984 */ /* 0x000fe20000000800 */
[----:B------:R-:W-:Y:S01]  /*c8f0*/  @!PT LDS RZ, [RZ] ;  /* 0x00000000fffff984 */ /* 0x000fe20000000800 */
[----:B------:R0:W-:Y:S01]  /*c900*/  LDGSTS.E.BYPASS.LTC128B.128 [R27+0x23c00], desc[UR36][R2.64], !P1 ;  /* 0x23c00000021b7fae */ /* 0x0001e2000c901d64 */
[----:B------:R-:W-:-:S08]  /*c910*/  NOP ;  /* 0x0000000000007918 */ /* 0x000fd00000000000 */
.L_x_77:
[----:B------:R-:W-:Y:S02]  /*c920*/  PLOP3.LUT P1, PT, P1, P0, PT, 0xa2, 0x0 ;  /* 0x000000000000781c */ /* 0x000fe40000f21472 */
[----:B------:R-:W-:-:S08]  /*c930*/  @P0 R2UR P1, UR4, R10 ;  /* 0x000000000a0402ca */ /* 0x000fd00000020000 */
[----:B------:R-:W-:-:S05]  /*c940*/  @P0 PLOP3.LUT P0, PT, P1, PT, PT, 0x80, 0x0 ;  /* 0x000000000000081c */ /* 0x000fca0000f0f070 */
[----:B------:R-:W-:Y:S01]  /*c950*/  @!P1 SYNCS.ARRIVE.TRANS64.RED.A0T1 RZ, [UR4+0x28c30], RZ ;  /* 0x028c30ffffff99a7 */ /* 0x000fe20008200404 */
[----:B------:R-:W-:Y:S07]  /*c960*/  @!P1 ARRIVES.LDGSTSBAR.64.TRANSCNT [UR4+0x28c30] ;  /* 0x028c3000ff0099b0 */ /* 0x000fee0008000a84 */
[----:B------:R-:W-:Y:S05]  /*c970*/  @P0 BRA.U.ANY `(.L_x_77) ;  /* 0xfffffffd00e80947 */ /* 0x000fea000393ffff */
[----:B------:R-:W-:Y:S01]  /*c980*/  NOP ;  /* 0x0000000000007918 */ /* 0x000fe20000000000 */
[----:B------:R-:W-:-:S13]  /*c990*/  ISETP.NE.AND P2, PT, R33, 0x3, PT ;  /* 0x000000032100780c */ /* 0x000fda0003f45270 */
[----:B------:R-:W-:Y:S05]  /*c9a0*/  @!P2 BRA `(.L_x_78) ;  /* 0x000000000004a947 */ /* 0x000fea0003800000 */
[----:B------:R-:W-:Y:S01]  /*c9b0*/  BPT.TRAP 0x1 ;  /* 0x000000040000795c */ /* 0x000fe20000300000 */
.L_x_78:
[----:B------:R2:W-:Y:S01]  /*c9c0*/  SYNCS.ARRIVE.TRANS64.A1T0 RZ, [R10+URZ+0x28c30], RZ ;  /* 0x028c30ff0aff79a7 */ /* 0x0005e2000810003f */
[----:B------:R-:W-:Y:S05]  /*c9d0*/  @!P2 BRA `(.L_x_79) ;  /* 0x000000000004a947 */ /* 0x000fea0003800000 */
[----:B------:R-:W-:Y:S01]  /*c9e0*/  BPT.TRAP 0x1 ;  /* 0x000000040000795c */ /* 0x000fe20000300000 */
.L_x_79:
[----:B------:R-:W3:Y:S01]  /*c9f0*/  SYNCS.PHASECHK.TRANS64.TRYWAIT P0, [R10+URZ+0x28c60], R20 ;  /* 0x028c60140a0075a7 */ /* 0x000ee2000800017f */
[----:B------:R-:W-:Y:S04]  /*ca00*/  BSSY B1, `(.L_x_80) ;  /* 0x0000002000017945 */ /* 0x000fe80003800000 */
[----:B---3--:R-:W-:Y:S05]  /*ca10*/  @!P0 BRA `(.L_x_81) ;  /* 0x0000002400308947 */ /* 0x008fea0003800000 */
.L_x_144:
[----:B------:R-:W-:Y:S05]  /*ca20*/  BSYNC B1 ;  /* 0x0000000000017941 */ /* 0x000fea0003800000 */
.L_x_80:
[----:B------:R-:W-:Y:S01]  /*ca30*/  ULDC.64 UR4, c[0x0][0x328] ;  /* 0x0000ca0000047ab9 */ /* 0x000fe20000000a00 */
[----:B------:R-:W-:Y:S01]  /*ca40*/  ULDC.64 UR6, c[0x0][0x338] ;  /* 0x0000ce0000067ab9 */ /* 0x000fe20000000a00 */
[----:B0-----:R-:W-:Y:S01]  /*ca50*/  IMAD R2, R19, UR4, RZ ;  /* 0x0000000413027c24 */ /* 0x001fe2000f8e02ff */
[----:B------:R-:W-:Y:S01]  /*ca60*/  LOP3.LUT P5, RZ, R16, 0x8, RZ, 0xc0, !PT ;  /* 0x0000000810ff7812 */ /* 0x000fe200078ac0ff */
[----:B------:R-:W-:Y:S01]  /*ca70*/  IMAD R17, R0, 0x7000, R17 ;  /* 0x0000700000117824 */ /* 0x000fe200078e0211 */
[C---:B------:R-:W-:Y:S01]  /*ca80*/  LOP3.LUT P4, RZ, R16.reuse, 0x4, RZ, 0xc0, !PT ;  /* 0x0000000410ff7812 */ /* 0x040fe2000788c0ff */
[C---:B------:R-:W-:Y:S01]  /*ca90*/  IMAD R5, R7.reuse, UR5, R2 ;  /* 0x0000000507057c24 */ /* 0x040fe2000f8e0202 */
[----:B------:R-:W-:Y:S01]  /*caa0*/  LOP3.LUT P3, RZ, R16, 0x2, RZ, 0xc0, !PT ;  /* 0x0000000210ff7812 */ /* 0x000fe2000786c0ff */
[----:B------:R-:W-:Y:S01]  /*cab0*/  IMAD.WIDE.U32 R2, R7, UR4, RZ ;  /* 0x0000000407027c25 */ /* 0x000fe2000f8e00ff */
[----:B------:R-:W-:-:S03]  /*cac0*/  R2UR UR4, R23 ;  /* 0x00000000170472ca */ /* 0x000fc600000e0000 */
[----:B------:R-:W-:Y:S02]  /*cad0*/  IMAD R7, R18, UR6, RZ ;  /* 0x0000000612077c24 */ /* 0x000fe4000f8e02ff */
[----:B------:R-:W-:Y:S02]  /*cae0*/  IMAD.IADD R3, R3, 0x1, R5 ;  /* 0x0000000103037824 */ /* 0x000fe400078e0205 */
[C---:B------:R-:W-:Y:S02]  /*caf0*/  IMAD R7, R6.reuse, UR7, R7 ;  /* 0x0000000706077c24 */ /* 0x040fe4000f8e0207 */
[----:B------:R-:W-:Y:S01]  /*cb00*/  IMAD.WIDE.U32 R2, R6, UR6, R2 ;  /* 0x0000000606027c25 */ /* 0x000fe2000f8e0002 */
[----:B------:R-:W-:-:S03]  /*cb10*/  ULDC.64 UR6, c[0x0][0x330] ;  /* 0x0000cc0000067ab9 */ /* 0x000fc60000000a00 */
[----:B------:R-:W-:Y:S01]  /*cb20*/  UIMAD UR4, UR4, UR6, URZ ;  /* 0x00000006040472a4 */ /* 0x000fe2000f8e023f */
[----:B------:R-:W-:Y:S01]  /*cb30*/  IADD3 R3, R3, R7, RZ ;  /* 0x0000000703037210 */ /* 0x000fe20007ffe0ff */
[----:B------:R-:W-:Y:S02]  /*cb40*/  IMAD.U32 R5, RZ, RZ, UR6 ;  /* 0x00000006ff057e24 */ /* 0x000fe4000f8e00ff */
[----:B------:R-:W-:Y:S02]  /*cb50*/  UIMAD UR4, UR40, UR7, UR4 ;  /* 0x00000007280472a4 */ /* 0x000fe4000f8e0204 */
[----:B------:R-:W-:Y:S01]  /*cb60*/  IMAD.WIDE.U32 R2, R5, UR40, R2 ;  /* 0x0000002805027c25 */ /* 0x000fe2000f8e0002 */
[----:B------:R-:W-:-:S03]  /*cb70*/  ULDC.64 UR6, c[0x0][0x318] ;  /* 0x0000c60000067ab9 */ /* 0x000fc60000000a00 */
[----:B------:R-:W-:Y:S01]  /*cb80*/  VIADD R19, R3, UR4 ;  /* 0x0000000403137c36 */ /* 0x000fe20008000000 */
[----:B------:R-:W-:Y:S01]  /*cb90*/  LEA R18, P0, R2, UR6, 0x1 ;  /* 0x0000000602127c11 */ /* 0x000fe2000f8008ff */
[----:B------:R-:W-:-:S03]  /*cba0*/  UMOV UR4, 0xffffffff ;  /* 0xffffffff00047882 */ /* 0x000fc60000000000 */
[----:B------:R-:W-:Y:S01]  /*cbb0*/  LEA.HI.X R19, R2, UR7, R19, 0x1, P0 ;  /* 0x0000000702137c11 */ /* 0x000fe200080f0c13 */
[----:B------:R-:W-:Y:S08]  /*cbc0*/  BRA.DIV UR4, `(.L_x_82) ;  /* 0x0000002204d87947 */ /* 0x000ff0000b800000 */
[----:B------:R-:W0:Y:S01]  /*cbd0*/  SHFL.IDX PT, R14, R18, RZ, 0x181f ;  /* 0x00181fff120e7589 */ /* 0x000e2200000e0000 */
[C---:B------:R-:W-:Y:S02]  /*cbe0*/  LOP3.LUT P1, RZ, R16.reuse, 0x40, RZ, 0xc0, !PT ;  /* 0x0000004010ff7812 */ /* 0x040fe4000782c0ff */
[C---:B------:R-:W-:Y:S01]  /*cbf0*/  LOP3.LUT P6, RZ, R16.reuse, 0x20, RZ, 0xc0, !PT ;  /* 0x0000002010ff7812 */ /* 0x040fe200078cc0ff */
[----:B------:R-:W4:Y:S01]  /*cc00*/  SHFL.IDX PT, R3, R19, RZ, 0x181f ;  /* 0x00181fff13037589 */ /* 0x000f2200000e0000 */
[----:B------:R-:W-:Y:S02]  /*cc10*/  LEA R17, R17, UR43, 0x1 ;  /* 0x0000002b11117c11 */ /* 0x000fe4000f8e08ff */
[----:B------:R-:W-:Y:S01]  /*cc20*/  LOP3.LUT P2, RZ, R16, 0x10, RZ, 0xc0, !PT ;  /* 0x0000001010ff7812 */ /* 0x000fe2000784c0ff */
[----:B------:R-:W-:Y:S01]  /*cc30*/  SHFL.IDX PT, R5, R19, 0x1, 0x181f ;  /* 0x00381f0013057f89 */ /* 0x000fe200000e0000 */
[----:B------:R-:W-:-:S03]  /*cc40*/  P2R R11, PR, RZ, 0x40 ;  /* 0x00000040ff0b7803 */ /* 0x000fc60000000000 */
[----:B-1-3--:R-:W-:Y:S04]  /*cc50*/  SHFL.IDX PT, R20, R19, 0x2, 0x181f ;  /* 0x00581f0013147f89 */ /* 0x00afe800000e0000 */
[----:B------:R-:W-:Y:S01]  /*cc60*/  SHFL.IDX PT, R19, R19, 0x3, 0x181f ;  /* 0x00781f0013137f89 */ /* 0x000fe200000e0000 */
[----:B0-----:R-:W-:-:S03]  /*cc70*/  IADD3 R6, P0, R14, R8, RZ ;  /* 0x000000080e067210 */ /* 0x001fc60007f1e0ff */
[----:B------:R-:W0:Y:S01]  /*cc80*/  SHFL.IDX PT, R14, R18, 0x1, 0x181f ;  /* 0x00381f00120e7f89 */ /* 0x000e2200000e0000 */
[----:B----4-:R-:W-:-:S05]  /*cc90*/  IADD3.X R7, RZ, R3, RZ, P0, !PT ;  /* 0x00000003ff077210 */ /* 0x010fca00007fe4ff */
[----:B------:R-:W-:Y:S01]  /*cca0*/  LDGSTS.E.BYPASS.LTC128B.128 [R17+0x400], desc[UR36][R6.64], !P1 ;  /* 0x0040000006117fae */ /* 0x000fe2000c901d64 */
[----:B------:R-:W-:-:S03]  /*ccb0*/  ISETP.NE.U32.AND P1, PT, R25, RZ, PT ;  /* 0x000000ff1900720c */ /* 0x000fc60003f25070 */
[----:B------:R-:W-:Y:S01]  /*ccc0*/  LDGSTS.E.BYPASS.LTC128B.128 [R17+0x2400], desc[UR36][R6.64+0x80], !P6 ;  /* 0x0240008006117fae */ /* 0x000fe2000f101d64 */
[----:B------:R-:W-:-:S03]  /*ccd0*/  LOP3.LUT P6, RZ, R16, 0x40, RZ, 0xc0, !PT ;  /* 0x0000004010ff7812 */ /* 0x000fc600078cc0ff */
[----:B------:R-:W-:Y:S04]  /*cce0*/  LDGSTS.E.BYPASS.LTC128B.128 [R17+0x4400], desc[UR36][R6.64+0x100], !P2 ;  /* 0x0440010006117fae */ /* 0x000fe8000d101d64 */
[----:B------:R-:W-:Y:S04]  /*ccf0*/  LDGSTS.E.BYPASS.LTC128B.128 [R17+0x6400], desc[UR36][R6.64+0x180], !P5 ;  /* 0x0640018006117fae */ /* 0x000fe8000e901d64 */
[----:B------:R-:W-:Y:S01]  /*cd00*/  LDGSTS.E.BYPASS.LTC128B.128 [R17+0x8400], desc[UR36][R6.64+0x200], !P4 ;  /* 0x0840020006117fae */ /* 0x000fe2000e101d64 */
[----:B0-----:R-:W-:-:S03]  /*cd10*/  IADD3 R4, P0, R14, R8, RZ ;  /* 0x000000080e047210 */ /* 0x001fc60007f1e0ff */
[----:B------:R-:W0:Y:S02]  /*cd20*/  SHFL.IDX PT, R14, R18, 0x2, 0x181f ;  /* 0x00581f00120e7f89 */ /* 0x000e2400000e0000 */
[----:B------:R-:W-:Y:S02]  /*cd30*/  IMAD.X R5, RZ, RZ, R5, P0 ;  /* 0x000000ffff057224 */ /* 0x000fe400000e0605 */
[----:B------:R-:W-:Y:S01]  /*cd40*/  LDGSTS.E.BYPASS.LTC128B.128 [R17+0xa400], desc[UR36][R6.64+0x280], !P3 ;  /* 0x0a40028006117fae */ /* 0x000fe2000d901d64 */
[----:B0-----:R-:W-:-:S03]  /*cd50*/  IADD3 R2, P0, R14, R8, RZ ;  /* 0x000000080e027210 */ /* 0x001fc60007f1e0ff */
[----:B------:R0:W1:Y:S02]  /*cd60*/  SHFL.IDX PT, R14, R18, 0x3, 0x181f ;  /* 0x00781f00120e7f89 */ /* 0x00006400000e0000 */
[----:B------:R-:W-:Y:S01]  /*cd70*/  IMAD.X R3, RZ, RZ, R20, P0 ;  /* 0x000000ffff037224 */ /* 0x000fe200000e0614 */
[----:B------:R-:W-:-:S13]  /*cd80*/  ISETP.NE.U32.AND P0, PT, R28, RZ, PT ;  /* 0x000000ff1c00720c */ /* 0x000fda0003f05070 */
[----:B------:R-:W-:Y:S04]  /*cd90*/  LDGSTS.E.BYPASS.LTC128B.128 [R17+0xc400], desc[UR36][R6.64+0x300], P0 ;  /* 0x0c40030006117fae */ /* 0x000fe80008101d64 */
[----:B------:R3:W-:Y:S04]  /*cda0*/  LDGSTS.E.BYPASS.LTC128B.128 [R17+0xe400], desc[UR36][R6.64+0x380], P1 ;  /* 0x0e40038006117fae */ /* 0x0007e80008901d64 */
[----:B------:R-:W-:Y:S01]  /*cdb0*/  LDGSTS.E.BYPASS.LTC128B.128 [R17+0xc00], desc[UR36][R4.64], !P6 ;  /* 0x00c0000004117fae */ /* 0x000fe2000f101d64 */
[----:B------:R-:W-:-:S04]  /*cdc0*/  ISETP.NE.AND P6, PT, R11, RZ, PT ;  /* 0x000000ff0b00720c */ /* 0x000fc80003fc5270 */
[----:B---3--:R-:W-:-:S09]  /*cdd0*/  P2R R6, PR, RZ, 0x40 ;  /* 0x00000040ff067803 */ /* 0x008fd20000000000 */
[----:B------:R-:W-:Y:S01]  /*cde0*/  LDGSTS.E.BYPASS.LTC128B.128 [R17+0x2c00], desc[UR36][R4.64+0x80], !P6 ;  /* 0x02c0008004117fae */ /* 0x000fe2000f101d64 */
[----:B------:R-:W-:-:S03]  /*cdf0*/  LOP3.LUT P6, RZ, R16, 0x40, RZ, 0xc0, !PT ;  /* 0x0000004010ff7812 */ /* 0x000fc600078cc0ff */
[----:B------:R-:W-:Y:S04]  /*ce00*/  LDGSTS.E.BYPASS.LTC128B.128 [R17+0x4c00], desc[UR36][R4.64+0x100], !P2 ;  /* 0x04c0010004117fae */ /* 0x000fe8000d101d64 */
[----:B------:R-:W-:Y:S04]  /*ce10*/  LDGSTS.E.BYPASS.LTC128B.128 [R17+0x6c00], desc[UR36][R4.64+0x180], !P5 ;  /* 0x06c0018004117fae */ /* 0x000fe8000e901d64 */
[----:B------:R-:W-:Y:S04]  /*ce20*/  LDGSTS.E.BYPASS.LTC128B.128 [R17+0x8c00], desc[UR36][R4.64+0x200], !P4 ;  /* 0x08c0020004117fae */ /* 0x000fe8000e101d64 */
[----:B------:R-:W-:Y:S04]  /*ce30*/  LDGSTS.E.BYPASS.LTC128B.128 [R17+0xac00], desc[UR36][R4.64+0x280], !P3 ;  /* 0x0ac0028004117fae */ /* 0x000fe8000d901d64 */
[----:B------:R-:W-:Y:S04]  /*ce40*/  LDGSTS.E.BYPASS.LTC128B.128 [R17+0xcc00], desc[UR36][R4.64+0x300], P0 ;  /* 0x0cc0030004117fae */ /* 0x000fe80008101d64 */
[----:B------:R3:W-:Y:S04]  /*ce50*/  LDGSTS.E.BYPASS.LTC128B.128 [R17+0xec00], desc[UR36][R4.64+0x380], P1 ;  /* 0x0ec0038004117fae */ /* 0x0007e80008901d64 */
[----:B------:R0:W-:Y:S01]  /*ce60*/  LDGSTS.E.BYPASS.LTC128B.128 [R17+0x1400], desc[UR36][R2.64], !P6 ;  /* 0x0140000002117fae */ /* 0x0001e2000f101d64 */
[----:B------:R-:W-:-:S02]  /*ce70*/  ISETP.NE.AND P6, PT, R6, RZ, PT ;  /* 0x000000ff0600720c */ /* 0x000fc40003fc5270 */
[----:B---3--:R-:W-:-:S11]  /*ce80*/  MOV R4, RZ ;  /* 0x000000ff00047202 */ /* 0x008fd60000000f00 */
[----:B------:R0:W-:Y:S04]  /*ce90*/  LDGSTS.E.BYPASS.LTC128B.128 [R17+0x3400], desc[UR36][R2.64+0x80], !P6 ;  /* 0x0340008002117fae */ /* 0x0001e8000f101d64 */
[----:B------:R0:W-:Y:S04]  /*cea0*/  LDGSTS.E.BYPASS.LTC128B.128 [R17+0x5400], desc[UR36][R2.64+0x100], !P2 ;  /* 0x0540010002117fae */ /* 0x0001e8000d101d64 */
[----:B------:R0:W-:Y:S04]  /*ceb0*/  LDGSTS.E.BYPASS.LTC128B.128 [R17+0x7400], desc[UR36][R2.64+0x180], !P5 ;  /* 0x0740018002117fae */ /* 0x0001e8000e901d64 */
[----:B------:R0:W-:Y:S04]  /*cec0*/  LDGSTS.E.BYPASS.LTC128B.128 [R17+0x9400], desc[UR36][R2.64+0x200], !P4 ;  /* 0x0940020002117fae */ /* 0x0001e8000e101d64 */
[----:B------:R0:W-:Y:S04]  /*ced0*/  LDGSTS.E.BYPASS.LTC128B.128 [R17+0xb400], desc[UR36][R2.64+0x280], !P3 ;  /* 0x0b40028002117fae */ /* 0x0001e8000d901d64 */
[----:B------:R0:W-:Y:S04]  /*cee0*/  LDGSTS.E.BYPASS.LTC128B.128 [R17+0xd400], desc[UR36][R2.64+0x300], P0 ;  /* 0x0d40030002117fae */ /* 0x0001e80008101d64 */
[----:B-1----:R0:W-:Y:S02]  /*cef0*/  LDGSTS.E.BYPASS.LTC128B.128 [R17+0xf400], desc[UR36][R2.64+0x380], P1 ;  /* 0x0f40038002117fae */ /* 0x0021e40008901d64 */
.L_x_154:
[----:B------:R-:W-:Y:S02]  /*cf00*/  P2R R5, PR, RZ, 0x2 ;  /* 0x00000002ff057803 */ /* 0x000fe40000000000 */
[----:B------:R-:W-:Y:S02]  /*cf10*/  LOP3.LUT P1, RZ, R16, 0x40, RZ, 0xc0, !PT ;  /* 0x0000004010ff7812 */ /* 0x000fe4000782c0ff */
[----:B0-----:R-:W-:Y:S02]  /*cf20*/  IADD3 R2, P2, R14, R8, RZ ;  /* 0x000000080e027210 */ /* 0x001fe40007f5e0ff */
[----:B------:R-:W-:-:S03]  /*cf30*/  LOP3.LUT P6, RZ, R16, 0x10, RZ, 0xc0, !PT ;  /* 0x0000001010ff7812 */ /* 0x000fc600078cc0ff */
[----:B------:R-:W-:Y:S01]  /*cf40*/  IMAD.X R3, RZ, RZ, R19, P2 ;  /* 0x000000ffff037224 */ /* 0x000fe200010e0613 */
[----:B------:R-:W-:-:S05]  /*cf50*/  LOP3.LUT P2, RZ, R16, 0x20, RZ, 0xc0, !PT ;  /* 0x0000002010ff7812 */ /* 0x000fca000784c0ff */
[----:B------:R-:W-:Y:S01]  /*cf60*/  @!PT LDS RZ, [RZ] ;  /* 0x00000000fffff984 */ /* 0x000fe20000000800 */
[----:B------:R-:W-:Y:S01]  /*cf70*/  @!PT LDS RZ, [RZ] ;  /* 0x00000000fffff984 */ /* 0x000fe20000000800 */
[----:B------:R-:W-:Y:S01]  /*cf80*/  @!PT LDS RZ, [RZ] ;  /* 0x00000000fffff984 */ /* 0x000fe20000000800 */
[----:B------:R0:W-:Y:S01]  /*cf90*/  LDGSTS.E.BYPASS.LTC128B.128 [R17+0x1c00], desc[UR36][R2.64], !P1 ;  /* 0x01c0000002117fae */ /* 0x0001e2000c901d64 */
[----:B------:R-:W-:-:S07]  /*cfa0*/  ISETP.NE.AND P1, PT, R5, RZ, PT ;  /* 0x000000ff0500720c */ /* 0x000fce0003f25270 */
[----:B------:R0:W-:Y:S04]  /*cfb0*/  LDGSTS.E.BYPASS.LTC128B.128 [R17+0x3c00], desc[UR36][R2.64+0x80], !P2 ;  /* 0x03c0008002117fae */ /* 0x0001e8000d101d64 */
[----:B------:R0:W-:Y:S04]  /*cfc0*/  LDGSTS.E.BYPASS.LTC128B.128 [R17+0x5c00], desc[UR36][R2.64+0x100], !P6 ;  /* 0x05c0010002117fae */ /* 0x0001e8000f101d64 */
[----:B------:R0:W-:Y:S04]  /*cfd0*/  LDGSTS.E.BYPASS.LTC128B.128 [R17+0x7c00], desc[UR36][R2.64+0x180], !P5 ;  /* 0x07c0018002117fae */ /* 0x0001e8000e901d64 */
[----:B------:R0:W-:Y:S04]  /*cfe0*/  LDGSTS.E.BYPASS.LTC128B.128 [R17+0x9c00], desc[UR36][R2.64+0x200], !P4 ;  /* 0x09c0020002117fae */ /* 0x0001e8000e101d64 */
[----:B------:R0:W-:Y:S04]  /*cff0*/  LDGSTS.E.BYPASS.LTC128B.128 [R17+0xbc00], desc[UR36][R2.64+0x280], !P3 ;  /* 0x0bc0028002117fae */ /* 0x0001e8000d901d64 */
[----:B------:R0:W-:Y:S01]  /*d000*/  LDGSTS.E.BYPASS.LTC128B.128 [R17+0xdc00], desc[UR36][R2.64+0x300], P0 ;  /* 0x0dc0030002117fae */ /* 0x0001e20008101d64 */
[----:B------:R-:W-:-:S03]  /*d010*/  PLOP3.LUT P0, PT, PT, PT, PT, 0x80, 0x0 ;  /* 0x000000000000781c */ /* 0x000fc60003f0f070 */
[----:B------:R0:W-:Y:S01]  /*d020*/  LDGSTS.E.BYPASS.LTC128B.128 [R17+0xfc00], desc[UR36][R2.64+0x380], P1 ;  /* 0x0fc0038002117fae */ /* 0x0001e20008901d64 */
[----:B------:R-:W-:-:S09]  /*d030*/  NOP ;  /* 0x0000000000007918 */ /* 0x000fd20000000000 */
.L_x_83:
        /* <DEDUP_REMOVED lines=10> */
.L_x_84:
[----:B------:R-:W-:Y:S01]  /*d0e0*/  VIADD R0, R0, 0x1 ;  /* 0x0000000100007836 */ /* 0x000fe20000000000 */
[----:B------:R-:W-:Y:S01]  /*d0f0*/  IADD3 R22, R22, -0x1, RZ ;  /* 0xffffffff16167810 */ /* 0x000fe20007ffe0ff */
[----:B------:R1:W-:Y:S01]  /*d100*/  SYNCS.ARRIVE.TRANS64.A1T0 RZ, [R10+URZ+0x28c50], RZ ;  /* 0x028c50ff0aff79a7 */ /* 0x0003e2000810003f */
[----:B------:R-:W-:Y:S02]  /*d110*/  VIADD R9, R9, 0xffffffc0 ;  /* 0xffffffc009097836 */ /* 0x000fe40000000000 */
[----:B------:R-:W-:-:S04]  /*d120*/  ISETP.NE.AND P0, PT, R0, 0x2, PT ;  /* 0x000000020000780c */ /* 0x000fc80003f05270 */
[----:B------:R-:W-:Y:S02]  /*d130*/  SEL R0, R0, RZ, P0 ;  /* 0x000000ff00007207 */ /* 0x000fe40000000000 */
[----:B0-----:R-:W-:Y:S02]  /*d140*/  SEL R2, RZ, 0x1, P0 ;  /* 0x00000001ff027807 */ /* 0x001fe40000000000 */
[----:B------:R-:W-:Y:S02]  /*d150*/  ISETP.GT.AND P0, PT, R22, UR45, PT ;  /* 0x0000002d16007c0c */ /* 0x000fe4000bf04270 */
[----:B------:R-:W-:-:S11]  /*d160*/  LOP3.LUT R21, R21, R2, RZ, 0x3c, !PT ;  /* 0x0000000215157212 */ /* 0x000fd600078e3cff */
[----:B-1----:R-:W-:Y:S05]  /*d170*/  @P0 BRA `(.L_x_85) ;  /* 0xfffffff0008c0947 */ /* 0x002fea000383ffff */
.L_x_70:
[----:B------:R-:W-:Y:S05]  /*d180*/  BSYNC B0 ;  /* 0x0000000000007941 */ /* 0x000fea0003800000 */
.L_x_53:
[----:B------:R-:W0:Y:S01]  /*d190*/  S2R R3, SR_CgaCtaId ;  /* 0x0000000000037919 */ /* 0x000e220000008800 */
[----:B------:R-:W-:Y:S01]  /*d1a0*/  MOV R2, 0x400 ;  /* 0x0000040000027802 */ /* 0x000fe20000000f00 */
[----:B------:R-:W-:Y:S01]  /*d1b0*/  BSSY B0, `(.L_x_86) ;  /* 0x0000005000007945 */ /* 0x000fe20003800000 */
[----:B------:R-:W-:Y:S02]  /*d1c0*/  SHF.L.U32 R4, R4, 0x1f, RZ ;  /* 0x0000001f04047819 */ /* 0x000fe400000006ff */
[----:B0-----:R-:W-:-:S04]  /*d1d0*/  LEA R5, R3, R2, 0x18 ;  /* 0x0000000203057211 */ /* 0x001fc800078ec0ff */
[----:B------:R-:W0:Y:S02]  /*d1e0*/  SYNCS.PHASECHK.TRANS64.TRYWAIT P0, [R5+URZ+0x28c20], R4 ;  /* 0x028c2004050075a7 */ /* 0x000e24000800017f */
[----:B0-----:R-:W-:Y:S05]  /*d1f0*/  @!P0 BRA `(.L_x_87) ;  /* 0x0000002400108947 */ /* 0x001fea0003800000 */
.L_x_155:
[----:B------:R-:W-:Y:S05]  /*d200*/  BSYNC B0 ;  /* 0x0000000000007941 */ /* 0x000fea0003800000 */
.L_x_86:
[----:B------:R-:W-:-:S03]  /*d210*/  UMOV UR4, 0xffffffff ;  /* 0xffffffff00047882 */ /* 0x000fc60000000000 */
[----:B------:R-:W-:Y:S05]  /*d220*/  BRA.DIV UR4, `(.L_x_88) ;  /* 0x0000002604187947 */ /* 0x000fea000b800000 */
[----:B------:R-:W1:Y:S02]  /*d230*/  S2R R2, SR_TID.X ;  /* 0x0000000000027919 */ /* 0x000e640000002100 */
[----:B-1----:R-:W-:-:S04]  /*d240*/  SHF.R.U32.HI R2, RZ, 0x5, R2 ;  /* 0x00000005ff027819 */ /* 0x002fc80000011602 */
[----:B------:R-:W-:-:S05]  /*d250*/  LOP3.LUT R2, R2, 0x3, RZ, 0xc0, !PT ;  /* 0x0000000302027812 */ /* 0x000fca00078ec0ff */
[----:B------:R1:W3:Y:S02]  /*d260*/  SHFL.IDX PT, R14, R2, RZ, 0x1f ;  /* 0x00001fff020e7589 */ /* 0x0002e400000e0000 */
.L_x_158:
[----:B---3--:R-:W-:-:S13]  /*d270*/  ISETP.NE.AND P0, PT, R14, RZ, PT ;  /* 0x000000ff0e00720c */ /* 0x008fda0003f05270 */
[----:B------:R-:W-:Y:S05]  /*d280*/  @P0 BRA `(.L_x_8) ;  /* 0x0000000000880947 */ /* 0x000fea0003800000 */
[----:B------:R-:W-:-:S03]  /*d290*/  UMOV UR4, 0xffffffff ;  /* 0xffffffff00047882 */ /* 0x000fc60000000000 */
[----:B------:R-:W-:Y:S05]  /*d2a0*/  BRA.DIV UR4, `(.L_x_89) ;  /* 0x00000026042c7947 */ /* 0x000fea000b800000 */
[----:B------:R-:W-:-:S13]  /*d2b0*/  ELECT P6, URZ, PT ;  /* 0x00000000003f782f */ /* 0x000fda00038c0000 */
.L_x_161:
[----:B------:R-:W-:Y:S05]  /*d2c0*/  @!P6 BRA `(.L_x_8) ;  /* 0x000000000078e947 */ /* 0x000fea0003800000 */
[----:B------:R-:W-:-:S06]  /*d2d0*/  ULOP3.LUT UR4, UR39, 0x2, URZ, 0xfc, !UPT ;  /* 0x0000000227047892 */ /* 0x000fcc000f8efc3f */
[----:B-1----:R-:W-:-:S05]  /*d2e0*/  IMAD.U32 R2, RZ, RZ, UR4 ;  /* 0x00000004ff027e24 */ /* 0x002fca000f8e00ff */
[----:B------:R-:W-:-:S13]  /*d2f0*/  ISETP.NE.AND P0, PT, R2, 0x3, PT ;  /* 0x000000030200780c */ /* 0x000fda0003f05270 */
[----:B------:R-:W-:Y:S05]  /*d300*/  @!P0 BRA `(.L_x_90) ;  /* 0x0000000000048947 */ /* 0x000fea0003800000 */
[----:B------:R-:W-:Y:S01]  /*d310*/  BPT.TRAP 0x1 ;  /* 0x000000040000795c */ /* 0x000fe20000300000 */
.L_x_90:
[C---:B0-----:R-:W-:Y:S01]  /*d320*/  LEA R4, R0.reuse, R5, 0x3 ;  /* 0x0000000500047211 */ /* 0x041fe200078e18ff */
[----:B------:R-:W-:Y:S01]  /*d330*/  VIADD R0, R0, 0x1 ;  /* 0x0000000100007836 */ /* 0x000fe20000000000 */
[----:B------:R-:W-:-:S04]  /*d340*/  SHF.L.U32 R3, R21, 0x1f, RZ ;  /* 0x0000001f15037819 */ /* 0x000fc800000006ff */
[----:B------:R-:W0:Y:S01]  /*d350*/  SYNCS.PHASECHK.TRANS64.TRYWAIT P1, [R4+URZ+0x28c40], R3 ;  /* 0x028c4003040075a7 */ /* 0x000e22000802017f */
[----:B------:R-:W-:-:S04]  /*d360*/  ISETP.NE.AND P2, PT, R0, 0x2, PT ;  /* 0x000000020000780c */ /* 0x000fc80003f45270 */
[----:B------:R-:W-:Y:S01]  /*d370*/  SEL R2, RZ, 0x1, P2 ;  /* 0x00000001ff027807 */ /* 0x000fe20001000000 */
[----:B0-----:R-:W-:Y:S08]  /*d380*/  @!P1 BRA `(.L_x_91) ;  /* 0x0000002400149947 */ /* 0x001ff00003800000 */
.L_x_162:
[----:B------:R-:W-:Y:S02]  /*d390*/  SEL R0, R0, RZ, P2 ;  /* 0x000000ff00007207 */ /* 0x000fe40001000000 */
[----:B------:R-:W-:Y:S01]  /*d3a0*/  LOP3.LUT R2, R21, R2, RZ, 0x3c, !PT ;  /* 0x0000000215027212 */ /* 0x000fe200078e3cff */
[----:B------:R-:W-:Y:S06]  /*d3b0*/  @!P0 BRA `(.L_x_92) ;  /* 0x0000000000048947 */ /* 0x000fec0003800000 */
[----:B------:R-:W-:Y:S01]  /*d3c0*/  BPT.TRAP 0x1 ;  /* 0x000000040000795c */ /* 0x000fe20000300000 */
.L_x_92:
[----:B------:R-:W-:Y:S01]  /*d3d0*/  IMAD R5, R0, 0x8, R5 ;  /* 0x0000000800057824 */ /* 0x000fe200078e0205 */
[----:B------:R-:W-:-:S04]  /*d3e0*/  SHF.L.U32 R0, R2, 0x1f, RZ ;  /* 0x0000001f02007819 */ /* 0x000fc800000006ff */
[----:B------:R-:W1:Y:S02]  /*d3f0*/  SYNCS.PHASECHK.TRANS64.TRYWAIT P1, [R5+URZ+0x28c40], R0 ;  /* 0x028c4000050075a7 */ /* 0x000e64000802017f */
[----:B-1----:R-:W-:Y:S05]  /*d400*/  @!P1 BRA `(.L_x_93) ;  /* 0x0000002400089947 */ /* 0x002fea0003800000 */
.L_x_163:
[----:B------:R-:W-:Y:S05]  /*d410*/  @!P0 BRA `(.L_x_94) ;  /* 0x0000000000048947 */ /* 0x000fea0003800000 */
[----:B------:R-:W-:Y:S01]  /*d420*/  BPT.TRAP 0x1 ;  /* 0x000000040000795c */ /* 0x000fe20000300000 */
.L_x_94:
[----:B------:R-:W3:Y:S02]  /*d430*/  SYNCS.PHASECHK.TRANS64.TRYWAIT P1, [R4+URZ+0x28c60], R3 ;  /* 0x028c6003040075a7 */ /* 0x000ee4000802017f */
[----:B---3--:R-:W-:Y:S05]  /*d440*/  @!P1 BRA `(.L_x_95) ;  /* 0x00000024000c9947 */ /* 0x008fea0003800000 */
.L_x_164:
[----:B------:R-:W-:Y:S05]  /*d450*/  @!P0 BRA `(.L_x_96) ;  /* 0x0000000000048947 */ /* 0x000fea0003800000 */
[----:B------:R-:W-:Y:S01]  /*d460*/  BPT.TRAP 0x1 ;  /* 0x000000040000795c */ /* 0x000fe20000300000 */
.L_x_96:
[----:B----4-:R4:W0:Y:S02]  /*d470*/  SYNCS.PHASECHK.TRANS64.TRYWAIT P0, [R5+URZ+0x28c60], R0 ;  /* 0x028c6000050075a7 */ /* 0x010824000800017f */
[----:B0-----:R-:W-:Y:S05]  /*d480*/  @!P0 NANOSLEEP.SYNCS 0x989680 ;  /* 0x009896800000895d */ /* 0x001fea0003900000 */
[----:B------:R-:W0:Y:S02]  /*d490*/  @!P0 SYNCS.PHASECHK.TRANS64 P0, [R5+URZ+0x28c60], R0 ;  /* 0x028c6000050085a7 */ /* 0x000e24000800007f */
[----:B0-----:R-:W-:Y:S05]  /*d4a0*/  @!P0 BRA `(.L_x_96) ;  /* 0xfffffffc00f08947 */ /* 0x001fea000383ffff */
.L_x_8:
[----:B------:R-:W-:Y:S05]  /*d4b0*/  BSYNC B6 ;  /* 0x0000000000067941 */ /* 0x000fea0003800000 */
.L_x_5:
[----:B------:R-:W-:Y:S05]  /*d4c0*/  EXIT ;  /* 0x000000000000794d */ /* 0x000fea0003800000 */
.L_x_13:
[----:B0-----:R-:W-:-:S04]  /*d4d0*/  MOV R5, UR5 ;  /* 0x0000000500057c02 */ /* 0x001fc80008000f00 */
[----:B------:R0:W1:Y:S03]  /*d4e0*/  SYNCS.PHASECHK.TRANS64.TRYWAIT P1, [R5+URZ+0x28c50], R2 ;  /* 0x028c5002050075a7 */ /* 0x000066000802017f */
[----:B-1----:R-:W-:Y:S05]  /*d4f0*/  @!P1 NANOSLEEP.SYNCS 0x989680 ;  /* 0x009896800000995d */ /* 0x002fea0003900000 */
[----:B------:R-:W1:Y:S02]  /*d500*/  @!P1 SYNCS.PHASECHK.TRANS64 P1, [R5+URZ+0x28c50], R2 ;  /* 0x028c5002050095a7 */ /* 0x000e64000802007f */
[----:B-1----:R-:W-:Y:S05]  /*d510*/  @!P1 BRA `(.L_x_13) ;  /* 0xfffffffc00ec9947 */ /* 0x002fea000383ffff */
[----:B------:R-:W-:Y:S05]  /*d520*/  BRA `(.L_x_97) ;  /* 0xffffff3c009c7947 */ /* 0x000fea000383ffff */
.L_x_19:
[----:B-1----:R-:W-:-:S04]  /*d530*/  IMAD.U32 R5, RZ, RZ, UR7 ;  /* 0x00000007ff057e24 */ /* 0x002fc8000f8e00ff */
[----:B------:R1:W2:Y:S03]  /*d540*/  SYNCS.PHASECHK.TRANS64.TRYWAIT P1, [R5+URZ+0x28c50], R2 ;  /* 0x028c5002050075a7 */ /* 0x0002a6000802017f */
[----:B--2---:R-:W-:Y:S05]  /*d550*/  @!P1 NANOSLEEP.SYNCS 0x989680 ;  /* 0x009896800000995d */ /* 0x004fea0003900000 */
[----:B------:R-:W2:Y:S02]  /*d560*/  @!P1 SYNCS.PHASECHK.TRANS64 P1, [R5+URZ+0x28c50], R2 ;  /* 0x028c5002050095a7 */ /* 0x000ea4000802007f */
[----:B--2---:R-:W-:Y:S05]  /*d570*/  @!P1 BRA `(.L_x_19) ;  /* 0xfffffffc00ec9947 */ /* 0x004fea000383ffff */
[----:B------:R-:W-:Y:S05]  /*d580*/  BRA `(.L_x_18) ;  /* 0xffffff4800a07947 */ /* 0x000fea000383ffff */
.L_x_24:
[----:B0-----:R-:W-:-:S04]  /*d590*/  IMAD.U32 R0, RZ, RZ, UR41 ;  /* 0x00000029ff007e24 */ /* 0x001fc8000f8e00ff */
[----:B------:R0:W1:Y:S03]  /*d5a0*/  SYNCS.PHASECHK.TRANS64.TRYWAIT P0, [R0+URZ+0x28c00], R11 ;  /* 0x028c000b000075a7 */ /* 0x000066000800017f */
[----:B-1----:R-:W-:Y:S05]  /*d5b0*/  @!P0 NANOSLEEP.SYNCS 0x989680 ;  /* 0x009896800000895d */ /* 0x002fea0003900000 */
[----:B------:R-:W1:Y:S02]  /*d5c0*/  @!P0 SYNCS.PHASECHK.TRANS64 P0, [R0+URZ+0x28c00], R11 ;  /* 0x028c000b000085a7 */ /* 0x000e64000800007f */
[----:B-1----:R-:W-:Y:S05]  /*d5d0*/  @!P0 BRA `(.L_x_24) ;  /* 0xfffffffc00ec8947 */ /* 0x002fea000383ffff */
[----:B------:R-:W-:Y:S05]  /*d5e0*/  BRA `(.L_x_98) ;  /* 0xffffff5c00987947 */ /* 0x000fea000383ffff */
.L_x_28:
[----:B-1----:R-:W-:-:S04]  /*d5f0*/  MOV R2, UR41 ;  /* 0x0000002900027c02 */ /* 0x002fc80008000f00 */
[----:B------:R1:W2:Y:S03]  /*d600*/  SYNCS.PHASECHK.TRANS64.TRYWAIT P1, [R2+URZ+0x28c30], R11 ;  /* 0x028c300b020075a7 */ /* 0x0002a6000802017f */
[----:B--2---:R-:W-:Y:S05]  /*d610*/  @!P1 NANOSLEEP.SYNCS 0x989680 ;  /* 0x009896800000995d */ /* 0x004fea0003900000 */
[----:B------:R-:W2:Y:S02]  /*d620*/  @!P1 SYNCS.PHASECHK.TRANS64 P1, [R2+URZ+0x28c30], R11 ;  /* 0x028c300b020095a7 */ /* 0x000ea4000802007f */
[----:B--2---:R-:W-:Y:S05]  /*d630*/  @!P1 BRA `(.L_x_28) ;  /* 0xfffffffc00ec9947 */ /* 0x004fea000383ffff */
[----:B------:R-:W-:Y:S05]  /*d640*/  BRA `(.L_x_27) ;  /* 0xffffff5c00d87947 */ /* 0x000fea000383ffff */
.L_x_33:
[----:B--2---:R-:W-:-:S04]  /*d650*/  IMAD.U32 R12, RZ, RZ, UR41 ;  /* 0x00000029ff0c7e24 */ /* 0x004fc8000f8e00ff */
[----:B------:R2:W4:Y:S03]  /*d660*/  SYNCS.PHASECHK.TRANS64.TRYWAIT P1, [R12+URZ+0x28c50], R11 ;  /* 0x028c500b0c0075a7 */ /* 0x000526000802017f */
[----:B----4-:R-:W-:Y:S05]  /*d670*/  @!P1 NANOSLEEP.SYNCS 0x989680 ;  /* 0x009896800000995d */ /* 0x010fea0003900000 */
[----:B------:R-:W4:Y:S02]  /*d680*/  @!P1 SYNCS.PHASECHK.TRANS64 P1, [R12+URZ+0x28c50], R11 ;  /* 0x028c500b0c0095a7 */ /* 0x000f24000802007f */
[----:B----4-:R-:W-:Y:S05]  /*d690*/  @!P1 BRA `(.L_x_33) ;  /* 0xfffffffc00ec9947 */ /* 0x010fea000383ffff */
[----:B------:R-:W-:Y:S05]  /*d6a0*/  BRA `(.L_x_32) ;  /* 0xffffff7400547947 */ /* 0x000fea000383ffff */
.L_x_39:
[----:B-1----:R-:W-:-:S04]  /*d6b0*/  IMAD.U32 R12, RZ, RZ, UR26 ;  /* 0x0000001aff0c7e24 */ /* 0x002fc8000f8e00ff */
[----:B------:R1:W2:Y:S03]  /*d6c0*/  SYNCS.PHASECHK.TRANS64.TRYWAIT P2, [R12+URZ+0x28c30], R11 ;  /* 0x028c300b0c0075a7 */ /* 0x0002a6000804017f */
[----:B--2---:R-:W-:Y:S05]  /*d6d0*/  @!P2 NANOSLEEP.SYNCS 0x989680 ;  /* 0x009896800000a95d */ /* 0x004fea0003900000 */
[----:B------:R-:W2:Y:S02]  /*d6e0*/  @!P2 SYNCS.PHASECHK.TRANS64 P2, [R12+URZ+0x28c30], R11 ;  /* 0x028c300b0c00a5a7 */ /* 0x000ea4000804007f */
[----:B--2---:R-:W-:Y:S05]  /*d6f0*/  @!P2 BRA `(.L_x_39) ;  /* 0xfffffffc00eca947 */ /* 0x004fea000383ffff */
[----:B------:R-:W-:Y:S05]  /*d700*/  BRA `(.L_x_38) ;  /* 0xffffff7800487947 */ /* 0x000fea000383ffff */
.L_x_44:
[----:B--2---:R-:W-:-:S04]  /*d710*/  MOV R0, UR26 ;  /* 0x0000001a00007c02 */ /* 0x004fc80008000f00 */
[----:B------:R2:W3:Y:S03]  /*d720*/  SYNCS.PHASECHK.TRANS64.TRYWAIT P2, [R0+URZ+0x28c50], R11 ;  /* 0x028c500b000075a7 */ /* 0x0004e6000804017f */
[----:B---3--:R-:W-:Y:S05]  /*d730*/  @!P2 NANOSLEEP.SYNCS 0x989680 ;  /* 0x009896800000a95d */ /* 0x008fea0003900000 */
[----:B------:R-:W3:Y:S02]  /*d740*/  @!P2 SYNCS.PHASECHK.TRANS64 P2, [R0+URZ+0x28c50], R11 ;  /* 0x028c500b0000a5a7 */ /* 0x000ee4000804007f */
[----:B---3--:R-:W-:Y:S05]  /*d750*/  @!P2 BRA `(.L_x_44) ;  /* 0xfffffffc00eca947 */ /* 0x008fea000383ffff */
[----:B------:R-:W-:Y:S05]  /*d760*/  BRA `(.L_x_43) ;  /* 0xffffff9000647947 */ /* 0x000fea000383ffff */
.L_x_58:
[----:B------:R-:W-:Y:S01]  /*d770*/  IMAD.MOV.U32 R13, RZ, RZ, R23 ;  /* 0x000000ffff0d7224 */ /* 0x000fe200078e0017 */
[----:B------:R-:W-:Y:S01]  /*d780*/  MOV R11, 0x1f ;  /* 0x0000001f000b7802 */ /* 0x000fe20000000f00 */
[----:B------:R-:W-:Y:S02]  /*d790*/  IMAD.MOV.U32 R12, RZ, RZ, RZ ;  /* 0x000000ffff0c7224 */ /* 0x000fe400078e00ff */
[----:B------:R-:W-:-:S07]  /*d7a0*/  IMAD.MOV.U32 R15, RZ, RZ, -0x1 ;  /* 0xffffffffff0f7424 */ /* 0x000fce00078e00ff */
[----:B------:R-:W-:Y:S05]  /*d7b0*/  WARPSYNC.COLLECTIVE R15, `(.L_x_99) ;  /* 0x000000000f087348 */ /* 0x000fea0003c00000 */
[----:B------:R0:W1:Y:S02]  /*d7c0*/  SHFL.IDX P6, R14, R13, R12, R11 ;  /* 0x0000000c0d0e7389 */ /* 0x00006400000c000b */
[----:B01----:R-:W-:Y:S01]  /*d7d0*/  ENDCOLLECTIVE ;  /* 0x000000000000791b */ /* 0x003fe20003800000 */
.L_x_99:
[----:B------:R-:W-:Y:S05]  /*d7e0*/  BRA `(.L_x_100) ;  /* 0xffffffd400307947 */ /* 0x000fea000383ffff */
.L_x_60:
[----:B0-----:R-:W-:-:S04]  /*d7f0*/  IMAD.U32 R3, RZ, RZ, UR43 ;  /* 0x0000002bff037e24 */ /* 0x001fc8000f8e00ff */
[----:B------:R0:W1:Y:S03]  /*d800*/  SYNCS.PHASECHK.TRANS64.TRYWAIT P0, [R3+URZ+0x28c40], R0 ;  /* 0x028c4000030075a7 */ /* 0x000066000800017f */
[----:B-1----:R-:W-:Y:S05]  /*d810*/  @!P0 NANOSLEEP.SYNCS 0x989680 ;  /* 0x009896800000895d */ /* 0x002fea0003900000 */
[----:B------:R-:W1:Y:S02]  /*d820*/  @!P0 SYNCS.PHASECHK.TRANS64 P0, [R3+URZ+0x28c40], R0 ;  /* 0x028c4000030085a7 */ /* 0x000e64000800007f */
[----:B-1----:R-:W-:Y:S05]  /*d830*/  @!P0 BRA `(.L_x_60) ;  /* 0xfffffffc00ec8947 */ /* 0x002fea000383ffff */
[----:B------:R-:W-:Y:S05]  /*d840*/  BRA `(.L_x_101) ;  /* 0xffffffd400607947 */ /* 0x000fea000383ffff */
.L_x_61:
[----:B------:R-:W-:Y:S01]  /*d850*/  BSSY B0, `(.L_x_102) ;  /* 0x0000008000007945 */ /* 0x000fe20003800000 */
[----:B------:R-:W-:Y:S01]  /*d860*/  MOV R13, R5 ;  /* 0x00000005000d7202 */ /* 0x000fe20000000f00 */
[----:B------:R-:W-:Y:S01]  /*d870*/  IMAD.MOV.U32 R12, RZ, RZ, RZ ;  /* 0x000000ffff0c7224 */ /* 0x000fe200078e00ff */
[----:B------:R-:W-:Y:S01]  /*d880*/  MOV R15, 0xffffffff ;  /* 0xffffffff000f7802 */ /* 0x000fe20000000f00 */
[----:B------:R-:W-:-:S07]  /*d890*/  IMAD.MOV.U32 R11, RZ, RZ, 0x181f ;  /* 0x0000181fff0b7424 */ /* 0x000fce00078e00ff */
[----:B------:R-:W-:Y:S05]  /*d8a0*/  WARPSYNC.COLLECTIVE R15, `(.L_x_103) ;  /* 0x000000000f087348 */ /* 0x000fea0003c00000 */
[----:B------:R0:W1:Y:S02]  /*d8b0*/  SHFL.IDX P6, R14, R13, R12, R11 ;  /* 0x0000000c0d0e7389 */ /* 0x00006400000c000b */
[----:B01----:R-:W-:Y:S01]  /*d8c0*/  ENDCOLLECTIVE ;  /* 0x000000000000791b */ /* 0x003fe20003800000 */
.L_x_103:
[----:B------:R-:W-:Y:S05]  /*d8d0*/  BSYNC B0 ;  /* 0x0000000000007941 */ /* 0x000fea0003800000 */
.L_x_102:
[----:B------:R-:W-:Y:S01]  /*d8e0*/  IMAD.MOV.U32 R13, RZ, RZ, R0 ;  /* 0x000000ffff0d7224 */ /* 0x000fe200078e0000 */
[----:B------:R-:W-:Y:S01]  /*d8f0*/  MOV R12, RZ ;  /* 0x000000ff000c7202 */ /* 0x000fe20000000f00 */
[----:B------:R-:W-:Y:S01]  /*d900*/  IMAD.MOV.U32 R11, RZ, RZ, 0x181f ;  /* 0x0000181fff0b7424 */ /* 0x000fe200078e00ff */
[----:B------:R-:W-:Y:S01]  /*d910*/  @P0 LEA R7, R30, UR43, 0x1 ;  /* 0x0000002b1e070c11 */ /* 0x000fe2000f8e08ff */
[----:B------:R-:W-:Y:S02]  /*d920*/  IMAD.MOV.U32 R15, RZ, RZ, -0x1 ;  /* 0xffffffffff0f7424 */ /* 0x000fe400078e00ff */
[----:B------:R-:W-:-:S07]  /*d930*/  IMAD.MOV.U32 R2, RZ, RZ, R14 ;  /* 0x000000ffff027224 */ /* 0x000fce00078e000e */
[----:B------:R-:W-:Y:S05]  /*d940*/  WARPSYNC.COLLECTIVE R15, `(.L_x_104) ;  /* 0x000000000f087348 */ /* 0x000fea0003c00000 */
[----:B------:R0:W1:Y:S02]  /*d950*/  SHFL.IDX P6, R14, R13, R12, R11 ;  /* 0x0000000c0d0e7389 */ /* 0x00006400000c000b */
[----:B01----:R-:W-:Y:S01]  /*d960*/  ENDCOLLECTIVE ;  /* 0x000000000000791b */ /* 0x003fe20003800000 */
.L_x_104:
[----:B------:R-:W-:Y:S01]  /*d970*/  IMAD.MOV.U32 R13, RZ, RZ, R5 ;  /* 0x000000ffff0d7224 */ /* 0x000fe200078e0005 */
[----:B------:R-:W-:Y:S02]  /*d980*/  MOV R12, 0x1 ;  /* 0x00000001000c7802 */ /* 0x000fe40000000f00 */
[----:B------:R-:W-:-:S04]  /*d990*/  @P0 LEA R14, P1, R22, R14, 0x1 ;  /* 0x0000000e160e0211 */ /* 0x000fc800078208ff */
[----:B------:R-:W-:Y:S01]  /*d9a0*/  @P0 IADD3.X R3, RZ, R2, RZ, P1, !PT ;  /* 0x00000002ff030210 */ /* 0x000fe20000ffe4ff */
[----:B------:R-:W-:-:S08]  /*d9b0*/  @P0 IMAD.MOV.U32 R2, RZ, RZ, R14 ;  /* 0x000000ffff020224 */ /* 0x000fd000078e000e */
[----:B------:R-:W-:Y:S05]  /*d9c0*/  WARPSYNC.COLLECTIVE R15, `(.L_x_105) ;  /* 0x000000000f087348 */ /* 0x000fea0003c00000 */
[----:B------:R0:W1:Y:S02]  /*d9d0*/  SHFL.IDX P6, R14, R13, R12, R11 ;  /* 0x0000000c0d0e7389 */ /* 0x00006400000c000b */
[----:B01----:R-:W-:Y:S01]  /*d9e0*/  ENDCOLLECTIVE ;  /* 0x000000000000791b */ /* 0x003fe20003800000 */
.L_x_105:
[----:B------:R-:W-:Y:S01]  /*d9f0*/  @!PT LDS RZ, [RZ] ;  /* 0x00000000fffff984 */ /* 0x000fe20000000800 */
[----:B------:R-:W-:Y:S01]  /*da00*/  @!PT LDS RZ, [RZ] ;  /* 0x00000000fffff984 */ /* 0x000fe20000000800 */
[----:B------:R-:W-:Y:S01]  /*da10*/  @!PT LDS RZ, [RZ] ;  /* 0x00000000fffff984 */ /* 0x000fe20000000800 */
[----:B------:R0:W-:Y:S01]  /*da20*/  @P0 LDGSTS.E.BYPASS.LTC128B.128 [R7+0x22400], desc[UR36][R2.64], !P2 ;  /* 0x2240000002070fae */ /* 0x0001e2000d101d64 */
[----:B------:R-:W-:Y:S01]  /*da30*/  ISETP.GE.AND P0, PT, R18, 0x11, PT ;  /* 0x000000111200780c */ /* 0x000fe20003f06270 */
[----:B------:R-:W-:-:S12]  /*da40*/  IMAD.MOV.U32 R13, RZ, RZ, R0 ;  /* 0x000000ffff0d7224 */ /* 0x000fd800078e0000 */
[----:B------:R-:W-:Y:S01]  /*da50*/  @P0 LEA R9, R30, UR43, 0x1 ;  /* 0x0000002b1e090c11 */ /* 0x000fe2000f8e08ff */
[----:B0-----:R-:W-:-:S07]  /*da60*/  IMAD.MOV.U32 R4, RZ, RZ, R14 ;  /* 0x000000ffff047224 */ /* 0x001fce00078e000e */
[----:B------:R-:W-:Y:S05]  /*da70*/  WARPSYNC.COLLECTIVE R15, `(.L_x_106) ;  /* 0x000000000f087348 */ /* 0x000fea0003c00000 */
[----:B------:R0:W1:Y:S02]  /*da80*/  SHFL.IDX P6, R14, R13, R12, R11 ;  /* 0x0000000c0d0e7389 */ /* 0x00006400000c000b */
[----:B01----:R-:W-:Y:S01]  /*da90*/  ENDCOLLECTIVE ;  /* 0x000000000000791b */ /* 0x003fe20003800000 */
.L_x_106:
[----:B------:R-:W-:Y:S02]  /*daa0*/  IMAD.MOV.U32 R13, RZ, RZ, R5 ;  /* 0x000000ffff0d7224 */ /* 0x000fe400078e0005 */
[----:B------:R-:W-:Y:S01]  /*dab0*/  IMAD.MOV.U32 R12, RZ, RZ, 0x2 ;  /* 0x00000002ff0c7424 */ /* 0x000fe200078e00ff */
[----:B------:R-:W-:-:S13]  /*dac0*/  @P0 LEA R2, P1, R22, R14, 0x1 ;  /* 0x0000000e16020211 */ /* 0x000fda00078208ff */
[----:B------:R-:W-:Y:S05]  /*dad0*/  WARPSYNC.COLLECTIVE R15, `(.L_x_107) ;  /* 0x000000000f087348 */ /* 0x000fea0003c00000 */
[----:B------:R0:W1:Y:S02]  /*dae0*/  SHFL.IDX P6, R14, R13, R12, R11 ;  /* 0x0000000c0d0e7389 */ /* 0x00006400000c000b */
[----:B01----:R-:W-:Y:S01]  /*daf0*/  ENDCOLLECTIVE ;  /* 0x000000000000791b */ /* 0x003fe20003800000 */
.L_x_107:
[----:B------:R-:W-:-:S05]  /*db00*/  @P0 IADD3.X R3, RZ, R4, RZ, P1, !PT ;  /* 0x00000004ff030210 */ /* 0x000fca0000ffe4ff */
[----:B------:R-:W-:Y:S01]  /*db10*/  @!PT LDS RZ, [RZ] ;  /* 0x00000000fffff984 */ /* 0x000fe20000000800 */
[----:B------:R-:W-:Y:S01]  /*db20*/  @!PT LDS RZ, [RZ] ;  /* 0x00000000fffff984 */ /* 0x000fe20000000800 */
[----:B------:R-:W-:Y:S01]  /*db30*/  @!PT LDS RZ, [RZ] ;  /* 0x00000000fffff984 */ /* 0x000fe20000000800 */
[----:B------:R0:W-:Y:S01]  /*db40*/  @P0 LDGSTS.E.BYPASS.LTC128B.128 [R9+0x22c00], desc[UR36][R2.64], !P2 ;  /* 0x22c0000002090fae */ /* 0x0001e2000d101d64 */
[----:B------:R-:W-:Y:S01]  /*db50*/  ISETP.GE.AND P0, PT, R18, 0x21, PT ;  /* 0x000000211200780c */ /* 0x000fe20003f06270 */
[----:B------:R-:W-:-:S12]  /*db60*/  IMAD.MOV.U32 R13, RZ, RZ, R0 ;  /* 0x000000ffff0d7224 */ /* 0x000fd800078e0000 */
[----:B------:R-:W-:Y:S02]  /*db70*/  @P0 LEA R7, R30, UR43, 0x1 ;  /* 0x0000002b1e070c11 */ /* 0x000fe4000f8e08ff */
[----:B0-----:R-:W-:-:S07]  /*db80*/  MOV R4, R14 ;  /* 0x0000000e00047202 */ /* 0x001fce0000000f00 */
[----:B------:R-:W-:Y:S05]  /*db90*/  WARPSYNC.COLLECTIVE R15, `(.L_x_108) ;  /* 0x000000000f087348 */ /* 0x000fea0003c00000 */
[----:B------:R0:W1:Y:S02]  /*dba0*/  SHFL.IDX P6, R14, R13, R12, R11 ;  /* 0x0000000c0d0e7389 */ /* 0x00006400000c000b */
[----:B01----:R-:W-:Y:S01]  /*dbb0*/  ENDCOLLECTIVE ;  /* 0x000000000000791b */ /* 0x003fe20003800000 */
.L_x_108:
[----:B------:R-:W-:Y:S01]  /*dbc0*/  MOV R13, R5 ;  /* 0x00000005000d7202 */ /* 0x000fe20000000f00 */
[----:B------:R-:W-:Y:S01]  /*dbd0*/  IMAD.MOV.U32 R12, RZ, RZ, 0x3 ;  /* 0x00000003ff0c7424 */ /* 0x000fe200078e00ff */
[----:B------:R-:W-:-:S13]  /*dbe0*/  @P0 LEA R2, P1, R22, R14, 0x1 ;  /* 0x0000000e16020211 */ /* 0x000fda00078208ff */
[----:B------:R-:W-:Y:S05]  /*dbf0*/  WARPSYNC.COLLECTIVE R15, `(.L_x_109) ;  /* 0x000000000f087348 */ /* 0x000fea0003c00000 */
[----:B------:R0:W1:Y:S02]  /*dc00*/  SHFL.IDX P6, R14, R13, R12, R11 ;  /* 0x0000000c0d0e7389 */ /* 0x00006400000c000b */
[----:B01----:R-:W-:Y:S01]  /*dc10*/  ENDCOLLECTIVE ;  /* 0x000000000000791b */ /* 0x003fe20003800000 */
.L_x_109:
[----:B------:R-:W-:-:S05]  /*dc20*/  @P0 IMAD.X R3, RZ, RZ, R4, P1 ;  /* 0x000000ffff030224 */ /* 0x000fca00008e0604 */
[----:B------:R-:W-:Y:S01]  /*dc30*/  @!PT LDS RZ, [RZ] ;  /* 0x00000000fffff984 */ /* 0x000fe20000000800 */
[----:B------:R-:W-:Y:S01]  /*dc40*/  @!PT LDS RZ, [RZ] ;  /* 0x00000000fffff984 */ /* 0x000fe20000000800 */
[----:B------:R-:W-:Y:S01]  /*dc50*/  @!PT LDS RZ, [RZ] ;  /* 0x00000000fffff984 */ /* 0x000fe20000000800 */
[----:B------:R0:W-:Y:S01]  /*dc60*/  @P0 LDGSTS.E.BYPASS.LTC128B.128 [R7+0x23400], desc[UR36][R2.64], !P2 ;  /* 0x2340000002070fae */ /* 0x0001e2000d101d64 */
[----:B------:R-:W-:Y:S01]  /*dc70*/  MOV R13, R0 ;  /* 0x00000000000d7202 */ /* 0x000fe20000000f00 */
[----:B------:R-:W-:-:S07]  /*dc80*/  IMAD.MOV.U32 R4, RZ, RZ, R14 ;  /* 0x000000ffff047224 */ /* 0x000fce00078e000e */
[----:B0-----:R-:W-:Y:S05]  /*dc90*/  WARPSYNC.COLLECTIVE R15, `(.L_x_110) ;  /* 0x000000000f087348 */ /* 0x001fea0003c00000 */
[----:B------:R1:W2:Y:S02]  /*dca0*/  SHFL.IDX P6, R14, R13, R12, R11 ;  /* 0x0000000c0d0e7389 */ /* 0x0002a400000c000b */
[----:B012---:R-:W-:Y:S01]  /*dcb0*/  ENDCOLLECTIVE ;  /* 0x000000000000791b */ /* 0x007fe20003800000 */
.L_x_110:
[----:B------:R-:W-:Y:S05]  /*dcc0*/  BRA `(.L_x_111) ;  /* 0xffffffd400247947 */ /* 0x000fea000383ffff */
.L_x_64:
[----:B------:R-:W-:Y:S01]  /*dcd0*/  IMAD.MOV.U32 R13, RZ, RZ, R5 ;  /* 0x000000ffff0d7224 */ /* 0x000fe200078e0005 */
[----:B------:R-:W-:Y:S01]  /*dce0*/  MOV R11, 0x181f ;  /* 0x0000181f000b7802 */ /* 0x000fe20000000f00 */
[----:B------:R-:W-:Y:S02]  /*dcf0*/  IMAD.MOV.U32 R12, RZ, RZ, RZ ;  /* 0x000000ffff0c7224 */ /* 0x000fe400078e00ff */
[----:B------:R-:W-:Y:S02]  /*dd00*/  IMAD.MOV.U32 R15, RZ, RZ, -0x1 ;  /* 0xffffffffff0f7424 */ /* 0x000fe400078e00ff */
[----:B------:R-:W-:-:S07]  /*dd10*/  IMAD R35, R35, 0x40, R36 ;  /* 0x0000004023237824 */ /* 0x000fce00078e0224 */
[----:B------:R-:W-:Y:S05]  /*dd20*/  WARPSYNC.COLLECTIVE R15, `(.L_x_112) ;  /* 0x000000000f087348 */ /* 0x000fea0003c00000 */
[----:B------:R0:W1:Y:S02]  /*dd30*/  SHFL.IDX P6, R14, R13, R12, R11 ;  /* 0x0000000c0d0e7389 */ /* 0x00006400000c000b */
[----:B01----:R-:W-:Y:S01]  /*dd40*/  ENDCOLLECTIVE ;  /* 0x000000000000791b */ /* 0x003fe20003800000 */
.L_x_112:
[----:B------:R-:W-:Y:S01]  /*dd50*/  VIADD R9, R35, 0x10 ;  /* 0x0000001023097836 */ /* 0x000fe20000000000 */
[----:B------:R-:W-:Y:S01]  /*dd60*/  MOV R13, R4 ;  /* 0x00000004000d7202 */ /* 0x000fe20000000f00 */
[----:B------:R-:W-:-:S07]  /*dd70*/  IMAD.MOV.U32 R2, RZ, RZ, R14 ;  /* 0x000000ffff027224 */ /* 0x000fce00078e000e */
[----:B------:R-:W-:Y:S05]  /*dd80*/  WARPSYNC.COLLECTIVE R15, `(.L_x_113) ;  /* 0x000000000f087348 */ /* 0x000fea0003c00000 */
[----:B------:R0:W1:Y:S02]  /*dd90*/  SHFL.IDX P6, R14, R13, R12, R11 ;  /* 0x0000000c0d0e7389 */ /* 0x00006400000c000b */
[----:B01----:R-:W-:Y:S01]  /*dda0*/  ENDCOLLECTIVE ;  /* 0x000000000000791b */ /* 0x003fe20003800000 */
.L_x_113:
[----:B------:R-:W-:Y:S02]  /*ddb0*/  ULDC UR4, c[0x0][0x288] ;  /* 0x0000a20000047ab9 */ /* 0x000fe40000000800 */
[----:B------:R-:W-:-:S05]  /*ddc0*/  IMAD R0, R0, UR4, RZ ;  /* 0x0000000400007c24 */ /* 0x000fca000f8e02ff */
[----:B------:R-:W-:Y:S01]  /*ddd0*/  ISETP.GE.AND P0, PT, R35, R0, PT ;  /* 0x000000002300720c */ /* 0x000fe20003f06270 */
[----:B------:R-:W-:Y:S01]  /*dde0*/  IMAD.MOV.U32 R13, RZ, RZ, R5 ;  /* 0x000000ffff0d7224 */ /* 0x000fe200078e0005 */
[----:B------:R-:W-:-:S11]  /*ddf0*/  MOV R12, 0x1 ;  /* 0x00000001000c7802 */ /* 0x000fd60000000f00 */
[----:B------:R-:W-:Y:S02]  /*de00*/  @!P0 LEA R7, R30, UR43, 0x1 ;  /* 0x0000002b1e078c11 */ /* 0x000fe4000f8e08ff */
[----:B------:R-:W-:-:S05]  /*de10*/  @!P0 LEA R14, P2, R22, R14, 0x1 ;  /* 0x0000000e160e8211 */ /* 0x000fca00078408ff */
[----:B------:R-:W-:Y:S01]  /*de20*/  @!P0 IMAD.X R3, RZ, RZ, R2, P2 ;  /* 0x000000ffff038224 */ /* 0x000fe200010e0602 */
[----:B------:R-:W-:-:S07]  /*de30*/  @!P0 MOV R2, R14 ;  /* 0x0000000e00028202 */ /* 0x000fce0000000f00 */
[----:B------:R-:W-:Y:S05]  /*de40*/  WARPSYNC.COLLECTIVE R15, `(.L_x_114) ;  /* 0x000000000f087348 */ /* 0x000fea0003c00000 */
[----:B------:R0:W1:Y:S02]  /*de50*/  SHFL.IDX P6, R14, R13, R12, R11 ;  /* 0x0000000c0d0e7389 */ /* 0x00006400000c000b */
[----:B01----:R-:W-:Y:S01]  /*de60*/  ENDCOLLECTIVE ;  /* 0x000000000000791b */ /* 0x003fe20003800000 */
.L_x_114:
[----:B------:R-:W-:Y:S01]  /*de70*/  @!PT LDS RZ, [RZ] ;  /* 0x00000000fffff984 */ /* 0x000fe20000000800 */
[----:B------:R-:W-:Y:S01]  /*de80*/  @!PT LDS RZ, [RZ] ;  /* 0x00000000fffff984 */ /* 0x000fe20000000800 */
[----:B------:R-:W-:Y:S01]  /*de90*/  @!PT LDS RZ, [RZ] ;  /* 0x00000000fffff984 */ /* 0x000fe20000000800 */
[----:B------:R0:W-:Y:S01]  /*dea0*/  @!P0 LDGSTS.E.BYPASS.LTC128B.128 [R7+0x20400], desc[UR36][R2.64], !P1 ;  /* 0x2040000002078fae */ /* 0x0001e2000c901d64 */
[----:B------:R-:W-:Y:S01]  /*deb0*/  ISETP.GE.AND P0, PT, R9, R0, PT ;  /* 0x000000000900720c */ /* 0x000fe20003f06270 */
[----:B------:R-:W-:Y:S02]  /*dec0*/  IMAD.MOV.U32 R13, RZ, RZ, R4 ;  /* 0x000000ffff0d7224 */ /* 0x000fe400078e0004 */
[----:B0-----:R-:W-:-:S10]  /*ded0*/  VIADD R7, R35, 0x20 ;  /* 0x0000002023077836 */ /* 0x001fd40000000000 */
[----:B------:R-:W-:Y:S01]  /*dee0*/  @!P0 LEA R9, R30, UR43, 0x1 ;  /* 0x0000002b1e098c11 */ /* 0x000fe2000f8e08ff */
[----:B------:R-:W-:-:S07]  /*def0*/  IMAD.MOV.U32 R6, RZ, RZ, R14 ;  /* 0x000000ffff067224 */ /* 0x000fce00078e000e */
[----:B------:R-:W-:Y:S05]  /*df00*/  WARPSYNC.COLLECTIVE R15, `(.L_x_115) ;  /* 0x000000000f087348 */ /* 0x000fea0003c00000 */
[----:B------:R0:W1:Y:S02]  /*df10*/  SHFL.IDX P6, R14, R13, R12, R11 ;  /* 0x0000000c0d0e7389 */ /* 0x00006400000c000b */
[----:B01----:R-:W-:Y:S01]  /*df20*/  ENDCOLLECTIVE ;  /* 0x000000000000791b */ /* 0x003fe20003800000 */
.L_x_115:
[----:B------:R-:W-:Y:S01]  /*df30*/  IMAD.MOV.U32 R13, RZ, RZ, R5 ;  /* 0x000000ffff0d7224 */ /* 0x000fe200078e0005 */
[----:B------:R-:W-:Y:S02]  /*df40*/  MOV R12, 0x2 ;  /* 0x00000002000c7802 */ /* 0x000fe40000000f00 */
[----:B------:R-:W-:-:S13]  /*df50*/  @!P0 LEA R2, P2, R22, R14, 0x1 ;  /* 0x0000000e16028211 */ /* 0x000fda00078408ff */
[----:B------:R-:W-:Y:S05]  /*df60*/  WARPSYNC.COLLECTIVE R15, `(.L_x_116) ;  /* 0x000000000f087348 */ /* 0x000fea0003c00000 */
[----:B------:R0:W1:Y:S02]  /*df70*/  SHFL.IDX P6, R14, R13, R12, R11 ;  /* 0x0000000c0d0e7389 */ /* 0x00006400000c000b */
[----:B01----:R-:W-:Y:S01]  /*df80*/  ENDCOLLECTIVE ;  /* 0x000000000000791b */ /* 0x003fe20003800000 */
.L_x_116:
[----:B------:R-:W-:-:S05]  /*df90*/  @!P0 IADD3.X R3, RZ, R6, RZ, P2, !PT ;  /* 0x00000006ff038210 */ /* 0x000fca00017fe4ff */
[----:B------:R-:W-:Y:S01]  /*dfa0*/  @!PT LDS RZ, [RZ] ;  /* 0x00000000fffff984 */ /* 0x000fe20000000800 */
[----:B------:R-:W-:Y:S01]  /*dfb0*/  @!PT LDS RZ, [RZ] ;  /* 0x00000000fffff984 */ /* 0x000fe20000000800 */
[----:B------:R-:W-:Y:S01]  /*dfc0*/  @!PT LDS RZ, [RZ] ;  /* 0x00000000fffff984 */ /* 0x000fe20000000800 */
[----:B------:R0:W-:Y:S01]  /*dfd0*/  @!P0 LDGSTS.E.BYPASS.LTC128B.128 [R9+0x20c00], desc[UR36][R2.64], !P1 ;  /* 0x20c0000002098fae */ /* 0x0001e2000c901d64 */
[----:B------:R-:W-:Y:S01]  /*dfe0*/  ISETP.GE.AND P0, PT, R7, R0, PT ;  /* 0x000000000700720c */ /* 0x000fe20003f06270 */
[----:B------:R-:W-:-:S12]  /*dff0*/  IMAD.MOV.U32 R13, RZ, RZ, R4 ;  /* 0x000000ffff0d7224 */ /* 0x000fd800078e0004 */
[----:B------:R-:W-:Y:S01]  /*e000*/  @!P0 LEA R7, R30, UR43, 0x1 ;  /* 0x0000002b1e078c11 */ /* 0x000fe2000f8e08ff */
[----:B0-----:R-:W-:-:S07]  /*e010*/  IMAD.MOV.U32 R6, RZ, RZ, R14 ;  /* 0x000000ffff067224 */ /* 0x001fce00078e000e */
[----:B------:R-:W-:Y:S05]  /*e020*/  WARPSYNC.COLLECTIVE R15, `(.L_x_117) ;  /* 0x000000000f087348 */ /* 0x000fea0003c00000 */
[----:B------:R0:W1:Y:S02]  /*e030*/  SHFL.IDX P6, R14, R13, R12, R11 ;  /* 0x0000000c0d0e7389 */ /* 0x00006400000c000b */
[----:B01----:R-:W-:Y:S01]  /*e040*/  ENDCOLLECTIVE ;  /* 0x000000000000791b */ /* 0x003fe20003800000 */
.L_x_117:
[----:B------:R-:W-:Y:S02]  /*e050*/  IMAD.MOV.U32 R13, RZ, RZ, R5 ;  /* 0x000000ffff0d7224 */ /* 0x000fe400078e0005 */
[----:B------:R-:W-:Y:S01]  /*e060*/  IMAD.MOV.U32 R12, RZ, RZ, 0x3 ;  /* 0x00000003ff0c7424 */ /* 0x000fe200078e00ff */
[----:B------:R-:W-:-:S13]  /*e070*/  @!P0 LEA R2, P2, R22, R14, 0x1 ;  /* 0x0000000e16028211 */ /* 0x000fda00078408ff */
[----:B------:R-:W-:Y:S05]  /*e080*/  WARPSYNC.COLLECTIVE R15, `(.L_x_118) ;  /* 0x000000000f087348 */ /* 0x000fea0003c00000 */
[----:B------:R0:W1:Y:S02]  /*e090*/  SHFL.IDX P6, R14, R13, R12, R11 ;  /* 0x0000000c0d0e7389 */ /* 0x00006400000c000b */
[----:B01----:R-:W-:Y:S01]  /*e0a0*/  ENDCOLLECTIVE ;  /* 0x000000000000791b */ /* 0x003fe20003800000 */
.L_x_118:
[----:B------:R-:W-:-:S05]  /*e0b0*/  @!P0 IADD3.X R3, RZ, R6, RZ, P2, !PT ;  /* 0x00000006ff038210 */ /* 0x000fca00017fe4ff */
[----:B------:R-:W-:Y:S01]  /*e0c0*/  @!PT LDS RZ, [RZ] ;  /* 0x00000000fffff984 */ /* 0x000fe20000000800 */
[----:B------:R-:W-:Y:S01]  /*e0d0*/  @!PT LDS RZ, [RZ] ;  /* 0x00000000fffff984 */ /* 0x000fe20000000800 */
[----:B------:R-:W-:Y:S01]  /*e0e0*/  @!PT LDS RZ, [RZ] ;  /* 0x00000000fffff984 */ /* 0x000fe20000000800 */
[----:B------:R0:W-:Y:S01]  /*e0f0*/  @!P0 LDGSTS.E.BYPASS.LTC128B.128 [R7+0x21400], desc[UR36][R2.64], !P1 ;  /* 0x2140000002078fae */ /* 0x0001e2000c901d64 */
[----:B------:R-:W-:Y:S01]  /*e100*/  IMAD.MOV.U32 R13, RZ, RZ, R4 ;  /* 0x000000ffff0d7224 */ /* 0x000fe200078e0004 */
[----:B------:R-:W-:-:S07]  /*e110*/  MOV R6, R14 ;  /* 0x0000000e00067202 */ /* 0x000fce0000000f00 */
[----:B0-----:R-:W-:Y:S05]  /*e120*/  WARPSYNC.COLLECTIVE R15, `(.L_x_119) ;  /* 0x000000000f087348 */ /* 0x001fea0003c00000 */
[----:B------:R1:W2:Y:S02]  /*e130*/  SHFL.IDX P6, R14, R13, R12, R11 ;  /* 0x0000000c0d0e7389 */ /* 0x0002a400000c000b */
[----:B012---:R-:W-:Y:S01]  /*e140*/  ENDCOLLECTIVE ;  /* 0x000000000000791b */ /* 0x007fe20003800000 */
.L_x_119:
[----:B------:R-:W-:Y:S05]  /*e150*/  BRA `(.L_x_120) ;  /* 0xffffffd400c47947 */ /* 0x000fea000383ffff */
.L_x_65:
[----:B0-----:R-:W-:-:S04]  /*e160*/  IMAD.U32 R3, RZ, RZ, UR43 ;  /* 0x0000002bff037e24 */ /* 0x001fc8000f8e00ff */
[----:B------:R0:W1:Y:S03]  /*e170*/  SYNCS.PHASECHK.TRANS64.TRYWAIT P0, [R3+URZ+0x28c20], R0 ;  /* 0x028c2000030075a7 */ /* 0x000066000800017f */
[----:B-1----:R-:W-:Y:S05]  /*e180*/  @!P0 NANOSLEEP.SYNCS 0x989680 ;  /* 0x009896800000895d */ /* 0x002fea0003900000 */
[----:B------:R-:W1:Y:S02]  /*e190*/  @!P0 SYNCS.PHASECHK.TRANS64 P0, [R3+URZ+0x28c20], R0 ;  /* 0x028c2000030085a7 */ /* 0x000e64000800007f */
[----:B-1----:R-:W-:Y:S05]  /*e1a0*/  @!P0 BRA `(.L_x_65) ;  /* 0xfffffffc00ec8947 */ /* 0x002fea000383ffff */
[----:B------:R-:W-:Y:S05]  /*e1b0*/  BRA `(.L_x_121) ;  /* 0xffffffd400f47947 */ /* 0x000fea000383ffff */
.L_x_67:
[----:B0-----:R-:W-:-:S04]  /*e1c0*/  MOV R3, UR43 ;  /* 0x0000002b00037c02 */ /* 0x001fc80008000f00 */
[----:B------:R0:W1:Y:S03]  /*e1d0*/  SYNCS.PHASECHK.TRANS64.TRYWAIT P0, [R3+URZ+0x28c60], R0 ;  /* 0x028c6000030075a7 */ /* 0x000066000800017f */
[----:B-1----:R-:W-:Y:S05]  /*e1e0*/  @!P0 NANOSLEEP.SYNCS 0x989680 ;  /* 0x009896800000895d */ /* 0x002fea0003900000 */
[----:B------:R-:W1:Y:S02]  /*e1f0*/  @!P0 SYNCS.PHASECHK.TRANS64 P0, [R3+URZ+0x28c60], R0 ;  /* 0x028c6000030085a7 */ /* 0x000e64000800007f */
[----:B-1----:R-:W-:Y:S05]  /*e200*/  @!P0 BRA `(.L_x_67) ;  /* 0xfffffffc00ec8947 */ /* 0x002fea000383ffff */
[----:B------:R-:W-:Y:S05]  /*e210*/  BRA `(.L_x_122) ;  /* 0xffffffd400f07947 */ /* 0x000fea000383ffff */
.L_x_68:
[----:B------:R-:W-:Y:S01]  /*e220*/  BSSY B0, `(.L_x_123) ;  /* 0x0000008000007945 */ /* 0x000fe20003800000 */
[----:B------:R-:W-:Y:S01]  /*e230*/  IMAD.MOV.U32 R13, RZ, RZ, R6 ;  /* 0x000000ffff0d7224 */ /* 0x000fe200078e0006 */
[----:B------:R-:W-:Y:S01]  /*e240*/  MOV R11, 0x181f ;  /* 0x0000181f000b7802 */ /* 0x000fe20000000f00 */
[----:B------:R-:W-:Y:S02]  /*e250*/  IMAD.MOV.U32 R12, RZ, RZ, RZ ;  /* 0x000000ffff0c7224 */ /* 0x000fe400078e00ff */
[----:B------:R-:W-:-:S07]  /*e260*/  IMAD.MOV.U32 R15, RZ, RZ, -0x1 ;  /* 0xffffffffff0f7424 */ /* 0x000fce00078e00ff */
[----:B------:R-:W-:Y:S05]  /*e270*/  WARPSYNC.COLLECTIVE R15, `(.L_x_124) ;  /* 0x000000000f087348 */ /* 0x000fea0003c00000 */
[----:B------:R0:W1:Y:S02]  /*e280*/  SHFL.IDX P6, R14, R13, R12, R11 ;  /* 0x0000000c0d0e7389 */ /* 0x00006400000c000b */
[----:B01----:R-:W-:Y:S01]  /*e290*/  ENDCOLLECTIVE ;  /* 0x000000000000791b */ /* 0x003fe20003800000 */
.L_x_124:
[----:B------:R-:W-:Y:S05]  /*e2a0*/  BSYNC B0 ;  /* 0x0000000000007941 */ /* 0x000fea0003800000 */
.L_x_123:
[----:B------:R-:W-:Y:S01]  /*e2b0*/  MOV R13, R0 ;  /* 0x00000000000d7202 */ /* 0x000fe20000000f00 */
[----:B------:R-:W-:Y:S01]  /*e2c0*/  IMAD.MOV.U32 R12, RZ, RZ, RZ ;  /* 0x000000ffff0c7224 */ /* 0x000fe200078e00ff */
[----:B------:R-:W-:Y:S01]  /*e2d0*/  MOV R15, 0xffffffff ;  /* 0xffffffff000f7802 */ /* 0x000fe20000000f00 */
[----:B------:R-:W-:Y:S01]  /*e2e0*/  IMAD.MOV.U32 R11, RZ, RZ, 0x181f ;  /* 0x0000181fff0b7424 */ /* 0x000fe200078e00ff */
[----:B------:R-:W-:Y:S01]  /*e2f0*/  LOP3.LUT R4, R17, 0x1, RZ, 0xc0, !PT ;  /* 0x0000000111047812 */ /* 0x000fe200078ec0ff */
[----:B------:R-:W-:Y:S01]  /*e300*/  IMAD.MOV.U32 R3, RZ, RZ, R14 ;  /* 0x000000ffff037224 */ /* 0x000fe200078e000e */
[----:B------:R-:W-:Y:S01]  /*e310*/  LEA R7, R30, UR43, 0x1 ;  /* 0x0000002b1e077c11 */ /* 0x000fe2000f8e08ff */
[----:B------:R-:W-:-:S07]  /*e320*/  IMAD.SHL.U32 R8, R22, 0x2, RZ ;  /* 0x0000000216087824 */ /* 0x000fce00078e00ff */
[----:B------:R-:W-:Y:S05]  /*e330*/  WARPSYNC.COLLECTIVE R15, `(.L_x_125) ;  /* 0x000000000f087348 */ /* 0x000fea0003c00000 */
[----:B------:R0:W1:Y:S02]  /*e340*/  SHFL.IDX P6, R14, R13, R12, R11 ;  /* 0x0000000c0d0e7389 */ /* 0x00006400000c000b */
[----:B01----:R-:W-:Y:S01]  /*e350*/  ENDCOLLECTIVE ;  /* 0x000000000000791b */ /* 0x003fe20003800000 */
.L_x_125:
[----:B------:R-:W-:Y:S02]  /*e360*/  ISETP.NE.U32.AND P1, PT, R4, 0x1, PT ;  /* 0x000000010400780c */ /* 0x000fe40003f25070 */
[C---:B------:R-:W-:Y:S02]  /*e370*/  LOP3.LUT P5, RZ, R17.reuse, 0x2, RZ, 0xc0, !PT ;  /* 0x0000000211ff7812 */ /* 0x040fe400078ac0ff */
[C---:B------:R-:W-:Y:S02]  /*e380*/  LOP3.LUT P4, RZ, R17.reuse, 0x4, RZ, 0xc0, !PT ;  /* 0x0000000411ff7812 */ /* 0x040fe4000788c0ff */
[C---:B------:R-:W-:Y:S02]  /*e390*/  LOP3.LUT P3, RZ, R17.reuse, 0x8, RZ, 0xc0, !PT ;  /* 0x0000000811ff7812 */ /* 0x040fe4000786c0ff */
[----:B------:R-:W-:Y:S02]  /*e3a0*/  LOP3.LUT P2, RZ, R17, 0x10, RZ, 0xc0, !PT ;  /* 0x0000001011ff7812 */ /* 0x000fe4000784c0ff */
[----:B------:R-:W-:-:S02]  /*e3b0*/  LOP3.LUT R16, R16, 0xfffffeff, RZ, 0xc0, !PT ;  /* 0xfffffeff10107812 */ /* 0x000fc400078ec0ff */
[----:B------:R-:W-:Y:S01]  /*e3c0*/  PRMT R4, R17, 0x8880, RZ ;  /* 0x0000888011047816 */ /* 0x000fe200000000ff */
[----:B------:R-:W-:Y:S01]  /*e3d0*/  IMAD.MOV.U32 R12, RZ, RZ, 0x1 ;  /* 0x00000001ff0c7424 */ /* 0x000fe200078e00ff */
[----:B------:R-:W-:Y:S02]  /*e3e0*/  @P1 LOP3.LUT R16, R16, 0x100, RZ, 0xfc, !PT ;  /* 0x0000010010101812 */ /* 0x000fe400078efcff */
[----:B------:R-:W-:Y:S02]  /*e3f0*/  MOV R13, R6 ;  /* 0x00000006000d7202 */ /* 0x000fe40000000f00 */
[----:B------:R-:W-:Y:S02]  /*e400*/  LOP3.LUT R16, R16, 0xfffffdff, RZ, 0xc0, !PT ;  /* 0xfffffdff10107812 */ /* 0x000fe400078ec0ff */
[----:B------:R-:W-:-:S05]  /*e410*/  IADD3 R2, P0, R14, R8, RZ ;  /* 0x000000080e027210 */ /* 0x000fca0007f1e0ff */
[----:B------:R-:W-:Y:S01]  /*e420*/  IMAD.X R3, RZ, RZ, R3, P0 ;  /* 0x000000ffff037224 */ /* 0x000fe200000e0603 */
[----:B------:R-:W-:Y:S02]  /*e430*/  ISETP.LT.OR P0, PT, R18, 0x1, P1 ;  /* 0x000000011200780c */ /* 0x000fe40000f01670 */
[----:B------:R-:W-:-:S11]  /*e440*/  LOP3.LUT P1, RZ, R17, 0x20, RZ, 0xc0, !PT ;  /* 0x0000002011ff7812 */ /* 0x000fd6000782c0ff */
[----:B------:R-:W-:Y:S01]  /*e450*/  @!PT LDS RZ, [RZ] ;  /* 0x00000000fffff984 */ /* 0x000fe20000000800 */
[----:B------:R-:W-:Y:S01]  /*e460*/  @!PT LDS RZ, [RZ] ;  /* 0x00000000fffff984 */ /* 0x000fe20000000800 */
[----:B------:R-:W-:Y:S01]  /*e470*/  @!PT LDS RZ, [RZ] ;  /* 0x00000000fffff984 */ /* 0x000fe20000000800 */
        /* <DEDUP_REMOVED lines=12> */
[----:B------:R-:W-:-:S13]  /*e540*/  ISETP.LT.OR P6, PT, R18, 0x1, !P0 ;  /* 0x000000011200780c */ /* 0x000fda00047c1670 */
[----:B------:R0:W-:Y:S01]  /*e550*/  LDGSTS.E.BYPASS.LTC128B.128 [R7+0xc400], desc[UR36][R2.64+0x300], !P6 ;  /* 0x0c40030002077fae */ /* 0x0001e2000f101d64 */
[----:B------:R-:W-:Y:S01]  /*e560*/  ISETP.GT.AND P6, PT, R4, -0x1, PT ;  /* 0xffffffff0400780c */ /* 0x000fe20003fc4270 */
[----:B------:R-:W-:-:S12]  /*e570*/  IMAD.MOV.U32 R4, RZ, RZ, RZ ;  /* 0x000000ffff047224 */ /* 0x000fd800078e00ff */
[----:B------:R-:W-:Y:S02]  /*e580*/  @P6 LOP3.LUT R16, R16, 0x200, RZ, 0xfc, !PT ;  /* 0x0000020010106812 */ /* 0x000fe400078efcff */
[----:B------:R-:W-:-:S13]  /*e590*/  ISETP.LT.OR P6, PT, R18, 0x1, P6 ;  /* 0x000000011200780c */ /* 0x000fda00037c1670 */
[----:B------:R0:W-:Y:S02]  /*e5a0*/  LDGSTS.E.BYPASS.LTC128B.128 [R7+0xe400], desc[UR36][R2.64+0x380], !P6 ;  /* 0x0e40038002077fae */ /* 0x0001e4000f101d64 */
[----:B0-----:R-:W-:Y:S05]  /*e5b0*/  WARPSYNC.COLLECTIVE R15, `(.L_x_126) ;  /* 0x000000000f087348 */ /* 0x001fea0003c00000 */
[----:B------:R1:W2:Y:S02]  /*e5c0*/  SHFL.IDX P6, R14, R13, R12, R11 ;  /* 0x0000000c0d0e7389 */ /* 0x0002a400000c000b */
[----:B012---:R-:W-:Y:S01]  /*e5d0*/  ENDCOLLECTIVE ;  /* 0x000000000000791b */ /* 0x007fe20003800000 */
.L_x_126:
[----:B------:R-:W-:Y:S01]  /*e5e0*/  MOV R13, R0 ;  /* 0x00000000000d7202 */ /* 0x000fe20000000f00 */
[----:B------:R-:W-:-:S07]  /*e5f0*/  IMAD.MOV.U32 R5, RZ, RZ, R14 ;  /* 0x000000ffff057224 */ /* 0x000fce00078e000e */
[----:B------:R-:W-:Y:S05]  /*e600*/  WARPSYNC.COLLECTIVE R15, `(.L_x_127) ;  /* 0x000000000f087348 */ /* 0x000fea0003c00000 */
[----:B------:R0:W1:Y:S02]  /*e610*/  SHFL.IDX P6, R14, R13, R12, R11 ;  /* 0x0000000c0d0e7389 */ /* 0x00006400000c000b */
[----:B01----:R-:W-:Y:S01]  /*e620*/  ENDCOLLECTIVE ;  /* 0x000000000000791b */ /* 0x003fe20003800000 */
.L_x_127:
[----:B------:R-:W-:Y:S01]  /*e630*/  IMAD.MOV.U32 R13, RZ, RZ, R6 ;  /* 0x000000ffff0d7224 */ /* 0x000fe200078e0006 */
[----:B------:R-:W-:Y:S02]  /*e640*/  MOV R12, 0x2 ;  /* 0x00000002000c7802 */ /* 0x000fe40000000f00 */
[----:B------:R-:W-:-:S05]  /*e650*/  IADD3 R2, P6, R14, R8, RZ ;  /* 0x000000080e027210 */ /* 0x000fca0007fde0ff */
[----:B------:R-:W-:Y:S01]  /*e660*/  IMAD.X R3, RZ, RZ, R5, P6 ;  /* 0x000000ffff037224 */ /* 0x000fe200030e0605 */
[----:B------:R-:W-:-:S04]  /*e670*/  LOP3.LUT P6, RZ, R16, 0x100, RZ, 0xc0, !PT ;  /* 0x0000010010ff7812 */ /* 0x000fc800078cc0ff */
[----:B------:R-:W-:-:S13]  /*e680*/  ISETP.LT.OR P6, PT, R18, 0x11, P6 ;  /* 0x000000111200780c */ /* 0x000fda00037c1670 */
        /* <DEDUP_REMOVED lines=18> */
[----:B------:R0:W-:Y:S02]  /*e7b0*/  LDGSTS.E.BYPASS.LTC128B.128 [R7+0xec00], desc[UR36][R2.64+0x380], !P6 ;  /* 0x0ec0038002077fae */ /* 0x0001e4000f101d64 */
[----:B0-----:R-:W-:Y:S05]  /*e7c0*/  WARPSYNC.COLLECTIVE R15, `(.L_x_128) ;  /* 0x000000000f087348 */ /* 0x001fea0003c00000 */
[----:B------:R1:W2:Y:S02]  /*e7d0*/  SHFL.IDX P6, R14, R13, R12, R11 ;  /* 0x0000000c0d0e7389 */ /* 0x0002a400000c000b */
[----:B012---:R-:W-:Y:S01]  /*e7e0*/  ENDCOLLECTIVE ;  /* 0x000000000000791b */ /* 0x007fe20003800000 */
.L_x_128:
[----:B------:R-:W-:Y:S02]  /*e7f0*/  IMAD.MOV.U32 R13, RZ, RZ, R0 ;  /* 0x000000ffff0d7224 */ /* 0x000fe400078e0000 */
[----:B------:R-:W-:-:S07]  /*e800*/  IMAD.MOV.U32 R9, RZ, RZ, R14 ;  /* 0x000000ffff097224 */ /* 0x000fce00078e000e */
[----:B------:R-:W-:Y:S05]  /*e810*/  WARPSYNC.COLLECTIVE R15, `(.L_x_129) ;  /* 0x000000000f087348 */ /* 0x000fea0003c00000 */
[----:B------:R0:W1:Y:S02]  /*e820*/  SHFL.IDX P6, R14, R13, R12, R11 ;  /* 0x0000000c0d0e7389 */ /* 0x00006400000c000b */
[----:B01----:R-:W-:Y:S01]  /*e830*/  ENDCOLLECTIVE ;  /* 0x000000000000791b */ /* 0x003fe20003800000 */
.L_x_129:
[----:B------:R-:W-:Y:S02]  /*e840*/  IMAD.MOV.U32 R13, RZ, RZ, R6 ;  /* 0x000000ffff0d7224 */ /* 0x000fe400078e0006 */
[----:B------:R-:W-:Y:S01]  /*e850*/  IMAD.MOV.U32 R12, RZ, RZ, 0x3 ;  /* 0x00000003ff0c7424 */ /* 0x000fe200078e00ff */
[----:B------:R-:W-:-:S04]  /*e860*/  IADD3 R2, P6, R14, R8, RZ ;  /* 0x000000080e027210 */ /* 0x000fc80007fde0ff */
[----:B------:R-:W-:Y:S02]  /*e870*/  IADD3.X R3, RZ, R9, RZ, P6, !PT ;  /* 0x00000009ff037210 */ /* 0x000fe400037fe4ff */
        /* <DEDUP_REMOVED lines=24> */
.L_x_130:
[----:B------:R-:W-:Y:S01]  /*ea00*/  IMAD.MOV.U32 R13, RZ, RZ, R0 ;  /* 0x000000ffff0d7224 */ /* 0x000fe200078e0000 */
[----:B------:R-:W-:-:S07]  /*ea10*/  MOV R6, R14 ;  /* 0x0000000e00067202 */ /* 0x000fce0000000f00 */
[----:B------:R-:W-:Y:S05]  /*ea20*/  WARPSYNC.COLLECTIVE R15, `(.L_x_131) ;  /* 0x000000000f087348 */ /* 0x000fea0003c00000 */
[----:B------:R0:W1:Y:S02]  /*ea30*/  SHFL.IDX P6, R14, R13, R12, R11 ;  /* 0x0000000c0d0e7389 */ /* 0x00006400000c000b */
[----:B01----:R-:W-:Y:S01]  /*ea40*/  ENDCOLLECTIVE ;  /* 0x000000000000791b */ /* 0x003fe20003800000 */
.L_x_131:
[----:B------:R-:W-:Y:S05]  /*ea50*/  BRA `(.L_x_132) ;  /* 0xffffffd400847947 */ /* 0x000fea000383ffff */
.L_x_75:
[----:B-1----:R1:W2:Y:S02]  /*ea60*/  SYNCS.PHASECHK.TRANS64.TRYWAIT P0, [R10+URZ+0x28c40], R20 ;  /* 0x028c40140a0075a7 */ /* 0x0022a4000800017f */
[----:B--2---:R-:W-:Y:S05]  /*ea70*/  @!P0 NANOSLEEP.SYNCS 0x989680 ;  /* 0x009896800000895d */ /* 0x004fea0003900000 */
[----:B------:R-:W2:Y:S02]  /*ea80*/  @!P0 SYNCS.PHASECHK.TRANS64 P0, [R10+URZ+0x28c40], R20 ;  /* 0x028c40140a0085a7 */ /* 0x000ea4000800007f */
[----:B--2---:R-:W-:Y:S05]  /*ea90*/  @!P0 BRA `(.L_x_75) ;  /* 0xfffffffc00f08947 */ /* 0x004fea000383ffff */
[----:B------:R-:W-:Y:S05]  /*eaa0*/  BRA `(.L_x_133) ;  /* 0xffffffd800bc7947 */ /* 0x000fea000383ffff */
.L_x_76:
[----:B------:R-:W-:Y:S01]  /*eab0*/  BSSY B1, `(.L_x_134) ;  /* 0x0000008000017945 */ /* 0x000fe20003800000 */
[----:B------:R-:W-:Y:S01]  /*eac0*/  MOV R13, R29 ;  /* 0x0000001d000d7202 */ /* 0x000fe20000000f00 */
[----:B------:R-:W-:Y:S01]  /*ead0*/  IMAD.MOV.U32 R12, RZ, RZ, RZ ;  /* 0x000000ffff0c7224 */ /* 0x000fe200078e00ff */
[----:B------:R-:W-:Y:S01]  /*eae0*/  MOV R15, 0xffffffff ;  /* 0xffffffff000f7802 */ /* 0x000fe20000000f00 */
[----:B------:R-:W-:-:S07]  /*eaf0*/  IMAD.MOV.U32 R11, RZ, RZ, 0x181f ;  /* 0x0000181fff0b7424 */ /* 0x000fce00078e00ff */
[----:B-1----:R-:W-:Y:S05]  /*eb00*/  WARPSYNC.COLLECTIVE R15, `(.L_x_135) ;  /* 0x000000000f087348 */ /* 0x002fea0003c00000 */
[----:B------:R0:W2:Y:S02]  /*eb10*/  SHFL.IDX P6, R14, R13, R12, R11 ;  /* 0x0000000c0d0e7389 */ /* 0x0000a400000c000b */
[----:B012---:R-:W-:Y:S01]  /*eb20*/  ENDCOLLECTIVE ;  /* 0x000000000000791b */ /* 0x007fe20003800000 */
.L_x_135:
[----:B------:R-:W-:Y:S05]  /*eb30*/  BSYNC B1 ;  /* 0x0000000000017941 */ /* 0x000fea0003800000 */
.L_x_134:
[----:B------:R-:W-:Y:S01]  /*eb40*/  IMAD.MOV.U32 R13, RZ, RZ, R26 ;  /* 0x000000ffff0d7224 */ /* 0x000fe200078e001a */
[----:B------:R-:W-:Y:S01]  /*eb50*/  MOV R12, RZ ;  /* 0x000000ff000c7202 */ /* 0x000fe20000000f00 */
[----:B------:R-:W-:Y:S01]  /*eb60*/  IMAD.MOV.U32 R11, RZ, RZ, 0x181f ;  /* 0x0000181fff0b7424 */ /* 0x000fe200078e00ff */
[----:B------:R-:W-:Y:S01]  /*eb70*/  LEA R27, R17, UR43, 0x1 ;  /* 0x0000002b111b7c11 */ /* 0x000fe2000f8e08ff */
[----:B------:R-:W-:Y:S02]  /*eb80*/  IMAD.MOV.U32 R15, RZ, RZ, -0x1 ;  /* 0xffffffffff0f7424 */ /* 0x000fe400078e00ff */
[----:B------:R-:W-:-:S07]  /*eb90*/  IMAD.MOV.U32 R3, RZ, RZ, R14 ;  /* 0x000000ffff037224 */ /* 0x000fce00078e000e */
[----:B------:R-:W-:Y:S05]  /*eba0*/  WARPSYNC.COLLECTIVE R15, `(.L_x_136) ;  /* 0x000000000f087348 */ /* 0x000fea0003c00000 */
[----:B------:R0:W1:Y:S02]  /*ebb0*/  SHFL.IDX P6, R14, R13, R12, R11 ;  /* 0x0000000c0d0e7389 */ /* 0x00006400000c000b */
[----:B01----:R-:W-:Y:S01]  /*ebc0*/  ENDCOLLECTIVE ;  /* 0x000000000000791b */ /* 0x003fe20003800000 */
.L_x_136:
[----:B------:R-:W-:Y:S02]  /*ebd0*/  IMAD.MOV.U32 R13, RZ, RZ, R29 ;  /* 0x000000ffff0d7224 */ /* 0x000fe400078e001d */
[----:B------:R-:W-:Y:S01]  /*ebe0*/  IMAD.MOV.U32 R12, RZ, RZ, 0x1 ;  /* 0x00000001ff0c7424 */ /* 0x000fe200078e00ff */
[----:B------:R-:W-:-:S13]  /*ebf0*/  IADD3 R2, P0, R14, R8, RZ ;  /* 0x000000080e027210 */ /* 0x000fda0007f1e0ff */
[----:B------:R-:W-:Y:S05]  /*ec00*/  WARPSYNC.COLLECTIVE R15, `(.L_x_137) ;  /* 0x000000000f087348 */ /* 0x000fea0003c00000 */
[----:B------:R0:W1:Y:S02]  /*ec10*/  SHFL.IDX P6, R14, R13, R12, R11 ;  /* 0x0000000c0d0e7389 */ /* 0x00006400000c000b */
[----:B01----:R-:W-:Y:S01]  /*ec20*/  ENDCOLLECTIVE ;  /* 0x000000000000791b */ /* 0x003fe20003800000 */
.L_x_137:
[----:B------:R-:W-:-:S05]  /*ec30*/  IADD3.X R3, RZ, R3, RZ, P0, !PT ;  /* 0x00000003ff037210 */ /* 0x000fca00007fe4ff */
[----:B------:R-:W-:Y:S01]  /*ec40*/  @!PT LDS RZ, [RZ] ;  /* 0x00000000fffff984 */ /* 0x000fe20000000800 */
[----:B------:R-:W-:Y:S01]  /*ec50*/  @!PT LDS RZ, [RZ] ;  /* 0x00000000fffff984 */ /* 0x000fe20000000800 */
[----:B------:R-:W-:Y:S01]  /*ec60*/  @!PT LDS RZ, [RZ] ;  /* 0x00000000fffff984 */ /* 0x000fe20000000800 */
[----:B------:R0:W-:Y:S01]  /*ec70*/  LDGSTS.E.BYPASS.LTC128B.128 [R27+0x22400], desc[UR36][R2.64], !P1 ;  /* 0x22400000021b7fae */ /* 0x0001e2000c901d64 */
[----:B------:R-:W-:Y:S01]  /*ec80*/  IMAD.MOV.U32 R13, RZ, RZ, R26 ;  /* 0x000000ffff0d7224 */ /* 0x000fe200078e001a */
[----:B0-----:R-:W-:-:S07]  /*ec90*/  MOV R3, R14 ;  /* 0x0000000e00037202 */ /* 0x001fce0000000f00 */
[----:B------:R-:W-:Y:S05]  /*eca0*/  WARPSYNC.COLLECTIVE R15, `(.L_x_138) ;  /* 0x000000000f087348 */ /* 0x000fea0003c00000 */
[----:B------:R0:W1:Y:S02]  /*ecb0*/  SHFL.IDX P6, R14, R13, R12, R11 ;  /* 0x0000000c0d0e7389 */ /* 0x00006400000c000b */
[----:B01----:R-:W-:Y:S01]  /*ecc0*/  ENDCOLLECTIVE ;  /* 0x000000000000791b */ /* 0x003fe20003800000 */
.L_x_138:
[----:B------:R-:W-:Y:S01]  /*ecd0*/  MOV R13, R29 ;  /* 0x0000001d000d7202 */ /* 0x000fe20000000f00 */
[----:B------:R-:W-:Y:S01]  /*ece0*/  IMAD.MOV.U32 R12, RZ, RZ, 0x2 ;  /* 0x00000002ff0c7424 */ /* 0x000fe200078e00ff */
[----:B------:R-:W-:-:S13]  /*ecf0*/  IADD3 R2, P0, R14, R8, RZ ;  /* 0x000000080e027210 */ /* 0x000fda0007f1e0ff */
[----:B------:R-:W-:Y:S05]  /*ed00*/  WARPSYNC.COLLECTIVE R15, `(.L_x_139) ;  /* 0x000000000f087348 */ /* 0x000fea0003c00000 */
[----:B------:R0:W1:Y:S02]  /*ed10*/  SHFL.IDX P6, R14, R13, R12, R11 ;  /* 0x0000000c0d0e7389 */ /* 0x00006400000c000b */
[----:B01----:R-:W-:Y:S01]  /*ed20*/  ENDCOLLECTIVE ;  /* 0x000000000000791b */ /* 0x003fe20003800000 */
.L_x_139:
[----:B------:R-:W-:-:S05]  /*ed30*/  IMAD.X R3, RZ, RZ, R3, P0 ;  /* 0x000000ffff037224 */ /* 0x000fca00000e0603 */
[----:B------:R-:W-:Y:S01]  /*ed40*/  @!PT LDS RZ, [RZ] ;  /* 0x00000000fffff984 */ /* 0x000fe20000000800 */
[----:B------:R-:W-:Y:S01]  /*ed50*/  @!PT LDS RZ, [RZ] ;  /* 0x00000000fffff984 */ /* 0x000fe20000000800 */
[----:B------:R-:W-:Y:S01]  /*ed60*/  @!PT LDS RZ, [RZ] ;  /* 0x00000000fffff984 */ /* 0x000fe20000000800 */
[----:B------:R0:W-:Y:S01]  /*ed70*/  LDGSTS.E.BYPASS.LTC128B.128 [R27+0x22c00], desc[UR36][R2.64], !P1 ;  /* 0x22c00000021b7fae */ /* 0x0001e2000c901d64 */
[----:B------:R-:W-:Y:S01]  /*ed80*/  MOV R13, R26 ;  /* 0x0000001a000d7202 */ /* 0x000fe20000000f00 */
[----:B0-----:R-:W-:-:S07]  /*ed90*/  IMAD.MOV.U32 R3, RZ, RZ, R14 ;  /* 0x000000ffff037224 */ /* 0x001fce00078e000e */
[----:B------:R-:W-:Y:S05]  /*eda0*/  WARPSYNC.COLLECTIVE R15, `(.L_x_140) ;  /* 0x000000000f087348 */ /* 0x000fea0003c00000 */
[----:B------:R0:W1:Y:S02]  /*edb0*/  SHFL.IDX P6, R14, R13, R12, R11 ;  /* 0x0000000c0d0e7389 */ /* 0x00006400000c000b */
[----:B01----:R-:W-:Y:S01]  /*edc0*/  ENDCOLLECTIVE ;  /* 0x000000000000791b */ /* 0x003fe20003800000 */
.L_x_140:
[----:B------:R-:W-:Y:S01]  /*edd0*/  IMAD.MOV.U32 R13, RZ, RZ, R29 ;  /* 0x000000ffff0d7224 */ /* 0x000fe200078e001d */
[----:B------:R-:W-:Y:S02]  /*ede0*/  MOV R12, 0x3 ;  /* 0x00000003000c7802 */ /* 0x000fe40000000f00 */
[----:B------:R-:W-:-:S13]  /*edf0*/  IADD3 R2, P0, R14, R8, RZ ;  /* 0x000000080e027210 */ /* 0x000fda0007f1e0ff */
[----:B------:R-:W-:Y:S05]  /*ee00*/  WARPSYNC.COLLECTIVE R15, `(.L_x_141) ;  /* 0x000000000f087348 */ /* 0x000fea0003c00000 */
[----:B------:R0:W1:Y:S02]  /*ee10*/  SHFL.IDX P6, R14, R13, R12, R11 ;  /* 0x0000000c0d0e7389 */ /* 0x00006400000c000b */
[----:B01----:R-:W-:Y:S01]  /*ee20*/  ENDCOLLECTIVE ;  /* 0x000000000000791b */ /* 0x003fe20003800000 */
.L_x_141:
[----:B------:R-:W-:-:S05]  /*ee30*/  IMAD.X R3, RZ, RZ, R3, P0 ;  /* 0x000000ffff037224 */ /* 0x000fca00000e0603 */
[----:B------:R-:W-:Y:S01]  /*ee40*/  @!PT LDS RZ, [RZ] ;  /* 0x00000000fffff984 */ /* 0x000fe20000000800 */
[----:B------:R-:W-:Y:S01]  /*ee50*/  @!PT LDS RZ, [RZ] ;  /* 0x00000000fffff984 */ /* 0x000fe20000000800 */
[----:B------:R-:W-:Y:S01]  /*ee60*/  @!PT LDS RZ, [RZ] ;  /* 0x00000000fffff984 */ /* 0x000fe20000000800 */
[----:B------:R0:W-:Y:S01]  /*ee70*/  LDGSTS.E.BYPASS.LTC128B.128 [R27+0x23400], desc[UR36][R2.64], !P1 ;  /* 0x23400000021b7fae */ /* 0x0001e2000c901d64 */
[----:B------:R-:W-:Y:S02]  /*ee80*/  IMAD.MOV.U32 R13, RZ, RZ, R26 ;  /* 0x000000ffff0d7224 */ /* 0x000fe400078e001a */
[----:B------:R-:W-:-:S07]  /*ee90*/  IMAD.MOV.U32 R34, RZ, RZ, R14 ;  /* 0x000000ffff227224 */ /* 0x000fce00078e000e */
[----:B0-----:R-:W-:Y:S05]  /*eea0*/  WARPSYNC.COLLECTIVE R15, `(.L_x_142) ;  /* 0x000000000f087348 */ /* 0x001fea0003c00000 */
[----:B------:R1:W2:Y:S02]  /*eeb0*/  SHFL.IDX P6, R14, R13, R12, R11 ;  /* 0x0000000c0d0e7389 */ /* 0x0002a400000c000b */
[----:B012---:R-:W-:Y:S01]  /*eec0*/  ENDCOLLECTIVE ;  /* 0x000000000000791b */ /* 0x007fe20003800000 */
.L_x_142:
[----:B------:R-:W-:Y:S05]  /*eed0*/  BRA `(.L_x_143) ;  /* 0xffffffd800707947 */ /* 0x000fea000383ffff */
.L_x_81:
[----:B---3--:R3:W4:Y:S02]  /*eee0*/  SYNCS.PHASECHK.TRANS64.TRYWAIT P0, [R10+URZ+0x28c60], R20 ;  /* 0x028c60140a0075a7 */ /* 0x008724000800017f */
[----:B----4-:R-:W-:Y:S05]  /*eef0*/  @!P0 NANOSLEEP.SYNCS 0x989680 ;  /* 0x009896800000895d */ /* 0x010fea0003900000 */
[----:B------:R-:W4:Y:S02]  /*ef00*/  @!P0 SYNCS.PHASECHK.TRANS64 P0, [R10+URZ+0x28c60], R20 ;  /* 0x028c60140a0085a7 */ /* 0x000f24000800007f */
[----:B----4-:R-:W-:Y:S05]  /*ef10*/  @!P0 BRA `(.L_x_81) ;  /* 0xfffffffc00f08947 */ /* 0x010fea000383ffff */
[----:B------:R-:W-:Y:S05]  /*ef20*/  BRA `(.L_x_144) ;  /* 0xffffffd800bc7947 */ /* 0x000fea000383ffff */
.L_x_82:
[----:B------:R-:W-:Y:S01]  /*ef30*/  BSSY B1, `(.L_x_145) ;  /* 0x0000008000017945 */ /* 0x000fe20003800000 */
[----:B------:R-:W-:Y:S01]  /*ef40*/  MOV R13, R19 ;  /* 0x00000013000d7202 */ /* 0x000fe20000000f00 */
[----:B------:R-:W-:Y:S01]  /*ef50*/  IMAD.MOV.U32 R12, RZ, RZ, RZ ;  /* 0x000000ffff0c7224 */ /* 0x000fe200078e00ff */
[----:B------:R-:W-:Y:S01]  /*ef60*/  MOV R15, 0xffffffff ;  /* 0xffffffff000f7802 */ /* 0x000fe20000000f00 */
[----:B------:R-:W-:-:S07]  /*ef70*/  IMAD.MOV.U32 R11, RZ, RZ, 0x181f ;  /* 0x0000181fff0b7424 */ /* 0x000fce00078e00ff */
[----:B-123--:R-:W-:Y:S05]  /*ef80*/  WARPSYNC.COLLECTIVE R15, `(.L_x_146) ;  /* 0x000000000f087348 */ /* 0x00efea0003c00000 */
[----:B------:R0:W4:Y:S02]  /*ef90*/  SHFL.IDX P6, R14, R13, R12, R11 ;  /* 0x0000000c0d0e7389 */ /* 0x00012400000c000b */
[----:B01234-:R-:W-:Y:S01]  /*efa0*/  ENDCOLLECTIVE ;  /* 0x000000000000791b */ /* 0x01ffe20003800000 */
.L_x_146:
[----:B------:R-:W-:Y:S05]  /*efb0*/  BSYNC B1 ;  /* 0x0000000000017941 */ /* 0x000fea0003800000 */
.L_x_145:
[----:B------:R-:W-:Y:S01]  /*efc0*/  MOV R13, R18 ;  /* 0x00000012000d7202 */ /* 0x000fe20000000f00 */
[----:B------:R-:W-:Y:S01]  /*efd0*/  IMAD.MOV.U32 R12, RZ, RZ, RZ ;  /* 0x000000ffff0c7224 */ /* 0x000fe200078e00ff */
[----:B------:R-:W-:Y:S01]  /*efe0*/  MOV R11, 0x181f ;  /* 0x0000181f000b7802 */ /* 0x000fe20000000f00 */
[----:B------:R-:W-:Y:S01]  /*eff0*/  IMAD.MOV.U32 R15, RZ, RZ, -0x1 ;  /* 0xffffffffff0f7424 */ /* 0x000fe200078e00ff */
[----:B------:R-:W-:Y:S01]  /*f000*/  LEA R17, R17, UR43, 0x1 ;  /* 0x0000002b11117c11 */ /* 0x000fe2000f8e08ff */
[----:B------:R-:W-:Y:S01]  /*f010*/  IMAD.MOV.U32 R3, RZ, RZ, R14 ;  /* 0x000000ffff037224 */ /* 0x000fe200078e000e */
[----:B------:R-:W-:-:S13]  /*f020*/  LOP3.LUT P2, RZ, R16, 0x20, RZ, 0xc0, !PT ;  /* 0x0000002010ff7812 */ /* 0x000fda000784c0ff */
[----:B------:R-:W-:Y:S05]  /*f030*/  WARPSYNC.COLLECTIVE R15, `(.L_x_147) ;  /* 0x000000000f087348 */ /* 0x000fea0003c00000 */
[----:B------:R0:W1:Y:S02]  /*f040*/  SHFL.IDX P6, R14, R13, R12, R11 ;  /* 0x0000000c0d0e7389 */ /* 0x00006400000c000b */
[----:B01----:R-:W-:Y:S01]  /*f050*/  ENDCOLLECTIVE ;  /* 0x000000000000791b */ /* 0x003fe20003800000 */
.L_x_147:
[C---:B------:R-:W-:Y:S02]  /*f060*/  LOP3.LUT P1, RZ, R16.reuse, 0x10, RZ, 0xc0, !PT ;  /* 0x0000001010ff7812 */ /* 0x040fe4000782c0ff */
[----:B------:R-:W-:Y:S01]  /*f070*/  P2R R4, PR, RZ, 0x20 ;  /* 0x00000020ff047803 */ /* 0x000fe20000000000 */
[----:B------:R-:W-:Y:S01]  /*f080*/  IMAD.MOV.U32 R13, RZ, RZ, R19 ;  /* 0x000000ffff0d7224 */ /* 0x000fe200078e0013 */
[----:B------:R-:W-:Y:S02]  /*f090*/  MOV R12, 0x1 ;  /* 0x00000001000c7802 */ /* 0x000fe40000000f00 */
[----:B------:R-:W-:Y:S02]  /*f0a0*/  LOP3.LUT P6, RZ, R16, 0x40, RZ, 0xc0, !PT ;  /* 0x0000004010ff7812 */ /* 0x000fe400078cc0ff */
[----:B------:R-:W-:-:S04]  /*f0b0*/  IADD3 R2, P0, R14, R8, RZ ;  /* 0x000000080e027210 */ /* 0x000fc80007f1e0ff */
[----:B------:R-:W-:Y:S02]  /*f0c0*/  IADD3.X R3, RZ, R3, RZ, P0, !PT ;  /* 0x00000003ff037210 */ /* 0x000fe400007fe4ff */
[----:B------:R-:W-:-:S05]  /*f0d0*/  ISETP.NE.U32.AND P0, PT, R28, RZ, PT ;  /* 0x000000ff1c00720c */ /* 0x000fca0003f05070 */
[----:B------:R-:W-:Y:S01]  /*f0e0*/  @!PT LDS RZ, [RZ] ;  /* 0x00000000fffff984 */ /* 0x000fe20000000800 */
[----:B------:R-:W-:Y:S01]  /*f0f0*/  @!PT LDS RZ, [RZ] ;  /* 0x00000000fffff984 */ /* 0x000fe20000000800 */
[----:B------:R-:W-:Y:S01]  /*f100*/  @!PT LDS RZ, [RZ] ;  /* 0x00000000fffff984 */ /* 0x000fe20000000800 */
[----:B------:R0:W-:Y:S08]  /*f110*/  LDGSTS.E.BYPASS.LTC128B.128 [R17+0x400], desc[UR36][R2.64], !P6 ;  /* 0x0040000002117fae */ /* 0x0001f0000f101d64 */
[----:B0-----:R-:W-:Y:S05]  /*f120*/  WARPSYNC.COLLECTIVE R15, `(.L_x_148) ;  /* 0x000000000f087348 */ /* 0x001fea0003c00000 */
[----:B------:R1:W2:Y:S02]  /*f130*/  SHFL.IDX P6, R14, R13, R12, R11 ;  /* 0x0000000c0d0e7389 */ /* 0x0002a400000c000b */
[----:B012---:R-:W-:Y:S01]  /*f140*/  ENDCOLLECTIVE ;  /* 0x000000000000791b */ /* 0x007fe20003800000 */
.L_x_148:
[----:B------:R-:W-:Y:S01]  /*f150*/  @!PT LDS RZ, [RZ] ;  /* 0x00000000fffff984 */ /* 0x000fe20000000800 */
[----:B------:R-:W-:Y:S01]  /*f160*/  @!PT LDS RZ, [RZ] ;  /* 0x00000000fffff984 */ /* 0x000fe20000000800 */
[----:B------:R-:W-:Y:S01]  /*f170*/  @!PT LDS RZ, [RZ] ;  /* 0x00000000fffff984 */ /* 0x000fe20000000800 */
[----:B------:R0:W-:Y:S04]  /*f180*/  LDGSTS.E.BYPASS.LTC128B.128 [R17+0x2400], desc[UR36][R2.64+0x80], !P2 ;  /* 0x0240008002117fae */ /* 0x0001e8000d101d64 */
[----:B------:R0:W-:Y:S01]  /*f190*/  LDGSTS.E.BYPASS.LTC128B.128 [R17+0x4400], desc[UR36][R2.64+0x100], !P1 ;  /* 0x0440010002117fae */ /* 0x0001e2000c901d64 */
[----:B------:R-:W-:-:S03]  /*f1a0*/  ISETP.NE.U32.AND P1, PT, R25, RZ, PT ;  /* 0x000000ff1900720c */ /* 0x000fc60003f25070 */
[----:B------:R0:W-:Y:S01]  /*f1b0*/  LDGSTS.E.BYPASS.LTC128B.128 [R17+0x6400], desc[UR36][R2.64+0x180], !P5 ;  /* 0x0640018002117fae */ /* 0x0001e2000e901d64 */
[----:B------:R-:W-:Y:S02]  /*f1c0*/  LOP3.LUT P5, RZ, R16, 0x40, RZ, 0xc0, !PT ;  /* 0x0000004010ff7812 */ /* 0x000fe400078ac0ff */
[----:B------:R-:W-:Y:S01]  /*f1d0*/  MOV R13, R18 ;  /* 0x00000012000d7202 */ /* 0x000fe20000000f00 */
[----:B------:R0:W-:Y:S04]  /*f1e0*/  LDGSTS.E.BYPASS.LTC128B.128 [R17+0x8400], desc[UR36][R2.64+0x200], !P4 ;  /* 0x0840020002117fae */ /* 0x0001e8000e101d64 */
[----:B------:R0:W-:Y:S01]  /*f1f0*/  LDGSTS.E.BYPASS.LTC128B.128 [R17+0xa400], desc[UR36][R2.64+0x280], !P3 ;  /* 0x0a40028002117fae */ /* 0x0001e2000d901d64 */
[----:B------:R-:W-:-:S03]  /*f200*/  IMAD.MOV.U32 R5, RZ, RZ, R14 ;  /* 0x000000ffff057224 */ /* 0x000fc600078e000e */
[----:B------:R0:W-:Y:S04]  /*f210*/  LDGSTS.E.BYPASS.LTC128B.128 [R17+0xc400], desc[UR36][R2.64+0x300], P0 ;  /* 0x0c40030002117fae */ /* 0x0001e80008101d64 */
[----:B0-----:R-:W-:Y:S05]  /*f220*/  WARPSYNC.COLLECTIVE R15, `(.L_x_149) ;  /* 0x000000000f087348 */ /* 0x001fea0003c00000 */
[----:B------:R1:W2:Y:S02]  /*f230*/  SHFL.IDX P6, R14, R13, R12, R11 ;  /* 0x0000000c0d0e7389 */ /* 0x0002a400000c000b */
[----:B012---:R-:W-:Y:S01]  /*f240*/  ENDCOLLECTIVE ;  /* 0x000000000000791b */ /* 0x007fe20003800000 */
.L_x_149:
[----:B------:R-:W-:Y:S01]  /*f250*/  @!PT LDS RZ, [RZ] ;  /* 0x00000000fffff984 */ /* 0x000fe20000000800 */
[----:B------:R-:W-:Y:S01]  /*f260*/  @!PT LDS RZ, [RZ] ;  /* 0x00000000fffff984 */ /* 0x000fe20000000800 */
[----:B------:R-:W-:Y:S01]  /*f270*/  @!PT LDS RZ, [RZ] ;  /* 0x00000000fffff984 */ /* 0x000fe20000000800 */
[----:B------:R0:W-:Y:S01]  /*f280*/  LDGSTS.E.BYPASS.LTC128B.128 [R17+0xe400], desc[UR36][R2.64+0x380], P1 ;  /* 0x0e40038002117fae */ /* 0x0001e20008901d64 */
[----:B------:R-:W-:Y:S01]  /*f290*/  MOV R13, R19 ;  /* 0x00000013000d7202 */ /* 0x000fe20000000f00 */
[----:B------:R-:W-:Y:S01]  /*f2a0*/  IMAD.MOV.U32 R12, RZ, RZ, 0x2 ;  /* 0x00000002ff0c7424 */ /* 0x000fe200078e00ff */
[----:B0-----:R-:W-:Y:S02]  /*f2b0*/  IADD3 R2, P2, R14, R8, RZ ;  /* 0x000000080e027210 */ /* 0x001fe40007f5e0ff */
[----:B------:R-:W-:-:S03]  /*f2c0*/  LOP3.LUT P6, RZ, R16, 0x10, RZ, 0xc0, !PT ;  /* 0x0000001010ff7812 */ /* 0x000fc600078cc0ff */
[----:B------:R-:W-:Y:S01]  /*f2d0*/  IMAD.X R3, RZ, RZ, R5, P2 ;  /* 0x000000ffff037224 */ /* 0x000fe200010e0605 */
[----:B------:R-:W-:-:S04]  /*f2e0*/  LOP3.LUT P2, RZ, R16, 0x20, RZ, 0xc0, !PT ;  /* 0x0000002010ff7812 */ /* 0x000fc8000784c0ff */
[----:B------:R0:W-:Y:S01]  /*f2f0*/  LDGSTS.E.BYPASS.LTC128B.128 [R17+0xc00], desc[UR36][R2.64], !P5 ;  /* 0x00c0000002117fae */ /* 0x0001e2000e901d64 */
[----:B------:R-:W-:-:S04]  /*f300*/  ISETP.NE.AND P5, PT, R4, RZ, PT ;  /* 0x000000ff0400720c */ /* 0x000fc80003fa5270 */
[----:B------:R-:W-:-:S04]  /*f310*/  P2R R4, PR, RZ, 0x20 ;  /* 0x00000020ff047803 */ /* 0x000fc80000000000 */
[----:B------:R0:W-:Y:S04]  /*f320*/  LDGSTS.E.BYPASS.LTC128B.128 [R17+0x2c00], desc[UR36][R2.64+0x80], !P2 ;  /* 0x02c0008002117fae */ /* 0x0001e8000d101d64 */
[----:B------:R0:W-:Y:S02]  /*f330*/  LDGSTS.E.BYPASS.LTC128B.128 [R17+0x4c00], desc[UR36][R2.64+0x100], !P6 ;  /* 0x04c0010002117fae */ /* 0x0001e4000f101d64 */
[----:B0-----:R-:W-:Y:S05]  /*f340*/  WARPSYNC.COLLECTIVE R15, `(.L_x_150) ;  /* 0x000000000f087348 */ /* 0x001fea0003c00000 */
[----:B------:R1:W2:Y:S02]  /*f350*/  SHFL.IDX P6, R14, R13, R12, R11 ;  /* 0x0000000c0d0e7389 */ /* 0x0002a400000c000b */
[----:B012---:R-:W-:Y:S01]  /*f360*/  ENDCOLLECTIVE ;  /* 0x000000000000791b */ /* 0x007fe20003800000 */
.L_x_150:
[----:B------:R-:W-:Y:S01]  /*f370*/  @!PT LDS RZ, [RZ] ;  /* 0x00000000fffff984 */ /* 0x000fe20000000800 */
[----:B------:R-:W-:Y:S01]  /*f380*/  @!PT LDS RZ, [RZ] ;  /* 0x00000000fffff984 */ /* 0x000fe20000000800 */
[----:B------:R-:W-:Y:S01]  /*f390*/  @!PT LDS RZ, [RZ] ;  /* 0x00000000fffff984 */ /* 0x000fe20000000800 */
[----:B------:R0:W-:Y:S01]  /*f3a0*/  LDGSTS.E.BYPASS.LTC128B.128 [R17+0x6c00], desc[UR36][R2.64+0x180], !P5 ;  /* 0x06c0018002117fae */ /* 0x0001e2000e901d64 */
[----:B------:R-:W-:-:S03]  /*f3b0*/  LOP3.LUT P5, RZ, R16, 0x40, RZ, 0xc0, !PT ;  /* 0x0000004010ff7812 */ /* 0x000fc600078ac0ff */
[----:B------:R0:W-:Y:S04]  /*f3c0*/  LDGSTS.E.BYPASS.LTC128B.128 [R17+0x8c00], desc[UR36][R2.64+0x200], !P4 ;  /* 0x08c0020002117fae */ /* 0x0001e8000e101d64 */
[----:B------:R0:W-:Y:S01]  /*f3d0*/  LDGSTS.E.BYPASS.LTC128B.128 [R17+0xac00], desc[UR36][R2.64+0x280], !P3 ;  /* 0x0ac0028002117fae */ /* 0x0001e2000d901d64 */
[----:B------:R-:W-:-:S03]  /*f3e0*/  IMAD.MOV.U32 R13, RZ, RZ, R18 ;  /* 0x000000ffff0d7224 */ /* 0x000fc600078e0012 */
[----:B------:R0:W-:Y:S04]  /*f3f0*/  LDGSTS.E.BYPASS.LTC128B.128 [R17+0xcc00], desc[UR36][R2.64+0x300], P0 ;  /* 0x0cc0030002117fae */ /* 0x0001e80008101d64 */
[----:B------:R0:W-:Y:S01]  /*f400*/  LDGSTS.E.BYPASS.LTC128B.128 [R17+0xec00], desc[UR36][R2.64+0x380], P1 ;  /* 0x0ec0038002117fae */ /* 0x0001e20008901d64 */
[----:B------:R-:W-:-:S07]  /*f410*/  MOV R20, R14 ;  /* 0x0000000e00147202 */ /* 0x000fce0000000f00 */
[----:B0-----:R-:W-:Y:S05]  /*f420*/  WARPSYNC.COLLECTIVE R15, `(.L_x_151) ;  /* 0x000000000f087348 */ /* 0x001fea0003c00000 */
[----:B------:R1:W2:Y:S02]  /*f430*/  SHFL.IDX P6, R14, R13, R12, R11 ;  /* 0x0000000c0d0e7389 */ /* 0x0002a400000c000b */
[----:B012---:R-:W-:Y:S01]  /*f440*/  ENDCOLLECTIVE ;  /* 0x000000000000791b */ /* 0x007fe20003800000 */
.L_x_151:
[----:B------:R-:W-:Y:S01]  /*f450*/  IMAD.MOV.U32 R13, RZ, RZ, R19 ;  /* 0x000000ffff0d7224 */ /* 0x000fe200078e0013 */
[----:B------:R-:W-:Y:S02]  /*f460*/  MOV R12, 0x3 ;  /* 0x00000003000c7802 */ /* 0x000fe40000000f00 */
[----:B------:R-:W-:Y:S02]  /*f470*/  IADD3 R2, P2, R14, R8, RZ ;  /* 0x000000080e027210 */ /* 0x000fe40007f5e0ff */
[C---:B------:R-:W-:Y:S02]  /*f480*/  LOP3.LUT P6, RZ, R16.reuse, 0x10, RZ, 0xc0, !PT ;  /* 0x0000001010ff7812 */ /* 0x040fe400078cc0ff */
[----:B------:R-:W-:Y:S02]  /*f490*/  IADD3.X R3, RZ, R20, RZ, P2, !PT ;  /* 0x00000014ff037210 */ /* 0x000fe400017fe4ff */
[----:B------:R-:W-:-:S03]  /*f4a0*/  LOP3.LUT P2, RZ, R16, 0x20, RZ, 0xc0, !PT ;  /* 0x0000002010ff7812 */ /* 0x000fc6000784c0ff */
[----:B------:R-:W-:Y:S01]  /*f4b0*/  @!PT LDS RZ, [RZ] ;  /* 0x00000000fffff984 */ /* 0x000fe20000000800 */
[----:B------:R-:W-:Y:S01]  /*f4c0*/  @!PT LDS RZ, [RZ] ;  /* 0x00000000fffff984 */ /* 0x000fe20000000800 */
[----:B------:R-:W-:Y:S01]  /*f4d0*/  @!PT LDS RZ, [RZ] ;  /* 0x00000000fffff984 */ /* 0x000fe20000000800 */
[----:B------:R0:W-:Y:S01]  /*f4e0*/  LDGSTS.E.BYPASS.LTC128B.128 [R17+0x1400], desc[UR36][R2.64], !P5 ;  /* 0x0140000002117fae */ /* 0x0001e2000e901d64 */
[----:B------:R-:W-:Y:S01]  /*f4f0*/  ISETP.NE.AND P5, PT, R4, RZ, PT ;  /* 0x000000ff0400720c */ /* 0x000fe20003fa5270 */
[----:B------:R-:W-:-:S08]  /*f500*/  IMAD.MOV.U32 R4, RZ, RZ, RZ ;  /* 0x000000ffff047224 */ /* 0x000fd000078e00ff */
[----:B------:R0:W-:Y:S04]  /*f510*/  LDGSTS.E.BYPASS.LTC128B.128 [R17+0x3400], desc[UR36][R2.64+0x80], !P2 ;  /* 0x0340008002117fae */ /* 0x0001e8000d101d64 */
[----:B------:R0:W-:Y:S02]  /*f520*/  LDGSTS.E.BYPASS.LTC128B.128 [R17+0x5400], desc[UR36][R2.64+0x100], !P6 ;  /* 0x0540010002117fae */ /* 0x0001e4000f101d64 */
[----:B0-----:R-:W-:Y:S05]  /*f530*/  WARPSYNC.COLLECTIVE R15, `(.L_x_152) ;  /* 0x000000000f087348 */ /* 0x001fea0003c00000 */
[----:B------:R1:W2:Y:S02]  /*f540*/  SHFL.IDX P6, R14, R13, R12, R11 ;  /* 0x0000000c0d0e7389 */ /* 0x0002a400000c000b */
[----:B012---:R-:W-:Y:S01]  /*f550*/  ENDCOLLECTIVE ;  /* 0x000000000000791b */ /* 0x007fe20003800000 */
.L_x_152:
[----:B------:R-:W-:Y:S01]  /*f560*/  @!PT LDS RZ, [RZ] ;  /* 0x00000000fffff984 */ /* 0x000fe20000000800 */
[----:B------:R-:W-:Y:S01]  /*f570*/  @!PT LDS RZ, [RZ] ;  /* 0x00000000fffff984 */ /* 0x000fe20000000800 */
[----:B------:R-:W-:Y:S01]  /*f580*/  @!PT LDS RZ, [RZ] ;  /* 0x00000000fffff984 */ /* 0x000fe20000000800 */
[----:B------:R0:W-:Y:S04]  /*f590*/  LDGSTS.E.BYPASS.LTC128B.128 [R17+0x7400], desc[UR36][R2.64+0x180], !P5 ;  /* 0x0740018002117fae */ /* 0x0001e8000e901d64 */
[----:B------:R0:W-:Y:S04]  /*f5a0*/  LDGSTS.E.BYPASS.LTC128B.128 [R17+0x9400], desc[UR36][R2.64+0x200], !P4 ;  /* 0x0940020002117fae */ /* 0x0001e8000e101d64 */
[----:B------:R0:W-:Y:S01]  /*f5b0*/  LDGSTS.E.BYPASS.LTC128B.128 [R17+0xb400], desc[UR36][R2.64+0x280], !P3 ;  /* 0x0b40028002117fae */ /* 0x0001e2000d901d64 */
[----:B------:R-:W-:-:S03]  /*f5c0*/  MOV R13, R18 ;  /* 0x00000012000d7202 */ /* 0x000fc60000000f00 */
[----:B------:R0:W-:Y:S04]  /*f5d0*/  LDGSTS.E.BYPASS.LTC128B.128 [R17+0xd400], desc[UR36][R2.64+0x300], P0 ;  /* 0x0d40030002117fae */ /* 0x0001e80008101d64 */
[----:B------:R0:W-:Y:S01]  /*f5e0*/  LDGSTS.E.BYPASS.LTC128B.128 [R17+0xf400], desc[UR36][R2.64+0x380], P1 ;  /* 0x0f40038002117fae */ /* 0x0001e20008901d64 */
[----:B------:R-:W-:-:S07]  /*f5f0*/  IMAD.MOV.U32 R19, RZ, RZ, R14 ;  /* 0x000000ffff137224 */ /* 0x000fce00078e000e */
[----:B0-----:R-:W-:Y:S05]  /*f600*/  WARPSYNC.COLLECTIVE R15, `(.L_x_153) ;  /* 0x000000000f087348 */ /* 0x001fea0003c00000 */
[----:B------:R1:W2:Y:S02]  /*f610*/  SHFL.IDX P6, R14, R13, R12, R11 ;  /* 0x0000000c0d0e7389 */ /* 0x0002a400000c000b */
[----:B012---:R-:W-:Y:S01]  /*f620*/  ENDCOLLECTIVE ;  /* 0x000000000000791b */ /* 0x007fe20003800000 */
.L_x_153:
[----:B------:R-:W-:Y:S05]  /*f630*/  BRA `(.L_x_154) ;  /* 0xffffffd800307947 */ /* 0x000fea000383ffff */
.L_x_87:
[----:B0-----:R0:W1:Y:S02]  /*f640*/  SYNCS.PHASECHK.TRANS64.TRYWAIT P0, [R5+URZ+0x28c20], R4 ;  /* 0x028c2004050075a7 */ /* 0x001064000800017f */
[----:B-1----:R-:W-:Y:S05]  /*f650*/  @!P0 NANOSLEEP.SYNCS 0x989680 ;  /* 0x009896800000895d */ /* 0x002fea0003900000 */
[----:B------:R-:W1:Y:S02]  /*f660*/  @!P0 SYNCS.PHASECHK.TRANS64 P0, [R5+URZ+0x28c20], R4 ;  /* 0x028c2004050085a7 */ /* 0x000e64000800007f */
[----:B-1----:R-:W-:Y:S05]  /*f670*/  @!P0 BRA `(.L_x_87) ;  /* 0xfffffffc00f08947 */ /* 0x002fea000383ffff */
[----:B------:R-:W-:Y:S05]  /*f680*/  BRA `(.L_x_155) ;  /* 0xffffffd800dc7947 */ /* 0x000fea000383ffff */
.L_x_88:
[----:B------:R-:W1:Y:S01]  /*f690*/  S2R R2, SR_TID.X ;  /* 0x0000000000027919 */ /* 0x000e620000002100 */
[----:B------:R-:W-:Y:S01]  /*f6a0*/  BSSY B0, `(.L_x_156) ;  /* 0x000000a000007945 */ /* 0x000fe20003800000 */
[----:B------:R-:W-:Y:S01]  /*f6b0*/  IMAD.MOV.U32 R12, RZ, RZ, RZ ;  /* 0x000000ffff0c7224 */ /* 0x000fe200078e00ff */
[----:B------:R-:W-:Y:S01]  /*f6c0*/  MOV R11, 0x1f ;  /* 0x0000001f000b7802 */ /* 0x000fe20000000f00 */
[----:B------:R-:W-:Y:S01]  /*f6d0*/  IMAD.MOV.U32 R15, RZ, RZ, -0x1 ;  /* 0xffffffffff0f7424 */ /* 0x000fe200078e00ff */
[----:B-1----:R-:W-:-:S04]  /*f6e0*/  SHF.R.U32.HI R2, RZ, 0x5, R2 ;  /* 0x00000005ff027819 */ /* 0x002fc80000011602 */
[----:B------:R-:W-:-:S04]  /*f6f0*/  LOP3.LUT R2, R2, 0x3, RZ, 0xc0, !PT ;  /* 0x0000000302027812 */ /* 0x000fc800078ec0ff */
[----:B------:R-:W-:-:S07]  /*f700*/  MOV R13, R2 ;  /* 0x00000002000d7202 */ /* 0x000fce0000000f00 */
[----:B0-2--5:R-:W-:Y:S05]  /*f710*/  WARPSYNC.COLLECTIVE R15, `(.L_x_157) ;  /* 0x000000000f087348 */ /* 0x025fea0003c00000 */
[----:B------:R1:W3:Y:S02]  /*f720*/  SHFL.IDX P6, R14, R13, R12, R11 ;  /* 0x0000000c0d0e7389 */ /* 0x0002e400000c000b */
[----:B0123-5:R-:W-:Y:S01]  /*f730*/  ENDCOLLECTIVE ;  /* 0x000000000000791b */ /* 0x02ffe20003800000 */
.L_x_157:
[----:B------:R-:W-:Y:S05]  /*f740*/  BSYNC B0 ;  /* 0x0000000000007941 */ /* 0x000fea0003800000 */
.L_x_156:
[----:B------:R-:W-:Y:S05]  /*f750*/  BRA `(.L_x_158) ;  /* 0xffffffd800c47947 */ /* 0x000fea000383ffff */
.L_x_89:
[----:B------:R-:W-:Y:S01]  /*f760*/  BSSY B0, `(.L_x_159) ;  /* 0x0000006000007945 */ /* 0x000fe20003800000 */
[----:B------:R-:W-:-:S07]  /*f770*/  MOV R15, 0xffffffff ;  /* 0xffffffff000f7802 */ /* 0x000fce0000000f00 */
[----:B012--5:R-:W-:Y:S05]  /*f780*/  WARPSYNC.COLLECTIVE R15, `(.L_x_160) ;  /* 0x000000000f0c7348 */ /* 0x027fea0003c00000 */
[----:B------:R-:W-:Y:S02]  /*f790*/  ELECT P6, UR62, PT ;  /* 0x00000000003e782f */ /* 0x000fe400038c0000 */
[----:B------:R-:W-:Y:S01]  /*f7a0*/  MOV R14, UR62 ;  /* 0x0000003e000e7c02 */ /* 0x000fe20008000f00 */
[----:B012--5:R-:W-:Y:S10]  /*f7b0*/  ENDCOLLECTIVE ;  /* 0x000000000000791b */ /* 0x027ff40003800000 */
.L_x_160:
[----:B------:R-:W-:Y:S05]  /*f7c0*/  BSYNC B0 ;  /* 0x0000000000007941 */ /* 0x000fea0003800000 */
.L_x_159:
[----:B------:R-:W-:Y:S05]  /*f7d0*/  BRA `(.L_x_161) ;  /* 0xffffffd800b87947 */ /* 0x000fea000383ffff */
.L_x_91:
[----:B0-----:R0:W1:Y:S02]  /*f7e0*/  SYNCS.PHASECHK.TRANS64.TRYWAIT P1, [R4+URZ+0x28c40], R3 ;  /* 0x028c4003040075a7 */ /* 0x001064000802017f */
[----:B-1----:R-:W-:Y:S05]  /*f7f0*/  @!P1 NANOSLEEP.SYNCS 0x989680 ;  /* 0x009896800000995d */ /* 0x002fea0003900000 */
[----:B------:R-:W1:Y:S02]  /*f800*/  @!P1 SYNCS.PHASECHK.TRANS64 P1, [R4+URZ+0x28c40], R3 ;  /* 0x028c4003040095a7 */ /* 0x000e64000802007f */
[----:B-1----:R-:W-:Y:S05]  /*f810*/  @!P1 BRA `(.L_x_91) ;  /* 0xfffffffc00f09947 */ /* 0x002fea000383ffff */
[----:B------:R-:W-:Y:S05]  /*f820*/  BRA `(.L_x_162) ;  /* 0xffffffd800d87947 */ /* 0x000fea000383ffff */
.L_x_93:
[----:B-1----:R1:W3:Y:S02]  /*f830*/  SYNCS.PHASECHK.TRANS64.TRYWAIT P1, [R5+URZ+0x28c40], R0 ;  /* 0x028c4000050075a7 */ /* 0x0022e4000802017f */
[----:B---3--:R-:W-:Y:S05]  /*f840*/  @!P1 NANOSLEEP.SYNCS 0x989680 ;  /* 0x009896800000995d */ /* 0x008fea0003900000 */
[----:B------:R-:W3:Y:S02]  /*f850*/  @!P1 SYNCS.PHASECHK.TRANS64 P1, [R5+URZ+0x28c40], R0 ;  /* 0x028c4000050095a7 */ /* 0x000ee4000802007f */
[----:B---3--:R-:W-:Y:S05]  /*f860*/  @!P1 BRA `(.L_x_93) ;  /* 0xfffffffc00f09947 */ /* 0x008fea000383ffff */
[----:B------:R-:W-:Y:S05]  /*f870*/  BRA `(.L_x_163) ;  /* 0xffffffd800e47947 */ /* 0x000fea000383ffff */
.L_x_95:
[----:B---3--:R3:W4:Y:S02]  /*f880*/  SYNCS.PHASECHK.TRANS64.TRYWAIT P1, [R4+URZ+0x28c60], R3 ;  /* 0x028c6003040075a7 */ /* 0x008724000802017f */
[----:B----4-:R-:W-:Y:S05]  /*f890*/  @!P1 NANOSLEEP.SYNCS 0x989680 ;  /* 0x009896800000995d */ /* 0x010fea0003900000 */
[----:B------:R-:W4:Y:S02]  /*f8a0*/  @!P1 SYNCS.PHASECHK.TRANS64 P1, [R4+URZ+0x28c60], R3 ;  /* 0x028c6003040095a7 */ /* 0x000f24000802007f */
[----:B----4-:R-:W-:Y:S05]  /*f8b0*/  @!P1 BRA `(.L_x_95) ;  /* 0xfffffffc00f09947 */ /* 0x010fea000383ffff */
[----:B------:R-:W-:Y:S05]  /*f8c0*/  BRA `(.L_x_164) ;  /* 0xffffffd800e07947 */ /* 0x000fea000383ffff */
.L_x_165:
[----:B------:R-:W-:-:S00]  /*f8d0*/  BRA `(.L_x_165) ;  /* 0xfffffffc00fc7947 */ /* 0x000fc0000383ffff */
[----:B------:R-:W-:-:S00]  /*f8e0*/  NOP ;  /* 0x0000000000007918 */ /* 0x000fc00000000000 */
        /* <DEDUP_REMOVED lines=9> */
.L_x_5827:


//--------------------- .text._ZN7cutlass13device_kernelIN5flash11enable_sm90INS1_16FlashAttnFwdSm90INS1_25CollectiveMainloopFwdSm90ILi2EN4cute5tupleIJNS5_1CILi1EEES8_S8_EEENS6_IJNS7_ILi64EEESA_SA_EEELi512ENS_10bfloat16_tEfNS_4arch4Sm90ELb0ELb0ELb1ELb0ELb1ELb0ELb1ELb0ELb0ELb1ELb1ELb0EEENS1_21CollectiveEpilogueFwdINS6_IJSA_NS7_ILi512EEESA_EEES9_SC_SE_Li256ELb0ELb1ELb1ELb0EEENS1_19SingleTileSchedulerILb0ELb1ELb1ELi64EEEEEEEEEvNT_6ParamsE --------------------------
	.section	.text._ZN7cutlass13device_kernelIN5flash11enable_sm90INS1_16FlashAttnFwdSm90INS1_25CollectiveMainloopFwdSm90ILi2EN4cute5tupleIJNS5_1CILi1EEES8_S8_EEENS6_IJNS7_ILi64EEESA_SA_EEELi512ENS_10bfloat16_tEfNS_4arch4Sm90ELb0ELb0ELb1ELb0ELb1ELb0ELb1ELb0ELb0ELb1ELb1ELb0EEENS1_21CollectiveEpilogueFwdINS6_IJSA_NS7_ILi512EEESA_EEES9_SC_SE_Li256ELb0ELb1ELb1ELb0EEENS1_19SingleTileSchedulerILb0ELb1ELb1ELi64EEEEEEEEEvNT_6ParamsE,"ax",@progbits
	.align	128
.text._ZN7cutlass13device_kernelIN5flash11enable_sm90INS1_16FlashAttnFwdSm90INS1_25CollectiveMainloopFwdSm90ILi2EN4cute5tupleIJNS5_1CILi1EEES8_S8_EEENS6_IJNS7_ILi64EEESA_SA_EEELi512ENS_10bfloat16_tEfNS_4arch4Sm90ELb0ELb0ELb1ELb0ELb1ELb0ELb1ELb0ELb0ELb1ELb1ELb0EEENS1_21CollectiveEpilogueFwdINS6_IJSA_NS7_ILi512EEESA_EEES9_SC_SE_Li256ELb0ELb1ELb1ELb0EEENS1_19SingleTileSchedulerILb0ELb1ELb1ELi64EEEEEEEEEvNT_6ParamsE:
        .type           _ZN7cutlass13device_kernelIN5flash11enable_sm90INS1_16FlashAttnFwdSm90INS1_25CollectiveMainloopFwdSm90ILi2EN4cute5tupleIJNS5_1CILi1EEES8_S8_EEENS6_IJNS7_ILi64EEESA_SA_EEELi512ENS_10bfloat16_tEfNS_4arch4Sm90ELb0ELb0ELb1ELb0ELb1ELb0ELb1ELb0ELb0ELb1ELb1ELb0EEENS1_21CollectiveEpilogueFwdINS6_IJSA_NS7_ILi512EEESA_EEES9_SC_SE_Li256ELb0ELb1ELb1ELb0EEENS1_19SingleTileSchedulerILb0ELb1ELb1ELi64EEEEEEEEEvNT_6ParamsE,@function
        .size           _ZN7cutlass13device_kernelIN5flash11enable_sm90INS1_16FlashAttnFwdSm90INS1_25CollectiveMainloopFwdSm90ILi2EN4cute5tupleIJNS5_1CILi1EEES8_S8_EEENS6_IJNS7_ILi64EEESA_SA_EEELi512ENS_10bfloat16_tEfNS_4arch4Sm90ELb0ELb0ELb1ELb0ELb1ELb0ELb1ELb0ELb0ELb1ELb1ELb0EEENS1_21CollectiveEpilogueFwdINS6_IJSA_NS7_ILi512EEESA_EEES9_SC_SE_Li256ELb0ELb1ELb1ELb0EEENS1_19SingleTileSchedulerILb0ELb1ELb1ELi64EEEEEEEEEvNT_6ParamsE,(.L_x_5828 - _ZN7cutlass13device_kernelIN5flash11enable_sm90INS1_16FlashAttnFwdSm90INS1_25CollectiveMainloopFwdSm90ILi2EN4cute5tupleIJNS5_1CILi1EEES8_S8_EEENS6_IJNS7_ILi64EEESA_SA_EEELi512ENS_10bfloat16_tEfNS_4arch4Sm90ELb0ELb0ELb1ELb0ELb1ELb0ELb1ELb0ELb0ELb1ELb1ELb0EEENS1_21CollectiveEpilogueFwdINS6_IJSA_NS7_ILi512EEESA_EEES9_SC_SE_Li256ELb0ELb1ELb1ELb0EEENS1_19SingleTileSchedulerILb0ELb1ELb1ELi64EEEEEEEEEvNT_6ParamsE)
        .other          _ZN7cutlass13device_kernelIN5flash11enable_sm90INS1_16FlashAttnFwdSm90INS1_25CollectiveMainloopFwdSm90ILi2EN4cute5tupleIJNS5_1CILi1EEES8_S8_EEENS6_IJNS7_ILi64EEESA_SA_EEELi512ENS_10bfloat16_tEfNS_4arch4Sm90ELb0ELb0ELb1ELb0ELb1ELb0ELb1ELb0ELb0ELb1ELb1ELb0EEENS1_21CollectiveEpilogueFwdINS6_IJSA_NS7_ILi512EEESA_EEES9_SC_SE_Li256ELb0ELb1ELb1ELb0EEENS1_19SingleTileSchedulerILb0ELb1ELb1ELi64EEEEEEEEEvNT_6ParamsE,@"STO_CUDA_ENTRY STV_DEFAULT"
_ZN7cutlass13device_kernelIN5flash11enable_sm90INS1_16FlashAttnFwdSm90INS1_25CollectiveMainloopFwdSm90ILi2EN4cute5tupleIJNS5_1CILi1EEES8_S8_EEENS6_IJNS7_ILi64EEESA_SA_EEELi512ENS_10bfloat16_tEfNS_4arch4Sm90ELb0ELb0ELb1ELb0ELb1ELb0ELb1ELb0ELb0ELb1ELb1ELb0EEENS1_21CollectiveEpilogueFwdINS6_IJSA_NS7_ILi512EEESA_EEES9_SC_SE_Li256ELb0ELb1ELb1ELb0EEENS1_19SingleTileSchedulerILb0ELb1ELb1ELi64EEEEEEEEEvNT_6ParamsE:
[----:B------:R-:W0:Y:S02]  /*0000*/  LDC R1, c[0x0][0x28] ;  /* 0x00000a00ff017b82 */ /* 0x000e240000000800 */
[----:B0-----:R-:W-:Y:S01]  /*0010*/  VIADD R1, R1, 0xfffffff8 ;  /* 0xfffffff801017836 */ /* 0x001fe20000000000 */
[----:B------:R-:W0:Y:S01]  /*0020*/  S2R R24, SR_TID.X ;  /* 0x0000000000187919 */ /* 0x000e220000002100 */
[----:B------:R-:W-:Y:S01]  /*0030*/  ELECT P0, URZ, PT ;  /* 0x00000000003f782f */ /* 0x000fe20003800000 */
[----:B------:R-:W-:Y:S01]  /*0040*/  UMOV UR4, 0x80 ;  /* 0x0000008000047882 */ /* 0x000fe20000000000 */
[----:B------:R-:W-:Y:S01]  /*0050*/  UMOV UR7, 0x100 ;  /* 0x0000010000077882 */ /* 0x000fe20000000000 */
[--C-:B0-----:R-:W-:Y:S02]  /*0060*/  SHF.R.U32.HI R0, RZ, 0x5, R24.reuse ;  /* 0x00000005ff007819 */ /* 0x101fe40000011618 */
[----:B------:R-:W-:-:S03]  /*0070*/  SHF.R.U32.HI R3, RZ, 0x7, R24 ;  /* 0x00000007ff037819 */ /* 0x000fc60000011618 */
[----:B------:R-:W0:Y:S04]  /*0080*/  SHFL.IDX PT, R2, R0, RZ, 0x1f ;  /* 0x00001fff00027589 */ /* 0x000e2800000e0000 */
[----:B------:R-:W1:Y:S01]  /*0090*/  SHFL.IDX PT, R3, R3, RZ, 0x1f ;  /* 0x00001fff03037589 */ /* 0x000e6200000e0000 */
[C---:B0-----:R-:W-:Y:S02]  /*00a0*/  ISETP.NE.OR P0, PT, R2.reuse, RZ, !P0 ;  /* 0x000000ff0200720c */ /* 0x041fe40004705670 */
[----:B------:R-:W-:-:S11]  /*00b0*/  ISETP.NE.AND P1, PT, R2, RZ, PT ;  /* 0x000000ff0200720c */ /* 0x000fd60003f25270 */
[----:B------:R-:W-:Y:S01]  /*00c0*/  VOTEU.ALL UP0, P0 ;  /* 0x00000000003f7886 */ /* 0x000fe20000000000 */
[----:B------:R-:W-:Y:S01]  /*00d0*/  VOTEU.ALL UP1, P0 ;  /* 0x00000000003f7886 */ /* 0x000fe20000020000 */
[----:B------:R-:W-:-:S03]  /*00e0*/  VOTEU.ALL UP2, P0 ;  /* 0x00000000003f7886 */ /* 0x000fc60000040000 */
[----:B------:R-:W0:Y:S01]  /*00f0*/  @!UP0 S2UR UR8, SR_CgaCtaId ;  /* 0x00000000000889c3 */ /* 0x000e220000008800 */
[----:B------:R-:W-:Y:S01]  /*0100*/  @!UP0 UMOV UR6, 0x400 ;  /* 0x0000040000068882 */ /* 0x000fe20000000000 */
[----:B------:R-:W-:-:S04]  /*0110*/  @!UP0 UIADD3 UR4, -UR4, 0x100000, URZ ;  /* 0x0010000004048890 */ /* 0x000fc8000fffe13f */
[----:B------:R-:W-:Y:S02]  /*0120*/  @!UP0 USHF.L.U32 UR5, UR4, 0xb, URZ ;  /* 0x0000000b04058899 */ /* 0x000fe4000800063f */
[----:B------:R-:W-:Y:S02]  /*0130*/  @!UP0 USHF.L.U32 UR4, UR4, 0x1, URZ ;  /* 0x0000000104048899 */ /* 0x000fe4000800063f */
[----:B0-----:R-:W-:Y:S02]  /*0140*/  @!UP0 ULEA UR8, UR8, UR6, 0x18 ;  /* 0x0000000608088291 */ /* 0x001fe4000f8ec03f */
[----:B------:R-:W-:-:S04]  /*0150*/  @!UP0 UIADD3 UR6, -UR7, 0x100000, URZ ;  /* 0x0010000007068890 */ /* 0x000fc8000fffe13f */
[----:B------:R-:W-:Y:S02]  /*0160*/  @!UP0 USHF.L.U32 UR7, UR6, 0xb, URZ ;  /* 0x0000000b06078899 */ /* 0x000fe4000800063f */
[----:B------:R-:W-:Y:S01]  /*0170*/  @!UP0 USHF.L.U32 UR6, UR6, 0x1, URZ ;  /* 0x0000000106068899 */ /* 0x000fe2000800063f */
[----:B------:R-:W-:-:S05]  /*0180*/  VOTEU.ALL UP0, P0 ;  /* 0x00000000003f7886 */ /* 0x000fca0000000000 */
[----:B------:R0:W2:Y:S01]  /*0190*/  @!UP0 SYNCS.EXCH.64 URZ, [UR8+0x38800], UR4 ;  /* 0x03880004083f85b2 */ /* 0x0000a20008000100 */
[----:B------:R0:W3:Y:S05]  /*01a0*/  @!UP1 SYNCS.EXCH.64 URZ, [UR8+0x38810], UR4 ;  /* 0x03881004083f95b2 */ /* 0x0000ea0008000100 */
[----:B------:R0:W4:Y:S02]  /*01b0*/  @!UP2 SYNCS.EXCH.64 URZ, [UR8+0x38820], UR6 ;  /* 0x03882006083fa5b2 */ /* 0x0001240008000100 */
[----:B01----:R-:W-:Y:S05]  /*01c0*/  @P1 BRA `(.L_x_166) ;  /* 0x0000000000381947 */ /* 0x003fea0003800000 */
        /* <DEDUP_REMOVED lines=10> */
[----:B------:R0:W0:Y:S01]  /*0270*/  SYNCS.EXCH.64 URZ, [UR6+0x38840], UR4 ;  /* 0x03884004063f75b2 */ /* 0x0000220008000100 */
[----:B------:R0:W0:Y:S01]  /*0280*/  SYNCS.EXCH.64 URZ, [UR6+0x38838], UR4 ;  /* 0x03883804063f75b2 */ /* 0x0000220008000100 */
[----:B------:R0:W0:Y:S01]  /*0290*/  SYNCS.EXCH.64 URZ, [UR6+0x38848], UR4 ;  /* 0x03884804063f75b2 */ /* 0x0000220008000100 */
[----:B------:R-:W-:Y:S01]  /*02a0*/  NOP ;  /* 0x0000000000007918 */ /* 0x000fe20000000000 */
.L_x_166:
        /* <DEDUP_REMOVED lines=22> */
.L_x_167:
        /* <DEDUP_REMOVED lines=18> */
.L_x_168:
        /* <DEDUP_REMOVED lines=22> */
.L_x_169:
        /* <DEDUP_REMOVED lines=23> */
.L_x_170:
[----:B------:R-:W-:Y:S01]  /*0800*/  UISETP.NE.AND UP0, UPT, UR9, URZ, UPT ;  /* 0x0000003f0900728c */ /* 0x000fe2000bf05270 */
[----:B------:R-:W-:Y:S01]  /*0810*/  NOP ;  /* 0x0000000000007918 */ /* 0x000fe20000000000 */
[----:B0-----:R-:W-:Y:S01]  /*0820*/  UMOV UR4, 0x1 ;  /* 0x0000000100047882 */ /* 0x001fe20000000000 */
[----:B------:R-:W-:Y:S01]  /*0830*/  ULDC.64 UR36, c[0x0][0x208] ;  /* 0x0000820000247ab9 */ /* 0x000fe20000000a00 */
[----:B------:R-:W-:Y:S01]  /*0840*/  USEL UR4, UR4, 0x2, !UP0 ;  /* 0x0000000204047887 */ /* 0x000fe2000c000000 */
[----:B------:R-:W-:Y:S01]  /*0850*/  BSSY B6, `(.L_x_171) ;  /* 0x000107a000067945 */ /* 0x000fe20003800000 */
[----:B-1234-:R-:W-:Y:S01]  /*0860*/  BAR.SYNC.DEFER_BLOCKING 0x0 ;  /* 0x0000000000007b1d */ /* 0x01efe20000010000 */
[----:B------:R-:W-:-:S03]  /*0870*/  PLOP3.LUT P0, PT, PT, PT, UP0, 0x80, 0x0 ;  /* 0x000000000000781c */ /* 0x000fc60003f0f008 */
[----:B------:R-:W-:-:S05]  /*0880*/  IMAD.U32 R2, RZ, RZ, UR4 ;  /* 0x00000004ff027e24 */ /* 0x000fca000f8e00ff */
[----:B------:R0:W-:Y:S05]  /*0890*/  STL [R1], R2 ;  /* 0x0000000201007387 */ /* 0x0001ea0000100800 */
[----:B------:R-:W-:Y:S05]  /*08a0*/  @!P0 BRA `(.L_x_172) ;  /* 0x000000c000648947 */ /* 0x000fea0003800000 */
.L_x_173:
[----:B------:R-:W-:-:S08]  /*08b0*/  NOP ;  /* 0x0000000000007918 */ /* 0x000fd00000000000 */
[----:B------:R-:W1:Y:S02]  /*08c0*/  USETMAXREG.TRY_ALLOC.CTAPOOL UP0, 0xe8 ;  /* 0x000000e8000079c8 */ /* 0x000e640008000600 */
[----:B-1----:R-:W-:-:S13]  /*08d0*/  PLOP3.LUT P0, PT, PT, PT, UP0, 0x80, 0x0 ;  /* 0x000000000000781c */ /* 0x002fda0003f0f008 */
[----:B------:R-:W-:Y:S05]  /*08e0*/  @!P0 BRA `(.L_x_173) ;  /* 0xfffffffc00f08947 */ /* 0x000fea000383ffff */
[----:B------:R-:W-:Y:S01]  /*08f0*/  LOP3.LUT R0, R24, 0xffffff80, RZ, 0xc0, !PT ;  /* 0xffffff8018007812 */ /* 0x000fe200078ec0ff */
[----:B------:R-:W1:Y:S01]  /*0900*/  S2UR UR6, SR_CTAID.Y ;  /* 0x00000000000679c3 */ /* 0x000e620000002600 */
[----:B------:R-:W-:Y:S02]  /*0910*/  ULDC UR7, c[0x0][0xd50] ;  /* 0x0003540000077ab9 */ /* 0x000fe40000000800 */
[----:B------:R-:W-:Y:S01]  /*0920*/  ISETP.NE.AND P0, PT, R0, 0x80, PT ;  /* 0x000000800000780c */ /* 0x000fe20003f05270 */
[----:B------:R-:W-:-:S04]  /*0930*/  UISETP.NE.AND UP0, UPT, UR7, 0x1, UPT ;  /* 0x000000010700788c */ /* 0x000fc8000bf05270 */
[----:B------:R-:W2:Y:S07]  /*0940*/  S2UR UR8, SR_CTAID.Z ;  /* 0x00000000000879c3 */ /* 0x000eae0000002700 */
[----:B------:R-:W-:Y:S01]  /*0950*/  @UP0 ULDC UR4, c[0x0][0xd54] ;  /* 0x0003550000040ab9 */ /* 0x000fe20000000800 */
[----:B------:R-:W-:Y:S06]  /*0960*/  @!P0 BAR.ARV 0x8, 0x100 ;  /* 0x0204000000008b1d */ /* 0x000fec0000002000 */
[----:B------:R-:W-:Y:S01]  /*0970*/  ISETP.GE.U32.AND P0, PT, R24, 0x100, PT ;  /* 0x000001001800780c */ /* 0x000fe20003f06070 */
[----:B------:R-:W-:Y:S01]  /*0980*/  @UP0 ULDC UR10, c[0x0][0xd58] ;  /* 0x00035600000a0ab9 */ /* 0x000fe20000000800 */
[----:B-1----:R-:W-:-:S02]  /*0990*/  UIMAD.WIDE.U32 UR4, UR6, UR4, URZ ;  /* 0x00000004060472a5 */ /* 0x002fc4000f8e003f */
[----:B------:R-:W-:Y:S02]  /*09a0*/  UMOV UR61, UR6 ;  /* 0x00000006003d7c82 */ /* 0x000fe40008000000 */
[----:B------:R-:W-:-:S04]  /*09b0*/  @UP0 USHF.R.U32.HI UR61, URZ, UR10, UR5 ;  /* 0x0000000a3f3d0299 */ /* 0x000fc80008011605 */
[----:B------:R-:W-:-:S03]  /*09c0*/  UIADD3 UR4, -UR61, URZ, URZ ;  /* 0x0000003f3d047290 */ /* 0x000fc6000fffe13f */
[----:B------:R-:W-:Y:S06]  /*09d0*/  @P0 BAR.ARV 0xf, 0x100 ;  /* 0x03c4000000000b1d */ /* 0x000fec0000002000 */
[----:B--2---:R-:W-:Y:S01]  /*09e0*/  ISETP.LE.AND P0, PT, RZ, UR8, PT ;  /* 0x00000008ff007c0c */ /* 0x004fe2000bf03270 */
[----:B------:R-:W-:-:S12]  /*09f0*/  UIMAD UR7, UR7, UR4, UR6 ;  /* 0x00000004070772a4 */ /* 0x000fd8000f8e0206 */
[----:B------:R-:W-:Y:S05]  /*0a00*/  @!P0 BRA `(.L_x_174) ;  /* 0x0000010400788947 */ /* 0x000fea0003800000 */
[----:B------:R-:W-:Y:S01]  /*0a10*/  ULDC.64 UR4, c[0x0][0x418] ;  /* 0x0001060000047ab9 */ /* 0x000fe20000000a00 */
[----:B------:R-:W-:Y:S01]  /*0a20*/  ULDC UR38, c[0x0][0x424] ;  /* 0x0001090000267ab9 */ /* 0x000fe20000000800 */
[----:B------:R-:W-:Y:S01]  /*0a30*/  UISETP.NE.U32.AND UP0, UPT, UR4, URZ, UPT ;  /* 0x0000003f0400728c */ /* 0x000fe2000bf05070 */
[----:B------:R-:W-:Y:S01]  /*0a40*/  VIADD R152, R24, 0xffffff80 ;  /* 0xffffff8018987836 */ /* 0x000fe20000000000 */
[----:B------:R-:W-:Y:S02]  /*0a50*/  UISETP.NE.AND UP1, UPT, UR9, 0x1, UPT ;  /* 0x000000010900788c */ /* 0x000fe4000bf25270 */
        /* <DEDUP_REMOVED lines=13> */
[----:B------:R-:W-:Y:S11]  /*0b30*/  @!P0 BRA `(.L_x_175) ;  /* 0x0000001c00b88947 */ /* 0x000ff60003800000 */
[----:B------:R-:W-:Y:S01]  /*0b40*/  UISETP.GE.AND UP0, UPT, UR38, 0x1, UPT ;  /* 0x000000012600788c */ /* 0x000fe2000bf06270 */
[----:B------:R-:W-:Y:S02]  /*0b50*/  PLOP3.LUT P0, PT, PT, PT, PT, 0x80, 0x0 ;  /* 0x000000000000781c */ /* 0x000fe40003f0f070 */
[----:B0-----:R-:W-:Y:S01]  /*0b60*/  CS2R R2, SRZ ;  /* 0x0000000000027805 */ /* 0x001fe2000001ff00 */
[----:B------:R-:W-:Y:S01]  /*0b70*/  IMAD.MOV.U32 R4, RZ, RZ, RZ ;  /* 0x000000ffff047224 */ /* 0x000fe200078e00ff */
[----:B------:R-:W-:Y:S02]  /*0b80*/  CS2R R150, SRZ ;  /* 0x0000000000967805 */ /* 0x000fe4000001ff00 */
[----:B------:R-:W-:Y:S02]  /*0b90*/  CS2R R148, SRZ ;  /* 0x0000000000947805 */ /* 0x000fe4000001ff00 */
[----:B------:R-:W-:Y:S02]  /*0ba0*/  PLOP3.LUT P1, PT, PT, PT, UP0, 0x80, 0x0 ;  /* 0x000000000000781c */ /* 0x000fe40003f2f008 */
        /* <DEDUP_REMOVED lines=56> */
[----:B------:R-:W-:Y:S06]  /*0f30*/  @!P1 BRA `(.L_x_176) ;  /* 0x0000000000749947 */ /* 0x000fec0003800000 */
[----:B------:R-:W-:Y:S01]  /*0f40*/  IMAD.U32 R5, RZ, RZ, UR11 ;  /* 0x0000000bff057e24 */ /* 0x000fe2000f8e00ff */
[----:B------:R-:W-:-:S04]  /*0f50*/  UIADD3 UR4, UR6, -0x1, UR11 ;  /* 0xffffffff06047890 */ /* 0x000fc8000fffe00b */
[-C--:B------:R-:W-:Y:S02]  /*0f60*/  IABS R3, R5.reuse ;  /* 0x0000000500037213 */ /* 0x080fe40000000000 */
[----:B------:R-:W-:Y:S01]  /*0f70*/  IABS R9, R5 ;  /* 0x0000000500097213 */ /* 0x000fe20000000000 */
[----:B------:R-:W-:Y:S01]  /*0f80*/  IMAD.U32 R8, RZ, RZ, UR4 ;  /* 0x00000004ff087e24 */ /* 0x000fe2000f8e00ff */
[----:B------:R-:W0:Y:S01]  /*0f90*/  I2F.RP R0, R3 ;  /* 0x0000000300007306 */ /* 0x000e220000209400 */
[----:B------:R-:W-:Y:S01]  /*0fa0*/  ULOP3.LUT UR4, UR4, UR11, URZ, 0x3c, !UPT ;  /* 0x0000000b04047292 */ /* 0x000fe2000f8e3c3f */
[----:B------:R-:W-:-:S05]  /*0fb0*/  IADD3 R9, RZ, -R9, RZ ;  /* 0x80000009ff097210 */ /* 0x000fca0007ffe0ff */
[----:B------:R-:W-:Y:S01]  /*0fc0*/  ISETP.LE.AND P3, PT, RZ, UR4, PT ;  /* 0x00000004ff007c0c */ /* 0x000fe2000bf63270 */
[----:B0-----:R-:W0:Y:S02]  /*0fd0*/  MUFU.RCP R0, R0 ;  /* 0x0000000000007308 */ /* 0x001e240000001000 */
[----:B0-----:R-:W-:Y:S01]  /*0fe0*/  VIADD R6, R0, 0xffffffe ;  /* 0x0ffffffe00067836 */ /* 0x001fe20000000000 */
[----:B------:R-:W-:-:S05]  /*0ff0*/  IABS R0, R8 ;  /* 0x0000000800007213 */ /* 0x000fca0000000000 */
[----:B------:R0:W1:Y:S02]  /*1000*/  F2I.FTZ.U32.TRUNC.NTZ R7, R6 ;  /* 0x0000000600077305 */ /* 0x000064000021f000 */
[----:B0-----:R-:W-:Y:S02]  /*1010*/  IMAD.MOV.U32 R6, RZ, RZ, RZ ;  /* 0x000000ffff067224 */ /* 0x001fe400078e00ff */
[----:B-1----:R-:W-:-:S04]  /*1020*/  IMAD.MOV R10, RZ, RZ, -R7 ;  /* 0x000000ffff0a7224 */ /* 0x002fc800078e0a07 */
[----:B------:R-:W-:-:S04]  /*1030*/  IMAD R5, R10, R3, RZ ;  /* 0x000000030a057224 */ /* 0x000fc800078e02ff */
[----:B------:R-:W-:-:S04]  /*1040*/  IMAD.HI.U32 R7, R7, R5, R6 ;  /* 0x0000000507077227 */ /* 0x000fc800078e0006 */
[----:B------:R-:W-:Y:S02]  /*1050*/  IMAD.MOV.U32 R5, RZ, RZ, R9 ;  /* 0x000000ffff057224 */ /* 0x000fe400078e0009 */
[----:B------:R-:W-:-:S04]  /*1060*/  IMAD.HI.U32 R7, R7, R0, RZ ;  /* 0x0000000007077227 */ /* 0x000fc800078e00ff */
[----:B------:R-:W-:-:S05]  /*1070*/  IMAD R0, R7, R5, R0 ;  /* 0x0000000507007224 */ /* 0x000fca00078e0200 */
[----:B------:R-:W-:-:S13]  /*1080*/  ISETP.GT.U32.AND P2, PT, R3, R0, PT ;  /* 0x000000000300720c */ /* 0x000fda0003f44070 */
[----:B------:R-:W-:Y:S02]  /*1090*/  @!P2 IMAD.IADD R0, R0, 0x1, -R3 ;  /* 0x000000010000a824 */ /* 0x000fe400078e0a03 */
[----:B------:R-:W-:Y:S01]  /*10a0*/  @!P2 VIADD R7, R7, 0x1 ;  /* 0x000000010707a836 */ /* 0x000fe20000000000 */
[----:B------:R-:W-:Y:S02]  /*10b0*/  ISETP.NE.AND P2, PT, RZ, UR11, PT ;  /* 0x0000000bff007c0c */ /* 0x000fe4000bf45270 */
[----:B------:R-:W-:-:S13]  /*10c0*/  ISETP.GE.U32.AND P1, PT, R0, R3, PT ;  /* 0x000000030000720c */ /* 0x000fda0003f26070 */
[----:B------:R-:W-:-:S04]  /*10d0*/  @P1 VIADD R7, R7, 0x1 ;  /* 0x0000000107071836 */ /* 0x000fc80000000000 */
[----:B------:R-:W-:-:S04]  /*10e0*/  IMAD.MOV.U32 R3, RZ, RZ, R7 ;  /* 0x000000ffff037224 */ /* 0x000fc800078e0007 */
[----:B------:R-:W-:Y:S01]  /*10f0*/  @!P3 IMAD.MOV R3, RZ, RZ, -R3 ;  /* 0x000000ffff03b224 */ /* 0x000fe200078e0a03 */
[----:B------:R-:W-:-:S07]  /*1100*/  @!P2 LOP3.LUT R3, RZ, UR11, RZ, 0x33, !PT ;  /* 0x0000000bff03ac12 */ /* 0x000fce000f8e33ff */
.L_x_176:
[----:B------:R-:W-:Y:S01]  /*1110*/  IMAD R0, R3, UR7, RZ ;  /* 0x0000000703007c24 */ /* 0x000fe2000f8e02ff */
[----:B------:R-:W-:Y:S01]  /*1120*/  CS2R R34, SRZ ;  /* 0x0000000000227805 */ /* 0x000fe2000001ff00 */
[----:B------:R-:W-:Y:S01]  /*1130*/  IMAD.MOV.U32 R36, RZ, RZ, RZ ;  /* 0x000000ffff247224 */ /* 0x000fe200078e00ff */
[----:B------:R-:W-:Y:S02]  /*1140*/  CS2R R32, SRZ ;  /* 0x0000000000207805 */ /* 0x000fe4000001ff00 */
[----:B------:R-:W-:Y:S02]  /*1150*/  CS2R R30, SRZ ;  /* 0x00000000001e7805 */ /* 0x000fe4000001ff00 */
[----:B------:R-:W-:Y:S02]  /*1160*/  VIADDMNMX R3, R0, R3, UR6, PT ;  /* 0x0000000600037e46 */ /* 0x000fe4000b800103 */
[----:B------:R-:W-:Y:S02]  /*1170*/  CS2R R28, SRZ ;  /* 0x00000000001c7805 */ /* 0x000fe4000001ff00 */
[----:B------:R-:W-:-:S02]  /*1180*/  CS2R R26, SRZ ;  /* 0x00000000001a7805 */ /* 0x000fc4000001ff00 */
[----:B------:R-:W-:Y:S02]  /*1190*/  CS2R R24, SRZ ;  /* 0x0000000000187805 */ /* 0x000fe4000001ff00 */
[----:B------:R-:W-:-:S13]  /*11a0*/  ISETP.GT.AND P1, PT, R3, R0, PT ;  /* 0x000000000300720c */ /* 0x000fda0003f24270 */
[----:B------:R-:W-:Y:S05]  /*11b0*/  @!P1 BRA `(.L_x_177) ;  /* 0x0000009000349947 */ /* 0x000fea0003800000 */
[----:B------:R-:W-:Y:S01]  /*11c0*/  SHF.R.S32.HI R5, RZ, 0x1f, R152 ;  /* 0x0000001fff057819 */ /* 0x000fe20000011498 */
[----:B------:R-:W0:Y:S08]  /*11d0*/  S2UR UR7, SR_CgaCtaId ;  /* 0x00000000000779c3 */ /* 0x000e300000008800 */
[----:B------:R-:W-:Y:S01]  /*11e0*/  BAR.SYNC.DEFER_BLOCKING 0xe, 0x100 ;  /* 0x0384000000007b1d */ /* 0x000fe20000010000 */
[----:B------:R-:W-:-:S04]  /*11f0*/  LEA.HI R5, R5, R152, RZ, 0x7 ;  /* 0x0000009805057211 */ /* 0x000fc800078f38ff */
[----:B------:R-:W-:Y:S01]  /*1200*/  SHF.R.S32.HI R2, RZ, 0x7, R5 ;  /* 0x00000007ff027819 */ /* 0x000fe20000011405 */
[----:B------:R-:W2:Y:S01]  /*1210*/  LDL R6, [R1] ;  /* 0x0000000001067983 */ /* 0x000ea20000100800 */
[----:B------:R-:W-:Y:S01]  /*1220*/  UMOV UR9, 0x40000040 ;  /* 0x4000004000097882 */ /* 0x000fe20000000000 */
[----:B------:R-:W-:Y:S01]  /*1230*/  UMOV UR11, 0x40000040 ;  /* 0x40000040000b7882 */ /* 0x000fe20000000000 */
[----:B------:R-:W-:Y:S02]  /*1240*/  UMOV UR13, 0x40000040 ;  /* 0x40000040000d7882 */ /* 0x000fe40000000000 */
[----:B------:R-:W1:Y:S01]  /*1250*/  SHFL.IDX PT, R2, R2, RZ, 0x1f ;  /* 0x00001fff02027589 */ /* 0x000e6200000e0000 */
[----:B------:R-:W-:Y:S01]  /*1260*/  UMOV UR15, 0x40000040 ;  /* 0x40000040000f7882 */ /* 0x000fe20000000000 */
[----:B------:R-:W-:Y:S01]  /*1270*/  UMOV UR17, 0x40000040 ;  /* 0x4000004000117882 */ /* 0x000fe20000000000 */
[----:B------:R-:W-:Y:S01]  /*1280*/  UMOV UR19, 0x40000040 ;  /* 0x4000004000137882 */ /* 0x000fe20000000000 */
[----:B------:R-:W-:Y:S01]  /*1290*/  UMOV UR21, 0x40000040 ;  /* 0x4000004000157882 */ /* 0x000fe20000000000 */
[----:B------:R-:W-:Y:S01]  /*12a0*/  UMOV UR23, 0x40000040 ;  /* 0x4000004000177882 */ /* 0x000fe20000000000 */
[----:B------:R-:W-:-:S05]  /*12b0*/  LOP3.LUT R5, R5, 0xffffff80, RZ, 0xc0, !PT ;  /* 0xffffff8005057812 */ /* 0x000fca00078ec0ff */
[----:B------:R-:W-:Y:S01]  /*12c0*/  IMAD.IADD R5, R152, 0x1, -R5 ;  /* 0x0000000198057824 */ /* 0x000fe200078e0a05 */
[----:B------:R-:W-:Y:S01]  /*12d0*/  WARPGROUP.ARRIVE ;  /* 0x00000000000079c5 */ /* 0x000fe20000000000 */
[----:B-1----:R-:W-:-:S03]  /*12e0*/  R2UR UR4, R2 ;  /* 0x00000000020472ca */ /* 0x002fc600000e0000 */
[----:B------:R-:W-:-:S04]  /*12f0*/  SHF.R.S32.HI R2, RZ, 0x1f, R5 ;  /* 0x0000001fff027819 */ /* 0x000fc80000011405 */
[CC--:B------:R-:W-:Y:S02]  /*1300*/  LEA.HI R4, R2.reuse, R5.reuse, RZ, 0x2 ;  /* 0x0000000502047211 */ /* 0x0c0fe400078f10ff */
[----:B------:R-:W-:Y:S02]  /*1310*/  LEA.HI R2, R2, R5, RZ, 0x5 ;  /* 0x0000000502027211 */ /* 0x000fe400078f28ff */
[----:B------:R-:W-:Y:S02]  /*1320*/  SHF.R.S32.HI R7, RZ, 0x1f, R4 ;  /* 0x0000001fff077819 */ /* 0x000fe40000011404 */
[----:B------:R-:W-:Y:S01]  /*1330*/  SHF.R.S32.HI R2, RZ, 0x5, R2 ;  /* 0x00000005ff027819 */ /* 0x000fe20000011402 */
[----:B------:R-:W-:-:S04]  /*1340*/  ULEA.HI UR5, UR4, UR4, URZ, 0x1 ;  /* 0x0000000404057291 */ /* 0x000fc8000f8f083f */
[----:B------:R-:W-:-:S03]  /*1350*/  ULOP3.LUT UR6, UR5, 0x1fffe, URZ, 0xc0, !UPT ;  /* 0x0001fffe05067892 */ /* 0x000fc6000f8ec03f */
[----:B------:R-:W-:Y:S01]  /*1360*/  UMOV UR5, 0x400 ;  /* 0x0000040000057882 */ /* 0x000fe20000000000 */
[----:B------:R-:W-:Y:S02]  /*1370*/  UIADD3 UR6, UR4, -UR6, URZ ;  /* 0x8000000604067290 */ /* 0x000fe4000fffe03f */
[----:B0-----:R-:W-:-:S04]  /*1380*/  ULEA UR5, UR7, UR5, 0x18 ;  /* 0x0000000507057291 */ /* 0x001fc8000f8ec03f */
[----:B------:R-:W-:Y:S02]  /*1390*/  ULEA UR6, UR6, UR5, 0xf ;  /* 0x0000000506067291 */ /* 0x000fe4000f8e783f */
[----:B------:R-:W-:Y:S02]  /*13a0*/  UIADD3 UR4, UR5, 0x36400, URZ ;  /* 0x0003640005047890 */ /* 0x000fe4000fffe03f */
[----:B------:R-:W-:Y:S02]  /*13b0*/  UIADD3 UR6, UR6, 0x400, URZ ;  /* 0x0000040006067890 */ /* 0x000fe4000fffe03f */
[----:B------:R-:W-:Y:S02]  /*13c0*/  USHF.R.U32.HI UR4, URZ, 0x4, UR4 ;  /* 0x000000043f047899 */ /* 0x000fe40008011604 */
[----:B------:R-:W-:Y:S02]  /*13d0*/  USHF.R.U32.HI UR6, URZ, 0x4, UR6 ;  /* 0x000000043f067899 */ /* 0x000fe40008011606 */
[----:B------:R-:W-:-:S02]  /*13e0*/  ULOP3.LUT UR4, UR4, 0x3fff, URZ, 0xc0, !UPT ;  /* 0x00003fff04047892 */ /* 0x000fc4000f8ec03f */
[----:B------:R-:W-:Y:S02]  /*13f0*/  ULOP3.LUT UR6, UR6, 0x3fff, URZ, 0xc0, !UPT ;  /* 0x00003fff06067892 */ /* 0x000fe4000f8ec03f */
[----:B------:R-:W-:Y:S02]  /*1400*/  ULOP3.LUT UR4, UR4, 0x10000, URZ, 0xfc, !UPT ;  /* 0x0001000004047892 */ /* 0x000fe4000f8efc3f */
[----:B------:R-:W-:Y:S02]  /*1410*/  ULOP3.LUT UR6, UR6, 0x2000000, URZ, 0xfc, !UPT ;  /* 0x0200000006067892 */ /* 0x000fe4000f8efc3f */
[----:B------:R-:W-:Y:S02]  /*1420*/  UIADD3 UR12, UR4, 0x2, URZ ;  /* 0x00000002040c7890 */ /* 0x000fe4000fffe03f */
[----:B------:R-:W-:Y:S01]  /*1430*/  UIADD3 UR14, UR6, 0x80, URZ ;  /* 0x00000080060e7890 */ /* 0x000fe2000fffe03f */
[----:B------:R-:W-:Y:S02]  /*1440*/  UMOV UR8, UR4 ;  /* 0x0000000400087c82 */ /* 0x000fe40008000000 */
[----:B------:R-:W-:Y:S01]  /*1450*/  UMOV UR10, UR6 ;  /* 0x00000006000a7c82 */ /* 0x000fe20008000000 */
[----:B------:R-:W-:Y:S01]  /*1460*/  UIADD3 UR16, UR4, 0x4, URZ ;  /* 0x0000000404107890 */ /* 0x000fe2000fffe03f */
[----:B------:R-:W-:Y:S01]  /*1470*/  HGMMA.64x256x16.F32.BF16 R24, gdesc[UR8].tnspB, RZ, !UPT, gsb0 ;  /* 0x43e00000081879f0 */ /* 0x000fe2000c0018ff */
[----:B------:R-:W-:-:S02]  /*1480*/  UIADD3 UR18, UR6, 0x100, URZ ;  /* 0x0000010006127890 */ /* 0x000fc4000fffe03f */
[----:B------:R-:W-:Y:S02]  /*1490*/  UIADD3 UR20, UR4, 0x6, URZ ;  /* 0x0000000604147890 */ /* 0x000fe4000fffe03f */
[----:B------:R-:W-:Y:S01]  /*14a0*/  UIADD3 UR22, UR6, 0x180, URZ ;  /* 0x0000018006167890 */ /* 0x000fe2000fffe03f */
[----:B--2---:R-:W-:Y:S02]  /*14b0*/  R2UR UR7, R6 ;  /* 0x00000000060772ca */ /* 0x004fe400000e0000 */
[----:B------:R-:W-:-:S04]  /*14c0*/  SHF.R.S32.HI R6, RZ, 0x2, R4 ;  /* 0x00000002ff067819 */ /* 0x000fc80000011404 */
[----:B------:R-:W-:-:S04]  /*14d0*/  LEA.HI R7, R7, R6, RZ, 0x3 ;  /* 0x0000000607077211 */ /* 0x000fc800078f18ff */
[----:B------:R-:W-:-:S03]  /*14e0*/  LOP3.LUT R7, R7, 0xfffffff8, RZ, 0xc0, !PT ;  /* 0xfffffff807077812 */ /* 0x000fc600078ec0ff */
[----:B------:R-:W-:Y:S01]  /*14f0*/  ULOP3.LUT UR4, UR7, 0x1, URZ, 0xfc, !UPT ;  /* 0x0000000107047892 */ /* 0x000fe2000f8efc3f */
[----:B------:R-:W-:-:S03]  /*1500*/  IADD3 R7, R6, -R7, RZ ;  /* 0x8000000706077210 */ /* 0x000fc60007ffe0ff */
[----:B------:R-:W-:Y:S02]  /*1510*/  UISETP.NE.AND UP0, UPT, UR4, 0x3, UPT ;  /* 0x000000030400788c */ /* 0x000fe4000bf05270 */
[----:B------:R-:W-:Y:S01]  /*1520*/  IMAD R2, R2, 0x10, R7 ;  /* 0x0000001002027824 */ /* 0x000fe200078e0207 */
[----:B------:R-:W-:-:S03]  /*1530*/  UMOV UR4, URZ ;  /* 0x0000003f00047c82 */ /* 0x000fc60008000000 */
[----:B------:R-:W-:Y:S01]  /*1540*/  PLOP3.LUT P1, PT, PT, PT, UP0, 0x80, 0x0 ;  /* 0x000000000000781c */ /* 0x000fe20003f2f008 */
[----:B------:R-:W-:Y:S02]  /*1550*/  WARPGROUP.DEPBAR.LE gsb0, 0x0 ;  /* 0x00008000000079c5 */ /* 0x000fe40000010000 */
[----:B------:R-:W-:-:S06]  /*1560*/  WARPGROUP.ARRIVE ;  /* 0x00000000000079c5 */ /* 0x000fcc0000000000 */
        /* <DEDUP_REMOVED lines=13> */
.L_x_178:
[----:B------:R-:W0:Y:S01]  /*1640*/  S2UR UR10, SR_CgaCtaId ;  /* 0x00000000000a79c3 */ /* 0x000e220000008800 */
[----:B------:R-:W-:Y:S01]  /*1650*/  VIADD R3, R3, 0xfffffffe ;  /* 0xfffffffe03037836 */ /* 0x000fe20000000000 */
[----:B------:R-:W-:-:S04]  /*1660*/  UIADD3 UR7, UR5, 0x38860, URZ ;  /* 0x0003886005077890 */ /* 0x000fc8000fffe03f */
[----:B------:R-:W-:Y:S01]  /*1670*/  ISETP.GE.AND P0, PT, R3, R0, PT ;  /* 0x000000000300720c */ /* 0x000fe20003f06270 */
[----:B0-----:R-:W-:-:S09]  /*1680*/  UPRMT UR7, UR10, 0x654, UR7 ;  /* 0x000006540a077896 */ /* 0x001fd20008000007 */
[----:B------:R-:W-:Y:S03]  /*1690*/  SYNCS.ARRIVE.TRANS64.RED.A1T0 RZ, [UR7], RZ ;  /* 0x000000ffffff79a7 */ /* 0x000fe60008100407 */
[----:B------:R-:W-:Y:S05]  /*16a0*/  @!P0 BRA `(.L_x_179) ;  /* 0x0000000800b48947 */ /* 0x000fea0003800000 */
[----:B------:R-:W-:-:S05]  /*16b0*/  UMOV UR4, URZ ;  /* 0x0000003f00047c82 */ /* 0x000fca0008000000 */
.L_x_181:
[----:B------:R-:W-:Y:S01]  /*16c0*/  BAR.SYNC.DEFER_BLOCKING 0xe, 0x100 ;  /* 0x0384000000007b1d */ /* 0x000fe20000010000 */
[----:B------:R-:W-:Y:S01]  /*16d0*/  IMAD.U32 R5, RZ, RZ, UR4 ;  /* 0x00000004ff057e24 */ /* 0x000fe2000f8e00ff */
[----:B------:R-:W-:Y:S01]  /*16e0*/  UIADD3 UR4, UR4, 0x1, URZ ;  /* 0x0000000104047890 */ /* 0x000fe2000fffe03f */
[C---:B------:R-:W-:Y:S01]  /*16f0*/  ISETP.GT.AND P0, PT, R3.reuse, R0, PT ;  /* 0x000000000300720c */ /* 0x040fe20003f04270 */
[----:B------:R-:W-:Y:S02]  /*1700*/  VIADD R3, R3, 0xffffffff ;  /* 0xffffffff03037836 */ /* 0x000fe40000000000 */
[----:B------:R-:W-:Y:S01]  /*1710*/  IMAD R4, R5, 0x40, R2 ;  /* 0x0000004005047824 */ /* 0x000fe200078e0202 */
[----:B------:R-:W-:Y:S01]  /*1720*/  UISETP.NE.AND UP0, UPT, UR4, 0x2, UPT ;  /* 0x000000020400788c */ /* 0x000fe2000bf05270 */
[----:B------:R-:W-:Y:S01]  /*1730*/  UMOV UR11, 0x40000040 ;  /* 0x40000040000b7882 */ /* 0x000fe20000000000 */
[----:B------:R-:W-:Y:S02]  /*1740*/  UMOV UR15, 0x40000040 ;  /* 0x40000040000f7882 */ /* 0x000fe40000000000 */
[----:B------:R-:W-:Y:S01]  /*1750*/  LEA R4, R4, UR5, 0x2 ;  /* 0x0000000504047c11 */ /* 0x000fe2000f8e10ff */
[----:B------:R-:W-:Y:S01]  /*1760*/  USEL UR4, UR4, URZ, UP0 ;  /* 0x0000003f04047287 */ /* 0x000fe20008000000 */
[----:B------:R-:W-:Y:S01]  /*1770*/  UMOV UR19, 0x40000040 ;  /* 0x4000004000137882 */ /* 0x000fe20000000000 */
[----:B------:R-:W-:-:S02]  /*1780*/  UMOV UR23, 0x40000040 ;  /* 0x4000004000177882 */ /* 0x000fc40000000000 */
[----:B------:R-:W-:-:S04]  /*1790*/  ULEA UR10, UR4, UR6, 0xc ;  /* 0x00000006040a7291 */ /* 0x000fc8000f8e603f */
[----:B------:R-:W-:Y:S02]  /*17a0*/  UIADD3 UR14, UR10, 0x80, URZ ;  /* 0x000000800a0e7890 */ /* 0x000fe4000fffe03f */
[----:B------:R-:W-:Y:S01]  /*17b0*/  UIADD3 UR18, UR10, 0x100, URZ ;  /* 0x000001000a127890 */ /* 0x000fe2000fffe03f */
[----:B------:R-:W0:Y:S01]  /*17c0*/  LDS R5, [R4+0x38400] ;  /* 0x0384000004057984 */ /* 0x000e220000000800 */
[----:B------:R-:W-:-:S03]  /*17d0*/  UIADD3 UR22, UR10, 0x180, URZ ;  /* 0x000001800a167890 */ /* 0x000fc6000fffe03f */
        /* <DEDUP_REMOVED lines=128> */
[----:B------:R-:W-:-:S06]  /*1fe0*/  FMUL.FTZ R151, R151, R6 ;  /* 0x0000000697977220 */ /* 0x000fcc0000410000 */
        /* <DEDUP_REMOVED lines=18> */
.L_x_180:
[----:B------:R-:W0:Y:S01]  /*2110*/  S2UR UR10, SR_CgaCtaId ;  /* 0x00000000000a79c3 */ /* 0x000e220000008800 */
[----:B------:R-:W-:-:S04]  /*2120*/  ULEA UR7, UR4, UR5, 0x3 ;  /* 0x0000000504077291 */ /* 0x000fc8000f8e183f */
[----:B------:R-:W-:-:S04]  /*2130*/  UIADD3 UR7, UR7, 0x38860, URZ ;  /* 0x0003886007077890 */ /* 0x000fc8000fffe03f */
[----:B0-----:R-:W-:-:S09]  /*2140*/  UPRMT UR7, UR10, 0x654, UR7 ;  /* 0x000006540a077896 */ /* 0x001fd20008000007 */
[----:B------:R-:W-:Y:S01]  /*2150*/  SYNCS.ARRIVE.TRANS64.RED.A1T0 RZ, [UR7], RZ ;  /* 0x000000ffffff79a7 */ /* 0x000fe20008100407 */
[----:B------:R-:W-:Y:S05]  /*2160*/  @P0 BRA `(.L_x_181) ;  /* 0xfffffff400540947 */ /* 0x000fea000383ffff */
[----:B------:R-:W-:-:S12]  /*2170*/  USHF.L.U32 UR4, UR4, 0x6, URZ ;  /* 0x0000000604047899 */ /* 0x000fd8000800063f */
.L_x_179:
[----:B------:R-:W-:Y:S01]  /*2180*/  BAR.SYNC.DEFER_BLOCKING 0xe, 0x100 ;  /* 0x0384000000007b1d */ /* 0x000fe20000010000 */
[----:B------:R-:W-:Y:S01]  /*2190*/  VIADD R2, R2, UR4 ;  /* 0x0000000402027c36 */ /* 0x000fe20008000000 */
[----:B------:R-:W-:Y:S01]  /*21a0*/  PLOP3.LUT P0, PT, PT, PT, PT, 0x8, 0x0 ;  /* 0x000000000000781c */ /* 0x000fe20003f0e170 */
[----:B------:R-:W-:-:S03]  /*21b0*/  IMAD.MOV.U32 R4, RZ, RZ, RZ ;  /* 0x000000ffff047224 */ /* 0x000fc600078e00ff */
[----:B------:R-:W-:-:S05]  /*21c0*/  LEA R2, R2, UR5, 0x2 ;  /* 0x0000000502027c11 */ /* 0x000fca000f8e10ff */
[----:B------:R-:W0:Y:S04]  /*21d0*/  LDS R3, [R2+0x38400] ;  /* 0x0384000002037984 */ /* 0x000e280000000800 */
[----:B------:R1:W2:Y:S02]  /*21e0*/  LDS R0, [R2+0x38420] ;  /* 0x0384200002007984 */ /* 0x0002a40000000800 */
[----:B-1----:R-:W-:Y:S02]  /*21f0*/  IMAD.MOV.U32 R2, RZ, RZ, RZ ;  /* 0x000000ffff027224 */ /* 0x002fe400078e00ff */
        /* <DEDUP_REMOVED lines=130> */
.L_x_175:
        /* <DEDUP_REMOVED lines=8> */
[----:B------:R-:W-:Y:S01]  /*2aa0*/  IMAD.U32 R4, RZ, RZ, UR8 ;  /* 0x00000008ff047e24 */ /* 0x000fe2000f8e00ff */
[----:B------:R-:W-:Y:S01]  /*2ab0*/  IABS R5, R3 ;  /* 0x0000000300057213 */ /* 0x000fe20000000000 */
[----:B------:R-:W-:Y:S01]  /*2ac0*/  ULOP3.LUT UR8, UR8, UR11, URZ, 0x3c, !UPT ;  /* 0x0000000b08087292 */ /* 0x000fe2000f8e3c3f */
[----:B------:R-:W-:Y:S02]  /*2ad0*/  R2UR UR12, R0 ;  /* 0x00000000000c72ca */ /* 0x000fe400000e0000 */
[----:B------:R-:W-:-:S05]  /*2ae0*/  IABS R4, R4 ;  /* 0x0000000400047213 */ /* 0x000fca0000000000 */
[----:B------:R-:W-:-:S05]  /*2af0*/  IMAD.MOV.U32 R3, RZ, RZ, R4 ;  /* 0x000000ffff037224 */ /* 0x000fca00078e0004 */
[----:B------:R-:W-:Y:S01]  /*2b00*/  R2UR UR10, R3 ;  /* 0x00000000030a72ca */ /* 0x000fe200000e0000 */
[----:B------:R-:W1:Y:S08]  /*2b10*/  I2F.RP R0, UR12 ;  /* 0x0000000c00007d06 */ /* 0x000e700008209400 */
[----:B-1----:R-:W0:Y:S02]  /*2b20*/  MUFU.RCP R0, R0 ;  /* 0x0000000000007308 */ /* 0x002e240000001000 */
[----:B0-----:R-:W-:Y:S01]  /*2b30*/  IADD3 R2, R0, 0xffffffe, RZ ;  /* 0x0ffffffe00027810 */ /* 0x001fe20007ffe0ff */
[----:B------:R-:W-:-:S05]  /*2b40*/  IMAD.MOV R0, RZ, RZ, -R5 ;  /* 0x000000ffff007224 */ /* 0x000fca00078e0a05 */
        /* <DEDUP_REMOVED lines=18> */
.L_x_182:
[----:B------:R-:W-:Y:S01]  /*2c70*/  UIMAD UR60, UR7, UR4, URZ ;  /* 0x00000004073c72a4 */ /* 0x000fe2000f8e023f */
[----:B------:R-:W-:Y:S01]  /*2c80*/  IMAD.U32 R0, RZ, RZ, UR6 ;  /* 0x00000006ff007e24 */ /* 0x000fe2000f8e00ff */
[----:B------:R-:W-:Y:S01]  /*2c90*/  PLOP3.LUT P0, PT, PT, PT, PT, 0x80, 0x0 ;  /* 0x000000000000781c */ /* 0x000fe20003f0f070 */
[----:B------:R-:W-:Y:S01]  /*2ca0*/  IMAD.U32 R3, RZ, RZ, UR4 ;  /* 0x00000004ff037e24 */ /* 0x000fe2000f8e00ff */
[----:B------:R-:W-:Y:S01]  /*2cb0*/  CS2R R150, SRZ ;  /* 0x0000000000967805 */ /* 0x000fe2000001ff00 */
[----:B0-----:R-:W-:Y:S01]  /*2cc0*/  IMAD.MOV.U32 R2, RZ, RZ, RZ ;  /* 0x000000ffff027224 */ /* 0x001fe200078e00ff */
[----:B------:R-:W-:Y:S01]  /*2cd0*/  CS2R R148, SRZ ;  /* 0x0000000000947805 */ /* 0x000fe2000001ff00 */
[----:B------:R-:W-:Y:S01]  /*2ce0*/  IMAD.MOV.U32 R4, RZ, RZ, RZ ;  /* 0x000000ffff047224 */ /* 0x000fe200078e00ff */
[----:B------:R-:W-:Y:S02]  /*2cf0*/  VIADDMNMX R0, R3, UR60, R0, PT ;  /* 0x0000003c03007c46 */ /* 0x000fe4000b800100 */
[----:B------:R-:W-:-:S02]  /*2d00*/  CS2R R146, SRZ ;  /* 0x0000000000927805 */ /* 0x000fc4000001ff00 */
[----:B------:R-:W-:Y:S02]  /*2d10*/  CS2R R144, SRZ ;  /* 0x0000000000907805 */ /* 0x000fe4000001ff00 */
[----:B------:R-:W-:Y:S02]  /*2d20*/  CS2R R142, SRZ ;  /* 0x00000000008e7805 */ /* 0x000fe4000001ff00 */
[----:B------:R-:W-:Y:S02]  /*2d30*/  R2UR UR39, R0 ;  /* 0x00000000002772ca */ /* 0x000fe400000e0000 */
        /* <DEDUP_REMOVED lines=11> */
[----:B------:R-:W-:Y:S01]  /*2df0*/  CS2R R118, SRZ ;  /* 0x0000000000767805 */ /* 0x000fe2000001ff00 */
[----:B------:R-:W-:Y:S01]  /*2e00*/  UISETP.GT.AND UP0, UPT, UR39, UR60, UPT ;  /* 0x0000003c2700728c */ /* 0x000fe2000bf04270 */
[----:B------:R-:W-:Y:S02]  /*2e10*/  CS2R R116, SRZ ;  /* 0x0000000000747805 */ /* 0x000fe4000001ff00 */
[----:B------:R-:W-:Y:S02]  /*2e20*/  CS2R R114, SRZ ;  /* 0x0000000000727805 */ /* 0x000fe4000001ff00 */
[----:B------:R-:W-:-:S02]  /*2e30*/  CS2R R112, SRZ ;  /* 0x0000000000707805 */ /* 0x000fc4000001ff00 */
[----:B------:R-:W-:Y:S02]  /*2e40*/  CS2R R110, SRZ ;  /* 0x00000000006e7805 */ /* 0x000fe4000001ff00 */
[----:B------:R-:W-:Y:S02]  /*2e50*/  CS2R R108, SRZ ;  /* 0x00000000006c7805 */ /* 0x000fe4000001ff00 */
[----:B------:R-:W-:Y:S02]  /*2e60*/  PLOP3.LUT P1, PT, PT, PT, UP0, 0x80, 0x0 ;  /* 0x000000000000781c */ /* 0x000fe40003f2f008 */
        /* <DEDUP_REMOVED lines=42> */
[----:B------:R-:W-:Y:S06]  /*3110*/  @!P1 BRA `(.L_x_177) ;  /* 0x00000070005c9947 */ /* 0x000fec0003800000 */
[----:B------:R-:W-:Y:S01]  /*3120*/  SHF.R.S32.HI R57, RZ, 0x1f, R152 ;  /* 0x0000001fff397819 */ /* 0x000fe20000011498 */
[----:B------:R-:W0:Y:S01]  /*3130*/  S2UR UR4, SR_CgaCtaId ;  /* 0x00000000000479c3 */ /* 0x000e220000008800 */
[----:B------:R-:W-:Y:S02]  /*3140*/  MOV R4, 0x400 ;  /* 0x0000040000047802 */ /* 0x000fe40000000f00 */
[----:B------:R-:W-:-:S04]  /*3150*/  LEA.HI R16, R57, R152, RZ, 0x7 ;  /* 0x0000009839107211 */ /* 0x000fc800078f38ff */
[----:B------:R-:W-:-:S05]  /*3160*/  SHF.R.S32.HI R18, RZ, 0x7, R16 ;  /* 0x00000007ff127819 */ /* 0x000fca0000011410 */
[----:B------:R-:W1:Y:S01]  /*3170*/  SHFL.IDX PT, R0, R18, RZ, 0x1f ;  /* 0x00001fff12007589 */ /* 0x000e6200000e0000 */
[----:B0-----:R-:W-:Y:S01]  /*3180*/  IMAD.U32 R5, RZ, RZ, UR4 ;  /* 0x00000004ff057e24 */ /* 0x001fe2000f8e00ff */
[----:B-1----:R-:W-:-:S04]  /*3190*/  LEA.HI R2, R0, R0, RZ, 0x1 ;  /* 0x0000000000027211 */ /* 0x002fc800078f08ff */
[----:B------:R-:W-:Y:S02]  /*31a0*/  LOP3.LUT R3, R2, 0x1fffe, RZ, 0xc0, !PT ;  /* 0x0001fffe02037812 */ /* 0x000fe400078ec0ff */
[----:B------:R-:W-:-:S03]  /*31b0*/  LEA R2, R5, R4, 0x18 ;  /* 0x0000000405027211 */ /* 0x000fc600078ec0ff */
[----:B------:R-:W-:Y:S02]  /*31c0*/  IMAD.IADD R3, R0, 0x1, -R3 ;  /* 0x0000000100037824 */ /* 0x000fe400078e0a03 */
[----:B------:R-:W-:-:S03]  /*31d0*/  VIADD R0, R2, 0x36400 ;  /* 0x0003640002007836 */ /* 0x000fc60000000000 */
[----:B------:R-:W-:Y:S02]  /*31e0*/  LEA R3, R3, R2, 0xf ;  /* 0x0000000203037211 */ /* 0x000fe400078e78ff */
[----:B------:R-:W-:-:S03]  /*31f0*/  LOP3.LUT P0, RZ, R0, 0x3ff, RZ, 0xc0, !PT ;  /* 0x000003ff00ff7812 */ /* 0x000fc6000780c0ff */
[----:B------:R-:W-:-:S05]  /*3200*/  VIADD R3, R3, 0x400 ;  /* 0x0000040003037836 */ /* 0x000fca0000000000 */
[----:B------:R-:W-:-:S04]  /*3210*/  SHF.R.U32.HI R3, RZ, 0x4, R3 ;  /* 0x00000004ff037819 */ /* 0x000fc80000011603 */
[----:B------:R-:W-:Y:S01]  /*3220*/  LOP3.LUT R193, R3, 0x3fff, RZ, 0xc0, !PT ;  /* 0x00003fff03c17812 */ /* 0x000fe200078ec0ff */
[----:B------:R-:W-:Y:S06]  /*3230*/  @!P0 BRA `(.L_x_183) ;  /* 0x0000000000408947 */ /* 0x000fec0003800000 */
[----:B------:R-:W-:Y:S01]  /*3240*/  MOV R0, 0x0 ;  /* 0x0000000000007802 */ /* 0x000fe20000000f00 */
[----:B------:R-:W-:Y:S01]  /*3250*/  ULDC.64 UR4, c[0x4][0x90] ;  /* 0x0100240000047ab9 */ /* 0x000fe20000000a00 */
[----:B------:R-:W-:Y:S01]  /*3260*/  ULDC.64 UR6, c[0x4][0x20] ;  /* 0x0100080000067ab9 */ /* 0x000fe20000000a00 */
[----:B------:R-:W-:Y:S01]  /*3270*/  IMAD.U32 R4, RZ, RZ, UR4 ;  /* 0x00000004ff047e24 */ /* 0x000fe2000f8e00ff */
[----:B------:R0:W1:Y:S01]  /*3280*/  LDC.64 R14, c[0x4][R0] ;  /* 0x01000000000e7b82 */ /* 0x0000620000000a00 */
[----:B------:R-:W-:Y:S01]  /*3290*/  IMAD.U32 R5, RZ, RZ, UR5 ;  /* 0x00000005ff057e24 */ /* 0x000fe2000f8e00ff */
[----:B------:R-:W-:Y:S01]  /*32a0*/  ULDC.64 UR4, c[0x4][0x98] ;  /* 0x0100260000047ab9 */ /* 0x000fe20000000a00 */
[----:B------:R-:W-:Y:S01]  /*32b0*/  IMAD.U32 R10, RZ, RZ, UR6 ;  /* 0x00000006ff0a7e24 */ /* 0x000fe2000f8e00ff */
[----:B------:R-:W-:Y:S01]  /*32c0*/  MOV R12, 0x1 ;  /* 0x00000001000c7802 */ /* 0x000fe20000000f00 */
[----:B------:R-:W-:Y:S02]  /*32d0*/  IMAD.U32 R6, RZ, RZ, UR4 ;  /* 0x00000004ff067e24 */ /* 0x000fe4000f8e00ff */
[----:B------:R-:W-:-:S02]  /*32e0*/  IMAD.U32 R7, RZ, RZ, UR5 ;  /* 0x00000005ff077e24 */ /* 0x000fc4000f8e00ff */
[----:B------:R-:W-:Y:S02]  /*32f0*/  IMAD.U32 R11, RZ, RZ, UR7 ;  /* 0x00000007ff0b7e24 */ /* 0x000fe4000f8e00ff */
[----:B------:R-:W-:Y:S02]  /*3300*/  IMAD.MOV.U32 R8, RZ, RZ, 0x70 ;  /* 0x00000070ff087424 */ /* 0x000fe400078e00ff */
[----:B0-----:R-:W-:-:S07]  /*3310*/  IMAD.MOV.U32 R13, RZ, RZ, RZ ;  /* 0x000000ffff0d7224 */ /* 0x001fce00078e00ff */
[----:B------:R-:W-:-:S07]  /*3320*/  LEPC R20, `(.L_x_183) ;  /* 0x000000001014794e */ /* 0x000fce0000000000 */
[----:B-1----:R-:W-:Y:S05]  /*3330*/  CALL.ABS.NOINC R14 ;  /* 0x000000000e007343 */ /* 0x002fea0003c00000 */
.L_x_183:
[----:B------:R-:W-:Y:S02]  /*3340*/  SHF.L.U32 R5, RZ, 0x1f, RZ ;  /* 0x0000001fff057819 */ /* 0x000fe400000006ff */
[----:B------:R-:W-:Y:S02]  /*3350*/  LOP3.LUT R3, R16, 0xffffff80, RZ, 0xc0, !PT ;  /* 0xffffff8010037812 */ /* 0x000fe400078ec0ff */
[----:B------:R-:W0:Y:S01]  /*3360*/  SYNCS.PHASECHK.TRANS64.TRYWAIT P0, [R2+URZ+0x38800], R5 ;  /* 0x03880005020075a7 */ /* 0x000e22000800017f */
        /* <DEDUP_REMOVED lines=8> */
.L_x_262:
[----:B------:R-:W2:Y:S01]  /*33f0*/  LDL R0, [R1] ;  /* 0x0000000001007983 */ /* 0x000ea20000100800 */
[----:B------:R-:W-:Y:S01]  /*3400*/  LEA.HI R9, R9, R8, RZ, 0x3 ;  /* 0x0000000809097211 */ /* 0x000fe200078f18ff */
[----:B------:R-:W-:Y:S01]  /*3410*/  IMAD.IADD R3, R18, 0x1, -R3 ;  /* 0x0000000112037824 */ /* 0x000fe200078e0a03 */
[----:B------:R-:W-:Y:S02]  /*3420*/  LEA.HI R4, R4, R7, RZ, 0x5 ;  /* 0x0000000704047211 */ /* 0x000fe400078f28ff */
[----:B------:R-:W-:Y:S02]  /*3430*/  LOP3.LUT R9, R9, 0xfffffff8, RZ, 0xc0, !PT ;  /* 0xfffffff809097812 */ /* 0x000fe400078ec0ff */
[----:B------:R-:W-:-:S03]  /*3440*/  SHF.R.S32.HI R4, RZ, 0x5, R4 ;  /* 0x00000005ff047819 */ /* 0x000fc60000011404 */
[----:B------:R-:W-:-:S04]  /*3450*/  IMAD.IADD R9, R8, 0x1, -R9 ;  /* 0x0000000108097824 */ /* 0x000fc800078e0a09 */
[----:B------:R-:W-:Y:S01]  /*3460*/  IMAD R185, R4, 0x10, R9 ;  /* 0x0000001004b97824 */ /* 0x000fe200078e0209 */
[----:B--2---:R-:W-:Y:S02]  /*3470*/  R2UR UR4, R0 ;  /* 0x00000000000472ca */ /* 0x004fe400000e0000 */
[----:B------:R-:W-:-:S05]  /*3480*/  LOP3.LUT R0, R6, 0x7ffffffc, RZ, 0xc0, !PT ;  /* 0x7ffffffc06007812 */ /* 0x000fca00078ec0ff */
[----:B------:R-:W-:-:S04]  /*3490*/  IMAD.IADD R0, R7, 0x1, -R0 ;  /* 0x0000000107007824 */ /* 0x000fc800078e0a00 */
[----:B------:R-:W-:Y:S02]  /*34a0*/  IMAD.SHL.U32 R58, R0, 0x2, RZ ;  /* 0x00000002003a7824 */ /* 0x000fe400078e00ff */
[----:B------:R-:W-:Y:S02]  /*34b0*/  ULOP3.LUT UR4, UR4, 0x1, URZ, 0xfc, !UPT ;  /* 0x0000000104047892 */ /* 0x000fe4000f8efc3f */
[----:B------:R-:W-:-:S04]  /*34c0*/  IMAD R186, R3, 0x100, R58 ;  /* 0x0000010003ba7824 */ /* 0x000fc800078e023a */
[----:B------:R-:W-:-:S05]  /*34d0*/  IMAD.U32 R6, RZ, RZ, UR4 ;  /* 0x00000004ff067e24 */ /* 0x000fca000f8e00ff */
[----:B------:R-:W-:-:S13]  /*34e0*/  ISETP.NE.AND P0, PT, R6, 0x3, PT ;  /* 0x000000030600780c */ /* 0x000fda0003f05270 */
[----:B------:R-:W-:Y:S05]  /*34f0*/  @!P0 BRA `(.L_x_185) ;  /* 0x0000000000048947 */ /* 0x000fea0003800000 */
[----:B------:R-:W-:Y:S01]  /*3500*/  BPT.TRAP 0x1 ;  /* 0x000000040000795c */ /* 0x000fe20000300000 */
.L_x_185:
[----:B------:R1:W2:Y:S01]  /*3510*/  SYNCS.PHASECHK.TRANS64.TRYWAIT P1, [R2+URZ+0x38830], R5 ;  /* 0x03883005020075a7 */ /* 0x0002a2000802017f */
[----:B------:R-:W-:Y:S05]  /*3520*/  @!P0 BRA `(.L_x_186) ;  /* 0x0000000000048947 */ /* 0x000fea0003800000 */
[----:B------:R-:W-:Y:S01]  /*3530*/  BPT.TRAP 0x1 ;  /* 0x000000040000795c */ /* 0x000fe20000300000 */
.L_x_186:
[----:B--2---:R-:W-:Y:S05]  /*3540*/  @P1 BRA `(.L_x_187) ;  /* 0x0000000000081947 */ /* 0x004fea0003800000 */
[----:B------:R-:W2:Y:S02]  /*3550*/  SYNCS.PHASECHK.TRANS64.TRYWAIT P1, [R2+URZ+0x38830], R5 ;  /* 0x03883005020075a7 */ /* 0x000ea4000802017f */
[----:B--2---:R-:W-:Y:S05]  /*3560*/  @!P1 BRA `(.L_x_188) ;  /* 0x000000d800bc9947 */ /* 0x004fea0003800000 */
.L_x_187:
[----:B------:R-:W-:Y:S05]  /*3570*/  WARPSYNC.ALL ;  /* 0x0000000000007948 */ /* 0x000fea0003800000 */
[C---:B------:R-:W-:Y:S01]  /*3580*/  IADD3 R0, R2.reuse, 0x20400, RZ ;  /* 0x0002040002007810 */ /* 0x040fe20007ffe0ff */
[----:B------:R-:W-:Y:S01]  /*3590*/  VIADD R3, R2, 0x22400 ;  /* 0x0002240002037836 */ /* 0x000fe20000000000 */
[----:B------:R-:W-:Y:S01]  /*35a0*/  WARPGROUP.ARRIVE ;  /* 0x00000000000079c5 */ /* 0x000fe20000000000 */
[----:B------:R-:W-:Y:S01]  /*35b0*/  UMOV UR9, 0x40000040 ;  /* 0x4000004000097882 */ /* 0x000fe20000000000 */
[----:B------:R-:W-:Y:S01]  /*35c0*/  SHF.R.U32.HI R0, RZ, 0x4, R0 ;  /* 0x00000004ff007819 */ /* 0x000fe20000011600 */
[----:B------:R-:W-:Y:S01]  /*35d0*/  UMOV UR5, UR9 ;  /* 0x0000000900057c82 */ /* 0x000fe20008000000 */
[----:B------:R-:W-:Y:S01]  /*35e0*/  SHF.R.U32.HI R3, RZ, 0x4, R3 ;  /* 0x00000004ff037819 */ /* 0x000fe20000011603 */
[----:B------:R-:W-:Y:S01]  /*35f0*/  UMOV UR7, 0x40000040 ;  /* 0x4000004000077882 */ /* 0x000fe20000000000 */
[----:B------:R-:W-:Y:S01]  /*3600*/  LOP3.LUT R0, R0, 0x3fff, RZ, 0xc0, !PT ;  /* 0x00003fff00007812 */ /* 0x000fe200078ec0ff */
[----:B------:R-:W-:Y:S01]  /*3610*/  IMAD.U32 R23, RZ, RZ, UR9 ;  /* 0x00000009ff177e24 */ /* 0x000fe2000f8e00ff */
[----:B------:R-:W-:Y:S01]  /*3620*/  LOP3.LUT R3, R3, 0x3fff, RZ, 0xc0, !PT ;  /* 0x00003fff03037812 */ /* 0x000fe200078ec0ff */
[----:B------:R-:W-:Y:S01]  /*3630*/  UMOV UR9, 0x40000040 ;  /* 0x4000004000097882 */ /* 0x000fe20000000000 */
[----:B------:R-:W-:Y:S01]  /*3640*/  LOP3.LUT R0, R0, 0x10000, RZ, 0xfc, !PT ;  /* 0x0001000000007812 */ /* 0x000fe200078efcff */
[----:B------:R-:W-:Y:S01]  /*3650*/  IMAD.U32 R9, RZ, RZ, UR9 ;  /* 0x00000009ff097e24 */ /* 0x000fe2000f8e00ff */
[----:B------:R-:W-:-:S02]  /*3660*/  LOP3.LUT R184, R3, 0x10000, RZ, 0xfc, !PT ;  /* 0x0001000003b87812 */ /* 0x000fc400078efcff */
[C---:B------:R-:W-:Y:S01]  /*3670*/  R2UR UR4, R0.reuse ;  /* 0x00000000000472ca */ /* 0x040fe200000e0000 */
[----:B------:R-:W-:Y:S01]  /*3680*/  VIADD R3, R0, 0x2 ;  /* 0x0000000200037836 */ /* 0x000fe20000000000 */
[C---:B------:R-:W-:Y:S01]  /*3690*/  R2UR UR6, R184.reuse ;  /* 0x00000000b80672ca */ /* 0x040fe200000e0000 */
[----:B------:R-:W-:-:S10]  /*36a0*/  VIADD R4, R184, 0x2 ;  /* 0x00000002b8047836 */ /* 0x000fd40000000000 */
[----:B------:R-:W-:Y:S02]  /*36b0*/  UMOV UR8, UR4 ;  /* 0x0000000400087c82 */ /* 0x000fe40008000000 */
[----:B------:R-:W-:Y:S01]  /*36c0*/  UMOV UR4, UR8 ;  /* 0x0000000800047c82 */ /* 0x000fe20008000000 */
[----:B------:R-:W-:Y:S01]  /*36d0*/  IMAD.U32 R22, RZ, RZ, UR8 ;  /* 0x00000008ff167e24 */ /* 0x000fe2000f8e00ff */
[----:B------:R-:W-:Y:S01]  /*36e0*/  HGMMA.64x64x16.F32.BF16 R24, gdesc[UR4], RZ, !UPT, gsb0 ;  /* 0x00e00000041879f0 */ /* 0x000fe2000c0018ff */
[----:B------:R-:W-:Y:S01]  /*36f0*/  R2UR UR4, R3 ;  /* 0x00000000030472ca */ /* 0x000fe200000e0000 */
[----:B------:R-:W-:Y:S01]  /*3700*/  UMOV UR5, UR9 ;  /* 0x0000000900057c82 */ /* 0x000fe20008000000 */
[----:B------:R-:W-:Y:S01]  /*3710*/  R2UR UR6, R4 ;  /* 0x00000000040672ca */ /* 0x000fe200000e0000 */
[----:B------:R-:W-:Y:S01]  /*3720*/  UMOV UR7, 0x40000040 ;  /* 0x4000004000077882 */ /* 0x000fe20000000000 */
[----:B------:R-:W-:Y:S01]  /*3730*/  VIADD R3, R0, 0x4 ;  /* 0x0000000400037836 */ /* 0x000fe20000000000 */
[----:B------:R-:W-:Y:S01]  /*3740*/  UMOV UR9, 0x40000040 ;  /* 0x4000004000097882 */ /* 0x000fe20000000000 */
[----:B------:R-:W-:-:S02]  /*3750*/  VIADD R4, R184, 0x4 ;  /* 0x00000004b8047836 */ /* 0x000fc40000000000 */
[----:B------:R-:W-:Y:S02]  /*3760*/  VIADD R0, R0, 0x6 ;  /* 0x0000000600007836 */ /* 0x000fe40000000000 */
[----:B------:R-:W-:-:S03]  /*3770*/  IMAD.U32 R11, RZ, RZ, UR9 ;  /* 0x00000009ff0b7e24 */ /* 0x000fc6000f8e00ff */
[----:B------:R-:W-:Y:S02]  /*3780*/  UMOV UR8, UR4 ;  /* 0x0000000400087c82 */ /* 0x000fe40008000000 */
[----:B------:R-:W-:Y:S01]  /*3790*/  UMOV UR4, UR8 ;  /* 0x0000000800047c82 */ /* 0x000fe20008000000 */
[----:B------:R-:W-:Y:S01]  /*37a0*/  IMAD.U32 R8, RZ, RZ, UR8 ;  /* 0x00000008ff087e24 */ /* 0x000fe2000f8e00ff */
[----:B------:R-:W-:Y:S02]  /*37b0*/  WARPGROUP.DEPBAR.LE gsb0, 0x0 ;  /* 0x00008000000079c5 */ /* 0x000fe40000010000 */
[----:B------:R-:W-:-:S06]  /*37c0*/  WARPGROUP.ARRIVE ;  /* 0x00000000000079c5 */ /* 0x000fcc0000000000 */
[----:B------:R-:W-:Y:S01]  /*37d0*/  HGMMA.64x64x16.F32.BF16 R24, gdesc[UR4], R24, gsb0 ;  /* 0x00e00000041879f0 */ /* 0x000fe20008001818 */
[----:B------:R-:W-:Y:S01]  /*37e0*/  R2UR UR4, R3 ;  /* 0x00000000030472ca */ /* 0x000fe200000e0000 */
[----:B------:R-:W-:Y:S01]  /*37f0*/  UMOV UR5, UR9 ;  /* 0x0000000900057c82 */ /* 0x000fe20008000000 */
[----:B------:R-:W-:Y:S01]  /*3800*/  R2UR UR6, R4 ;  /* 0x00000000040672ca */ /* 0x000fe200000e0000 */
[----:B------:R-:W-:Y:S01]  /*3810*/  UMOV UR7, 0x40000040 ;  /* 0x4000004000077882 */ /* 0x000fe20000000000 */
[----:B------:R-:W-:Y:S01]  /*3820*/  VIADD R3, R184, 0x6 ;  /* 0x00000006b8037836 */ /* 0x000fe20000000000 */
[----:B------:R-:W-:Y:S02]  /*3830*/  UMOV UR9, 0x40000040 ;  /* 0x4000004000097882 */ /* 0x000fe40000000000 */
[----:B------:R-:W-:-:S06]  /*3840*/  IMAD.U32 R13, RZ, RZ, UR9 ;  /* 0x00000009ff0d7e24 */ /* 0x000fcc000f8e00ff */
[----:B------:R-:W-:Y:S02]  /*3850*/  UMOV UR8, UR4 ;  /* 0x0000000400087c82 */ /* 0x000fe40008000000 */
[----:B------:R-:W-:Y:S01]  /*3860*/  UMOV UR4, UR8 ;  /* 0x0000000800047c82 */ /* 0x000fe20008000000 */
[----:B------:R-:W-:Y:S01]  /*3870*/  MOV R10, UR8 ;  /* 0x00000008000a7c02 */ /* 0x000fe20008000f00 */
[----:B------:R-:W-:Y:S02]  /*3880*/  WARPGROUP.DEPBAR.LE gsb0, 0x0 ;  /* 0x00008000000079c5 */ /* 0x000fe40000010000 */
[----:B------:R-:W-:-:S06]  /*3890*/  WARPGROUP.ARRIVE ;  /* 0x00000000000079c5 */ /* 0x000fcc0000000000 */
[----:B------:R-:W-:Y:S01]  /*38a0*/  HGMMA.64x64x16.F32.BF16 R24, gdesc[UR4], R24, gsb0 ;  /* 0x00e00000041879f0 */ /* 0x000fe20008001818 */
[----:B------:R-:W-:Y:S01]  /*38b0*/  R2UR UR4, R0 ;  /* 0x00000000000472ca */ /* 0x000fe200000e0000 */
[----:B------:R-:W-:Y:S01]  /*38c0*/  UMOV UR5, UR9 ;  /* 0x0000000900057c82 */ /* 0x000fe20008000000 */
[----:B------:R-:W-:Y:S01]  /*38d0*/  R2UR UR6, R3 ;  /* 0x00000000030672ca */ /* 0x000fe200000e0000 */
[----:B------:R-:W-:-:S10]  /*38e0*/  UMOV UR7, 0x40000040 ;  /* 0x4000004000077882 */ /* 0x000fd40000000000 */
[----:B------:R-:W-:Y:S02]  /*38f0*/  UMOV UR8, UR4 ;  /* 0x0000000400087c82 */ /* 0x000fe40008000000 */
[----:B------:R-:W-:Y:S01]  /*3900*/  UMOV UR4, UR8 ;  /* 0x0000000800047c82 */ /* 0x000fe20008000000 */
[----:B------:R-:W-:Y:S01]  /*3910*/  IMAD.U32 R12, RZ, RZ, UR8 ;  /* 0x00000008ff0c7e24 */ /* 0x000fe2000f8e00ff */
[----:B------:R-:W-:Y:S02]  /*3920*/  WARPGROUP.DEPBAR.LE gsb0, 0x0 ;  /* 0x00008000000079c5 */ /* 0x000fe40000010000 */
[----:B------:R-:W-:-:S06]  /*3930*/  WARPGROUP.ARRIVE ;  /* 0x00000000000079c5 */ /* 0x000fcc0000000000 */
[----:B------:R-:W-:Y:S03]  /*3940*/  HGMMA.64x64x16.F32.BF16 R24, gdesc[UR4], R24, gsb0 ;  /* 0x00e00000041879f0 */ /* 0x000fe60008001818 */
[----:B------:R-:W-:Y:S02]  /*3950*/  WARPGROUP.DEPBAR.LE gsb0, 0x0 ;  /* 0x00008000000079c5 */ /* 0x000fe40000010000 */
[----:B------:R-:W3:Y:S02]  /*3960*/  SYNCS.PHASECHK.TRANS64.TRYWAIT P1, [R2+URZ+0x38810], R5 ;  /* 0x03881005020075a7 */ /* 0x000ee4000802017f */
[----:B---3--:R-:W-:Y:S05]  /*3970*/  @!P1 BRA `(.L_x_189) ;  /* 0x000000d400cc9947 */ /* 0x008fea0003800000 */
.L_x_263:
[----:B------:R-:W-:Y:S05]  /*3980*/  @!P0 BRA `(.L_x_190) ;  /* 0x0000000000048947 */ /* 0x000fea0003800000 */
[----:B------:R-:W-:Y:S01]  /*3990*/  BPT.TRAP 0x1 ;  /* 0x000000040000795c */ /* 0x000fe20000300000 */
.L_x_190:
[----:B------:R4:W0:Y:S01]  /*39a0*/  SYNCS.PHASECHK.TRANS64.TRYWAIT P1, [R2+URZ+0x38850], R5 ;  /* 0x03885005020075a7 */ /* 0x000822000802017f */
[----:B------:R-:W-:Y:S05]  /*39b0*/  @!P0 BRA `(.L_x_191) ;  /* 0x0000000000048947 */ /* 0x000fea0003800000 */
[----:B------:R-:W-:Y:S01]  /*39c0*/  BPT.TRAP 0x1 ;  /* 0x000000040000795c */ /* 0x000fe20000300000 */
.L_x_191:
[C---:B------:R-:W-:Y:S02]  /*39d0*/  VIADD R0, R2.reuse, 0x26400 ;  /* 0x0002640002007836 */ /* 0x040fe40000000000 */
[----:B------:R-:W-:-:S03]  /*39e0*/  VIADD R3, R2, 0x400 ;  /* 0x0000040002037836 */ /* 0x000fc60000000000 */
[----:B------:R-:W-:Y:S02]  /*39f0*/  SHF.R.U32.HI R0, RZ, 0x4, R0 ;  /* 0x00000004ff007819 */ /* 0x000fe40000011600 */
[----:B------:R-:W-:Y:S02]  /*3a00*/  SHF.R.U32.HI R3, RZ, 0x4, R3 ;  /* 0x00000004ff037819 */ /* 0x000fe40000011603 */
[----:B------:R-:W-:Y:S02]  /*3a10*/  LOP3.LUT R0, R0, 0x3fff, RZ, 0xc0, !PT ;  /* 0x00003fff00007812 */ /* 0x000fe400078ec0ff */
[----:B------:R-:W-:Y:S02]  /*3a20*/  LOP3.LUT R3, R3, 0x3fff, RZ, 0xc0, !PT ;  /* 0x00003fff03037812 */ /* 0x000fe400078ec0ff */
[----:B------:R-:W-:Y:S02]  /*3a30*/  LOP3.LUT R0, R0, 0x10000, RZ, 0xfc, !PT ;  /* 0x0001000000007812 */ /* 0x000fe400078efcff */
[----:B------:R-:W-:Y:S01]  /*3a40*/  LOP3.LUT R3, R3, 0x10000, RZ, 0xfc, !PT ;  /* 0x0001000003037812 */ /* 0x000fe200078efcff */
[----:B0-----:R-:W-:Y:S06]  /*3a50*/  @P1 BRA `(.L_x_192) ;  /* 0x0000000000081947 */ /* 0x001fec0003800000 */
[----:B------:R-:W0:Y:S02]  /*3a60*/  SYNCS.PHASECHK.TRANS64.TRYWAIT P1, [R2+URZ+0x38850], R5 ;  /* 0x03885005020075a7 */ /* 0x000e24000802017f */
[----:B0-----:R-:W-:Y:S05]  /*3a70*/  @!P1 BRA `(.L_x_193) ;  /* 0x000000d400a09947 */ /* 0x001fea0003800000 */
.L_x_192:
[C---:B------:R-:W-:Y:S01]  /*3a80*/  R2UR UR4, R0.reuse ;  /* 0x00000000000472ca */ /* 0x040fe200000e0000 */
[----:B------:R-:W-:Y:S01]  /*3a90*/  WARPGROUP.ARRIVE ;  /* 0x00000000000079c5 */ /* 0x000fe20000000000 */
[C---:B------:R-:W-:Y:S01]  /*3aa0*/  R2UR UR6, R3.reuse ;  /* 0x00000000030672ca */ /* 0x040fe200000e0000 */
[----:B------:R-:W-:Y:S01]  /*3ab0*/  UMOV UR9, 0x40000040 ;  /* 0x4000004000097882 */ /* 0x000fe20000000000 */
[----:B------:R-:W-:Y:S01]  /*3ac0*/  UMOV UR7, 0x40000040 ;  /* 0x4000004000077882 */ /* 0x000fe20000000000 */
[----:B------:R-:W-:Y:S01]  /*3ad0*/  UMOV UR5, UR9 ;  /* 0x0000000900057c82 */ /* 0x000fe20008000000 */
[----:B------:R-:W-:Y:S01]  /*3ae0*/  IADD3 R4, R0, 0x2, RZ ;  /* 0x0000000200047810 */ /* 0x000fe20007ffe0ff */
[----:B-1234-:R-:W-:Y:S01]  /*3af0*/  VIADD R5, R3, 0x2 ;  /* 0x0000000203057836 */ /* 0x01efe20000000000 */
[----:B------:R-:W-:Y:S01]  /*3b00*/  UMOV UR11, 0x40000040 ;  /* 0x40000040000b7882 */ /* 0x000fe20000000000 */
[----:B------:R-:W-:Y:S01]  /*3b10*/  IMAD.U32 R15, RZ, RZ, UR9 ;  /* 0x00000009ff0f7e24 */ /* 0x000fe2000f8e00ff */
[----:B------:R-:W-:Y:S01]  /*3b20*/  UMOV UR9, 0x40000040 ;  /* 0x4000004000097882 */ /* 0x000fe20000000000 */
[----:B------:R-:W-:Y:S01]  /*3b30*/  UMOV UR13, 0x40000040 ;  /* 0x40000040000d7882 */ /* 0x000fe20000000000 */
[----:B------:R-:W-:Y:S01]  /*3b40*/  IMAD.U32 R17, RZ, RZ, UR9 ;  /* 0x00000009ff117e24 */ /* 0x000fe2000f8e00ff */
[----:B------:R-:W-:Y:S01]  /*3b50*/  UMOV UR8, UR4 ;  /* 0x0000000400087c82 */ /* 0x000fe20008000000 */
[----:B------:R-:W-:Y:S01]  /*3b60*/  UMOV UR15, 0x40000040 ;  /* 0x40000040000f7882 */ /* 0x000fe20000000000 */
[----:B------:R-:W-:Y:S01]  /*3b70*/  UMOV UR4, UR8 ;  /* 0x0000000800047c82 */ /* 0x000fe20008000000 */
[----:B------:R-:W-:Y:S01]  /*3b80*/  IMAD.U32 R14, RZ, RZ, UR8 ;  /* 0x00000008ff0e7e24 */ /* 0x000fe2000f8e00ff */
[----:B------:R-:W-:Y:S01]  /*3b90*/  HGMMA.64x64x16.F32.BF16 R24, gdesc[UR4], R24, gsb0 ;  /* 0x00e00000041879f0 */ /* 0x000fe20008001818 */
[----:B------:R-:W-:Y:S01]  /*3ba0*/  R2UR UR4, R4 ;  /* 0x00000000040472ca */ /* 0x000fe200000e0000 */
[----:B------:R-:W-:Y:S01]  /*3bb0*/  UMOV UR5, UR9 ;  /* 0x0000000900057c82 */ /* 0x000fe20008000000 */
[----:B------:R-:W-:Y:S01]  /*3bc0*/  R2UR UR6, R5 ;  /* 0x00000000050672ca */ /* 0x000fe200000e0000 */
[----:B------:R-:W-:Y:S01]  /*3bd0*/  UMOV UR7, 0x40000040 ;  /* 0x4000004000077882 */ /* 0x000fe20000000000 */
[----:B------:R-:W-:Y:S01]  /*3be0*/  VIADD R4, R0, 0x4 ;  /* 0x0000000400047836 */ /* 0x000fe20000000000 */
[----:B------:R-:W-:Y:S01]  /*3bf0*/  UMOV UR9, 0x40000040 ;  /* 0x4000004000097882 */ /* 0x000fe20000000000 */
[----:B------:R-:W-:Y:S01]  /*3c00*/  VIADD R5, R3, 0x4 ;  /* 0x0000000403057836 */ /* 0x000fe20000000000 */
[----:B------:R-:W-:Y:S01]  /*3c10*/  UMOV UR17, 0x40000040 ;  /* 0x4000004000117882 */ /* 0x000fe20000000000 */
[----:B------:R-:W-:Y:S01]  /*3c20*/  IMAD.U32 R19, RZ, RZ, UR9 ;  /* 0x00000009ff137e24 */ /* 0x000fe2000f8e00ff */
[----:B------:R-:W-:Y:S01]  /*3c30*/  UMOV UR19, 0x40000040 ;  /* 0x4000004000137882 */ /* 0x000fe20000000000 */
[----:B------:R-:W-:Y:S01]  /*3c40*/  UMOV UR21, 0x40000040 ;  /* 0x4000004000157882 */ /* 0x000fe20000000000 */
[----:B------:R-:W-:Y:S01]  /*3c50*/  UMOV UR23, 0x40000040 ;  /* 0x4000004000177882 */ /* 0x000fe20000000000 */
[----:B------:R-:W-:Y:S01]  /*3c60*/  UMOV UR25, 0x40000040 ;  /* 0x4000004000197882 */ /* 0x000fe20000000000 */
[----:B------:R-:W-:Y:S01]  /*3c70*/  UMOV UR8, UR4 ;  /* 0x0000000400087c82 */ /* 0x000fe20008000000 */
[----:B------:R-:W-:Y:S01]  /*3c80*/  UMOV UR27, 0x40000040 ;  /* 0x40000040001b7882 */ /* 0x000fe20000000000 */
[----:B------:R-:W-:Y:S01]  /*3c90*/  UMOV UR4, UR8 ;  /* 0x0000000800047c82 */ /* 0x000fe20008000000 */
[----:B------:R-:W-:Y:S01]  /*3ca0*/  IMAD.U32 R16, RZ, RZ, UR8 ;  /* 0x00000008ff107e24 */ /* 0x000fe2000f8e00ff */
[----:B------:R-:W-:Y:S01]  /*3cb0*/  UMOV UR29, 0x40000040 ;  /* 0x40000040001d7882 */ /* 0x000fe20000000000 */
        /* <DEDUP_REMOVED lines=9> */
[----:B------:R-:W0:Y:S01]  /*3d50*/  S2R R6, SR_TID.X ;  /* 0x0000000000067919 */ /* 0x000e220000002100 */
[----:B------:R-:W-:Y:S01]  /*3d60*/  UMOV UR53, 0x40000040 ;  /* 0x4000004000357882 */ /* 0x000fe20000000000 */
[----:B------:R-:W-:Y:S01]  /*3d70*/  UMOV UR55, 0x40000040 ;  /* 0x4000004000377882 */ /* 0x000fe20000000000 */
[----:B------:R-:W-:Y:S01]  /*3d80*/  UMOV UR57, 0x40000040 ;  /* 0x4000004000397882 */ /* 0x000fe20000000000 */
[----:B------:R-:W-:Y:S01]  /*3d90*/  UMOV UR59, 0x40000040 ;  /* 0x40000040003b7882 */ /* 0x000fe20000000000 */
[----:B------:R-:W-:-:S02]  /*3da0*/  MOV R62, 0x4 ;  /* 0x00000004003e7802 */ /* 0x000fc40000000f00 */
[----:B0-----:R-:W-:Y:S01]  /*3db0*/  SHF.R.U32.HI R6, RZ, 0x7, R6 ;  /* 0x00000007ff067819 */ /* 0x001fe20000011606 */
        /* <DEDUP_REMOVED lines=8> */
[----:B------:R-:W-:Y:S01]  /*3e40*/  UMOV UR9, 0x40000040 ;  /* 0x4000004000097882 */ /* 0x000fe20000000000 */
[----:B------:R-:W-:Y:S02]  /*3e50*/  VIADD R5, R3, 0x6 ;  /* 0x0000000603057836 */ /* 0x000fe40000000000 */
[----:B------:R-:W-:-:S05]  /*3e60*/  IMAD.U32 R21, RZ, RZ, UR9 ;  /* 0x00000009ff157e24 */ /* 0x000fca000f8e00ff */
        /* <DEDUP_REMOVED lines=12> */
[----:B------:R-:W-:-:S07]  /*3f30*/  VIADD R5, R3, 0x200 ;  /* 0x0000020003057836 */ /* 0x000fce0000000000 */
[----:B------:R-:W-:Y:S02]  /*3f40*/  UMOV UR8, UR4 ;  /* 0x0000000400087c82 */ /* 0x000fe40008000000 */
[----:B------:R-:W-:Y:S01]  /*3f50*/  UMOV UR4, UR8 ;  /* 0x0000000800047c82 */ /* 0x000fe20008000000 */
[----:B------:R-:W-:Y:S01]  /*3f60*/  MOV R20, UR8 ;  /* 0x0000000800147c02 */ /* 0x000fe20008000f00 */
[----:B------:R-:W-:Y:S02]  /*3f70*/  WARPGROUP.DEPBAR.LE gsb0, 0x0 ;  /* 0x00008000000079c5 */ /* 0x000fe40000010000 */
[----:B------:R-:W-:-:S06]  /*3f80*/  WARPGROUP.ARRIVE ;  /* 0x00000000000079c5 */ /* 0x000fcc0000000000 */
[----:B------:R-:W-:Y:S01]  /*3f90*/  HGMMA.64x64x16.F32.BF16 R24, gdesc[UR4], R24, gsb0 ;  /* 0x00e00000041879f0 */ /* 0x000fe20008001818 */
[----:B------:R-:W-:Y:S01]  /*3fa0*/  R2UR UR4, R4 ;  /* 0x00000000040472ca */ /* 0x000fe200000e0000 */
[----:B------:R-:W-:Y:S01]  /*3fb0*/  UMOV UR5, 0x40000040 ;  /* 0x4000004000057882 */ /* 0x000fe20000000000 */
[----:B------:R-:W-:Y:S01]  /*3fc0*/  R2UR UR6, R5 ;  /* 0x00000000050672ca */ /* 0x000fe200000e0000 */
[----:B------:R-:W-:Y:S01]  /*3fd0*/  UMOV UR7, 0x40000040 ;  /* 0x4000004000077882 */ /* 0x000fe20000000000 */
[----:B------:R-:W-:Y:S02]  /*3fe0*/  VIADD R4, R0, 0x202 ;  /* 0x0000020200047836 */ /* 0x000fe40000000000 */
[----:B------:R-:W-:-:S03]  /*3ff0*/  VIADD R5, R3, 0x202 ;  /* 0x0000020203057836 */ /* 0x000fc60000000000 */
[----:B------:R-:W-:Y:S01]  /*4000*/  R2UR UR8, R4 ;  /* 0x00000000040872ca */ /* 0x000fe200000e0000 */
[----:B------:R-:W-:Y:S01]  /*4010*/  VIADD R4, R0, 0x204 ;  /* 0x0000020400047836 */ /* 0x000fe20000000000 */
[----:B------:R-:W-:Y:S01]  /*4020*/  R2UR UR10, R5 ;  /* 0x00000000050a72ca */ /* 0x000fe200000e0000 */
[----:B------:R-:W-:-:S03]  /*4030*/  VIADD R5, R3, 0x204 ;  /* 0x0000020403057836 */ /* 0x000fc60000000000 */
[----:B------:R-:W-:Y:S01]  /*4040*/  R2UR UR12, R4 ;  /* 0x00000000040c72ca */ /* 0x000fe200000e0000 */
[----:B------:R-:W-:Y:S01]  /*4050*/  VIADD R4, R0, 0x206 ;  /* 0x0000020600047836 */ /* 0x000fe20000000000 */
[----:B------:R-:W-:Y:S01]  /*4060*/  R2UR UR14, R5 ;  /* 0x00000000050e72ca */ /* 0x000fe200000e0000 */
[----:B------:R-:W-:-:S03]  /*4070*/  VIADD R5, R3, 0x206 ;  /* 0x0000020603057836 */ /* 0x000fc60000000000 */
[----:B------:R-:W-:Y:S02]  /*4080*/  R2UR UR16, R4 ;  /* 0x00000000041072ca */ /* 0x000fe400000e0000 */
[----:B------:R-:W-:Y:S01]  /*4090*/  R2UR UR18, R5 ;  /* 0x00000000051272ca */ /* 0x000fe200000e0000 */
[----:B------:R-:W-:Y:S01]  /*40a0*/  VIADD R5, R3, 0x400 ;  /* 0x0000040003057836 */ /* 0x000fe20000000000 */
[----:B------:R-:W-:-:S04]  /*40b0*/  IADD3 R4, R0, 0x400, RZ ;  /* 0x0000040000047810 */ /* 0x000fc80007ffe0ff */
        /* <DEDUP_REMOVED lines=29> */
[----:B------:R-:W-:Y:S02]  /*4290*/  WARPGROUP.DEPBAR.LE gsb0, 0x0 ;  /* 0x00008000000079c5 */ /* 0x000fe40000010000 */
[----:B------:R-:W-:Y:S01]  /*42a0*/  WARPGROUP.ARRIVE ;  /* 0x00000000000079c5 */ /* 0x000fe20000000000 */
[----:B------:R-:W-:Y:S01]  /*42b0*/  R2UR UR54, R5 ;  /* 0x00000000053672ca */ /* 0x000fe200000e0000 */
[----:B------:R-:W0:Y:S01]  /*42c0*/  SHFL.IDX PT, R4, R6, RZ, 0x1f ;  /* 0x00001fff06047589 */ /* 0x000e2200000e0000 */
[----:B------:R-:W-:-:S03]  /*42d0*/  VIADD R5, R3, 0x800 ;  /* 0x0000080003057836 */ /* 0x000fc60000000000 */
[----:B------:R-:W-:Y:S01]  /*42e0*/  HGMMA.64x64x16.F32.BF16 R24, gdesc[UR4], R24, gsb0 ;  /* 0x00e00000041879f0 */ /* 0x000fe20008001818 */
[----:B0-----:R-:W-:Y:S01]  /*42f0*/  ISETP.GT.AND P1, PT, R4, 0x7f, PT ;  /* 0x0000007f0400780c */ /* 0x001fe20003f24270 */
[----:B------:R-:W-:-:S03]  /*4300*/  VIADD R4, R0, 0x800 ;  /* 0x0000080000047836 */ /* 0x000fc60000000000 */
[----:B------:R-:W-:Y:S02]  /*4310*/  SEL R56, RZ, 0x2, !P1 ;  /* 0x00000002ff387807 */ /* 0x000fe40004800000 */
[C---:B------:R-:W-:Y:S02]  /*4320*/  SEL R60, R62.reuse, 0x2, P1 ;  /* 0x000000023e3c7807 */ /* 0x040fe40000800000 */
[----:B------:R-:W-:Y:S01]  /*4330*/  SEL R62, R62, 0x6, !P1 ;  /* 0x000000063e3e7807 */ /* 0x000fe20004800000 */
[C---:B------:R-:W-:Y:S02]  /*4340*/  IMAD.IADD R6, R56.reuse, 0x1, R4 ;  /* 0x0000000138067824 */ /* 0x040fe400078e0204 */
[----:B------:R-:W-:-:S03]  /*4350*/  IMAD.IADD R7, R56, 0x1, R5 ;  /* 0x0000000138077824 */ /* 0x000fc600078e0205 */
[----:B------:R-:W-:Y:S01]  /*4360*/  R2UR UR56, R6 ;  /* 0x00000000063872ca */ /* 0x000fe200000e0000 */
[--C-:B------:R-:W-:Y:S01]  /*4370*/  IMAD.IADD R6, R4, 0x1, R60.reuse ;  /* 0x0000000104067824 */ /* 0x100fe200078e023c */
[----:B------:R-:W-:Y:S01]  /*4380*/  R2UR UR58, R7 ;  /* 0x00000000073a72ca */ /* 0x000fe200000e0000 */
[C---:B------:R-:W-:Y:S02]  /*4390*/  IMAD.IADD R7, R5.reuse, 0x1, R60 ;  /* 0x0000000105077824 */ /* 0x040fe400078e023c */
[----:B------:R-:W-:Y:S01]  /*43a0*/  IMAD.IADD R5, R5, 0x1, R62 ;  /* 0x0000000105057824 */ /* 0x000fe200078e023e */
        /* <DEDUP_REMOVED lines=35> */
[----:B------:R-:W-:Y:S01]  /*45e0*/  HGMMA.64x64x16.F32.BF16 R24, gdesc[UR56], R24, gsb0 ;  /* 0x00e00000381879f0 */ /* 0x000fe20008001818 */
[----:B------:R-:W-:Y:S01]  /*45f0*/  R2UR UR56, R6 ;  /* 0x00000000063872ca */ /* 0x000fe200000e0000 */
[----:B------:R-:W-:Y:S01]  /*4600*/  UMOV UR57, 0x40000040 ;  /* 0x4000004000397882 */ /* 0x000fe20000000000 */
[----:B------:R-:W-:Y:S01]  /*4610*/  R2UR UR58, R7 ;  /* 0x00000000073a72ca */ /* 0x000fe200000e0000 */
[----:B------:R-:W-:Y:S01]  /*4620*/  UMOV UR59, 0x40000040 ;  /* 0x40000040003b7882 */ /* 0x000fe20000000000 */
[----:B------:R-:W-:Y:S01]  /*4630*/  IMAD.IADD R6, R4, 0x1, R62 ;  /* 0x0000000104067824 */ /* 0x000fe200078e023e */
[----:B------:R-:W-:Y:S02]  /*4640*/  WARPGROUP.DEPBAR.LE gsb0, 0x0 ;  /* 0x00008000000079c5 */ /* 0x000fe40000010000 */
[----:B------:R-:W-:-:S08]  /*4650*/  WARPGROUP.ARRIVE ;  /* 0x00000000000079c5 */ /* 0x000fd00000000000 */
[----:B------:R-:W-:Y:S01]  /*4660*/  HGMMA.64x64x16.F32.BF16 R24, gdesc[UR56], R24, gsb0 ;  /* 0x00e00000381879f0 */ /* 0x000fe20008001818 */
[----:B------:R-:W-:Y:S01]  /*4670*/  R2UR UR58, R5 ;  /* 0x00000000053a72ca */ /* 0x000fe200000e0000 */
[----:B------:R-:W-:Y:S01]  /*4680*/  UMOV UR59, 0x40000040 ;  /* 0x40000040003b7882 */ /* 0x000fe20000000000 */
[----:B------:R-:W-:Y:S01]  /*4690*/  R2UR UR56, R6 ;  /* 0x00000000063872ca */ /* 0x000fe200000e0000 */
[----:B------:R-:W-:Y:S01]  /*46a0*/  UMOV UR57, 0x40000040 ;  /* 0x4000004000397882 */ /* 0x000fe20000000000 */
[----:B------:R-:W-:Y:S02]  /*46b0*/  IMAD.MOV.U32 R5, RZ, RZ, 0x28 ;  /* 0x00000028ff057424 */ /* 0x000fe400078e00ff */
[----:B------:R-:W-:-:S03]  /*46c0*/  IMAD.MOV.U32 R6, RZ, RZ, 0xa00 ;  /* 0x00000a00ff067424 */ /* 0x000fc600078e00ff */
[----:B------:R-:W-:Y:S02]  /*46d0*/  SEL R5, R5, 0x26, P1 ;  /* 0x0000002605057807 */ /* 0x000fe40000800000 */
[----:B------:R-:W-:Y:S02]  /*46e0*/  SEL R6, R6, 0x980, P1 ;  /* 0x0000098006067807 */ /* 0x000fe40000800000 */
[----:B------:R-:W-:Y:S02]  /*46f0*/  LOP3.LUT R5, R5, 0x6, RZ, 0xc0, !PT ;  /* 0x0000000605057812 */ /* 0x000fe400078ec0ff */
[----:B------:R-:W-:-:S04]  /*4700*/  LOP3.LUT R6, R6, 0xa00, RZ, 0xc0, !PT ;  /* 0x00000a0006067812 */ /* 0x000fc800078ec0ff */
[CC--:B------:R-:W-:Y:S02]  /*4710*/  IADD3 R7, R5.reuse, R6.reuse, R0 ;  /* 0x0000000605077210 */ /* 0x0c0fe40007ffe000 */
[----:B------:R-:W-:Y:S01]  /*4720*/  IADD3 R5, R5, R6, R3 ;  /* 0x0000000605057210 */ /* 0x000fe20007ffe003 */
        /* <DEDUP_REMOVED lines=8> */
[----:B------:R-:W-:Y:S02]  /*47b0*/  VIADD R5, R0, 0xa00 ;  /* 0x00000a0000057836 */ /* 0x000fe40000000000 */
[----:B------:R-:W-:-:S03]  /*47c0*/  IMAD.IADD R59, R56, 0x1, R7 ;  /* 0x00000001383b7824 */ /* 0x000fc600078e0207 */
[----:B------:R-:W-:Y:S01]  /*47d0*/  IADD3 R6, R56, R5, RZ ;  /* 0x0000000538067210 */ /* 0x000fe20007ffe0ff */
[----:B------:R-:W-:Y:S02]  /*47e0*/  WARPGROUP.DEPBAR.LE gsb0, 0x0 ;  /* 0x00008000000079c5 */ /* 0x000fe40000010000 */
[----:B------:R-:W-:-:S06]  /*47f0*/  WARPGROUP.ARRIVE ;  /* 0x00000000000079c5 */ /* 0x000fcc0000000000 */
[----:B------:R-:W-:Y:S01]  /*4800*/  HGMMA.64x64x16.F32.BF16 R24, gdesc[UR56], R24, gsb0 ;  /* 0x00e00000381879f0 */ /* 0x000fe20008001818 */
[----:B------:R-:W-:Y:S01]  /*4810*/  R2UR UR58, R59 ;  /* 0x000000003b3a72ca */ /* 0x000fe200000e0000 */
[----:B------:R-:W-:Y:S01]  /*4820*/  UMOV UR59, 0x40000040 ;  /* 0x40000040003b7882 */ /* 0x000fe20000000000 */
[----:B------:R-:W-:Y:S01]  /*4830*/  R2UR UR56, R6 ;  /* 0x00000000063872ca */ /* 0x000fe200000e0000 */
[----:B------:R-:W-:Y:S01]  /*4840*/  UMOV UR57, 0x40000040 ;  /* 0x4000004000397882 */ /* 0x000fe20000000000 */
[C---:B------:R-:W-:Y:S02]  /*4850*/  IMAD.IADD R59, R60.reuse, 0x1, R7 ;  /* 0x000000013c3b7824 */ /* 0x040fe400078e0207 */
[----:B------:R-:W-:Y:S02]  /*4860*/  IMAD.IADD R6, R60, 0x1, R5 ;  /* 0x000000013c067824 */ /* 0x000fe400078e0205 */
[----:B------:R-:W-:Y:S01]  /*4870*/  IMAD.IADD R7, R62, 0x1, R7 ;  /* 0x000000013e077824 */ /* 0x000fe200078e0207 */
[----:B------:R-:W-:-:S02]  /*4880*/  WARPGROUP.DEPBAR.LE gsb0, 0x0 ;  /* 0x00008000000079c5 */ /* 0x000fc40000010000 */
        /* <DEDUP_REMOVED lines=22> */
[----:B------:R-:W-:-:S04]  /*49f0*/  VIADD R7, R3, 0xc00 ;  /* 0x00000c0003077836 */ /* 0x000fc80000000000 */
[----:B------:R-:W-:Y:S01]  /*4a00*/  IMAD.IADD R61, R56, 0x1, R7 ;  /* 0x00000001383d7824 */ /* 0x000fe200078e0207 */
[----:B------:R-:W-:Y:S02]  /*4a10*/  WARPGROUP.DEPBAR.LE gsb0, 0x0 ;  /* 0x00008000000079c5 */ /* 0x000fe40000010000 */
[----:B------:R-:W-:-:S06]  /*4a20*/  WARPGROUP.ARRIVE ;  /* 0x00000000000079c5 */ /* 0x000fcc0000000000 */
[----:B------:R-:W-:Y:S01]  /*4a30*/  HGMMA.64x64x16.F32.BF16 R24, gdesc[UR56], R24, gsb0 ;  /* 0x00e00000381879f0 */ /* 0x000fe20008001818 */
[----:B------:R-:W-:Y:S01]  /*4a40*/  R2UR UR56, R59 ;  /* 0x000000003b3872ca */ /* 0x000fe200000e0000 */
[----:B------:R-:W-:Y:S01]  /*4a50*/  UMOV UR57, 0x40000040 ;  /* 0x4000004000397882 */ /* 0x000fe20000000000 */
[----:B------:R-:W-:Y:S01]  /*4a60*/  R2UR UR58, R6 ;  /* 0x00000000063a72ca */ /* 0x000fe200000e0000 */
[----:B------:R-:W-:Y:S01]  /*4a70*/  UMOV UR59, 0x40000040 ;  /* 0x40000040003b7882 */ /* 0x000fe20000000000 */
[----:B------:R-:W-:-:S05]  /*4a80*/  VIADD R6, R0, 0xc00 ;  /* 0x00000c0000067836 */ /* 0x000fca0000000000 */
        /* <DEDUP_REMOVED lines=8> */
[C-C-:B------:R-:W-:Y:S02]  /*4b10*/  IMAD.IADD R61, R60.reuse, 0x1, R7.reuse ;  /* 0x000000013c3d7824 */ /* 0x140fe400078e0207 */
        /* <DEDUP_REMOVED lines=44> */
[--C-:B------:R-:W-:Y:S02]  /*4de0*/  IMAD.IADD R60, R60, 0x1, R59.reuse ;  /* 0x000000013c3c7824 */ /* 0x100fe400078e023b */
        /* <DEDUP_REMOVED lines=8> */
[----:B------:R-:W-:Y:S02]  /*4e70*/  IMAD.IADD R56, R62, 0x1, R7 ;  /* 0x000000013e387824 */ /* 0x000fe400078e0207 */
[----:B------:R-:W-:-:S05]  /*4e80*/  IMAD.MOV.U32 R60, RZ, RZ, 0x1000 ;  /* 0x00001000ff3c7424 */ /* 0x000fca00078e00ff */
[----:B------:R-:W-:-:S04]  /*4e90*/  SEL R60, R60, 0xf80, P1 ;  /* 0x00000f803c3c7807 */ /* 0x000fc80000800000 */
[----:B------:R-:W-:Y:S01]  /*4ea0*/  LOP3.LUT R60, R60, 0x1e00, RZ, 0xc0, !PT ;  /* 0x00001e003c3c7812 */ /* 0x000fe200078ec0ff */
[----:B------:R-:W-:Y:S02]  /*4eb0*/  WARPGROUP.DEPBAR.LE gsb0, 0x0 ;  /* 0x00008000000079c5 */ /* 0x000fe40000010000 */
[----:B------:R-:W-:-:S06]  /*4ec0*/  WARPGROUP.ARRIVE ;  /* 0x00000000000079c5 */ /* 0x000fcc0000000000 */
[----:B------:R-:W-:Y:S01]  /*4ed0*/  HGMMA.64x64x16.F32.BF16 R24, gdesc[UR56], R24, gsb0 ;  /* 0x00e00000381879f0 */ /* 0x000fe20008001818 */
[----:B------:R-:W-:Y:S01]  /*4ee0*/  R2UR UR56, R56 ;  /* 0x00000000383872ca */ /* 0x000fe200000e0000 */
[----:B------:R-:W-:Y:S01]  /*4ef0*/  UMOV UR57, 0x40000040 ;  /* 0x4000004000397882 */ /* 0x000fe20000000000 */
[----:B------:R-:W-:Y:S01]  /*4f00*/  R2UR UR58, R59 ;  /* 0x000000003b3a72ca */ /* 0x000fe200000e0000 */
[----:B------:R-:W-:Y:S01]  /*4f10*/  UMOV UR59, 0x40000040 ;  /* 0x40000040003b7882 */ /* 0x000fe20000000000 */
[----:B------:R-:W-:-:S05]  /*4f20*/  IMAD.MOV.U32 R56, RZ, RZ, 0x40 ;  /* 0x00000040ff387424 */ /* 0x000fca00078e00ff */
[----:B------:R-:W-:-:S04]  /*4f30*/  SEL R59, R56, 0x3e, P1 ;  /* 0x0000003e383b7807 */ /* 0x000fc80000800000 */
        /* <DEDUP_REMOVED lines=10> */
[----:B------:R-:W-:Y:S02]  /*4fe0*/  WARPGROUP.DEPBAR.LE gsb0, 0x0 ;  /* 0x00008000000079c5 */ /* 0x000fe40000010000 */
[----:B------:R-:W-:-:S09]  /*4ff0*/  WARPGROUP.ARRIVE ;  /* 0x00000000000079c5 */ /* 0x000fd20000000000 */
[----:B------:R-:W-:Y:S03]  /*5000*/  HGMMA.64x64x16.F32.BF16 R24, gdesc[UR56], R24, gsb0 ;  /* 0x00e00000381879f0 */ /* 0x000fe60008001818 */
[----:B------:R-:W-:Y:S02]  /*5010*/  WARPGROUP.DEPBAR.LE gsb0, 0x0 ;  /* 0x00008000000079c5 */ /* 0x000fe40000010000 */
[----:B------:R-:W-:Y:S05]  /*5020*/  @!P0 BRA `(.L_x_194) ;  /* 0x0000000000048947 */ /* 0x000fea0003800000 */
[----:B------:R-:W-:Y:S01]  /*5030*/  BPT.TRAP 0x1 ;  /* 0x000000040000795c */ /* 0x000fe20000300000 */
.L_x_194:
        /* <DEDUP_REMOVED lines=8> */
[----:B------:R-:W0:Y:S01]  /*50c0*/  MUFU.TANH R24, R24 ;  /* 0x0000001800187308 */ /* 0x000e220000002400 */
[----:B------:R-:W-:Y:S01]  /*50d0*/  FMUL.FTZ R26, R26, UR6 ;  /* 0x000000061a1a7c20 */ /* 0x000fe20008410000 */
[----:B------:R-:W-:Y:S01]  /*50e0*/  FMUL.FTZ R33, R33, UR6 ;  /* 0x0000000621217c20 */ /* 0x000fe20008410000 */
[----:B------:R-:W-:Y:S01]  /*50f0*/  FMUL.FTZ R27, R27, UR6 ;  /* 0x000000061b1b7c20 */ /* 0x000fe20008410000 */
[----:B------:R-:W-:Y:S01]  /*5100*/  IADD3 R58, -R58, 0x40, R59 ;  /* 0x000000403a3a7810 */ /* 0x000fe20007ffe13b */
[----:B------:R-:W-:Y:S01]  /*5110*/  FMUL.FTZ R36, R36, UR6 ;  /* 0x0000000624247c20 */ /* 0x000fe20008410000 */
[----:B------:R-:W-:Y:S01]  /*5120*/  FMUL.FTZ R30, R30, UR6 ;  /* 0x000000061e1e7c20 */ /* 0x000fe20008410000 */
[----:B------:R-:W-:Y:S01]  /*5130*/  FMUL.FTZ R37, R37, UR6 ;  /* 0x0000000625257c20 */ /* 0x000fe20008410000 */
[----:B------:R-:W1:Y:S01]  /*5140*/  MUFU.TANH R25, R25 ;  /* 0x0000001900197308 */ /* 0x000e620000002400 */
[C---:B------:R-:W-:Y:S01]  /*5150*/  ISETP.GT.AND P5, PT, R58.reuse, RZ, PT ;  /* 0x000000ff3a00720c */ /* 0x040fe20003fa4270 */
[----:B------:R-:W-:Y:S01]  /*5160*/  FMUL.FTZ R31, R31, UR6 ;  /* 0x000000061f1f7c20 */ /* 0x000fe20008410000 */
[----:B------:R-:W-:Y:S01]  /*5170*/  ISETP.GT.AND P4, PT, R58, 0x1, PT ;  /* 0x000000013a00780c */ /* 0x000fe20003f84270 */
[----:B------:R-:W-:Y:S01]  /*5180*/  FMUL.FTZ R40, R40, UR6 ;  /* 0x0000000628287c20 */ /* 0x000fe20008410000 */
[----:B------:R-:W-:Y:S01]  /*5190*/  ISETP.GT.AND P3, PT, R58, 0x8, PT ;  /* 0x000000083a00780c */ /* 0x000fe20003f64270 */
[----:B------:R-:W-:Y:S01]  /*51a0*/  FMUL.FTZ R34, R34, UR6 ;  /* 0x0000000622227c20 */ /* 0x000fe20008410000 */
[----:B------:R-:W-:Y:S01]  /*51b0*/  ISETP.GT.AND P2, PT, R58, 0x9, PT ;  /* 0x000000093a00780c */ /* 0x000fe20003f44270 */
[----:B------:R-:W2:Y:S01]  /*51c0*/  MUFU.TANH R28, R28 ;  /* 0x0000001c001c7308 */ /* 0x000ea20000002400 */
[----:B0-----:R-:W-:Y:S01]  /*51d0*/  FSEL R24, R24, -INF , P5 ;  /* 0xff80000018187808 */ /* 0x001fe20002800000 */
[----:B------:R-:W-:Y:S01]  /*51e0*/  FMUL.FTZ R41, R41, UR6 ;  /* 0x0000000629297c20 */ /* 0x000fe20008410000 */
[C---:B------:R-:W-:Y:S01]  /*51f0*/  ISETP.GT.AND P1, PT, R58.reuse, 0x10, PT ;  /* 0x000000103a00780c */ /* 0x040fe20003f24270 */
[----:B------:R-:W-:Y:S01]  /*5200*/  FMUL.FTZ R35, R35, UR6 ;  /* 0x0000000623237c20 */ /* 0x000fe20008410000 */
[----:B------:R-:W-:Y:S01]  /*5210*/  ISETP.GT.AND P6, PT, R58, 0x11, PT ;  /* 0x000000113a00780c */ /* 0x000fe20003fc4270 */
[----:B------:R-:W-:Y:S01]  /*5220*/  FMUL.FTZ R44, R44, UR6 ;  /* 0x000000062c2c7c20 */ /* 0x000fe20008410000 */
[----:B------:R-:W-:Y:S01]  /*5230*/  FMUL.FTZ R38, R38, UR6 ;  /* 0x0000000626267c20 */ /* 0x000fe20008410000 */
[----:B------:R-:W0:Y:S01]  /*5240*/  MUFU.TANH R29, R29 ;  /* 0x0000001d001d7308 */ /* 0x000e220000002400 */
[----:B-1----:R-:W-:Y:S01]  /*5250*/  FSEL R25, R25, -INF , P4 ;  /* 0xff80000019197808 */ /* 0x002fe20002000000 */
[----:B------:R-:W-:Y:S01]  /*5260*/  FMUL.FTZ R45, R45, UR6 ;  /* 0x000000062d2d7c20 */ /* 0x000fe20008410000 */
[----:B------:R-:W-:Y:S01]  /*5270*/  FMUL.FTZ R39, R39, UR6 ;  /* 0x0000000627277c20 */ /* 0x000fe20008410000 */
[----:B------:R-:W-:Y:S01]  /*5280*/  FMUL.FTZ R48, R48, UR6 ;  /* 0x0000000630307c20 */ /* 0x000fe20008410000 */
[----:B------:R-:W-:Y:S01]  /*5290*/  FMNMX.FTZ R59, R24, R25, !PT ;  /* 0x00000019183b7209 */ /* 0x000fe20007810000 */
        /* <DEDUP_REMOVED lines=9> */
[----:B------:R-:W-:Y:S01]  /*5330*/  FMUL.FTZ R47, R47, UR6 ;  /* 0x000000062f2f7c20 */ /* 0x000fe20008410000 */
[----:B------:R-:W2:Y:S01]  /*5340*/  MUFU.TANH R26, R26 ;  /* 0x0000001a001a7308 */ /* 0x000ea20000002400 */
[----:B0-----:R-:W-:Y:S01]  /*5350*/  FSEL R29, R29, -INF , P2 ;  /* 0xff8000001d1d7808 */ /* 0x001fe20001000000 */
[----:B------:R-:W-:Y:S01]  /*5360*/  FMUL.FTZ R50, R50, UR6 ;  /* 0x0000000632327c20 */ /* 0x000fe20008410000 */
[----:B------:R-:W-:Y:S01]  /*5370*/  FMUL.FTZ R51, R51, UR6 ;  /* 0x0000000633337c20 */ /* 0x000fe20008410000 */
[----:B------:R-:W-:Y:S01]  /*5380*/  FMUL.FTZ R54, R54, UR6 ;  /* 0x0000000636367c20 */ /* 0x000fe20008410000 */
[----:B------:R-:W-:Y:S01]  /*5390*/  FMNMX.FTZ R59, R29, R60, !PT ;  /* 0x0000003c1d3b7209 */ /* 0x000fe20007810000 */
[----:B------:R-:W-:Y:S01]  /*53a0*/  FMUL.FTZ R55, R55, UR6 ;  /* 0x0000000637377c20 */ /* 0x000fe20008410000 */
[----:B------:R-:W-:Y:S01]  /*53b0*/  ULDC UR6, c[0x0][0xa80] ;  /* 0x0002a00000067ab9 */ /* 0x000fe20000000800 */
[----:B------:R-:W0:Y:S01]  /*53c0*/  MUFU.TANH R33, R33 ;  /* 0x0000002100217308 */ /* 0x000e220000002400 */
[----:B-1----:R-:W-:Y:S01]  /*53d0*/  FSEL R32, R32, -INF , P1 ;  /* 0xff80000020207808 */ /* 0x002fe20000800000 */
[----:B------:R-:W1:Y:S01]  /*53e0*/  S2UR UR11, SR_CgaCtaId ;  /* 0x00000000000b79c3 */ /* 0x000e620000008800 */
[----:B------:R-:W-:-:S02]  /*53f0*/  R2UR UR7, R2 ;  /* 0x00000000020772ca */ /* 0x000fc400000e0000 */
[----:B------:R-:W-:Y:S02]  /*5400*/  FMNMX.FTZ R60, R32, R59, !PT ;  /* 0x0000003b203c7209 */ /* 0x000fe40007810000 */
[----:B------:R-:W-:Y:S01]  /*5410*/  LOP3.LUT R193, R193, 0x2000000, RZ, 0xfc, !PT ;  /* 0x02000000c1c17812 */ /* 0x000fe200078efcff */
[----:B------:R-:W3:Y:S01]  /*5420*/  MUFU.TANH R27, R27 ;  /* 0x0000001b001b7308 */ /* 0x000ee20000002400 */
[----:B--2---:R-:W-:Y:S02]  /*5430*/  FSEL R26, R26, -INF , P5 ;  /* 0xff8000001a1a7808 */ /* 0x004fe40002800000 */
[----:B------:R-:W-:Y:S01]  /*5440*/  ISETP.GT.AND P5, PT, R58, 0x18, PT ;  /* 0x000000183a00780c */ /* 0x000fe20003fa4270 */
[C---:B------:R-:W-:Y:S01]  /*5450*/  VIADD R210, R193.reuse, 0x80 ;  /* 0x00000080c1d27836 */ /* 0x040fe20000000000 */
[----:B------:R-:W-:-:S03]  /*5460*/  R2UR UR10, R193 ;  /* 0x00000000c10a72ca */ /* 0x000fc600000e0000 */
[----:B------:R-:W2:Y:S01]  /*5470*/  MUFU.TANH R36, R36 ;  /* 0x0000002400247308 */ /* 0x000ea20000002400 */
[----:B0-----:R-:W-:Y:S01]  /*5480*/  FSEL R33, R33, -INF , P6 ;  /* 0xff80000021217808 */ /* 0x001fe20003000000 */
[----:B------:R-:W-:-:S03]  /*5490*/  UIADD3 UR7, UR7, 0x38840, URZ ;  /* 0x0003884007077890 */ /* 0x000fc6000fffe03f */
[----:B------:R-:W-:-:S03]  /*54a0*/  FMNMX.FTZ R59, R33, R60, !PT ;  /* 0x0000003c213b7209 */ /* 0x000fc60007810000 */
[----:B------:R-:W0:Y:S01]  /*54b0*/  MUFU.TANH R30, R30 ;  /* 0x0000001e001e7308 */ /* 0x000e220000002400 */
[----:B---3--:R-:W-:Y:S01]  /*54c0*/  FSEL R27, R27, -INF , P4 ;  /* 0xff8000001b1b7808 */ /* 0x008fe20002000000 */
[----:B-1----:R-:W-:Y:S01]  /*54d0*/  UPRMT UR7, UR11, 0x654, UR7 ;  /* 0x000006540b077896 */ /* 0x002fe20008000007 */
[----:B------:R-:W-:Y:S02]  /*54e0*/  ISETP.GT.AND P4, PT, R58, 0x19, PT ;  /* 0x000000193a00780c */ /* 0x000fe40003f84270 */
[----:B------:R-:W-:-:S03]  /*54f0*/  UMOV UR11, 0x40000040 ;  /* 0x40000040000b7882 */ /* 0x000fc60000000000 */
[----:B------:R-:W1:Y:S01]  /*5500*/  MUFU.TANH R37, R37 ;  /* 0x0000002500257308 */ /* 0x000e620000002400 */
[----:B--2---:R-:W-:Y:S02]  /*5510*/  FSEL R36, R36, -INF , P5 ;  /* 0xff80000024247808 */ /* 0x004fe40002800000 */
[----:B------:R-:W-:Y:S02]  /*5520*/  SYNCS.ARRIVE.TRANS64.RED.A1T0 RZ, [UR7], RZ ;  /* 0x000000ffffff79a7 */ /* 0x000fe40008100407 */
[----:B------:R-:W-:-:S03]  /*5530*/  FMNMX.FTZ R60, R36, R59, !PT ;  /* 0x0000003b243c7209 */ /* 0x000fc60007810000 */
[----:B------:R-:W2:Y:S01]  /*5540*/  MUFU.TANH R31, R31 ;  /* 0x0000001f001f7308 */ /* 0x000ea20000002400 */
[----:B0-----:R-:W-:Y:S02]  /*5550*/  FSEL R30, R30, -INF , P3 ;  /* 0xff8000001e1e7808 */ /* 0x001fe40001800000 */
[----:B------:R-:W-:-:S05]  /*5560*/  ISETP.GT.AND P3, PT, R58, 0x20, PT ;  /* 0x000000203a00780c */ /* 0x000fca0003f64270 */
[----:B------:R-:W0:Y:S01]  /*5570*/  MUFU.TANH R40, R40 ;  /* 0x0000002800287308 */ /* 0x000e220000002400 */
[----:B-1----:R-:W-:-:S04]  /*5580*/  FSEL R37, R37, -INF , P4 ;  /* 0xff80000025257808 */ /* 0x002fc80002000000 */
[----:B------:R-:W-:-:S03]  /*5590*/  FMNMX.FTZ R59, R37, R60, !PT ;  /* 0x0000003c253b7209 */ /* 0x000fc60007810000 */
[----:B------:R-:W1:Y:S01]  /*55a0*/  MUFU.TANH R34, R34 ;  /* 0x0000002200227308 */ /* 0x000e620000002400 */
[----:B--2---:R-:W-:Y:S02]  /*55b0*/  FSEL R31, R31, -INF , P2 ;  /* 0xff8000001f1f7808 */ /* 0x004fe40001000000 */
[----:B------:R-:W-:-:S05]  /*55c0*/  ISETP.GT.AND P2, PT, R58, 0x21, PT ;  /* 0x000000213a00780c */ /* 0x000fca0003f44270 */
[----:B------:R-:W2:Y:S01]  /*55d0*/  MUFU.TANH R41, R41 ;  /* 0x0000002900297308 */ /* 0x000ea20000002400 */
[----:B0-----:R-:W-:-:S04]  /*55e0*/  FSEL R40, R40, -INF , P3 ;  /* 0xff80000028287808 */ /* 0x001fc80001800000 */
[----:B------:R-:W-:-:S03]  /*55f0*/  FMNMX.FTZ R60, R40, R59, !PT ;  /* 0x0000003b283c7209 */ /* 0x000fc60007810000 */
[----:B------:R-:W0:Y:S01]  /*5600*/  MUFU.TANH R35, R35 ;  /* 0x0000002300237308 */ /* 0x000e220000002400 */
[----:B-1----:R-:W-:Y:S02]  /*5610*/  FSEL R34, R34, -INF , P1 ;  /* 0xff80000022227808 */ /* 0x002fe40000800000 */
[----:B------:R-:W-:-:S05]  /*5620*/  ISETP.GT.AND P1, PT, R58, 0x28, PT ;  /* 0x000000283a00780c */ /* 0x000fca0003f24270 */
[----:B------:R-:W1:Y:S01]  /*5630*/  MUFU.TANH R44, R44 ;  /* 0x0000002c002c7308 */ /* 0x000e620000002400 */
[----:B--2---:R-:W-:-:S04]  /*5640*/  FSEL R41, R41, -INF , P2 ;  /* 0xff80000029297808 */ /* 0x004fc80001000000 */
        /* <DEDUP_REMOVED lines=32> */
[----:B-1----:R-:W-:-:S04]  /*5850*/  FSEL R53, R53, -INF , P2 ;  /* 0xff80000035357808 */ /* 0x002fc80001000000 */
[----:B------:R-:W-:-:S03]  /*5860*/  FMNMX.FTZ R60, R53, R58, !PT ;  /* 0x0000003a353c7209 */ /* 0x000fc60007810000 */
[----:B------:R-:W1:Y:S01]  /*5870*/  MUFU.TANH R50, R50 ;  /* 0x0000003200327308 */ /* 0x000e620000002400 */
[----:B--2---:R-:W-:Y:S01]  /*5880*/  FSEL R46, R46, -INF , P1 ;  /* 0xff8000002e2e7808 */ /* 0x004fe20000800000 */
[----:B------:R-:W2:Y:S06]  /*5890*/  SHFL.BFLY PT, R59, R60, 0x2, 0x1f ;  /* 0x0c401f003c3b7f89 */ /* 0x000eac00000e0000 */
[----:B------:R-:W3:Y:S01]  /*58a0*/  MUFU.TANH R51, R51 ;  /* 0x0000003300337308 */ /* 0x000ee20000002400 */
[----:B0-----:R-:W-:-:S07]  /*58b0*/  FSEL R47, R47, -INF , P6 ;  /* 0xff8000002f2f7808 */ /* 0x001fce0003000000 */
[----:B------:R-:W0:Y:S01]  /*58c0*/  MUFU.TANH R54, R54 ;  /* 0x0000003600367308 */ /* 0x000e220000002400 */
[----:B-1----:R-:W-:-:S07]  /*58d0*/  FSEL R50, R50, -INF , P5 ;  /* 0xff80000032327808 */ /* 0x002fce0002800000 */
[----:B------:R-:W1:Y:S01]  /*58e0*/  MUFU.TANH R55, R55 ;  /* 0x0000003700377308 */ /* 0x000e620000002400 */
[----:B---3--:R-:W-:Y:S02]  /*58f0*/  FSEL R51, R51, -INF , P4 ;  /* 0xff80000033337808 */ /* 0x008fe40002000000 */
[----:B--2---:R-:W-:Y:S02]  /*5900*/  FMNMX.FTZ R187, R60, R59, !PT ;  /* 0x0000003b3cbb7209 */ /* 0x004fe40007810000 */
[----:B------:R-:W-:-:S03]  /*5910*/  FMNMX.FTZ R59, R26, R27, !PT ;  /* 0x0000001b1a3b7209 */ /* 0x000fc60007810000 */
[----:B------:R-:W2:Y:S01]  /*5920*/  SHFL.BFLY PT, R62, R187, 0x1, 0x1f ;  /* 0x0c201f00bb3e7f89 */ /* 0x000ea200000e0000 */
[----:B------:R-:W-:Y:S02]  /*5930*/  FMNMX.FTZ R58, R30, R59, !PT ;  /* 0x0000003b1e3a7209 */ /* 0x000fe40007810000 */
[----:B0-----:R-:W-:Y:S02]  /*5940*/  FSEL R54, R54, -INF , P3 ;  /* 0xff80000036367808 */ /* 0x001fe40001800000 */
[----:B------:R-:W-:-:S04]  /*5950*/  FMNMX.FTZ R59, R31, R58, !PT ;  /* 0x0000003a1f3b7209 */ /* 0x000fc80007810000 */
[----:B------:R-:W-:Y:S02]  /*5960*/  FMNMX.FTZ R58, R34, R59, !PT ;  /* 0x0000003b223a7209 */ /* 0x000fe40007810000 */
[----:B-1----:R-:W-:Y:S02]  /*5970*/  FSEL R55, R55, -INF , P2 ;  /* 0xff80000037377808 */ /* 0x002fe40001000000 */
[----:B------:R-:W-:-:S04]  /*5980*/  FMNMX.FTZ R59, R35, R58, !PT ;  /* 0x0000003a233b7209 */ /* 0x000fc80007810000 */
[----:B------:R-:W-:-:S04]  /*5990*/  FMNMX.FTZ R58, R38, R59, !PT ;  /* 0x0000003b263a7209 */ /* 0x000fc80007810000 */
[----:B------:R-:W-:Y:S02]  /*59a0*/  FMNMX.FTZ R59, R39, R58, !PT ;  /* 0x0000003a273b7209 */ /* 0x000fe40007810000 */
[----:B--2---:R-:W-:Y:S02]  /*59b0*/  FMNMX.FTZ R187, R187, R62, !PT ;  /* 0x0000003ebbbb7209 */ /* 0x004fe40007810000 */
        /* <DEDUP_REMOVED lines=26> */
[----:B------:R-:W0:Y:S01]  /*5b60*/  SHFL.BFLY PT, R25, R24, 0x2, 0x1f ;  /* 0x0c401f0018197f89 */ /* 0x000e2200000e0000 */
[--C-:B------:R-:W-:Y:S01]  /*5b70*/  FFMA.FTZ R182, R52, UR6, -R60.reuse ;  /* 0x0000000634b67c23 */ /* 0x100fe2000801083c */
[----:B------:R-:W-:Y:S01]  /*5b80*/  FFMA.FTZ R183, R53, UR6, -R60 ;  /* 0x0000000635b77c23 */ /* 0x000fe2000801083c */
[----:B------:R-:W-:Y:S08]  /*5b90*/  MUFU.EX2 R168, R168 ;  /* 0x000000a800a87308 */ /* 0x000ff00000000800 */
[----:B------:R-:W-:Y:S08]  /*5ba0*/  MUFU.EX2 R169, R169 ;  /* 0x000000a900a97308 */ /* 0x000ff00000000800 */
[----:B------:R-:W-:Y:S01]  /*5bb0*/  MUFU.EX2 R170, R170 ;  /* 0x000000aa00aa7308 */ /* 0x000fe20000000800 */
[----:B0-----:R-:W-:-:S07]  /*5bc0*/  FMNMX.FTZ R25, R24, R25, !PT ;  /* 0x0000001918197209 */ /* 0x001fce0007810000 */
[----:B------:R-:W0:Y:S01]  /*5bd0*/  MUFU.EX2 R171, R171 ;  /* 0x000000ab00ab7308 */ /* 0x000e220000000800 */
[----:B------:R-:W1:Y:S07]  /*5be0*/  SHFL.BFLY PT, R188, R25, 0x1, 0x1f ;  /* 0x0c201f0019bc7f89 */ /* 0x000e6e00000e0000 */
[----:B------:R-:W-:Y:S08]  /*5bf0*/  MUFU.EX2 R172, R172 ;  /* 0x000000ac00ac7308 */ /* 0x000ff00000000800 */
[----:B------:R-:W2:Y:S01]  /*5c00*/  MUFU.EX2 R173, R173 ;  /* 0x000000ad00ad7308 */ /* 0x000ea20000000800 */
[----:B0-----:R-:W-:-:S07]  /*5c10*/  F2FP.BF16.F32.PACK_AB R154, R171, R170 ;  /* 0x000000aaab9a723e */ /* 0x001fce00000010ff */
[----:B------:R-:W-:Y:S01]  /*5c20*/  MUFU.EX2 R174, R174 ;  /* 0x000000ae00ae7308 */ /* 0x000fe20000000800 */
[----:B-1----:R-:W-:-:S04]  /*5c30*/  FMNMX.FTZ R188, R25, R188, !PT ;  /* 0x000000bc19bc7209 */ /* 0x002fc80007810000 */
[C---:B------:R-:W-:Y:S01]  /*5c40*/  FSETP.NEU.FTZ.AND P1, PT, R188.reuse, -INF , PT ;  /* 0xff800000bc00780b */ /* 0x040fe20003f3d000 */
[----:B------:R-:W-:Y:S02]  /*5c50*/  FMUL.FTZ R24, R188, UR6 ;  /* 0x00000006bc187c20 */ /* 0x000fe40008410000 */
[----:B------:R-:W0:Y:S01]  /*5c60*/  MUFU.EX2 R175, R175 ;  /* 0x000000af00af7308 */ /* 0x000e220000000800 */
[----:B--2---:R-:W-:Y:S02]  /*5c70*/  F2FP.BF16.F32.PACK_AB R156, R173, R172 ;  /* 0x000000acad9c723e */ /* 0x004fe400000010ff */
[----:B------:R-:W-:Y:S02]  /*5c80*/  FSEL R29, R24, RZ, P1 ;  /* 0x000000ff181d7208 */ /* 0x000fe40000800000 */
[CC--:B------:R-:W-:Y:S02]  /*5c90*/  LEA.HI R24, R57.reuse, R152.reuse, RZ, 0x4 ;  /* 0x0000009839187211 */ /* 0x0c0fe400078f20ff */
[----:B------:R-:W-:Y:S01]  /*5ca0*/  LEA.HI R57, R57, R152, RZ, 0x5 ;  /* 0x0000009839397211 */ /* 0x000fe200078f28ff */
[--C-:B------:R-:W-:Y:S01]  /*5cb0*/  FFMA.FTZ R194, R26, UR6, -R29.reuse ;  /* 0x000000061ac27c23 */ /* 0x100fe2000801081d */
[----:B------:R-:W-:Y:S01]  /*5cc0*/  LOP3.LUT R25, R24, 0xfffffff0, RZ, 0xc0, !PT ;  /* 0xfffffff018197812 */ /* 0x000fe200078ec0ff */
[--C-:B------:R-:W-:Y:S01]  /*5cd0*/  FFMA.FTZ R195, R27, UR6, -R29.reuse ;  /* 0x000000061bc37c23 */ /* 0x100fe2000801081d */
[----:B------:R-:W-:Y:S01]  /*5ce0*/  SHF.R.U32.HI R24, RZ, 0x1, R24 ;  /* 0x00000001ff187819 */ /* 0x000fe20000011618 */
[--C-:B------:R-:W-:Y:S01]  /*5cf0*/  FFMA.FTZ R196, R30, UR6, -R29.reuse ;  /* 0x000000061ec47c23 */ /* 0x100fe2000801081d */
[----:B------:R-:W-:Y:S01]  /*5d00*/  FFMA.FTZ R197, R31, UR6, -R29 ;  /* 0x000000061fc57c23 */ /* 0x000fe2000801081d */
[----:B------:R-:W-:-:S02]  /*5d10*/  IMAD.IADD R25, R152, 0x1, -R25 ;  /* 0x0000000198197824 */ /* 0x000fc400078e0a19 */
[--C-:B------:R-:W-:Y:S01]  /*5d20*/  FFMA.FTZ R198, R34, UR6, -R29.reuse ;  /* 0x0000000622c67c23 */ /* 0x100fe2000801081d */
[----:B------:R-:W-:Y:S02]  /*5d30*/  IMAD.SHL.U32 R57, R57, 0x20, RZ ;  /* 0x0000002039397824 */ /* 0x000fe400078e00ff */
[--C-:B------:R-:W-:Y:S01]  /*5d40*/  FFMA.FTZ R199, R35, UR6, -R29.reuse ;  /* 0x0000000623c77c23 */ /* 0x100fe2000801081d */
[----:B------:R-:W-:Y:S01]  /*5d50*/  FFMA.FTZ R200, R38, UR6, -R29 ;  /* 0x0000000626c87c23 */ /* 0x000fe2000801081d */
[----:B------:R-:W-:Y:S01]  /*5d60*/  SHF.R.S32.HI R26, RZ, 0x1f, R25 ;  /* 0x0000001fff1a7819 */ /* 0x000fe20000011419 */
[--C-:B------:R-:W-:Y:S01]  /*5d70*/  FFMA.FTZ R201, R39, UR6, -R29.reuse ;  /* 0x0000000627c97c23 */ /* 0x100fe2000801081d */
[--C-:B------:R-:W-:Y:S01]  /*5d80*/  FFMA.FTZ R202, R42, UR6, -R29.reuse ;  /* 0x000000062aca7c23 */ /* 0x100fe2000801081d */
[--C-:B------:R-:W-:Y:S01]  /*5d90*/  FFMA.FTZ R203, R43, UR6, -R29.reuse ;  /* 0x000000062bcb7c23 */ /* 0x100fe2000801081d */
[----:B------:R-:W-:Y:S01]  /*5da0*/  LEA.HI R26, R26, R25, RZ, 0x3 ;  /* 0x000000191a1a7211 */ /* 0x000fe200078f18ff */
[--C-:B------:R-:W-:Y:S01]  /*5db0*/  FFMA.FTZ R204, R46, UR6, -R29.reuse ;  /* 0x000000062ecc7c23 */ /* 0x100fe2000801081d */
[--C-:B------:R-:W-:Y:S01]  /*5dc0*/  FFMA.FTZ R205, R47, UR6, -R29.reuse ;  /* 0x000000062fcd7c23 */ /* 0x100fe2000801081d */
[----:B------:R-:W-:Y:S01]  /*5dd0*/  FFMA.FTZ R206, R50, UR6, -R29 ;  /* 0x0000000632ce7c23 */ /* 0x000fe2000801081d */
[C---:B------:R-:W-:Y:S01]  /*5de0*/  LOP3.LUT R28, R26.reuse, 0xfffffff8, RZ, 0xc0, !PT ;  /* 0xfffffff81a1c7812 */ /* 0x040fe200078ec0ff */
[----:B------:R-:W-:-:S02]  /*5df0*/  IMAD.SHL.U32 R26, R26, 0x40, RZ ;  /* 0x000000401a1a7824 */ /* 0x000fc400078e00ff */
[--C-:B------:R-:W-:Y:S01]  /*5e00*/  FFMA.FTZ R207, R51, UR6, -R29.reuse ;  /* 0x0000000633cf7c23 */ /* 0x100fe2000801081d */
[--C-:B------:R-:W-:Y:S01]  /*5e10*/  FFMA.FTZ R208, R54, UR6, -R29.reuse ;  /* 0x0000000636d07c23 */ /* 0x100fe2000801081d */
[----:B------:R-:W-:Y:S01]  /*5e20*/  FFMA.FTZ R209, R55, UR6, -R29 ;  /* 0x0000000637d17c23 */ /* 0x000fe2000801081d */
[----:B------:R-:W-:Y:S01]  /*5e30*/  IMAD.IADD R28, R25, 0x1, -R28 ;  /* 0x00000001191c7824 */ /* 0x000fe200078e0a1c */
[----:B------:R-:W-:Y:S01]  /*5e40*/  LOP3.LUT R57, R57, 0x7ffffc00, RZ, 0xc0, !PT ;  /* 0x7ffffc0039397812 */ /* 0x000fe200078ec0ff */
[----:B------:R-:W-:Y:S01]  /*5e50*/  MUFU.EX2 R194, R194 ;  /* 0x000000c200c27308 */ /* 0x000fe20000000800 */
[----:B------:R-:W-:Y:S02]  /*5e60*/  LOP3.LUT R26, R26, 0x7ffffe00, RZ, 0xc0, !PT ;  /* 0x7ffffe001a1a7812 */ /* 0x000fe400078ec0ff */
[C---:B------:R-:W-:Y:S02]  /*5e70*/  SHF.L.U32 R25, R28.reuse, 0x6, RZ ;  /* 0x000000061c197819 */ /* 0x040fe400000006ff */
[----:B------:R-:W-:-:S02]  /*5e80*/  LOP3.LUT P2, RZ, R28, 0x2, RZ, 0xc0, !PT ;  /* 0x000000021cff7812 */ /* 0x000fc4000784c0ff */
[----:B------:R-:W-:Y:S01]  /*5e90*/  LOP3.LUT R25, R25, 0x1c0, RZ, 0xc0, !PT ;  /* 0x000001c019197812 */ /* 0x000fe200078ec0ff */
[----:B------:R-:W1:Y:S01]  /*5ea0*/  MUFU.EX2 R195, R195 ;  /* 0x000000c300c37308 */ /* 0x000e620000000800 */
[----:B------:R-:W-:Y:S02]  /*5eb0*/  LOP3.LUT P1, RZ, R28, 0x4, RZ, 0xc0, !PT ;  /* 0x000000041cff7812 */ /* 0x000fe4000782c0ff */
[----:B------:R-:W-:Y:S02]  /*5ec0*/  LOP3.LUT R24, R25, 0x8, R24, 0xf8, !PT ;  /* 0x0000000819187812 */ /* 0x000fe400078ef818 */
[----:B------:R-:W-:Y:S02]  /*5ed0*/  SHF.R.U32.HI R25, RZ, 0x3, R25 ;  /* 0x00000003ff197819 */ /* 0x000fe40000011619 */
[----:B------:R-:W-:Y:S01]  /*5ee0*/  SEL R56, R56, 0xffffffc0, !P1 ;  /* 0xffffffc038387807 */ /* 0x000fe20004800000 */
[----:B------:R-:W-:Y:S01]  /*5ef0*/  MUFU.EX2 R196, R196 ;  /* 0x000000c400c47308 */ /* 0x000fe20000000800 */
[----:B------:R-:W-:-:S02]  /*5f00*/  LOP3.LUT R24, R24, R25, RZ, 0x3c, !PT ;  /* 0x0000001918187212 */ /* 0x000fc400078e3cff */
[----:B------:R-:W-:Y:S01]  /*5f10*/  F2FP.BF16.F32.PACK_AB R152, R169, R168 ;  /* 0x000000a8a998723e */ /* 0x000fe200000010ff */
[----:B------:R-:W-:Y:S01]  /*5f20*/  FADD.FTZ R169, R168, R169 ;  /* 0x000000a9a8a97221 */ /* 0x000fe20000010000 */
[----:B------:R-:W-:Y:S02]  /*5f30*/  IADD3 R57, R24, R26, R57 ;  /* 0x0000001a18397210 */ /* 0x000fe40007ffe039 */
[----:B0-----:R-:W-:Y:S01]  /*5f40*/  F2FP.BF16.F32.PACK_AB R158, R175, R174 ;  /* 0x000000aeaf9e723e */ /* 0x001fe200000010ff */
[----:B------:R-:W0:Y:S01]  /*5f50*/  MUFU.EX2 R197, R197 ;  /* 0x000000c500c57308 */ /* 0x000e220000000800 */
[----:B-1----:R-:W-:Y:S01]  /*5f60*/  F2FP.BF16.F32.PACK_AB R153, R195, R194 ;  /* 0x000000c2c399723e */ /* 0x002fe200000010ff */
[----:B------:R-:W-:Y:S02]  /*5f70*/  IMAD R192, R57, 0x2, R2 ;  /* 0x0000000239c07824 */ /* 0x000fe400078e0202 */
[----:B------:R-:W-:Y:S01]  /*5f80*/  FADD.FTZ R195, R194, R195 ;  /* 0x000000c3c2c37221 */ /* 0x000fe20000010000 */
[----:B------:R-:W-:Y:S01]  /*5f90*/  FADD.FTZ R170, R170, R169 ;  /* 0x000000a9aaaa7221 */ /* 0x000fe20000010000 */
[----:B------:R-:W-:-:S02]  /*5fa0*/  VIADD R190, R192, 0x36400 ;  /* 0x00036400c0be7836 */ /* 0x000fc40000000000 */
[----:B------:R-:W-:Y:S01]  /*5fb0*/  MUFU.EX2 R198, R198 ;  /* 0x000000c600c67308 */ /* 0x000fe20000000800 */
[----:B------:R-:W-:Y:S02]  /*5fc0*/  VIADD R191, R192, 0x36420 ;  /* 0x00036420c0bf7836 */ /* 0x000fe40000000000 */
[----:B------:R-:W-:Y:S01]  /*5fd0*/  FADD.FTZ R171, R171, R170 ;  /* 0x000000aaabab7221 */ /* 0x000fe20000010000 */
[C---:B------:R-:W-:Y:S02]  /*5fe0*/  @P2 VIADD R191, R190.reuse, 0xffffffe0 ;  /* 0xffffffe0bebf2836 */ /* 0x040fe40000000000 */
[----:B------:R-:W-:Y:S02]  /*5ff0*/  IMAD.IADD R190, R190, 0x1, R56 ;  /* 0x00000001bebe7824 */ /* 0x000fe400078e0238 */
[----:B------:R-:W-:Y:S01]  /*6000*/  FADD.FTZ R172, R172, R171 ;  /* 0x000000abacac7221 */ /* 0x000fe20000010000 */
[----:B------:R-:W-:Y:S01]  /*6010*/  IMAD.IADD R189, R56, 0x1, R191 ;  /* 0x0000000138bd7824 */ /* 0x000fe200078e02bf */
[----:B------:R-:W1:Y:S01]  /*6020*/  MUFU.EX2 R199, R199 ;  /* 0x000000c700c77308 */ /* 0x000e620000000800 */
[----:B0-----:R-:W-:Y:S01]  /*6030*/  F2FP.BF16.F32.PACK_AB R155, R197, R196 ;  /* 0x000000c4c59b723e */ /* 0x001fe200000010ff */
[----:B------:R-:W-:Y:S01]  /*6040*/  FADD.FTZ R196, R196, R195 ;  /* 0x000000c3c4c47221 */ /* 0x000fe20000010000 */
[----:B------:R-:W-:-:S03]  /*6050*/  FADD.FTZ R173, R173, R172 ;  /* 0x000000acadad7221 */ /* 0x000fc60000010000 */
[----:B------:R0:W-:Y:S01]  /*6060*/  STSM.16.M88.4 [R192+0x36400], R152 ;  /* 0x03640098c0007844 */ /* 0x0001e20000000200 */
[----:B------:R-:W-:Y:S01]  /*6070*/  FADD.FTZ R197, R197, R196 ;  /* 0x000000c4c5c57221 */ /* 0x000fe20000010000 */
[----:B------:R-:W-:Y:S01]  /*6080*/  MUFU.EX2 R200, R200 ;  /* 0x000000c800c87308 */ /* 0x000fe20000000800 */
[----:B------:R-:W-:-:S04]  /*6090*/  FADD.FTZ R174, R174, R173 ;  /* 0x000000adaeae7221 */ /* 0x000fc80000010000 */
[----:B------:R-:W-:-:S03]  /*60a0*/  FADD.FTZ R175, R175, R174 ;  /* 0x000000aeafaf7221 */ /* 0x000fc60000010000 */
[----:B------:R-:W2:Y:S01]  /*60b0*/  MUFU.EX2 R201, R201 ;  /* 0x000000c900c97308 */ /* 0x000ea20000000800 */
[----:B-1----:R-:W-:Y:S01]  /*60c0*/  F2FP.BF16.F32.PACK_AB R157, R199, R198 ;  /* 0x000000c6c79d723e */ /* 0x002fe200000010ff */
[----:B------:R-:W-:-:S04]  /*60d0*/  FADD.FTZ R198, R198, R197 ;  /* 0x000000c5c6c67221 */ /* 0x000fc80000010000 */
[----:B------:R-:W-:Y:S02]  /*60e0*/  FADD.FTZ R199, R199, R198 ;  /* 0x000000c6c7c77221 */ /* 0x000fe40000010000 */
[----:B------:R-:W-:Y:S08]  /*60f0*/  MUFU.EX2 R176, R176 ;  /* 0x000000b000b07308 */ /* 0x000ff00000000800 */
[----:B------:R-:W1:Y:S01]  /*6100*/  MUFU.EX2 R177, R177 ;  /* 0x000000b100b17308 */ /* 0x000e620000000800 */
[----:B--2---:R-:W-:Y:S01]  /*6110*/  F2FP.BF16.F32.PACK_AB R159, R201, R200 ;  /* 0x000000c8c99f723e */ /* 0x004fe200000010ff */
[----:B------:R-:W-:-:S04]  /*6120*/  FADD.FTZ R200, R200, R199 ;  /* 0x000000c7c8c87221 */ /* 0x000fc80000010000 */
[----:B------:R2:W-:Y:S01]  /*6130*/  STSM.16.M88.4 [R191], R156 ;  /* 0x0000009cbf007844 */ /* 0x0005e20000000200 */
[----:B------:R-:W-:Y:S01]  /*6140*/  FADD.FTZ R201, R201, R200 ;  /* 0x000000c8c9c97221 */ /* 0x000fe20000010000 */
[----:B------:R-:W-:Y:S08]  /*6150*/  MUFU.EX2 R178, R178 ;  /* 0x000000b200b27308 */ /* 0x000ff00000000800 */
[----:B------:R-:W3:Y:S01]  /*6160*/  MUFU.EX2 R179, R179 ;  /* 0x000000b300b37308 */ /* 0x000ee20000000800 */
[----:B-1----:R-:W-:Y:S01]  /*6170*/  F2FP.BF16.F32.PACK_AB R160, R177, R176 ;  /* 0x000000b0b1a0723e */ /* 0x002fe200000010ff */
[----:B------:R-:W-:-:S04]  /*6180*/  FADD.FTZ R176, R176, R175 ;  /* 0x000000afb0b07221 */ /* 0x000fc80000010000 */
[----:B------:R-:W-:Y:S02]  /*6190*/  FADD.FTZ R177, R177, R176 ;  /* 0x000000b0b1b17221 */ /* 0x000fe40000010000 */
[----:B------:R-:W-:Y:S08]  /*61a0*/  MUFU.EX2 R202, R202 ;  /* 0x000000ca00ca7308 */ /* 0x000ff00000000800 */
[----:B------:R-:W1:Y:S01]  /*61b0*/  MUFU.EX2 R203, R203 ;  /* 0x000000cb00cb7308 */ /* 0x000e620000000800 */
[----:B---3--:R-:W-:Y:S01]  /*61c0*/  F2FP.BF16.F32.PACK_AB R162, R179, R178 ;  /* 0x000000b2b3a2723e */ /* 0x008fe200000010ff */
[----:B------:R-:W-:-:S04]  /*61d0*/  FADD.FTZ R178, R178, R177 ;  /* 0x000000b1b2b27221 */ /* 0x000fc80000010000 */
[----:B------:R-:W-:Y:S02]  /*61e0*/  FADD.FTZ R179, R179, R178 ;  /* 0x000000b2b3b37221 */ /* 0x000fe40000010000 */
        /* <DEDUP_REMOVED lines=25> */
[----:B------:R-:W-:Y:S01]  /*6380*/  FADD.FTZ R207, R207, R206 ;  /* 0x000000cecfcf7221 */ /* 0x000fe20000010000 */
[----:B---3--:R-:W-:-:S03]  /*6390*/  F2FP.BF16.F32.PACK_AB R167, R209, R208 ;  /* 0x000000d0d1a7723e */ /* 0x008fc600000010ff */
[----:B------:R-:W-:Y:S02]  /*63a0*/  FADD.FTZ R208, R208, R207 ;  /* 0x000000cfd0d07221 */ /* 0x000fe40000010000 */
[----:B------:R2:W-:Y:S01]  /*63b0*/  STSM.16.M88.4 [R189], R164 ;  /* 0x000000a4bd007844 */ /* 0x0005e20000000200 */
[----:B------:R-:W-:Y:S01]  /*63c0*/  WARPGROUP.ARRIVE ;  /* 0x00000000000079c5 */ /* 0x000fe20000000000 */
[----:B------:R-:W-:-:S05]  /*63d0*/  FADD.FTZ R195, R209, R208 ;  /* 0x000000d0d1c37221 */ /* 0x000fca0000010000 */
[----:B------:R-:W-:Y:S01]  /*63e0*/  HGMMA.64x256x16.F32.BF16 R24, R152, gdesc[UR8].tnspB, RZ, !UPT, gsb0 ;  /* 0x43e0000898187df0 */ /* 0x000fe2000c0018ff */
[----:B------:R-:W-:Y:S01]  /*63f0*/  R2UR UR10, R210 ;  /* 0x00000000d20a72ca */ /* 0x000fe200000e0000 */
[----:B------:R-:W-:Y:S01]  /*6400*/  UMOV UR11, 0x40000040 ;  /* 0x40000040000b7882 */ /* 0x000fe20000000000 */
[C---:B------:R-:W-:Y:S01]  /*6410*/  IADD3 R210, R193.reuse, 0x100, RZ ;  /* 0x00000100c1d27810 */ /* 0x040fe20007ffe0ff */
[----:B------:R-:W-:Y:S02]  /*6420*/  WARPGROUP.DEPBAR.LE gsb0, 0x0 ;  /* 0x00008000000079c5 */ /* 0x000fe40000010000 */
[----:B------:R-:W-:Y:S01]  /*6430*/  WARPGROUP.ARRIVE ;  /* 0x00000000000079c5 */ /* 0x000fe20000000000 */
[----:B0-----:R-:W-:-:S15]  /*6440*/  VIADD R152, R193, 0x180 ;  /* 0x00000180c1987836 */ /* 0x001fde0000000000 */
[----:B------:R-:W-:-:S06]  /*6450*/  NOP ;  /* 0x0000000000007918 */ /* 0x000fcc0000000000 */
[----:B------:R-:W-:Y:S01]  /*6460*/  HGMMA.64x256x16.F32.BF16 R24, R156, gdesc[UR8].tnspB, R24, gsb0 ;  /* 0x43e000089c187df0 */ /* 0x000fe20008001818 */
[----:B------:R-:W-:Y:S01]  /*6470*/  R2UR UR10, R210 ;  /* 0x00000000d20a72ca */ /* 0x000fe200000e0000 */
[----:B------:R-:W-:Y:S01]  /*6480*/  UMOV UR11, 0x40000040 ;  /* 0x40000040000b7882 */ /* 0x000fe20000000000 */
[----:B------:R-:W-:Y:S02]  /*6490*/  WARPGROUP.DEPBAR.LE gsb0, 0x0 ;  /* 0x00008000000079c5 */ /* 0x000fe40000010000 */
[----:B------:R-:W-:-:S15]  /*64a0*/  WARPGROUP.ARRIVE ;  /* 0x00000000000079c5 */ /* 0x000fde0000000000 */
[----:B------:R-:W-:-:S08]  /*64b0*/  NOP ;  /* 0x0000000000007918 */ /* 0x000fd00000000000 */
[----:B------:R-:W-:Y:S01]  /*64c0*/  HGMMA.64x256x16.F32.BF16 R24, R160, gdesc[UR8].tnspB, R24, gsb0 ;  /* 0x43e00008a0187df0 */ /* 0x000fe20008001818 */
[----:B------:R-:W-:Y:S01]  /*64d0*/  R2UR UR10, R152 ;  /* 0x00000000980a72ca */ /* 0x000fe200000e0000 */
[----:B------:R-:W-:Y:S01]  /*64e0*/  UMOV UR11, 0x40000040 ;  /* 0x40000040000b7882 */ /* 0x000fe20000000000 */
[----:B------:R-:W-:Y:S02]  /*64f0*/  WARPGROUP.DEPBAR.LE gsb0, 0x0 ;  /* 0x00008000000079c5 */ /* 0x000fe40000010000 */
[----:B------:R-:W-:-:S15]  /*6500*/  WARPGROUP.ARRIVE ;  /* 0x00000000000079c5 */ /* 0x000fde0000000000 */
[----:B------:R-:W-:-:S08]  /*6510*/  NOP ;  /* 0x0000000000007918 */ /* 0x000fd00000000000 */
[----:B------:R-:W-:Y:S03]  /*6520*/  HGMMA.64x256x16.F32.BF16 R24, R164, gdesc[UR8].tnspB, R24, gsb0 ;  /* 0x43e00008a4187df0 */ /* 0x000fe60008001818 */
[----:B------:R-:W-:Y:S02]  /*6530*/  WARPGROUP.DEPBAR.LE gsb0, 0x0 ;  /* 0x00008000000079c5 */ /* 0x000fe40000010000 */
[----:B------:R-:W-:Y:S01]  /*6540*/  @!PT LDS RZ, [RZ] ;  /* 0x00000000fffff984 */ /* 0x000fe20000000800 */
[----:B------:R-:W-:Y:S01]  /*6550*/  @!PT LDS RZ, [RZ] ;  /* 0x00000000fffff984 */ /* 0x000fe20000000800 */
[----:B------:R0:W-:Y:S06]  /*6560*/  MEMBAR.ALL.CTA ;  /* 0x0000000000007992 */ /* 0x0001ec0000008000 */
[----:B0-----:R-:W0:Y:S02]  /*6570*/  FENCE.VIEW.ASYNC.S ;  /* 0x00000000000073c6 */ /* 0x001e240000000000 */
[----:B0-----:R-:W-:Y:S01]  /*6580*/  NOP ;  /* 0x0000000000007918 */ /* 0x001fe20000000000 */
[----:B------:R-:W-:Y:S06]  /*6590*/  BAR.ARV 0xe, 0x100 ;  /* 0x0384000000007b1d */ /* 0x000fec0000002000 */
[----:B--2---:R-:W-:Y:S05]  /*65a0*/  @!P0 BRA `(.L_x_195) ;  /* 0x0000000000048947 */ /* 0x004fea0003800000 */
[----:B------:R-:W-:Y:S01]  /*65b0*/  BPT.TRAP 0x1 ;  /* 0x000000040000795c */ /* 0x000fe20000300000 */
.L_x_195:
[----:B------:R-:W0:Y:S01]  /*65c0*/  S2UR UR10, SR_CgaCtaId ;  /* 0x00000000000a79c3 */ /* 0x000e220000008800 */
[----:B------:R-:W-:Y:S01]  /*65d0*/  R2UR UR7, R2 ;  /* 0x00000000020772ca */ /* 0x000fe200000e0000 */
[----:B------:R-:W-:Y:S01]  /*65e0*/  UIADD3 UR39, UR39, -0x2, URZ ;  /* 0xfffffffe27277890 */ /* 0x000fe2000fffe03f */
[----:B------:R-:W-:-:S03]  /*65f0*/  IMAD.MOV.U32 R152, RZ, RZ, RZ ;  /* 0x000000ffff987224 */ /* 0x000fc600078e00ff */
[----:B------:R-:W-:-:S06]  /*6600*/  UISETP.GE.AND UP0, UPT, UR39, UR60, UPT ;  /* 0x0000003c2700728c */ /* 0x000fcc000bf06270 */
[----:B------:R-:W-:Y:S02]  /*6610*/  PLOP3.LUT P1, PT, PT, PT, UP0, 0x80, 0x0 ;  /* 0x000000000000781c */ /* 0x000fe40003f2f008 */
[----:B------:R-:W-:-:S04]  /*6620*/  UIADD3 UR7, UR7, 0x38860, URZ ;  /* 0x0003886007077890 */ /* 0x000fc8000fffe03f */
[----:B0-----:R-:W-:-:S09]  /*6630*/  UPRMT UR7, UR10, 0x654, UR7 ;  /* 0x000006540a077896 */ /* 0x001fd20008000007 */
[----:B------:R-:W-:Y:S01]  /*6640*/  SYNCS.ARRIVE.TRANS64.RED.A1T0 RZ, [UR7], RZ ;  /* 0x000000ffffff79a7 */ /* 0x000fe20008100407 */
[----:B------:R-:W-:Y:S05]  /*6650*/  @!P1 BRA `(.L_x_196) ;  /* 0x0000003000809947 */ /* 0x000fea0003800000 */
[----:B------:R-:W-:Y:S01]  /*6660*/  IMAD.MOV.U32 R198, RZ, RZ, RZ ;  /* 0x000000ffffc67224 */ /* 0x000fe200078e00ff */
[----:B------:R-:W-:Y:S01]  /*6670*/  ULDC UR38, c[0x0][0xad0] ;  /* 0x0002b40000267ab9 */ /* 0x000fe20000000800 */
[----:B------:R-:W-:-:S07]  /*6680*/  IMAD.MOV.U32 R200, RZ, RZ, RZ ;  /* 0x000000ffffc87224 */ /* 0x000fce00078e00ff */
.L_x_207:
[----:B------:R-:W-:Y:S02]  /*6690*/  VIADD R197, R200, 0x1 ;  /* 0x00000001c8c57836 */ /* 0x000fe40000000000 */
[----:B------:R-:W-:Y:S01]  /*66a0*/  IMAD.U32 R152, RZ, RZ, UR39 ;  /* 0x00000027ff987e24 */ /* 0x000fe2000f8e00ff */
[----:B------:R-:W-:Y:S02]  /*66b0*/  UIADD3 UR39, UR39, -0x1, URZ ;  /* 0xffffffff27277890 */ /* 0x000fe4000fffe03f */
[C---:B------:R-:W-:Y:S02]  /*66c0*/  ISETP.NE.AND P2, PT, R197.reuse, 0x2, PT ;  /* 0x00000002c500780c */ /* 0x040fe40003f45270 */
[----:B------:R-:W-:Y:S02]  /*66d0*/  ISETP.GT.AND P1, PT, R152, UR60, PT ;  /* 0x0000003c98007c0c */ /* 0x000fe4000bf24270 */
[----:B------:R-:W-:Y:S02]  /*66e0*/  SEL R153, RZ, 0x1, P2 ;  /* 0x00000001ff997807 */ /* 0x000fe40001000000 */
[----:B------:R-:W-:-:S02]  /*66f0*/  SEL R197, R197, RZ, P2 ;  /* 0x000000ffc5c57207 */ /* 0x000fc40001000000 */
[----:B------:R-:W-:Y:S01]  /*6700*/  LOP3.LUT R198, R198, R153, RZ, 0x3c, !PT ;  /* 0x00000099c6c67212 */ /* 0x000fe200078e3cff */
[----:B------:R-:W-:Y:S06]  /*6710*/  @!P0 BRA `(.L_x_197) ;  /* 0x0000000000048947 */ /* 0x000fec0003800000 */
[----:B------:R-:W-:Y:S01]  /*6720*/  BPT.TRAP 0x1 ;  /* 0x000000040000795c */ /* 0x000fe20000300000 */
.L_x_197:
[----:B------:R-:W-:Y:S01]  /*6730*/  IMAD R196, R197, 0x8, R2 ;  /* 0x00000008c5c47824 */ /* 0x000fe200078e0202 */
[----:B------:R-:W-:-:S04]  /*6740*/  SHF.L.U32 R201, R198, 0x1f, RZ ;  /* 0x0000001fc6c97819 */ /* 0x000fc800000006ff */
[----:B------:R0:W1:Y:S01]  /*6750*/  SYNCS.PHASECHK.TRANS64.TRYWAIT P2, [R196+URZ+0x38830], R201 ;  /* 0x038830c9c40075a7 */ /* 0x000062000804017f */
[----:B------:R-:W-:Y:S05]  /*6760*/  @!P0 BRA `(.L_x_198) ;  /* 0x0000000000048947 */ /* 0x000fea0003800000 */
[----:B------:R-:W-:Y:S01]  /*6770*/  BPT.TRAP 0x1 ;  /* 0x000000040000795c */ /* 0x000fe20000300000 */
.L_x_198:
[----:B------:R-:W-:Y:S01]  /*6780*/  IMAD R199, R197, 0x200, R184 ;  /* 0x00000200c5c77824 */ /* 0x000fe200078e02b8 */
[----:B-1----:R-:W-:Y:S06]  /*6790*/  @P2 BRA `(.L_x_199) ;  /* 0x0000000000082947 */ /* 0x002fec0003800000 */
[----:B------:R-:W1:Y:S02]  /*67a0*/  SYNCS.PHASECHK.TRANS64.TRYWAIT P2, [R196+URZ+0x38830], R201 ;  /* 0x038830c9c40075a7 */ /* 0x000e64000804017f */
[----:B-1----:R-:W-:Y:S05]  /*67b0*/  @!P2 BRA `(.L_x_200) ;  /* 0x000000a80064a947 */ /* 0x002fea0003800000 */
.L_x_199:
[----:B------:R-:W-:Y:S01]  /*67c0*/  R2UR UR6, R199 ;  /* 0x00000000c70672ca */ /* 0x000fe200000e0000 */
[----:B------:R-:W-:Y:S01]  /*67d0*/  WARPGROUP.ARRIVE ;  /* 0x00000000000079c5 */ /* 0x000fe20000000000 */
[----:B------:R-:W-:Y:S01]  /*67e0*/  MOV R202, UR17 ;  /* 0x0000001100ca7c02 */ /* 0x000fe20008000f00 */
[----:B------:R-:W-:Y:S01]  /*67f0*/  UMOV UR19, 0x40000040 ;  /* 0x4000004000137882 */ /* 0x000fe20000000000 */
[----:B------:R-:W-:Y:S01]  /*6800*/  MOV R203, UR16 ;  /* 0x0000001000cb7c02 */ /* 0x000fe20008000f00 */
[----:B------:R-:W-:Y:S01]  /*6810*/  UMOV UR15, 0x40000040 ;  /* 0x40000040000f7882 */ /* 0x000fe20000000000 */
[----:B------:R-:W-:Y:S01]  /*6820*/  R2UR UR16, R22 ;  /* 0x00000000161072ca */ /* 0x000fe200000e0000 */
[----:B------:R-:W-:Y:S01]  /*6830*/  UMOV UR11, 0x40000040 ;  /* 0x40000040000b7882 */ /* 0x000fe20000000000 */
[----:B------:R-:W-:Y:S01]  /*6840*/  R2UR UR17, R23 ;  /* 0x00000000171172ca */ /* 0x000fe200000e0000 */
[----:B------:R-:W-:Y:S01]  /*6850*/  UMOV UR59, 0x40000040 ;  /* 0x40000040003b7882 */ /* 0x000fe20000000000 */
[----:B------:R-:W-:-:S02]  /*6860*/  MOV R204, UR13 ;  /* 0x0000000d00cc7c02 */ /* 0x000fc40008000f00 */
[----:B------:R-:W-:Y:S01]  /*6870*/  MOV R205, UR12 ;  /* 0x0000000c00cd7c02 */ /* 0x000fe20008000f00 */
[----:B------:R-:W-:Y:S01]  /*6880*/  UMOV UR18, UR6 ;  /* 0x0000000600127c82 */ /* 0x000fe20008000000 */
[----:B------:R-:W-:Y:S02]  /*6890*/  R2UR UR12, R8 ;  /* 0x00000000080c72ca */ /* 0x000fe400000e0000 */
[----:B------:R-:W-:Y:S02]  /*68a0*/  R2UR UR13, R9 ;  /* 0x00000000090d72ca */ /* 0x000fe400000e0000 */
[----:B------:R-:W-:Y:S02]  /*68b0*/  MOV R206, UR9 ;  /* 0x0000000900ce7c02 */ /* 0x000fe40008000f00 */
[----:B------:R-:W-:Y:S01]  /*68c0*/  MOV R207, UR8 ;  /* 0x0000000800cf7c02 */ /* 0x000fe20008000f00 */
[----:B------:R-:W-:Y:S01]  /*68d0*/  HGMMA.64x64x16.F32.BF16 R152, gdesc[UR16], RZ, !UPT, gsb0 ;  /* 0x00e00000109879f0 */ /* 0x000fe2000c0018ff */
[----:B------:R-:W-:Y:S01]  /*68e0*/  R2UR UR17, R202 ;  /* 0x00000000ca1172ca */ /* 0x000fe200000e0000 */
[----:B------:R-:W-:Y:S01]  /*68f0*/  VIADD R202, R199, 0x2 ;  /* 0x00000002c7ca7836 */ /* 0x000fe20000000000 */
[----:B------:R-:W-:-:S02]  /*6900*/  R2UR UR8, R10 ;  /* 0x000000000a0872ca */ /* 0x000fc400000e0000 */
[----:B------:R-:W-:Y:S02]  /*6910*/  R2UR UR9, R11 ;  /* 0x000000000b0972ca */ /* 0x000fe400000e0000 */
[----:B------:R-:W-:Y:S02]  /*6920*/  R2UR UR6, R202 ;  /* 0x00000000ca0672ca */ /* 0x000fe400000e0000 */
[C---:B------:R-:W-:Y:S01]  /*6930*/  IADD3 R202, R199.reuse, 0x4, RZ ;  /* 0x00000004c7ca7810 */ /* 0x040fe20007ffe0ff */
[----:B------:R-:W-:Y:S01]  /*6940*/  VIADD R199, R199, 0x6 ;  /* 0x00000006c7c77836 */ /* 0x000fe20000000000 */
[----:B------:R-:W-:Y:S02]  /*6950*/  R2UR UR56, R12 ;  /* 0x000000000c3872ca */ /* 0x000fe400000e0000 */
[----:B------:R-:W-:Y:S02]  /*6960*/  R2UR UR57, R13 ;  /* 0x000000000d3972ca */ /* 0x000fe400000e0000 */
[----:B------:R-:W-:-:S05]  /*6970*/  R2UR UR16, R203 ;  /* 0x00000000cb1072ca */ /* 0x000fca00000e0000 */
[----:B------:R-:W-:Y:S01]  /*6980*/  UMOV UR14, UR6 ;  /* 0x00000006000e7c82 */ /* 0x000fe20008000000 */
[----:B------:R-:W-:-:S13]  /*6990*/  R2UR UR6, R202 ;  /* 0x00000000ca0672ca */ /* 0x000fda00000e0000 */
[----:B------:R-:W-:Y:S01]  /*69a0*/  UMOV UR10, UR6 ;  /* 0x00000006000a7c82 */ /* 0x000fe20008000000 */
[----:B------:R-:W-:-:S13]  /*69b0*/  R2UR UR6, R199 ;  /* 0x00000000c70672ca */ /* 0x000fda00000e0000 */
[----:B------:R-:W-:Y:S01]  /*69c0*/  UMOV UR58, UR6 ;  /* 0x00000006003a7c82 */ /* 0x000fe20008000000 */
[----:B------:R-:W-:Y:S02]  /*69d0*/  WARPGROUP.DEPBAR.LE gsb0, 0x0 ;  /* 0x00008000000079c5 */ /* 0x000fe40000010000 */
[----:B------:R-:W-:-:S06]  /*69e0*/  WARPGROUP.ARRIVE ;  /* 0x00000000000079c5 */ /* 0x000fcc0000000000 */
[----:B------:R-:W-:Y:S01]  /*69f0*/  HGMMA.64x64x16.F32.BF16 R152, gdesc[UR12], R152, gsb0 ;  /* 0x00e000000c9879f0 */ /* 0x000fe20008001898 */
[----:B------:R-:W-:Y:S02]  /*6a00*/  R2UR UR13, R204 ;  /* 0x00000000cc0d72ca */ /* 0x000fe400000e0000 */
[----:B------:R-:W-:Y:S01]  /*6a10*/  R2UR UR12, R205 ;  /* 0x00000000cd0c72ca */ /* 0x000fe200000e0000 */
[----:B------:R-:W-:Y:S02]  /*6a20*/  WARPGROUP.DEPBAR.LE gsb0, 0x0 ;  /* 0x00008000000079c5 */ /* 0x000fe40000010000 */
[----:B------:R-:W-:-:S06]  /*6a30*/  WARPGROUP.ARRIVE ;  /* 0x00000000000079c5 */ /* 0x000fcc0000000000 */
[----:B------:R-:W-:Y:S01]  /*6a40*/  HGMMA.64x64x16.F32.BF16 R152, gdesc[UR8], R152, gsb0 ;  /* 0x00e00000089879f0 */ /* 0x000fe20008001898 */
[----:B------:R-:W-:Y:S02]  /*6a50*/  R2UR UR9, R206 ;  /* 0x00000000ce0972ca */ /* 0x000fe400000e0000 */
[----:B------:R-:W-:Y:S01]  /*6a60*/  R2UR UR8, R207 ;  /* 0x00000000cf0872ca */ /* 0x000fe200000e0000 */
[----:B------:R-:W-:Y:S02]  /*6a70*/  WARPGROUP.DEPBAR.LE gsb0, 0x0 ;  /* 0x00008000000079c5 */ /* 0x000fe40000010000 */
[----:B------:R-:W-:-:S06]  /*6a80*/  WARPGROUP.ARRIVE ;  /* 0x00000000000079c5 */ /* 0x000fcc0000000000 */
[----:B------:R-:W-:Y:S03]  /*6a90*/  HGMMA.64x64x16.F32.BF16 R152, gdesc[UR56], R152, gsb0 ;  /* 0x00e00000389879f0 */ /* 0x000fe60008001898 */
[----:B------:R-:W-:Y:S02]  /*6aa0*/  WARPGROUP.DEPBAR.LE gsb0, 0x0 ;  /* 0x00008000000079c5 */ /* 0x000fe40000010000 */
[----:B------:R-:W-:Y:S05]  /*6ab0*/  @!P0 BRA `(.L_x_201) ;  /* 0x0000000000048947 */ /* 0x000fea0003800000 */
[----:B------:R-:W-:Y:S01]  /*6ac0*/  BPT.TRAP 0x1 ;  /* 0x000000040000795c */ /* 0x000fe20000300000 */
.L_x_201:
[----:B------:R2:W3:Y:S01]  /*6ad0*/  SYNCS.PHASECHK.TRANS64.TRYWAIT P2, [R196+URZ+0x38850], R201 ;  /* 0x038850c9c40075a7 */ /* 0x0004e2000804017f */
[----:B------:R-:W-:Y:S05]  /*6ae0*/  @!P0 BRA `(.L_x_202) ;  /* 0x0000000000048947 */ /* 0x000fea0003800000 */
[----:B------:R-:W-:Y:S01]  /*6af0*/  BPT.TRAP 0x1 ;  /* 0x000000040000795c */ /* 0x000fe20000300000 */
.L_x_202:
[----:B------:R-:W-:Y:S01]  /*6b00*/  IMAD R199, R197, 0x1000, R3 ;  /* 0x00001000c5c77824 */ /* 0x000fe200078e0203 */
[----:B---3--:R-:W-:Y:S06]  /*6b10*/  @P2 BRA `(.L_x_203) ;  /* 0x0000000000082947 */ /* 0x008fec0003800000 */
[----:B------:R-:W3:Y:S02]  /*6b20*/  SYNCS.PHASECHK.TRANS64.TRYWAIT P2, [R196+URZ+0x38850], R201 ;  /* 0x038850c9c40075a7 */ /* 0x000ee4000804017f */
[----:B---3--:R-:W-:Y:S05]  /*6b30*/  @!P2 BRA `(.L_x_204) ;  /* 0x000000a40098a947 */ /* 0x008fea0003800000 */
.L_x_203:
[----:B------:R-:W-:Y:S01]  /*6b40*/  R2UR UR6, R199 ;  /* 0x00000000c70672ca */ /* 0x000fe200000e0000 */
[----:B------:R-:W-:Y:S01]  /*6b50*/  WARPGROUP.ARRIVE ;  /* 0x00000000000079c5 */ /* 0x000fe20000000000 */
[----:B0123--:R-:W-:Y:S01]  /*6b60*/  MOV R201, UR49 ;  /* 0x0000003100c97c02 */ /* 0x00ffe20008000f00 */
[----:B------:R-:W-:Y:S01]  /*6b70*/  UMOV UR51, 0x40000040 ;  /* 0x4000004000337882 */ /* 0x000fe20000000000 */
[----:B------:R-:W-:Y:S01]  /*6b80*/  MOV R202, UR48 ;  /* 0x0000003000ca7c02 */ /* 0x000fe20008000f00 */
[----:B------:R-:W-:Y:S01]  /*6b90*/  UMOV UR55, 0x40000040 ;  /* 0x4000004000377882 */ /* 0x000fe20000000000 */
[----:B------:R-:W-:Y:S01]  /*6ba0*/  R2UR UR48, R14 ;  /* 0x000000000e3072ca */ /* 0x000fe200000e0000 */
[----:B------:R-:W-:Y:S01]  /*6bb0*/  UMOV UR59, 0x40000040 ;  /* 0x40000040003b7882 */ /* 0x000fe20000000000 */
[----:B------:R-:W-:Y:S01]  /*6bc0*/  R2UR UR49, R15 ;  /* 0x000000000f3172ca */ /* 0x000fe200000e0000 */
[----:B------:R-:W-:Y:S01]  /*6bd0*/  UMOV UR7, 0x40000040 ;  /* 0x4000004000077882 */ /* 0x000fe20000000000 */
[----:B------:R-:W-:Y:S01]  /*6be0*/  MOV R203, UR53 ;  /* 0x0000003500cb7c02 */ /* 0x000fe20008000f00 */
[----:B------:R-:W-:Y:S01]  /*6bf0*/  UMOV UR11, 0x40000040 ;  /* 0x40000040000b7882 */ /* 0x000fe20000000000 */
[----:B------:R-:W-:Y:S01]  /*6c00*/  MOV R204, UR52 ;  /* 0x0000003400cc7c02 */ /* 0x000fe20008000f00 */
[----:B------:R-:W-:Y:S01]  /*6c10*/  UMOV UR50, UR6 ;  /* 0x0000000600327c82 */ /* 0x000fe20008000000 */
[----:B------:R-:W-:Y:S01]  /*6c20*/  R2UR UR52, R16 ;  /* 0x00000000103472ca */ /* 0x000fe200000e0000 */
[----:B------:R-:W-:Y:S01]  /*6c30*/  UMOV UR15, 0x40000040 ;  /* 0x40000040000f7882 */ /* 0x000fe20000000000 */
[----:B------:R-:W-:Y:S01]  /*6c40*/  R2UR UR53, R17 ;  /* 0x00000000113572ca */ /* 0x000fe200000e0000 */
[----:B------:R-:W-:Y:S01]  /*6c50*/  UMOV UR19, 0x40000040 ;  /* 0x4000004000137882 */ /* 0x000fe20000000000 */
[----:B------:R-:W-:Y:S01]  /*6c60*/  MOV R207, UR37 ;  /* 0x0000002500cf7c02 */ /* 0x000fe20008000f00 */
[----:B------:R-:W-:Y:S01]  /*6c70*/  UMOV UR23, 0x40000040 ;  /* 0x4000004000177882 */ /* 0x000fe20000000000 */
[----:B------:R-:W-:Y:S01]  /*6c80*/  MOV R208, UR36 ;  /* 0x0000002400d07c02 */ /* 0x000fe20008000f00 */
[----:B------:R-:W-:Y:S01]  /*6c90*/  HGMMA.64x64x16.F32.BF16 R152, gdesc[UR48], R152, gsb0 ;  /* 0x00e00000309879f0 */ /* 0x000fe20008001898 */
[----:B------:R-:W-:Y:S01]  /*6ca0*/  R2UR UR49, R201 ;  /* 0x00000000c93172ca */ /* 0x000fe200000e0000 */
[----:B------:R-:W-:Y:S01]  /*6cb0*/  VIADD R201, R199, 0x2 ;  /* 0x00000002c7c97836 */ /* 0x000fe20000000000 */
[----:B------:R-:W-:Y:S01]  /*6cc0*/  R2UR UR36, R18 ;  /* 0x00000000122472ca */ /* 0x000fe200000e0000 */
[----:B------:R-:W-:Y:S01]  /*6cd0*/  UMOV UR27, 0x40000040 ;  /* 0x40000040001b7882 */ /* 0x000fe20000000000 */
[----:B------:R-:W-:Y:S01]  /*6ce0*/  R2UR UR37, R19 ;  /* 0x00000000132572ca */ /* 0x000fe200000e0000 */
[----:B------:R-:W-:Y:S01]  /*6cf0*/  UMOV UR31, 0x40000040 ;  /* 0x40000040001f7882 */ /* 0x000fe20000000000 */
[----:B------:R-:W-:Y:S01]  /*6d00*/  R2UR UR6, R201 ;  /* 0x00000000c90672ca */ /* 0x000fe200000e0000 */
[----:B------:R-:W-:Y:S01]  /*6d10*/  VIADD R201, R199, 0x4 ;  /* 0x00000004c7c97836 */ /* 0x000fe20000000000 */
        /* <DEDUP_REMOVED lines=8> */
[----:B------:R-:W-:Y:S01]  /*6da0*/  R2UR UR48, R202 ;  /* 0x00000000ca3072ca */ /* 0x000fe200000e0000 */
[----:B------:R-:W-:Y:S01]  /*6db0*/  UMOV UR51, 0x40000040 ;  /* 0x4000004000337882 */ /* 0x000fe20000000000 */
[----:B------:R-:W0:Y:S01]  /*6dc0*/  S2R R209, SR_TID.X ;  /* 0x0000000000d17919 */ /* 0x000e220000002100 */
[----:B------:R-:W-:Y:S01]  /*6dd0*/  UMOV UR54, UR6 ;  /* 0x0000000600367c82 */ /* 0x000fe20008000000 */
[----:B------:R-:W-:Y:S01]  /*6de0*/  R2UR UR6, R201 ;  /* 0x00000000c90672ca */ /* 0x000fe200000e0000 */
[----:B------:R-:W-:-:S12]  /*6df0*/  VIADD R201, R199, 0x6 ;  /* 0x00000006c7c97836 */ /* 0x000fd80000000000 */
[----:B------:R-:W-:Y:S01]  /*6e00*/  UMOV UR38, UR6 ;  /* 0x0000000600267c82 */ /* 0x000fe20008000000 */
[----:B------:R-:W-:Y:S01]  /*6e10*/  R2UR UR6, R201 ;  /* 0x00000000c90672ca */ /* 0x000fe200000e0000 */
[----:B------:R-:W-:-:S12]  /*6e20*/  VIADD R201, R199, 0x200 ;  /* 0x00000200c7c97836 */ /* 0x000fd80000000000 */
[----:B------:R-:W-:Y:S01]  /*6e30*/  UMOV UR58, UR6 ;  /* 0x00000006003a7c82 */ /* 0x000fe20008000000 */
[----:B------:R-:W-:Y:S01]  /*6e40*/  R2UR UR6, R201 ;  /* 0x00000000c90672ca */ /* 0x000fe200000e0000 */
[----:B------:R-:W-:Y:S01]  /*6e50*/  VIADD R201, R199, 0x202 ;  /* 0x00000202c7c97836 */ /* 0x000fe20000000000 */
[----:B0-----:R-:W-:-:S04]  /*6e60*/  SHF.R.U32.HI R209, RZ, 0x7, R209 ;  /* 0x00000007ffd17819 */ /* 0x001fc800000116d1 */
[----:B------:R-:W-:Y:S01]  /*6e70*/  R2UR UR10, R201 ;  /* 0x00000000c90a72ca */ /* 0x000fe200000e0000 */
[----:B------:R-:W-:-:S05]  /*6e80*/  VIADD R201, R199, 0x204 ;  /* 0x00000204c7c97836 */ /* 0x000fca0000000000 */
[----:B------:R-:W-:Y:S01]  /*6e90*/  R2UR UR14, R201 ;  /* 0x00000000c90e72ca */ /* 0x000fe200000e0000 */
[----:B------:R-:W-:-:S05]  /*6ea0*/  VIADD R201, R199, 0x206 ;  /* 0x00000206c7c97836 */ /* 0x000fca0000000000 */
[----:B------:R-:W-:Y:S02]  /*6eb0*/  R2UR UR18, R201 ;  /* 0x00000000c91272ca */ /* 0x000fe400000e0000 */
[----:B------:R-:W-:-:S04]  /*6ec0*/  IADD3 R201, R199, 0x400, RZ ;  /* 0x00000400c7c97810 */ /* 0x000fc80007ffe0ff */
[----:B------:R-:W-:Y:S01]  /*6ed0*/  R2UR UR22, R201 ;  /* 0x00000000c91672ca */ /* 0x000fe200000e0000 */
[----:B------:R-:W-:Y:S01]  /*6ee0*/  VIADD R201, R199, 0x402 ;  /* 0x00000402c7c97836 */ /* 0x000fe20000000000 */
[----:B------:R-:W-:Y:S02]  /*6ef0*/  WARPGROUP.DEPBAR.LE gsb0, 0x0 ;  /* 0x00008000000079c5 */ /* 0x000fe40000010000 */
[----:B------:R-:W-:Y:S02]  /*6f00*/  WARPGROUP.ARRIVE ;  /* 0x00000000000079c5 */ /* 0x000fe40000000000 */
[----:B------:R-:W-:Y:S01]  /*6f10*/  R2UR UR26, R201 ;  /* 0x00000000c91a72ca */ /* 0x000fe200000e0000 */
[----:B------:R-:W-:-:S03]  /*6f20*/  VIADD R201, R199, 0x404 ;  /* 0x00000404c7c97836 */ /* 0x000fc60000000000 */
[----:B------:R-:W-:Y:S02]  /*6f30*/  HGMMA.64x64x16.F32.BF16 R152, gdesc[UR52], R152, gsb0 ;  /* 0x00e00000349879f0 */ /* 0x000fe40008001898 */
[----:B------:R-:W-:Y:S01]  /*6f40*/  R2UR UR30, R201 ;  /* 0x00000000c91e72ca */ /* 0x000fe200000e0000 */
[----:B------:R-:W-:Y:S01]  /*6f50*/  VIADD R201, R199, 0x406 ;  /* 0x00000406c7c97836 */ /* 0x000fe20000000000 */
[----:B------:R-:W-:Y:S01]  /*6f60*/  R2UR UR53, R203 ;  /* 0x00000000cb3572ca */ /* 0x000fe200000e0000 */
[----:B------:R-:W-:Y:S01]  /*6f70*/  UMOV UR55, 0x40000040 ;  /* 0x4000004000377882 */ /* 0x000fe20000000000 */
[----:B------:R-:W-:Y:S01]  /*6f80*/  R2UR UR52, R204 ;  /* 0x00000000cc3472ca */ /* 0x000fe200000e0000 */
[----:B------:R-:W-:Y:S01]  /*6f90*/  VIADD R204, R199, 0x800 ;  /* 0x00000800c7cc7836 */ /* 0x000fe20000000000 */
[----:B------:R-:W-:Y:S01]  /*6fa0*/  R2UR UR34, R201 ;  /* 0x00000000c92272ca */ /* 0x000fe200000e0000 */
[----:B------:R-:W-:-:S05]  /*6fb0*/  VIADD R201, R199, 0x600 ;  /* 0x00000600c7c97836 */ /* 0x000fca0000000000 */
[----:B------:R-:W-:Y:S01]  /*6fc0*/  R2UR UR42, R201 ;  /* 0x00000000c92a72ca */ /* 0x000fe200000e0000 */
[----:B------:R-:W-:-:S05]  /*6fd0*/  VIADD R201, R199, 0x602 ;  /* 0x00000602c7c97836 */ /* 0x000fca0000000000 */
[----:B------:R-:W-:Y:S01]  /*6fe0*/  R2UR UR46, R201 ;  /* 0x00000000c92e72ca */ /* 0x000fe200000e0000 */
[----:B------:R-:W-:-:S05]  /*6ff0*/  VIADD R201, R199, 0x604 ;  /* 0x00000604c7c97836 */ /* 0x000fca0000000000 */
[----:B------:R-:W-:Y:S01]  /*7000*/  R2UR UR50, R201 ;  /* 0x00000000c93272ca */ /* 0x000fe200000e0000 */
[----:B------:R-:W-:-:S05]  /*7010*/  VIADD R201, R199, 0x606 ;  /* 0x00000606c7c97836 */ /* 0x000fca0000000000 */
[----:B------:R-:W-:Y:S02]  /*7020*/  R2UR UR54, R201 ;  /* 0x00000000c93672ca */ /* 0x000fe400000e0000 */
[----:B------:R-:W0:Y:S02]  /*7030*/  SHFL.IDX PT, R201, R209, RZ, 0x1f ;  /* 0x00001fffd1c97589 */ /* 0x000e2400000e0000 */
[----:B0-----:R-:W-:-:S04]  /*7040*/  ISETP.GT.AND P2, PT, R201, 0x7f, PT ;  /* 0x0000007fc900780c */ /* 0x001fc80003f44270 */
[----:B------:R-:W-:-:S04]  /*7050*/  SEL R201, RZ, 0x2, !P2 ;  /* 0x00000002ffc97807 */ /* 0x000fc80005000000 */
[----:B------:R-:W-:Y:S01]  /*7060*/  IADD3 R203, R201, R204, RZ ;  /* 0x000000ccc9cb7210 */ /* 0x000fe20007ffe0ff */
[----:B------:R-:W-:Y:S01]  /*7070*/  IMAD.IADD R202, R4, 0x1, R201 ;  /* 0x0000000104ca7824 */ /* 0x000fe200078e02c9 */
[----:B------:R-:W-:Y:S02]  /*7080*/  WARPGROUP.DEPBAR.LE gsb0, 0x0 ;  /* 0x00008000000079c5 */ /* 0x000fe40000010000 */
[----:B------:R-:W-:-:S06]  /*7090*/  WARPGROUP.ARRIVE ;  /* 0x00000000000079c5 */ /* 0x000fcc0000000000 */
[----:B------:R-:W-:Y:S01]  /*70a0*/  HGMMA.64x64x16.F32.BF16 R152, gdesc[UR36], R152, gsb0 ;  /* 0x00e00000249879f0 */ /* 0x000fe20008001898 */
[----:B------:R-:W-:Y:S02]  /*70b0*/  R2UR UR39, R205 ;  /* 0x00000000cd2772ca */ /* 0x000fe400000e0000 */
[----:B------:R-:W-:Y:S02]  /*70c0*/  R2UR UR38, R206 ;  /* 0x00000000ce2672ca */ /* 0x000fe400000e0000 */
[----:B------:R-:W-:Y:S02]  /*70d0*/  R2UR UR37, R207 ;  /* 0x00000000cf2572ca */ /* 0x000fe400000e0000 */
[----:B------:R-:W-:Y:S01]  /*70e0*/  R2UR UR36, R208 ;  /* 0x00000000d02472ca */ /* 0x000fe200000e0000 */
        /* <DEDUP_REMOVED lines=8> */
[C---:B------:R-:W-:Y:S02]  /*7170*/  SEL R203, R202.reuse, 0x2, P2 ;  /* 0x00000002cacb7807 */ /* 0x040fe40001000000 */
[----:B------:R-:W-:-:S03]  /*7180*/  SEL R202, R202, 0x6, !P2 ;  /* 0x00000006caca7807 */ /* 0x000fc60005000000 */
[--C-:B------:R-:W-:Y:S02]  /*7190*/  IMAD.IADD R205, R4, 0x1, R203.reuse ;  /* 0x0000000104cd7824 */ /* 0x100fe400078e02cb */
        /* <DEDUP_REMOVED lines=78> */
[----:B------:R-:W-:Y:S02]  /*7680*/  IMAD.IADD R205, R5, 0x1, R203 ;  /* 0x0000000105cd7824 */ /* 0x000fe400078e02cb */
        /* <DEDUP_REMOVED lines=42> */
[--C-:B------:R-:W-:Y:S01]  /*7930*/  IMAD.IADD R206, R203, 0x1, R204.reuse ;  /* 0x00000001cbce7824 */ /* 0x100fe200078e02cc */
[----:B------:R-:W-:Y:S01]  /*7940*/  IADD3 R205, R6, R203, RZ ;  /* 0x000000cb06cd7210 */ /* 0x000fe20007ffe0ff */
        /* <DEDUP_REMOVED lines=42> */
[----:B------:R-:W-:Y:S01]  /*7bf0*/  IADD3 R203, R203, R204, RZ ;  /* 0x000000cccbcb7210 */ /* 0x000fe20007ffe0ff */
[----:B------:R-:W-:Y:S02]  /*7c00*/  WARPGROUP.DEPBAR.LE gsb0, 0x0 ;  /* 0x00008000000079c5 */ /* 0x000fe40000010000 */
[----:B------:R-:W-:-:S07]  /*7c10*/  WARPGROUP.ARRIVE ;  /* 0x00000000000079c5 */ /* 0x000fce0000000000 */
[----:B------:R-:W-:Y:S01]  /*7c20*/  HGMMA.64x64x16.F32.BF16 R152, gdesc[UR56], R152, gsb0 ;  /* 0x00e00000389879f0 */ /* 0x000fe20008001898 */
[----:B------:R-:W-:Y:S01]  /*7c30*/  R2UR UR56, R201 ;  /* 0x00000000c93872ca */ /* 0x000fe200000e0000 */
[----:B------:R-:W-:Y:S01]  /*7c40*/  UMOV UR57, 0x40000040 ;  /* 0x4000004000397882 */ /* 0x000fe20000000000 */
[----:B------:R-:W-:Y:S01]  /*7c50*/  R2UR UR58, R203 ;  /* 0x00000000cb3a72ca */ /* 0x000fe200000e0000 */
[----:B------:R-:W-:Y:S01]  /*7c60*/  UMOV UR59, 0x40000040 ;  /* 0x40000040003b7882 */ /* 0x000fe20000000000 */
[----:B------:R-:W-:Y:S02]  /*7c70*/  IMAD.IADD R201, R7, 0x1, R202 ;  /* 0x0000000107c97824 */ /* 0x000fe400078e02ca */
        /* <DEDUP_REMOVED lines=29> */
.L_x_205:
[----:B------:R-:W-:Y:S01]  /*7e50*/  FMUL.FTZ R202, R152, UR38 ;  /* 0x0000002698ca7c20 */ /* 0x000fe20008410000 */
[----:B------:R-:W-:Y:S01]  /*7e60*/  FMUL.FTZ R199, R153, UR38 ;  /* 0x0000002699c77c20 */ /* 0x000fe20008410000 */
[----:B------:R-:W-:Y:S01]  /*7e70*/  FMUL.FTZ R156, R156, UR38 ;  /* 0x000000269c9c7c20 */ /* 0x000fe20008410000 */
[----:B------:R-:W-:Y:S01]  /*7e80*/  FMUL.FTZ R157, R157, UR38 ;  /* 0x000000269d9d7c20 */ /* 0x000fe20008410000 */
[----:B------:R-:W-:Y:S01]  /*7e90*/  FMUL.FTZ R152, R155, UR38 ;  /* 0x000000269b987c20 */ /* 0x000fe20008410000 */
[----:B------:R-:W-:Y:S01]  /*7ea0*/  FMUL.FTZ R155, R159, UR38 ;  /* 0x000000269f9b7c20 */ /* 0x000fe20008410000 */
[----:B------:R-:W0:Y:S01]  /*7eb0*/  MUFU.TANH R202, R202 ;  /* 0x000000ca00ca7308 */ /* 0x000e220000002400 */
[----:B------:R-:W-:Y:S01]  /*7ec0*/  FMUL.FTZ R159, R160, UR38 ;  /* 0x00000026a09f7c20 */ /* 0x000fe20008410000 */
[----:B------:R-:W-:Y:S01]  /*7ed0*/  FMUL.FTZ R160, R161, UR38 ;  /* 0x00000026a1a07c20 */ /* 0x000fe20008410000 */
[----:B------:R-:W-:Y:S01]  /*7ee0*/  FMUL.FTZ R153, R154, UR38 ;  /* 0x000000269a997c20 */ /* 0x000fe20008410000 */
[----:B------:R-:W-:Y:S01]  /*7ef0*/  FMUL.FTZ R154, R158, UR38 ;  /* 0x000000269e9a7c20 */ /* 0x000fe20008410000 */
[----:B------:R-:W-:Y:S01]  /*7f00*/  FMUL.FTZ R161, R164, UR38 ;  /* 0x00000026a4a17c20 */ /* 0x000fe20008410000 */
[----:B------:R-:W-:Y:S01]  /*7f10*/  FMUL.FTZ R201, R169, UR38 ;  /* 0x00000026a9c97c20 */ /* 0x000fe20008410000 */
[----:B------:R-:W-:Y:S01]  /*7f20*/  FMUL.FTZ R164, R165, UR38 ;  /* 0x00000026a5a47c20 */ /* 0x000fe20008410000 */
[----:B------:R-:W1:Y:S01]  /*7f30*/  MUFU.TANH R199, R199 ;  /* 0x000000c700c77308 */ /* 0x000e620000002400 */
[----:B------:R-:W-:Y:S01]  /*7f40*/  FMUL.FTZ R165, R168, UR38 ;  /* 0x00000026a8a57c20 */ /* 0x000fe20008410000 */
[----:B------:R-:W-:Y:S01]  /*7f50*/  FMUL.FTZ R203, R172, UR38 ;  /* 0x00000026accb7c20 */ /* 0x000fe20008410000 */
[----:B------:R-:W-:Y:S01]  /*7f60*/  FMUL.FTZ R172, R173, UR38 ;  /* 0x00000026adac7c20 */ /* 0x000fe20008410000 */
[----:B------:R-:W-:Y:S01]  /*7f70*/  FMUL.FTZ R173, R176, UR38 ;  /* 0x00000026b0ad7c20 */ /* 0x000fe20008410000 */
[----:B------:R-:W-:Y:S01]  /*7f80*/  FMUL.FTZ R176, R177, UR38 ;  /* 0x00000026b1b07c20 */ /* 0x000fe20008410000 */
[----:B------:R-:W-:Y:S01]  /*7f90*/  FMUL.FTZ R177, R180, UR38 ;  /* 0x00000026b4b17c20 */ /* 0x000fe20008410000 */
[----:B------:R-:W-:Y:S01]  /*7fa0*/  FMUL.FTZ R205, R171, UR38 ;  /* 0x00000026abcd7c20 */ /* 0x000fe20008410000 */
[----:B------:R-:W2:Y:S01]  /*7fb0*/  MUFU.TANH R156, R156 ;  /* 0x0000009c009c7308 */ /* 0x000ea20000002400 */
[----:B0-----:R-:W-:Y:S01]  /*7fc0*/  FMNMX.FTZ R158, R202, R187, !PT ;  /* 0x000000bbca9e7209 */ /* 0x001fe20007810000 */
[----:B------:R-:W-:Y:S01]  /*7fd0*/  FMUL.FTZ R162, R162, UR38 ;  /* 0x00000026a2a27c20 */ /* 0x000fe20008410000 */
[----:B------:R-:W-:Y:S01]  /*7fe0*/  FMUL.FTZ R206, R174, UR38 ;  /* 0x00000026aece7c20 */ /* 0x000fe20008410000 */
[----:B------:R-:W-:Y:S01]  /*7ff0*/  FMUL.FTZ R163, R163, UR38 ;  /* 0x00000026a3a37c20 */ /* 0x000fe20008410000 */
[----:B------:R-:W-:Y:S01]  /*8000*/  FMUL.FTZ R166, R166, UR38 ;  /* 0x00000026a6a67c20 */ /* 0x000fe20008410000 */
[----:B------:R-:W-:Y:S01]  /*8010*/  FMUL.FTZ R167, R167, UR38 ;  /* 0x00000026a7a77c20 */ /* 0x000fe20008410000 */
[----:B------:R-:W-:Y:S01]  /*8020*/  FMUL.FTZ R204, R170, UR38 ;  /* 0x00000026aacc7c20 */ /* 0x000fe20008410000 */
[----:B------:R-:W0:Y:S01]  /*8030*/  MUFU.TANH R157, R157 ;  /* 0x0000009d009d7308 */ /* 0x000e220000002400 */
[----:B-1----:R-:W-:Y:S01]  /*8040*/  FMNMX.FTZ R169, R199, R158, !PT ;  /* 0x0000009ec7a97209 */ /* 0x002fe20007810000 */
[----:B------:R-:W-:Y:S01]  /*8050*/  FMUL.FTZ R207, R175, UR38 ;  /* 0x00000026afcf7c20 */ /* 0x000fe20008410000 */
[----:B------:R-:W-:Y:S01]  /*8060*/  FMUL.FTZ R208, R178, UR38 ;  /* 0x00000026b2d07c20 */ /* 0x000fe20008410000 */
[----:B------:R-:W-:Y:S01]  /*8070*/  ULDC UR6, c[0x0][0xa80] ;  /* 0x0002a00000067ab9 */ /* 0x000fe20000000800 */
[----:B------:R-:W-:Y:S01]  /*8080*/  FMUL.FTZ R209, R179, UR38 ;  /* 0x00000026b3d17c20 */ /* 0x000fe20008410000 */
[----:B------:R-:W-:Y:S01]  /*8090*/  FMUL.FTZ R210, R182, UR38 ;  /* 0x00000026b6d27c20 */ /* 0x000fe20008410000 */
[----:B------:R-:W-:Y:S01]  /*80a0*/  FMUL.FTZ R211, R183, UR38 ;  /* 0x00000026b7d37c20 */ /* 0x000fe20008410000 */
[----:B------:R-:W1:Y:S01]  /*80b0*/  MUFU.TANH R159, R159 ;  /* 0x0000009f009f7308 */ /* 0x000e620000002400 */
[----:B--2---:R-:W-:Y:S01]  /*80c0*/  FMNMX.FTZ R158, R156, R169, !PT ;  /* 0x000000a99c9e7209 */ /* 0x004fe20007810000 */
[----:B------:R-:W2:Y:S01]  /*80d0*/  S2UR UR11, SR_CgaCtaId ;  /* 0x00000000000b79c3 */ /* 0x000ea20000008800 */
[----:B------:R-:W-:Y:S01]  /*80e0*/  R2UR UR7, R196 ;  /* 0x00000000c40772ca */ /* 0x000fe200000e0000 */
[----:B------:R-:W-:Y:S01]  /*80f0*/  IMAD R217, R197, 0x1000, R193 ;  /* 0x00001000c5d97824 */ /* 0x000fe200078e02c1 */
[----:B------:R-:W-:-:S03]  /*8100*/  ISETP.NE.AND P2, PT, R186, RZ, PT ;  /* 0x000000ffba00720c */ /* 0x000fc60003f45270 */
[----:B------:R-:W3:Y:S01]  /*8110*/  MUFU.TANH R160, R160 ;  /* 0x000000a000a07308 */ /* 0x000ee20000002400 */
[----:B0-----:R-:W-:Y:S02]  /*8120*/  FMNMX.FTZ R158, R157, R158, !PT ;  /* 0x0000009e9d9e7209 */ /* 0x001fe40007810000 */
[----:B------:R-:W-:-:S05]  /*8130*/  R2UR UR10, R217 ;  /* 0x00000000d90a72ca */ /* 0x000fca00000e0000 */
[----:B------:R-:W0:Y:S01]  /*8140*/  MUFU.TANH R161, R161 ;  /* 0x000000a100a17308 */ /* 0x000e220000002400 */
[----:B-1----:R-:W-:Y:S01]  /*8150*/  FMNMX.FTZ R169, R159, R158, !PT ;  /* 0x0000009e9fa97209 */ /* 0x002fe20007810000 */
[----:B------:R-:W-:-:S06]  /*8160*/  UIADD3 UR7, UR7, 0x38840, URZ ;  /* 0x0003884007077890 */ /* 0x000fcc000fffe03f */
[----:B------:R-:W1:Y:S01]  /*8170*/  MUFU.TANH R164, R164 ;  /* 0x000000a400a47308 */ /* 0x000e620000002400 */
[----:B---3--:R-:W-:Y:S01]  /*8180*/  FMNMX.FTZ R158, R160, R169, !PT ;  /* 0x000000a9a09e7209 */ /* 0x008fe20007810000 */
[----:B--2---:R-:W-:-:S03]  /*8190*/  UPRMT UR7, UR11, 0x654, UR7 ;  /* 0x000006540b077896 */ /* 0x004fc60008000007 */
[----:B------:R-:W-:-:S03]  /*81a0*/  UMOV UR11, 0x40000040 ;  /* 0x40000040000b7882 */ /* 0x000fc60000000000 */
[----:B------:R-:W2:Y:S01]  /*81b0*/  MUFU.TANH R165, R165 ;  /* 0x000000a500a57308 */ /* 0x000ea20000002400 */
[----:B0-----:R-:W-:Y:S02]  /*81c0*/  FMNMX.FTZ R169, R161, R158, !PT ;  /* 0x0000009ea1a97209 */ /* 0x001fe40007810000 */
[----:B------:R-:W-:Y:S05]  /*81d0*/  SYNCS.ARRIVE.TRANS64.RED.A1T0 RZ, [UR7], RZ ;  /* 0x000000ffffff79a7 */ /* 0x000fea0008100407 */
[----:B------:R-:W0:Y:S01]  /*81e0*/  MUFU.TANH R201, R201 ;  /* 0x000000c900c97308 */ /* 0x000e220000002400 */
[----:B-1----:R-:W-:-:S07]  /*81f0*/  FMNMX.FTZ R158, R164, R169, !PT ;  /* 0x000000a9a49e7209 */ /* 0x002fce0007810000 */
[----:B------:R-:W1:Y:S01]  /*8200*/  MUFU.TANH R203, R203 ;  /* 0x000000cb00cb7308 */ /* 0x000e620000002400 */
[----:B--2---:R-:W-:Y:S01]  /*8210*/  FMNMX.FTZ R168, R165, R158, !PT ;  /* 0x0000009ea5a87209 */ /* 0x004fe20007810000 */
[----:B------:R-:W-:-:S06]  /*8220*/  FMUL.FTZ R158, R181, UR38 ;  /* 0x00000026b59e7c20 */ /* 0x000fcc0008410000 */
[----:B------:R-:W2:Y:S01]  /*8230*/  MUFU.TANH R172, R172 ;  /* 0x000000ac00ac7308 */ /* 0x000ea20000002400 */
[----:B0-----:R-:W-:-:S07]  /*8240*/  FMNMX.FTZ R168, R201, R168, !PT ;  /* 0x000000a8c9a87209 */ /* 0x001fce0007810000 */
[----:B------:R-:W0:Y:S01]  /*8250*/  MUFU.TANH R173, R173 ;  /* 0x000000ad00ad7308 */ /* 0x000e220000002400 */
[----:B-1----:R-:W-:-:S07]  /*8260*/  FMNMX.FTZ R169, R203, R168, !PT ;  /* 0x000000a8cba97209 */ /* 0x002fce0007810000 */
[----:B------:R-:W1:Y:S01]  /*8270*/  MUFU.TANH R176, R176 ;  /* 0x000000b000b07308 */ /* 0x000e620000002400 */
[----:B--2---:R-:W-:-:S07]  /*8280*/  FMNMX.FTZ R168, R172, R169, !PT ;  /* 0x000000a9aca87209 */ /* 0x004fce0007810000 */
[----:B------:R-:W2:Y:S01]  /*8290*/  MUFU.TANH R177, R177 ;  /* 0x000000b100b17308 */ /* 0x000ea20000002400 */
[----:B0-----:R-:W-:-:S07]  /*82a0*/  FMNMX.FTZ R169, R173, R168, !PT ;  /* 0x000000a8ada97209 */ /* 0x001fce0007810000 */
[----:B------:R-:W0:Y:S01]  /*82b0*/  MUFU.TANH R158, R158 ;  /* 0x0000009e009e7308 */ /* 0x000e220000002400 */
[----:B-1----:R-:W-:-:S07]  /*82c0*/  FMNMX.FTZ R168, R176, R169, !PT ;  /* 0x000000a9b0a87209 */ /* 0x002fce0007810000 */
[----:B------:R-:W1:Y:S01]  /*82d0*/  MUFU.TANH R153, R153 ;  /* 0x0000009900997308 */ /* 0x000e620000002400 */
[----:B--2---:R-:W-:-:S07]  /*82e0*/  FMNMX.FTZ R169, R177, R168, !PT ;  /* 0x000000a8b1a97209 */ /* 0x004fce0007810000 */
[----:B------:R-:W2:Y:S01]  /*82f0*/  MUFU.TANH R152, R152 ;  /* 0x0000009800987308 */ /* 0x000ea20000002400 */
[----:B0-----:R-:W-:-:S05]  /*8300*/  FMNMX.FTZ R169, R158, R169, !PT ;  /* 0x000000a99ea97209 */ /* 0x001fca0007810000 */
[----:B------:R-:W0:Y:S02]  /*8310*/  SHFL.BFLY PT, R168, R169, 0x2, 0x1f ;  /* 0x0c401f00a9a87f89 */ /* 0x000e2400000e0000 */
[----:B------:R-:W3:Y:S08]  /*8320*/  MUFU.TANH R154, R154 ;  /* 0x0000009a009a7308 */ /* 0x000ef00000002400 */
[----:B------:R-:W4:Y:S08]  /*8330*/  MUFU.TANH R155, R155 ;  /* 0x0000009b009b7308 */ /* 0x000f300000002400 */
[----:B------:R-:W5:Y:S01]  /*8340*/  MUFU.TANH R162, R162 ;  /* 0x000000a200a27308 */ /* 0x000f620000002400 */
[----:B0-----:R-:W-:-:S02]  /*8350*/  FMNMX.FTZ R171, R169, R168, !PT ;  /* 0x000000a8a9ab7209 */ /* 0x001fc40007810000 */
[----:B-1----:R-:W-:-:S05]  /*8360*/  FMNMX.FTZ R169, R153, R188, !PT ;  /* 0x000000bc99a97209 */ /* 0x002fca0007810000 */
[----:B------:R-:W0:Y:S01]  /*8370*/  MUFU.TANH R163, R163 ;  /* 0x000000a300a37308 */ /* 0x000e220000002400 */
[----:B------:R-:W1:Y:S01]  /*8380*/  SHFL.BFLY PT, R174, R171, 0x1, 0x1f ;  /* 0x0c201f00abae7f89 */ /* 0x000e6200000e0000 */
[----:B--2---:R-:W-:-:S04]  /*8390*/  FMNMX.FTZ R169, R152, R169, !PT ;  /* 0x000000a998a97209 */ /* 0x004fc80007810000 */
[----:B---3--:R-:W-:Y:S02]  /*83a0*/  FMNMX.FTZ R168, R154, R169, !PT ;  /* 0x000000a99aa87209 */ /* 0x008fe40007810000 */
[----:B------:R-:W2:Y:S02]  /*83b0*/  MUFU.TANH R166, R166 ;  /* 0x000000a600a67308 */ /* 0x000ea40000002400 */
[----:B----4-:R-:W-:-:S04]  /*83c0*/  FMNMX.FTZ R169, R155, R168, !PT ;  /* 0x000000a89ba97209 */ /* 0x010fc80007810000 */
[----:B-----5:R-:W-:Y:S02]  /*83d0*/  FMNMX.FTZ R170, R162, R169, !PT ;  /* 0x000000a9a2aa7209 */ /* 0x020fe40007810000 */
[----:B------:R-:W3:Y:S02]  /*83e0*/  MUFU.TANH R167, R167 ;  /* 0x000000a700a77308 */ /* 0x000ee40000002400 */
[----:B0-----:R-:W-:-:S06]  /*83f0*/  FMNMX.FTZ R169, R163, R170, !PT ;  /* 0x000000aaa3a97209 */ /* 0x001fcc0007810000 */
[----:B------:R-:W0:Y:S01]  /*8400*/  MUFU.TANH R204, R204 ;  /* 0x000000cc00cc7308 */ /* 0x000e220000002400 */
[----:B--2---:R-:W-:Y:S02]  /*8410*/  FMNMX.FTZ R170, R166, R169, !PT ;  /* 0x000000a9a6aa7209 */ /* 0x004fe40007810000 */
[----:B-1----:R-:W-:-:S05]  /*8420*/  FMNMX.FTZ R168, R171, R174, !PT ;  /* 0x000000aeaba87209 */ /* 0x002fca0007810000 */
[----:B------:R-:W1:Y:S01]  /*8430*/  MUFU.TANH R205, R205 ;  /* 0x000000cd00cd7308 */ /* 0x000e620000002400 */
[C---:B------:R-:W-:Y:S01]  /*8440*/  FADD.FTZ R171, -R168.reuse, R187 ;  /* 0x000000bba8ab7221 */ /* 0x040fe20000010100 */
[----:B------:R-:W-:-:S03]  /*8450*/  FMUL.FTZ R212, R168, UR6 ;  /* 0x00000006a8d47c20 */ /* 0x000fc60008410000 */
[----:B------:R-:W-:Y:S01]  /*8460*/  FMUL.FTZ R169, R171, UR6 ;  /* 0x00000006aba97c20 */ /* 0x000fe20008410000 */
[----:B---3--:R-:W-:Y:S01]  /*8470*/  FMNMX.FTZ R171, R167, R170, !PT ;  /* 0x000000aaa7ab7209 */ /* 0x008fe20007810000 */
[--C-:B------:R-:W-:Y:S01]  /*8480*/  FFMA.FTZ R180, R156, UR6, -R212.reuse ;  /* 0x000000069cb47c23 */ /* 0x100fe200080108d4 */
[----:B------:R-:W2:Y:S01]  /*8490*/  MUFU.TANH R206, R206 ;  /* 0x000000ce00ce7308 */ /* 0x000ea20000002400 */
[--C-:B------:R-:W-:Y:S01]  /*84a0*/  FFMA.FTZ R183, R201, UR6, -R212.reuse ;  /* 0x00000006c9b77c23 */ /* 0x100fe200080108d4 */
[----:B0-----:R-:W-:Y:S01]  /*84b0*/  FMNMX.FTZ R170, R204, R171, !PT ;  /* 0x000000abccaa7209 */ /* 0x001fe20007810000 */
[--C-:B------:R-:W-:Y:S01]  /*84c0*/  FFMA.FTZ R202, R202, UR6, -R212.reuse ;  /* 0x00000006caca7c23 */ /* 0x100fe200080108d4 */
[--C-:B------:R-:W-:Y:S01]  /*84d0*/  FFMA.FTZ R178, R159, UR6, -R212.reuse ;  /* 0x000000069fb27c23 */ /* 0x100fe200080108d4 */
[--C-:B------:R-:W-:Y:S01]  /*84e0*/  FFMA.FTZ R179, R160, UR6, -R212.reuse ;  /* 0x00000006a0b37c23 */ /* 0x100fe200080108d4 */
[--C-:B------:R-:W-:Y:S01]  /*84f0*/  FFMA.FTZ R161, R161, UR6, -R212.reuse ;  /* 0x00000006a1a17c23 */ /* 0x100fe200080108d4 */
[--C-:B------:R-:W-:Y:S01]  /*8500*/  FFMA.FTZ R181, R164, UR6, -R212.reuse ;  /* 0x00000006a4b57c23 */ /* 0x100fe200080108d4 */
[----:B------:R-:W0:Y:S01]  /*8510*/  MUFU.TANH R207, R207 ;  /* 0x000000cf00cf7308 */ /* 0x000e220000002400 */
[----:B-1----:R-:W-:Y:S01]  /*8520*/  FMNMX.FTZ R171, R205, R170, !PT ;  /* 0x000000aacdab7209 */ /* 0x002fe20007810000 */
[--C-:B------:R-:W-:Y:S01]  /*8530*/  FFMA.FTZ R182, R165, UR6, -R212.reuse ;  /* 0x00000006a5b67c23 */ /* 0x100fe200080108d4 */
[--C-:B------:R-:W-:Y:S01]  /*8540*/  FFMA.FTZ R187, R203, UR6, -R212.reuse ;  /* 0x00000006cbbb7c23 */ /* 0x100fe200080108d4 */
[--C-:B------:R-:W-:Y:S01]  /*8550*/  FFMA.FTZ R172, R172, UR6, -R212.reuse ;  /* 0x00000006acac7c23 */ /* 0x100fe200080108d4 */
[--C-:B------:R-:W-:Y:S01]  /*8560*/  FFMA.FTZ R173, R173, UR6, -R212.reuse ;  /* 0x00000006adad7c23 */ /* 0x100fe200080108d4 */
[----:B------:R-:W-:-:S02]  /*8570*/  FFMA.FTZ R176, R176, UR6, -R212 ;  /* 0x00000006b0b07c23 */ /* 0x000fc400080108d4 */
[----:B------:R-:W1:Y:S01]  /*8580*/  MUFU.TANH R208, R208 ;  /* 0x000000d000d07308 */ /* 0x000e620000002400 */
[----:B--2---:R-:W-:Y:S01]  /*8590*/  FMNMX.FTZ R174, R206, R171, !PT ;  /* 0x000000abceae7209 */ /* 0x004fe20007810000 */
[--C-:B------:R-:W-:Y:S01]  /*85a0*/  FFMA.FTZ R171, R199, UR6, -R212.reuse ;  /* 0x00000006c7ab7c23 */ /* 0x100fe200080108d4 */
[----:B------:R-:W-:-:S05]  /*85b0*/  FFMA.FTZ R199, R177, UR6, -R212 ;  /* 0x00000006b1c77c23 */ /* 0x000fca00080108d4 */
[----:B------:R-:W2:Y:S01]  /*85c0*/  MUFU.TANH R209, R209 ;  /* 0x000000d100d17308 */ /* 0x000ea20000002400 */
[----:B0-----:R-:W-:-:S07]  /*85d0*/  FMNMX.FTZ R175, R207, R174, !PT ;  /* 0x000000aecfaf7209 */ /* 0x001fce0007810000 */
[----:B------:R-:W0:Y:S01]  /*85e0*/  MUFU.TANH R210, R210 ;  /* 0x000000d200d27308 */ /* 0x000e220000002400 */
[----:B-1----:R-:W-:-:S07]  /*85f0*/  FMNMX.FTZ R174, R208, R175, !PT ;  /* 0x000000afd0ae7209 */ /* 0x002fce0007810000 */
[----:B------:R-:W1:Y:S01]  /*8600*/  MUFU.TANH R211, R211 ;  /* 0x000000d300d37308 */ /* 0x000e620000002400 */
[----:B--2---:R-:W-:-:S07]  /*8610*/  FMNMX.FTZ R175, R209, R174, !PT ;  /* 0x000000aed1af7209 */ /* 0x004fce0007810000 */
[----:B------:R-:W2:Y:S01]  /*8620*/  MUFU.EX2 R169, R169 ;  /* 0x000000a900a97308 */ /* 0x000ea20000000800 */
[----:B0-----:R-:W-:Y:S01]  /*8630*/  FMNMX.FTZ R156, R210, R175, !PT ;  /* 0x000000afd29c7209 */ /* 0x001fe20007810000 */
[----:B------:R-:W-:-:S06]  /*8640*/  FFMA.FTZ R175, R157, UR6, -R212 ;  /* 0x000000069daf7c23 */ /* 0x000fcc00080108d4 */
[----:B------:R0:W-:Y:S01]  /*8650*/  MUFU.EX2 R170, R202 ;  /* 0x000000ca00aa7308 */ /* 0x0001e20000000800 */
[----:B-1----:R-:W-:-:S05]  /*8660*/  FMNMX.FTZ R156, R211, R156, !PT ;  /* 0x0000009cd39c7209 */ /* 0x002fca0007810000 */
[----:B------:R-:W1:Y:S02]  /*8670*/  SHFL.BFLY PT, R157, R156, 0x2, 0x1f ;  /* 0x0c401f009c9d7f89 */ /* 0x000e6400000e0000 */
[----:B------:R-:W3:Y:S01]  /*8680*/  MUFU.EX2 R171, R171 ;  /* 0x000000ab00ab7308 */ /* 0x000ee20000000800 */
[----:B0-----:R-:W-:Y:S01]  /*8690*/  FFMA.FTZ R202, R158, UR6, -R212 ;  /* 0x000000069eca7c23 */ /* 0x001fe200080108d4 */
[-C--:B--2---:R-:W-:Y:S01]  /*86a0*/  FMUL.FTZ R24, R24, R169.reuse ;  /* 0x000000a918187220 */ /* 0x084fe20000410000 */
        /* <DEDUP_REMOVED lines=19> */
[----:B-1----:R-:W-:Y:S01]  /*87e0*/  FMNMX.FTZ R157, R156, R157, !PT ;  /* 0x0000009d9c9d7209 */ /* 0x002fe20007810000 */
[-C--:B------:R-:W-:Y:S01]  /*87f0*/  FMUL.FTZ R60, R60, R169.reuse ;  /* 0x000000a93c3c7220 */ /* 0x080fe20000410000 */
[----:B------:R-:W-:Y:S01]  /*8800*/  MUFU.EX2 R178, R178 ;  /* 0x000000b200b27308 */ /* 0x000fe20000000800 */
[-C--:B------:R-:W-:Y:S01]  /*8810*/  FMUL.FTZ R61, R61, R169.reuse ;  /* 0x000000a93d3d7220 */ /* 0x080fe20000410000 */
        /* <DEDUP_REMOVED lines=25> */
[----:B0-----:R-:W-:Y:S01]  /*89b0*/  FMNMX.FTZ R177, R157, R156, !PT ;  /* 0x0000009c9db17209 */ /* 0x001fe20007810000 */
[-C--:B------:R-:W-:Y:S01]  /*89c0*/  FMUL.FTZ R105, R105, R169.reuse ;  /* 0x000000a969697220 */ /* 0x080fe20000410000 */
[-C--:B------:R-:W-:Y:S01]  /*89d0*/  FMUL.FTZ R108, R108, R169.reuse ;  /* 0x000000a96c6c7220 */ /* 0x080fe20000410000 */
[-C--:B------:R-:W-:Y:S01]  /*89e0*/  FMUL.FTZ R109, R109, R169.reuse ;  /* 0x000000a96d6d7220 */ /* 0x080fe20000410000 */
[-C--:B------:R-:W-:Y:S01]  /*89f0*/  FMUL.FTZ R112, R112, R169.reuse ;  /* 0x000000a970707220 */ /* 0x080fe20000410000 */
[----:B------:R-:W-:Y:S01]  /*8a00*/  FADD.FTZ R156, -R177, R188 ;  /* 0x000000bcb19c7221 */ /* 0x000fe20000010100 */
[----:B------:R-:W-:Y:S01]  /*8a10*/  MUFU.EX2 R182, R182 ;  /* 0x000000b600b67308 */ /* 0x000fe20000000800 */
[-C--:B------:R-:W-:Y:S01]  /*8a20*/  FMUL.FTZ R113, R113, R169.reuse ;  /* 0x000000a971717220 */ /* 0x080fe20000410000 */
[-C--:B------:R-:W-:Y:S01]  /*8a30*/  FMUL.FTZ R116, R116, R169.reuse ;  /* 0x000000a974747220 */ /* 0x080fe20000410000 */
[----:B------:R-:W-:Y:S01]  /*8a40*/  FMUL.FTZ R188, R156, UR6 ;  /* 0x000000069cbc7c20 */ /* 0x000fe20008410000 */
[----:B------:R-:W-:Y:S01]  /*8a50*/  FMUL.FTZ R156, R177, UR6 ;  /* 0x00000006b19c7c20 */ /* 0x000fe20008410000 */
[-C--:B------:R-:W-:Y:S01]  /*8a60*/  FMUL.FTZ R117, R117, R169.reuse ;  /* 0x000000a975757220 */ /* 0x080fe20000410000 */
[-C--:B------:R-:W-:Y:S01]  /*8a70*/  FMUL.FTZ R120, R120, R169.reuse ;  /* 0x000000a978787220 */ /* 0x080fe20000410000 */
[----:B------:R-:W-:Y:S01]  /*8a80*/  FMUL.FTZ R121, R121, R169 ;  /* 0x000000a979797220 */ /* 0x000fe20000410000 */
[----:B------:R-:W-:Y:S01]  /*8a90*/  FFMA.FTZ R201, R153, UR6, -R156 ;  /* 0x0000000699c97c23 */ /* 0x000fe2000801089c */
[----:B------:R-:W0:Y:S01]  /*8aa0*/  MUFU.EX2 R188, R188 ;  /* 0x000000bc00bc7308 */ /* 0x000e220000000800 */
[----:B------:R-:W-:-:S02]  /*8ab0*/  @!P2 IMAD R153, R200, 0x40, R185 ;  /* 0x00000040c899a824 */ /* 0x000fc400078e02b9 */
[--C-:B------:R-:W-:Y:S01]  /*8ac0*/  FFMA.FTZ R212, R152, UR6, -R156.reuse ;  /* 0x0000000698d47c23 */ /* 0x100fe2000801089c */
[--C-:B------:R-:W-:Y:S01]  /*8ad0*/  FFMA.FTZ R203, R154, UR6, -R156.reuse ;  /* 0x000000069acb7c23 */ /* 0x100fe2000801089c */
[----:B------:R-:W-:Y:S01]  /*8ae0*/  FFMA.FTZ R214, R155, UR6, -R156 ;  /* 0x000000069bd67c23 */ /* 0x000fe2000801089c */
[----:B------:R-:W-:Y:S02]  /*8af0*/  @!P2 IMAD R153, R153, 0x4, R2 ;  /* 0x000000049999a824 */ /* 0x000fe400078e0202 */
[--C-:B------:R-:W-:Y:S01]  /*8b00*/  FFMA.FTZ R213, R162, UR6, -R156.reuse ;  /* 0x00000006a2d57c23 */ /* 0x100fe2000801089c */
        /* <DEDUP_REMOVED lines=10> */
[----:B------:R-:W-:Y:S01]  /*8bb0*/  FFMA.FTZ R211, R211, UR6, -R156 ;  /* 0x00000006d3d37c23 */ /* 0x000fe2000801089c */
[----:B------:R-:W-:Y:S01]  /*8bc0*/  @!P2 STS [R153+0x38400], R169 ;  /* 0x038400a99900a388 */ /* 0x000fe20000000800 */
[----:B------:R-:W-:Y:S01]  /*8bd0*/  MUFU.EX2 R201, R201 ;  /* 0x000000c900c97308 */ /* 0x000fe20000000800 */
[----:B---3--:R-:W-:Y:S01]  /*8be0*/  F2FP.BF16.F32.PACK_AB R152, R171, R170 ;  /* 0x000000aaab98723e */ /* 0x008fe200000010ff */
[----:B0-----:R-:W-:Y:S01]  /*8bf0*/  FMUL.FTZ R26, R26, R188 ;  /* 0x000000bc1a1a7220 */ /* 0x001fe20000410000 */
[----:B------:R0:W-:Y:S01]  /*8c00*/  @!P2 STS [R153+0x38420], R188 ;  /* 0x038420bc9900a388 */ /* 0x0001e20000000800 */
[----:B------:R-:W-:Y:S01]  /*8c10*/  F2FP.BF16.F32.PACK_AB R154, R175, R174 ;  /* 0x000000aeaf9a723e */ /* 0x000fe200000010ff */
[----:B------:R-:W-:Y:S01]  /*8c20*/  FMUL.FTZ R27, R27, R188 ;  /* 0x000000bc1b1b7220 */ /* 0x000fe20000410000 */
[----:B------:R-:W-:Y:S01]  /*8c30*/  F2FP.BF16.F32.PACK_AB R156, R179, R178 ;  /* 0x000000b2b39c723e */ /* 0x000fe200000010ff */
[----:B------:R-:W-:Y:S01]  /*8c40*/  FMUL.FTZ R30, R30, R188 ;  /* 0x000000bc1e1e7220 */ /* 0x000fe20000410000 */
[----:B------:R-:W0:Y:S01]  /*8c50*/  MUFU.EX2 R212, R212 ;  /* 0x000000d400d47308 */ /* 0x000e220000000800 */
[----:B------:R-:W-:Y:S01]  /*8c60*/  F2FP.BF16.F32.PACK_AB R158, R181, R180 ;  /* 0x000000b4b59e723e */ /* 0x000fe200000010ff */
        /* <DEDUP_REMOVED lines=14> */
[----:B------:R-:W1:Y:S01]  /*8d50*/  MUFU.EX2 R214, R214 ;  /* 0x000000d600d67308 */ /* 0x000e620000000800 */
[----:B0-----:R-:W-:Y:S01]  /*8d60*/  F2FP.BF16.F32.PACK_AB R153, R212, R201 ;  /* 0x000000c9d499723e */ /* 0x001fe200000010ff */
        /* <DEDUP_REMOVED lines=14> */
[----:B------:R-:W0:Y:S01]  /*8e50*/  MUFU.EX2 R216, R216 ;  /* 0x000000d800d87308 */ /* 0x000e220000000800 */
[----:B-1----:R-:W-:Y:S01]  /*8e60*/  F2FP.BF16.F32.PACK_AB R155, R214, R203 ;  /* 0x000000cbd69b723e */ /* 0x002fe200000010ff */
[----:B------:R-:W-:Y:S01]  /*8e70*/  BAR.SYNC.DEFER_BLOCKING 0xf, 0x100 ;  /* 0x03c4000000007b1d */ /* 0x000fe20000010000 */
        /* <DEDUP_REMOVED lines=21> */
[----:B------:R-:W0:Y:S01]  /*8fd0*/  MUFU.EX2 R183, R183 ;  /* 0x000000b700b77308 */ /* 0x000e220000000800 */
[-C--:B------:R-:W-:Y:S01]  /*8fe0*/  FMUL.FTZ R119, R119, R188.reuse ;  /* 0x000000bc77777220 */ /* 0x080fe20000410000 */
[-C--:B------:R-:W-:Y:S01]  /*8ff0*/  FMUL.FTZ R122, R122, R188.reuse ;  /* 0x000000bc7a7a7220 */ /* 0x080fe20000410000 */
[-C--:B------:R-:W-:Y:S01]  /*9000*/  FMUL.FTZ R123, R123, R188.reuse ;  /* 0x000000bc7b7b7220 */ /* 0x080fe20000410000 */
[-C--:B------:R-:W-:Y:S01]  /*9010*/  FMUL.FTZ R124, R124, R169.reuse ;  /* 0x000000a97c7c7220 */ /* 0x080fe20000410000 */
[----:B------:R-:W-:Y:S01]  /*9020*/  FMUL.FTZ R125, R125, R169 ;  /* 0x000000a97d7d7220 */ /* 0x000fe20000410000 */
[-C--:B------:R-:W-:Y:S01]  /*9030*/  FMUL.FTZ R126, R126, R188.reuse ;  /* 0x000000bc7e7e7220 */ /* 0x080fe20000410000 */
[-C--:B------:R-:W-:Y:S01]  /*9040*/  FMUL.FTZ R127, R127, R188.reuse ;  /* 0x000000bc7f7f7220 */ /* 0x080fe20000410000 */
[----:B------:R-:W-:Y:S01]  /*9050*/  MUFU.EX2 R187, R187 ;  /* 0x000000bb00bb7308 */ /* 0x000fe20000000800 */
[----:B-1----:R-:W-:Y:S01]  /*9060*/  F2FP.BF16.F32.PACK_AB R159, R218, R215 ;  /* 0x000000d7da9f723e */ /* 0x002fe200000010ff */
[-C--:B------:R-:W-:Y:S01]  /*9070*/  FMUL.FTZ R128, R128, R169.reuse ;  /* 0x000000a980807220 */ /* 0x080fe20000410000 */
[-C--:B------:R-:W-:Y:S01]  /*9080*/  FMUL.FTZ R129, R129, R169.reuse ;  /* 0x000000a981817220 */ /* 0x080fe20000410000 */
[-C--:B------:R-:W-:Y:S01]  /*9090*/  FMUL.FTZ R130, R130, R188.reuse ;  /* 0x000000bc82827220 */ /* 0x080fe20000410000 */
[----:B------:R-:W-:Y:S01]  /*90a0*/  FMUL.FTZ R131, R131, R188 ;  /* 0x000000bc83837220 */ /* 0x000fe20000410000 */
        /* <DEDUP_REMOVED lines=16> */
[----:B------:R-:W-:Y:S01]  /*91b0*/  FMUL.FTZ R145, R145, R169 ;  /* 0x000000a991917220 */ /* 0x000fe20000410000 */
[-C--:B------:R-:W-:Y:S01]  /*91c0*/  FMUL.FTZ R146, R146, R188.reuse ;  /* 0x000000bc92927220 */ /* 0x080fe20000410000 */
[----:B------:R-:W0:Y:S01]  /*91d0*/  MUFU.EX2 R205, R205 ;  /* 0x000000cd00cd7308 */ /* 0x000e220000000800 */
[----:B-1----:R-:W-:Y:S01]  /*91e0*/  F2FP.BF16.F32.PACK_AB R162, R172, R187 ;  /* 0x000000bbaca2723e */ /* 0x002fe200000010ff */
[-C--:B------:R-:W-:Y:S01]  /*91f0*/  FMUL.FTZ R147, R147, R188.reuse ;  /* 0x000000bc93937220 */ /* 0x080fe20000410000 */
[-C--:B------:R-:W-:Y:S01]  /*9200*/  FMUL.FTZ R148, R148, R169.reuse ;  /* 0x000000a994947220 */ /* 0x080fe20000410000 */
[----:B------:R-:W-:Y:S01]  /*9210*/  FMUL.FTZ R149, R149, R169 ;  /* 0x000000a995957220 */ /* 0x000fe20000410000 */
[-C--:B------:R-:W-:Y:S01]  /*9220*/  FMUL.FTZ R150, R150, R188.reuse ;  /* 0x000000bc96967220 */ /* 0x080fe20000410000 */
[----:B------:R-:W-:Y:S01]  /*9230*/  FMUL.FTZ R151, R151, R188 ;  /* 0x000000bc97977220 */ /* 0x000fe20000410000 */
[----:B------:R1:W-:Y:S01]  /*9240*/  STSM.16.M88.4 [R192+0x36400], R152 ;  /* 0x03640098c0007844 */ /* 0x0003e20000000200 */
[----:B------:R-:W-:Y:S01]  /*9250*/  MUFU.EX2 R206, R206 ;  /* 0x000000ce00ce7308 */ /* 0x000fe20000000800 */
[----:B------:R-:W-:-:S02]  /*9260*/  VIADD R210, R217, 0x80 ;  /* 0x00000080d9d27836 */ /* 0x000fc40000000000 */
[----:B------:R-:W-:Y:S01]  /*9270*/  FFMA.FTZ R170, R169, R194, R170 ;  /* 0x000000c2a9aa7223 */ /* 0x000fe200000100aa */
[----:B------:R1:W-:Y:S01]  /*9280*/  STSM.16.M88.4 [R191], R156 ;  /* 0x0000009cbf007844 */ /* 0x0003e20000000200 */
[----:B------:R-:W-:Y:S02]  /*9290*/  FFMA.FTZ R195, R188, R195, R201 ;  /* 0x000000c3bcc37223 */ /* 0x000fe400000100c9 */
[----:B------:R-:W-:Y:S01]  /*92a0*/  FADD.FTZ R171, R171, R170 ;  /* 0x000000aaabab7221 */ /* 0x000fe20000010000 */
[----:B------:R-:W2:Y:S01]  /*92b0*/  MUFU.EX2 R207, R207 ;  /* 0x000000cf00cf7308 */ /* 0x000ea20000000800 */
[----:B0-----:R-:W-:Y:S01]  /*92c0*/  F2FP.BF16.F32.PACK_AB R161, R205, R204 ;  /* 0x000000cccda1723e */ /* 0x001fe200000010ff */
[----:B------:R-:W-:Y:S01]  /*92d0*/  FADD.FTZ R212, R212, R195 ;  /* 0x000000c3d4d47221 */ /* 0x000fe20000010000 */
[----:B------:R-:W-:-:S03]  /*92e0*/  FADD.FTZ R174, R174, R171 ;  /* 0x000000abaeae7221 */ /* 0x000fc60000010000 */
[----:B------:R-:W-:Y:S01]  /*92f0*/  FADD.FTZ R203, R203, R212 ;  /* 0x000000d4cbcb7221 */ /* 0x000fe20000010000 */
[----:B------:R-:W-:Y:S01]  /*9300*/  FADD.FTZ R175, R175, R174 ;  /* 0x000000aeafaf7221 */ /* 0x000fe20000010000 */
[----:B------:R-:W-:Y:S02]  /*9310*/  MUFU.EX2 R173, R173 ;  /* 0x000000ad00ad7308 */ /* 0x000fe40000000800 */
[----:B------:R-:W-:Y:S01]  /*9320*/  FADD.FTZ R214, R214, R203 ;  /* 0x000000cbd6d67221 */ /* 0x000fe20000010000 */
[----:B------:R-:W-:-:S03]  /*9330*/  FADD.FTZ R178, R178, R175 ;  /* 0x000000afb2b27221 */ /* 0x000fc60000010000 */
[----:B------:R-:W-:Y:S01]  /*9340*/  FADD.FTZ R213, R213, R214 ;  /* 0x000000d6d5d57221 */ /* 0x000fe20000010000 */
[----:B------:R-:W-:Y:S01]  /*9350*/  FADD.FTZ R179, R179, R178 ;  /* 0x000000b2b3b37221 */ /* 0x000fe20000010000 */
[----:B------:R-:W0:Y:S01]  /*9360*/  MUFU.EX2 R176, R176 ;  /* 0x000000b000b07308 */ /* 0x000e220000000800 */
[----:B--2---:R-:W-:Y:S01]  /*9370*/  F2FP.BF16.F32.PACK_AB R163, R207, R206 ;  /* 0x000000cecfa3723e */ /* 0x004fe200000010ff */
[----:B------:R-:W-:Y:S01]  /*9380*/  FADD.FTZ R216, R216, R213 ;  /* 0x000000d5d8d87221 */ /* 0x000fe20000010000 */
[----:B------:R-:W-:-:S03]  /*9390*/  FADD.FTZ R180, R180, R179 ;  /* 0x000000b3b4b47221 */ /* 0x000fc60000010000 */
[----:B------:R1:W-:Y:S01]  /*93a0*/  STSM.16.M88.4 [R190], R160 ;  /* 0x000000a0be007844 */ /* 0x0003e20000000200 */
[----:B------:R-:W-:Y:S01]  /*93b0*/  FADD.FTZ R215, R215, R216 ;  /* 0x000000d8d7d77221 */ /* 0x000fe20000010000 */
[----:B------:R-:W-:Y:S01]  /*93c0*/  MUFU.EX2 R199, R199 ;  /* 0x000000c700c77308 */ /* 0x000fe20000000800 */
[----:B------:R-:W-:Y:S02]  /*93d0*/  FADD.FTZ R181, R181, R180 ;  /* 0x000000b4b5b57221 */ /* 0x000fe40000010000 */
[----:B------:R-:W-:Y:S02]  /*93e0*/  FADD.FTZ R215, R218, R215 ;  /* 0x000000d7dad77221 */ /* 0x000fe40000010000 */
[----:B------:R-:W-:Y:S02]  /*93f0*/  FADD.FTZ R182, R182, R181 ;  /* 0x000000b5b6b67221 */ /* 0x000fe40000010000 */
        /* <DEDUP_REMOVED lines=10> */
[----:B------:R-:W-:Y:S02]  /*94a0*/  FADD.FTZ R173, R173, R172 ;  /* 0x000000acadad7221 */ /* 0x000fe40000010000 */
[----:B------:R-:W0:Y:S01]  /*94b0*/  MUFU.EX2 R209, R209 ;  /* 0x000000d100d17308 */ /* 0x000e220000000800 */
[----:B--2---:R-:W-:Y:S01]  /*94c0*/  F2FP.BF16.F32.PACK_AB R166, R202, R199 ;  /* 0x000000c7caa6723e */ /* 0x004fe200000010ff */
[----:B------:R-:W-:-:S04]  /*94d0*/  FADD.FTZ R176, R176, R173 ;  /* 0x000000adb0b07221 */ /* 0x000fc80000010000 */
[----:B------:R-:W-:Y:S02]  /*94e0*/  FADD.FTZ R199, R199, R176 ;  /* 0x000000b0c7c77221 */ /* 0x000fe40000010000 */
[----:B------:R-:W-:Y:S02]  /*94f0*/  MUFU.EX2 R200, R200 ;  /* 0x000000c800c87308 */ /* 0x000fe40000000800 */
[----:B------:R-:W-:-:S06]  /*9500*/  FADD.FTZ R194, R202, R199 ;  /* 0x000000c7cac27221 */ /* 0x000fcc0000010000 */
[----:B------:R-:W2:Y:S01]  /*9510*/  MUFU.EX2 R211, R211 ;  /* 0x000000d300d37308 */ /* 0x000ea20000000800 */
[----:B0-----:R-:W-:Y:S01]  /*9520*/  F2FP.BF16.F32.PACK_AB R165, R209, R208 ;  /* 0x000000d0d1a5723e */ /* 0x001fe200000010ff */
[----:B------:R-:W-:-:S04]  /*9530*/  FADD.FTZ R208, R208, R207 ;  /* 0x000000cfd0d07221 */ /* 0x000fc80000010000 */
[----:B------:R-:W-:Y:S01]  /*9540*/  FADD.FTZ R209, R209, R208 ;  /* 0x000000d0d1d17221 */ /* 0x000fe20000010000 */
[----:B--2---:R-:W-:-:S03]  /*9550*/  F2FP.BF16.F32.PACK_AB R167, R211, R200 ;  /* 0x000000c8d3a7723e */ /* 0x004fc600000010ff */
[----:B------:R-:W-:Y:S02]  /*9560*/  FADD.FTZ R200, R200, R209 ;  /* 0x000000d1c8c87221 */ /* 0x000fe40000010000 */
[----:B------:R1:W-:Y:S01]  /*9570*/  STSM.16.M88.4 [R189], R164 ;  /* 0x000000a4bd007844 */ /* 0x0003e20000000200 */
[----:B------:R-:W-:Y:S01]  /*9580*/  WARPGROUP.ARRIVE ;  /* 0x00000000000079c5 */ /* 0x000fe20000000000 */
[----:B------:R-:W-:-:S05]  /*9590*/  FADD.FTZ R195, R211, R200 ;  /* 0x000000c8d3c37221 */ /* 0x000fca0000010000 */
[----:B------:R-:W-:Y:S01]  /*95a0*/  HGMMA.64x256x16.F32.BF16 R24, R152, gdesc[UR8].tnspB, R24, gsb0 ;  /* 0x43e0000898187df0 */ /* 0x000fe20008001818 */
[----:B------:R-:W-:Y:S01]  /*95b0*/  R2UR UR10, R210 ;  /* 0x00000000d20a72ca */ /* 0x000fe200000e0000 */
[----:B------:R-:W-:Y:S01]  /*95c0*/  UMOV UR11, 0x40000040 ;  /* 0x40000040000b7882 */ /* 0x000fe20000000000 */
[C---:B------:R-:W-:Y:S01]  /*95d0*/  VIADD R210, R217.reuse, 0x100 ;  /* 0x00000100d9d27836 */ /* 0x040fe20000000000 */
[----:B------:R-:W-:Y:S01]  /*95e0*/  IADD3 R217, R217, 0x180, RZ ;  /* 0x00000180d9d97810 */ /* 0x000fe20007ffe0ff */
[----:B------:R-:W-:Y:S02]  /*95f0*/  WARPGROUP.DEPBAR.LE gsb0, 0x0 ;  /* 0x00008000000079c5 */ /* 0x000fe40000010000 */
[----:B------:R-:W-:-:S15]  /*9600*/  WARPGROUP.ARRIVE ;  /* 0x00000000000079c5 */ /* 0x000fde0000000000 */
        /* <DEDUP_REMOVED lines=20> */
[----:B0-----:R-:W0:Y:S02]  /*9750*/  FENCE.VIEW.ASYNC.S ;  /* 0x00000000000073c6 */ /* 0x001e240000000000 */
[----:B0-----:R-:W-:Y:S01]  /*9760*/  NOP ;  /* 0x0000000000007918 */ /* 0x001fe20000000000 */
[----:B------:R-:W-:Y:S06]  /*9770*/  BAR.ARV 0xe, 0x100 ;  /* 0x0384000000007b1d */ /* 0x000fec0000002000 */
[----:B-1----:R-:W-:Y:S05]  /*9780*/  @!P0 BRA `(.L_x_206) ;  /* 0x0000000000048947 */ /* 0x002fea0003800000 */
[----:B------:R-:W-:Y:S01]  /*9790*/  BPT.TRAP 0x1 ;  /* 0x000000040000795c */ /* 0x000fe20000300000 */
.L_x_206:
[----:B------:R-:W0:Y:S01]  /*97a0*/  S2UR UR10, SR_CgaCtaId ;  /* 0x00000000000a79c3 */ /* 0x000e220000008800 */
[----:B------:R-:W-:Y:S01]  /*97b0*/  R2UR UR7, R196 ;  /* 0x00000000c40772ca */ /* 0x000fe200000e0000 */
[----:B------:R-:W-:Y:S02]  /*97c0*/  IMAD.MOV.U32 R188, RZ, RZ, R177 ;  /* 0x000000ffffbc7224 */ /* 0x000fe400078e00b1 */
[----:B------:R-:W-:Y:S02]  /*97d0*/  IMAD.MOV.U32 R187, RZ, RZ, R168 ;  /* 0x000000ffffbb7224 */ /* 0x000fe400078e00a8 */
[----:B------:R-:W-:-:S08]  /*97e0*/  IMAD.MOV.U32 R200, RZ, RZ, R197 ;  /* 0x000000ffffc87224 */ /* 0x000fd000078e00c5 */
[----:B------:R-:W-:-:S04]  /*97f0*/  UIADD3 UR7, UR7, 0x38860, URZ ;  /* 0x0003886007077890 */ /* 0x000fc8000fffe03f */
[----:B0-----:R-:W-:-:S09]  /*9800*/  UPRMT UR7, UR10, 0x654, UR7 ;  /* 0x000006540a077896 */ /* 0x001fd20008000007 */
[----:B------:R-:W-:Y:S01]  /*9810*/  SYNCS.ARRIVE.TRANS64.RED.A1T0 RZ, [UR7], RZ ;  /* 0x000000ffffff79a7 */ /* 0x000fe20008100407 */
[----:B------:R-:W-:Y:S05]  /*9820*/  @P1 BRA `(.L_x_207) ;  /* 0xffffffcc00981947 */ /* 0x000fea000383ffff */
[----:B------:R-:W-:Y:S02]  /*9830*/  IMAD.SHL.U32 R152, R197, 0x40, RZ ;  /* 0x00000040c5987824 */ /* 0x000fe400078e00ff */
[----:B------:R-:W-:Y:S02]  /*9840*/  IMAD.MOV.U32 R188, RZ, RZ, R177 ;  /* 0x000000ffffbc7224 */ /* 0x000fe400078e00b1 */
[----:B------:R-:W-:-:S07]  /*9850*/  IMAD.MOV.U32 R187, RZ, RZ, R168 ;  /* 0x000000ffffbb7224 */ /* 0x000fce00078e00a8 */
.L_x_196:
[----:B------:R-:W0:Y:S01]  /*9860*/  SHFL.BFLY PT, R3, R194, 0x2, 0x1f ;  /* 0x0c401f00c2037f89 */ /* 0x000e2200000e0000 */
[----:B------:R-:W-:Y:S08]  /*9870*/  BAR.ARV 0x8, 0x100 ;  /* 0x0204000000007b1d */ /* 0x000ff00000002000 */
[----:B------:R-:W-:Y:S01]  /*9880*/  BAR.SYNC.DEFER_BLOCKING 0xf, 0x100 ;  /* 0x03c4000000007b1d */ /* 0x000fe20000010000 */
[----:B------:R-:W-:Y:S01]  /*9890*/  ISETP.NE.AND P0, PT, R186, RZ, PT ;  /* 0x000000ffba00720c */ /* 0x000fe20003f05270 */
[----:B------:R-:W-:-:S04]  /*98a0*/  IMAD.IADD R185, R185, 0x1, R152 ;  /* 0x00000001b9b97824 */ /* 0x000fc800078e0298 */
[----:B------:R-:W1:Y:S01]  /*98b0*/  SHFL.BFLY PT, R4, R195, 0x2, 0x1f ;  /* 0x0c401f00c3047f89 */ /* 0x000e6200000e0000 */
[----:B0-----:R-:W-:-:S07]  /*98c0*/  FADD.FTZ R3, R3, R194 ;  /* 0x000000c203037221 */ /* 0x001fce0000010000 */
[----:B------:R-:W-:Y:S01]  /*98d0*/  @!P0 LEA R2, R185, R2, 0x2 ;  /* 0x00000002b9028211 */ /* 0x000fe200078e10ff */
[----:B------:R-:W0:Y:S01]  /*98e0*/  SHFL.BFLY PT, R0, R3, 0x1, 0x1f ;  /* 0x0c201f0003007f89 */ /* 0x000e2200000e0000 */
[----:B-1----:R-:W-:-:S05]  /*98f0*/  FADD.FTZ R4, R4, R195 ;  /* 0x000000c304047221 */ /* 0x002fca0000010000 */
[----:B------:R-:W1:Y:S01]  /*9900*/  SHFL.BFLY PT, R5, R4, 0x1, 0x1f ;  /* 0x0c201f0004057f89 */ /* 0x000e6200000e0000 */
[----:B0-----:R-:W-:Y:S01]  /*9910*/  FADD.FTZ R6, R3, R0 ;  /* 0x0000000003067221 */ /* 0x001fe20000010000 */
[----:B------:R-:W-:-:S04]  /*9920*/  IMAD.MOV.U32 R0, RZ, RZ, RZ ;  /* 0x000000ffff007224 */ /* 0x000fc800078e00ff */
[----:B------:R-:W-:-:S13]  /*9930*/  FSETP.NE.FTZ.AND P1, PT, R6, RZ, PT ;  /* 0x000000ff0600720b */ /* 0x000fda0003f35000 */
[----:B------:R-:W0:Y:S01]  /*9940*/  @P1 MUFU.LG2 R3, R6 ;  /* 0x0000000600031308 */ /* 0x000e220000000c00 */
[----:B-1----:R-:W-:Y:S01]  /*9950*/  FADD.FTZ R8, R4, R5 ;  /* 0x0000000504087221 */ /* 0x002fe20000010000 */
[----:B------:R-:W-:Y:S02]  /*9960*/  IMAD.MOV.U32 R5, RZ, RZ, RZ ;  /* 0x000000ffff057224 */ /* 0x000fe400078e00ff */
[----:B------:R-:W-:Y:S02]  /*9970*/  IMAD.MOV.U32 R4, RZ, RZ, -0x800000 ;  /* 0xff800000ff047424 */ /* 0x000fe400078e00ff */
[----:B------:R-:W-:Y:S02]  /*9980*/  FSETP.NE.FTZ.AND P2, PT, R8, RZ, PT ;  /* 0x000000ff0800720b */ /* 0x000fe40003f55000 */
[----:B------:R1:W2:Y:S01]  /*9990*/  @P1 MUFU.RCP R5, R6 ;  /* 0x0000000600051308 */ /* 0x0002a20000001000 */
[----:B0-----:R-:W-:Y:S01]  /*99a0*/  @P1 FMUL.FTZ R3, R3, 0.69314718246459960938 ;  /* 0x3f31721803031820 */ /* 0x001fe20000410000 */
[----:B-1----:R-:W-:-:S09]  /*99b0*/  IMAD.U32 R6, RZ, RZ, UR6 ;  /* 0x00000006ff067e24 */ /* 0x002fd2000f8e00ff */
[----:B------:R-:W0:Y:S01]  /*99c0*/  @P2 MUFU.RCP R0, R8 ;  /* 0x0000000800002308 */ /* 0x000e220000001000 */
[----:B------:R-:W-:Y:S01]  /*99d0*/  @P1 FMUL.FTZ R6, R6, 0.69314718246459960938 ;  /* 0x3f31721806061820 */ /* 0x000fe20000410000 */
[----:B--2---:R-:W-:Y:S01]  /*99e0*/  @!P0 STS [R2+0x38400], R5 ;  /* 0x0384000502008388 */ /* 0x004fe20000000800 */
[----:B------:R-:W-:-:S05]  /*99f0*/  FMUL.FTZ R24, R24, R5 ;  /* 0x0000000518187220 */ /* 0x000fca0000410000 */
[----:B------:R1:W2:Y:S01]  /*9a00*/  @P2 MUFU.LG2 R7, R8 ;  /* 0x0000000800072308 */ /* 0x0002a20000000c00 */
        /* <DEDUP_REMOVED lines=8> */
[----:B0-----:R0:W-:Y:S01]  /*9a90*/  @!P0 STS [R2+0x38420], R0 ;  /* 0x0384200002008388 */ /* 0x0011e20000000800 */
[----:B-1----:R-:W-:-:S02]  /*9aa0*/  IMAD.U32 R8, RZ, RZ, UR6 ;  /* 0x00000006ff087e24 */ /* 0x002fc4000f8e00ff */
[-C--:B------:R-:W-:Y:S01]  /*9ab0*/  FMUL.FTZ R41, R41, R5.reuse ;  /* 0x0000000529297220 */ /* 0x080fe20000410000 */
[-C--:B------:R-:W-:Y:S01]  /*9ac0*/  FMUL.FTZ R44, R44, R5.reuse ;  /* 0x000000052c2c7220 */ /* 0x080fe20000410000 */
[-C--:B------:R-:W-:Y:S01]  /*9ad0*/  FMUL.FTZ R45, R45, R5.reuse ;  /* 0x000000052d2d7220 */ /* 0x080fe20000410000 */
[----:B------:R-:W-:Y:S01]  /*9ae0*/  @P2 FMUL.FTZ R8, R8, 0.69314718246459960938 ;  /* 0x3f31721808082820 */ /* 0x000fe20000410000 */
[-C--:B------:R-:W-:Y:S01]  /*9af0*/  FMUL.FTZ R48, R48, R5.reuse ;  /* 0x0000000530307220 */ /* 0x080fe20000410000 */
[-C--:B------:R-:W-:Y:S01]  /*9b00*/  FMUL.FTZ R49, R49, R5.reuse ;  /* 0x0000000531317220 */ /* 0x080fe20000410000 */
[----:B--2---:R-:W-:Y:S01]  /*9b10*/  @P2 FMUL.FTZ R7, R7, 0.69314718246459960938 ;  /* 0x3f31721807072820 */ /* 0x004fe20000410000 */
[-C--:B------:R-:W-:Y:S01]  /*9b20*/  FMUL.FTZ R52, R52, R5.reuse ;  /* 0x0000000534347220 */ /* 0x080fe20000410000 */
[----:B0-----:R-:W-:Y:S02]  /*9b30*/  IMAD.MOV.U32 R2, RZ, RZ, -0x800000 ;  /* 0xff800000ff027424 */ /* 0x001fe400078e00ff */
        /* <DEDUP_REMOVED lines=117> */
.L_x_177:
[----:B------:R-:W-:Y:S05]  /*a290*/  @P0 BRA `(.L_x_208) ;  /* 0x0000002000f80947 */ /* 0x000fea0003800000 */
[----:B------:R-:W0:Y:S01]  /*a2a0*/  S2R R0, SR_TID.X ;  /* 0x0000000000007919 */ /* 0x000e220000002100 */
[----:B------:R-:W1:Y:S01]  /*a2b0*/  S2UR UR5, SR_CgaCtaId ;  /* 0x00000000000579c3 */ /* 0x000e620000008800 */
[----:B------:R-:W-:Y:S01]  /*a2c0*/  UMOV UR4, 0x400 ;  /* 0x0000040000047882 */ /* 0x000fe20000000000 */
[----:B------:R-:W-:-:S06]  /*a2d0*/  IMAD R3, RZ, RZ, -UR61 ;  /* 0x8000003dff037e24 */ /* 0x000fcc000f8e02ff */
        /* <DEDUP_REMOVED lines=14> */
[----:B------:R-:W-:-:S03]  /*a3c0*/  LOP3.LUT R5, R9, 0xffffff80, RZ, 0xc0, !PT ;  /* 0xffffff8009057812 */ /* 0x000fc600078ec0ff */
[----:B------:R-:W0:Y:S01]  /*a3d0*/  SHFL.IDX PT, R7, R0, RZ, 0x1f ;  /* 0x00001fff00077589 */ /* 0x000e2200000e0000 */
[----:B-1----:R-:W-:Y:S01]  /*a3e0*/  ISETP.NE.AND P1, PT, R6, 0x1, PT ;  /* 0x000000010600780c */ /* 0x002fe20003f25270 */
[----:B------:R-:W-:Y:S01]  /*a3f0*/  IMAD.IADD R8, R22, 0x1, -R5 ;  /* 0x0000000116087824 */ /* 0x000fe200078e0a05 */
[----:B------:R-:W-:-:S04]  /*a400*/  SHF.R.S32.HI R5, RZ, 0x1f, R3 ;  /* 0x0000001fff057819 */ /* 0x000fc80000011403 */
[----:B------:R-:W-:Y:S02]  /*a410*/  SHF.R.S32.HI R155, RZ, 0x1f, R8 ;  /* 0x0000001fff9b7819 */ /* 0x000fe40000011408 */
[----:B0-----:R-:W-:Y:S02]  /*a420*/  ISETP.NE.AND P0, PT, R7, RZ, PT ;  /* 0x000000ff0700720c */ /* 0x001fe40003f05270 */
[----:B------:R-:W-:-:S04]  /*a430*/  LEA.HI R7, R155, R8, RZ, 0x2 ;  /* 0x000000089b077211 */ /* 0x000fc800078f10ff */
[----:B------:R-:W-:-:S07]  /*a440*/  SHF.R.S32.HI R154, RZ, 0x2, R7 ;  /* 0x00000002ff9a7819 */ /* 0x000fce0000011407 */
        /* <DEDUP_REMOVED lines=13> */
[CC--:B------:R-:W-:Y:S01]  /*a520*/  LEA.HI R152, R12.reuse, R23.reuse, RZ, 0x2 ;  /* 0x000000170c987211 */ /* 0x0c0fe200078f10ff */
[----:B------:R-:W3:Y:S01]  /*a530*/  LDC.64 R20, c[0x0][0xcd8] ;  /* 0x00033600ff147b82 */ /* 0x000ee20000000a00 */
[----:B------:R-:W-:Y:S01]  /*a540*/  LEA.HI R12, R12, R23, RZ, 0x5 ;  /* 0x000000170c0c7211 */ /* 0x000fe200078f28ff */
[----:B------:R-:W-:Y:S01]  /*a550*/  IMAD.IADD R9, R22, 0x1, -R9 ;  /* 0x0000000116097824 */ /* 0x000fe200078e0a09 */
[--C-:B------:R-:W-:Y:S01]  /*a560*/  SHF.R.S32.HI R10, RZ, 0x2, R152.reuse ;  /* 0x00000002ff0a7819 */ /* 0x100fe20000011498 */
[----:B------:R-:W-:Y:S01]  /*a570*/  UIADD3 UR4, UR9, UR4, URZ ;  /* 0x0000000409047290 */ /* 0x000fe2000fffe03f */
[----:B------:R-:W-:Y:S02]  /*a580*/  SHF.R.S32.HI R11, RZ, 0x1f, R152 ;  /* 0x0000001fff0b7819 */ /* 0x000fe40000011498 */
[----:B------:R-:W-:-:S02]  /*a590*/  SHF.R.S32.HI R12, RZ, 0x5, R12 ;  /* 0x00000005ff0c7819 */ /* 0x000fc4000001140c */
[----:B0-----:R-:W-:Y:S02]  /*a5a0*/  ISETP.NE.AND P0, PT, R18, 0x1, PT ;  /* 0x000000011200780c */ /* 0x001fe40003f05270 */
[----:B------:R-:W-:Y:S02]  /*a5b0*/  LEA.HI R11, R11, R10, RZ, 0x3 ;  /* 0x0000000a0b0b7211 */ /* 0x000fe400078f18ff */
[----:B------:R-:W-:Y:S02]  /*a5c0*/  LOP3.LUT R152, R152, 0x7ffffffc, RZ, 0xc0, !PT ;  /* 0x7ffffffc98987812 */ /* 0x000fe400078ec0ff */
[----:B------:R-:W-:Y:S01]  /*a5d0*/  LOP3.LUT R11, R11, 0xfffffff8, RZ, 0xc0, !PT ;  /* 0xfffffff80b0b7812 */ /* 0x000fe200078ec0ff */
[----:B--2---:R-:W-:Y:S02]  /*a5e0*/  USHF.R.S32.HI UR5, URZ, 0x1f, UR7 ;  /* 0x0000001f3f057899 */ /* 0x004fe40008011407 */
[----:B------:R-:W-:Y:S01]  /*a5f0*/  IMAD.IADD R152, R23, 0x1, -R152 ;  /* 0x0000000117987824 */ /* 0x000fe200078e0a98 */
[----:B------:R-:W-:-:S02]  /*a600*/  IADD3 R11, R10, -R11, RZ ;  /* 0x8000000b0a0b7210 */ /* 0x000fc40007ffe0ff */
[C---:B------:R-:W-:Y:S01]  /*a610*/  LEA.HI R10, R9.reuse, R9, RZ, 0x1 ;  /* 0x00000009090a7211 */ /* 0x040fe200078f08ff */
[----:B------:R-:W0:Y:S01]  /*a620*/  @P0 LDC R16, c[0x0][0xcec] ;  /* 0x00033b00ff100b82 */ /* 0x000e220000000800 */
[----:B------:R-:W-:Y:S02]  /*a630*/  IMAD.SHL.U32 R152, R152, 0x2, RZ ;  /* 0x0000000298987824 */ /* 0x000fe400078e00ff */
[----:B------:R-:W-:Y:S01]  /*a640*/  LOP3.LUT R10, R10, 0x1ffffffe, RZ, 0xc0, !PT ;  /* 0x1ffffffe0a0a7812 */ /* 0x000fe200078ec0ff */
[----:B------:R-:W-:Y:S02]  /*a650*/  IMAD R153, R12, 0x10, R11 ;  /* 0x000000100c997824 */ /* 0x000fe400078e020b */
[----:B---3--:R-:W-:Y:S02]  /*a660*/  IMAD R12, R20, UR5, RZ ;  /* 0x00000005140c7c24 */ /* 0x008fe4000f8e02ff */
[----:B------:R-:W2:Y:S01]  /*a670*/  @P0 LDC R17, c[0x0][0xcf0] ;  /* 0x00033c00ff110b82 */ /* 0x000ea20000000800 */
[----:B------:R-:W-:-:S02]  /*a680*/  IMAD.IADD R9, R9, 0x1, -R10 ;  /* 0x0000000109097824 */ /* 0x000fc400078e0a0a */
[----:B------:R-:W-:Y:S02]  /*a690*/  IMAD.U32 R11, RZ, RZ, UR9 ;  /* 0x00000009ff0b7e24 */ /* 0x000fe4000f8e00ff */
[----:B------:R-:W-:Y:S02]  /*a6a0*/  IMAD R9, R9, 0x8, R153 ;  /* 0x0000000809097824 */ /* 0x000fe400078e0299 */
[----:B------:R-:W-:Y:S02]  /*a6b0*/  IMAD R15, R21, UR7, R12 ;  /* 0x00000007150f7c24 */ /* 0x000fe4000f8e020c */
[----:B-1----:R-:W-:Y:S02]  /*a6c0*/  IMAD R9, R14, 0x40, R9 ;  /* 0x000000400e097824 */ /* 0x002fe400078e0209 */
[----:B------:R-:W-:Y:S02]  /*a6d0*/  IMAD.U32 R10, RZ, RZ, UR8 ;  /* 0x00000008ff0a7e24 */ /* 0x000fe4000f8e00ff */
[----:B------:R-:W-:Y:S01]  /*a6e0*/  IMAD.U32 R11, RZ, RZ, UR4 ;  /* 0x00000004ff0b7e24 */ /* 0x000fe2000f8e00ff */
[----:B------:R-:W-:Y:S01]  /*a6f0*/  ULDC.64 UR4, c[0x0][0xce0] ;  /* 0x0003380000047ab9 */ /* 0x000fe20000000a00 */
[----:B------:R-:W-:-:S02]  /*a700*/  IMAD.MOV.U32 R13, RZ, RZ, R9 ;  /* 0x000000ffff0d7224 */ /* 0x000fc400078e0009 */
[----:B0-----:R-:W-:-:S04]  /*a710*/  @P0 IMAD.HI.U32 R12, R9, R16, RZ ;  /* 0x00000010090c0227 */ /* 0x001fc800078e00ff */
[----:B------:R-:W-:Y:S01]  /*a720*/  IMAD.WIDE.U32 R10, R20, UR7, R10 ;  /* 0x00000007140a7c25 */ /* 0x000fe2000f8e000a */
[----:B--2---:R-:W-:-:S03]  /*a730*/  @P0 SHF.R.U32.HI R13, RZ, R17, R12 ;  /* 0x00000011ff0d0219 */ /* 0x004fc6000001160c */
[----:B------:R-:W-:Y:S02]  /*a740*/  IMAD.IADD R11, R11, 0x1, R15 ;  /* 0x000000010b0b7824 */ /* 0x000fe400078e020f */
[----:B------:R-:W-:Y:S01]  /*a750*/  IMAD R12, R5, UR4, RZ ;  /* 0x00000004050c7c24 */ /* 0x000fe2000f8e02ff */
[----:B------:R-:W-:Y:S01]  /*a760*/  IADD3 R15, -R13, RZ, RZ ;  /* 0x000000ff0d0f7210 */ /* 0x000fe20007ffe1ff */
[----:B------:R-:W-:-:S04]  /*a770*/  IMAD.WIDE.U32 R10, R3, UR4, R10 ;  /* 0x00000004030a7c25 */ /* 0x000fc8000f8e000a */
[----:B------:R-:W-:Y:S01]  /*a780*/  IMAD R9, R18, R15, R9 ;  /* 0x0000000f12097224 */ /* 0x000fe200078e0209 */
[----:B------:R-:W-:Y:S01]  /*a790*/  SHF.R.S32.HI R15, RZ, 0x1f, R13 ;  /* 0x0000001fff0f7819 */ /* 0x000fe2000001140d */
[----:B------:R-:W-:Y:S01]  /*a7a0*/  IMAD R16, R3, UR5, R12 ;  /* 0x0000000503107c24 */ /* 0x000fe2000f8e020c */
[----:B------:R-:W-:Y:S01]  /*a7b0*/  IADD3 R10, P0, R13, R10, RZ ;  /* 0x0000000a0d0a7210 */ /* 0x000fe20007f1e0ff */
[----:B------:R-:W-:Y:S01]  /*a7c0*/  ULDC.64 UR4, c[0x0][0xcc8] ;  /* 0x0003320000047ab9 */ /* 0x000fe20000000a00 */
[----:B------:R-:W-:Y:S02]  /*a7d0*/  SHF.R.S32.HI R12, RZ, 0x1f, R9 ;  /* 0x0000001fff0c7819 */ /* 0x000fe40000011409 */
[----:B------:R-:W-:-:S03]  /*a7e0*/  IADD3.X R11, R15, R11, R16, P0, !PT ;  /* 0x0000000b0f0b7210 */ /* 0x000fc600007fe410 */
[----:B------:R-:W-:Y:S02]  /*a7f0*/  IMAD R12, R12, UR4, RZ ;  /* 0x000000040c0c7c24 */ /* 0x000fe4000f8e02ff */
[----:B------:R-:W-:-:S04]  /*a800*/  IMAD.WIDE.U32 R10, R9, UR4, R10 ;  /* 0x00000004090a7c25 */ /* 0x000fc8000f8e000a */
[----:B------:R-:W-:Y:S01]  /*a810*/  IMAD R9, R9, UR5, R12 ;  /* 0x0000000509097c24 */ /* 0x000fe2000f8e020c */
[----:B------:R-:W-:Y:S01]  /*a820*/  LEA.HI R12, R0, R0, RZ, 0x1 ;  /* 0x00000000000c7211 */ /* 0x000fe200078f08ff */
[----:B------:R-:W-:Y:S02]  /*a830*/  ULDC.64 UR4, c[0x0][0xca8] ;  /* 0x00032a0000047ab9 */ /* 0x000fe40000000a00 */
[----:B------:R-:W-:Y:S01]  /*a840*/  IMAD.IADD R9, R11, 0x1, R9 ;  /* 0x000000010b097824 */ /* 0x000fe200078e0209 */
[----:B------:R-:W-:Y:S01]  /*a850*/  LEA R16, P0, R10, UR4, 0x2 ;  /* 0x000000040a107c11 */ /* 0x000fe2000f8010ff */
[----:B------:R-:W-:Y:S01]  /*a860*/  ULDC UR4, c[0x0][0xb88] ;  /* 0x0002e20000047ab9 */ /* 0x000fe20000000800 */
[----:B------:R-:W-:Y:S02]  /*a870*/  LOP3.LUT R11, R12, 0xfffffe, RZ, 0xc0, !PT ;  /* 0x00fffffe0c0b7812 */ /* 0x000fe400078ec0ff */
[----:B------:R-:W-:Y:S01]  /*a880*/  LEA.HI.X R17, R10, UR5, R9, 0x2, P0 ;  /* 0x000000050a117c11 */ /* 0x000fe200080f1409 */
[----:B------:R-:W-:Y:S01]  /*a890*/  SHFL.IDX PT, R12, R16, 0x1, 0x1c1f ;  /* 0x003c1f00100c7f89 */ /* 0x000fe200000e0000 */
[----:B------:R-:W-:-:S02]  /*a8a0*/  IMAD R9, R14, 0x40, R153 ;  /* 0x000000400e097824 */ /* 0x000fc400078e0299 */
[----:B------:R-:W-:Y:S01]  /*a8b0*/  IMAD.IADD R15, R0, 0x1, -R11 ;  /* 0x00000001000f7824 */ /* 0x000fe200078e0a0b */
[----:B------:R-:W-:Y:S01]  /*a8c0*/  SHFL.IDX PT, R10, R16, RZ, 0x1c1f ;  /* 0x001c1fff100a7589 */ /* 0x000fe200000e0000 */
[----:B------:R-:W-:Y:S02]  /*a8d0*/  IMAD R14, R18, UR4, RZ ;  /* 0x00000004120e7c24 */ /* 0x000fe4000f8e02ff */
[----:B------:R-:W-:Y:S01]  /*a8e0*/  IMAD.U32 R15, R15, -0x100, RZ ;  /* 0xffffff000f0f7824 */ /* 0x000fe200078e00ff */
[----:B------:R-:W0:Y:S04]  /*a8f0*/  SHFL.IDX PT, R11, R17, RZ, 0x1c1f ;  /* 0x001c1fff110b7589 */ /* 0x000e2800000e0000 */
[----:B------:R-:W1:Y:S01]  /*a900*/  SHFL.IDX PT, R13, R17, 0x1, 0x1c1f ;  /* 0x003c1f00110d7f89 */ /* 0x000e6200000e0000 */
[----:B------:R-:W-:Y:S01]  /*a910*/  ISETP.NE.AND P0, PT, R152, R15, PT ;  /* 0x0000000f9800720c */ /* 0x000fe20003f05270 */
[----:B------:R-:W-:-:S03]  /*a920*/  VIADD R15, R9, 0x8 ;  /* 0x00000008090f7836 */ /* 0x000fc60000000000 */
[-C--:B------:R-:W-:Y:S02]  /*a930*/  ISETP.GE.OR P2, PT, R9, R14.reuse, P0 ;  /* 0x0000000e0900720c */ /* 0x080fe40000746670 */
[----:B------:R-:W-:-:S11]  /*a940*/  ISETP.GE.OR P0, PT, R15, R14, P0 ;  /* 0x0000000e0f00720c */ /* 0x000fd60000706670 */
[----:B0-----:R0:W-:Y:S04]  /*a950*/  @!P2 ST.E desc[UR36][R10.64], R4 ;  /* 0x000000040a00a985 */ /* 0x0011e8000c101924 */
[----:B-1----:R0:W-:Y:S02]  /*a960*/  @!P0 ST.E desc[UR36][R12.64], R2 ;  /* 0x000000020c008985 */ /* 0x0021e4000c101924 */
.L_x_209:
[----:B------:R-:W1:Y:S01]  /*a970*/  S2R R14, SR_CTAID.X ;  /* 0x00000000000e7919 */ /* 0x000e620000002500 */
[----:B------:R-:W-:Y:S01]  /*a980*/  LEA.HI R19, R19, R22, RZ, 0x2 ;  /* 0x0000001613137211 */ /* 0x000fe200078f10ff */
[----:B------:R-:W2:Y:S01]  /*a990*/  S2UR UR7, SR_CTAID.Z ;  /* 0x00000000000779c3 */ /* 0x000ea20000002700 */
[----:B------:R-:W-:Y:S01]  /*a9a0*/  SHF.R.S32.HI R9, RZ, 0x1f, R7 ;  /* 0x0000001fff097819 */ /* 0x000fe20000011407 */
[----:B------:R-:W-:Y:S01]  /*a9b0*/  ULDC.64 UR8, c[0x0][0xc38] ;  /* 0x00030e0000087ab9 */ /* 0x000fe20000000a00 */
[----:B------:R-:W-:Y:S01]  /*a9c0*/  LOP3.LUT R19, R19, 0xfffffffc, RZ, 0xc0, !PT ;  /* 0xfffffffc13137812 */ /* 0x000fe200078ec0ff */
[----:B------:R-:W-:Y:S01]  /*a9d0*/  UIMAD UR6, UR6, UR8, URZ ;  /* 0x00000008060672a4 */ /* 0x000fe2000f8e023f */
[----:B------:R-:W-:Y:S01]  /*a9e0*/  LEA.HI R9, R9, R154, RZ, 0x3 ;  /* 0x0000009a09097211 */ /* 0x000fe200078f18ff */
[----:B------:R-:W-:Y:S01]  /*a9f0*/  UIMAD.WIDE.U32 UR4, UR61, UR8, URZ ;  /* 0x000000083d0472a5 */ /* 0x000fe2000f8e003f */
[----:B------:R-:W-:Y:S01]  /*aa00*/  LEA.HI R155, R155, R8, RZ, 0x5 ;  /* 0x000000089b9b7211 */ /* 0x000fe200078f28ff */
[----:B0-----:R-:W0:Y:S01]  /*aa10*/  LDC.64 R12, c[0x0][0xc40] ;  /* 0x00031000ff0c7b82 */ /* 0x001e220000000a00 */
[----:B------:R-:W-:Y:S01]  /*aa20*/  IMAD.IADD R19, R22, 0x1, -R19 ;  /* 0x0000000116137824 */ /* 0x000fe200078e0a13 */
[----:B------:R-:W-:Y:S01]  /*aa30*/  LOP3.LUT R9, R9, 0xfffffff8, RZ, 0xc0, !PT ;  /* 0xfffffff809097812 */ /* 0x000fe200078ec0ff */
[----:B------:R-:W-:Y:S01]  /*aa40*/  UIMAD UR6, UR61, UR9, UR6 ;  /* 0x000000093d0672a4 */ /* 0x000fe2000f8e0206 */
[----:B------:R-:W-:Y:S01]  /*aa50*/  SHF.R.S32.HI R155, RZ, 0x5, R155 ;  /* 0x00000005ff9b7819 */ /* 0x000fe2000001149b */
[----:B------:R-:W-:Y:S01]  /*aa60*/  IMAD.U32 R11, RZ, RZ, UR5 ;  /* 0x00000005ff0b7e24 */ /* 0x000fe2000f8e00ff */
[----:B------:R-:W-:Y:S01]  /*aa70*/  LEA.HI R2, R19, R19, RZ, 0x1 ;  /* 0x0000001313027211 */ /* 0x000fe200078f08ff */
[----:B------:R-:W-:Y:S01]  /*aa80*/  IMAD.IADD R154, R154, 0x1, -R9 ;  /* 0x000000019a9a7824 */ /* 0x000fe200078e0a09 */
[----:B------:R-:W3:Y:S01]  /*aa90*/  @P1 LDC R16, c[0x0][0xcec] ;  /* 0x00033b00ff101b82 */ /* 0x000ee20000000800 */
[----:B------:R-:W-:Y:S01]  /*aaa0*/  UIADD3 UR6, UR5, UR6, URZ ;  /* 0x0000000605067290 */ /* 0x000fe2000fffe03f */
[----:B------:R-:W-:Y:S01]  /*aab0*/  LOP3.LUT R2, R2, 0x1ffffffe, RZ, 0xc0, !PT ;  /* 0x1ffffffe02027812 */ /* 0x000fe200078ec0ff */
[----:B------:R-:W-:Y:S01]  /*aac0*/  IMAD R155, R155, 0x10, R154 ;  /* 0x000000109b9b7824 */ /* 0x000fe200078e029a */
[----:B------:R-:W-:Y:S01]  /*aad0*/  BSSY B0, `(.L_x_210) ;  /* 0x00000f3000007945 */ /* 0x000fe20003800000 */
[----:B------:R-:W-:Y:S01]  /*aae0*/  IMAD.U32 R10, RZ, RZ, UR4 ;  /* 0x00000004ff0a7e24 */ /* 0x000fe2000f8e00ff */
[----:B------:R-:W-:Y:S01]  /*aaf0*/  IADD3 R2, R19, -R2, RZ ;  /* 0x8000000213027210 */ /* 0x000fe20007ffe0ff */
[----:B------:R-:W-:Y:S01]  /*ab00*/  IMAD.U32 R11, RZ, RZ, UR6 ;  /* 0x00000006ff0b7e24 */ /* 0x000fe2000f8e00ff */
[----:B------:R-:W4:Y:S01]  /*ab10*/  @P1 LDC R17, c[0x0][0xcf0] ;  /* 0x00033c00ff111b82 */ /* 0x000f220000000800 */
[----:B--2---:R-:W-:-:S02]  /*ab20*/  USHF.R.S32.HI UR8, URZ, 0x1f, UR7 ;  /* 0x0000001f3f087899 */ /* 0x004fc40008011407 */
[----:B------:R-:W-:Y:S01]  /*ab30*/  IMAD R4, R2, 0x8, R155 ;  /* 0x0000000802047824 */ /* 0x000fe200078e029b */
[----:B------:R-:W-:-:S03]  /*ab40*/  ULDC.64 UR4, c[0x0][0xc48] ;  /* 0x0003120000047ab9 */ /* 0x000fc60000000a00 */
[----:B-1----:R-:W-:Y:S02]  /*ab50*/  IMAD R15, R14, 0x40, R4 ;  /* 0x000000400e0f7824 */ /* 0x002fe400078e0204 */
[C---:B0-----:R-:W-:Y:S02]  /*ab60*/  IMAD R2, R12.reuse, UR8, RZ ;  /* 0x000000080c027c24 */ /* 0x041fe4000f8e02ff */
[----:B------:R-:W-:-:S04]  /*ab70*/  IMAD.WIDE.U32 R10, R12, UR7, R10 ;  /* 0x000000070c0a7c25 */ /* 0x000fc8000f8e000a */
[----:B------:R-:W-:Y:S02]  /*ab80*/  IMAD R13, R13, UR7, R2 ;  /* 0x000000070d0d7c24 */ /* 0x000fe4000f8e0202 */
[----:B---3--:R-:W-:-:S04]  /*ab90*/  @P1 IMAD.HI.U32 R16, R15, R16, RZ ;  /* 0x000000100f101227 */ /* 0x008fc800078e00ff */
[----:B------:R-:W-:Y:S02]  /*aba0*/  IMAD.MOV.U32 R9, RZ, RZ, R15 ;  /* 0x000000ffff097224 */ /* 0x000fe400078e000f */
[----:B------:R-:W-:Y:S01]  /*abb0*/  IMAD R2, R5, UR4, RZ ;  /* 0x0000000405027c24 */ /* 0x000fe2000f8e02ff */
[----:B----4-:R-:W-:Y:S01]  /*abc0*/  @P1 SHF.R.U32.HI R9, RZ, R17, R16 ;  /* 0x00000011ff091219 */ /* 0x010fe20000011610 */
[----:B------:R-:W-:Y:S02]  /*abd0*/  IMAD.IADD R11, R11, 0x1, R13 ;  /* 0x000000010b0b7824 */ /* 0x000fe400078e020d */
[C---:B------:R-:W-:Y:S01]  /*abe0*/  IMAD R13, R3.reuse, UR5, R2 ;  /* 0x00000005030d7c24 */ /* 0x040fe2000f8e0202 */
[--C-:B------:R-:W-:Y:S01]  /*abf0*/  SHF.R.S32.HI R4, RZ, 0x1f, R9.reuse ;  /* 0x0000001fff047819 */ /* 0x100fe20000011409 */
[----:B------:R-:W-:Y:S02]  /*ac00*/  IMAD.MOV R5, RZ, RZ, -R9 ;  /* 0x000000ffff057224 */ /* 0x000fe400078e0a09 */
[----:B------:R-:W-:Y:S01]  /*ac10*/  IMAD.WIDE.U32 R2, R3, UR4, R10 ;  /* 0x0000000403027c25 */ /* 0x000fe2000f8e000a */
[----:B------:R-:W-:-:S03]  /*ac20*/  ULDC.64 UR4, c[0x0][0xc30] ;  /* 0x00030c0000047ab9 */ /* 0x000fc60000000a00 */
[----:B------:R-:W-:Y:S01]  /*ac30*/  IMAD R5, R6, R5, R15 ;  /* 0x0000000506057224 */ /* 0x000fe200078e020f */
[----:B------:R-:W-:Y:S01]  /*ac40*/  IADD3 R3, R3, R13, RZ ;  /* 0x0000000d03037210 */ /* 0x000fe20007ffe0ff */
[----:B------:R-:W-:-:S04]  /*ac50*/  IMAD R4, R4, UR4, RZ ;  /* 0x0000000404047c24 */ /* 0x000fc8000f8e02ff */
[C---:B------:R-:W-:Y:S01]  /*ac60*/  IMAD R11, R9.reuse, UR5, R4 ;  /* 0x00000005090b7c24 */ /* 0x040fe2000f8e0204 */
[----:B------:R-:W-:Y:S01]  /*ac70*/  SHF.R.S32.HI R4, RZ, 0x1f, R5 ;  /* 0x0000001fff047819 */ /* 0x000fe20000011405 */
[----:B------:R-:W-:Y:S01]  /*ac80*/  IMAD.WIDE.U32 R2, R9, UR4, R2 ;  /* 0x0000000409027c25 */ /* 0x000fe2000f8e0002 */
[----:B------:R-:W-:-:S03]  /*ac90*/  ULDC.64 UR4, c[0x0][0xc28] ;  /* 0x00030a0000047ab9 */ /* 0x000fc60000000a00 */
[----:B------:R-:W-:Y:S02]  /*aca0*/  IMAD R4, R4, UR4, RZ ;  /* 0x0000000404047c24 */ /* 0x000fe4000f8e02ff */
[----:B------:R-:W-:Y:S02]  /*acb0*/  IMAD.IADD R3, R3, 0x1, R11 ;  /* 0x0000000103037824 */ /* 0x000fe400078e020b */
[C---:B------:R-:W-:Y:S02]  /*acc0*/  IMAD R9, R5.reuse, UR5, R4 ;  /* 0x0000000505097c24 */ /* 0x040fe4000f8e0204 */
[----:B------:R-:W-:Y:S01]  /*acd0*/  IMAD.WIDE.U32 R2, R5, UR4, R2 ;  /* 0x0000000405027c25 */ /* 0x000fe2000f8e0002 */
[----:B------:R-:W-:-:S03]  /*ace0*/  ULDC.64 UR4, c[0x0][0xc00] ;  /* 0x0003000000047ab9 */ /* 0x000fc60000000a00 */
[----:B------:R-:W-:Y:S01]  /*acf0*/  IMAD.IADD R5, R3, 0x1, R9 ;  /* 0x0000000103057824 */ /* 0x000fe200078e0209 */
        /* <DEDUP_REMOVED lines=9> */
[----:B------:R0:W1:Y:S01]  /*ad90*/  SHFL.IDX PT, R2, R4, RZ, 0x1c1f ;  /* 0x001c1fff04027589 */ /* 0x00006200000e0000 */
[----:B------:R-:W-:Y:S01]  /*ada0*/  IMAD.IADD R0, R8, 0x1, -R9 ;  /* 0x0000000108007824 */ /* 0x000fe200078e0a09 */
[----:B------:R-:W-:-:S02]  /*adb0*/  ISETP.GE.AND P0, PT, R7, R6, PT ;  /* 0x000000060700720c */ /* 0x000fc40003f06270 */
[----:B------:R0:W2:Y:S01]  /*adc0*/  SHFL.IDX PT, R3, R5, RZ, 0x1c1f ;  /* 0x001c1fff05037589 */ /* 0x0000a200000e0000 */
[----:B------:R-:W-:-:S04]  /*add0*/  IMAD R0, R11, 0x80, R0 ;  /* 0x000000800b007824 */ /* 0x000fc800078e0200 */
[----:B------:R-:W-:-:S06]  /*ade0*/  IMAD.SHL.U32 R0, R0, 0x2, RZ ;  /* 0x0000000200007824 */ /* 0x000fcc00078e00ff */
[----:B0-----:R-:W-:Y:S05]  /*adf0*/  @P0 BRA `(.L_x_211) ;  /* 0x0000000c00000947 */ /* 0x001fea0003800000 */
[C---:B------:R-:W-:Y:S01]  /*ae00*/  VIADD R9, R0.reuse, 0x8 ;  /* 0x0000000800097836 */ /* 0x040fe20000000000 */
[----:B------:R-:W-:Y:S01]  /*ae10*/  ULDC UR4, c[0x0][0xbc8] ;  /* 0x0002f20000047ab9 */ /* 0x000fe20000000800 */
[C---:B------:R-:W-:Y:S01]  /*ae20*/  VIADD R11, R0.reuse, 0x10 ;  /* 0x00000010000b7836 */ /* 0x040fe20000000000 */
[C---:B------:R-:W-:Y:S01]  /*ae30*/  IADD3 R13, R0.reuse, 0x18, RZ ;  /* 0x00000018000d7810 */ /* 0x040fe20007ffe0ff */
        /* <DEDUP_REMOVED lines=12> */
[----:B------:R-:W-:-:S02]  /*af00*/  VIADD R22, R0, 0x50 ;  /* 0x0000005000167836 */ /* 0x000fc40000000000 */
[C---:B------:R-:W-:Y:S01]  /*af10*/  @!P2 LEA.HI R8, R0.reuse, R0, RZ, 0x1 ;  /* 0x000000000008a211 */ /* 0x040fe200078f08ff */
[----:B------:R-:W-:Y:S01]  /*af20*/  VIADD R23, R0, 0x58 ;  /* 0x0000005800177836 */ /* 0x000fe20000000000 */
[----:B------:R-:W-:Y:S02]  /*af30*/  @!P3 LEA.HI R10, R9, R9, RZ, 0x1 ;  /* 0x00000009090ab211 */ /* 0x000fe400078f08ff */
[----:B------:R-:W-:Y:S02]  /*af40*/  @!P4 LEA.HI R12, R11, R11, RZ, 0x1 ;  /* 0x0000000b0b0cc211 */ /* 0x000fe400078f08ff */
[----:B------:R-:W-:Y:S02]  /*af50*/  @!P5 LEA.HI R14, R13, R13, RZ, 0x1 ;  /* 0x0000000d0d0ed211 */ /* 0x000fe400078f08ff */
[----:B------:R-:W-:Y:S02]  /*af60*/  @!P2 LOP3.LUT R9, R8, 0xfffffffe, RZ, 0xc0, !PT ;  /* 0xfffffffe0809a812 */ /* 0x000fe400078ec0ff */
[----:B------:R-:W-:-:S02]  /*af70*/  @!P3 LOP3.LUT R11, R10, 0xfffffffe, RZ, 0xc0, !PT ;  /* 0xfffffffe0a0bb812 */ /* 0x000fc400078ec0ff */
[----:B------:R-:W-:Y:S01]  /*af80*/  @!P4 LOP3.LUT R13, R12, 0xfffffffe, RZ, 0xc0, !PT ;  /* 0xfffffffe0c0dc812 */ /* 0x000fe200078ec0ff */
[--C-:B-12---:R-:W-:Y:S01]  /*af90*/  @!P2 IMAD.WIDE R8, R9, 0x4, R2.reuse ;  /* 0x000000040908a825 */ /* 0x106fe200078e0202 */
[----:B------:R-:W-:Y:S02]  /*afa0*/  @!P5 LOP3.LUT R15, R14, 0xfffffffe, RZ, 0xc0, !PT ;  /* 0xfffffffe0e0fd812 */ /* 0x000fe400078ec0ff */
[----:B------:R-:W-:Y:S01]  /*afb0*/  ISETP.GE.AND P6, PT, R22, UR4, PT ;  /* 0x0000000416007c0c */ /* 0x000fe2000bfc6270 */
        /* <DEDUP_REMOVED lines=9> */
[----:B------:R-:W-:Y:S01]  /*b050*/  @!P0 LEA.HI R16, R16, R16, RZ, 0x1 ;  /* 0x0000001010108211 */ /* 0x000fe200078f08ff */
[----:B------:R3:W-:Y:S01]  /*b060*/  @!P5 ST.E.64 desc[UR36][R14.64], R36 ;  /* 0x000000240e00d985 */ /* 0x0007e2000c101b24 */
[----:B------:R-:W-:Y:S01]  /*b070*/  ISETP.GE.AND P5, PT, R21, UR4, PT ;  /* 0x0000000415007c0c */ /* 0x000fe2000bfa6270 */
[----:B0-----:R-:W-:Y:S01]  /*b080*/  VIADD R24, R0, 0x60 ;  /* 0x0000006000187836 */ /* 0x001fe20000000000 */
[----:B------:R-:W-:Y:S02]  /*b090*/  @!P1 LEA.HI R17, R17, R17, RZ, 0x1 ;  /* 0x0000001111119211 */ /* 0x000fe400078f08ff */
[----:B------:R-:W-:-:S02]  /*b0a0*/  @!P0 LOP3.LUT R9, R16, 0xfffffffe, RZ, 0xc0, !PT ;  /* 0xfffffffe10098812 */ /* 0x000fc400078ec0ff */
        /* <DEDUP_REMOVED lines=29> */
[----:B------:R-:W-:-:S02]  /*b280*/  @!P1 LEA.HI R23, R23, R23, RZ, 0x1 ;  /* 0x0000001717179211 */ /* 0x000fc400078f08ff */
        /* <DEDUP_REMOVED lines=9> */
[----:B0-----:R-:W-:Y:S01]  /*b320*/  @!P1 LOP3.LUT R9, R23, 0xfffffffe, RZ, 0xc0, !PT ;  /* 0xfffffffe17099812 */ /* 0x001fe200078ec0ff */
[----:B------:R-:W-:Y:S01]  /*b330*/  VIADD R23, R0, 0x90 ;  /* 0x0000009000177836 */ /* 0x000fe20000000000 */
        /* <DEDUP_REMOVED lines=17> */
[----:B----4-:R-:W-:Y:S01]  /*b450*/  @!P3 LOP3.LUT R17, R22, 0xfffffffe, RZ, 0xc0, !PT ;  /* 0xfffffffe1611b812 */ /* 0x010fe200078ec0ff */
[----:B------:R-:W-:Y:S01]  /*b460*/  VIADD R22, R0, 0xc0 ;  /* 0x000000c000167836 */ /* 0x000fe20000000000 */
[----:B------:R-:W-:Y:S01]  /*b470*/  ISETP.GE.AND P0, PT, R23, UR4, PT ;  /* 0x0000000417007c0c */ /* 0x000fe2000bf06270 */
[----:B0-----:R-:W-:Y:S01]  /*b480*/  @!P2 IMAD.WIDE R8, R13, 0x4, R2 ;  /* 0x000000040d08a825 */ /* 0x001fe200078e0202 */
[----:B------:R-:W-:-:S03]  /*b490*/  ISETP.GE.AND P1, PT, R24, UR4, PT ;  /* 0x0000000418007c0c */ /* 0x000fc6000bf26270 */
[--C-:B-1----:R-:W-:Y:S01]  /*b4a0*/  @!P6 IMAD.WIDE R10, R19, 0x4, R2.reuse ;  /* 0x00000004130ae825 */ /* 0x102fe200078e0202 */
[----:B------:R0:W-:Y:S01]  /*b4b0*/  @!P2 ST.E.64 desc[UR36][R8.64], R76 ;  /* 0x0000004c0800a985 */ /* 0x0001e2000c101b24 */
[----:B------:R-:W-:Y:S02]  /*b4c0*/  ISETP.GE.AND P2, PT, R18, UR4, PT ;  /* 0x0000000412007c0c */ /* 0x000fe4000bf46270 */
        /* <DEDUP_REMOVED lines=15> */
[----:B0-----:R-:W-:Y:S02]  /*b5c0*/  @!P0 LOP3.LUT R9, R23, 0xfffffffe, RZ, 0xc0, !PT ;  /* 0xfffffffe17098812 */ /* 0x001fe400078ec0ff */
[----:B------:R-:W-:Y:S02]  /*b5d0*/  @!P2 LEA.HI R18, R18, R18, RZ, 0x1 ;  /* 0x000000121212a211 */ /* 0x000fe400078f08ff */
[----:B-1----:R-:W-:Y:S01]  /*b5e0*/  @!P1 LOP3.LUT R11, R24, 0xfffffffe, RZ, 0xc0, !PT ;  /* 0xfffffffe180b9812 */ /* 0x002fe200078ec0ff */
[--C-:B------:R-:W-:Y:S01]  /*b5f0*/  @!P0 IMAD.WIDE R8, R9, 0x4, R2.reuse ;  /* 0x0000000409088825 */ /* 0x100fe200078e0202 */
[----:B------:R-:W-:Y:S02]  /*b600*/  @!P4 LEA.HI R20, R20, R20, RZ, 0x1 ;  /* 0x000000141414c211 */ /* 0x000fe400078f08ff */
[----:B--2---:R-:W-:Y:S01]  /*b610*/  @!P2 LOP3.LUT R13, R18, 0xfffffffe, RZ, 0xc0, !PT ;  /* 0xfffffffe120da812 */ /* 0x004fe200078ec0ff */
[--C-:B------:R-:W-:Y:S01]  /*b620*/  @!P1 IMAD.WIDE R10, R11, 0x4, R2.reuse ;  /* 0x000000040b0a9825 */ /* 0x100fe200078e0202 */
[----:B------:R-:W-:Y:S01]  /*b630*/  @!P3 LEA.HI R19, R19, R19, RZ, 0x1 ;  /* 0x000000131313b211 */ /* 0x000fe200078f08ff */
[----:B------:R0:W-:Y:S01]  /*b640*/  @!P0 ST.E.64 desc[UR36][R8.64], R96 ;  /* 0x0000006008008985 */ /* 0x0001e2000c101b24 */
[----:B------:R-:W-:Y:S01]  /*b650*/  @!P5 LEA.HI R21, R21, R21, RZ, 0x1 ;  /* 0x000000151515d211 */ /* 0x000fe200078f08ff */
[----:B------:R-:W-:Y:S01]  /*b660*/  @!P2 IMAD.WIDE R12, R13, 0x4, R2 ;  /* 0x000000040d0ca825 */ /* 0x000fe200078e0202 */
[----:B------:R-:W-:Y:S01]  /*b670*/  @!P3 LOP3.LUT R19, R19, 0xfffffffe, RZ, 0xc0, !PT ;  /* 0xfffffffe1313b812 */ /* 0x000fe200078ec0ff */
[----:B------:R1:W-:Y:S01]  /*b680*/  @!P1 ST.E.64 desc[UR36][R10.64], R100 ;  /* 0x000000640a009985 */ /* 0x0003e2000c101b24 */
[----:B------:R-:W-:Y:S01]  /*b690*/  @!P6 LEA.HI R22, R22, R22, RZ, 0x1 ;  /* 0x000000161616e211 */ /* 0x000fe200078f08ff */
[----:B------:R-:W-:Y:S01]  /*b6a0*/  VIADD R18, R0, 0xc8 ;  /* 0x000000c800127836 */ /* 0x000fe20000000000 */
[----:B---3--:R-:W-:Y:S01]  /*b6b0*/  @!P4 LOP3.LUT R15, R20, 0xfffffffe, RZ, 0xc0, !PT ;  /* 0xfffffffe140fc812 */ /* 0x008fe200078ec0ff */
[----:B------:R-:W-:Y:S01]  /*b6c0*/  @!P2 ST.E.64 desc[UR36][R12.64], R104 ;  /* 0x000000680c00a985 */ /* 0x000fe2000c101b24 */
[----:B------:R-:W-:Y:S01]  /*b6d0*/  @!P5 LOP3.LUT R21, R21, 0xfffffffe, RZ, 0xc0, !PT ;  /* 0xfffffffe1515d812 */ /* 0x000fe200078ec0ff */
[----:B------:R-:W-:Y:S01]  /*b6e0*/  VIADD R20, R0, 0xd8 ;  /* 0x000000d800147836 */ /* 0x000fe20000000000 */
[----:B----4-:R-:W-:-:S02]  /*b6f0*/  @!P6 LOP3.LUT R17, R22, 0xfffffffe, RZ, 0xc0, !PT ;  /* 0xfffffffe1611e812 */ /* 0x010fc400078ec0ff */
[----:B------:R-:W-:Y:S01]  /*b700*/  ISETP.GE.AND P0, PT, R18, UR4, PT ;  /* 0x0000000412007c0c */ /* 0x000fe2000bf06270 */
[----:B0-----:R-:W-:Y:S01]  /*b710*/  @!P3 IMAD.WIDE R8, R19, 0x4, R2 ;  /* 0x000000041308b825 */ /* 0x001fe200078e0202 */
[----:B------:R-:W-:-:S03]  /*b720*/  ISETP.GE.AND P2, PT, R20, UR4, PT ;  /* 0x0000000414007c0c */ /* 0x000fc6000bf46270 */
[--C-:B-1----:R-:W-:Y:S01]  /*b730*/  @!P4 IMAD.WIDE R10, R15, 0x4, R2.reuse ;  /* 0x000000040f0ac825 */ /* 0x102fe200078e0202 */
[----:B------:R0:W-:Y:S03]  /*b740*/  @!P3 ST.E.64 desc[UR36][R8.64], R108 ;  /* 0x0000006c0800b985 */ /* 0x0001e6000c101b24 */
[--C-:B------:R-:W-:Y:S01]  /*b750*/  @!P5 IMAD.WIDE R14, R21, 0x4, R2.reuse ;  /* 0x00000004150ed825 */ /* 0x100fe200078e0202 */
[----:B------:R1:W-:Y:S03]  /*b760*/  @!P4 ST.E.64 desc[UR36][R10.64], R112 ;  /* 0x000000700a00c985 */ /* 0x0003e6000c101b24 */
[----:B------:R-:W-:Y:S01]  /*b770*/  VIADD R19, R0, 0xd0 ;  /* 0x000000d000137836 */ /* 0x000fe20000000000 */
[----:B------:R2:W-:Y:S01]  /*b780*/  @!P5 ST.E.64 desc[UR36][R14.64], R116 ;  /* 0x000000740e00d985 */ /* 0x0005e2000c101b24 */
[----:B------:R-:W-:Y:S01]  /*b790*/  @!P6 IMAD.WIDE R16, R17, 0x4, R2 ;  /* 0x000000041110e825 */ /* 0x000fe200078e0202 */
[----:B------:R-:W-:-:S02]  /*b7a0*/  @!P0 LEA.HI R18, R18, R18, RZ, 0x1 ;  /* 0x0000001212128211 */ /* 0x000fc400078f08ff */
[----:B------:R-:W-:Y:S01]  /*b7b0*/  ISETP.GE.AND P1, PT, R19, UR4, PT ;  /* 0x0000000413007c0c */ /* 0x000fe2000bf26270 */
[C---:B------:R-:W-:Y:S01]  /*b7c0*/  VIADD R21, R0.reuse, 0xe0 ;  /* 0x000000e000157836 */ /* 0x040fe20000000000 */
[----:B------:R3:W-:Y:S01]  /*b7d0*/  @!P6 ST.E.64 desc[UR36][R16.64], R120 ;  /* 0x000000781000e985 */ /* 0x0007e2000c101b24 */
[----:B0-----:R-:W-:Y:S01]  /*b7e0*/  VIADD R9, R0, 0xf8 ;  /* 0x000000f800097836 */ /* 0x001fe20000000000 */
[----:B------:R-:W-:Y:S01]  /*b7f0*/  @!P2 LEA.HI R20, R20, R20, RZ, 0x1 ;  /* 0x000000141414a211 */ /* 0x000fe200078f08ff */
[C---:B------:R-:W-:Y:S01]  /*b800*/  VIADD R12, R0.reuse, 0xe8 ;  /* 0x000000e8000c7836 */ /* 0x040fe20000000000 */
[----:B------:R-:W-:Y:S01]  /*b810*/  ISETP.GE.AND P3, PT, R21, UR4, PT ;  /* 0x0000000415007c0c */ /* 0x000fe2000bf66270 */
[----:B------:R-:W-:Y:S01]  /*b820*/  VIADD R13, R0, 0xf0 ;  /* 0x000000f0000d7836 */ /* 0x000fe20000000000 */
[----:B------:R-:W-:Y:S02]  /*b830*/  ISETP.GE.AND P6, PT, R9, UR4, PT ;  /* 0x0000000409007c0c */ /* 0x000fe4000bfc6270 */
[----:B------:R-:W-:-:S02]  /*b840*/  ISETP.GE.AND P4, PT, R12, UR4, PT ;  /* 0x000000040c007c0c */ /* 0x000fc4000bf86270 */
[----:B------:R-:W-:Y:S02]  /*b850*/  ISETP.GE.AND P5, PT, R13, UR4, PT ;  /* 0x000000040d007c0c */ /* 0x000fe4000bfa6270 */
[----:B------:R-:W-:-:S04]  /*b860*/  @!P1 LEA.HI R19, R19, R19, RZ, 0x1 ;  /* 0x0000001313139211 */ /* 0x000fc800078f08ff */
[----:B-1----:R-:W-:Y:S02]  /*b870*/  @!P1 LOP3.LUT R11, R19, 0xfffffffe, RZ, 0xc0, !PT ;  /* 0xfffffffe130b9812 */ /* 0x002fe400078ec0ff */
[----:B------:R-:W-:Y:S02]  /*b880*/  @!P3 LEA.HI R21, R21, R21, RZ, 0x1 ;  /* 0x000000151515b211 */ /* 0x000fe400078f08ff */
[----:B------:R-:W-:Y:S02]  /*b890*/  @!P6 LEA.HI R10, R9, R9, RZ, 0x1 ;  /* 0x00000009090ae211 */ /* 0x000fe400078f08ff */
[----:B------:R-:W-:Y:S02]  /*b8a0*/  @!P4 LEA.HI R12, R12, R12, RZ, 0x1 ;  /* 0x0000000c0c0cc211 */ /* 0x000fe400078f08ff */
[----:B------:R-:W-:Y:S02]  /*b8b0*/  @!P5 LEA.HI R8, R13, R13, RZ, 0x1 ;  /* 0x0000000d0d08d211 */ /* 0x000fe400078f08ff */
[----:B------:R-:W-:-:S02]  /*b8c0*/  @!P0 LOP3.LUT R9, R18, 0xfffffffe, RZ, 0xc0, !PT ;  /* 0xfffffffe12098812 */ /* 0x000fc400078ec0ff */
[----:B------:R-:W-:Y:S02]  /*b8d0*/  @!P2 LOP3.LUT R13, R20, 0xfffffffe, RZ, 0xc0, !PT ;  /* 0xfffffffe140da812 */ /* 0x000fe400078ec0ff */
[----:B--2---:R-:W-:Y:S02]  /*b8e0*/  @!P3 LOP3.LUT R15, R21, 0xfffffffe, RZ, 0xc0, !PT ;  /* 0xfffffffe150fb812 */ /* 0x004fe400078ec0ff */
[----:B---3--:R-:W-:Y:S01]  /*b8f0*/  @!P4 LOP3.LUT R17, R12, 0xfffffffe, RZ, 0xc0, !PT ;  /* 0xfffffffe0c11c812 */ /* 0x008fe200078ec0ff */
[--C-:B------:R-:W-:Y:S01]  /*b900*/  @!P2 IMAD.WIDE R12, R13, 0x4, R2.reuse ;  /* 0x000000040d0ca825 */ /* 0x100fe200078e0202 */
[----:B------:R-:W-:Y:S02]  /*b910*/  @!P5 LOP3.LUT R19, R8, 0xfffffffe, RZ, 0xc0, !PT ;  /* 0xfffffffe0813d812 */ /* 0x000fe400078ec0ff */
[----:B------:R-:W-:Y:S01]  /*b920*/  @!P6 LOP3.LUT R21, R10, 0xfffffffe, RZ, 0xc0, !PT ;  /* 0xfffffffe0a15e812 */ /* 0x000fe200078ec0ff */
[----:B------:R-:W-:-:S04]  /*b930*/  @!P0 IMAD.WIDE R8, R9, 0x4, R2 ;  /* 0x0000000409088825 */ /* 0x000fc800078e0202 */
        /* <DEDUP_REMOVED lines=12> */
.L_x_211:
[----:B------:R-:W-:Y:S05]  /*ba00*/  BSYNC B0 ;  /* 0x0000000000007941 */ /* 0x000fea0003800000 */
.L_x_210:
[----:B------:R-:W-:Y:S01]  /*ba10*/  VIADD R7, R7, 0x8 ;  /* 0x0000000807077836 */ /* 0x000fe20000000000 */
[----:B0-2---:R2:W3:Y:S04]  /*ba20*/  SHFL.IDX PT, R3, R5, 0x1, 0x1c1f ;  /* 0x003c1f0005037f89 */ /* 0x0054e800000e0000 */
[----:B------:R-:W-:Y:S01]  /*ba30*/  ISETP.GE.AND P0, PT, R7, R6, PT ;  /* 0x000000060700720c */ /* 0x000fe20003f06270 */
[----:B-1----:R2:W4:-:S12]  /*ba40*/  SHFL.IDX PT, R2, R4, 0x1, 0x1c1f ;  /* 0x003c1f0004027f89 */ /* 0x00251800000e0000 */
[----:B--2---:R-:W-:Y:S05]  /*ba50*/  @P0 BRA `(.L_x_174) ;  /* 0x0000005400640947 */ /* 0x004fea0003800000 */
        /* <DEDUP_REMOVED lines=15> */
[----:B------:R-:W-:-:S02]  /*bb50*/  VIADD R16, R0, 0x48 ;  /* 0x0000004800107836 */ /* 0x000fc40000000000 */
[C---:B------:R-:W-:Y:S01]  /*bb60*/  @!P0 LEA.HI R4, R0.reuse, R0, RZ, 0x1 ;  /* 0x0000000000048211 */ /* 0x040fe200078f08ff */
[C---:B------:R-:W-:Y:S01]  /*bb70*/  VIADD R18, R0.reuse, 0x50 ;  /* 0x0000005000127836 */ /* 0x040fe20000000000 */
[----:B------:R-:W-:Y:S01]  /*bb80*/  @!P1 LEA.HI R6, R5, R5, RZ, 0x1 ;  /* 0x0000000505069211 */ /* 0x000fe200078f08ff */
[----:B------:R-:W-:Y:S01]  /*bb90*/  VIADD R20, R0, 0x80 ;  /* 0x0000008000147836 */ /* 0x000fe20000000000 */
[----:B------:R-:W-:Y:S02]  /*bba0*/  @!P2 LEA.HI R8, R7, R7, RZ, 0x1 ;  /* 0x000000070708a211 */ /* 0x000fe400078f08ff */
[----:B------:R-:W-:Y:S02]  /*bbb0*/  @!P0 LOP3.LUT R5, R4, 0xfffffffe, RZ, 0xc0, !PT ;  /* 0xfffffffe04058812 */ /* 0x000fe400078ec0ff */
[----:B------:R-:W-:Y:S02]  /*bbc0*/  @!P1 LOP3.LUT R7, R6, 0xfffffffe, RZ, 0xc0, !PT ;  /* 0xfffffffe06079812 */ /* 0x000fe400078ec0ff */
[----:B------:R-:W-:Y:S01]  /*bbd0*/  @!P2 LOP3.LUT R9, R8, 0xfffffffe, RZ, 0xc0, !PT ;  /* 0xfffffffe0809a812 */ /* 0x000fe200078ec0ff */
[----:B---34-:R-:W-:Y:S01]  /*bbe0*/  @!P0 IMAD.WIDE R4, R5, 0x4, R2 ;  /* 0x0000000405048825 */ /* 0x018fe200078e0202 */
        /* <DEDUP_REMOVED lines=28> */
[----:B------:R-:W-:Y:S01]  /*bdb0*/  @!P4 LOP3.LUT R17, R16, 0xfffffffe, RZ, 0xc0, !PT ;  /* 0xfffffffe1011c812 */ /* 0x000fe200078ec0ff */
[----:B------:R-:W-:Y:S01]  /*bdc0*/  VIADD R16, R0, 0x70 ;  /* 0x0000007000107836 */ /* 0x000fe20000000000 */
[----:B------:R-:W-:Y:S02]  /*bdd0*/  ISETP.GE.AND P5, PT, R18, UR4, PT ;  /* 0x0000000412007c0c */ /* 0x000fe4000bfa6270 */
[----:B------:R-:W-:Y:S01]  /*bde0*/  ISETP.GE.AND P6, PT, R19, UR4, PT ;  /* 0x0000000413007c0c */ /* 0x000fe2000bfc6270 */
[----:B0-----:R-:W-:-:S04]  /*bdf0*/  @!P0 IMAD.WIDE R4, R9, 0x4, R2 ;  /* 0x0000000409048825 */ /* 0x001fc800078e0202 */
[--C-:B-1----:R-:W-:Y:S01]  /*be00*/  @!P1 IMAD.WIDE R6, R13, 0x4, R2.reuse ;  /* 0x000000040d069825 */ /* 0x102fe200078e0202 */
[----:B------:R0:W-:Y:S01]  /*be10*/  @!P0 ST.E.64 desc[UR36][R4.64], R46 ;  /* 0x0000002e04008985 */ /* 0x0001e2000c101b24 */
[----:B------:R-:W-:Y:S02]  /*be20*/  ISETP.GE.AND P0, PT, R20, UR4, PT ;  /* 0x0000000414007c0c */ /* 0x000fe4000bf06270 */
[--C-:B------:R-:W-:Y:S01]  /*be30*/  @!P2 IMAD.WIDE R8, R11, 0x4, R2.reuse ;  /* 0x000000040b08a825 */ /* 0x100fe200078e0202 */
[----:B------:R1:W-:Y:S01]  /*be40*/  @!P1 ST.E.64 desc[UR36][R6.64], R50 ;  /* 0x0000003206009985 */ /* 0x0003e2000c101b24 */
[----:B------:R-:W-:Y:S02]  /*be50*/  @!P5 LEA.HI R18, R18, R18, RZ, 0x1 ;  /* 0x000000121212d211 */ /* 0x000fe400078f08ff */
[----:B------:R-:W-:Y:S01]  /*be60*/  @!P3 IMAD.WIDE R10, R15, 0x4, R2 ;  /* 0x000000040f0ab825 */ /* 0x000fe200078e0202 */
[----:B------:R2:W-:Y:S01]  /*be70*/  @!P2 ST.E.64 desc[UR36][R8.64], R54 ;  /* 0x000000360800a985 */ /* 0x0005e2000c101b24 */
[----:B------:R-:W-:-:S02]  /*be80*/  ISETP.GE.AND P2, PT, R16, UR4, PT ;  /* 0x0000000410007c0c */ /* 0x000fc4000bf46270 */
[----:B------:R-:W-:Y:S01]  /*be90*/  @!P4 IMAD.WIDE R12, R17, 0x4, R2 ;  /* 0x00000004110cc825 */ /* 0x000fe200078e0202 */
[----:B------:R3:W-:Y:S01]  /*bea0*/  @!P3 ST.E.64 desc[UR36][R10.64], R58 ;  /* 0x0000003a0a00b985 */ /* 0x0007e2000c101b24 */
[----:B------:R-:W-:Y:S02]  /*beb0*/  @!P6 LEA.HI R19, R19, R19, RZ, 0x1 ;  /* 0x000000131313e211 */ /* 0x000fe400078f08ff */
[C---:B------:R-:W-:Y:S01]  /*bec0*/  VIADD R15, R0.reuse, 0x68 ;  /* 0x00000068000f7836 */ /* 0x040fe20000000000 */
[----:B------:R4:W-:Y:S01]  /*bed0*/  @!P4 ST.E.64 desc[UR36][R12.64], R62 ;  /* 0x0000003e0c00c985 */ /* 0x0009e2000c101b24 */
[----:B------:R-:W-:Y:S01]  /*bee0*/  VIADD R17, R0, 0x78 ;  /* 0x0000007800117836 */ /* 0x000fe20000000000 */
[----:B------:R-:W-:Y:S02]  /*bef0*/  ISETP.GE.AND P4, PT, R14, UR4, PT ;  /* 0x000000040e007c0c */ /* 0x000fe4000bf86270 */
[----:B------:R-:W-:Y:S02]  /*bf00*/  ISETP.GE.AND P3, PT, R15, UR4, PT ;  /* 0x000000040f007c0c */ /* 0x000fe4000bf66270 */
[----:B------:R-:W-:-:S02]  /*bf10*/  ISETP.GE.AND P1, PT, R17, UR4, PT ;  /* 0x0000000411007c0c */ /* 0x000fc4000bf26270 */
[----:B0-----:R-:W-:Y:S01]  /*bf20*/  @!P5 LOP3.LUT R5, R18, 0xfffffffe, RZ, 0xc0, !PT ;  /* 0xfffffffe1205d812 */ /* 0x001fe200078ec0ff */
[C---:B------:R-:W-:Y:S01]  /*bf30*/  VIADD R18, R0.reuse, 0x88 ;  /* 0x0000008800127836 */ /* 0x040fe20000000000 */
        /* <DEDUP_REMOVED lines=17> */
[----:B------:R-:W-:Y:S01]  /*c050*/  VIADD R20, R0, 0xb8 ;  /* 0x000000b800147836 */ /* 0x000fe20000000000 */
[----:B------:R-:W-:Y:S01]  /*c060*/  ISETP.GE.AND P6, PT, R18, UR4, PT ;  /* 0x0000000412007c0c */ /* 0x000fe2000bfc6270 */
[----:B0-----:R-:W-:Y:S01]  /*c070*/  @!P4 IMAD.WIDE R4, R9, 0x4, R2 ;  /* 0x000000040904c825 */ /* 0x001fe200078e0202 */
[----:B------:R-:W-:-:S02]  /*c080*/  ISETP.GE.AND P5, PT, R19, UR4, PT ;  /* 0x0000000413007c0c */ /* 0x000fc4000bfa6270 */
[----:B------:R-:W-:Y:S01]  /*c090*/  IADD3 R16, R0, 0xa8, RZ ;  /* 0x000000a800107810 */ /* 0x000fe20007ffe0ff */
[--C-:B-1----:R-:W-:Y:S01]  /*c0a0*/  @!P3 IMAD.WIDE R6, R15, 0x4, R2.reuse ;  /* 0x000000040f06b825 */ /* 0x102fe200078e0202 */
[----:B------:R0:W-:Y:S03]  /*c0b0*/  @!P4 ST.E.64 desc[UR36][R4.64], R74 ;  /* 0x0000004a0400c985 */ /* 0x0001e6000c101b24 */
        /* <DEDUP_REMOVED lines=12> */
[----:B------:R-:W-:Y:S02]  /*c180*/  ISETP.GE.AND P0, PT, R14, UR4, PT ;  /* 0x000000040e007c0c */ /* 0x000fe4000bf06270 */
[----:B------:R-:W-:Y:S02]  /*c190*/  ISETP.GE.AND P4, PT, R15, UR4, PT ;  /* 0x000000040f007c0c */ /* 0x000fe4000bf86270 */
[----:B------:R-:W-:-:S02]  /*c1a0*/  ISETP.GE.AND P2, PT, R17, UR4, PT ;  /* 0x0000000411007c0c */ /* 0x000fc4000bf46270 */
[----:B------:R-:W-:Y:S02]  /*c1b0*/  @!P5 LEA.HI R19, R19, R19, RZ, 0x1 ;  /* 0x000000131313d211 */ /* 0x000fe400078f08ff */
        /* <DEDUP_REMOVED lines=42> */
[----:B0-----:R-:W-:Y:S02]  /*c460*/  @!P5 LOP3.LUT R5, R18, 0xfffffffe, RZ, 0xc0, !PT ;  /* 0xfffffffe1205d812 */ /* 0x001fe400078ec0ff */
        /* <DEDUP_REMOVED lines=12> */
[----:B---3--:R-:W-:Y:S02]  /*c530*/  @!P2 LOP3.LUT R11, R16, 0xfffffffe, RZ, 0xc0, !PT ;  /* 0xfffffffe100ba812 */ /* 0x008fe400078ec0ff */
[----:B------:R-:W-:Y:S02]  /*c540*/  @!P3 LOP3.LUT R17, R17, 0xfffffffe, RZ, 0xc0, !PT ;  /* 0xfffffffe1111b812 */ /* 0x000fe400078ec0ff */
[----:B----4-:R-:W-:Y:S02]  /*c550*/  @!P4 LOP3.LUT R13, R20, 0xfffffffe, RZ, 0xc0, !PT ;  /* 0xfffffffe140dc812 */ /* 0x010fe400078ec0ff */
[----:B------:R-:W-:Y:S01]  /*c560*/  IADD3 R0, R0, 0xf8, RZ ;  /* 0x000000f800007810 */ /* 0x000fe20007ffe0ff */
        /* <DEDUP_REMOVED lines=17> */
.L_x_208:
[----:B------:R-:W0:Y:S02]  /*c680*/  S2R R0, SR_TID.X ;  /* 0x0000000000007919 */ /* 0x000e240000002100 */
[----:B0-----:R-:W-:-:S05]  /*c690*/  VIADD R2, R0, 0xffffff80 ;  /* 0xffffff8000027836 */ /* 0x001fca0000000000 */
        /* <DEDUP_REMOVED lines=13> */
[----:B------:R-:W-:Y:S01]  /*c770*/  IMAD.MOV.U32 R5, RZ, RZ, R0 ;  /* 0x000000ffff057224 */ /* 0x000fe200078e0000 */
        /* <DEDUP_REMOVED lines=10> */
[----:B------:R-:W-:-:S05]  /*c820*/  IMAD.U32 R3, RZ, RZ, UR6 ;  /* 0x00000006ff037e24 */ /* 0x000fca000f8e00ff */
        /* <DEDUP_REMOVED lines=33> */
.L_x_172:
[----:B------:R-:W-:-:S08]  /*ca40*/  NOP ;  /* 0x0000000000007918 */ /* 0x000fd00000000000 */
[----:B0-----:R-:W0:-:S00]  /*ca50*/  USETMAXREG.DEALLOC.CTAPOOL 0x28 ;  /* 0x00000028000079c8 */ /* 0x001e0000080e0500 */
[----:B0-----:R-:W-:-:S06]  /*ca60*/  LOP3.LUT R17, R0, 0x3, RZ, 0xc0, !PT ;  /* 0x0000000300117812 */ /* 0x001fcc00078ec0ff */
[----:B------:R-:W0:Y:S01]  /*ca70*/  S2UR UR6, SR_CTAID.Y ;  /* 0x00000000000679c3 */ /* 0x000e220000002600 */
[----:B------:R-:W1:Y:S07]  /*ca80*/  SHFL.IDX PT, R0, R17, RZ, 0x1f ;  /* 0x00001fff11007589 */ /* 0x000e6e00000e0000 */
[----:B------:R-:W2:Y:S01]  /*ca90*/  S2UR UR43, SR_CTAID.Z ;  /* 0x00000000002b79c3 */ /* 0x000ea20000002700 */
[----:B-1----:R-:W-:-:S13]  /*caa0*/  ISETP.NE.AND P0, PT, R0, RZ, PT ;  /* 0x000000ff0000720c */ /* 0x002fda0003f05270 */
[----:B0-2---:R-:W-:Y:S05]  /*cab0*/  @!P0 BRA `(.L_x_212) ;  /* 0x0000000000288947 */ /* 0x005fea0003800000 */
        /* <DEDUP_REMOVED lines=10> */
.L_x_212:
[----:B------:R-:W-:Y:S01]  /*cb60*/  ULDC UR7, c[0x0][0xd50] ;  /* 0x0003540000077ab9 */ /* 0x000fe20000000800 */
[----:B------:R-:W-:Y:S01]  /*cb70*/  UMOV UR39, UR6 ;  /* 0x0000000600277c82 */ /* 0x000fe20008000000 */
[----:B------:R-:W-:-:S11]  /*cb80*/  UISETP.NE.AND UP0, UPT, UR7, 0x1, UPT ;  /* 0x000000010700788c */ /* 0x000fd6000bf05270 */
[----:B------:R-:W-:Y:S01]  /*cb90*/  @UP0 ULDC UR4, c[0x0][0xd54] ;  /* 0x0003550000040ab9 */ /* 0x000fe20000000800 */
[----:B------:R-:W-:Y:S01]  /*cba0*/  @UP0 ULDC UR8, c[0x0][0xd58] ;  /* 0x0003560000080ab9 */ /* 0x000fe20000000800 */
[----:B------:R-:W-:-:S04]  /*cbb0*/  UIMAD.WIDE.U32 UR4, UR6, UR4, URZ ;  /* 0x00000004060472a5 */ /* 0x000fc8000f8e003f */
[----:B------:R-:W-:-:S12]  /*cbc0*/  @UP0 USHF.R.U32.HI UR39, URZ, UR8, UR5 ;  /* 0x000000083f270299 */ /* 0x000fd80008011605 */
.L_x_213:
[----:B------:R-:W-:Y:S01]  /*cbd0*/  ISETP.LE.AND P0, PT, RZ, UR43, PT ;  /* 0x0000002bff007c0c */ /* 0x000fe2000bf03270 */
[----:B------:R-:W-:Y:S01]  /*cbe0*/  UIADD3 UR4, -UR39, URZ, URZ ;  /* 0x0000003f27047290 */ /* 0x000fe2000fffe13f */
[----:B------:R-:W-:Y:S02]  /*cbf0*/  IMAD.MOV.U32 R21, RZ, RZ, 0x1 ;  /* 0x00000001ff157424 */ /* 0x000fe400078e00ff */
[----:B------:R-:W-:Y:S01]  /*cc00*/  IMAD.MOV.U32 R8, RZ, RZ, RZ ;  /* 0x000000ffff087224 */ /* 0x000fe200078e00ff */
[----:B------:R-:W-:Y:S01]  /*cc10*/  UIMAD UR6, UR7, UR4, UR6 ;  /* 0x00000004070672a4 */ /* 0x000fe2000f8e0206 */
[----:B------:R-:W-:-:S07]  /*cc20*/  IMAD.MOV.U32 R4, RZ, RZ, 0x1 ;  /* 0x00000001ff047424 */ /* 0x000fce00078e00ff */
[----:B------:R-:W-:Y:S05]  /*cc30*/  @!P0 BRA `(.L_x_214) ;  /* 0x00000040001c8947 */ /* 0x000fea0003800000 */
[----:B------:R-:W-:Y:S01]  /*cc40*/  ULDC.64 UR4, c[0x0][0xb20] ;  /* 0x0002c80000047ab9 */ /* 0x000fe20000000a00 */
[----:B------:R-:W-:Y:S01]  /*cc50*/  ULDC UR41, c[0x0][0x2f0] ;  /* 0x0000bc0000297ab9 */ /* 0x000fe20000000800 */
[----:B------:R-:W-:Y:S01]  /*cc60*/  UISETP.NE.U32.AND UP0, UPT, UR4, URZ, UPT ;  /* 0x0000003f0400728c */ /* 0x000fe2000bf05070 */
[----:B------:R-:W-:-:S03]  /*cc70*/  IMAD.MOV.U32 R29, RZ, RZ, RZ ;  /* 0x000000ffff1d7224 */ /* 0x000fc600078e00ff */
[----:B------:R-:W-:-:S06]  /*cc80*/  UISETP.NE.AND.EX UP0, UPT, UR5, URZ, UPT, UP0 ;  /* 0x0000003f0500728c */ /* 0x000fcc000bf05300 */
[----:B------:R-:W-:-:S05]  /*cc90*/  PLOP3.LUT P0, PT, PT, PT, UP0, 0x80, 0x0 ;  /* 0x000000000000781c */ /* 0x000fca0003f0f008 */
[----:B------:R-:W-:Y:S02]  /*cca0*/  @UP0 ULDC.64 UR4, c[0x0][0xb20] ;  /* 0x0002c80000040ab9 */ /* 0x000fe40000000a00 */
[----:B------:R-:W-:-:S06]  /*ccb0*/  @UP0 UIMAD.WIDE UR4, UR43, 0x4, UR4 ;  /* 0x000000042b0408a5 */ /* 0x000fcc000f8e0204 */
[----:B------:R-:W-:Y:S02]  /*ccc0*/  IMAD.U32 R2, RZ, RZ, UR4 ;  /* 0x00000004ff027e24 */ /* 0x000fe4000f8e00ff */
[----:B------:R-:W-:Y:S01]  /*ccd0*/  IMAD.U32 R3, RZ, RZ, UR5 ;  /* 0x00000005ff037e24 */ /* 0x000fe2000f8e00ff */
[----:B------:R-:W-:Y:S02]  /*cce0*/  ULDC.64 UR4, c[0x0][0x418] ;  /* 0x0001060000047ab9 */ /* 0x000fe40000000a00 */
[----:B------:R-:W-:Y:S02]  /*ccf0*/  UISETP.NE.U32.AND UP0, UPT, UR4, URZ, UPT ;  /* 0x0000003f0400728c */ /* 0x000fe4000bf05070 */
[----:B------:R0:W5:Y:S01]  /*cd00*/  @P0 LDG.E R29, desc[UR36][R2.64] ;  /* 0x00000024021d0981 */ /* 0x000162000c1e1900 */
[----:B------:R-:W-:Y:S01]  /*cd10*/  ULDC UR4, c[0x0][0x424] ;  /* 0x0001090000047ab9 */ /* 0x000fe20000000800 */
[----:B------:R-:W-:Y:S02]  /*cd20*/  UISETP.NE.AND.EX UP0, UPT, UR5, URZ, UPT, UP0 ;  /* 0x0000003f0500728c */ /* 0x000fe4000bf05300 */
[----:B------:R-:W-:-:S02]  /*cd30*/  ULOP3.LUT UR44, UR6, 0xffff, URZ, 0xc0, !UPT ;  /* 0x0000ffff062c7892 */ /* 0x000fc4000f8ec03f */
[----:B------:R-:W-:Y:S01]  /*cd40*/  USEL UR4, UR4, 0x1, UP0 ;  /* 0x0000000104047887 */ /* 0x000fe20008000000 */
[----:B------:R-:W-:-:S03]  /*cd50*/  UMOV UR38, URZ ;  /* 0x0000003f00267c82 */ /* 0x000fc60008000000 */
[----:B------:R-:W-:-:S04]  /*cd60*/  UIMAD UR41, UR4, UR41, URZ ;  /* 0x00000029042972a4 */ /* 0x000fc8000f8e023f */
[----:B------:R-:W-:Y:S02]  /*cd70*/  UISETP.GE.AND UP0, UPT, UR41, 0x1, UPT ;  /* 0x000000012900788c */ /* 0x000fe4000bf06270 */
[----:B------:R-:W-:-:S04]  /*cd80*/  UIADD3 UR4, UR41, 0x3f, URZ ;  /* 0x0000003f29047890 */ /* 0x000fc8000fffe03f */
[----:B------:R-:W-:Y:S01]  /*cd90*/  PLOP3.LUT P0, PT, PT, PT, UP0, 0x80, 0x0 ;  /* 0x000000000000781c */ /* 0x000fe20003f0f008 */
[----:B------:R-:W-:-:S04]  /*cda0*/  USHF.R.S32.HI UR5, URZ, 0x1f, UR4 ;  /* 0x0000001f3f057899 */ /* 0x000fc80008011404 */
[----:B------:R-:W-:-:S04]  /*cdb0*/  ULEA.HI UR5, UR5, UR4, URZ, 0x6 ;  /* 0x0000000405057291 */ /* 0x000fc8000f8f303f */
[----:B------:R-:W-:-:S04]  /*cdc0*/  USHF.R.S32.HI UR40, URZ, 0x6, UR5 ;  /* 0x000000063f287899 */ /* 0x000fc80008011405 */
[----:B0-----:R-:W-:Y:S08]  /*cdd0*/  @!P0 BRA `(.L_x_215) ;  /* 0x0000000000848947 */ /* 0x001ff00003800000 */
[----:B------:R-:W-:Y:S01]  /*cde0*/  USHF.R.U32.HI UR6, URZ, 0x10, UR6 ;  /* 0x000000103f067899 */ /* 0x000fe20008011606 */
[----:B------:R-:W-:-:S03]  /*cdf0*/  UMOV UR4, URZ ;  /* 0x0000003f00047c82 */ /* 0x000fc60008000000 */
        /* <DEDUP_REMOVED lines=11> */
[----:B0-----:R-:W-:Y:S01]  /*ceb0*/  VIADD R2, R0, 0xffffffe ;  /* 0x0ffffffe00027836 */ /* 0x001fe20000000000 */
[----:B------:R-:W-:-:S05]  /*cec0*/  IADD3 R0, RZ, -R4, RZ ;  /* 0x80000004ff007210 */ /* 0x000fca0007ffe0ff */
        /* <DEDUP_REMOVED lines=18> */
.L_x_215:
[----:B------:R-:W-:Y:S02]  /*cff0*/  UIMAD UR45, UR44, UR38, URZ ;  /* 0x000000262c2d72a4 */ /* 0x000fe4000f8e023f */
[----:B------:R-:W-:Y:S02]  /*d000*/  IMAD.U32 R3, RZ, RZ, UR38 ;  /* 0x00000026ff037e24 */ /* 0x000fe4000f8e00ff */
[----:B------:R-:W-:Y:S02]  /*d010*/  IMAD.MOV.U32 R8, RZ, RZ, RZ ;  /* 0x000000ffff087224 */ /* 0x000fe400078e00ff */
[----:B------:R-:W-:Y:S02]  /*d020*/  IMAD.MOV.U32 R4, RZ, RZ, 0x1 ;  /* 0x00000001ff047424 */ /* 0x000fe400078e00ff */
[----:B------:R-:W-:-:S05]  /*d030*/  IMAD.U32 R28, RZ, RZ, UR45 ;  /* 0x0000002dff1c7e24 */ /* 0x000fca000f8e00ff */
[----:B------:R-:W-:-:S04]  /*d040*/  VIADDMNMX R28, R28, R3, UR40, PT ;  /* 0x000000281c1c7e46 */ /* 0x000fc8000b800103 */
        /* <DEDUP_REMOVED lines=12> */
[----:B------:R-:W-:Y:S02]  /*d110*/  IMAD.U32 R4, RZ, RZ, UR4 ;  /* 0x00000004ff047e24 */ /* 0x000fe4000f8e00ff */
[----:B------:R-:W-:Y:S01]  /*d120*/  IMAD.U32 R5, RZ, RZ, UR5 ;  /* 0x00000005ff057e24 */ /* 0x000fe2000f8e00ff */
[----:B------:R-:W0:Y:S01]  /*d130*/  LDC.64 R2, c[0x4][R2] ;  /* 0x0100000002027b82 */ /* 0x000e220000000a00 */
[----:B------:R-:W-:Y:S01]  /*d140*/  ULDC.64 UR4, c[0x4][0x8] ;  /* 0x0100020000047ab9 */ /* 0x000fe20000000a00 */
[----:B------:R-:W-:Y:S01]  /*d150*/  IMAD.U32 R6, RZ, RZ, UR6 ;  /* 0x00000006ff067e24 */ /* 0x000fe2000f8e00ff */
[----:B------:R-:W-:Y:S01]  /*d160*/  MOV R11, UR5 ;  /* 0x00000005000b7c02 */ /* 0x000fe20008000f00 */
[----:B------:R-:W-:-:S02]  /*d170*/  IMAD.U32 R7, RZ, RZ, UR7 ;  /* 0x00000007ff077e24 */ /* 0x000fc4000f8e00ff */
[----:B------:R-:W-:Y:S02]  /*d180*/  IMAD.U32 R10, RZ, RZ, UR4 ;  /* 0x00000004ff0a7e24 */ /* 0x000fe4000f8e00ff */
[----:B------:R-:W-:Y:S02]  /*d190*/  IMAD.MOV.U32 R8, RZ, RZ, 0x70 ;  /* 0x00000070ff087424 */ /* 0x000fe400078e00ff */
[----:B------:R-:W-:Y:S02]  /*d1a0*/  IMAD.MOV.U32 R12, RZ, RZ, 0x1 ;  /* 0x00000001ff0c7424 */ /* 0x000fe400078e00ff */
[----:B------:R-:W-:-:S07]  /*d1b0*/  IMAD.MOV.U32 R13, RZ, RZ, RZ ;  /* 0x000000ffff0d7224 */ /* 0x000fce00078e00ff */
[----:B------:R-:W-:-:S07]  /*d1c0*/  LEPC R20, `(.L_x_216) ;  /* 0x000000001014794e */ /* 0x000fce0000000000 */
[----:B0----5:R-:W-:Y:S05]  /*d1d0*/  CALL.ABS.NOINC R2 ;  /* 0x0000000002007343 */ /* 0x021fea0003c00000 */
.L_x_216:
        /* <DEDUP_REMOVED lines=19> */
[----:B-1---5:R-:W-:Y:S05]  /*d310*/  CALL.ABS.NOINC R2 ;  /* 0x0000000002007343 */ /* 0x022fea0003c00000 */
.L_x_218:
[----:B------:R0:W1:Y:S01]  /*d320*/  LDC.64 R2, c[0x4][R16] ;  /* 0x0100000010027b82 */ /* 0x0000620000000a00 */
[----:B------:R-:W-:Y:S01]  /*d330*/  ULDC.64 UR4, c[0x4][0x90] ;  /* 0x0100240000047ab9 */ /* 0x000fe20000000a00 */
[----:B------:R-:W-:Y:S01]  /*d340*/  ULDC.64 UR6, c[0x4][0x98] ;  /* 0x0100260000067ab9 */ /* 0x000fe20000000a00 */
[----:B------:R-:W-:Y:S01]  /*d350*/  IMAD.U32 R4, RZ, RZ, UR4 ;  /* 0x00000004ff047e24 */ /* 0x000fe2000f8e00ff */
[----:B------:R-:W-:Y:S01]  /*d360*/  MOV R12, 0x1 ;  /* 0x00000001000c7802 */ /* 0x000fe20000000f00 */
[----:B------:R-:W-:Y:S01]  /*d370*/  IMAD.U32 R5, RZ, RZ, UR5 ;  /* 0x00000005ff057e24 */ /* 0x000fe2000f8e00ff */
[----:B------:R-:W-:Y:S01]  /*d380*/  ULDC.64 UR4, c[0x4][0x18] ;  /* 0x0100060000047ab9 */ /* 0x000fe20000000a00 */
[----:B------:R-:W-:Y:S02]  /*d390*/  IMAD.U32 R6, RZ, RZ, UR6 ;  /* 0x00000006ff067e24 */ /* 0x000fe4000f8e00ff */
[----:B------:R-:W-:Y:S02]  /*d3a0*/  IMAD.U32 R7, RZ, RZ, UR7 ;  /* 0x00000007ff077e24 */ /* 0x000fe4000f8e00ff */
[----:B------:R-:W-:-:S02]  /*d3b0*/  IMAD.U32 R10, RZ, RZ, UR4 ;  /* 0x00000004ff0a7e24 */ /* 0x000fc4000f8e00ff */
[----:B------:R-:W-:Y:S02]  /*d3c0*/  IMAD.U32 R11, RZ, RZ, UR5 ;  /* 0x00000005ff0b7e24 */ /* 0x000fe4000f8e00ff */
[----:B------:R-:W-:Y:S02]  /*d3d0*/  IMAD.MOV.U32 R8, RZ, RZ, 0x70 ;  /* 0x00000070ff087424 */ /* 0x000fe400078e00ff */
[----:B0-----:R-:W-:-:S07]  /*d3e0*/  IMAD.MOV.U32 R13, RZ, RZ, RZ ;  /* 0x000000ffff0d7224 */ /* 0x001fce00078e00ff */
[----:B------:R-:W-:-:S07]  /*d3f0*/  LEPC R20, `(.L_x_217) ;  /* 0x000000001014794e */ /* 0x000fce0000000000 */
[----:B-1----:R-:W-:Y:S05]  /*d400*/  CALL.ABS.NOINC R2 ;  /* 0x0000000002007343 */ /* 0x002fea0003c00000 */
.L_x_217:
[----:B------:R-:W-:Y:S01]  /*d410*/  ULDC.64 UR4, c[0x0][0xaf0] ;  /* 0x0002bc0000047ab9 */ /* 0x000fe20000000a00 */
[----:B------:R-:W-:Y:S01]  /*d420*/  IMAD.U32 R25, RZ, RZ, UR43 ;  /* 0x0000002bff197e24 */ /* 0x000fe2000f8e00ff */
[----:B------:R-:W-:Y:S01]  /*d430*/  UISETP.NE.U32.AND UP0, UPT, UR4, URZ, UPT ;  /* 0x0000003f0400728c */ /* 0x000fe2000bf05070 */
[----:B------:R-:W0:Y:S03]  /*d440*/  LDC R11, c[0x0][0x430] ;  /* 0x00010c00ff0b7b82 */ /* 0x000e260000000800 */
[----:B------:R-:W-:-:S06]  /*d450*/  UISETP.NE.AND.EX UP0, UPT, UR5, URZ, UPT, UP0 ;  /* 0x0000003f0500728c */ /* 0x000fcc000bf05300 */
[----:B------:R-:W-:-:S05]  /*d460*/  PLOP3.LUT P0, PT, PT, PT, UP0, 0x80, 0x0 ;  /* 0x000000000000781c */ /* 0x000fca0003f0f008 */
[----:B------:R-:W-:Y:S02]  /*d470*/  @UP0 ULDC.64 UR4, c[0x0][0xaf0] ;  /* 0x0002bc0000040ab9 */ /* 0x000fe40000000a00 */
[----:B------:R-:W-:-:S06]  /*d480*/  @UP0 UIMAD.WIDE UR4, UR43, 0x4, UR4 ;  /* 0x000000042b0408a5 */ /* 0x000fcc000f8e0204 */
[----:B------:R-:W-:Y:S01]  /*d490*/  IMAD.U32 R2, RZ, RZ, UR4 ;  /* 0x00000004ff027e24 */ /* 0x000fe2000f8e00ff */
[C---:B------:R-:W-:Y:S01]  /*d4a0*/  LOP3.LUT R6, R24.reuse, 0x7f, RZ, 0xc0, !PT ;  /* 0x0000007f18067812 */ /* 0x040fe200078ec0ff */
[----:B------:R-:W-:Y:S02]  /*d4b0*/  IMAD.U32 R3, RZ, RZ, UR5 ;  /* 0x00000005ff037e24 */ /* 0x000fe4000f8e00ff */
[----:B------:R-:W-:Y:S01]  /*d4c0*/  IMAD.SHL.U32 R0, R24, 0x10, RZ ;  /* 0x0000001018007824 */ /* 0x000fe200078e00ff */
[----:B------:R-:W-:Y:S01]  /*d4d0*/  LEA R18, R28, 0xffffffc0, 0x6 ;  /* 0xffffffc01c127811 */ /* 0x000fe200078e30ff */
[----:B------:R-:W-:Y:S01]  /*d4e0*/  ULDC UR4, c[0x0][0x320] ;  /* 0x0000c80000047ab9 */ /* 0x000fe20000000800 */
[----:B------:R1:W2:Y:S01]  /*d4f0*/  @P0 LDG.E R25, desc[UR36][R2.64] ;  /* 0x0000002402190981 */ /* 0x0002a2000c1e1900 */
[----:B------:R-:W-:Y:S02]  /*d500*/  SHF.R.U32.HI R5, RZ, 0x3, R6 ;  /* 0x00000003ff057819 */ /* 0x000fe40000011606 */
[----:B------:R-:W-:-:S02]  /*d510*/  LOP3.LUT R4, R0, 0x70, RZ, 0xc0, !PT ;  /* 0x0000007000047812 */ /* 0x000fc400078ec0ff */
[----:B0-----:R-:W-:Y:S02]  /*d520*/  ISETP.NE.AND P1, PT, R11, 0x1, PT ;  /* 0x000000010b00780c */ /* 0x001fe40003f25270 */
[----:B------:R-:W-:Y:S02]  /*d530*/  LOP3.LUT R31, R4, R5, RZ, 0xfc, !PT ;  /* 0x00000005041f7212 */ /* 0x000fe400078efcff */
[----:B------:R-:W-:-:S03]  /*d540*/  LOP3.LUT R16, R16, 0xffffefff, RZ, 0xc0, !PT ;  /* 0xffffefff10107812 */ /* 0x000fc600078ec0ff */
[----:B------:R-:W-:-:S04]  /*d550*/  IMAD.IADD R4, R31, 0x1, R18 ;  /* 0x000000011f047824 */ /* 0x000fc800078e0212 */
[C---:B-----5:R-:W-:Y:S01]  /*d560*/  IMAD.IADD R10, R4.reuse, 0x1, R29 ;  /* 0x00000001040a7824 */ /* 0x060fe200078e021d */
[----:B------:R-:W-:Y:S01]  /*d570*/  ISETP.GE.AND P0, PT, R4, UR41, PT ;  /* 0x0000002904007c0c */ /* 0x000fe2000bf06270 */
[----:B------:R-:W0:Y:S01]  /*d580*/  @P1 LDC R0, c[0x0][0x434] ;  /* 0x00010d00ff001b82 */ /* 0x000e220000000800 */
[----:B------:R-:W-:Y:S01]  /*d590*/  @P1 LOP3.LUT R16, R16, 0x1000, RZ, 0xfc, !PT ;  /* 0x0000100010101812 */ /* 0x000fe200078efcff */
[----:B------:R-:W-:Y:S01]  /*d5a0*/  IMAD.MOV.U32 R7, RZ, RZ, R10 ;  /* 0x000000ffff077224 */ /* 0x000fe200078e000a */
[----:B------:R-:W-:-:S05]  /*d5b0*/  ISETP.GT.U32.OR P0, PT, R31, 0x3f, P0 ;  /* 0x0000003f1f00780c */ /* 0x000fca0000704470 */
[----:B-1----:R-:W1:Y:S08]  /*d5c0*/  @P1 LDC R3, c[0x0][0x438] ;  /* 0x00010e00ff031b82 */ /* 0x002e700000000800 */
[----:B------:R-:W3:Y:S08]  /*d5d0*/  @!P0 LDC.64 R8, c[0x0][0x428] ;  /* 0x00010a00ff088b82 */ /* 0x000ef00000000a00 */
[----:B------:R-:W4:Y:S01]  /*d5e0*/  @!P0 LDC.64 R4, c[0x0][0x418] ;  /* 0x00010600ff048b82 */ /* 0x000f220000000a00 */
[----:B0-----:R-:W-:-:S05]  /*d5f0*/  @P1 IMAD.HI.U32 R0, R10, R0, RZ ;  /* 0x000000000a001227 */ /* 0x001fca00078e00ff */
[----:B-1----:R-:W-:-:S04]  /*d600*/  @P1 SHF.R.U32.HI R7, RZ, R3, R0 ;  /* 0x00000003ff071219 */ /* 0x002fc80000011600 */
[--C-:B------:R-:W-:Y:S01]  /*d610*/  @!P0 SHF.R.S32.HI R3, RZ, 0x1f, R7.reuse ;  /* 0x0000001fff038819 */ /* 0x100fe20000011407 */
[----:B------:R-:W-:Y:S01]  /*d620*/  @!P0 IMAD.MOV.U32 R2, RZ, RZ, R7 ;  /* 0x000000ffff028224 */ /* 0x000fe200078e0007 */
[----:B--2---:R-:W-:-:S03]  /*d630*/  SHF.R.S32.HI R32, RZ, 0x1f, R25 ;  /* 0x0000001fff207819 */ /* 0x004fc60000011419 */
[----:B---3--:R-:W-:-:S04]  /*d640*/  @!P0 IMAD.WIDE.U32 R2, R25, R8, R2 ;  /* 0x0000000819028225 */ /* 0x008fc800078e0002 */
[----:B------:R-:W-:Y:S01]  /*d650*/  @!P0 IMAD R0, R32, R8, RZ ;  /* 0x0000000820008224 */ /* 0x000fe200078e02ff */
[----:B----4-:R-:W-:-:S03]  /*d660*/  @!P0 LEA R4, P1, R2, R4, 0x2 ;  /* 0x0000000402048211 */ /* 0x010fc600078210ff */
[----:B------:R-:W-:-:S05]  /*d670*/  @!P0 IMAD R9, R25, R9, R0 ;  /* 0x0000000919098224 */ /* 0x000fca00078e0200 */
[----:B------:R-:W-:-:S04]  /*d680*/  @!P0 IADD3 R0, R3, R9, RZ ;  /* 0x0000000903008210 */ /* 0x000fc80007ffe0ff */
[----:B------:R-:W-:-:S05]  /*d690*/  @!P0 LEA.HI.X R5, R2, R5, R0, 0x2, P1 ;  /* 0x0000000502058211 */ /* 0x000fca00008f1400 */
[----:B------:R0:W2:Y:S01]  /*d6a0*/  @!P0 LDG.E R3, desc[UR36][R4.64] ;  /* 0x0000002404038981 */ /* 0x0000a2000c1e1900 */
[----:B------:R-:W-:Y:S02]  /*d6b0*/  CS2R R26, SRZ ;  /* 0x00000000001a7805 */ /* 0x000fe4000001ff00 */
[----:B------:R-:W-:Y:S01]  /*d6c0*/  LOP3.LUT R16, R16, 0xffffffdf, RZ, 0xc0, !PT ;  /* 0xffffffdf10107812 */ /* 0x000fe200078ec0ff */
[----:B------:R-:W-:-:S04]  /*d6d0*/  IMAD.MOV R19, RZ, RZ, -R7 ;  /* 0x000000ffff137224 */ /* 0x000fc800078e0a07 */
[----:B------:R-:W-:Y:S02]  /*d6e0*/  IMAD R19, R11, R19, R10 ;  /* 0x000000130b137224 */ /* 0x000fe400078e020a */
[----:B0-----:R-:W-:-:S05]  /*d6f0*/  IMAD.SHL.U32 R5, R24, 0x8, RZ ;  /* 0x0000000818057824 */ /* 0x001fca00078e00ff */
[----:B------:R-:W-:-:S04]  /*d700*/  LOP3.LUT R22, R5, 0x38, RZ, 0xc0, !PT ;  /* 0x0000003805167812 */ /* 0x000fc800078ec0ff */
[C---:B------:R-:W-:Y:S02]  /*d710*/  LOP3.LUT R0, R22.reuse, 0x40, RZ, 0xfc, !PT ;  /* 0x0000004016007812 */ /* 0x040fe400078efcff */
[----:B------:R-:W-:Y:S02]  /*d720*/  LOP3.LUT R2, R22, 0x80, RZ, 0xfc, !PT ;  /* 0x0000008016027812 */ /* 0x000fe400078efcff */
[----:B------:R-:W-:Y:S02]  /*d730*/  ISETP.GE.AND P2, PT, R0, UR4, PT ;  /* 0x0000000400007c0c */ /* 0x000fe4000bf46270 */
[----:B------:R-:W-:Y:S02]  /*d740*/  ISETP.GE.AND P1, PT, R2, UR4, PT ;  /* 0x0000000402007c0c */ /* 0x000fe4000bf26270 */
[----:B------:R-:W-:Y:S02]  /*d750*/  SEL R0, RZ, 0xffffffff, P2 ;  /* 0xffffffffff007807 */ /* 0x000fe40001000000 */
[----:B------:R-:W-:-:S02]  /*d760*/  LOP3.LUT R2, R22, 0xc0, RZ, 0xfc, !PT ;  /* 0x000000c016027812 */ /* 0x000fc400078efcff */
[C---:B------:R-:W-:Y:S02]  /*d770*/  LOP3.LUT R35, R22.reuse, 0x100, RZ, 0xfc, !PT ;  /* 0x0000010016237812 */ /* 0x040fe400078efcff */
[C---:B------:R-:W-:Y:S02]  /*d780*/  LOP3.LUT R34, R22.reuse, 0x140, RZ, 0xfc, !PT ;  /* 0x0000014016227812 */ /* 0x040fe400078efcff */
[----:B------:R-:W-:Y:S02]  /*d790*/  LOP3.LUT R4, R22, 0x180, RZ, 0xfc, !PT ;  /* 0x0000018016047812 */ /* 0x000fe400078efcff */
[----:B------:R-:W-:Y:S02]  /*d7a0*/  @P2 LOP3.LUT R16, R16, 0x20, RZ, 0xfc, !PT ;  /* 0x0000002010102812 */ /* 0x000fe400078efcff */
[----:B------:R-:W-:Y:S02]  /*d7b0*/  ISETP.GE.AND P2, PT, R35, UR4, PT ;  /* 0x0000000423007c0c */ /* 0x000fe4000bf46270 */
[----:B------:R-:W-:-:S02]  /*d7c0*/  LOP3.LUT R16, R16, 0xfffffdff, RZ, 0xc0, !PT ;  /* 0xfffffdff10107812 */ /* 0x000fc400078ec0ff */
[C---:B------:R-:W-:Y:S02]  /*d7d0*/  LOP3.LUT R37, R22.reuse, 0x1c0, RZ, 0xfc, !PT ;  /* 0x000001c016257812 */ /* 0x040fe400078efcff */
[--C-:B--2---:R-:W-:Y:S01]  /*d7e0*/  @!P0 SHF.R.S32.HI R27, RZ, 0x1f, R3.reuse ;  /* 0x0000001fff1b8819 */ /* 0x104fe20000011403 */
[----:B------:R-:W-:Y:S01]  /*d7f0*/  @!P0 IMAD.MOV.U32 R26, RZ, RZ, R3 ;  /* 0x000000ffff1a8224 */ /* 0x000fe200078e0003 */
[----:B------:R-:W-:Y:S01]  /*d800*/  ISETP.GE.AND P0, PT, R22, UR4, PT ;  /* 0x0000000416007c0c */ /* 0x000fe2000bf06270 */
[----:B------:R-:W-:-:S03]  /*d810*/  IMAD.SHL.U32 R3, R0, 0x2, RZ ;  /* 0x0000000200037824 */ /* 0x000fc600078e00ff */
[----:B------:R-:W-:-:S04]  /*d820*/  SEL R0, RZ, 0x1, P0 ;  /* 0x00000001ff007807 */ /* 0x000fc80000000000 */
[----:B------:R-:W-:Y:S02]  /*d830*/  LOP3.LUT R0, R3, 0x2, R0, 0xe2, !PT ;  /* 0x0000000203007812 */ /* 0x000fe400078ee200 */
[----:B------:R-:W-:-:S03]  /*d840*/  SEL R3, RZ, 0x4, P1 ;  /* 0x00000004ff037807 */ /* 0x000fc60000800000 */
[----:B------:R-:W-:Y:S02]  /*d850*/  @P0 LOP3.LUT R16, R16, 0x200, RZ, 0xfc, !PT ;  /* 0x0000020010100812 */ /* 0x000fe400078efcff */
[----:B------:R-:W-:Y:S02]  /*d860*/  ISETP.GE.AND P0, PT, R2, UR4, PT ;  /* 0x0000000402007c0c */ /* 0x000fe4000bf06270 */
[----:B------:R-:W-:Y:S02]  /*d870*/  LOP3.LUT R16, R16, 0xffffffef, RZ, 0xc0, !PT ;  /* 0xffffffef10107812 */ /* 0x000fe400078ec0ff */
[----:B------:R-:W-:Y:S02]  /*d880*/  SEL R2, RZ, 0x8, P0 ;  /* 0x00000008ff027807 */ /* 0x000fe40000000000 */
[----:B------:R-:W-:Y:S02]  /*d890*/  @P1 LOP3.LUT R16, R16, 0x10, RZ, 0xfc, !PT ;  /* 0x0000001010101812 */ /* 0x000fe400078efcff */
[----:B------:R-:W-:-:S02]  /*d8a0*/  ISETP.GE.AND P1, PT, R34, UR4, PT ;  /* 0x0000000422007c0c */ /* 0x000fc4000bf26270 */
[----:B------:R-:W-:Y:S02]  /*d8b0*/  LOP3.LUT R16, R16, 0xfffffff7, RZ, 0xc0, !PT ;  /* 0xfffffff710107812 */ /* 0x000fe400078ec0ff */
[----:B------:R-:W-:Y:S02]  /*d8c0*/  LOP3.LUT R2, R2, R0, R3, 0xfe, !PT ;  /* 0x0000000002027212 */ /* 0x000fe400078efe03 */
[----:B------:R-:W-:Y:S02]  /*d8d0*/  @P0 LOP3.LUT R16, R16, 0x8, RZ, 0xfc, !PT ;  /* 0x0000000810100812 */ /* 0x000fe400078efcff */
[----:B------:R-:W-:Y:S02]  /*d8e0*/  ISETP.GE.AND P0, PT, R4, UR4, PT ;  /* 0x0000000404007c0c */ /* 0x000fe4000bf06270 */
[----:B------:R-:W-:Y:S02]  /*d8f0*/  LOP3.LUT R16, R16, 0xfffffffb, RZ, 0xc0, !PT ;  /* 0xfffffffb10107812 */ /* 0x000fe400078ec0ff */
[----:B------:R-:W-:-:S02]  /*d900*/  SEL R33, RZ, 0x40, P0 ;  /* 0x00000040ff217807 */ /* 0x000fc40000000000 */
[----:B------:R-:W-:Y:S02]  /*d910*/  @P2 LOP3.LUT R16, R16, 0x4, RZ, 0xfc, !PT ;  /* 0x0000000410102812 */ /* 0x000fe400078efcff */
[----:B------:R-:W-:Y:S01]  /*d920*/  ISETP.GE.AND P0, PT, R37, UR4, PT ;  /* 0x0000000425007c0c */ /* 0x000fe2000bf06270 */
[----:B------:R-:W-:Y:S01]  /*d930*/  UMOV UR4, 0xffffffff ;  /* 0xffffffff00047882 */ /* 0x000fe20000000000 */
[----:B------:R-:W-:Y:S02]  /*d940*/  SEL R3, RZ, 0x10, P2 ;  /* 0x00000010ff037807 */ /* 0x000fe40001000000 */
[----:B------:R-:W-:Y:S02]  /*d950*/  LOP3.LUT R16, R16, 0xfffffffd, RZ, 0xc0, !PT ;  /* 0xfffffffd10107812 */ /* 0x000fe400078ec0ff */
[----:B------:R-:W-:Y:S02]  /*d960*/  SEL R4, RZ, 0x20, P1 ;  /* 0x00000020ff047807 */ /* 0x000fe40000800000 */
[----:B------:R-:W-:-:S02]  /*d970*/  SEL R0, RZ, 0x80, P0 ;  /* 0x00000080ff007807 */ /* 0x000fc40000000000 */
[----:B------:R-:W-:Y:S02]  /*d980*/  @P1 LOP3.LUT R16, R16, 0x2, RZ, 0xfc, !PT ;  /* 0x0000000210101812 */ /* 0x000fe400078efcff */
[----:B------:R-:W-:Y:S01]  /*d990*/  LOP3.LUT R2, R4, R2, R3, 0xfe, !PT ;  /* 0x0000000204027212 */ /* 0x000fe200078efe03 */
[----:B------:R-:W-:Y:S06]  /*d9a0*/  BRA.DIV UR4, `(.L_x_219) ;  /* 0x0000003a04107947 */ /* 0x000fec000b800000 */
.L_x_265:
[----:B------:R-:W2:Y:S01]  /*d9b0*/  LDL R3, [R1] ;  /* 0x0000000001037983 */ /* 0x000ea20000100800 */
[----:B------:R-:W-:Y:S01]  /*d9c0*/  LOP3.LUT R33, R2, R33, RZ, 0xfc, !PT ;  /* 0x0000002102217212 */ /* 0x000fe200078efcff */
[----:B------:R-:W-:Y:S01]  /*d9d0*/  IMAD.U32 R23, RZ, RZ, UR39 ;  /* 0x00000027ff177e24 */ /* 0x000fe2000f8e00ff */
[----:B------:R-:W-:Y:S02]  /*d9e0*/  ISETP.GT.U32.AND P1, PT, R31, 0x3f, PT ;  /* 0x0000003f1f00780c */ /* 0x000fe40003f24070 */
[----:B------:R-:W-:Y:S02]  /*d9f0*/  LOP3.LUT R16, R16, 0xfffffbff, RZ, 0xc0, !PT ;  /* 0xfffffbff10107812 */ /* 0x000fe400078ec0ff */
[----:B------:R-:W-:Y:S02]  /*da00*/  SHF.R.S32.HI R23, RZ, 0x1f, R23 ;  /* 0x0000001fff177819 */ /* 0x000fe40000011417 */
[----:B------:R-:W-:Y:S02]  /*da10*/  LOP3.LUT R17, R33, R0, RZ, 0xfc, !PT ;  /* 0x0000000021117212 */ /* 0x000fe400078efcff */
[----:B--2---:R-:W-:-:S13]  /*da20*/  R2UR UR4, R3 ;  /* 0x00000000030472ca */ /* 0x004fda00000e0000 */
[----:B------:R-:W-:-:S06]  /*da30*/  ULOP3.LUT UR4, UR4, 0x2, URZ, 0xfc, !UPT ;  /* 0x0000000204047892 */ /* 0x000fcc000f8efc3f */
[----:B------:R-:W-:-:S05]  /*da40*/  IMAD.U32 R2, RZ, RZ, UR4 ;  /* 0x00000004ff027e24 */ /* 0x000fca000f8e00ff */
[----:B------:R-:W-:-:S13]  /*da50*/  ISETP.NE.AND P0, PT, R2, 0x3, PT ;  /* 0x000000030200780c */ /* 0x000fda0003f05270 */
[----:B------:R-:W-:-:S04]  /*da60*/  @P0 LOP3.LUT R16, R16, 0x400, RZ, 0xfc, !PT ;  /* 0x0000040010100812 */ /* 0x000fc800078efcff */
[----:B------:R-:W-:-:S04]  /*da70*/  LOP3.LUT R16, R16, 0xffffbfff, RZ, 0xc0, !PT ;  /* 0xffffbfff10107812 */ /* 0x000fc800078ec0ff */
[----:B------:R-:W-:Y:S01]  /*da80*/  @P1 LOP3.LUT R16, R16, 0x4000, RZ, 0xfc, !PT ;  /* 0x0000400010101812 */ /* 0x000fe200078efcff */
[----:B------:R-:W-:Y:S06]  /*da90*/  @!P0 BRA `(.L_x_220) ;  /* 0x0000000000048947 */ /* 0x000fec0003800000 */
[----:B------:R-:W-:Y:S01]  /*daa0*/  BPT.TRAP 0x1 ;  /* 0x000000040000795c */ /* 0x000fe20000300000 */
.L_x_220:
[----:B------:R-:W-:-:S05]  /*dab0*/  IMAD.MOV.U32 R0, RZ, RZ, 0x1 ;  /* 0x00000001ff007424 */ /* 0x000fca00078e00ff */
[----:B------:R-:W-:-:S04]  /*dac0*/  SHF.L.U32 R0, R0, 0x1f, RZ ;  /* 0x0000001f00007819 */ /* 0x000fc800000006ff */
[----:B------:R-:W0:Y:S02]  /*dad0*/  SYNCS.PHASECHK.TRANS64.TRYWAIT P0, [UR42+0x38840], R0 ;  /* 0x03884000ff0075a7 */ /* 0x000e24000800016a */
[----:B0-----:R-:W-:Y:S05]  /*dae0*/  @!P0 BRA `(.L_x_221) ;  /* 0x0000003400e08947 */ /* 0x001fea0003800000 */
.L_x_266:
[----:B------:R-:W-:Y:S01]  /*daf0*/  SHF.R.S32.HI R30, RZ, 0x1f, R19 ;  /* 0x0000001fff1e7819 */ /* 0x000fe20000011413 */
[----:B------:R-:W-:Y:S01]  /*db00*/  ULDC.64 UR4, c[0x0][0x300] ;  /* 0x0000c00000047ab9 */ /* 0x000fe20000000a00 */
[----:B------:R-:W-:Y:S01]  /*db10*/  R2UR UR6, R23 ;  /* 0x00000000170672ca */ /* 0x000fe200000e0000 */
[----:B0-----:R-:W-:Y:S01]  /*db20*/  IMAD.WIDE.U32 R2, R19, UR4, RZ ;  /* 0x0000000413027c25 */ /* 0x001fe2000f8e00ff */
[----:B------:R-:W-:Y:S02]  /*db30*/  SHF.R.U32.HI R8, RZ, 0x3, R6 ;  /* 0x00000003ff087819 */ /* 0x000fe40000011606 */
[----:B------:R-:W-:Y:S01]  /*db40*/  LOP3.LUT R16, R16, 0xfffffffe, RZ, 0xc0, !PT ;  /* 0xfffffffe10107812 */ /* 0x000fe200078ec0ff */
[----:B------:R-:W-:Y:S01]  /*db50*/  IMAD R0, R30, UR4, RZ ;  /* 0x000000041e007c24 */ /* 0x000fe2000f8e02ff */
[----:B------:R-:W-:-:S03]  /*db60*/  IADD3 R18, -R8, UR41, -R18 ;  /* 0x0000002908127c10 */ /* 0x000fc6000fffe912 */
[----:B------:R-:W-:Y:S01]  /*db70*/  IMAD R7, R19, UR5, R0 ;  /* 0x0000000513077c24 */ /* 0x000fe2000f8e0200 */
[----:B------:R-:W-:-:S03]  /*db80*/  ULDC.64 UR4, c[0x0][0x310] ;  /* 0x0000c40000047ab9 */ /* 0x000fc60000000a00 */
[----:B------:R-:W-:Y:S02]  /*db90*/  IMAD.IADD R3, R3, 0x1, R7 ;  /* 0x0000000103037824 */ /* 0x000fe400078e0207 */
[----:B------:R-:W-:Y:S02]  /*dba0*/  IMAD R7, R27, UR4, RZ ;  /* 0x000000041b077c24 */ /* 0x000fe4000f8e02ff */
[----:B------:R-:W-:-:S04]  /*dbb0*/  IMAD.WIDE.U32 R2, R26, UR4, R2 ;  /* 0x000000041a027c25 */ /* 0x000fc8000f8e0002 */
[----:B------:R-:W-:Y:S01]  /*dbc0*/  IMAD R7, R26, UR5, R7 ;  /* 0x000000051a077c24 */ /* 0x000fe2000f8e0207 */
[----:B------:R-:W-:-:S03]  /*dbd0*/  ULDC.64 UR4, c[0x0][0x308] ;  /* 0x0000c20000047ab9 */ /* 0x000fc60000000a00 */
[----:B------:R-:W-:Y:S01]  /*dbe0*/  IMAD.IADD R3, R3, 0x1, R7 ;  /* 0x0000000103037824 */ /* 0x000fe200078e0207 */
[----:B------:R-:W-:Y:S01]  /*dbf0*/  MOV R7, UR4 ;  /* 0x0000000400077c02 */ /* 0x000fe20008000f00 */
[----:B------:R-:W-:-:S03]  /*dc00*/  UIMAD UR4, UR6, UR4, URZ ;  /* 0x00000004060472a4 */ /* 0x000fc6000f8e023f */
[----:B------:R-:W-:Y:S01]  /*dc10*/  ULDC.64 UR6, c[0x0][0x2e8] ;  /* 0x0000ba0000067ab9 */ /* 0x000fe20000000a00 */
[----:B------:R-:W-:Y:S02]  /*dc20*/  UIMAD UR4, UR39, UR5, UR4 ;  /* 0x00000005270472a4 */ /* 0x000fe4000f8e0204 */
[----:B------:R-:W-:Y:S01]  /*dc30*/  IMAD.WIDE.U32 R2, R7, UR39, R2 ;  /* 0x0000002707027c25 */ /* 0x000fe2000f8e0002 */
[----:B------:R-:W-:-:S03]  /*dc40*/  UMOV UR5, 0xffffffff ;  /* 0xffffffff00057882 */ /* 0x000fc60000000000 */
[----:B------:R-:W-:Y:S01]  /*dc50*/  VIADD R3, R3, UR4 ;  /* 0x0000000403037c36 */ /* 0x000fe20008000000 */
[----:B------:R-:W-:Y:S01]  /*dc60*/  LEA R0, P0, R2, UR6, 0x1 ;  /* 0x0000000602007c11 */ /* 0x000fe2000f8008ff */
[----:B------:R-:W-:Y:S02]  /*dc70*/  ULDC UR4, c[0x0][0x2f4] ;  /* 0x0000bd0000047ab9 */ /* 0x000fe40000000800 */
[----:B------:R-:W-:Y:S02]  /*dc80*/  ISETP.GE.AND P2, PT, R22, UR4, PT ;  /* 0x0000000416007c0c */ /* 0x000fe4000bf46270 */
[----:B------:R-:W-:Y:S02]  /*dc90*/  LEA.HI.X R4, R2, UR7, R3, 0x1, P0 ;  /* 0x0000000702047c11 */ /* 0x000fe400080f0c03 */
[----:B------:R-:W-:Y:S02]  /*dca0*/  LOP3.LUT R2, R5, 0x1c0, RZ, 0xc0, !PT ;  /* 0x000001c005027812 */ /* 0x000fe400078ec0ff */
[----:B------:R-:W-:-:S02]  /*dcb0*/  ISETP.GE.AND P0, PT, R18, 0x1, PT ;  /* 0x000000011200780c */ /* 0x000fc40003f06270 */
[----:B------:R-:W-:-:S04]  /*dcc0*/  LOP3.LUT R5, R2, 0x38, R5, 0xf8, !PT ;  /* 0x0000003802057812 */ /* 0x000fc800078ef805 */
[----:B------:R-:W-:Y:S01]  /*dcd0*/  LOP3.LUT R5, R5, 0x38, R24, 0x78, !PT ;  /* 0x0000003805057812 */ /* 0x000fe200078e7818 */
[----:B------:R-:W-:Y:S01]  /*dce0*/  IMAD.SHL.U32 R24, R6, 0x8, RZ ;  /* 0x0000000806187824 */ /* 0x000fe200078e00ff */
[----:B------:R-:W-:-:S04]  /*dcf0*/  @P2 LOP3.LUT R16, R16, 0x1, RZ, 0xfc, !PT ;  /* 0x0000000110102812 */ /* 0x000fc800078efcff */
[----:B------:R-:W-:Y:S01]  /*dd00*/  LOP3.LUT R24, R5, 0x200, R24, 0xf8, !PT ;  /* 0x0000020005187812 */ /* 0x000fe200078ef818 */
[----:B------:R-:W-:Y:S06]  /*dd10*/  BRA.DIV UR5, `(.L_x_222) ;  /* 0x00000036056c7947 */ /* 0x000fec000b800000 */
[----:B------:R-:W0:Y:S01]  /*dd20*/  SHFL.IDX PT, R14, R0, RZ, 0x181f ;  /* 0x00181fff000e7589 */ /* 0x000e2200000e0000 */
[----:B------:R-:W-:-:S03]  /*dd30*/  @P0 LEA R7, R24, UR42, 0x1 ;  /* 0x0000002a18070c11 */ /* 0x000fc6000f8e08ff */
[----:B------:R-:W1:Y:S04]  /*dd40*/  SHFL.IDX PT, R2, R4, RZ, 0x181f ;  /* 0x00181fff04027589 */ /* 0x000e6800000e0000 */
[----:B------:R-:W-:Y:S01]  /*dd50*/  SHFL.IDX PT, R5, R4, 0x1, 0x181f ;  /* 0x00381f0004057f89 */ /* 0x000fe200000e0000 */
[----:B0-----:R-:W-:-:S05]  /*dd60*/  @P0 LEA R14, P1, R22, R14, 0x1 ;  /* 0x0000000e160e0211 */ /* 0x001fca00078208ff */
[----:B-1----:R-:W-:Y:S02]  /*dd70*/  @P0 IMAD.X R3, RZ, RZ, R2, P1 ;  /* 0x000000ffff030224 */ /* 0x002fe400008e0602 */
[----:B------:R-:W-:Y:S02]  /*dd80*/  @P0 IMAD.MOV.U32 R2, RZ, RZ, R14 ;  /* 0x000000ffff020224 */ /* 0x000fe400078e000e */
        /* <DEDUP_REMOVED lines=9> */
[----:B------:R-:W-:-:S03]  /*de20*/  ISETP.GE.AND P0, PT, R18, 0x21, PT ;  /* 0x000000211200780c */ /* 0x000fc60003f06270 */
[----:B------:R-:W2:Y:S10]  /*de30*/  SHFL.IDX PT, R4, R4, 0x3, 0x181f ;  /* 0x00781f0004047f89 */ /* 0x000eb400000e0000 */
[----:B0-----:R-:W-:-:S02]  /*de40*/  @P0 LEA R2, P1, R22, R14, 0x1 ;  /* 0x0000000e16020211 */ /* 0x001fc400078208ff */
[----:B------:R0:W3:Y:S03]  /*de50*/  SHFL.IDX PT, R14, R0, 0x3, 0x181f ;  /* 0x00781f00000e7f89 */ /* 0x0000e600000e0000 */
[----:B-1----:R-:W-:Y:S01]  /*de60*/  @P0 IMAD.X R3, RZ, RZ, R5, P1 ;  /* 0x000000ffff030224 */ /* 0x002fe200008e0605 */
[----:B------:R-:W-:-:S05]  /*de70*/  @P0 LEA R5, R24, UR42, 0x1 ;  /* 0x0000002a18050c11 */ /* 0x000fca000f8e08ff */
[----:B------:R0:W-:Y:S02]  /*de80*/  @P0 LDGSTS.E.BYPASS.LTC128B.128 [R5+0x23400], desc[UR36][R2.64], !P2 ;  /* 0x2340000002050fae */ /* 0x0001e4000d101d64 */
.L_x_276:
[----:B------:R-:W-:-:S13]  /*de90*/  ISETP.GE.AND P0, PT, R18, 0x31, PT ;  /* 0x000000311200780c */ /* 0x000fda0003f06270 */
[----:B0--3--:R-:W-:Y:S02]  /*dea0*/  @P0 LEA R2, P1, R22, R14, 0x1 ;  /* 0x0000000e16020211 */ /* 0x009fe400078208ff */
[----:B------:R-:W-:-:S03]  /*deb0*/  @P0 LEA R5, R24, UR42, 0x1 ;  /* 0x0000002a18050c11 */ /* 0x000fc6000f8e08ff */
[----:B--2---:R-:W-:-:S05]  /*dec0*/  @P0 IMAD.X R3, RZ, RZ, R4, P1 ;  /* 0x000000ffff030224 */ /* 0x004fca00008e0604 */
        /* <DEDUP_REMOVED lines=8> */
[----:B------:R-:W-:-:S13]  /*df50*/  LOP3.LUT P2, RZ, R16, 0x400, RZ, 0xc0, !PT ;  /* 0x0000040010ff7812 */ /* 0x000fda000784c0ff */
[----:B0-----:R-:W-:Y:S05]  /*df60*/  @!P2 BRA `(.L_x_223) ;  /* 0x000000000004a947 */ /* 0x001fea0003800000 */
[----:B------:R-:W-:Y:S01]  /*df70*/  BPT.TRAP 0x1 ;  /* 0x000000040000795c */ /* 0x000fe20000300000 */
.L_x_223:
[----:B------:R-:W-:Y:S01]  /*df80*/  SYNCS.ARRIVE.TRANS64.A1T0 RZ, [UR42+0x38830], RZ ;  /* 0x038830ffffff79a7 */ /* 0x000fe2000810002a */
[----:B------:R-:W-:Y:S05]  /*df90*/  WARPSYNC.ALL ;  /* 0x0000000000007948 */ /* 0x000fea0003800000 */
[----:B------:R-:W-:Y:S01]  /*dfa0*/  UIADD3 UR4, UR42, 0x20400, URZ ;  /* 0x000204002a047890 */ /* 0x000fe2000fffe03f */
[----:B------:R-:W-:Y:S01]  /*dfb0*/  BAR.SYNC.DEFER_BLOCKING 0x8, 0x100 ;  /* 0x0204000000007b1d */ /* 0x000fe20000010000 */
[----:B------:R-:W-:Y:S02]  /*dfc0*/  USHF.R.S32.HI UR46, URZ, 0x1f, UR43 ;  /* 0x0000001f3f2e7899 */ /* 0x000fe4000801142b */
[----:B------:R-:W-:-:S06]  /*dfd0*/  ULOP3.LUT UP0, URZ, UR4, 0x3ff, URZ, 0xc0, !UPT ;  /* 0x000003ff043f7892 */ /* 0x000fcc000f80c03f */
        /* <DEDUP_REMOVED lines=9> */
[----:B------:R-:W-:Y:S02]  /*e070*/  IMAD.U32 R5, RZ, RZ, UR5 ;  /* 0x00000005ff057e24 */ /* 0x000fe4000f8e00ff */
[----:B------:R-:W-:Y:S02]  /*e080*/  IMAD.U32 R7, RZ, RZ, UR7 ;  /* 0x00000007ff077e24 */ /* 0x000fe4000f8e00ff */
[----:B------:R-:W-:-:S02]  /*e090*/  IMAD.U32 R10, RZ, RZ, UR8 ;  /* 0x00000008ff0a7e24 */ /* 0x000fc4000f8e00ff */
[----:B------:R-:W-:Y:S02]  /*e0a0*/  IMAD.U32 R11, RZ, RZ, UR9 ;  /* 0x00000009ff0b7e24 */ /* 0x000fe4000f8e00ff */
[----:B------:R-:W-:Y:S02]  /*e0b0*/  IMAD.MOV.U32 R8, RZ, RZ, 0x70 ;  /* 0x00000070ff087424 */ /* 0x000fe400078e00ff */
[----:B------:R-:W-:Y:S02]  /*e0c0*/  IMAD.MOV.U32 R12, RZ, RZ, 0x1 ;  /* 0x00000001ff0c7424 */ /* 0x000fe400078e00ff */
[----:B------:R-:W-:-:S07]  /*e0d0*/  IMAD.MOV.U32 R13, RZ, RZ, RZ ;  /* 0x000000ffff0d7224 */ /* 0x000fce00078e00ff */
[----:B------:R-:W-:-:S07]  /*e0e0*/  LEPC R20, `(.L_x_224) ;  /* 0x000000001014794e */ /* 0x000fce0000000000 */
[----:B0-----:R-:W-:Y:S05]  /*e0f0*/  CALL.ABS.NOINC R2 ;  /* 0x0000000002007343 */ /* 0x001fea0003c00000 */
.L_x_224:
[----:B------:R-:W0:Y:S01]  /*e100*/  LDC R8, c[0x0][0x448] ;  /* 0x00011200ff087b82 */ /* 0x000e220000000800 */
[----:B------:R-:W1:Y:S01]  /*e110*/  S2R R20, SR_CTAID.X ;  /* 0x0000000000147919 */ /* 0x000e620000002500 */
[----:B------:R-:W-:Y:S01]  /*e120*/  R2UR UR6, R23 ;  /* 0x00000000170672ca */ /* 0x000fe200000e0000 */
[----:B------:R-:W-:Y:S01]  /*e130*/  ULDC.64 UR8, c[0x0][0x2d8] ;  /* 0x0000b60000087ab9 */ /* 0x000fe20000000a00 */
[----:B------:R-:W-:Y:S01]  /*e140*/  LOP3.LUT R16, R16, 0xfffff7ff, RZ, 0xc0, !PT ;  /* 0xfffff7ff10107812 */ /* 0x000fe200078ec0ff */
[----:B------:R-:W-:Y:S01]  /*e150*/  UIMAD.WIDE.U32 UR4, UR39, UR8, URZ ;  /* 0x00000008270472a5 */ /* 0x000fe2000f8e003f */
[----:B------:R-:W2:Y:S09]  /*e160*/  S2R R21, SR_TID.X ;  /* 0x0000000000157919 */ /* 0x000eb20000002100 */
[----:B------:R-:W-:-:S04]  /*e170*/  UIMAD UR6, UR6, UR8, URZ ;  /* 0x00000008060672a4 */ /* 0x000fc8000f8e023f */
[----:B------:R-:W-:-:S03]  /*e180*/  UIMAD UR6, UR39, UR9, UR6 ;  /* 0x00000009270672a4 */ /* 0x000fc6000f8e0206 */
[----:B------:R-:W-:Y:S01]  /*e190*/  ULDC.64 UR8, c[0x0][0x2e0] ;  /* 0x0000b80000087ab9 */ /* 0x000fe20000000a00 */
[----:B------:R-:W-:Y:S01]  /*e1a0*/  UIADD3 UR5, UR5, UR6, URZ ;  /* 0x0000000605057290 */ /* 0x000fe2000fffe03f */
[----:B0-----:R-:W-:Y:S01]  /*e1b0*/  ISETP.NE.AND P0, PT, R8, 0x1, PT ;  /* 0x000000010800780c */ /* 0x001fe20003f05270 */
[----:B------:R-:W-:Y:S02]  /*e1c0*/  UIMAD UR6, UR46, UR8, URZ ;  /* 0x000000082e0672a4 */ /* 0x000fe4000f8e023f */
[----:B------:R-:W-:Y:S02]  /*e1d0*/  UIMAD.WIDE.U32 UR4, UR43, UR8, UR4 ;  /* 0x000000082b0472a5 */ /* 0x000fe4000f8e0004 */
[----:B------:R-:W-:Y:S01]  /*e1e0*/  UIMAD UR6, UR43, UR9, UR6 ;  /* 0x000000092b0672a4 */ /* 0x000fe2000f8e0206 */
[----:B-1----:R-:W-:-:S03]  /*e1f0*/  IMAD R36, R20, 0x40, R31 ;  /* 0x0000004014247824 */ /* 0x002fc600078e021f */
[----:B------:R-:W-:Y:S01]  /*e200*/  UIADD3 UR6, UR5, UR6, URZ ;  /* 0x0000000605067290 */ /* 0x000fe2000fffe03f */
[----:B------:R-:W-:-:S03]  /*e210*/  MOV R4, UR4 ;  /* 0x0000000400047c02 */ /* 0x000fc60008000f00 */
[----:B------:R-:W0:Y:S01]  /*e220*/  @P0 LDC R3, c[0x0][0x44c] ;  /* 0x00011300ff030b82 */ /* 0x000e220000000800 */
[----:B------:R-:W-:Y:S01]  /*e230*/  IMAD.MOV.U32 R6, RZ, RZ, R36 ;  /* 0x000000ffff067224 */ /* 0x000fe200078e0024 */
[----:B------:R-:W-:Y:S01]  /*e240*/  @P0 LOP3.LUT R16, R16, 0x800, RZ, 0xfc, !PT ;  /* 0x0000080010100812 */ /* 0x000fe200078efcff */
[----:B------:R-:W-:Y:S01]  /*e250*/  IMAD.MOV.U32 R2, RZ, RZ, R4 ;  /* 0x000000ffff027224 */ /* 0x000fe200078e0004 */
[----:B--2---:R-:W-:-:S04]  /*e260*/  LOP3.LUT R21, R21, 0x7f, RZ, 0xc0, !PT ;  /* 0x0000007f15157812 */ /* 0x004fc800078ec0ff */
[----:B------:R-:W1:Y:S01]  /*e270*/  @P0 LDC R5, c[0x0][0x450] ;  /* 0x00011400ff050b82 */ /* 0x000e620000000800 */
[----:B------:R-:W-:Y:S01]  /*e280*/  SHF.R.U32.HI R21, RZ, 0x3, R21 ;  /* 0x00000003ff157819 */ /* 0x000fe20000011615 */
[----:B0-----:R-:W-:-:S04]  /*e290*/  @P0 IMAD.HI.U32 R0, R36, R3, RZ ;  /* 0x0000000324000227 */ /* 0x001fc800078e00ff */
[----:B------:R-:W-:Y:S01]  /*e2a0*/  IMAD.U32 R3, RZ, RZ, UR6 ;  /* 0x00000006ff037e24 */ /* 0x000fe2000f8e00ff */
[----:B-1----:R-:W-:Y:S01]  /*e2b0*/  @P0 SHF.R.U32.HI R6, RZ, R5, R0 ;  /* 0x00000005ff060219 */ /* 0x002fe20000011600 */
[----:B------:R-:W-:Y:S01]  /*e2c0*/  IMAD.U32 R5, RZ, RZ, UR5 ;  /* 0x00000005ff057e24 */ /* 0x000fe2000f8e00ff */
[----:B------:R-:W-:Y:S02]  /*e2d0*/  ULDC.64 UR4, c[0x0][0x2d0] ;  /* 0x0000b40000047ab9 */ /* 0x000fe40000000a00 */
[--C-:B------:R-:W-:Y:S01]  /*e2e0*/  SHF.R.S32.HI R0, RZ, 0x1f, R6.reuse ;  /* 0x0000001fff007819 */ /* 0x100fe20000011406 */
[----:B------:R-:W-:Y:S02]  /*e2f0*/  IMAD.MOV R7, RZ, RZ, -R6 ;  /* 0x000000ffff077224 */ /* 0x000fe400078e0a06 */
[----:B------:R-:W-:-:S04]  /*e300*/  IMAD.WIDE.U32 R2, R6, UR4, R2 ;  /* 0x0000000406027c25 */ /* 0x000fc8000f8e0002 */
[----:B------:R-:W-:Y:S02]  /*e310*/  IMAD R5, R0, UR4, RZ ;  /* 0x0000000400057c24 */ /* 0x000fe4000f8e02ff */
[----:B------:R-:W-:Y:S02]  /*e320*/  IMAD R0, R8, R7, R36 ;  /* 0x0000000708007224 */ /* 0x000fe400078e0224 */
[----:B------:R-:W-:Y:S01]  /*e330*/  IMAD R4, R6, UR5, R5 ;  /* 0x0000000506047c24 */ /* 0x000fe2000f8e0205 */
[----:B------:R-:W-:Y:S02]  /*e340*/  ULDC.64 UR4, c[0x0][0x2c8] ;  /* 0x0000b20000047ab9 */ /* 0x000fe40000000a00 */
[----:B------:R-:W-:Y:S01]  /*e350*/  SHF.R.S32.HI R5, RZ, 0x1f, R0 ;  /* 0x0000001fff057819 */ /* 0x000fe20000011400 */
[----:B------:R-:W-:-:S04]  /*e360*/  IMAD.IADD R3, R3, 0x1, R4 ;  /* 0x0000000103037824 */ /* 0x000fc800078e0204 */
[----:B------:R-:W-:Y:S02]  /*e370*/  IMAD R5, R5, UR4, RZ ;  /* 0x0000000405057c24 */ /* 0x000fe4000f8e02ff */
[----:B------:R-:W-:-:S04]  /*e380*/  IMAD.WIDE.U32 R2, R0, UR4, R2 ;  /* 0x0000000400027c25 */ /* 0x000fc8000f8e0002 */
[----:B------:R-:W-:Y:S01]  /*e390*/  IMAD R5, R0, UR5, R5 ;  /* 0x0000000500057c24 */ /* 0x000fe2000f8e0205 */
[----:B------:R-:W-:Y:S02]  /*e3a0*/  ULDC.64 UR4, c[0x0][0x280] ;  /* 0x0000a00000047ab9 */ /* 0x000fe40000000a00 */
[----:B------:R-:W-:Y:S01]  /*e3b0*/  LEA R0, P0, R2, UR4, 0x1 ;  /* 0x0000000402007c11 */ /* 0x000fe2000f8008ff */
[----:B------:R-:W-:Y:S01]  /*e3c0*/  IMAD.IADD R3, R3, 0x1, R5 ;  /* 0x0000000103037824 */ /* 0x000fe200078e0205 */
[----:B------:R-:W-:-:S04]  /*e3d0*/  ULDC UR4, c[0x0][0x2b8] ;  /* 0x0000ae0000047ab9 */ /* 0x000fc80000000800 */
[----:B------:R-:W-:Y:S01]  /*e3e0*/  LEA.HI.X R4, R2, UR5, R3, 0x1, P0 ;  /* 0x0000000502047c11 */ /* 0x000fe200080f0c03 */
[----:B------:R-:W-:Y:S01]  /*e3f0*/  UMOV UR5, 0xffffffff ;  /* 0xffffffff00057882 */ /* 0x000fe20000000000 */
[----:B------:R-:W-:Y:S02]  /*e400*/  ISETP.GE.AND P0, PT, R22, UR4, PT ;  /* 0x0000000416007c0c */ /* 0x000fe4000bf06270 */
[----:B------:R-:W-:Y:S11]  /*e410*/  BRA.DIV UR5, `(.L_x_225) ;  /* 0x0000003205cc7947 */ /* 0x000ff6000b800000 */
[----:B------:R-:W0:Y:S01]  /*e420*/  LDC R3, c[0x0][0x448] ;  /* 0x00011200ff037b82 */ /* 0x000e220000000800 */
[----:B------:R-:W1:Y:S01]  /*e430*/  SHFL.IDX PT, R14, R0, RZ, 0x181f ;  /* 0x00181fff000e7589 */ /* 0x000e6200000e0000 */
[----:B------:R-:W-:Y:S01]  /*e440*/  ULDC UR4, c[0x0][0x288] ;  /* 0x0000a20000047ab9 */ /* 0x000fe20000000800 */
[----:B------:R-:W-:Y:S01]  /*e450*/  IMAD R6, R20, 0x40, R21 ;  /* 0x0000004014067824 */ /* 0x000fe200078e0215 */
[----:B------:R-:W-:Y:S01]  /*e460*/  LOP3.LUT R16, R16, 0xfffffeff, RZ, 0xc0, !PT ;  /* 0xfffffeff10107812 */ /* 0x000fe200078ec0ff */
[----:B------:R-:W2:Y:S02]  /*e470*/  SHFL.IDX PT, R2, R4, RZ, 0x181f ;  /* 0x00181fff04027589 */ /* 0x000ea400000e0000 */
[----:B------:R-:W-:Y:S02]  /*e480*/  VIADD R8, R6, 0x10 ;  /* 0x0000001006087836 */ /* 0x000fe40000000000 */
[----:B------:R-:W3:Y:S04]  /*e490*/  SHFL.IDX PT, R7, R0, 0x1, 0x181f ;  /* 0x00381f0000077f89 */ /* 0x000ee800000e0000 */
[----:B------:R-:W4:Y:S01]  /*e4a0*/  SHFL.IDX PT, R9, R4, 0x1, 0x181f ;  /* 0x00381f0004097f89 */ /* 0x000f2200000e0000 */
[----:B0-----:R-:W-:-:S05]  /*e4b0*/  IMAD R5, R3, UR4, RZ ;  /* 0x0000000403057c24 */ /* 0x001fca000f8e02ff */
[-C--:B------:R-:W-:Y:S02]  /*e4c0*/  ISETP.GE.AND P2, PT, R6, R5.reuse, PT ;  /* 0x000000050600720c */ /* 0x080fe40003f46270 */
[----:B------:R-:W-:-:S11]  /*e4d0*/  ISETP.GE.AND P3, PT, R8, R5, PT ;  /* 0x000000050800720c */ /* 0x000fd60003f66270 */
[----:B-1----:R-:W-:Y:S02]  /*e4e0*/  @!P2 LEA R3, P1, R22, R14, 0x1 ;  /* 0x0000000e1603a211 */ /* 0x002fe400078208ff */
[----:B------:R-:W-:Y:S01]  /*e4f0*/  @!P2 LEA R8, R24, UR42, 0x1 ;  /* 0x0000002a1808ac11 */ /* 0x000fe2000f8e08ff */
[----:B------:R-:W-:Y:S01]  /*e500*/  SHFL.IDX PT, R14, R0, 0x3, 0x181f ;  /* 0x00781f00000e7f89 */ /* 0x000fe200000e0000 */
[----:B------:R-:W-:Y:S01]  /*e510*/  @P2 LOP3.LUT R16, R16, 0x100, RZ, 0xfc, !PT ;  /* 0x0000010010102812 */ /* 0x000fe200078efcff */
[----:B--2---:R-:W-:Y:S01]  /*e520*/  @!P2 IMAD.X R2, RZ, RZ, R2, P1 ;  /* 0x000000ffff02a224 */ /* 0x004fe200008e0602 */
[----:B---3--:R-:W-:Y:S02]  /*e530*/  @!P3 LEA R7, P1, R22, R7, 0x1 ;  /* 0x000000071607b211 */ /* 0x008fe400078208ff */
[----:B------:R-:W-:Y:S02]  /*e540*/  @!P3 LEA R10, R24, UR42, 0x1 ;  /* 0x0000002a180abc11 */ /* 0x000fe4000f8e08ff */
[----:B------:R-:W-:Y:S01]  /*e550*/  @!P2 LOP3.LUT R3, R3, R2, RZ, 0x3c, !PT ;  /* 0x000000020303a212 */ /* 0x000fe200078e3cff */
[----:B----4-:R-:W-:Y:S01]  /*e560*/  @!P3 IMAD.X R9, RZ, RZ, R9, P1 ;  /* 0x000000ffff09b224 */ /* 0x010fe200008e0609 */
[----:B------:R-:W-:-:S02]  /*e570*/  LOP3.LUT R16, R16, 0xffffff7f, RZ, 0xc0, !PT ;  /* 0xffffff7f10107812 */ /* 0x000fc400078ec0ff */
[C---:B------:R-:W-:Y:S02]  /*e580*/  @!P2 LOP3.LUT R2, R3.reuse, R2, RZ, 0x3c, !PT ;  /* 0x000000020302a212 */ /* 0x040fe400078e3cff */
[----:B------:R-:W-:Y:S02]  /*e590*/  @P3 LOP3.LUT R16, R16, 0x80, RZ, 0xfc, !PT ;  /* 0x0000008010103812 */ /* 0x000fe400078efcff */
[----:B------:R-:W-:Y:S02]  /*e5a0*/  @!P2 LOP3.LUT R3, R3, R2, RZ, 0x3c, !PT ;  /* 0x000000020303a212 */ /* 0x000fe400078e3cff */
[----:B------:R-:W-:-:S03]  /*e5b0*/  LOP3.LUT R16, R16, 0xffffffbf, RZ, 0xc0, !PT ;  /* 0xffffffbf10107812 */ /* 0x000fc600078ec0ff */
[----:B------:R0:W-:Y:S04]  /*e5c0*/  @!P2 LDGSTS.E.BYPASS.LTC128B.128 [R8+0x20400], desc[UR36][R2.64], !P0 ;  /* 0x204000000208afae */ /* 0x0001e8000c101d64 */
[----:B0-----:R-:W0:Y:S01]  /*e5d0*/  SHFL.IDX PT, R8, R0, 0x2, 0x181f ;  /* 0x00581f0000087f89 */ /* 0x001e2200000e0000 */
[----:B------:R-:W-:-:S03]  /*e5e0*/  IADD3 R3, R6, 0x20, RZ ;  /* 0x0000002006037810 */ /* 0x000fc60007ffe0ff */
[----:B------:R-:W1:Y:S01]  /*e5f0*/  SHFL.IDX PT, R2, R4, 0x2, 0x181f ;  /* 0x00581f0004027f89 */ /* 0x000e6200000e0000 */
[----:B------:R-:W-:Y:S01]  /*e600*/  ISETP.GE.AND P2, PT, R3, R5, PT ;  /* 0x000000050300720c */ /* 0x000fe20003f46270 */
[----:B------:R-:W-:Y:S02]  /*e610*/  @!P3 IMAD.MOV.U32 R3, RZ, RZ, R9 ;  /* 0x000000ffff03b224 */ /* 0x000fe400078e0009 */
[----:B------:R-:W2:Y:S10]  /*e620*/  SHFL.IDX PT, R4, R4, 0x3, 0x181f ;  /* 0x00781f0004047f89 */ /* 0x000eb400000e0000 */
[----:B------:R-:W-:-:S02]  /*e630*/  @P2 LOP3.LUT R16, R16, 0x40, RZ, 0xfc, !PT ;  /* 0x0000004010102812 */ /* 0x000fc400078efcff */
[----:B0-----:R-:W-:-:S05]  /*e640*/  @!P2 LEA R8, P1, R22, R8, 0x1 ;  /* 0x000000081608a211 */ /* 0x001fca00078208ff */
[----:B-1----:R-:W-:Y:S02]  /*e650*/  @!P2 IMAD.X R11, RZ, RZ, R2, P1 ;  /* 0x000000ffff0ba224 */ /* 0x002fe400008e0602 */
[----:B------:R-:W-:Y:S01]  /*e660*/  @!P3 IMAD.MOV.U32 R2, RZ, RZ, R7 ;  /* 0x000000ffff02b224 */ /* 0x000fe200078e0007 */
[----:B------:R-:W-:-:S04]  /*e670*/  @!P2 LEA R7, R24, UR42, 0x1 ;  /* 0x0000002a1807ac11 */ /* 0x000fc8000f8e08ff */
[----:B------:R0:W-:Y:S02]  /*e680*/  @!P3 LDGSTS.E.BYPASS.LTC128B.128 [R10+0x20c00], desc[UR36][R2.64], !P0 ;  /* 0x20c00000020abfae */ /* 0x0001e4000c101d64 */
[----:B0-----:R-:W-:Y:S02]  /*e690*/  @!P2 IMAD.MOV.U32 R2, RZ, RZ, R8 ;  /* 0x000000ffff02a224 */ /* 0x001fe400078e0008 */
[----:B------:R-:W-:-:S05]  /*e6a0*/  @!P2 IMAD.MOV.U32 R3, RZ, RZ, R11 ;  /* 0x000000ffff03a224 */ /* 0x000fca00078e000b */
[----:B--2---:R0:W-:Y:S02]  /*e6b0*/  @!P2 LDGSTS.E.BYPASS.LTC128B.128 [R7+0x21400], desc[UR36][R2.64], !P0 ;  /* 0x214000000207afae */ /* 0x0041e4000c101d64 */
.L_x_285:
[----:B------:R-:W-:Y:S01]  /*e6c0*/  VIADD R6, R6, 0x30 ;  /* 0x0000003006067836 */ /* 0x000fe20000000000 */
[----:B------:R-:W-:-:S04]  /*e6d0*/  LOP3.LUT R16, R16, 0xffffdfff, RZ, 0xc0, !PT ;  /* 0xffffdfff10107812 */ /* 0x000fc800078ec0ff */
[----:B------:R-:W-:-:S13]  /*e6e0*/  ISETP.GE.AND P2, PT, R6, R5, PT ;  /* 0x000000050600720c */ /* 0x000fda0003f46270 */
[----:B0-----:R-:W-:Y:S02]  /*e6f0*/  @!P2 LEA R2, P1, R22, R14, 0x1 ;  /* 0x0000000e1602a211 */ /* 0x001fe400078208ff */
[----:B------:R-:W-:Y:S02]  /*e700*/  @!P2 LEA R5, R24, UR42, 0x1 ;  /* 0x0000002a1805ac11 */ /* 0x000fe4000f8e08ff */
[----:B------:R-:W-:Y:S01]  /*e710*/  @P2 LOP3.LUT R16, R16, 0x2000, RZ, 0xfc, !PT ;  /* 0x0000200010102812 */ /* 0x000fe200078efcff */
[----:B------:R-:W-:-:S05]  /*e720*/  @!P2 IMAD.X R3, RZ, RZ, R4, P1 ;  /* 0x000000ffff03a224 */ /* 0x000fca00008e0604 */
        /* <DEDUP_REMOVED lines=8> */
[----:B------:R-:W-:Y:S02]  /*e7b0*/  UIADD3 UR4, UR42, 0x26400, URZ ;  /* 0x000264002a047890 */ /* 0x000fe4000fffe03f */
[----:B------:R-:W-:Y:S02]  /*e7c0*/  SYNCS.ARRIVE.TRANS64.A1T0 RZ, [UR42+0x38800], RZ ;  /* 0x038800ffffff79a7 */ /* 0x000fe4000810002a */
[----:B------:R-:W-:-:S06]  /*e7d0*/  ULOP3.LUT UP0, URZ, UR4, 0x3ff, URZ, 0xc0, !UPT ;  /* 0x000003ff043f7892 */ /* 0x000fcc000f80c03f */
[----:B------:R-:W-:-:S13]  /*e7e0*/  PLOP3.LUT P0, PT, PT, PT, UP0, 0x80, 0x0 ;  /* 0x000000000000781c */ /* 0x000fda0003f0f008 */
[----:B0-----:R-:W-:Y:S05]  /*e7f0*/  @!P0 BRA `(.L_x_226) ;  /* 0x0000000000408947 */ /* 0x001fea0003800000 */
        /* <DEDUP_REMOVED lines=16> */
.L_x_226:
[----:B------:R-:W0:Y:S01]  /*e900*/  LDC R2, c[0x0][0x448] ;  /* 0x00011200ff027b82 */ /* 0x000e220000000800 */
[----:B------:R-:W-:Y:S01]  /*e910*/  R2UR UR6, R23 ;  /* 0x00000000170672ca */ /* 0x000fe200000e0000 */
[----:B------:R-:W-:Y:S01]  /*e920*/  ULDC.64 UR8, c[0x0][0x3d8] ;  /* 0x0000f60000087ab9 */ /* 0x000fe20000000a00 */
[----:B------:R-:W-:Y:S01]  /*e930*/  ULDC UR7, c[0x0][0x448] ;  /* 0x0001120000077ab9 */ /* 0x000fe20000000800 */
[----:B------:R-:W-:Y:S01]  /*e940*/  UIMAD.WIDE.U32 UR4, UR39, UR8, URZ ;  /* 0x00000008270472a5 */ /* 0x000fe2000f8e003f */
[C---:B------:R-:W-:Y:S02]  /*e950*/  LOP3.LUT R10, R22.reuse, 0x80, RZ, 0xfc, !PT ;  /* 0x00000080160a7812 */ /* 0x040fe400078efcff */
[C---:B------:R-:W-:Y:S02]  /*e960*/  LOP3.LUT R8, R22.reuse, 0x40, RZ, 0xfc, !PT ;  /* 0x0000004016087812 */ /* 0x040fe400078efcff */
[----:B------:R-:W-:Y:S02]  /*e970*/  LOP3.LUT R6, R22, 0x180, RZ, 0xfc, !PT ;  /* 0x0000018016067812 */ /* 0x000fe400078efcff */
[----:B------:R-:W-:-:S03]  /*e980*/  LOP3.LUT R16, R16, 0xfffff7ff, RZ, 0xc0, !PT ;  /* 0xfffff7ff10107812 */ /* 0x000fc600078ec0ff */
[----:B------:R-:W-:-:S04]  /*e990*/  UIMAD UR6, UR6, UR8, URZ ;  /* 0x00000008060672a4 */ /* 0x000fc8000f8e023f */
[----:B------:R-:W-:-:S03]  /*e9a0*/  UIMAD UR6, UR39, UR9, UR6 ;  /* 0x00000009270672a4 */ /* 0x000fc6000f8e0206 */
[----:B------:R-:W-:Y:S01]  /*e9b0*/  ULDC.64 UR8, c[0x0][0x3e0] ;  /* 0x0000f80000087ab9 */ /* 0x000fe20000000a00 */
[----:B------:R-:W-:Y:S01]  /*e9c0*/  UIADD3 UR5, UR5, UR6, URZ ;  /* 0x0000000605057290 */ /* 0x000fe2000fffe03f */
[----:B0-----:R-:W-:Y:S01]  /*e9d0*/  ISETP.NE.AND P6, PT, R2, 0x1, PT ;  /* 0x000000010200780c */ /* 0x001fe20003fc5270 */
[----:B------:R-:W-:Y:S01]  /*e9e0*/  IMAD.MOV.U32 R2, RZ, RZ, R36 ;  /* 0x000000ffff027224 */ /* 0x000fe200078e0024 */
[----:B------:R-:W-:Y:S02]  /*e9f0*/  UIMAD UR6, UR46, UR8, URZ ;  /* 0x000000082e0672a4 */ /* 0x000fe4000f8e023f */
[----:B------:R-:W-:Y:S02]  /*ea00*/  UIMAD.WIDE.U32 UR4, UR43, UR8, UR4 ;  /* 0x000000082b0472a5 */ /* 0x000fe4000f8e0004 */
[----:B------:R-:W-:-:S03]  /*ea10*/  UIMAD UR6, UR43, UR9, UR6 ;  /* 0x000000092b0672a4 */ /* 0x000fc6000f8e0206 */
[----:B------:R-:W-:Y:S01]  /*ea20*/  ULDC.64 UR8, c[0x0][0x3d0] ;  /* 0x0000f40000087ab9 */ /* 0x000fe20000000a00 */
[----:B------:R-:W-:Y:S01]  /*ea30*/  UIADD3 UR5, UR5, UR6, URZ ;  /* 0x0000000605057290 */ /* 0x000fe2000fffe03f */
[----:B------:R-:W-:Y:S02]  /*ea40*/  IMAD.U32 R9, RZ, RZ, UR8 ;  /* 0x00000008ff097e24 */ /* 0x000fe4000f8e00ff */
[----:B------:R-:W0:Y:S08]  /*ea50*/  @P6 LDC R3, c[0x0][0x44c] ;  /* 0x00011300ff036b82 */ /* 0x000e300000000800 */
[----:B------:R-:W1:Y:S01]  /*ea60*/  @P6 LDC R0, c[0x0][0x450] ;  /* 0x00011400ff006b82 */ /* 0x000e620000000800 */
[----:B0-----:R-:W-:-:S05]  /*ea70*/  @P6 IMAD.HI.U32 R3, R36, R3, RZ ;  /* 0x0000000324036227 */ /* 0x001fca00078e00ff */
[----:B-1----:R-:W-:-:S04]  /*ea80*/  @P6 SHF.R.U32.HI R2, RZ, R0, R3 ;  /* 0x00000000ff026219 */ /* 0x002fc80000011603 */
[--C-:B------:R-:W-:Y:S01]  /*ea90*/  SHF.R.S32.HI R0, RZ, 0x1f, R2.reuse ;  /* 0x0000001fff007819 */ /* 0x100fe20000011402 */
[----:B------:R-:W-:-:S04]  /*eaa0*/  IMAD.MOV R5, RZ, RZ, -R2 ;  /* 0x000000ffff057224 */ /* 0x000fc800078e0a02 */
[----:B------:R-:W-:Y:S02]  /*eab0*/  IMAD R3, R0, UR8, RZ ;  /* 0x0000000800037c24 */ /* 0x000fe4000f8e02ff */
[----:B------:R-:W-:Y:S02]  /*eac0*/  IMAD R5, R5, UR7, R36 ;  /* 0x0000000705057c24 */ /* 0x000fe4000f8e0224 */
[C---:B------:R-:W-:Y:S02]  /*ead0*/  IMAD R7, R2.reuse, UR9, R3 ;  /* 0x0000000902077c24 */ /* 0x040fe4000f8e0203 */
[----:B------:R-:W-:Y:S01]  /*eae0*/  IMAD.WIDE.U32 R2, R2, R9, UR4 ;  /* 0x0000000402027e25 */ /* 0x000fe2000f8e0009 */
[----:B------:R-:W-:Y:S01]  /*eaf0*/  SHF.R.S32.HI R0, RZ, 0x1f, R5 ;  /* 0x0000001fff007819 */ /* 0x000fe20000011405 */
[----:B------:R-:W-:-:S03]  /*eb00*/  ULDC.64 UR4, c[0x0][0x3c8] ;  /* 0x0000f20000047ab9 */ /* 0x000fc60000000a00 */
[----:B------:R-:W-:Y:S01]  /*eb10*/  IADD3 R3, R3, R7, RZ ;  /* 0x0000000703037210 */ /* 0x000fe20007ffe0ff */
[----:B------:R-:W-:Y:S02]  /*eb20*/  IMAD R0, R0, UR4, RZ ;  /* 0x0000000400007c24 */ /* 0x000fe4000f8e02ff */
[----:B------:R-:W-:-:S04]  /*eb30*/  IMAD.WIDE.U32 R2, R5, UR4, R2 ;  /* 0x0000000405027c25 */ /* 0x000fc8000f8e0002 */
[----:B------:R-:W-:Y:S01]  /*eb40*/  IMAD R7, R5, UR5, R0 ;  /* 0x0000000505077c24 */ /* 0x000fe2000f8e0200 */
[----:B------:R-:W-:Y:S02]  /*eb50*/  ULDC.64 UR4, c[0x0][0x390] ;  /* 0x0000e40000047ab9 */ /* 0x000fe40000000a00 */
[----:B------:R-:W-:Y:S01]  /*eb60*/  LEA R0, P0, R2, UR4, 0x1 ;  /* 0x0000000402007c11 */ /* 0x000fe2000f8008ff */
[----:B------:R-:W-:Y:S01]  /*eb70*/  ULDC UR4, c[0x0][0x3b8] ;  /* 0x0000ee0000047ab9 */ /* 0x000fe20000000800 */
[----:B------:R-:W-:Y:S01]  /*eb80*/  IMAD.IADD R3, R3, 0x1, R7 ;  /* 0x0000000103037824 */ /* 0x000fe200078e0207 */
[----:B------:R-:W-:Y:S02]  /*eb90*/  ISETP.GE.AND P1, PT, R22, UR4, PT ;  /* 0x0000000416007c0c */ /* 0x000fe4000bf26270 */
[----:B------:R-:W-:Y:S02]  /*eba0*/  ISETP.GE.AND P4, PT, R10, UR4, PT ;  /* 0x000000040a007c0c */ /* 0x000fe4000bf86270 */
[----:B------:R-:W-:-:S02]  /*ebb0*/  ISETP.GE.AND P5, PT, R8, UR4, PT ;  /* 0x0000000408007c0c */ /* 0x000fc4000bfa6270 */
[----:B------:R-:W-:Y:S02]  /*ebc0*/  LOP3.LUT R8, R22, 0xc0, RZ, 0xfc, !PT ;  /* 0x000000c016087812 */ /* 0x000fe400078efcff */
[----:B------:R-:W-:Y:S02]  /*ebd0*/  LEA.HI.X R4, R2, UR5, R3, 0x1, P0 ;  /* 0x0000000502047c11 */ /* 0x000fe400080f0c03 */
[----:B------:R-:W-:Y:S02]  /*ebe0*/  SEL R2, RZ, 0x1, P1 ;  /* 0x00000001ff027807 */ /* 0x000fe40000800000 */
[----:B------:R-:W-:Y:S02]  /*ebf0*/  SEL R3, RZ, 0x4, P4 ;  /* 0x00000004ff037807 */ /* 0x000fe40002000000 */
[----:B------:R-:W-:Y:S02]  /*ec00*/  SEL R7, RZ, 0x2, P5 ;  /* 0x00000002ff077807 */ /* 0x000fe40002800000 */
[----:B------:R-:W-:-:S02]  /*ec10*/  ISETP.GE.AND P2, PT, R35, UR4, PT ;  /* 0x0000000423007c0c */ /* 0x000fc4000bf46270 */
[----:B------:R-:W-:Y:S02]  /*ec20*/  ISETP.GE.AND P3, PT, R8, UR4, PT ;  /* 0x0000000408007c0c */ /* 0x000fe4000bf66270 */
[----:B------:R-:W-:Y:S02]  /*ec30*/  IADD3 R7, R3, R7, R2 ;  /* 0x0000000703077210 */ /* 0x000fe40007ffe002 */
[----:B------:R-:W-:Y:S02]  /*ec40*/  ISETP.GE.AND P0, PT, R6, UR4, PT ;  /* 0x0000000406007c0c */ /* 0x000fe4000bf06270 */
[----:B------:R-:W-:Y:S02]  /*ec50*/  @P1 LOP3.LUT R16, R16, 0x800, RZ, 0xfc, !PT ;  /* 0x0000080010101812 */ /* 0x000fe400078efcff */
[----:B------:R-:W-:Y:S02]  /*ec60*/  SEL R2, RZ, 0x10, P2 ;  /* 0x00000010ff027807 */ /* 0x000fe40001000000 */
[----:B------:R-:W-:-:S02]  /*ec70*/  SEL R3, RZ, 0x8, P3 ;  /* 0x00000008ff037807 */ /* 0x000fc40001800000 */
[----:B------:R-:W-:Y:S02]  /*ec80*/  ISETP.GE.AND P1, PT, R34, UR4, PT ;  /* 0x0000000422007c0c */ /* 0x000fe4000bf26270 */
[----:B------:R-:W-:Y:S02]  /*ec90*/  SEL R5, RZ, 0x40, P0 ;  /* 0x00000040ff057807 */ /* 0x000fe40000000000 */
[----:B------:R-:W-:Y:S02]  /*eca0*/  IADD3 R3, R2, R7, R3 ;  /* 0x0000000702037210 */ /* 0x000fe40007ffe003 */
[----:B------:R-:W-:Y:S01]  /*ecb0*/  ISETP.GE.AND P0, PT, R37, UR4, PT ;  /* 0x0000000425007c0c */ /* 0x000fe2000bf06270 */
[----:B------:R-:W-:Y:S01]  /*ecc0*/  UMOV UR4, 0xffffffff ;  /* 0xffffffff00047882 */ /* 0x000fe20000000000 */
[----:B------:R-:W-:Y:S02]  /*ecd0*/  SEL R2, RZ, 0x20, P1 ;  /* 0x00000020ff027807 */ /* 0x000fe40000800000 */
[----:B------:R-:W-:-:S02]  /*ece0*/  SEL R6, RZ, 0x80, P0 ;  /* 0x00000080ff067807 */ /* 0x000fc40000000000 */
[----:B------:R-:W-:-:S05]  /*ecf0*/  IADD3 R5, R5, R3, R2 ;  /* 0x0000000305057210 */ /* 0x000fca0007ffe002 */
[----:B------:R-:W-:Y:S01]  /*ed00*/  IMAD.IADD R6, R5, 0x1, R6 ;  /* 0x0000000105067824 */ /* 0x000fe200078e0206 */
[----:B------:R-:W-:Y:S06]  /*ed10*/  BRA.DIV UR4, `(.L_x_227) ;  /* 0x0000002e04ec7947 */ /* 0x000fec000b800000 */
[----:B------:R-:W0:Y:S01]  /*ed20*/  SHFL.IDX PT, R14, R0, RZ, 0x181f ;  /* 0x00181fff000e7589 */ /* 0x000e2200000e0000 */
[----:B------:R-:W-:Y:S02]  /*ed30*/  LOP3.LUT P6, RZ, R16, 0x100, RZ, 0xc0, !PT ;  /* 0x0000010010ff7812 */ /* 0x000fe400078cc0ff */
[----:B------:R-:W-:Y:S01]  /*ed40*/  P2R R8, PR, RZ, 0x20 ;  /* 0x00000020ff087803 */ /* 0x000fe20000000000 */
[----:B------:R-:W1:Y:S10]  /*ed50*/  SHFL.IDX PT, R2, R4, RZ, 0x181f ;  /* 0x00181fff04027589 */ /* 0x000e7400000e0000 */
[----:B------:R-:W-:-:S02]  /*ed60*/  @!P6 LEA R7, R24, UR42, 0x1 ;  /* 0x0000002a1807ec11 */ /* 0x000fc4000f8e08ff */
[----:B0-----:R-:W-:-:S05]  /*ed70*/  @!P6 LEA R14, P0, R22, R14, 0x1 ;  /* 0x0000000e160ee211 */ /* 0x001fca00078008ff */
[----:B-1----:R-:W-:Y:S01]  /*ed80*/  @!P6 IMAD.X R21, RZ, RZ, R2, P0 ;  /* 0x000000ffff15e224 */ /* 0x002fe200000e0602 */
[----:B------:R-:W-:Y:S02]  /*ed90*/  LOP3.LUT P0, RZ, R16, 0x800, RZ, 0xc0, !PT ;  /* 0x0000080010ff7812 */ /* 0x000fe4000780c0ff */
[----:B------:R-:W-:Y:S01]  /*eda0*/  @!P6 LOP3.LUT R2, R5, 0x40, RZ, 0xc0, !PT ;  /* 0x000000400502e812 */ /* 0x000fe200078ec0ff */
[----:B------:R-:W-:-:S03]  /*edb0*/  @!P6 IMAD.MOV.U32 R3, RZ, RZ, R21 ;  /* 0x000000ffff03e224 */ /* 0x000fc600078e0015 */
[----:B------:R-:W-:Y:S01]  /*edc0*/  @!P6 SHF.R.U32.HI R9, RZ, 0x2, R2 ;  /* 0x00000002ff09e819 */ /* 0x000fe20000011602 */
[----:B------:R-:W-:Y:S02]  /*edd0*/  @!P6 IMAD.MOV.U32 R2, RZ, RZ, R14 ;  /* 0x000000ffff02e224 */ /* 0x000fe400078e000e */
[----:B------:R-:W0:Y:S04]  /*ede0*/  SHFL.IDX PT, R14, R0, 0x1, 0x181f ;  /* 0x00381f00000e7f89 */ /* 0x000e2800000e0000 */
[----:B------:R-:W-:Y:S04]  /*edf0*/  @!P6 LDGSTS.E.BYPASS.LTC128B.128 [R7+0x26400], desc[UR36][R2.64], !P0 ;  /* 0x264000000207efae */ /* 0x000fe8000c101d64 */
[----:B------:R-:W-:Y:S01]  /*ee00*/  @!P6 LDGSTS.E.BYPASS.LTC128B.128 [R7+0x28400], desc[UR36][R2.64+0x80], !P5 ;  /* 0x284000800207efae */ /* 0x000fe2000e901d64 */
[----:B------:R-:W-:-:S13]  /*ee10*/  LOP3.LUT P5, RZ, R16, 0x100, RZ, 0xc0, !PT ;  /* 0x0000010010ff7812 */ /* 0x000fda00078ac0ff */
[----:B------:R-:W-:Y:S01]  /*ee20*/  @!P5 ISETP.NE.U32.AND P6, PT, R9, RZ, PT ;  /* 0x000000ff0900d20c */ /* 0x000fe20003fc5070 */
[----:B------:R-:W-:Y:S01]  /*ee30*/  @!P5 LDGSTS.E.BYPASS.LTC128B.128 [R7+0x2a400], desc[UR36][R2.64+0x100], !P4 ;  /* 0x2a4001000207dfae */ /* 0x000fe2000e101d64 */
[----:B------:R-:W-:-:S03]  /*ee40*/  @!P5 LOP3.LUT R9, R6, 0x80, RZ, 0xc0, !PT ;  /* 0x000000800609d812 */ /* 0x000fc600078ec0ff */
[----:B------:R-:W-:Y:S01]  /*ee50*/  @!P5 LDGSTS.E.BYPASS.LTC128B.128 [R7+0x2c400], desc[UR36][R2.64+0x180], !P3 ;  /* 0x2c4001800207dfae */ /* 0x000fe2000d901d64 */
[----:B------:R-:W-:-:S03]  /*ee60*/  @!P5 SHF.R.U32.HI R9, RZ, 0x3, R9 ;  /* 0x00000003ff09d819 */ /* 0x000fc60000011609 */
[----:B------:R-:W-:Y:S01]  /*ee70*/  @!P5 LDGSTS.E.BYPASS.LTC128B.128 [R7+0x2e400], desc[UR36][R2.64+0x200], !P2 ;  /* 0x2e4002000207dfae */ /* 0x000fe2000d101d64 */
[----:B------:R-:W-:-:S03]  /*ee80*/  @!P5 ISETP.NE.U32.AND P0, PT, R9, RZ, PT ;  /* 0x000000ff0900d20c */ /* 0x000fc60003f05070 */
[----:B------:R-:W1:Y:S04]  /*ee90*/  SHFL.IDX PT, R9, R4, 0x1, 0x181f ;  /* 0x00381f0004097f89 */ /* 0x000e6800000e0000 */
[----:B------:R-:W-:Y:S04]  /*eea0*/  @!P5 LDGSTS.E.BYPASS.LTC128B.128 [R7+0x30400], desc[UR36][R2.64+0x280], !P1 ;  /* 0x304002800207dfae */ /* 0x000fe8000c901d64 */
[----:B------:R-:W-:Y:S01]  /*eeb0*/  @!P5 LDGSTS.E.BYPASS.LTC128B.128 [R7+0x32400], desc[UR36][R2.64+0x300], P6 ;  /* 0x324003000207dfae */ /* 0x000fe2000b101d64 */
[----:B------:R-:W-:-:S03]  /*eec0*/  LOP3.LUT P6, RZ, R16, 0x80, RZ, 0xc0, !PT ;  /* 0x0000008010ff7812 */ /* 0x000fc600078cc0ff */
[----:B------:R2:W-:Y:S01]  /*eed0*/  @!P5 LDGSTS.E.BYPASS.LTC128B.128 [R7+0x34400], desc[UR36][R2.64+0x380], P0 ;  /* 0x344003800207dfae */ /* 0x0005e20008101d64 */
[----:B------:R-:W-:-:S04]  /*eee0*/  ISETP.NE.AND P5, PT, R8, RZ, PT ;  /* 0x000000ff0800720c */ /* 0x000fc80003fa5270 */
[----:B------:R-:W-:-:S05]  /*eef0*/  P2R R10, PR, RZ, 0x20 ;  /* 0x00000020ff0a7803 */ /* 0x000fca0000000000 */
[----:B0-----:R-:W-:Y:S02]  /*ef00*/  @!P6 LEA R14, P0, R22, R14, 0x1 ;  /* 0x0000000e160ee211 */ /* 0x001fe400078008ff */
[----:B------:R-:W-:-:S03]  /*ef10*/  @!P6 LOP3.LUT R20, R5, 0x40, RZ, 0xc0, !PT ;  /* 0x000000400514e812 */ /* 0x000fc600078ec0ff */
[----:B-1----:R-:W-:Y:S01]  /*ef20*/  @!P6 IMAD.X R21, RZ, RZ, R9, P0 ;  /* 0x000000ffff15e224 */ /* 0x002fe200000e0609 */
[----:B------:R-:W-:Y:S01]  /*ef30*/  LOP3.LUT P0, RZ, R16, 0x800, RZ, 0xc0, !PT ;  /* 0x0000080010ff7812 */ /* 0x000fe2000780c0ff */
[----:B--2---:R-:W-:Y:S01]  /*ef40*/  @!P6 IMAD.MOV.U32 R2, RZ, RZ, R14 ;  /* 0x000000ffff02e224 */ /* 0x004fe200078e000e */
[----:B------:R-:W-:Y:S01]  /*ef50*/  @!P6 LEA R9, R24, UR42, 0x1 ;  /* 0x0000002a1809ec11 */ /* 0x000fe2000f8e08ff */
[----:B------:R-:W-:Y:S01]  /*ef60*/  @!P6 IMAD.MOV.U32 R3, RZ, RZ, R21 ;  /* 0x000000ffff03e224 */ /* 0x000fe200078e0015 */
[----:B------:R-:W-:Y:S01]  /*ef70*/  @!P6 SHF.R.U32.HI R20, RZ, 0x2, R20 ;  /* 0x00000002ff14e819 */ /* 0x000fe20000011614 */
[----:B------:R-:W0:Y:S08]  /*ef80*/  SHFL.IDX PT, R14, R0, 0x2, 0x181f ;  /* 0x00581f00000e7f89 */ /* 0x000e3000000e0000 */
[----:B------:R-:W-:Y:S04]  /*ef90*/  @!P6 LDGSTS.E.BYPASS.LTC128B.128 [R9+0x26c00], desc[UR36][R2.64], !P0 ;  /* 0x26c000000209efae */ /* 0x000fe8000c101d64 */
[----:B------:R-:W-:Y:S01]  /*efa0*/  @!P6 LDGSTS.E.BYPASS.LTC128B.128 [R9+0x28c00], desc[UR36][R2.64+0x80], !P5 ;  /* 0x28c000800209efae */ /* 0x000fe2000e901d64 */
[----:B------:R-:W-:-:S04]  /*efb0*/  LOP3.LUT P5, RZ, R16, 0x40, RZ, 0xc0, !PT ;  /* 0x0000004010ff7812 */ /* 0x000fc800078ac0ff */
[----:B------:R-:W-:Y:S02]  /*efc0*/  P2R R8, PR, RZ, 0x20 ;  /* 0x00000020ff087803 */ /* 0x000fe40000000000 */
[----:B------:R-:W-:-:S13]  /*efd0*/  LOP3.LUT P5, RZ, R16, 0x80, RZ, 0xc0, !PT ;  /* 0x0000008010ff7812 */ /* 0x000fda00078ac0ff */
[----:B------:R-:W-:Y:S01]  /*efe0*/  @!P5 LOP3.LUT R7, R6, 0x80, RZ, 0xc0, !PT ;  /* 0x000000800607d812 */ /* 0x000fe200078ec0ff */
[----:B------:R-:W-:Y:S01]  /*eff0*/  @!P5 LDGSTS.E.BYPASS.LTC128B.128 [R9+0x2ac00], desc[UR36][R2.64+0x100], !P4 ;  /* 0x2ac001000209dfae */ /* 0x000fe2000e101d64 */
[----:B------:R-:W-:Y:S02]  /*f000*/  @!P5 ISETP.NE.U32.AND P6, PT, R20, RZ, PT ;  /* 0x000000ff1400d20c */ /* 0x000fe40003fc5070 */
[----:B------:R-:W-:Y:S01]  /*f010*/  @!P5 SHF.R.U32.HI R7, RZ, 0x3, R7 ;  /* 0x00000003ff07d819 */ /* 0x000fe20000011607 */
[----:B------:R-:W-:Y:S03]  /*f020*/  @!P5 LDGSTS.E.BYPASS.LTC128B.128 [R9+0x2cc00], desc[UR36][R2.64+0x180], !P3 ;  /* 0x2cc001800209dfae */ /* 0x000fe6000d901d64 */
[----:B------:R-:W-:Y:S01]  /*f030*/  @!P5 ISETP.NE.U32.AND P0, PT, R7, RZ, PT ;  /* 0x000000ff0700d20c */ /* 0x000fe20003f05070 */
[----:B------:R-:W-:Y:S04]  /*f040*/  @!P5 LDGSTS.E.BYPASS.LTC128B.128 [R9+0x2ec00], desc[UR36][R2.64+0x200], !P2 ;  /* 0x2ec002000209dfae */ /* 0x000fe8000d101d64 */
[----:B------:R-:W1:Y:S04]  /*f050*/  SHFL.IDX PT, R7, R4, 0x2, 0x181f ;  /* 0x00581f0004077f89 */ /* 0x000e6800000e0000 */
[----:B------:R-:W-:Y:S04]  /*f060*/  @!P5 LDGSTS.E.BYPASS.LTC128B.128 [R9+0x30c00], desc[UR36][R2.64+0x280], !P1 ;  /* 0x30c002800209dfae */ /* 0x000fe8000c901d64 */
[----:B------:R-:W-:Y:S01]  /*f070*/  @!P5 LDGSTS.E.BYPASS.LTC128B.128 [R9+0x32c00], desc[UR36][R2.64+0x300], P6 ;  /* 0x32c003000209dfae */ /* 0x000fe2000b101d64 */
[----:B------:R-:W-:-:S03]  /*f080*/  LOP3.LUT P6, RZ, R16, 0x800, RZ, 0xc0, !PT ;  /* 0x0000080010ff7812 */ /* 0x000fc600078cc0ff */
[----:B------:R2:W-:Y:S01]  /*f090*/  @!P5 LDGSTS.E.BYPASS.LTC128B.128 [R9+0x34c00], desc[UR36][R2.64+0x380], P0 ;  /* 0x34c003800209dfae */ /* 0x0005e20008101d64 */
[----:B------:R-:W-:-:S03]  /*f0a0*/  ISETP.NE.AND P5, PT, R8, RZ, PT ;  /* 0x000000ff0800720c */ /* 0x000fc60003fa5270 */
[----:B------:R-:W3:Y:S10]  /*f0b0*/  SHFL.IDX PT, R4, R4, 0x3, 0x181f ;  /* 0x00781f0004047f89 */ /* 0x000ef400000e0000 */
[----:B0-----:R-:W-:-:S04]  /*f0c0*/  @!P5 LEA R14, P0, R22, R14, 0x1 ;  /* 0x0000000e160ed211 */ /* 0x001fc800078008ff */
[----:B-1----:R-:W-:Y:S02]  /*f0d0*/  @!P5 IADD3.X R7, RZ, R7, RZ, P0, !PT ;  /* 0x00000007ff07d210 */ /* 0x002fe400007fe4ff */
[----:B------:R-:W-:Y:S02]  /*f0e0*/  LOP3.LUT P0, RZ, R16, 0x40, RZ, 0xc0, !PT ;  /* 0x0000004010ff7812 */ /* 0x000fe4000780c0ff */
[----:B------:R-:W-:-:S11]  /*f0f0*/  ISETP.NE.AND P5, PT, R10, RZ, PT ;  /* 0x000000ff0a00720c */ /* 0x000fd60003fa5270 */
[----:B------:R-:W-:Y:S01]  /*f100*/  @!P0 LOP3.LUT R20, R5, 0x40, RZ, 0xc0, !PT ;  /* 0x0000004005148812 */ /* 0x000fe200078ec0ff */
[----:B--2---:R-:W-:Y:S01]  /*f110*/  @!P0 IMAD.MOV.U32 R2, RZ, RZ, R14 ;  /* 0x000000ffff028224 */ /* 0x004fe200078e000e */
[----:B------:R-:W-:Y:S01]  /*f120*/  @!P0 LEA R21, R24, UR42, 0x1 ;  /* 0x0000002a18158c11 */ /* 0x000fe2000f8e08ff */
[----:B------:R-:W-:Y:S01]  /*f130*/  @!P0 IMAD.MOV.U32 R3, RZ, RZ, R7 ;  /* 0x000000ffff038224 */ /* 0x000fe200078e0007 */
[----:B------:R-:W-:Y:S01]  /*f140*/  @!P0 SHF.R.U32.HI R20, RZ, 0x2, R20 ;  /* 0x00000002ff148819 */ /* 0x000fe20000011614 */
[----:B------:R0:W1:Y:S04]  /*f150*/  SHFL.IDX PT, R14, R0, 0x3, 0x181f ;  /* 0x00781f00000e7f89 */ /* 0x00006800000e0000 */
[----:B------:R0:W-:Y:S01]  /*f160*/  @!P0 LDGSTS.E.BYPASS.LTC128B.128 [R21+0x27400], desc[UR36][R2.64], !P6 ;  /* 0x2740000002158fae */ /* 0x0001e2000f101d64 */
[----:B------:R-:W-:-:S03]  /*f170*/  @!P0 ISETP.NE.U32.AND P6, PT, R20, RZ, PT ;  /* 0x000000ff1400820c */ /* 0x000fc60003fc5070 */
[----:B------:R0:W-:Y:S04]  /*f180*/  @!P0 LDGSTS.E.BYPASS.LTC128B.128 [R21+0x29400], desc[UR36][R2.64+0x80], !P5 ;  /* 0x2940008002158fae */ /* 0x0001e8000e901d64 */
[----:B------:R0:W-:Y:S04]  /*f190*/  @!P0 LDGSTS.E.BYPASS.LTC128B.128 [R21+0x2b400], desc[UR36][R2.64+0x100], !P4 ;  /* 0x2b40010002158fae */ /* 0x0001e8000e101d64 */
[----:B------:R0:W-:Y:S04]  /*f1a0*/  @!P0 LDGSTS.E.BYPASS.LTC128B.128 [R21+0x2d400], desc[UR36][R2.64+0x180], !P3 ;  /* 0x2d40018002158fae */ /* 0x0001e8000d901d64 */
[----:B------:R0:W-:Y:S04]  /*f1b0*/  @!P0 LDGSTS.E.BYPASS.LTC128B.128 [R21+0x2f400], desc[UR36][R2.64+0x200], !P2 ;  /* 0x2f40020002158fae */ /* 0x0001e8000d101d64 */
[----:B------:R0:W-:Y:S04]  /*f1c0*/  @!P0 LDGSTS.E.BYPASS.LTC128B.128 [R21+0x31400], desc[UR36][R2.64+0x280], !P1 ;  /* 0x3140028002158fae */ /* 0x0001e8000c901d64 */
[----:B------:R0:W-:Y:S01]  /*f1d0*/  @!P0 LDGSTS.E.BYPASS.LTC128B.128 [R21+0x33400], desc[UR36][R2.64+0x300], P6 ;  /* 0x3340030002158fae */ /* 0x0001e2000b101d64 */
[----:B------:R-:W-:-:S13]  /*f1e0*/  LOP3.LUT P6, RZ, R16, 0x40, RZ, 0xc0, !PT ;  /* 0x0000004010ff7812 */ /* 0x000fda00078cc0ff */
[----:B------:R-:W-:-:S04]  /*f1f0*/  @!P6 LOP3.LUT R9, R6, 0x80, RZ, 0xc0, !PT ;  /* 0x000000800609e812 */ /* 0x000fc800078ec0ff */
[----:B------:R-:W-:-:S04]  /*f200*/  @!P6 SHF.R.U32.HI R9, RZ, 0x3, R9 ;  /* 0x00000003ff09e819 */ /* 0x000fc80000011609 */
[----:B------:R-:W-:-:S13]  /*f210*/  @!P6 ISETP.NE.U32.AND P0, PT, R9, RZ, PT ;  /* 0x000000ff0900e20c */ /* 0x000fda0003f05070 */
[----:B-1-3--:R0:W-:Y:S02]  /*f220*/  @!P6 LDGSTS.E.BYPASS.LTC128B.128 [R21+0x35400], desc[UR36][R2.64+0x380], P0 ;  /* 0x354003800215efae */ /* 0x00a1e40008101d64 */
.L_x_295:
[----:B------:R-:W-:Y:S01]  /*f230*/  LOP3.LUT P0, RZ, R16, 0x2000, RZ, 0xc0, !PT ;  /* 0x0000200010ff7812 */ /* 0x000fe2000780c0ff */
[----:B------:R-:W-:-:S12]  /*f240*/  BSSY B0, `(.L_x_228) ;  /* 0x0000017000007945 */ /* 0x000fd80003800000 */
[----:B------:R-:W-:Y:S05]  /*f250*/  @P0 BRA `(.L_x_229) ;  /* 0x0000000000540947 */ /* 0x000fea0003800000 */
[----:B------:R-:W-:Y:S02]  /*f260*/  LOP3.LUT R5, R5, 0x40, RZ, 0xc0, !PT ;  /* 0x0000004005057812 */ /* 0x000fe400078ec0ff */
[----:B------:R-:W-:Y:S02]  /*f270*/  LOP3.LUT P6, RZ, R16, 0x800, RZ, 0xc0, !PT ;  /* 0x0000080010ff7812 */ /* 0x000fe400078cc0ff */
[----:B0-----:R-:W-:Y:S02]  /*f280*/  LEA R2, P0, R22, R14, 0x1 ;  /* 0x0000000e16027211 */ /* 0x001fe400078008ff */
[----:B------:R-:W-:Y:S02]  /*f290*/  SHF.R.U32.HI R5, RZ, 0x2, R5 ;  /* 0x00000002ff057819 */ /* 0x000fe40000011605 */
[----:B------:R-:W-:Y:S01]  /*f2a0*/  LEA R7, R24, UR42, 0x1 ;  /* 0x0000002a18077c11 */ /* 0x000fe2000f8e08ff */
[----:B------:R-:W-:Y:S01]  /*f2b0*/  IMAD.X R3, RZ, RZ, R4, P0 ;  /* 0x000000ffff037224 */ /* 0x000fe200000e0604 */
[----:B------:R-:W-:-:S02]  /*f2c0*/  ISETP.NE.U32.AND P0, PT, R5, RZ, PT ;  /* 0x000000ff0500720c */ /* 0x000fc40003f05070 */
[----:B------:R-:W-:-:S03]  /*f2d0*/  LOP3.LUT R6, R6, 0x80, RZ, 0xc0, !PT ;  /* 0x0000008006067812 */ /* 0x000fc600078ec0ff */
[----:B------:R-:W-:Y:S01]  /*f2e0*/  @!PT LDS RZ, [RZ] ;  /* 0x00000000fffff984 */ /* 0x000fe20000000800 */
[----:B------:R-:W-:Y:S01]  /*f2f0*/  @!PT LDS RZ, [RZ] ;  /* 0x00000000fffff984 */ /* 0x000fe20000000800 */
[----:B------:R-:W-:Y:S01]  /*f300*/  @!PT LDS RZ, [RZ] ;  /* 0x00000000fffff984 */ /* 0x000fe20000000800 */
[----:B------:R1:W-:Y:S01]  /*f310*/  LDGSTS.E.BYPASS.LTC128B.128 [R7+0x27c00], desc[UR36][R2.64], !P6 ;  /* 0x27c0000002077fae */ /* 0x0003e2000f101d64 */
[----:B------:R-:W-:-:S03]  /*f320*/  SHF.R.U32.HI R6, RZ, 0x3, R6 ;  /* 0x00000003ff067819 */ /* 0x000fc60000011606 */
[----:B------:R1:W-:Y:S04]  /*f330*/  LDGSTS.E.BYPASS.LTC128B.128 [R7+0x29c00], desc[UR36][R2.64+0x80], !P5 ;  /* 0x29c0008002077fae */ /* 0x0003e8000e901d64 */
[----:B------:R1:W-:Y:S04]  /*f340*/  LDGSTS.E.BYPASS.LTC128B.128 [R7+0x2bc00], desc[UR36][R2.64+0x100], !P4 ;  /* 0x2bc0010002077fae */ /* 0x0003e8000e101d64 */
[----:B------:R1:W-:Y:S04]  /*f350*/  LDGSTS.E.BYPASS.LTC128B.128 [R7+0x2dc00], desc[UR36][R2.64+0x180], !P3 ;  /* 0x2dc0018002077fae */ /* 0x0003e8000d901d64 */
[----:B------:R1:W-:Y:S04]  /*f360*/  LDGSTS.E.BYPASS.LTC128B.128 [R7+0x2fc00], desc[UR36][R2.64+0x200], !P2 ;  /* 0x2fc0020002077fae */ /* 0x0003e8000d101d64 */
[----:B------:R1:W-:Y:S04]  /*f370*/  LDGSTS.E.BYPASS.LTC128B.128 [R7+0x31c00], desc[UR36][R2.64+0x280], !P1 ;  /* 0x31c0028002077fae */ /* 0x0003e8000c901d64 */
[----:B------:R1:W-:Y:S01]  /*f380*/  LDGSTS.E.BYPASS.LTC128B.128 [R7+0x33c00], desc[UR36][R2.64+0x300], P0 ;  /* 0x33c0030002077fae */ /* 0x0003e20008101d64 */
[----:B------:R-:W-:-:S13]  /*f390*/  ISETP.NE.U32.AND P0, PT, R6, RZ, PT ;  /* 0x000000ff0600720c */ /* 0x000fda0003f05070 */
[----:B------:R1:W-:Y:S02]  /*f3a0*/  LDGSTS.E.BYPASS.LTC128B.128 [R7+0x35c00], desc[UR36][R2.64+0x380], P0 ;  /* 0x35c0038002077fae */ /* 0x0003e40008101d64 */
.L_x_229:
[----:B------:R-:W-:Y:S05]  /*f3b0*/  BSYNC B0 ;  /* 0x0000000000007941 */ /* 0x000fea0003800000 */
.L_x_228:
[----:B------:R-:W-:Y:S01]  /*f3c0*/  NOP ;  /* 0x0000000000007918 */ /* 0x000fe20000000000 */
[----:B------:R-:W-:Y:S01]  /*f3d0*/  SYNCS.ARRIVE.TRANS64.RED.A0T1 RZ, [UR42+0x38810], RZ ;  /* 0x038810ffffff79a7 */ /* 0x000fe2000820042a */
[----:B0-----:R-:W-:Y:S01]  /*f3e0*/  IMAD.MOV.U32 R0, RZ, RZ, 0x1 ;  /* 0x00000001ff007424 */ /* 0x001fe200078e00ff */
[----:B------:R-:W-:Y:S04]  /*f3f0*/  ARRIVES.LDGSTSBAR.64.TRANSCNT [UR42+0x38810] ;  /* 0x03881000ff0079b0 */ /* 0x000fe80008000aaa */
[----:B------:R-:W-:Y:S01]  /*f400*/  SHF.L.U32 R0, R0, 0x1f, RZ ;  /* 0x0000001f00007819 */ /* 0x000fe200000006ff */
[----:B------:R-:W-:Y:S01]  /*f410*/  NOP ;  /* 0x0000000000007918 */ /* 0x000fe20000000000 */
[----:B------:R-:W-:Y:S02]  /*f420*/  SYNCS.ARRIVE.TRANS64.A1T0 RZ, [UR42+0x38810], RZ ;  /* 0x038810ffffff79a7 */ /* 0x000fe4000810002a */
[----:B------:R-:W0:Y:S02]  /*f430*/  SYNCS.PHASECHK.TRANS64.TRYWAIT P0, [UR42+0x38820], R0 ;  /* 0x03882000ff0075a7 */ /* 0x000e24000800016a */
[----:B0-----:R-:W-:Y:S05]  /*f440*/  @!P0 BRA `(.L_x_230) ;  /* 0x0000003000608947 */ /* 0x001fea0003800000 */
.L_x_296:
[----:B------:R-:W-:-:S13]  /*f450*/  LOP3.LUT P0, RZ, R16, 0x400, RZ, 0xc0, !PT ;  /* 0x0000040010ff7812 */ /* 0x000fda000780c0ff */
[----:B------:R-:W-:Y:S05]  /*f460*/  @!P0 BRA `(.L_x_231) ;  /* 0x0000000000048947 */ /* 0x000fea0003800000 */
[----:B------:R-:W-:Y:S01]  /*f470*/  BPT.TRAP 0x1 ;  /* 0x000000040000795c */ /* 0x000fe20000300000 */
.L_x_231:
[----:B------:R-:W2:Y:S02]  /*f480*/  SYNCS.PHASECHK.TRANS64.TRYWAIT P0, [UR42+0x38860], R0 ;  /* 0x03886000ff0075a7 */ /* 0x000ea4000800016a */
[----:B--2---:R-:W-:Y:S05]  /*f490*/  @!P0 BRA `(.L_x_232) ;  /* 0x0000003000648947 */ /* 0x004fea0003800000 */
.L_x_297:
[----:B------:R-:W-:Y:S01]  /*f4a0*/  ULDC.64 UR4, c[0x0][0x328] ;  /* 0x0000ca0000047ab9 */ /* 0x000fe20000000a00 */
[----:B------:R-:W-:Y:S01]  /*f4b0*/  ULDC.64 UR6, c[0x0][0x338] ;  /* 0x0000ce0000067ab9 */ /* 0x000fe20000000a00 */
[----:B------:R-:W-:Y:S02]  /*f4c0*/  IMAD R30, R30, UR4, RZ ;  /* 0x000000041e1e7c24 */ /* 0x000fe4000f8e02ff */
[----:B01----:R-:W-:Y:S01]  /*f4d0*/  IMAD.WIDE.U32 R2, R19, UR4, RZ ;  /* 0x0000000413027c25 */ /* 0x003fe2000f8e00ff */
[----:B------:R-:W-:-:S03]  /*f4e0*/  R2UR UR4, R23 ;  /* 0x00000000170472ca */ /* 0x000fc600000e0000 */
[----:B------:R-:W-:Y:S02]  /*f4f0*/  IMAD R19, R19, UR5, R30 ;  /* 0x0000000513137c24 */ /* 0x000fe4000f8e021e */
[----:B------:R-:W-:Y:S02]  /*f500*/  IMAD R5, R27, UR6, RZ ;  /* 0x000000061b057c24 */ /* 0x000fe4000f8e02ff */
[----:B------:R-:W-:Y:S02]  /*f510*/  IMAD.IADD R3, R3, 0x1, R19 ;  /* 0x0000000103037824 */ /* 0x000fe400078e0213 */
[C---:B------:R-:W-:Y:S02]  /*f520*/  IMAD R5, R26.reuse, UR7, R5 ;  /* 0x000000071a057c24 */ /* 0x040fe4000f8e0205 */
[----:B------:R-:W-:Y:S01]  /*f530*/  IMAD.WIDE.U32 R2, R26, UR6, R2 ;  /* 0x000000061a027c25 */ /* 0x000fe2000f8e0002 */
[----:B------:R-:W-:Y:S02]  /*f540*/  ULDC.64 UR6, c[0x0][0x330] ;  /* 0x0000cc0000067ab9 */ /* 0x000fe40000000a00 */
[----:B------:R-:W-:Y:S01]  /*f550*/  UIMAD UR4, UR4, UR6, URZ ;  /* 0x00000006040472a4 */ /* 0x000fe2000f8e023f */
[----:B------:R-:W-:-:S02]  /*f560*/  IMAD.IADD R3, R3, 0x1, R5 ;  /* 0x0000000103037824 */ /* 0x000fc400078e0205 */
[----:B------:R-:W-:Y:S01]  /*f570*/  IMAD.U32 R5, RZ, RZ, UR6 ;  /* 0x00000006ff057e24 */ /* 0x000fe2000f8e00ff */
[----:B------:R-:W-:-:S03]  /*f580*/  UIMAD UR4, UR39, UR7, UR4 ;  /* 0x00000007270472a4 */ /* 0x000fc6000f8e0204 */
        /* <DEDUP_REMOVED lines=8> */
[----:B------:R-:W-:Y:S02]  /*f610*/  SHF.L.U32 R0, R22, 0x1, RZ ;  /* 0x0000000116007819 */ /* 0x000fe400000006ff */
[C---:B------:R-:W-:Y:S01]  /*f620*/  LOP3.LUT R4, R17.reuse, 0x1, RZ, 0xc0, !PT ;  /* 0x0000000111047812 */ /* 0x040fe200078ec0ff */
        /* <DEDUP_REMOVED lines=38> */
[----:B------:R-:W1:Y:S02]  /*f890*/  SHFL.IDX PT, R14, R6, 0x2, 0x181f ;  /* 0x00581f00060e7f89 */ /* 0x000e6400000e0000 */
[----:B------:R-:W-:Y:S01]  /*f8a0*/  IMAD.X R5, RZ, RZ, R5, P6 ;  /* 0x000000ffff057224 */ /* 0x000fe200030e0605 */
        /* <DEDUP_REMOVED lines=40> */
.L_x_307:
[----:B0-----:R-:W-:Y:S02]  /*fb30*/  IADD3 R2, P6, R14, R0, RZ ;  /* 0x000000000e027210 */ /* 0x001fe40007fde0ff */
[C---:B------:R-:W-:Y:S02]  /*fb40*/  ISETP.LT.OR P5, PT, R18.reuse, 0x31, !P5 ;  /* 0x000000311200780c */ /* 0x040fe40006fa1670 */
[----:B------:R-:W-:Y:S01]  /*fb50*/  ISETP.LT.OR P4, PT, R18, 0x31, !P4 ;  /* 0x000000311200780c */ /* 0x000fe20006781670 */
[----:B------:R-:W-:Y:S01]  /*fb60*/  IMAD.X R3, RZ, RZ, R8, P6 ;  /* 0x000000ffff037224 */ /* 0x000fe200030e0608 */
[----:B------:R-:W-:Y:S02]  /*fb70*/  LOP3.LUT P6, RZ, R16, 0x40, RZ, 0xc0, !PT ;  /* 0x0000004010ff7812 */ /* 0x000fe400078cc0ff */
[C---:B------:R-:W-:Y:S02]  /*fb80*/  ISETP.LT.OR P3, PT, R18.reuse, 0x31, !P3 ;  /* 0x000000311200780c */ /* 0x040fe40005f61670 */
[----:B------:R-:W-:-:S02]  /*fb90*/  ISETP.LT.OR P6, PT, R18, 0x31, P6 ;  /* 0x000000311200780c */ /* 0x000fc400037c1670 */
[C---:B------:R-:W-:Y:S02]  /*fba0*/  ISETP.LT.OR P2, PT, R18.reuse, 0x31, !P2 ;  /* 0x000000311200780c */ /* 0x040fe40005741670 */
[C---:B------:R-:W-:Y:S02]  /*fbb0*/  ISETP.LT.OR P1, PT, R18.reuse, 0x31, !P1 ;  /* 0x000000311200780c */ /* 0x040fe40004f21670 */
[----:B------:R-:W-:-:S07]  /*fbc0*/  ISETP.LT.OR P0, PT, R18, 0x31, !P0 ;  /* 0x000000311200780c */ /* 0x000fce0004701670 */
        /* <DEDUP_REMOVED lines=17> */
[----:B------:R-:W-:-:S13]  /*fce0*/  LOP3.LUT P6, RZ, R16, 0x400, RZ, 0xc0, !PT ;  /* 0x0000040010ff7812 */ /* 0x000fda00078cc0ff */
[----:B0-----:R-:W-:Y:S05]  /*fcf0*/  @!P6 BRA `(.L_x_234) ;  /* 0x000000000004e947 */ /* 0x001fea0003800000 */
[----:B------:R-:W-:Y:S01]  /*fd00*/  BPT.TRAP 0x1 ;  /* 0x000000040000795c */ /* 0x000fe20000300000 */
.L_x_234:
[----:B------:R-:W-:Y:S01]  /*fd10*/  VIADD R28, R28, 0xfffffffe ;  /* 0xfffffffe1c1c7836 */ /* 0x000fe20000000000 */
[----:B------:R-:W-:Y:S01]  /*fd20*/  SYNCS.ARRIVE.TRANS64.A1T0 RZ, [UR42+0x38850], RZ ;  /* 0x038850ffffff79a7 */ /* 0x000fe2000810002a */
[----:B------:R-:W-:Y:S01]  /*fd30*/  BSSY B0, `(.L_x_214) ;  /* 0x00000f7000007945 */ /* 0x000fe20003800000 */
[----:B------:R-:W-:Y:S02]  /*fd40*/  IMAD.MOV.U32 R21, RZ, RZ, 0x1 ;  /* 0x00000001ff157424 */ /* 0x000fe400078e00ff */
[----:B------:R-:W-:Y:S01]  /*fd50*/  ISETP.GE.AND P0, PT, R28, UR45, PT ;  /* 0x0000002d1c007c0c */ /* 0x000fe2000bf06270 */
[----:B------:R-:W-:-:S12]  /*fd60*/  IMAD.MOV.U32 R8, RZ, RZ, 0x1 ;  /* 0x00000001ff087424 */ /* 0x000fd800078e00ff */
[----:B------:R-:W-:Y:S05]  /*fd70*/  @!P0 BRA `(.L_x_235) ;  /* 0x0000000c00c88947 */ /* 0x000fea0003800000 */
[----:B------:R-:W0:Y:S01]  /*fd80*/  S2R R5, SR_TID.X ;  /* 0x0000000000057919 */ /* 0x000e220000002100 */
[----:B------:R-:W-:Y:S01]  /*fd90*/  UIADD3 UR4, UR44, 0x1, URZ ;  /* 0x000000012c047890 */ /* 0x000fe2000fffe03f */
[----:B------:R-:W-:Y:S01]  /*fda0*/  LOP3.LUT R3, RZ, UR40, RZ, 0x33, !PT ;  /* 0x00000028ff037c12 */ /* 0x000fe2000f8e33ff */
[----:B------:R-:W-:Y:S01]  /*fdb0*/  IMAD.MOV.U32 R8, RZ, RZ, 0x1 ;  /* 0x00000001ff087424 */ /* 0x000fe200078e00ff */
[----:B------:R-:W1:Y:S01]  /*fdc0*/  S2R R6, SR_TID.X ;  /* 0x0000000000067919 */ /* 0x000e620000002100 */
[----:B------:R-:W-:Y:S01]  /*fdd0*/  UIMAD UR4, UR4, UR38, URZ ;  /* 0x00000026040472a4 */ /* 0x000fe2000f8e023f */
[----:B------:R-:W-:Y:S01]  /*fde0*/  LOP3.LUT R30, R33, 0x40, RZ, 0xc0, !PT ;  /* 0x00000040211e7812 */ /* 0x000fe200078ec0ff */
[----:B------:R-:W-:Y:S01]  /*fdf0*/  IMAD.MOV.U32 R21, RZ, RZ, 0x1 ;  /* 0x00000001ff157424 */ /* 0x000fe200078e00ff */
[----:B------:R-:W-:Y:S02]  /*fe00*/  LOP3.LUT R28, R17, 0x80, RZ, 0xc0, !PT ;  /* 0x00000080111c7812 */ /* 0x000fe400078ec0ff */
[----:B------:R-:W-:-:S02]  /*fe10*/  SHF.R.U32.HI R30, RZ, 0x2, R30 ;  /* 0x00000002ff1e7819 */ /* 0x000fc4000001161e */
[----:B------:R-:W-:Y:S02]  /*fe20*/  LOP3.LUT R2, RZ, UR4, RZ, 0x33, !PT ;  /* 0x00000004ff027c12 */ /* 0x000fe4000f8e33ff */
[----:B------:R-:W-:Y:S02]  /*fe30*/  SHF.R.U32.HI R28, RZ, 0x3, R28 ;  /* 0x00000003ff1c7819 */ /* 0x000fe4000001161c */
[----:B------:R-:W-:-:S04]  /*fe40*/  VIMNMX R2, R2, R3, !PT ;  /* 0x0000000302027248 */ /* 0x000fc80007fe0100 */
[----:B------:R-:W-:Y:S02]  /*fe50*/  IADD3 R22, -R2, -0x2, RZ ;  /* 0xfffffffe02167810 */ /* 0x000fe40007ffe1ff */
[----:B0-----:R-:W-:Y:S02]  /*fe60*/  SHF.L.U32 R5, R5, 0x4, RZ ;  /* 0x0000000405057819 */ /* 0x001fe400000006ff */
[----:B-1----:R-:W-:Y:S02]  /*fe70*/  LOP3.LUT R6, R6, 0x7f, RZ, 0xc0, !PT ;  /* 0x0000007f06067812 */ /* 0x002fe400078ec0ff */
[----:B------:R-:W-:Y:S02]  /*fe80*/  LOP3.LUT R5, R5, 0x70, RZ, 0xc0, !PT ;  /* 0x0000007005057812 */ /* 0x000fe400078ec0ff */
[----:B------:R-:W-:-:S04]  /*fe90*/  SHF.R.U32.HI R6, RZ, 0x3, R6 ;  /* 0x00000003ff067819 */ /* 0x000fc80000011606 */
[----:B------:R-:W-:-:S05]  /*fea0*/  IADD3 R29, R5, R29, R6 ;  /* 0x0000001d051d7210 */ /* 0x000fca0007ffe006 */
[----:B------:R-:W-:-:S04]  /*feb0*/  VIADD R29, R29, 0xffffff40 ;  /* 0xffffff401d1d7836 */ /* 0x000fc80000000000 */
[----:B------:R-:W-:-:S07]  /*fec0*/  IMAD R9, R2, -0x40, R29 ;  /* 0xffffffc002097824 */ /* 0x000fce00078e021d */
.L_x_250:
        /* <DEDUP_REMOVED lines=12> */
[--C-:B------:R-:W-:Y:S01]  /*ff90*/  SHF.R.S32.HI R3, RZ, 0x1f, R7.reuse ;  /* 0x0000001fff037819 */ /* 0x100fe20000011407 */
[----:B------:R-:W-:Y:S02]  /*ffa0*/  IMAD R4, R32, UR4, RZ ;  /* 0x0000000420047c24 */ /* 0x000fe4000f8e02ff */
[----:B------:R-:W-:Y:S02]  /*ffb0*/  IMAD.MOV.U32 R2, RZ, RZ, R7 ;  /* 0x000000ffff027224 */ /* 0x000fe400078e0007 */
[C---:B------:R-:W-:Y:S02]  /*ffc0*/  IMAD R5, R25.reuse, UR5, R4 ;  /* 0x0000000519057c24 */ /* 0x040fe4000f8e0204 */
[----:B------:R-:W-:Y:S01]  /*ffd0*/  IMAD.WIDE.U32 R2, R25, UR4, R2 ;  /* 0x0000000419027c25 */ /* 0x000fe2000f8e0002 */
[----:B------:R-:W-:-:S03]  /*ffe0*/  ULDC.64 UR4, c[0x0][0x418] ;  /* 0x0001060000047ab9 */ /* 0x000fc60000000a00 */
[----:B------:R-:W-:Y:S01]  /*fff0*/  IMAD.IADD R3, R5, 0x1, R3 ;  /* 0x0000000105037824 */ /* 0x000fe200078e0203 */
[----:B------:R-:W-:-:S04]  /*10000*/  LEA R4, P0, R2, UR4, 0x2 ;  /* 0x0000000402047c11 */ /* 0x000fc8000f8010ff */
[----:B------:R-:W-:-:S05]  /*10010*/  LEA.HI.X R5, R2, UR5, R3, 0x2, P0 ;  /* 0x0000000502057c11 */ /* 0x000fca00080f1403 */
[----:B------:R0:W5:Y:S04]  /*10020*/  LDG.E R6, desc[UR36][R4.64] ;  /* 0x0000002404067981 */ /* 0x000168000c1e1900 */
.L_x_237:
[----:B------:R-:W-:Y:S05]  /*10030*/  BSYNC B1 ;  /* 0x0000000000017941 */ /* 0x000fea0003800000 */
.L_x_236:
[----:B------:R-:W-:-:S13]  /*10040*/  LOP3.LUT P0, RZ, R16, 0x400, RZ, 0xc0, !PT ;  /* 0x0000040010ff7812 */ /* 0x000fda000780c0ff */
[----:B------:R-:W-:Y:S05]  /*10050*/  @!P0 BRA `(.L_x_238) ;  /* 0x0000000000048947 */ /* 0x000fea0003800000 */
[----:B------:R-:W-:Y:S01]  /*10060*/  BPT.TRAP 0x1 ;  /* 0x000000040000795c */ /* 0x000fe20000300000 */
.L_x_238:
[----:B------:R-:W-:Y:S01]  /*10070*/  LEA R10, R8, UR42, 0x3 ;  /* 0x0000002a080a7c11 */ /* 0x000fe2000f8e18ff */
[----:B------:R-:W-:Y:S01]  /*10080*/  BSSY B1, `(.L_x_239) ;  /* 0x0000004000017945 */ /* 0x000fe20003800000 */
[----:B------:R-:W-:-:S04]  /*10090*/  SHF.L.U32 R20, R21, 0x1f, RZ ;  /* 0x0000001f15147819 */ /* 0x000fc800000006ff */
[----:B------:R-:W1:Y:S02]  /*100a0*/  SYNCS.PHASECHK.TRANS64.TRYWAIT P0, [R10+URZ+0x38840], R20 ;  /* 0x038840140a0075a7 */ /* 0x000e64000800017f */
[----:B-1----:R-:W-:Y:S05]  /*100b0*/  @!P0 BRA `(.L_x_240) ;  /* 0x0000002c00848947 */ /* 0x002fea0003800000 */
.L_x_308:
[----:B------:R-:W-:Y:S05]  /*100c0*/  BSYNC B1 ;  /* 0x0000000000017941 */ /* 0x000fea0003800000 */
.L_x_239:
[----:B------:R-:W-:Y:S01]  /*100d0*/  ULDC UR4, c[0x0][0x430] ;  /* 0x00010c0000047ab9 */ /* 0x000fe20000000800 */
[----:B-----5:R-:W-:Y:S01]  /*100e0*/  SHF.R.S32.HI R18, RZ, 0x1f, R6 ;  /* 0x0000001fff127819 */ /* 0x020fe20000011406 */
[----:B------:R-:W-:Y:S01]  /*100f0*/  UIADD3 UR4, -UR4, URZ, URZ ;  /* 0x0000003f04047290 */ /* 0x000fe2000fffe13f */
[----:B------:R-:W-:Y:S01]  /*10100*/  R2UR UR6, R23 ;  /* 0x00000000170672ca */ /* 0x000fe200000e0000 */
[----:B------:R-:W-:Y:S01]  /*10110*/  IMAD R17, R8, 0x1000, R24 ;  /* 0x0000100008117824 */ /* 0x000fe200078e0218 */
[----:B------:R-:W-:-:S03]  /*10120*/  LOP3.LUT P1, RZ, R16, 0x1, RZ, 0xc0, !PT ;  /* 0x0000000110ff7812 */ /* 0x000fc6000782c0ff */
        /* <DEDUP_REMOVED lines=38> */
[----:B------:R3:W0:Y:S02]  /*10390*/  SHFL.IDX PT, R14, R26, 0x3, 0x181f ;  /* 0x00781f001a0e7f89 */ /* 0x00062400000e0000 */
[----:B--2---:R-:W-:-:S05]  /*103a0*/  IMAD.X R3, RZ, RZ, R3, P0 ;  /* 0x000000ffff037224 */ /* 0x004fca00000e0603 */
[----:B------:R3:W-:Y:S03]  /*103b0*/  LDGSTS.E.BYPASS.LTC128B.128 [R27+0x23400], desc[UR36][R2.64], !P1 ;  /* 0x23400000021b7fae */ /* 0x0007e6000c901d64 */
.L_x_318:
        /* <DEDUP_REMOVED lines=8> */
.L_x_242:
[----:B------:R-:W-:Y:S02]  /*10440*/  PLOP3.LUT P1, PT, P1, P0, PT, 0xa2, 0x0 ;  /* 0x000000000000781c */ /* 0x000fe40000f21472 */
[----:B------:R-:W-:-:S08]  /*10450*/  @P0 R2UR P1, UR4, R10 ;  /* 0x000000000a0402ca */ /* 0x000fd00000020000 */
[----:B------:R-:W-:-:S05]  /*10460*/  @P0 PLOP3.LUT P0, PT, P1, PT, PT, 0x80, 0x0 ;  /* 0x000000000000081c */ /* 0x000fca0000f0f070 */
[----:B------:R-:W-:Y:S01]  /*10470*/  @!P1 SYNCS.ARRIVE.TRANS64.RED.A0T1 RZ, [UR4+0x38830], RZ ;  /* 0x038830ffffff99a7 */ /* 0x000fe20008200404 */
[----:B------:R-:W-:Y:S07]  /*10480*/  @!P1 ARRIVES.LDGSTSBAR.64.TRANSCNT [UR4+0x38830] ;  /* 0x03883000ff0099b0 */ /* 0x000fee0008000a84 */
[----:B------:R-:W-:Y:S05]  /*10490*/  @P0 BRA.U.ANY `(.L_x_242) ;  /* 0xfffffffd00e80947 */ /* 0x000fea000393ffff */
[----:B------:R-:W-:Y:S01]  /*104a0*/  NOP ;  /* 0x0000000000007918 */ /* 0x000fe20000000000 */
[----:B------:R-:W-:-:S13]  /*104b0*/  LOP3.LUT P2, RZ, R16, 0x400, RZ, 0xc0, !PT ;  /* 0x0000040010ff7812 */ /* 0x000fda000784c0ff */
[----:B------:R-:W-:Y:S05]  /*104c0*/  @!P2 BRA `(.L_x_243) ;  /* 0x000000000004a947 */ /* 0x000fea0003800000 */
[----:B------:R-:W-:Y:S01]  /*104d0*/  BPT.TRAP 0x1 ;  /* 0x000000040000795c */ /* 0x000fe20000300000 */
.L_x_243:
[----:B------:R2:W-:Y:S01]  /*104e0*/  SYNCS.ARRIVE.TRANS64.A1T0 RZ, [R10+URZ+0x38830], RZ ;  /* 0x038830ff0aff79a7 */ /* 0x0005e2000810003f */
[----:B------:R-:W-:Y:S05]  /*104f0*/  @!P2 BRA `(.L_x_244) ;  /* 0x000000000004a947 */ /* 0x000fea0003800000 */
[----:B------:R-:W-:Y:S01]  /*10500*/  BPT.TRAP 0x1 ;  /* 0x000000040000795c */ /* 0x000fe20000300000 */
.L_x_244:
[----:B------:R-:W3:Y:S01]  /*10510*/  SYNCS.PHASECHK.TRANS64.TRYWAIT P0, [R10+URZ+0x38860], R20 ;  /* 0x038860140a0075a7 */ /* 0x000ee2000800017f */
[----:B------:R-:W-:Y:S04]  /*10520*/  BSSY B1, `(.L_x_245) ;  /* 0x0000002000017945 */ /* 0x000fe80003800000 */
[----:B---3--:R-:W-:Y:S05]  /*10530*/  @!P0 BRA `(.L_x_246) ;  /* 0x0000002c00848947 */ /* 0x008fea0003800000 */
.L_x_319:
[----:B------:R-:W-:Y:S05]  /*10540*/  BSYNC B1 ;  /* 0x0000000000017941 */ /* 0x000fea0003800000 */
.L_x_245:
        /* <DEDUP_REMOVED lines=37> */
[----:B------:R-:W0:Y:S02]  /*107a0*/  SHFL.IDX PT, R14, R18, 0x1, 0x181f ;  /* 0x00381f00120e7f89 */ /* 0x000e2400000e0000 */
[----:B----4-:R-:W-:-:S05]  /*107b0*/  IMAD.X R7, RZ, RZ, R3, P0 ;  /* 0x000000ffff077224 */ /* 0x010fca00000e0603 */
[----:B------:R-:W-:Y:S01]  /*107c0*/  LDGSTS.E.BYPASS.LTC128B.128 [R17+0x400], desc[UR36][R6.64], !P1 ;  /* 0x0040000006117fae */ /* 0x000fe2000c901d64 */
[----:B------:R-:W-:-:S03]  /*107d0*/  ISETP.NE.U32.AND P1, PT, R28, RZ, PT ;  /* 0x000000ff1c00720c */ /* 0x000fc60003f25070 */
[----:B------:R-:W-:Y:S01]  /*107e0*/  LDGSTS.E.BYPASS.LTC128B.128 [R17+0x2400], desc[UR36][R6.64+0x80], !P6 ;  /* 0x0240008006117fae */ /* 0x000fe2000f101d64 */
[----:B------:R-:W-:-:S03]  /*107f0*/  LOP3.LUT P6, RZ, R16, 0x200, RZ, 0xc0, !PT ;  /* 0x0000020010ff7812 */ /* 0x000fc600078cc0ff */
[----:B------:R-:W-:Y:S04]  /*10800*/  LDGSTS.E.BYPASS.LTC128B.128 [R17+0x4400], desc[UR36][R6.64+0x100], !P2 ;  /* 0x0440010006117fae */ /* 0x000fe8000d101d64 */
[----:B------:R-:W-:Y:S01]  /*10810*/  LDGSTS.E.BYPASS.LTC128B.128 [R17+0x6400], desc[UR36][R6.64+0x180], !P5 ;  /* 0x0640018006117fae */ /* 0x000fe2000e901d64 */
[----:B0-----:R-:W-:-:S03]  /*10820*/  IADD3 R4, P0, R14, R0, RZ ;  /* 0x000000000e047210 */ /* 0x001fc60007f1e0ff */
[----:B------:R-:W-:Y:S04]  /*10830*/  LDGSTS.E.BYPASS.LTC128B.128 [R17+0x8400], desc[UR36][R6.64+0x200], !P4 ;  /* 0x0840020006117fae */ /* 0x000fe8000e101d64 */
[----:B------:R-:W0:Y:S01]  /*10840*/  SHFL.IDX PT, R14, R18, 0x2, 0x181f ;  /* 0x00581f00120e7f89 */ /* 0x000e2200000e0000 */
[----:B------:R-:W-:-:S03]  /*10850*/  IMAD.X R5, RZ, RZ, R5, P0 ;  /* 0x000000ffff057224 */ /* 0x000fc600000e0605 */
        /* <DEDUP_REMOVED lines=19> */
[----:B------:R-:W-:Y:S01]  /*10990*/  ISETP.NE.AND P6, PT, R6, RZ, PT ;  /* 0x000000ff0600720c */ /* 0x000fe20003fc5270 */
[----:B---3--:R-:W-:-:S12]  /*109a0*/  IMAD.MOV.U32 R4, RZ, RZ, RZ ;  /* 0x000000ffff047224 */ /* 0x008fd800078e00ff */
[----:B------:R0:W-:Y:S04]  /*109b0*/  LDGSTS.E.BYPASS.LTC128B.128 [R17+0x3400], desc[UR36][R2.64+0x80], !P6 ;  /* 0x0340008002117fae */ /* 0x0001e8000f101d64 */
[----:B------:R0:W-:Y:S04]  /*109c0*/  LDGSTS.E.BYPASS.LTC128B.128 [R17+0x5400], desc[UR36][R2.64+0x100], !P2 ;  /* 0x0540010002117fae */ /* 0x0001e8000d101d64 */
[----:B------:R0:W-:Y:S04]  /*109d0*/  LDGSTS.E.BYPASS.LTC128B.128 [R17+0x7400], desc[UR36][R2.64+0x180], !P5 ;  /* 0x0740018002117fae */ /* 0x0001e8000e901d64 */
[----:B------:R0:W-:Y:S04]  /*109e0*/  LDGSTS.E.BYPASS.LTC128B.128 [R17+0x9400], desc[UR36][R2.64+0x200], !P4 ;  /* 0x0940020002117fae */ /* 0x0001e8000e101d64 */
[----:B------:R0:W-:Y:S04]  /*109f0*/  LDGSTS.E.BYPASS.LTC128B.128 [R17+0xb400], desc[UR36][R2.64+0x280], !P3 ;  /* 0x0b40028002117fae */ /* 0x0001e8000d901d64 */
[----:B------:R0:W-:Y:S04]  /*10a00*/  LDGSTS.E.BYPASS.LTC128B.128 [R17+0xd400], desc[UR36][R2.64+0x300], P0 ;  /* 0x0d40030002117fae */ /* 0x0001e80008101d64 */
[----:B-1----:R0:W-:Y:S02]  /*10a10*/  LDGSTS.E.BYPASS.LTC128B.128 [R17+0xf400], desc[UR36][R2.64+0x380], P1 ;  /* 0x0f40038002117fae */ /* 0x0021e40008901d64 */
.L_x_329:
        /* <DEDUP_REMOVED lines=20> */
.L_x_248:
        /* <DEDUP_REMOVED lines=10> */
.L_x_249:
        /* <DEDUP_REMOVED lines=10> */
.L_x_235:
[----:B------:R-:W-:Y:S05]  /*10ca0*/  BSYNC B0 ;  /* 0x0000000000007941 */ /* 0x000fea0003800000 */
.L_x_214:
[----:B------:R-:W0:Y:S01]  /*10cb0*/  S2R R3, SR_CgaCtaId ;  /* 0x0000000000037919 */ /* 0x000e220000008800 */
[----:B------:R-:W-:Y:S01]  /*10cc0*/  MOV R0, 0x400 ;  /* 0x0000040000007802 */ /* 0x000fe20000000f00 */
[----:B------:R-:W-:Y:S01]  /*10cd0*/  BSSY B0, `(.L_x_251) ;  /* 0x0000005000007945 */ /* 0x000fe20003800000 */
[----:B------:R-:W-:Y:S02]  /*10ce0*/  SHF.L.U32 R4, R4, 0x1f, RZ ;  /* 0x0000001f04047819 */ /* 0x000fe400000006ff */
[----:B0-----:R-:W-:-:S04]  /*10cf0*/  LEA R5, R3, R0, 0x18 ;  /* 0x0000000003057211 */ /* 0x001fc800078ec0ff */
[----:B------:R-:W0:Y:S02]  /*10d00*/  SYNCS.PHASECHK.TRANS64.TRYWAIT P0, [R5+URZ+0x38820], R4 ;  /* 0x03882004050075a7 */ /* 0x000e24000800017f */
[----:B0-----:R-:W-:Y:S05]  /*10d10*/  @!P0 BRA `(.L_x_252) ;  /* 0x0000002c00648947 */ /* 0x001fea0003800000 */
.L_x_330:
[----:B------:R-:W-:Y:S05]  /*10d20*/  BSYNC B0 ;  /* 0x0000000000007941 */ /* 0x000fea0003800000 */
.L_x_251:
[----:B------:R-:W-:-:S03]  /*10d30*/  UMOV UR4, 0xffffffff ;  /* 0xffffffff00047882 */ /* 0x000fc60000000000 */
[----:B------:R-:W-:Y:S05]  /*10d40*/  BRA.DIV UR4, `(.L_x_253) ;  /* 0x0000002e046c7947 */ /* 0x000fea000b800000 */
[----:B------:R-:W1:Y:S02]  /*10d50*/  S2R R0, SR_TID.X ;  /* 0x0000000000007919 */ /* 0x000e640000002100 */
[----:B-1----:R-:W-:-:S04]  /*10d60*/  SHF.R.U32.HI R0, RZ, 0x5, R0 ;  /* 0x00000005ff007819 */ /* 0x002fc80000011600 */
[----:B------:R-:W-:-:S05]  /*10d70*/  LOP3.LUT R0, R0, 0x3, RZ, 0xc0, !PT ;  /* 0x0000000300007812 */ /* 0x000fca00078ec0ff */
[----:B------:R1:W3:Y:S02]  /*10d80*/  SHFL.IDX PT, R14, R0, RZ, 0x1f ;  /* 0x00001fff000e7589 */ /* 0x0002e400000e0000 */
.L_x_333:
[----:B---3--:R-:W-:-:S13]  /*10d90*/  ISETP.NE.AND P0, PT, R14, RZ, PT ;  /* 0x000000ff0e00720c */ /* 0x008fda0003f05270 */
[----:B------:R-:W-:Y:S05]  /*10da0*/  @P0 BRA `(.L_x_174) ;  /* 0x0000000000900947 */ /* 0x000fea0003800000 */
[----:B------:R-:W-:-:S03]  /*10db0*/  UMOV UR4, 0xffffffff ;  /* 0xffffffff00047882 */ /* 0x000fc60000000000 */
[----:B------:R-:W-:Y:S05]  /*10dc0*/  BRA.DIV UR4, `(.L_x_254) ;  /* 0x0000002e04807947 */ /* 0x000fea000b800000 */
[----:B------:R-:W-:-:S13]  /*10dd0*/  ELECT P6, URZ, PT ;  /* 0x00000000003f782f */ /* 0x000fda00038c0000 */
.L_x_336:
[----:B------:R-:W-:Y:S05]  /*10de0*/  @!P6 BRA `(.L_x_174) ;  /* 0x000000000080e947 */ /* 0x000fea0003800000 */
[----:B-1----:R-:W3:Y:S02]  /*10df0*/  LDL R0, [R1] ;  /* 0x0000000001007983 */ /* 0x002ee40000100800 */
[----:B---3--:R-:W-:-:S13]  /*10e00*/  R2UR UR4, R0 ;  /* 0x00000000000472ca */ /* 0x008fda00000e0000 */
[----:B------:R-:W-:-:S06]  /*10e10*/  ULOP3.LUT UR4, UR4, 0x2, URZ, 0xfc, !UPT ;  /* 0x0000000204047892 */ /* 0x000fcc000f8efc3f */
[----:B------:R-:W-:-:S05]  /*10e20*/  IMAD.U32 R0, RZ, RZ, UR4 ;  /* 0x00000004ff007e24 */ /* 0x000fca000f8e00ff */
[----:B------:R-:W-:-:S13]  /*10e30*/  ISETP.NE.AND P0, PT, R0, 0x3, PT ;  /* 0x000000030000780c */ /* 0x000fda0003f05270 */
[----:B------:R-:W-:Y:S05]  /*10e40*/  @!P0 BRA `(.L_x_255) ;  /* 0x0000000000048947 */ /* 0x000fea0003800000 */
[----:B------:R-:W-:Y:S01]  /*10e50*/  BPT.TRAP 0x1 ;  /* 0x000000040000795c */ /* 0x000fe20000300000 */
.L_x_255:
[C---:B------:R-:W-:Y:S01]  /*10e60*/  IMAD R3, R8.reuse, 0x8, R5 ;  /* 0x0000000808037824 */ /* 0x040fe200078e0205 */
[----:B------:R-:W-:Y:S01]  /*10e70*/  SHF.L.U32 R2, R21, 0x1f, RZ ;  /* 0x0000001f15027819 */ /* 0x000fe200000006ff */
[----:B------:R-:W-:-:S03]  /*10e80*/  VIADD R8, R8, 0x1 ;  /* 0x0000000108087836 */ /* 0x000fc60000000000 */
[----:B------:R-:W1:Y:S02]  /*10e90*/  SYNCS.PHASECHK.TRANS64.TRYWAIT P1, [R3+URZ+0x38840], R2 ;  /* 0x03884002030075a7 */ /* 0x000e64000802017f */
[----:B------:R-:W-:-:S04]  /*10ea0*/  ISETP.NE.AND P2, PT, R8, 0x2, PT ;  /* 0x000000020800780c */ /* 0x000fc80003f45270 */
[----:B------:R-:W-:Y:S01]  /*10eb0*/  SEL R0, RZ, 0x1, P2 ;  /* 0x00000001ff007807 */ /* 0x000fe20001000000 */
[----:B-1----:R-:W-:Y:S08]  /*10ec0*/  @!P1 BRA `(.L_x_256) ;  /* 0x0000002c00609947 */ /* 0x002ff00003800000 */
.L_x_337:
[----:B------:R-:W-:Y:S02]  /*10ed0*/  SEL R8, R8, RZ, P2 ;  /* 0x000000ff08087207 */ /* 0x000fe40001000000 */
[----:B------:R-:W-:Y:S01]  /*10ee0*/  LOP3.LUT R0, R21, R0, RZ, 0x3c, !PT ;  /* 0x0000000015007212 */ /* 0x000fe200078e3cff */
[----:B------:R-:W-:Y:S06]  /*10ef0*/  @!P0 BRA `(.L_x_257) ;  /* 0x0000000000048947 */ /* 0x000fec0003800000 */
[----:B------:R-:W-:Y:S01]  /*10f00*/  BPT.TRAP 0x1 ;  /* 0x000000040000795c */ /* 0x000fe20000300000 */
.L_x_257:
[----:B0-----:R-:W-:Y:S01]  /*10f10*/  IMAD R5, R8, 0x8, R5 ;  /* 0x0000000808057824 */ /* 0x001fe200078e0205 */
[----:B------:R-:W-:-:S04]  /*10f20*/  SHF.L.U32 R0, R0, 0x1f, RZ ;  /* 0x0000001f00007819 */ /* 0x000fc800000006ff */
[----:B------:R-:W0:Y:S02]  /*10f30*/  SYNCS.PHASECHK.TRANS64.TRYWAIT P1, [R5+URZ+0x38840], R0 ;  /* 0x03884000050075a7 */ /* 0x000e24000802017f */
[----:B0-----:R-:W-:Y:S05]  /*10f40*/  @!P1 BRA `(.L_x_258) ;  /* 0x0000002c00549947 */ /* 0x001fea0003800000 */
.L_x_338:
[----:B------:R-:W-:Y:S05]  /*10f50*/  @!P0 BRA `(.L_x_259) ;  /* 0x0000000000048947 */ /* 0x000fea0003800000 */
[----:B------:R-:W-:Y:S01]  /*10f60*/  BPT.TRAP 0x1 ;  /* 0x000000040000795c */ /* 0x000fe20000300000 */
.L_x_259:
[----:B------:R-:W3:Y:S02]  /*10f70*/  SYNCS.PHASECHK.TRANS64.TRYWAIT P1, [R3+URZ+0x38860], R2 ;  /* 0x03886002030075a7 */ /* 0x000ee4000802017f */
[----:B---3--:R-:W-:Y:S05]  /*10f80*/  @!P1 BRA `(.L_x_260) ;  /* 0x0000002c00589947 */ /* 0x008fea0003800000 */
.L_x_339:
[----:B------:R-:W-:Y:S05]  /*10f90*/  @!P0 BRA `(.L_x_261) ;  /* 0x0000000000048947 */ /* 0x000fea0003800000 */
[----:B------:R-:W-:Y:S01]  /*10fa0*/  BPT.TRAP 0x1 ;  /* 0x000000040000795c */ /* 0x000fe20000300000 */
.L_x_261:
[----:B----4-:R4:W0:Y:S02]  /*10fb0*/  SYNCS.PHASECHK.TRANS64.TRYWAIT P0, [R5+URZ+0x38860], R0 ;  /* 0x03886000050075a7 */ /* 0x010824000800017f */
[----:B0-----:R-:W-:Y:S05]  /*10fc0*/  @!P0 NANOSLEEP.SYNCS 0x989680 ;  /* 0x009896800000895d */ /* 0x001fea0003900000 */
[----:B------:R-:W0:Y:S02]  /*10fd0*/  @!P0 SYNCS.PHASECHK.TRANS64 P0, [R5+URZ+0x38860], R0 ;  /* 0x03886000050085a7 */ /* 0x000e24000800007f */
[----:B0-----:R-:W-:Y:S05]  /*10fe0*/  @!P0 BRA `(.L_x_261) ;  /* 0xfffffffc00f08947 */ /* 0x001fea000383ffff */
.L_x_174:
[----:B------:R-:W-:Y:S05]  /*10ff0*/  BSYNC B6 ;  /* 0x0000000000067941 */ /* 0x000fea0003800000 */
.L_x_171:
[----:B------:R-:W-:Y:S05]  /*11000*/  EXIT ;  /* 0x000000000000794d */ /* 0x000fea0003800000 */
.L_x_184:
[----:B0-----:R0:W1:Y:S02]  /*11010*/  SYNCS.PHASECHK.TRANS64.TRYWAIT P0, [R2+URZ+0x38800], R5 ;  /* 0x03880005020075a7 */ /* 0x001064000800017f */
[----:B-1----:R-:W-:Y:S05]  /*11020*/  @!P0 NANOSLEEP.SYNCS 0x989680 ;  /* 0x009896800000895d */ /* 0x002fea0003900000 */
[----:B------:R-:W1:Y:S02]  /*11030*/  @!P0 SYNCS.PHASECHK.TRANS64 P0, [R2+URZ+0x38800], R5 ;  /* 0x03880005020085a7 */ /* 0x000e64000800007f */
[----:B-1----:R-:W-:Y:S05]  /*11040*/  @!P0 BRA `(.L_x_184) ;  /* 0xfffffffc00f08947 */ /* 0x002fea000383ffff */
[----:B------:R-:W-:Y:S05]  /*11050*/  BRA `(.L_x_262) ;  /* 0xffffff2000e47947 */ /* 0x000fea000383ffff */
.L_x_188:
[----:B--2---:R2:W3:Y:S02]  /*11060*/  SYNCS.PHASECHK.TRANS64.TRYWAIT P1, [R2+URZ+0x38830], R5 ;  /* 0x03883005020075a7 */ /* 0x0044e4000802017f */
[----:B---3--:R-:W-:Y:S05]  /*11070*/  @!P1 NANOSLEEP.SYNCS 0x989680 ;  /* 0x009896800000995d */ /* 0x008fea0003900000 */
[----:B------:R-:W3:Y:S02]  /*11080*/  @!P1 SYNCS.PHASECHK.TRANS64 P1, [R2+URZ+0x38830], R5 ;  /* 0x03883005020095a7 */ /* 0x000ee4000802007f */
[----:B---3--:R-:W-:Y:S05]  /*11090*/  @!P1 BRA `(.L_x_188) ;  /* 0xfffffffc00f09947 */ /* 0x008fea000383ffff */
[----:B------:R-:W-:Y:S05]  /*110a0*/  BRA `(.L_x_187) ;  /* 0xffffff2400307947 */ /* 0x000fea000383ffff */
.L_x_189:
[----:B---3--:R3:W4:Y:S02]  /*110b0*/  SYNCS.PHASECHK.TRANS64.TRYWAIT P1, [R2+URZ+0x38810], R5 ;  /* 0x03881005020075a7 */ /* 0x008724000802017f */
[----:B----4-:R-:W-:Y:S05]  /*110c0*/  @!P1 NANOSLEEP.SYNCS 0x989680 ;  /* 0x009896800000995d */ /* 0x010fea0003900000 */
[----:B------:R-:W4:Y:S02]  /*110d0*/  @!P1 SYNCS.PHASECHK.TRANS64 P1, [R2+URZ+0x38810], R5 ;  /* 0x03881005020095a7 */ /* 0x000f24000802007f */
[----:B----4-:R-:W-:Y:S05]  /*110e0*/  @!P1 BRA `(.L_x_189) ;  /* 0xfffffffc00f09947 */ /* 0x010fea000383ffff */
[----:B------:R-:W-:Y:S05]  /*110f0*/  BRA `(.L_x_263) ;  /* 0xffffff2800207947 */ /* 0x000fea000383ffff */
.L_x_193:
[----:B------:R0:W0:Y:S02]  /*11100*/  SYNCS.PHASECHK.TRANS64.TRYWAIT P1, [R2+URZ+0x38850], R5 ;  /* 0x03885005020075a7 */ /* 0x000024000802017f */
[----:B0-----:R-:W-:Y:S05]  /*11110*/  @!P1 NANOSLEEP.SYNCS 0x989680 ;  /* 0x009896800000995d */ /* 0x001fea0003900000 */
[----:B------:R-:W0:Y:S02]  /*11120*/  @!P1 SYNCS.PHASECHK.TRANS64 P1, [R2+URZ+0x38850], R5 ;  /* 0x03885005020095a7 */ /* 0x000e24000802007f */
[----:B0-----:R-:W-:Y:S05]  /*11130*/  @!P1 BRA `(.L_x_193) ;  /* 0xfffffffc00f09947 */ /* 0x001fea000383ffff */
[----:B------:R-:W-:Y:S05]  /*11140*/  BRA `(.L_x_192) ;  /* 0xffffff28004c7947 */ /* 0x000fea000383ffff */
.L_x_200:
[----:B-1----:R1:W2:Y:S02]  /*11150*/  SYNCS.PHASECHK.TRANS64.TRYWAIT P2, [R196+URZ+0x38830], R201 ;  /* 0x038830c9c40075a7 */ /* 0x0022a4000804017f */
[----:B--2---:R-:W-:Y:S05]  /*11160*/  @!P2 NANOSLEEP.SYNCS 0x989680 ;  /* 0x009896800000a95d */ /* 0x004fea0003900000 */
[----:B------:R-:W2:Y:S02]  /*11170*/  @!P2 SYNCS.PHASECHK.TRANS64 P2, [R196+URZ+0x38830], R201 ;  /* 0x038830c9c400a5a7 */ /* 0x000ea4000804007f */
[----:B--2---:R-:W-:Y:S05]  /*11180*/  @!P2 BRA `(.L_x_200) ;  /* 0xfffffffc00f0a947 */ /* 0x004fea000383ffff */
[----:B------:R-:W-:Y:S05]  /*11190*/  BRA `(.L_x_199) ;  /* 0xffffff5400887947 */ /* 0x000fea000383ffff */
.L_x_204:
[----:B---3--:R3:W4:Y:S02]  /*111a0*/  SYNCS.PHASECHK.TRANS64.TRYWAIT P2, [R196+URZ+0x38850], R201 ;  /* 0x038850c9c40075a7 */ /* 0x008724000804017f */
[----:B----4-:R-:W-:Y:S05]  /*111b0*/  @!P2 NANOSLEEP.SYNCS 0x989680 ;  /* 0x009896800000a95d */ /* 0x010fea0003900000 */
[----:B------:R-:W4:Y:S02]  /*111c0*/  @!P2 SYNCS.PHASECHK.TRANS64 P2, [R196+URZ+0x38850], R201 ;  /* 0x038850c9c400a5a7 */ /* 0x000f24000804007f */
[----:B----4-:R-:W-:Y:S05]  /*111d0*/  @!P2 BRA `(.L_x_204) ;  /* 0xfffffffc00f0a947 */ /* 0x010fea000383ffff */
[----:B------:R-:W-:Y:S05]  /*111e0*/  BRA `(.L_x_203) ;  /* 0xffffff5800547947 */ /* 0x000fea000383ffff */
.L_x_219:
[----:B------:R-:W-:Y:S01]  /*111f0*/  IMAD.MOV.U32 R13, RZ, RZ, R17 ;  /* 0x000000ffff0d7224 */ /* 0x000fe200078e0011 */
[----:B------:R-:W-:Y:S01]  /*11200*/  MOV R15, 0xffffffff ;  /* 0xffffffff000f7802 */ /* 0x000fe20000000f00 */
[----:B------:R-:W-:Y:S02]  /*11210*/  IMAD.MOV.U32 R12, RZ, RZ, RZ ;  /* 0x000000ffff0c7224 */ /* 0x000fe400078e00ff */
[----:B------:R-:W-:-:S07]  /*11220*/  IMAD.MOV.U32 R11, RZ, RZ, 0x1f ;  /* 0x0000001fff0b7424 */ /* 0x000fce00078e00ff */
[----:B------:R-:W-:Y:S05]  /*11230*/  WARPSYNC.COLLECTIVE R15, `(.L_x_264) ;  /* 0x000000000f087348 */ /* 0x000fea0003c00000 */
[----:B------:R0:W1:Y:S02]  /*11240*/  SHFL.IDX P6, R14, R13, R12, R11 ;  /* 0x0000000c0d0e7389 */ /* 0x00006400000c000b */
[----:B01----:R-:W-:Y:S01]  /*11250*/  ENDCOLLECTIVE ;  /* 0x000000000000791b */ /* 0x003fe20003800000 */
.L_x_264:
[----:B------:R-:W-:Y:S05]  /*11260*/  BRA `(.L_x_265) ;  /* 0xffffffc400d07947 */ /* 0x000fea000383ffff */
.L_x_221:
[----:B0-----:R-:W-:-:S04]  /*11270*/  IMAD.U32 R3, RZ, RZ, UR42 ;  /* 0x0000002aff037e24 */ /* 0x001fc8000f8e00ff */
[----:B------:R0:W1:Y:S03]  /*11280*/  SYNCS.PHASECHK.TRANS64.TRYWAIT P0, [R3+URZ+0x38840], R0 ;  /* 0x03884000030075a7 */ /* 0x000066000800017f */
[----:B-1----:R-:W-:Y:S05]  /*11290*/  @!P0 NANOSLEEP.SYNCS 0x989680 ;  /* 0x009896800000895d */ /* 0x002fea0003900000 */
[----:B------:R-:W1:Y:S02]  /*112a0*/  @!P0 SYNCS.PHASECHK.TRANS64 P0, [R3+URZ+0x38840], R0 ;  /* 0x03884000030085a7 */ /* 0x000e64000800007f */
[----:B-1----:R-:W-:Y:S05]  /*112b0*/  @!P0 BRA `(.L_x_221) ;  /* 0xfffffffc00ec8947 */ /* 0x002fea000383ffff */
[----:B------:R-:W-:Y:S05]  /*112c0*/  BRA `(.L_x_266) ;  /* 0xffffffc800087947 */ /* 0x000fea000383ffff */
.L_x_222:
[----:B------:R-:W-:Y:S01]  /*112d0*/  BSSY B0, `(.L_x_267) ;  /* 0x0000008000007945 */ /* 0x000fe20003800000 */
[----:B------:R-:W-:Y:S02]  /*112e0*/  IMAD.MOV.U32 R13, RZ, RZ, R4 ;  /* 0x000000ffff0d7224 */ /* 0x000fe400078e0004 */
[----:B------:R-:W-:Y:S02]  /*112f0*/  IMAD.MOV.U32 R12, RZ, RZ, RZ ;  /* 0x000000ffff0c7224 */ /* 0x000fe400078e00ff */
[----:B------:R-:W-:Y:S02]  /*11300*/  IMAD.MOV.U32 R11, RZ, RZ, 0x181f ;  /* 0x0000181fff0b7424 */ /* 0x000fe400078e00ff */
[----:B------:R-:W-:-:S07]  /*11310*/  IMAD.MOV.U32 R15, RZ, RZ, -0x1 ;  /* 0xffffffffff0f7424 */ /* 0x000fce00078e00ff */
[----:B------:R-:W-:Y:S05]  /*11320*/  WARPSYNC.COLLECTIVE R15, `(.L_x_268) ;  /* 0x000000000f087348 */ /* 0x000fea0003c00000 */
[----:B------:R0:W1:Y:S02]  /*11330*/  SHFL.IDX P6, R14, R13, R12, R11 ;  /* 0x0000000c0d0e7389 */ /* 0x00006400000c000b */
[----:B01----:R-:W-:Y:S01]  /*11340*/  ENDCOLLECTIVE ;  /* 0x000000000000791b */ /* 0x003fe20003800000 */
.L_x_268:
[----:B------:R-:W-:Y:S05]  /*11350*/  BSYNC B0 ;  /* 0x0000000000007941 */ /* 0x000fea0003800000 */
.L_x_267:
[----:B------:R-:W-:Y:S01]  /*11360*/  IMAD.MOV.U32 R13, RZ, RZ, R0 ;  /* 0x000000ffff0d7224 */ /* 0x000fe200078e0000 */
[----:B------:R-:W-:Y:S01]  /*11370*/  MOV R11, 0x181f ;  /* 0x0000181f000b7802 */ /* 0x000fe20000000f00 */
[----:B------:R-:W-:Y:S01]  /*11380*/  IMAD.MOV.U32 R12, RZ, RZ, RZ ;  /* 0x000000ffff0c7224 */ /* 0x000fe200078e00ff */
[----:B------:R-:W-:Y:S01]  /*11390*/  @P0 LEA R7, R24, UR42, 0x1 ;  /* 0x0000002a18070c11 */ /* 0x000fe2000f8e08ff */
[----:B------:R-:W-:Y:S02]  /*113a0*/  IMAD.MOV.U32 R15, RZ, RZ, -0x1 ;  /* 0xffffffffff0f7424 */ /* 0x000fe400078e00ff */
[----:B------:R-:W-:-:S07]  /*113b0*/  IMAD.MOV.U32 R2, RZ, RZ, R14 ;  /* 0x000000ffff027224 */ /* 0x000fce00078e000e */
[----:B------:R-:W-:Y:S05]  /*113c0*/  WARPSYNC.COLLECTIVE R15, `(.L_x_269) ;  /* 0x000000000f087348 */ /* 0x000fea0003c00000 */
[----:B------:R0:W1:Y:S02]  /*113d0*/  SHFL.IDX P6, R14, R13, R12, R11 ;  /* 0x0000000c0d0e7389 */ /* 0x00006400000c000b */
[----:B01----:R-:W-:Y:S01]  /*113e0*/  ENDCOLLECTIVE ;  /* 0x000000000000791b */ /* 0x003fe20003800000 */
.L_x_269:
[----:B------:R-:W-:Y:S02]  /*113f0*/  IMAD.MOV.U32 R13, RZ, RZ, R4 ;  /* 0x000000ffff0d7224 */ /* 0x000fe400078e0004 */
[----:B------:R-:W-:Y:S01]  /*11400*/  IMAD.MOV.U32 R12, RZ, RZ, 0x1 ;  /* 0x00000001ff0c7424 */ /* 0x000fe200078e00ff */
[----:B------:R-:W-:-:S05]  /*11410*/  @P0 LEA R14, P1, R22, R14, 0x1 ;  /* 0x0000000e160e0211 */ /* 0x000fca00078208ff */
[----:B------:R-:W-:Y:S02]  /*11420*/  @P0 IMAD.X R3, RZ, RZ, R2, P1 ;  /* 0x000000ffff030224 */ /* 0x000fe400008e0602 */
[----:B------:R-:W-:-:S07]  /*11430*/  @P0 IMAD.MOV.U32 R2, RZ, RZ, R14 ;  /* 0x000000ffff020224 */ /* 0x000fce00078e000e */
[----:B------:R-:W-:Y:S05]  /*11440*/  WARPSYNC.COLLECTIVE R15, `(.L_x_270) ;  /* 0x000000000f087348 */ /* 0x000fea0003c00000 */
[----:B------:R0:W1:Y:S02]  /*11450*/  SHFL.IDX P6, R14, R13, R12, R11 ;  /* 0x0000000c0d0e7389 */ /* 0x00006400000c000b */
[----:B01----:R-:W-:Y:S01]  /*11460*/  ENDCOLLECTIVE ;  /* 0x000000000000791b */ /* 0x003fe20003800000 */
.L_x_270:
        /* <DEDUP_REMOVED lines=11> */
.L_x_271:
[----:B------:R-:W-:Y:S01]  /*11520*/  MOV R13, R4 ;  /* 0x00000004000d7202 */ /* 0x000fe20000000f00 */
[----:B------:R-:W-:Y:S01]  /*11530*/  IMAD.MOV.U32 R12, RZ, RZ, 0x2 ;  /* 0x00000002ff0c7424 */ /* 0x000fe200078e00ff */
[----:B------:R-:W-:-:S13]  /*11540*/  @P0 LEA R2, P1, R22, R14, 0x1 ;  /* 0x0000000e16020211 */ /* 0x000fda00078208ff */
[----:B------:R-:W-:Y:S05]  /*11550*/  WARPSYNC.COLLECTIVE R15, `(.L_x_272) ;  /* 0x000000000f087348 */ /* 0x000fea0003c00000 */
[----:B------:R0:W1:Y:S02]  /*11560*/  SHFL.IDX P6, R14, R13, R12, R11 ;  /* 0x0000000c0d0e7389 */ /* 0x00006400000c000b */
[----:B01----:R-:W-:Y:S01]  /*11570*/  ENDCOLLECTIVE ;  /* 0x000000000000791b */ /* 0x003fe20003800000 */
.L_x_272:
[----:B------:R-:W-:-:S05]  /*11580*/  @P0 IMAD.X R3, RZ, RZ, R5, P1 ;  /* 0x000000ffff030224 */ /* 0x000fca00008e0605 */
[----:B------:R-:W-:Y:S01]  /*11590*/  @!PT LDS RZ, [RZ] ;  /* 0x00000000fffff984 */ /* 0x000fe20000000800 */
[----:B------:R-:W-:Y:S01]  /*115a0*/  @!PT LDS RZ, [RZ] ;  /* 0x00000000fffff984 */ /* 0x000fe20000000800 */
[----:B------:R-:W-:Y:S01]  /*115b0*/  @!PT LDS RZ, [RZ] ;  /* 0x00000000fffff984 */ /* 0x000fe20000000800 */
[----:B------:R0:W-:Y:S01]  /*115c0*/  @P0 LDGSTS.E.BYPASS.LTC128B.128 [R9+0x22c00], desc[UR36][R2.64], !P2 ;  /* 0x22c0000002090fae */ /* 0x0001e2000d101d64 */
[----:B------:R-:W-:Y:S01]  /*115d0*/  ISETP.GE.AND P0, PT, R18, 0x21, PT ;  /* 0x000000211200780c */ /* 0x000fe20003f06270 */
[----:B------:R-:W-:Y:S02]  /*115e0*/  IMAD.MOV.U32 R13, RZ, RZ, R0 ;  /* 0x000000ffff0d7224 */ /* 0x000fe400078e0000 */
[----:B------:R-:W-:-:S10]  /*115f0*/  IMAD.MOV.U32 R5, RZ, RZ, R14 ;  /* 0x000000ffff057224 */ /* 0x000fd400078e000e */
[----:B0-----:R-:W-:Y:S05]  /*11600*/  WARPSYNC.COLLECTIVE R15, `(.L_x_273) ;  /* 0x000000000f087348 */ /* 0x001fea0003c00000 */
[----:B------:R1:W2:Y:S02]  /*11610*/  SHFL.IDX P6, R14, R13, R12, R11 ;  /* 0x0000000c0d0e7389 */ /* 0x0002a400000c000b */
[----:B012---:R-:W-:Y:S01]  /*11620*/  ENDCOLLECTIVE ;  /* 0x000000000000791b */ /* 0x007fe20003800000 */
.L_x_273:
[----:B------:R-:W-:Y:S02]  /*11630*/  IMAD.MOV.U32 R13, RZ, RZ, R4 ;  /* 0x000000ffff0d7224 */ /* 0x000fe400078e0004 */
[----:B------:R-:W-:Y:S01]  /*11640*/  IMAD.MOV.U32 R12, RZ, RZ, 0x3 ;  /* 0x00000003ff0c7424 */ /* 0x000fe200078e00ff */
[----:B------:R-:W-:-:S13]  /*11650*/  @P0 LEA R2, P1, R22, R14, 0x1 ;  /* 0x0000000e16020211 */ /* 0x000fda00078208ff */
[----:B------:R-:W-:Y:S05]  /*11660*/  WARPSYNC.COLLECTIVE R15, `(.L_x_274) ;  /* 0x000000000f087348 */ /* 0x000fea0003c00000 */
[----:B------:R0:W1:Y:S02]  /*11670*/  SHFL.IDX P6, R14, R13, R12, R11 ;  /* 0x0000000c0d0e7389 */ /* 0x00006400000c000b */
[----:B01----:R-:W-:Y:S01]  /*11680*/  ENDCOLLECTIVE ;  /* 0x000000000000791b */ /* 0x003fe20003800000 */
.L_x_274:
[----:B------:R-:W-:Y:S01]  /*11690*/  @P0 IMAD.X R3, RZ, RZ, R5, P1 ;  /* 0x000000ffff030224 */ /* 0x000fe200008e0605 */
[----:B------:R-:W-:-:S05]  /*116a0*/  @P0 LEA R5, R24, UR42, 0x1 ;  /* 0x0000002a18050c11 */ /* 0x000fca000f8e08ff */
[----:B------:R-:W-:Y:S01]  /*116b0*/  @!PT LDS RZ, [RZ] ;  /* 0x00000000fffff984 */ /* 0x000fe20000000800 */
[----:B------:R-:W-:Y:S01]  /*116c0*/  @!PT LDS RZ, [RZ] ;  /* 0x00000000fffff984 */ /* 0x000fe20000000800 */
[----:B------:R-:W-:Y:S01]  /*116d0*/  @!PT LDS RZ, [RZ] ;  /* 0x00000000fffff984 */ /* 0x000fe20000000800 */
[----:B------:R0:W-:Y:S01]  /*116e0*/  @P0 LDGSTS.E.BYPASS.LTC128B.128 [R5+0x23400], desc[UR36][R2.64], !P2 ;  /* 0x2340000002050fae */ /* 0x0001e2000d101d64 */
[----:B------:R-:W-:Y:S02]  /*116f0*/  IMAD.MOV.U32 R13, RZ, RZ, R0 ;  /* 0x000000ffff0d7224 */ /* 0x000fe400078e0000 */
[----:B------:R-:W-:-:S07]  /*11700*/  IMAD.MOV.U32 R4, RZ, RZ, R14 ;  /* 0x000000ffff047224 */ /* 0x000fce00078e000e */
[----:B0-----:R-:W-:Y:S05]  /*11710*/  WARPSYNC.COLLECTIVE R15, `(.L_x_275) ;  /* 0x000000000f087348 */ /* 0x001fea0003c00000 */
[----:B------:R1:W2:Y:S02]  /*11720*/  SHFL.IDX P6, R14, R13, R12, R11 ;  /* 0x0000000c0d0e7389 */ /* 0x0002a400000c000b */
[----:B012---:R-:W-:Y:S01]  /*11730*/  ENDCOLLECTIVE ;  /* 0x000000000000791b */ /* 0x007fe20003800000 */
.L_x_275:
[----:B------:R-:W-:Y:S05]  /*11740*/  BRA `(.L_x_276) ;  /* 0xffffffc400d07947 */ /* 0x000fea000383ffff */
.L_x_225:
[----:B------:R-:W-:Y:S01]  /*11750*/  MOV R13, R4 ;  /* 0x00000004000d7202 */ /* 0x000fe20000000f00 */
[----:B------:R-:W-:Y:S01]  /*11760*/  IMAD.MOV.U32 R12, RZ, RZ, RZ ;  /* 0x000000ffff0c7224 */ /* 0x000fe200078e00ff */
[----:B------:R-:W-:Y:S01]  /*11770*/  LOP3.LUT R16, R16, 0xfffffeff, RZ, 0xc0, !PT ;  /* 0xfffffeff10107812 */ /* 0x000fe200078ec0ff */
[----:B------:R-:W-:Y:S02]  /*11780*/  IMAD.MOV.U32 R11, RZ, RZ, 0x181f ;  /* 0x0000181fff0b7424 */ /* 0x000fe400078e00ff */
[----:B------:R-:W-:Y:S02]  /*11790*/  IMAD.MOV.U32 R15, RZ, RZ, -0x1 ;  /* 0xffffffffff0f7424 */ /* 0x000fe400078e00ff */
[----:B------:R-:W-:-:S07]  /*117a0*/  IMAD R6, R20, 0x40, R21 ;  /* 0x0000004014067824 */ /* 0x000fce00078e0215 */
[----:B------:R-:W-:Y:S05]  /*117b0*/  WARPSYNC.COLLECTIVE R15, `(.L_x_277) ;  /* 0x000000000f087348 */ /* 0x000fea0003c00000 */
[----:B------:R0:W1:Y:S02]  /*117c0*/  SHFL.IDX P6, R14, R13, R12, R11 ;  /* 0x0000000c0d0e7389 */ /* 0x00006400000c000b */
[----:B01----:R-:W-:Y:S01]  /*117d0*/  ENDCOLLECTIVE ;  /* 0x000000000000791b */ /* 0x003fe20003800000 */
.L_x_277:
[----:B------:R-:W-:Y:S02]  /*117e0*/  VIADD R10, R6, 0x10 ;  /* 0x00000010060a7836 */ /* 0x000fe40000000000 */
[----:B------:R-:W-:Y:S02]  /*117f0*/  IMAD.MOV.U32 R13, RZ, RZ, R0 ;  /* 0x000000ffff0d7224 */ /* 0x000fe400078e0000 */
[----:B------:R-:W-:-:S07]  /*11800*/  IMAD.MOV.U32 R2, RZ, RZ, R14 ;  /* 0x000000ffff027224 */ /* 0x000fce00078e000e */
[----:B------:R-:W-:Y:S05]  /*11810*/  WARPSYNC.COLLECTIVE R15, `(.L_x_278) ;  /* 0x000000000f087348 */ /* 0x000fea0003c00000 */
[----:B------:R0:W1:Y:S02]  /*11820*/  SHFL.IDX P6, R14, R13, R12, R11 ;  /* 0x0000000c0d0e7389 */ /* 0x00006400000c000b */
[----:B01----:R-:W-:Y:S01]  /*11830*/  ENDCOLLECTIVE ;  /* 0x000000000000791b */ /* 0x003fe20003800000 */
.L_x_278:
[----:B------:R-:W-:Y:S02]  /*11840*/  ULDC UR4, c[0x0][0x288] ;  /* 0x0000a20000047ab9 */ /* 0x000fe40000000800 */
[----:B------:R-:W-:-:S05]  /*11850*/  IMAD R5, R8, UR4, RZ ;  /* 0x0000000408057c24 */ /* 0x000fca000f8e02ff */
[----:B------:R-:W-:Y:S02]  /*11860*/  ISETP.GE.AND P2, PT, R6, R5, PT ;  /* 0x000000050600720c */ /* 0x000fe40003f46270 */
[----:B------:R-:W-:Y:S01]  /*11870*/  MOV R13, R4 ;  /* 0x00000004000d7202 */ /* 0x000fe20000000f00 */
[----:B------:R-:W-:-:S10]  /*11880*/  IMAD.MOV.U32 R12, RZ, RZ, 0x1 ;  /* 0x00000001ff0c7424 */ /* 0x000fd400078e00ff */
[----:B------:R-:W-:Y:S02]  /*11890*/  @!P2 LEA R8, R24, UR42, 0x1 ;  /* 0x0000002a1808ac11 */ /* 0x000fe4000f8e08ff */
[----:B------:R-:W-:Y:S02]  /*118a0*/  @P2 LOP3.LUT R16, R16, 0x100, RZ, 0xfc, !PT ;  /* 0x0000010010102812 */ /* 0x000fe400078efcff */
[----:B------:R-:W-:-:S13]  /*118b0*/  @!P2 LEA R3, P1, R22, R14, 0x1 ;  /* 0x0000000e1603a211 */ /* 0x000fda00078208ff */
[----:B------:R-:W-:Y:S05]  /*118c0*/  WARPSYNC.COLLECTIVE R15, `(.L_x_279) ;  /* 0x000000000f087348 */ /* 0x000fea0003c00000 */
[----:B------:R0:W1:Y:S02]  /*118d0*/  SHFL.IDX P6, R14, R13, R12, R11 ;  /* 0x0000000c0d0e7389 */ /* 0x00006400000c000b */
[----:B01----:R-:W-:Y:S01]  /*118e0*/  ENDCOLLECTIVE ;  /* 0x000000000000791b */ /* 0x003fe20003800000 */
.L_x_279:
[----:B------:R-:W-:Y:S01]  /*118f0*/  LOP3.LUT R16, R16, 0xffffff7f, RZ, 0xc0, !PT ;  /* 0xffffff7f10107812 */ /* 0x000fe200078ec0ff */
[----:B------:R-:W-:-:S05]  /*11900*/  @!P2 IMAD.X R2, RZ, RZ, R2, P1 ;  /* 0x000000ffff02a224 */ /* 0x000fca00008e0602 */
[----:B------:R-:W-:-:S04]  /*11910*/  @!P2 LOP3.LUT R3, R3, R2, RZ, 0x3c, !PT ;  /* 0x000000020303a212 */ /* 0x000fc800078e3cff */
[----:B------:R-:W-:Y:S01]  /*11920*/  @!P2 LOP3.LUT R2, R3, R2, RZ, 0x3c, !PT ;  /* 0x000000020302a212 */ /* 0x000fe200078e3cff */
[----:B------:R-:W-:-:S03]  /*11930*/  IMAD.MOV.U32 R13, RZ, RZ, R0 ;  /* 0x000000ffff0d7224 */ /* 0x000fc600078e0000 */
[----:B------:R-:W-:-:S05]  /*11940*/  @!P2 LOP3.LUT R3, R3, R2, RZ, 0x3c, !PT ;  /* 0x000000020303a212 */ /* 0x000fca00078e3cff */
[----:B------:R-:W-:Y:S01]  /*11950*/  @!PT LDS RZ, [RZ] ;  /* 0x00000000fffff984 */ /* 0x000fe20000000800 */
[----:B------:R-:W-:Y:S01]  /*11960*/  @!PT LDS RZ, [RZ] ;  /* 0x00000000fffff984 */ /* 0x000fe20000000800 */
[----:B------:R-:W-:Y:S01]  /*11970*/  @!PT LDS RZ, [RZ] ;  /* 0x00000000fffff984 */ /* 0x000fe20000000800 */
[----:B------:R0:W-:Y:S01]  /*11980*/  @!P2 LDGSTS.E.BYPASS.LTC128B.128 [R8+0x20400], desc[UR36][R2.64], !P0 ;  /* 0x204000000208afae */ /* 0x0001e2000c101d64 */
[----:B------:R-:W-:Y:S01]  /*11990*/  ISETP.GE.AND P2, PT, R10, R5, PT ;  /* 0x000000050a00720c */ /* 0x000fe20003f46270 */
[----:B------:R-:W-:-:S12]  /*119a0*/  IMAD.MOV.U32 R9, RZ, RZ, R14 ;  /* 0x000000ffff097224 */ /* 0x000fd800078e000e */
[----:B0-----:R-:W-:Y:S05]  /*119b0*/  WARPSYNC.COLLECTIVE R15, `(.L_x_280) ;  /* 0x000000000f087348 */ /* 0x001fea0003c00000 */
[----:B------:R1:W2:Y:S02]  /*119c0*/  SHFL.IDX P6, R14, R13, R12, R11 ;  /* 0x0000000c0d0e7389 */ /* 0x0002a400000c000b */
[----:B012---:R-:W-:Y:S01]  /*119d0*/  ENDCOLLECTIVE ;  /* 0x000000000000791b */ /* 0x007fe20003800000 */
.L_x_280:
[----:B------:R-:W-:Y:S01]  /*119e0*/  VIADD R8, R6, 0x20 ;  /* 0x0000002006087836 */ /* 0x000fe20000000000 */
[----:B------:R-:W-:Y:S02]  /*119f0*/  @!P2 LEA R10, R24, UR42, 0x1 ;  /* 0x0000002a180aac11 */ /* 0x000fe4000f8e08ff */
[----:B------:R-:W-:Y:S02]  /*11a00*/  @P2 LOP3.LUT R16, R16, 0x80, RZ, 0xfc, !PT ;  /* 0x0000008010102812 */ /* 0x000fe400078efcff */
[----:B------:R-:W-:Y:S01]  /*11a10*/  MOV R13, R4 ;  /* 0x00000004000d7202 */ /* 0x000fe20000000f00 */
[----:B------:R-:W-:Y:S01]  /*11a20*/  IMAD.MOV.U32 R12, RZ, RZ, 0x2 ;  /* 0x00000002ff0c7424 */ /* 0x000fe200078e00ff */
[----:B------:R-:W-:Y:S01]  /*11a30*/  LOP3.LUT R16, R16, 0xffffffbf, RZ, 0xc0, !PT ;  /* 0xffffffbf10107812 */ /* 0x000fe200078ec0ff */
[----:B------:R-:W-:-:S07]  /*11a40*/  IMAD.MOV.U32 R7, RZ, RZ, R14 ;  /* 0x000000ffff077224 */ /* 0x000fce00078e000e */
[----:B------:R-:W-:Y:S05]  /*11a50*/  WARPSYNC.COLLECTIVE R15, `(.L_x_281) ;  /* 0x000000000f087348 */ /* 0x000fea0003c00000 */
[----:B------:R0:W1:Y:S02]  /*11a60*/  SHFL.IDX P6, R14, R13, R12, R11 ;  /* 0x0000000c0d0e7389 */ /* 0x00006400000c000b */
[----:B01----:R-:W-:Y:S01]  /*11a70*/  ENDCOLLECTIVE ;  /* 0x000000000000791b */ /* 0x003fe20003800000 */
.L_x_281:
[----:B------:R-:W-:-:S05]  /*11a80*/  @!P2 LEA R7, P1, R22, R7, 0x1 ;  /* 0x000000071607a211 */ /* 0x000fca00078208ff */
[----:B------:R-:W-:Y:S02]  /*11a90*/  @!P2 IMAD.X R9, RZ, RZ, R9, P1 ;  /* 0x000000ffff09a224 */ /* 0x000fe400008e0609 */
[----:B------:R-:W-:Y:S02]  /*11aa0*/  @!P2 IMAD.MOV.U32 R2, RZ, RZ, R7 ;  /* 0x000000ffff02a224 */ /* 0x000fe400078e0007 */
[----:B------:R-:W-:Y:S02]  /*11ab0*/  @!P2 IMAD.MOV.U32 R3, RZ, RZ, R9 ;  /* 0x000000ffff03a224 */ /* 0x000fe400078e0009 */
[----:B------:R-:W-:-:S03]  /*11ac0*/  IMAD.MOV.U32 R13, RZ, RZ, R0 ;  /* 0x000000ffff0d7224 */ /* 0x000fc600078e0000 */
[----:B------:R-:W-:Y:S01]  /*11ad0*/  @!PT LDS RZ, [RZ] ;  /* 0x00000000fffff984 */ /* 0x000fe20000000800 */
[----:B------:R-:W-:Y:S01]  /*11ae0*/  @!PT LDS RZ, [RZ] ;  /* 0x00000000fffff984 */ /* 0x000fe20000000800 */
[----:B------:R-:W-:Y:S01]  /*11af0*/  @!PT LDS RZ, [RZ] ;  /* 0x00000000fffff984 */ /* 0x000fe20000000800 */
[----:B------:R0:W-:Y:S01]  /*11b00*/  @!P2 LDGSTS.E.BYPASS.LTC128B.128 [R10+0x20c00], desc[UR36][R2.64], !P0 ;  /* 0x20c00000020aafae */ /* 0x0001e2000c101d64 */
[----:B------:R-:W-:Y:S01]  /*11b10*/  ISETP.GE.AND P2, PT, R8, R5, PT ;  /* 0x000000050800720c */ /* 0x000fe20003f46270 */
[----:B0-----:R-:W-:-:S12]  /*11b20*/  IMAD.MOV.U32 R2, RZ, RZ, R14 ;  /* 0x000000ffff027224 */ /* 0x001fd800078e000e */
[----:B------:R-:W-:Y:S05]  /*11b30*/  WARPSYNC.COLLECTIVE R15, `(.L_x_282) ;  /* 0x000000000f087348 */ /* 0x000fea0003c00000 */
[----:B------:R0:W1:Y:S02]  /*11b40*/  SHFL.IDX P6, R14, R13, R12, R11 ;  /* 0x0000000c0d0e7389 */ /* 0x00006400000c000b */
[----:B01----:R-:W-:Y:S01]  /*11b50*/  ENDCOLLECTIVE ;  /* 0x000000000000791b */ /* 0x003fe20003800000 */
.L_x_282:
[----:B------:R-:W-:Y:S02]  /*11b60*/  @!P2 LEA R7, R24, UR42, 0x1 ;  /* 0x0000002a1807ac11 */ /* 0x000fe4000f8e08ff */
[----:B------:R-:W-:Y:S01]  /*11b70*/  @P2 LOP3.LUT R16, R16, 0x40, RZ, 0xfc, !PT ;  /* 0x0000004010102812 */ /* 0x000fe200078efcff */
[----:B------:R-:W-:Y:S01]  /*11b80*/  IMAD.MOV.U32 R13, RZ, RZ, R4 ;  /* 0x000000ffff0d7224 */ /* 0x000fe200078e0004 */
[----:B------:R-:W-:Y:S01]  /*11b90*/  MOV R12, 0x3 ;  /* 0x00000003000c7802 */ /* 0x000fe20000000f00 */
[----:B------:R-:W-:-:S05]  /*11ba0*/  IMAD.MOV.U32 R8, RZ, RZ, R14 ;  /* 0x000000ffff087224 */ /* 0x000fca00078e000e */
[----:B------:R-:W-:-:S05]  /*11bb0*/  @!P2 LEA R8, P1, R22, R8, 0x1 ;  /* 0x000000081608a211 */ /* 0x000fca00078208ff */
[----:B------:R-:W-:Y:S02]  /*11bc0*/  @!P2 IMAD.X R11, RZ, RZ, R2, P1 ;  /* 0x000000ffff0ba224 */ /* 0x000fe400008e0602 */
[----:B------:R-:W-:Y:S02]  /*11bd0*/  @!P2 IMAD.MOV.U32 R2, RZ, RZ, R8 ;  /* 0x000000ffff02a224 */ /* 0x000fe400078e0008 */
[----:B------:R-:W-:Y:S02]  /*11be0*/  @!P2 IMAD.MOV.U32 R3, RZ, RZ, R11 ;  /* 0x000000ffff03a224 */ /* 0x000fe400078e000b */
[----:B------:R-:W-:-:S03]  /*11bf0*/  IMAD.MOV.U32 R11, RZ, RZ, 0x181f ;  /* 0x0000181fff0b7424 */ /* 0x000fc600078e00ff */
[----:B------:R-:W-:Y:S01]  /*11c00*/  @!PT LDS RZ, [RZ] ;  /* 0x00000000fffff984 */ /* 0x000fe20000000800 */
[----:B------:R-:W-:Y:S01]  /*11c10*/  @!PT LDS RZ, [RZ] ;  /* 0x00000000fffff984 */ /* 0x000fe20000000800 */
[----:B------:R-:W-:Y:S01]  /*11c20*/  @!PT LDS RZ, [RZ] ;  /* 0x00000000fffff984 */ /* 0x000fe20000000800 */
[----:B------:R0:W-:Y:S04]  /*11c30*/  @!P2 LDGSTS.E.BYPASS.LTC128B.128 [R7+0x21400], desc[UR36][R2.64], !P0 ;  /* 0x214000000207afae */ /* 0x0001e8000c101d64 */
[----:B0-----:R-:W-:Y:S05]  /*11c40*/  WARPSYNC.COLLECTIVE R15, `(.L_x_283) ;  /* 0x000000000f087348 */ /* 0x001fea0003c00000 */
[----:B------:R1:W2:Y:S02]  /*11c50*/  SHFL.IDX P6, R14, R13, R12, R11 ;  /* 0x0000000c0d0e7389 */ /* 0x0002a400000c000b */
[----:B012---:R-:W-:Y:S01]  /*11c60*/  ENDCOLLECTIVE ;  /* 0x000000000000791b */ /* 0x007fe20003800000 */
.L_x_283:
[----:B------:R-:W-:Y:S02]  /*11c70*/  IMAD.MOV.U32 R13, RZ, RZ, R0 ;  /* 0x000000ffff0d7224 */ /* 0x000fe400078e0000 */
[----:B------:R-:W-:-:S07]  /*11c80*/  IMAD.MOV.U32 R4, RZ, RZ, R14 ;  /* 0x000000ffff047224 */ /* 0x000fce00078e000e */
[----:B------:R-:W-:Y:S05]  /*11c90*/  WARPSYNC.COLLECTIVE R15, `(.L_x_284) ;  /* 0x000000000f087348 */ /* 0x000fea0003c00000 */
[----:B------:R0:W1:Y:S02]  /*11ca0*/  SHFL.IDX P6, R14, R13, R12, R11 ;  /* 0x0000000c0d0e7389 */ /* 0x00006400000c000b */
[----:B01----:R-:W-:Y:S01]  /*11cb0*/  ENDCOLLECTIVE ;  /* 0x000000000000791b */ /* 0x003fe20003800000 */
.L_x_284:
[----:B------:R-:W-:Y:S05]  /*11cc0*/  BRA `(.L_x_285) ;  /* 0xffffffc8007c7947 */ /* 0x000fea000383ffff */
.L_x_227:
        /* <DEDUP_REMOVED lines=8> */
.L_x_287:
[----:B------:R-:W-:Y:S05]  /*11d50*/  BSYNC B0 ;  /* 0x0000000000007941 */ /* 0x000fea0003800000 */
.L_x_286:
[----:B------:R-:W-:Y:S01]  /*11d60*/  MOV R13, R0 ;  /* 0x00000000000d7202 */ /* 0x000fe20000000f00 */
[----:B------:R-:W-:Y:S01]  /*11d70*/  IMAD.MOV.U32 R12, RZ, RZ, RZ ;  /* 0x000000ffff0c7224 */ /* 0x000fe200078e00ff */
[----:B------:R-:W-:Y:S01]  /*11d80*/  P2R R3, PR, RZ, 0x4 ;  /* 0x00000004ff037803 */ /* 0x000fe20000000000 */
[----:B------:R-:W-:Y:S01]  /*11d90*/  IMAD.MOV.U32 R11, RZ, RZ, 0x181f ;  /* 0x0000181fff0b7424 */ /* 0x000fe200078e00ff */
[C---:B------:R-:W-:Y:S01]  /*11da0*/  LOP3.LUT P2, RZ, R16.reuse, 0x100, RZ, 0xc0, !PT ;  /* 0x0000010010ff7812 */ /* 0x040fe2000784c0ff */
[----:B------:R-:W-:Y:S01]  /*11db0*/  IMAD.MOV.U32 R15, RZ, RZ, -0x1 ;  /* 0xffffffffff0f7424 */ /* 0x000fe200078e00ff */
[----:B------:R-:W-:Y:S01]  /*11dc0*/  P2R R8, PR, RZ, 0x2 ;  /* 0x00000002ff087803 */ /* 0x000fe20000000000 */
[----:B------:R-:W-:Y:S01]  /*11dd0*/  IMAD.MOV.U32 R2, RZ, RZ, R14 ;  /* 0x000000ffff027224 */ /* 0x000fe200078e000e */
[----:B------:R-:W-:-:S13]  /*11de0*/  LOP3.LUT P1, RZ, R16, 0x800, RZ, 0xc0, !PT ;  /* 0x0000080010ff7812 */ /* 0x000fda000782c0ff */
[----:B------:R-:W-:Y:S05]  /*11df0*/  WARPSYNC.COLLECTIVE R15, `(.L_x_288) ;  /* 0x000000000f087348 */ /* 0x000fea0003c00000 */
[----:B------:R0:W1:Y:S02]  /*11e00*/  SHFL.IDX P6, R14, R13, R12, R11 ;  /* 0x0000000c0d0e7389 */ /* 0x00006400000c000b */
[----:B01----:R-:W-:Y:S01]  /*11e10*/  ENDCOLLECTIVE ;  /* 0x000000000000791b */ /* 0x003fe20003800000 */
.L_x_288:
[----:B------:R-:W-:Y:S01]  /*11e20*/  P2R R10, PR, RZ, 0x8 ;  /* 0x00000008ff0a7803 */ /* 0x000fe20000000000 */
[----:B------:R-:W-:Y:S02]  /*11e30*/  IMAD.MOV.U32 R13, RZ, RZ, R4 ;  /* 0x000000ffff0d7224 */ /* 0x000fe400078e0004 */
[----:B------:R-:W-:Y:S01]  /*11e40*/  IMAD.MOV.U32 R12, RZ, RZ, 0x1 ;  /* 0x00000001ff0c7424 */ /* 0x000fe200078e00ff */
[----:B------:R-:W-:-:S05]  /*11e50*/  @!P2 LEA R14, P0, R22, R14, 0x1 ;  /* 0x0000000e160ea211 */ /* 0x000fca00078008ff */
[----:B------:R-:W-:Y:S01]  /*11e60*/  @!P2 IMAD.X R21, RZ, RZ, R2, P0 ;  /* 0x000000ffff15a224 */ /* 0x000fe200000e0602 */
[----:B------:R-:W-:-:S04]  /*11e70*/  @!P2 LOP3.LUT R2, R5, 0x40, RZ, 0xc0, !PT ;  /* 0x000000400502a812 */ /* 0x000fc800078ec0ff */
[----:B------:R-:W-:-:S04]  /*11e80*/  @!P2 SHF.R.U32.HI R9, RZ, 0x2, R2 ;  /* 0x00000002ff09a819 */ /* 0x000fc80000011602 */
[----:B------:R-:W-:Y:S02]  /*11e90*/  @!P2 ISETP.NE.U32.AND P6, PT, R9, RZ, PT ;  /* 0x000000ff0900a20c */ /* 0x000fe40003fc5070 */
[----:B------:R-:W-:-:S04]  /*11ea0*/  @!P2 LOP3.LUT R9, R6, 0x80, RZ, 0xc0, !PT ;  /* 0x000000800609a812 */ /* 0x000fc800078ec0ff */
[----:B------:R-:W-:-:S04]  /*11eb0*/  @!P2 SHF.R.U32.HI R9, RZ, 0x3, R9 ;  /* 0x00000003ff09a819 */ /* 0x000fc80000011609 */
[----:B------:R-:W-:Y:S02]  /*11ec0*/  @!P2 ISETP.NE.U32.AND P0, PT, R9, RZ, PT ;  /* 0x000000ff0900a20c */ /* 0x000fe40003f05070 */
[----:B------:R-:W-:Y:S02]  /*11ed0*/  ISETP.NE.AND P2, PT, R3, RZ, PT ;  /* 0x000000ff0300720c */ /* 0x000fe40003f45270 */
[----:B------:R-:W-:Y:S02]  /*11ee0*/  P2R R9, PR, RZ, 0x1 ;  /* 0x00000001ff097803 */ /* 0x000fe40000000000 */
[----:B------:R-:W-:-:S13]  /*11ef0*/  LOP3.LUT P0, RZ, R16, 0x100, RZ, 0xc0, !PT ;  /* 0x0000010010ff7812 */ /* 0x000fda000780c0ff */
[----:B------:R-:W-:Y:S01]  /*11f00*/  @!P0 LEA R7, R24, UR42, 0x1 ;  /* 0x0000002a18078c11 */ /* 0x000fe2000f8e08ff */
[----:B------:R-:W-:Y:S02]  /*11f10*/  @!P0 IMAD.MOV.U32 R2, RZ, RZ, R14 ;  /* 0x000000ffff028224 */ /* 0x000fe400078e000e */
[----:B------:R-:W-:-:S05]  /*11f20*/  @!P0 IMAD.MOV.U32 R3, RZ, RZ, R21 ;  /* 0x000000ffff038224 */ /* 0x000fca00078e0015 */
[----:B------:R-:W-:Y:S01]  /*11f30*/  @!PT LDS RZ, [RZ] ;  /* 0x00000000fffff984 */ /* 0x000fe20000000800 */
[----:B------:R-:W-:Y:S01]  /*11f40*/  @!PT LDS RZ, [RZ] ;  /* 0x00000000fffff984 */ /* 0x000fe20000000800 */
[----:B------:R-:W-:Y:S01]  /*11f50*/  @!PT LDS RZ, [RZ] ;  /* 0x00000000fffff984 */ /* 0x000fe20000000800 */
[----:B------:R0:W-:Y:S01]  /*11f60*/  @!P0 LDGSTS.E.BYPASS.LTC128B.128 [R7+0x26400], desc[UR36][R2.64], !P1 ;  /* 0x2640000002078fae */ /* 0x0001e2000c901d64 */
[----:B------:R-:W-:Y:S02]  /*11f70*/  ISETP.NE.AND P1, PT, R8, RZ, PT ;  /* 0x000000ff0800720c */ /* 0x000fe40003f25270 */
[----:B------:R-:W-:Y:S01]  /*11f80*/  P2R R8, PR, RZ, 0x20 ;  /* 0x00000020ff087803 */ /* 0x000fe20000000000 */
[----:B------:R0:W-:Y:S01]  /*11f90*/  @!P0 LDGSTS.E.BYPASS.LTC128B.128 [R7+0x28400], desc[UR36][R2.64+0x80], !P5 ;  /* 0x2840008002078fae */ /* 0x0001e2000e901d64 */
[----:B------:R-:W-:-:S03]  /*11fa0*/  LOP3.LUT P5, RZ, R16, 0x800, RZ, 0xc0, !PT ;  /* 0x0000080010ff7812 */ /* 0x000fc600078ac0ff */
[----:B------:R0:W-:Y:S04]  /*11fb0*/  @!P0 LDGSTS.E.BYPASS.LTC128B.128 [R7+0x2a400], desc[UR36][R2.64+0x100], !P4 ;  /* 0x2a40010002078fae */ /* 0x0001e8000e101d64 */
[----:B------:R0:W-:Y:S01]  /*11fc0*/  @!P0 LDGSTS.E.BYPASS.LTC128B.128 [R7+0x2c400], desc[UR36][R2.64+0x180], !P3 ;  /* 0x2c40018002078fae */ /* 0x0001e2000d901d64 */
[----:B------:R-:W-:-:S03]  /*11fd0*/  LOP3.LUT P3, RZ, R16, 0x80, RZ, 0xc0, !PT ;  /* 0x0000008010ff7812 */ /* 0x000fc6000786c0ff */
[----:B------:R0:W-:Y:S04]  /*11fe0*/  @!P0 LDGSTS.E.BYPASS.LTC128B.128 [R7+0x2e400], desc[UR36][R2.64+0x200], !P2 ;  /* 0x2e40020002078fae */ /* 0x0001e8000d101d64 */
[----:B------:R0:W-:Y:S04]  /*11ff0*/  @!P0 LDGSTS.E.BYPASS.LTC128B.128 [R7+0x30400], desc[UR36][R2.64+0x280], !P1 ;  /* 0x3040028002078fae */ /* 0x0001e8000c901d64 */
[----:B------:R0:W-:Y:S01]  /*12000*/  @!P0 LDGSTS.E.BYPASS.LTC128B.128 [R7+0x32400], desc[UR36][R2.64+0x300], P6 ;  /* 0x3240030002078fae */ /* 0x0001e2000b101d64 */
[----:B------:R-:W-:Y:S02]  /*12010*/  ISETP.NE.AND P0, PT, R9, RZ, PT ;  /* 0x000000ff0900720c */ /* 0x000fe40003f05270 */
[----:B------:R-:W-:-:S02]  /*12020*/  LOP3.LUT P6, RZ, R16, 0x100, RZ, 0xc0, !PT ;  /* 0x0000010010ff7812 */ /* 0x000fc400078cc0ff */
[----:B------:R-:W-:-:S04]  /*12030*/  @!P3 LOP3.LUT R20, R5, 0x40, RZ, 0xc0, !PT ;  /* 0x000000400514b812 */ /* 0x000fc800078ec0ff */
[----:B------:R-:W-:-:S07]  /*12040*/  @!P3 SHF.R.U32.HI R20, RZ, 0x2, R20 ;  /* 0x00000002ff14b819 */ /* 0x000fce0000011614 */
[----:B------:R0:W-:Y:S02]  /*12050*/  @!P6 LDGSTS.E.BYPASS.LTC128B.128 [R7+0x34400], desc[UR36][R2.64+0x380], P0 ;  /* 0x344003800207efae */ /* 0x0001e40008101d64 */
[----:B0-----:R-:W-:Y:S05]  /*12060*/  WARPSYNC.COLLECTIVE R15, `(.L_x_289) ;  /* 0x000000000f087348 */ /* 0x001fea0003c00000 */
[----:B------:R1:W2:Y:S02]  /*12070*/  SHFL.IDX P6, R14, R13, R12, R11 ;  /* 0x0000000c0d0e7389 */ /* 0x0002a400000c000b */
[----:B012---:R-:W-:Y:S01]  /*12080*/  ENDCOLLECTIVE ;  /* 0x000000000000791b */ /* 0x007fe20003800000 */
.L_x_289:
[----:B------:R-:W-:-:S04]  /*12090*/  @!P3 LOP3.LUT R7, R6, 0x80, RZ, 0xc0, !PT ;  /* 0x000000800607b812 */ /* 0x000fc800078ec0ff */
[----:B------:R-:W-:Y:S01]  /*120a0*/  @!P3 SHF.R.U32.HI R7, RZ, 0x3, R7 ;  /* 0x00000003ff07b819 */ /* 0x000fe20000011607 */
[----:B------:R-:W-:Y:S01]  /*120b0*/  IMAD.MOV.U32 R13, RZ, RZ, R0 ;  /* 0x000000ffff0d7224 */ /* 0x000fe200078e0000 */
[----:B------:R-:W-:-:S07]  /*120c0*/  MOV R9, R14 ;  /* 0x0000000e00097202 */ /* 0x000fce0000000f00 */
[----:B------:R-:W-:Y:S05]  /*120d0*/  WARPSYNC.COLLECTIVE R15, `(.L_x_290) ;  /* 0x000000000f087348 */ /* 0x000fea0003c00000 */
[----:B------:R0:W1:Y:S02]  /*120e0*/  SHFL.IDX P6, R14, R13, R12, R11 ;  /* 0x0000000c0d0e7389 */ /* 0x00006400000c000b */
[----:B01----:R-:W-:Y:S01]  /*120f0*/  ENDCOLLECTIVE ;  /* 0x000000000000791b */ /* 0x003fe20003800000 */
.L_x_290:
[----:B------:R-:W-:Y:S02]  /*12100*/  IMAD.MOV.U32 R13, RZ, RZ, R4 ;  /* 0x000000ffff0d7224 */ /* 0x000fe400078e0004 */
[----:B------:R-:W-:Y:S01]  /*12110*/  IMAD.MOV.U32 R12, RZ, RZ, 0x2 ;  /* 0x00000002ff0c7424 */ /* 0x000fe200078e00ff */
[----:B------:R-:W-:Y:S02]  /*12120*/  @!P3 LEA R14, P0, R22, R14, 0x1 ;  /* 0x0000000e160eb211 */ /* 0x000fe400078008ff */
[----:B------:R-:W-:-:S03]  /*12130*/  @!P3 ISETP.NE.U32.AND P6, PT, R20, RZ, PT ;  /* 0x000000ff1400b20c */ /* 0x000fc60003fc5070 */
[----:B------:R-:W-:Y:S01]  /*12140*/  @!P3 IMAD.X R21, RZ, RZ, R9, P0 ;  /* 0x000000ffff15b224 */ /* 0x000fe200000e0609 */
[----:B------:R-:W-:Y:S02]  /*12150*/  @!P3 ISETP.NE.U32.AND P0, PT, R7, RZ, PT ;  /* 0x000000ff0700b20c */ /* 0x000fe40003f05070 */
[----:B------:R-:W-:Y:S02]  /*12160*/  ISETP.NE.AND P3, PT, R10, RZ, PT ;  /* 0x000000ff0a00720c */ /* 0x000fe40003f65270 */
[----:B------:R-:W-:Y:S02]  /*12170*/  P2R R7, PR, RZ, 0x1 ;  /* 0x00000001ff077803 */ /* 0x000fe40000000000 */
[----:B------:R-:W-:Y:S02]  /*12180*/  LOP3.LUT P0, RZ, R16, 0x80, RZ, 0xc0, !PT ;  /* 0x0000008010ff7812 */ /* 0x000fe4000780c0ff */
[----:B------:R-:W-:-:S11]  /*12190*/  P2R R10, PR, RZ, 0x2 ;  /* 0x00000002ff0a7803 */ /* 0x000fd60000000000 */
[----:B------:R-:W-:Y:S01]  /*121a0*/  @!P0 LEA R9, R24, UR42, 0x1 ;  /* 0x0000002a18098c11 */ /* 0x000fe2000f8e08ff */
[----:B------:R-:W-:Y:S02]  /*121b0*/  @!P0 IMAD.MOV.U32 R2, RZ, RZ, R14 ;  /* 0x000000ffff028224 */ /* 0x000fe400078e000e */
[----:B------:R-:W-:-:S05]  /*121c0*/  @!P0 IMAD.MOV.U32 R3, RZ, RZ, R21 ;  /* 0x000000ffff038224 */ /* 0x000fca00078e0015 */
[----:B------:R-:W-:Y:S01]  /*121d0*/  @!PT LDS RZ, [RZ] ;  /* 0x00000000fffff984 */ /* 0x000fe20000000800 */
[----:B------:R-:W-:Y:S01]  /*121e0*/  @!PT LDS RZ, [RZ] ;  /* 0x00000000fffff984 */ /* 0x000fe20000000800 */
[----:B------:R-:W-:Y:S01]  /*121f0*/  @!PT LDS RZ, [RZ] ;  /* 0x00000000fffff984 */ /* 0x000fe20000000800 */
[----:B------:R0:W-:Y:S01]  /*12200*/  @!P0 LDGSTS.E.BYPASS.LTC128B.128 [R9+0x26c00], desc[UR36][R2.64], !P5 ;  /* 0x26c0000002098fae */ /* 0x0001e2000e901d64 */
[----:B------:R-:W-:-:S04]  /*12210*/  ISETP.NE.AND P5, PT, R8, RZ, PT ;  /* 0x000000ff0800720c */ /* 0x000fc80003fa5270 */
[----:B------:R-:W-:-:S09]  /*12220*/  P2R R8, PR, RZ, 0x20 ;  /* 0x00000020ff087803 */ /* 0x000fd20000000000 */
[----:B------:R0:W-:Y:S01]  /*12230*/  @!P0 LDGSTS.E.BYPASS.LTC128B.128 [R9+0x28c00], desc[UR36][R2.64+0x80], !P5 ;  /* 0x28c0008002098fae */ /* 0x0001e2000e901d64 */
[----:B------:R-:W-:-:S03]  /*12240*/  LOP3.LUT P5, RZ, R16, 0x800, RZ, 0xc0, !PT ;  /* 0x0000080010ff7812 */ /* 0x000fc600078ac0ff */
[----:B------:R0:W-:Y:S04]  /*12250*/  @!P0 LDGSTS.E.BYPASS.LTC128B.128 [R9+0x2ac00], desc[UR36][R2.64+0x100], !P4 ;  /* 0x2ac0010002098fae */ /* 0x0001e8000e101d64 */
[----:B------:R0:W-:Y:S04]  /*12260*/  @!P0 LDGSTS.E.BYPASS.LTC128B.128 [R9+0x2cc00], desc[UR36][R2.64+0x180], !P3 ;  /* 0x2cc0018002098fae */ /* 0x0001e8000d901d64 */
[----:B------:R0:W-:Y:S04]  /*12270*/  @!P0 LDGSTS.E.BYPASS.LTC128B.128 [R9+0x2ec00], desc[UR36][R2.64+0x200], !P2 ;  /* 0x2ec0020002098fae */ /* 0x0001e8000d101d64 */
[----:B------:R0:W-:Y:S01]  /*12280*/  @!P0 LDGSTS.E.BYPASS.LTC128B.128 [R9+0x30c00], desc[UR36][R2.64+0x280], !P1 ;  /* 0x30c0028002098fae */ /* 0x0001e2000c901d64 */
[----:B------:R-:W-:-:S03]  /*12290*/  LOP3.LUT P1, RZ, R16, 0x40, RZ, 0xc0, !PT ;  /* 0x0000004010ff7812 */ /* 0x000fc6000782c0ff */
[----:B------:R0:W-:Y:S01]  /*122a0*/  @!P0 LDGSTS.E.BYPASS.LTC128B.128 [R9+0x32c00], desc[UR36][R2.64+0x300], P6 ;  /* 0x32c0030002098fae */ /* 0x0001e2000b101d64 */
[----:B------:R-:W-:Y:S02]  /*122b0*/  ISETP.NE.AND P0, PT, R7, RZ, PT ;  /* 0x000000ff0700720c */ /* 0x000fe40003f05270 */
[----:B------:R-:W-:-:S07]  /*122c0*/  LOP3.LUT P6, RZ, R16, 0x80, RZ, 0xc0, !PT ;  /* 0x0000008010ff7812 */ /* 0x000fce00078cc0ff */
[----:B------:R-:W-:-:S04]  /*122d0*/  @!P1 LOP3.LUT R20, R5, 0x40, RZ, 0xc0, !PT ;  /* 0x0000004005149812 */ /* 0x000fc800078ec0ff */
[----:B------:R-:W-:Y:S02]  /*122e0*/  @!P1 SHF.R.U32.HI R20, RZ, 0x2, R20 ;  /* 0x00000002ff149819 */ /* 0x000fe40000011614 */
[----:B------:R0:W-:Y:S05]  /*122f0*/  @!P6 LDGSTS.E.BYPASS.LTC128B.128 [R9+0x34c00], desc[UR36][R2.64+0x380], P0 ;  /* 0x34c003800209efae */ /* 0x0001ea0008101d64 */
[----:B0-----:R-:W-:Y:S05]  /*12300*/  WARPSYNC.COLLECTIVE R15, `(.L_x_291) ;  /* 0x000000000f087348 */ /* 0x001fea0003c00000 */
[----:B------:R1:W2:Y:S02]  /*12310*/  SHFL.IDX P6, R14, R13, R12, R11 ;  /* 0x0000000c0d0e7389 */ /* 0x0002a400000c000b */
[----:B012---:R-:W-:Y:S01]  /*12320*/  ENDCOLLECTIVE ;  /* 0x000000000000791b */ /* 0x007fe20003800000 */
.L_x_291:
[----:B------:R-:W-:-:S04]  /*12330*/  @!P1 LOP3.LUT R9, R6, 0x80, RZ, 0xc0, !PT ;  /* 0x0000008006099812 */ /* 0x000fc800078ec0ff */
[----:B------:R-:W-:Y:S01]  /*12340*/  @!P1 SHF.R.U32.HI R9, RZ, 0x3, R9 ;  /* 0x00000003ff099819 */ /* 0x000fe20000011609 */
[----:B------:R-:W-:Y:S02]  /*12350*/  IMAD.MOV.U32 R13, RZ, RZ, R0 ;  /* 0x000000ffff0d7224 */ /* 0x000fe400078e0000 */
[----:B------:R-:W-:-:S07]  /*12360*/  IMAD.MOV.U32 R7, RZ, RZ, R14 ;  /* 0x000000ffff077224 */ /* 0x000fce00078e000e */
[----:B------:R-:W-:Y:S05]  /*12370*/  WARPSYNC.COLLECTIVE R15, `(.L_x_292) ;  /* 0x000000000f087348 */ /* 0x000fea0003c00000 */
[----:B------:R0:W1:Y:S02]  /*12380*/  SHFL.IDX P6, R14, R13, R12, R11 ;  /* 0x0000000c0d0e7389 */ /* 0x00006400000c000b */
[----:B01----:R-:W-:Y:S01]  /*12390*/  ENDCOLLECTIVE ;  /* 0x000000000000791b */ /* 0x003fe20003800000 */
.L_x_292:
[----:B------:R-:W-:Y:S02]  /*123a0*/  IMAD.MOV.U32 R13, RZ, RZ, R4 ;  /* 0x000000ffff0d7224 */ /* 0x000fe400078e0004 */
[----:B------:R-:W-:Y:S01]  /*123b0*/  IMAD.MOV.U32 R12, RZ, RZ, 0x3 ;  /* 0x00000003ff0c7424 */ /* 0x000fe200078e00ff */
[----:B------:R-:W-:Y:S02]  /*123c0*/  @!P1 LEA R14, P0, R22, R14, 0x1 ;  /* 0x0000000e160e9211 */ /* 0x000fe400078008ff */
[----:B------:R-:W-:Y:S02]  /*123d0*/  @!P1 ISETP.NE.U32.AND P6, PT, R20, RZ, PT ;  /* 0x000000ff1400920c */ /* 0x000fe40003fc5070 */
[----:B------:R-:W-:Y:S02]  /*123e0*/  @!P1 IADD3.X R7, RZ, R7, RZ, P0, !PT ;  /* 0x00000007ff079210 */ /* 0x000fe400007fe4ff */
[----:B------:R-:W-:Y:S02]  /*123f0*/  @!P1 ISETP.NE.U32.AND P0, PT, R9, RZ, PT ;  /* 0x000000ff0900920c */ /* 0x000fe40003f05070 */
[----:B------:R-:W-:-:S02]  /*12400*/  ISETP.NE.AND P1, PT, R10, RZ, PT ;  /* 0x000000ff0a00720c */ /* 0x000fc40003f25270 */
        /* <DEDUP_REMOVED lines=9> */
[----:B------:R-:W-:-:S13]  /*124a0*/  ISETP.NE.AND P5, PT, R8, RZ, PT ;  /* 0x000000ff0800720c */ /* 0x000fda0003fa5270 */
[----:B------:R0:W-:Y:S04]  /*124b0*/  @!P0 LDGSTS.E.BYPASS.LTC128B.128 [R21+0x29400], desc[UR36][R2.64+0x80], !P5 ;  /* 0x2940008002158fae */ /* 0x0001e8000e901d64 */
[----:B------:R0:W-:Y:S04]  /*124c0*/  @!P0 LDGSTS.E.BYPASS.LTC128B.128 [R21+0x2b400], desc[UR36][R2.64+0x100], !P4 ;  /* 0x2b40010002158fae */ /* 0x0001e8000e101d64 */
[----:B------:R0:W-:Y:S04]  /*124d0*/  @!P0 LDGSTS.E.BYPASS.LTC128B.128 [R21+0x2d400], desc[UR36][R2.64+0x180], !P3 ;  /* 0x2d40018002158fae */ /* 0x0001e8000d901d64 */
[----:B------:R0:W-:Y:S04]  /*124e0*/  @!P0 LDGSTS.E.BYPASS.LTC128B.128 [R21+0x2f400], desc[UR36][R2.64+0x200], !P2 ;  /* 0x2f40020002158fae */ /* 0x0001e8000d101d64 */
[----:B------:R0:W-:Y:S04]  /*124f0*/  @!P0 LDGSTS.E.BYPASS.LTC128B.128 [R21+0x31400], desc[UR36][R2.64+0x280], !P1 ;  /* 0x3140028002158fae */ /* 0x0001e8000c901d64 */
[----:B------:R0:W-:Y:S01]  /*12500*/  @!P0 LDGSTS.E.BYPASS.LTC128B.128 [R21+0x33400], desc[UR36][R2.64+0x300], P6 ;  /* 0x3340030002158fae */ /* 0x0001e2000b101d64 */
[----:B------:R-:W-:-:S02]  /*12510*/  ISETP.NE.AND P0, PT, R9, RZ, PT ;  /* 0x000000ff0900720c */ /* 0x000fc40003f05270 */
[----:B------:R-:W-:-:S13]  /*12520*/  LOP3.LUT P6, RZ, R16, 0x40, RZ, 0xc0, !PT ;  /* 0x0000004010ff7812 */ /* 0x000fda00078cc0ff */
[----:B------:R0:W-:Y:S02]  /*12530*/  @!P6 LDGSTS.E.BYPASS.LTC128B.128 [R21+0x35400], desc[UR36][R2.64+0x380], P0 ;  /* 0x354003800215efae */ /* 0x0001e40008101d64 */
[----:B0-----:R-:W-:Y:S05]  /*12540*/  WARPSYNC.COLLECTIVE R15, `(.L_x_293) ;  /* 0x000000000f087348 */ /* 0x001fea0003c00000 */
[----:B------:R1:W2:Y:S02]  /*12550*/  SHFL.IDX P6, R14, R13, R12, R11 ;  /* 0x0000000c0d0e7389 */ /* 0x0002a400000c000b */
[----:B012---:R-:W-:Y:S01]  /*12560*/  ENDCOLLECTIVE ;  /* 0x000000000000791b */ /* 0x007fe20003800000 */
.L_x_293:
[----:B------:R-:W-:Y:S02]  /*12570*/  IMAD.MOV.U32 R13, RZ, RZ, R0 ;  /* 0x000000ffff0d7224 */ /* 0x000fe400078e0000 */
[----:B------:R-:W-:-:S07]  /*12580*/  IMAD.MOV.U32 R4, RZ, RZ, R14 ;  /* 0x000000ffff047224 */ /* 0x000fce00078e000e */
[----:B------:R-:W-:Y:S05]  /*12590*/  WARPSYNC.COLLECTIVE R15, `(.L_x_294) ;  /* 0x000000000f087348 */ /* 0x000fea0003c00000 */
[----:B------:R0:W1:Y:S02]  /*125a0*/  SHFL.IDX P6, R14, R13, R12, R11 ;  /* 0x0000000c0d0e7389 */ /* 0x00006400000c000b */
[----:B01----:R-:W-:Y:S01]  /*125b0*/  ENDCOLLECTIVE ;  /* 0x000000000000791b */ /* 0x003fe20003800000 */
.L_x_294:
[----:B------:R-:W-:Y:S05]  /*125c0*/  BRA `(.L_x_295) ;  /* 0xffffffcc00187947 */ /* 0x000fea000383ffff */
.L_x_230:
[----:B01----:R-:W-:-:S04]  /*125d0*/  IMAD.U32 R3, RZ, RZ, UR42 ;  /* 0x0000002aff037e24 */ /* 0x003fc8000f8e00ff */
[----:B------:R0:W1:Y:S03]  /*125e0*/  SYNCS.PHASECHK.TRANS64.TRYWAIT P0, [R3+URZ+0x38820], R0 ;  /* 0x03882000030075a7 */ /* 0x000066000800017f */
[----:B-1----:R-:W-:Y:S05]  /*125f0*/  @!P0 NANOSLEEP.SYNCS 0x989680 ;  /* 0x009896800000895d */ /* 0x002fea0003900000 */
[----:B------:R-:W1:Y:S02]  /*12600*/  @!P0 SYNCS.PHASECHK.TRANS64 P0, [R3+URZ+0x38820], R0 ;  /* 0x03882000030085a7 */ /* 0x000e64000800007f */
[----:B-1----:R-:W-:Y:S05]  /*12610*/  @!P0 BRA `(.L_x_230) ;  /* 0xfffffffc00ec8947 */ /* 0x002fea000383ffff */
[----:B------:R-:W-:Y:S05]  /*12620*/  BRA `(.L_x_296) ;  /* 0xffffffcc00887947 */ /* 0x000fea000383ffff */
.L_x_232:
[----:B01----:R-:W-:-:S04]  /*12630*/  IMAD.U32 R3, RZ, RZ, UR42 ;  /* 0x0000002aff037e24 */ /* 0x003fc8000f8e00ff */
[----:B------:R0:W1:Y:S03]  /*12640*/  SYNCS.PHASECHK.TRANS64.TRYWAIT P0, [R3+URZ+0x38860], R0 ;  /* 0x03886000030075a7 */ /* 0x000066000800017f */
[----:B-1----:R-:W-:Y:S05]  /*12650*/  @!P0 NANOSLEEP.SYNCS 0x989680 ;  /* 0x009896800000895d */ /* 0x002fea0003900000 */
[----:B------:R-:W1:Y:S02]  /*12660*/  @!P0 SYNCS.PHASECHK.TRANS64 P0, [R3+URZ+0x38860], R0 ;  /* 0x03886000030085a7 */ /* 0x000e64000800007f */
[----:B-1----:R-:W-:Y:S05]  /*12670*/  @!P0 BRA `(.L_x_232) ;  /* 0xfffffffc00ec8947 */ /* 0x002fea000383ffff */
[----:B------:R-:W-:Y:S05]  /*12680*/  BRA `(.L_x_297) ;  /* 0xffffffcc00847947 */ /* 0x000fea000383ffff */
.L_x_233:
[----:B------:R-:W-:Y:S01]  /*12690*/  BSSY B0, `(.L_x_298) ;  /* 0x0000008000007945 */ /* 0x000fe20003800000 */
[----:B------:R-:W-:Y:S01]  /*126a0*/  MOV R13, R8 ;  /* 0x00000008000d7202 */ /* 0x000fe20000000f00 */
[----:B------:R-:W-:Y:S02]  /*126b0*/  IMAD.MOV.U32 R12, RZ, RZ, RZ ;  /* 0x000000ffff0c7224 */ /* 0x000fe400078e00ff */
[----:B------:R-:W-:Y:S02]  /*126c0*/  IMAD.MOV.U32 R11, RZ, RZ, 0x181f ;  /* 0x0000181fff0b7424 */ /* 0x000fe400078e00ff */
[----:B------:R-:W-:-:S07]  /*126d0*/  IMAD.MOV.U32 R15, RZ, RZ, -0x1 ;  /* 0xffffffffff0f7424 */ /* 0x000fce00078e00ff */
[----:B------:R-:W-:Y:S05]  /*126e0*/  WARPSYNC.COLLECTIVE R15, `(.L_x_299) ;  /* 0x000000000f087348 */ /* 0x000fea0003c00000 */
[----:B------:R0:W1:Y:S02]  /*126f0*/  SHFL.IDX P6, R14, R13, R12, R11 ;  /* 0x0000000c0d0e7389 */ /* 0x00006400000c000b */
[----:B01----:R-:W-:Y:S01]  /*12700*/  ENDCOLLECTIVE ;  /* 0x000000000000791b */ /* 0x003fe20003800000 */
.L_x_299:
[----:B------:R-:W-:Y:S05]  /*12710*/  BSYNC B0 ;  /* 0x0000000000007941 */ /* 0x000fea0003800000 */
.L_x_298:
[----:B------:R-:W-:Y:S01]  /*12720*/  IMAD.MOV.U32 R13, RZ, RZ, R6 ;  /* 0x000000ffff0d7224 */ /* 0x000fe200078e0006 */
[----:B------:R-:W-:Y:S01]  /*12730*/  SHF.L.U32 R0, R22, 0x1, RZ ;  /* 0x0000000116007819 */ /* 0x000fe200000006ff */
[----:B------:R-:W-:Y:S01]  /*12740*/  IMAD.MOV.U32 R12, RZ, RZ, RZ ;  /* 0x000000ffff0c7224 */ /* 0x000fe200078e00ff */
[C---:B------:R-:W-:Y:S01]  /*12750*/  LOP3.LUT R4, R17.reuse, 0x1, RZ, 0xc0, !PT ;  /* 0x0000000111047812 */ /* 0x040fe200078ec0ff */
[----:B------:R-:W-:Y:S01]  /*12760*/  IMAD.MOV.U32 R11, RZ, RZ, 0x181f ;  /* 0x0000181fff0b7424 */ /* 0x000fe200078e00ff */
[----:B------:R-:W-:Y:S01]  /*12770*/  LEA R7, R24, UR42, 0x1 ;  /* 0x0000002a18077c11 */ /* 0x000fe2000f8e08ff */
[----:B------:R-:W-:Y:S01]  /*12780*/  IMAD.MOV.U32 R15, RZ, RZ, -0x1 ;  /* 0xffffffffff0f7424 */ /* 0x000fe200078e00ff */
[----:B------:R-:W-:Y:S01]  /*12790*/  ISETP.NE.U32.AND P1, PT, R4, 0x1, PT ;  /* 0x000000010400780c */ /* 0x000fe20003f25070 */
[----:B------:R-:W-:Y:S01]  /*127a0*/  IMAD.MOV.U32 R3, RZ, RZ, R14 ;  /* 0x000000ffff037224 */ /* 0x000fe200078e000e */
[----:B------:R-:W-:-:S13]  /*127b0*/  LOP3.LUT P5, RZ, R17, 0x2, RZ, 0xc0, !PT ;  /* 0x0000000211ff7812 */ /* 0x000fda00078ac0ff */
[----:B------:R-:W-:Y:S05]  /*127c0*/  WARPSYNC.COLLECTIVE R15, `(.L_x_300) ;  /* 0x000000000f087348 */ /* 0x000fea0003c00000 */
[----:B------:R0:W1:Y:S02]  /*127d0*/  SHFL.IDX P6, R14, R13, R12, R11 ;  /* 0x0000000c0d0e7389 */ /* 0x00006400000c000b */
[----:B01----:R-:W-:Y:S01]  /*127e0*/  ENDCOLLECTIVE ;  /* 0x000000000000791b */ /* 0x003fe20003800000 */
.L_x_300:
[C---:B------:R-:W-:Y:S02]  /*127f0*/  LOP3.LUT P4, RZ, R17.reuse, 0x4, RZ, 0xc0, !PT ;  /* 0x0000000411ff7812 */ /* 0x040fe4000788c0ff */
[C---:B------:R-:W-:Y:S02]  /*12800*/  LOP3.LUT P3, RZ, R17.reuse, 0x8, RZ, 0xc0, !PT ;  /* 0x0000000811ff7812 */ /* 0x040fe4000786c0ff */
[C---:B------:R-:W-:Y:S02]  /*12810*/  LOP3.LUT P2, RZ, R17.reuse, 0x10, RZ, 0xc0, !PT ;  /* 0x0000001011ff7812 */ /* 0x040fe4000784c0ff */
[----:B------:R-:W-:Y:S02]  /*12820*/  LOP3.LUT R16, R16, 0xffffffbf, RZ, 0xc0, !PT ;  /* 0xffffffbf10107812 */ /* 0x000fe400078ec0ff */
[----:B------:R-:W-:Y:S02]  /*12830*/  PRMT R4, R17, 0x8880, RZ ;  /* 0x0000888011047816 */ /* 0x000fe400000000ff */
[----:B------:R-:W-:Y:S01]  /*12840*/  @P1 LOP3.LUT R16, R16, 0x40, RZ, 0xfc, !PT ;  /* 0x0000004010101812 */ /* 0x000fe200078efcff */
[----:B------:R-:W-:-:S03]  /*12850*/  IMAD.MOV.U32 R13, RZ, RZ, R8 ;  /* 0x000000ffff0d7224 */ /* 0x000fc600078e0008 */
[----:B------:R-:W-:Y:S01]  /*12860*/  LOP3.LUT R16, R16, 0xffffff7f, RZ, 0xc0, !PT ;  /* 0xffffff7f10107812 */ /* 0x000fe200078ec0ff */
[----:B------:R-:W-:Y:S01]  /*12870*/  IMAD.MOV.U32 R12, RZ, RZ, 0x1 ;  /* 0x00000001ff0c7424 */ /* 0x000fe200078e00ff */
        /* <DEDUP_REMOVED lines=29> */
.L_x_301:
[----:B------:R-:W-:Y:S02]  /*12a50*/  IMAD.MOV.U32 R13, RZ, RZ, R6 ;  /* 0x000000ffff0d7224 */ /* 0x000fe400078e0006 */
[----:B------:R-:W-:-:S07]  /*12a60*/  IMAD.MOV.U32 R5, RZ, RZ, R14 ;  /* 0x000000ffff057224 */ /* 0x000fce00078e000e */
[----:B------:R-:W-:Y:S05]  /*12a70*/  WARPSYNC.COLLECTIVE R15, `(.L_x_302) ;  /* 0x000000000f087348 */ /* 0x000fea0003c00000 */
[----:B------:R0:W1:Y:S02]  /*12a80*/  SHFL.IDX P6, R14, R13, R12, R11 ;  /* 0x0000000c0d0e7389 */ /* 0x00006400000c000b */
[----:B01----:R-:W-:Y:S01]  /*12a90*/  ENDCOLLECTIVE ;  /* 0x000000000000791b */ /* 0x003fe20003800000 */
.L_x_302:
[----:B------:R-:W-:Y:S02]  /*12aa0*/  IMAD.MOV.U32 R13, RZ, RZ, R8 ;  /* 0x000000ffff0d7224 */ /* 0x000fe400078e0008 */
[----:B------:R-:W-:Y:S01]  /*12ab0*/  IMAD.MOV.U32 R12, RZ, RZ, 0x2 ;  /* 0x00000002ff0c7424 */ /* 0x000fe200078e00ff */
        /* <DEDUP_REMOVED lines=26> */
.L_x_303:
[----:B------:R-:W-:Y:S01]  /*12c60*/  IMAD.MOV.U32 R13, RZ, RZ, R6 ;  /* 0x000000ffff0d7224 */ /* 0x000fe200078e0006 */
[----:B------:R-:W-:-:S07]  /*12c70*/  MOV R9, R14 ;  /* 0x0000000e00097202 */ /* 0x000fce0000000f00 */
[----:B------:R-:W-:Y:S05]  /*12c80*/  WARPSYNC.COLLECTIVE R15, `(.L_x_304) ;  /* 0x000000000f087348 */ /* 0x000fea0003c00000 */
[----:B------:R0:W1:Y:S02]  /*12c90*/  SHFL.IDX P6, R14, R13, R12, R11 ;  /* 0x0000000c0d0e7389 */ /* 0x00006400000c000b */
[----:B01----:R-:W-:Y:S01]  /*12ca0*/  ENDCOLLECTIVE ;  /* 0x000000000000791b */ /* 0x003fe20003800000 */
.L_x_304:
        /* <DEDUP_REMOVED lines=28> */
.L_x_305:
[----:B------:R-:W-:Y:S02]  /*12e70*/  IMAD.MOV.U32 R13, RZ, RZ, R6 ;  /* 0x000000ffff0d7224 */ /* 0x000fe400078e0006 */
[----:B------:R-:W-:-:S07]  /*12e80*/  IMAD.MOV.U32 R8, RZ, RZ, R14 ;  /* 0x000000ffff087224 */ /* 0x000fce00078e000e */
[----:B------:R-:W-:Y:S05]  /*12e90*/  WARPSYNC.COLLECTIVE R15, `(.L_x_306) ;  /* 0x000000000f087348 */ /* 0x000fea0003c00000 */
[----:B------:R0:W1:Y:S02]  /*12ea0*/  SHFL.IDX P6, R14, R13, R12, R11 ;  /* 0x0000000c0d0e7389 */ /* 0x00006400000c000b */
[----:B01----:R-:W-:Y:S01]  /*12eb0*/  ENDCOLLECTIVE ;  /* 0x000000000000791b */ /* 0x003fe20003800000 */
.L_x_306:
[----:B------:R-:W-:Y:S05]  /*12ec0*/  BRA `(.L_x_307) ;  /* 0xffffffcc00187947 */ /* 0x000fea000383ffff */
.L_x_240:
[----:B-1----:R1:W2:Y:S02]  /*12ed0*/  SYNCS.PHASECHK.TRANS64.TRYWAIT P0, [R10+URZ+0x38840], R20 ;  /* 0x038840140a0075a7 */ /* 0x0022a4000800017f */
[----:B--2---:R-:W-:Y:S05]  /*12ee0*/  @!P0 NANOSLEEP.SYNCS 0x989680 ;  /* 0x009896800000895d */ /* 0x004fea0003900000 */
[----:B------:R-:W2:Y:S02]  /*12ef0*/  @!P0 SYNCS.PHASECHK.TRANS64 P0, [R10+URZ+0x38840], R20 ;  /* 0x038840140a0085a7 */ /* 0x000ea4000800007f */
[----:B--2---:R-:W-:Y:S05]  /*12f00*/  @!P0 BRA `(.L_x_240) ;  /* 0xfffffffc00f08947 */ /* 0x004fea000383ffff */
[----:B------:R-:W-:Y:S05]  /*12f10*/  BRA `(.L_x_308) ;  /* 0xffffffd000687947 */ /* 0x000fea000383ffff */
.L_x_241:
[----:B------:R-:W-:Y:S01]  /*12f20*/  BSSY B1, `(.L_x_309) ;  /* 0x0000008000017945 */ /* 0x000fe20003800000 */
[----:B------:R-:W-:Y:S01]  /*12f30*/  IMAD.MOV.U32 R13, RZ, RZ, R29 ;  /* 0x000000ffff0d7224 */ /* 0x000fe200078e001d */
[----:B------:R-:W-:Y:S01]  /*12f40*/  MOV R12, RZ ;  /* 0x000000ff000c7202 */ /* 0x000fe20000000f00 */
[----:B------:R-:W-:Y:S02]  /*12f50*/  IMAD.MOV.U32 R11, RZ, RZ, 0x181f ;  /* 0x0000181fff0b7424 */ /* 0x000fe400078e00ff */
[----:B------:R-:W-:-:S07]  /*12f60*/  IMAD.MOV.U32 R15, RZ, RZ, -0x1 ;  /* 0xffffffffff0f7424 */ /* 0x000fce00078e00ff */
[----:B-1----:R-:W-:Y:S05]  /*12f70*/  WARPSYNC.COLLECTIVE R15, `(.L_x_310) ;  /* 0x000000000f087348 */ /* 0x002fea0003c00000 */
[----:B------:R0:W2:Y:S02]  /*12f80*/  SHFL.IDX P6, R14, R13, R12, R11 ;  /* 0x0000000c0d0e7389 */ /* 0x0000a400000c000b */
[----:B012---:R-:W-:Y:S01]  /*12f90*/  ENDCOLLECTIVE ;  /* 0x000000000000791b */ /* 0x007fe20003800000 */
.L_x_310:
[----:B------:R-:W-:Y:S05]  /*12fa0*/  BSYNC B1 ;  /* 0x0000000000017941 */ /* 0x000fea0003800000 */
.L_x_309:
[----:B------:R-:W-:Y:S01]  /*12fb0*/  IMAD.MOV.U32 R13, RZ, RZ, R26 ;  /* 0x000000ffff0d7224 */ /* 0x000fe200078e001a */
[----:B------:R-:W-:Y:S01]  /*12fc0*/  LEA R27, R17, UR42, 0x1 ;  /* 0x0000002a111b7c11 */ /* 0x000fe2000f8e08ff */
[----:B------:R-:W-:Y:S02]  /*12fd0*/  IMAD.MOV.U32 R12, RZ, RZ, RZ ;  /* 0x000000ffff0c7224 */ /* 0x000fe400078e00ff */
[----:B------:R-:W-:Y:S02]  /*12fe0*/  IMAD.MOV.U32 R11, RZ, RZ, 0x181f ;  /* 0x0000181fff0b7424 */ /* 0x000fe400078e00ff */
[----:B------:R-:W-:Y:S02]  /*12ff0*/  IMAD.MOV.U32 R15, RZ, RZ, -0x1 ;  /* 0xffffffffff0f7424 */ /* 0x000fe400078e00ff */
[----:B------:R-:W-:-:S07]  /*13000*/  IMAD.MOV.U32 R3, RZ, RZ, R14 ;  /* 0x000000ffff037224 */ /* 0x000fce00078e000e */
[----:B------:R-:W-:Y:S05]  /*13010*/  WARPSYNC.COLLECTIVE R15, `(.L_x_311) ;  /* 0x000000000f087348 */ /* 0x000fea0003c00000 */
[----:B------:R0:W1:Y:S02]  /*13020*/  SHFL.IDX P6, R14, R13, R12, R11 ;  /* 0x0000000c0d0e7389 */ /* 0x00006400000c000b */
[----:B01----:R-:W-:Y:S01]  /*13030*/  ENDCOLLECTIVE ;  /* 0x000000000000791b */ /* 0x003fe20003800000 */
.L_x_311:
[----:B------:R-:W-:Y:S01]  /*13040*/  MOV R13, R29 ;  /* 0x0000001d000d7202 */ /* 0x000fe20000000f00 */
[----:B------:R-:W-:Y:S01]  /*13050*/  IMAD.MOV.U32 R12, RZ, RZ, 0x1 ;  /* 0x00000001ff0c7424 */ /* 0x000fe200078e00ff */
[----:B------:R-:W-:-:S13]  /*13060*/  IADD3 R2, P0, R14, R0, RZ ;  /* 0x000000000e027210 */ /* 0x000fda0007f1e0ff */
[----:B------:R-:W-:Y:S05]  /*13070*/  WARPSYNC.COLLECTIVE R15, `(.L_x_312) ;  /* 0x000000000f087348 */ /* 0x000fea0003c00000 */
[----:B------:R0:W1:Y:S02]  /*13080*/  SHFL.IDX P6, R14, R13, R12, R11 ;  /* 0x0000000c0d0e7389 */ /* 0x00006400000c000b */
[----:B01----:R-:W-:Y:S01]  /*13090*/  ENDCOLLECTIVE ;  /* 0x000000000000791b */ /* 0x003fe20003800000 */
.L_x_312:
[----:B------:R-:W-:-:S05]  /*130a0*/  IMAD.X R3, RZ, RZ, R3, P0 ;  /* 0x000000ffff037224 */ /* 0x000fca00000e0603 */
[----:B------:R-:W-:Y:S01]  /*130b0*/  @!PT LDS RZ, [RZ] ;  /* 0x00000000fffff984 */ /* 0x000fe20000000800 */
[----:B------:R-:W-:Y:S01]  /*130c0*/  @!PT LDS RZ, [RZ] ;  /* 0x00000000fffff984 */ /* 0x000fe20000000800 */
[----:B------:R-:W-:Y:S01]  /*130d0*/  @!PT LDS RZ, [RZ] ;  /* 0x00000000fffff984 */ /* 0x000fe20000000800 */
[----:B------:R0:W-:Y:S01]  /*130e0*/  LDGSTS.E.BYPASS.LTC128B.128 [R27+0x22400], desc[UR36][R2.64], !P1 ;  /* 0x22400000021b7fae */ /* 0x0001e2000c901d64 */
[----:B------:R-:W-:Y:S02]  /*130f0*/  IMAD.MOV.U32 R13, RZ, RZ, R26 ;  /* 0x000000ffff0d7224 */ /* 0x000fe400078e001a */
[----:B0-----:R-:W-:-:S07]  /*13100*/  IMAD.MOV.U32 R3, RZ, RZ, R14 ;  /* 0x000000ffff037224 */ /* 0x001fce00078e000e */
[----:B------:R-:W-:Y:S05]  /*13110*/  WARPSYNC.COLLECTIVE R15, `(.L_x_313) ;  /* 0x000000000f087348 */ /* 0x000fea0003c00000 */
[----:B------:R0:W1:Y:S02]  /*13120*/  SHFL.IDX P6, R14, R13, R12, R11 ;  /* 0x0000000c0d0e7389 */ /* 0x00006400000c000b */
[----:B01----:R-:W-:Y:S01]  /*13130*/  ENDCOLLECTIVE ;  /* 0x000000000000791b */ /* 0x003fe20003800000 */
.L_x_313:
[----:B------:R-:W-:Y:S02]  /*13140*/  IMAD.MOV.U32 R13, RZ, RZ, R29 ;  /* 0x000000ffff0d7224 */ /* 0x000fe400078e001d */
[----:B------:R-:W-:Y:S01]  /*13150*/  IMAD.MOV.U32 R12, RZ, RZ, 0x2 ;  /* 0x00000002ff0c7424 */ /* 0x000fe200078e00ff */
[----:B------:R-:W-:-:S13]  /*13160*/  IADD3 R2, P0, R14, R0, RZ ;  /* 0x000000000e027210 */ /* 0x000fda0007f1e0ff */
[----:B------:R-:W-:Y:S05]  /*13170*/  WARPSYNC.COLLECTIVE R15, `(.L_x_314) ;  /* 0x000000000f087348 */ /* 0x000fea0003c00000 */
[----:B------:R0:W1:Y:S02]  /*13180*/  SHFL.IDX P6, R14, R13, R12, R11 ;  /* 0x0000000c0d0e7389 */ /* 0x00006400000c000b */
[----:B01----:R-:W-:Y:S01]  /*13190*/  ENDCOLLECTIVE ;  /* 0x000000000000791b */ /* 0x003fe20003800000 */
.L_x_314:
        /* <DEDUP_REMOVED lines=10> */
.L_x_315:
[----:B------:R-:W-:Y:S02]  /*13240*/  IMAD.MOV.U32 R13, RZ, RZ, R29 ;  /* 0x000000ffff0d7224 */ /* 0x000fe400078e001d */
[----:B------:R-:W-:Y:S01]  /*13250*/  IMAD.MOV.U32 R12, RZ, RZ, 0x3 ;  /* 0x00000003ff0c7424 */ /* 0x000fe200078e00ff */
[----:B------:R-:W-:-:S13]  /*13260*/  IADD3 R2, P0, R14, R0, RZ ;  /* 0x000000000e027210 */ /* 0x000fda0007f1e0ff */
[----:B------:R-:W-:Y:S05]  /*13270*/  WARPSYNC.COLLECTIVE R15, `(.L_x_316) ;  /* 0x000000000f087348 */ /* 0x000fea0003c00000 */
[----:B------:R0:W1:Y:S02]  /*13280*/  SHFL.IDX P6, R14, R13, R12, R11 ;  /* 0x0000000c0d0e7389 */ /* 0x00006400000c000b */
[----:B01----:R-:W-:Y:S01]  /*13290*/  ENDCOLLECTIVE ;  /* 0x000000000000791b */ /* 0x003fe20003800000 */
.L_x_316:
[----:B------:R-:W-:-:S05]  /*132a0*/  IADD3.X R3, RZ, R3, RZ, P0, !PT ;  /* 0x00000003ff037210 */ /* 0x000fca00007fe4ff */
        /* <DEDUP_REMOVED lines=9> */
.L_x_317:
[----:B------:R-:W-:Y:S05]  /*13340*/  BRA `(.L_x_318) ;  /* 0xffffffd0001c7947 */ /* 0x000fea000383ffff */
.L_x_246:
[----:B---3--:R3:W4:Y:S02]  /*13350*/  SYNCS.PHASECHK.TRANS64.TRYWAIT P0, [R10+URZ+0x38860], R20 ;  /* 0x038860140a0075a7 */ /* 0x008724000800017f */
[----:B----4-:R-:W-:Y:S05]  /*13360*/  @!P0 NANOSLEEP.SYNCS 0x989680 ;  /* 0x009896800000895d */ /* 0x010fea0003900000 */
[----:B------:R-:W4:Y:S02]  /*13370*/  @!P0 SYNCS.PHASECHK.TRANS64 P0, [R10+URZ+0x38860], R20 ;  /* 0x038860140a0085a7 */ /* 0x000f24000800007f */
[----:B----4-:R-:W-:Y:S05]  /*13380*/  @!P0 BRA `(.L_x_246) ;  /* 0xfffffffc00f08947 */ /* 0x010fea000383ffff */
[----:B------:R-:W-:Y:S05]  /*13390*/  BRA `(.L_x_319) ;  /* 0xffffffd000687947 */ /* 0x000fea000383ffff */
.L_x_247:
[----:B------:R-:W-:Y:S01]  /*133a0*/  BSSY B1, `(.L_x_320) ;  /* 0x0000008000017945 */ /* 0x000fe20003800000 */
[----:B------:R-:W-:Y:S02]  /*133b0*/  IMAD.MOV.U32 R13, RZ, RZ, R19 ;  /* 0x000000ffff0d7224 */ /* 0x000fe400078e0013 */
[----:B------:R-:W-:Y:S02]  /*133c0*/  IMAD.MOV.U32 R12, RZ, RZ, RZ ;  /* 0x000000ffff0c7224 */ /* 0x000fe400078e00ff */
[----:B------:R-:W-:Y:S02]  /*133d0*/  IMAD.MOV.U32 R11, RZ, RZ, 0x181f ;  /* 0x0000181fff0b7424 */ /* 0x000fe400078e00ff */
[----:B------:R-:W-:-:S07]  /*133e0*/  IMAD.MOV.U32 R15, RZ, RZ, -0x1 ;  /* 0xffffffffff0f7424 */ /* 0x000fce00078e00ff */
[----:B-123--:R-:W-:Y:S05]  /*133f0*/  WARPSYNC.COLLECTIVE R15, `(.L_x_321) ;  /* 0x000000000f087348 */ /* 0x00efea0003c00000 */
[----:B------:R0:W4:Y:S02]  /*13400*/  SHFL.IDX P6, R14, R13, R12, R11 ;  /* 0x0000000c0d0e7389 */ /* 0x00012400000c000b */
[----:B01234-:R-:W-:Y:S01]  /*13410*/  ENDCOLLECTIVE ;  /* 0x000000000000791b */ /* 0x01ffe20003800000 */
.L_x_321:
[----:B------:R-:W-:Y:S05]  /*13420*/  BSYNC B1 ;  /* 0x0000000000017941 */ /* 0x000fea0003800000 */
.L_x_320:
[----:B------:R-:W-:Y:S01]  /*13430*/  IMAD.MOV.U32 R13, RZ, RZ, R18 ;  /* 0x000000ffff0d7224 */ /* 0x000fe200078e0012 */
[----:B------:R-:W-:Y:S01]  /*13440*/  MOV R3, R14 ;  /* 0x0000000e00037202 */ /* 0x000fe20000000f00 */
[----:B------:R-:W-:Y:S01]  /*13450*/  IMAD.MOV.U32 R12, RZ, RZ, RZ ;  /* 0x000000ffff0c7224 */ /* 0x000fe200078e00ff */
[----:B------:R-:W-:Y:S01]  /*13460*/  LEA R17, R17, UR42, 0x1 ;  /* 0x0000002a11117c11 */ /* 0x000fe2000f8e08ff */
[----:B------:R-:W-:Y:S01]  /*13470*/  IMAD.MOV.U32 R11, RZ, RZ, 0x181f ;  /* 0x0000181fff0b7424 */ /* 0x000fe200078e00ff */
[C---:B------:R-:W-:Y:S01]  /*13480*/  LOP3.LUT P2, RZ, R16.reuse, 0x20, RZ, 0xc0, !PT ;  /* 0x0000002010ff7812 */ /* 0x040fe2000784c0ff */
[----:B------:R-:W-:Y:S01]  /*13490*/  IMAD.MOV.U32 R15, RZ, RZ, -0x1 ;  /* 0xffffffffff0f7424 */ /* 0x000fe200078e00ff */
[----:B------:R-:W-:Y:S02]  /*134a0*/  LOP3.LUT P1, RZ, R16, 0x10, RZ, 0xc0, !PT ;  /* 0x0000001010ff7812 */ /* 0x000fe4000782c0ff */
[----:B------:R-:W-:-:S11]  /*134b0*/  P2R R4, PR, RZ, 0x20 ;  /* 0x00000020ff047803 */ /* 0x000fd60000000000 */
[----:B------:R-:W-:Y:S05]  /*134c0*/  WARPSYNC.COLLECTIVE R15, `(.L_x_322) ;  /* 0x000000000f087348 */ /* 0x000fea0003c00000 */
[----:B------:R0:W1:Y:S02]  /*134d0*/  SHFL.IDX P6, R14, R13, R12, R11 ;  /* 0x0000000c0d0e7389 */ /* 0x00006400000c000b */
[----:B01----:R-:W-:Y:S01]  /*134e0*/  ENDCOLLECTIVE ;  /* 0x000000000000791b */ /* 0x003fe20003800000 */
.L_x_322:
[----:B------:R-:W-:Y:S02]  /*134f0*/  IMAD.MOV.U32 R13, RZ, RZ, R19 ;  /* 0x000000ffff0d7224 */ /* 0x000fe400078e0013 */
[----:B------:R-:W-:Y:S01]  /*13500*/  IMAD.MOV.U32 R12, RZ, RZ, 0x1 ;  /* 0x00000001ff0c7424 */ /* 0x000fe200078e00ff */
[----:B------:R-:W-:Y:S02]  /*13510*/  LOP3.LUT P6, RZ, R16, 0x200, RZ, 0xc0, !PT ;  /* 0x0000020010ff7812 */ /* 0x000fe400078cc0ff */
[----:B------:R-:W-:-:S05]  /*13520*/  IADD3 R2, P0, R14, R0, RZ ;  /* 0x000000000e027210 */ /* 0x000fca0007f1e0ff */
[----:B------:R-:W-:Y:S01]  /*13530*/  IMAD.X R3, RZ, RZ, R3, P0 ;  /* 0x000000ffff037224 */ /* 0x000fe200000e0603 */
        /* <DEDUP_REMOVED lines=8> */
.L_x_323:
        /* <DEDUP_REMOVED lines=16> */
.L_x_324:
[----:B------:R-:W-:Y:S01]  /*136c0*/  @!PT LDS RZ, [RZ] ;  /* 0x00000000fffff984 */ /* 0x000fe20000000800 */
[----:B------:R-:W-:Y:S01]  /*136d0*/  @!PT LDS RZ, [RZ] ;  /* 0x00000000fffff984 */ /* 0x000fe20000000800 */
[----:B------:R-:W-:Y:S01]  /*136e0*/  @!PT LDS RZ, [RZ] ;  /* 0x00000000fffff984 */ /* 0x000fe20000000800 */
[----:B------:R0:W-:Y:S01]  /*136f0*/  LDGSTS.E.BYPASS.LTC128B.128 [R17+0xe400], desc[UR36][R2.64+0x380], P1 ;  /* 0x0e40038002117fae */ /* 0x0001e20008901d64 */
[----:B------:R-:W-:Y:S02]  /*13700*/  IMAD.MOV.U32 R13, RZ, RZ, R19 ;  /* 0x000000ffff0d7224 */ /* 0x000fe400078e0013 */
        /* <DEDUP_REMOVED lines=13> */
.L_x_325:
        /* <DEDUP_REMOVED lines=10> */
[----:B------:R-:W-:-:S07]  /*13880*/  IMAD.MOV.U32 R20, RZ, RZ, R14 ;  /* 0x000000ffff147224 */ /* 0x000fce00078e000e */
[----:B0-----:R-:W-:Y:S05]  /*13890*/  WARPSYNC.COLLECTIVE R15, `(.L_x_326) ;  /* 0x000000000f087348 */ /* 0x001fea0003c00000 */
[----:B------:R1:W2:Y:S02]  /*138a0*/  SHFL.IDX P6, R14, R13, R12, R11 ;  /* 0x0000000c0d0e7389 */ /* 0x0002a400000c000b */
[----:B012---:R-:W-:Y:S01]  /*138b0*/  ENDCOLLECTIVE ;  /* 0x000000000000791b */ /* 0x007fe20003800000 */
.L_x_326:
[----:B------:R-:W-:Y:S02]  /*138c0*/  IMAD.MOV.U32 R13, RZ, RZ, R19 ;  /* 0x000000ffff0d7224 */ /* 0x000fe400078e0013 */
[----:B------:R-:W-:Y:S01]  /*138d0*/  IMAD.MOV.U32 R12, RZ, RZ, 0x3 ;  /* 0x00000003ff0c7424 */ /* 0x000fe200078e00ff */
[----:B------:R-:W-:Y:S02]  /*138e0*/  IADD3 R2, P2, R14, R0, RZ ;  /* 0x000000000e027210 */ /* 0x000fe40007f5e0ff */
[----:B------:R-:W-:-:S03]  /*138f0*/  LOP3.LUT P6, RZ, R16, 0x10, RZ, 0xc0, !PT ;  /* 0x0000001010ff7812 */ /* 0x000fc600078cc0ff */
[----:B------:R-:W-:Y:S01]  /*13900*/  IMAD.X R3, RZ, RZ, R20, P2 ;  /* 0x000000ffff037224 */ /* 0x000fe200010e0614 */
[----:B------:R-:W-:-:S04]  /*13910*/  LOP3.LUT P2, RZ, R16, 0x20, RZ, 0xc0, !PT ;  /* 0x0000002010ff7812 */ /* 0x000fc8000784c0ff */
[----:B------:R-:W-:Y:S01]  /*13920*/  @!PT LDS RZ, [RZ] ;  /* 0x00000000fffff984 */ /* 0x000fe20000000800 */
[----:B------:R-:W-:Y:S01]  /*13930*/  @!PT LDS RZ, [RZ] ;  /* 0x00000000fffff984 */ /* 0x000fe20000000800 */
[----:B------:R-:W-:Y:S01]  /*13940*/  @!PT LDS RZ, [RZ] ;  /* 0x00000000fffff984 */ /* 0x000fe20000000800 */
[----:B------:R0:W-:Y:S01]  /*13950*/  LDGSTS.E.BYPASS.LTC128B.128 [R17+0x1400], desc[UR36][R2.64], !P5 ;  /* 0x0140000002117fae */ /* 0x0001e2000e901d64 */
[----:B------:R-:W-:Y:S01]  /*13960*/  ISETP.NE.AND P5, PT, R4, RZ, PT ;  /* 0x000000ff0400720c */ /* 0x000fe20003fa5270 */
[----:B------:R-:W-:-:S07]  /*13970*/  IMAD.MOV.U32 R4, RZ, RZ, RZ ;  /* 0x000000ffff047224 */ /* 0x000fce00078e00ff */
[----:B------:R0:W-:Y:S04]  /*13980*/  LDGSTS.E.BYPASS.LTC128B.128 [R17+0x3400], desc[UR36][R2.64+0x80], !P2 ;  /* 0x0340008002117fae */ /* 0x0001e8000d101d64 */
[----:B------:R0:W-:Y:S02]  /*13990*/  LDGSTS.E.BYPASS.LTC128B.128 [R17+0x5400], desc[UR36][R2.64+0x100], !P6 ;  /* 0x0540010002117fae */ /* 0x0001e4000f101d64 */
[----:B0-----:R-:W-:Y:S05]  /*139a0*/  WARPSYNC.COLLECTIVE R15, `(.L_x_327) ;  /* 0x000000000f087348 */ /* 0x001fea0003c00000 */
[----:B------:R1:W2:Y:S02]  /*139b0*/  SHFL.IDX P6, R14, R13, R12, R11 ;  /* 0x0000000c0d0e7389 */ /* 0x0002a400000c000b */
[----:B012---:R-:W-:Y:S01]  /*139c0*/  ENDCOLLECTIVE ;  /* 0x000000000000791b */ /* 0x007fe20003800000 */
.L_x_327:
[----:B------:R-:W-:Y:S01]  /*139d0*/  @!PT LDS RZ, [RZ] ;  /* 0x00000000fffff984 */ /* 0x000fe20000000800 */
[----:B------:R-:W-:Y:S01]  /*139e0*/  @!PT LDS RZ, [RZ] ;  /* 0x00000000fffff984 */ /* 0x000fe20000000800 */
[----:B------:R-:W-:Y:S01]  /*139f0*/  @!PT LDS RZ, [RZ] ;  /* 0x00000000fffff984 */ /* 0x000fe20000000800 */
[----:B------:R0:W-:Y:S04]  /*13a00*/  LDGSTS.E.BYPASS.LTC128B.128 [R17+0x7400], desc[UR36][R2.64+0x180], !P5 ;  /* 0x0740018002117fae */ /* 0x0001e8000e901d64 */
        /* <DEDUP_REMOVED lines=9> */
.L_x_328:
[----:B------:R-:W-:Y:S05]  /*13aa0*/  BRA `(.L_x_329) ;  /* 0xffffffcc00dc7947 */ /* 0x000fea000383ffff */
.L_x_252:
[----:B0-----:R0:W1:Y:S02]  /*13ab0*/  SYNCS.PHASECHK.TRANS64.TRYWAIT P0, [R5+URZ+0x38820], R4 ;  /* 0x03882004050075a7 */ /* 0x001064000800017f */
[----:B-1----:R-:W-:Y:S05]  /*13ac0*/  @!P0 NANOSLEEP.SYNCS 0x989680 ;  /* 0x009896800000895d */ /* 0x002fea0003900000 */
[----:B------:R-:W1:Y:S02]  /*13ad0*/  @!P0 SYNCS.PHASECHK.TRANS64 P0, [R5+URZ+0x38820], R4 ;  /* 0x03882004050085a7 */ /* 0x000e64000800007f */
[----:B-1----:R-:W-:Y:S05]  /*13ae0*/  @!P0 BRA `(.L_x_252) ;  /* 0xfffffffc00f08947 */ /* 0x002fea000383ffff */
[----:B------:R-:W-:Y:S05]  /*13af0*/  BRA `(.L_x_330) ;  /* 0xffffffd000887947 */ /* 0x000fea000383ffff */
.L_x_253:
[----:B------:R-:W1:Y:S01]  /*13b00*/  S2R R0, SR_TID.X ;  /* 0x0000000000007919 */ /* 0x000e620000002100 */
[----:B------:R-:W-:Y:S01]  /*13b10*/  BSSY B0, `(.L_x_331) ;  /* 0x000000a000007945 */ /* 0x000fe20003800000 */
[----:B------:R-:W-:Y:S02]  /*13b20*/  IMAD.MOV.U32 R12, RZ, RZ, RZ ;  /* 0x000000ffff0c7224 */ /* 0x000fe400078e00ff */
[----:B------:R-:W-:Y:S02]  /*13b30*/  IMAD.MOV.U32 R11, RZ, RZ, 0x1f ;  /* 0x0000001fff0b7424 */ /* 0x000fe400078e00ff */
[----:B------:R-:W-:Y:S01]  /*13b40*/  IMAD.MOV.U32 R15, RZ, RZ, -0x1 ;  /* 0xffffffffff0f7424 */ /* 0x000fe200078e00ff */
[----:B-1----:R-:W-:-:S04]  /*13b50*/  SHF.R.U32.HI R0, RZ, 0x5, R0 ;  /* 0x00000005ff007819 */ /* 0x002fc80000011600 */
[----:B------:R-:W-:-:S05]  /*13b60*/  LOP3.LUT R0, R0, 0x3, RZ, 0xc0, !PT ;  /* 0x0000000300007812 */ /* 0x000fca00078ec0ff */
[----:B------:R-:W-:-:S07]  /*13b70*/  IMAD.MOV.U32 R13, RZ, RZ, R0 ;  /* 0x000000ffff0d7224 */ /* 0x000fce00078e0000 */
[----:B0-2--5:R-:W-:Y:S05]  /*13b80*/  WARPSYNC.COLLECTIVE R15, `(.L_x_332) ;  /* 0x000000000f087348 */ /* 0x025fea0003c00000 */
[----:B------:R1:W3:Y:S02]  /*13b90*/  SHFL.IDX P6, R14, R13, R12, R11 ;  /* 0x0000000c0d0e7389 */ /* 0x0002e400000c000b */
[----:B0123-5:R-:W-:Y:S01]  /*13ba0*/  ENDCOLLECTIVE ;  /* 0x000000000000791b */ /* 0x02ffe20003800000 */
.L_x_332:
[----:B------:R-:W-:Y:S05]  /*13bb0*/  BSYNC B0 ;  /* 0x0000000000007941 */ /* 0x000fea0003800000 */
.L_x_331:
[----:B------:R-:W-:Y:S05]  /*13bc0*/  BRA `(.L_x_333) ;  /* 0xffffffd000707947 */ /* 0x000fea000383ffff */
.L_x_254:
[----:B------:R-:W-:Y:S01]  /*13bd0*/  BSSY B0, `(.L_x_334) ;  /* 0x0000006000007945 */ /* 0x000fe20003800000 */
[----:B------:R-:W-:-:S07]  /*13be0*/  IMAD.MOV.U32 R15, RZ, RZ, -0x1 ;  /* 0xffffffffff0f7424 */ /* 0x000fce00078e00ff */
[----:B012--5:R-:W-:Y:S05]  /*13bf0*/  WARPSYNC.COLLECTIVE R15, `(.L_x_335) ;  /* 0x000000000f0c7348 */ /* 0x027fea0003c00000 */
[----:B------:R-:W-:Y:S02]  /*13c00*/  ELECT P6, UR62, PT ;  /* 0x00000000003e782f */ /* 0x000fe400038c0000 */
[----:B------:R-:W-:Y:S01]  /*13c10*/  MOV R14, UR62 ;  /* 0x0000003e000e7c02 */ /* 0x000fe20008000f00 */
[----:B012--5:R-:W-:Y:S10]  /*13c20*/  ENDCOLLECTIVE ;  /* 0x000000000000791b */ /* 0x027ff40003800000 */
.L_x_335:
[----:B------:R-:W-:Y:S05]  /*13c30*/  BSYNC B0 ;  /* 0x0000000000007941 */ /* 0x000fea0003800000 */
.L_x_334:
[----:B------:R-:W-:Y:S05]  /*13c40*/  BRA `(.L_x_336) ;  /* 0xffffffd000647947 */ /* 0x000fea000383ffff */
.L_x_256:
[----:B-1----:R1:W3:Y:S02]  /*13c50*/  SYNCS.PHASECHK.TRANS64.TRYWAIT P1, [R3+URZ+0x38840], R2 ;  /* 0x03884002030075a7 */ /* 0x0022e4000802017f */
[----:B---3--:R-:W-:Y:S05]  /*13c60*/  @!P1 NANOSLEEP.SYNCS 0x989680 ;  /* 0x009896800000995d */ /* 0x008fea0003900000 */
[----:B------:R-:W3:Y:S02]  /*13c70*/  @!P1 SYNCS.PHASECHK.TRANS64 P1, [R3+URZ+0x38840], R2 ;  /* 0x03884002030095a7 */ /* 0x000ee4000802007f */
[----:B---3--:R-:W-:Y:S05]  /*13c80*/  @!P1 BRA `(.L_x_256) ;  /* 0xfffffffc00f09947 */ /* 0x008fea000383ffff */
[----:B------:R-:W-:Y:S05]  /*13c90*/  BRA `(.L_x_337) ;  /* 0xffffffd0008c7947 */ /* 0x000fea000383ffff */
.L_x_258:
[----:B0-----:R0:W3:Y:S02]  /*13ca0*/  SYNCS.PHASECHK.TRANS64.TRYWAIT P1, [R5+URZ+0x38840], R0 ;  /* 0x03884000050075a7 */ /* 0x0010e4000802017f */
[----:B---3--:R-:W-:Y:S05]  /*13cb0*/  @!P1 NANOSLEEP.SYNCS 0x989680 ;  /* 0x009896800000995d */ /* 0x008fea0003900000 */
[----:B------:R-:W3:Y:S02]  /*13cc0*/  @!P1 SYNCS.PHASECHK.TRANS64 P1, [R5+URZ+0x38840], R0 ;  /* 0x03884000050095a7 */ /* 0x000ee4000802007f */
[----:B---3--:R-:W-:Y:S05]  /*13cd0*/  @!P1 BRA `(.L_x_258) ;  /* 0xfffffffc00f09947 */ /* 0x008fea000383ffff */
[----:B------:R-:W-:Y:S05]  /*13ce0*/  BRA `(.L_x_338) ;  /* 0xffffffd000987947 */ /* 0x000fea000383ffff */
.L_x_260:
[----:B---3--:R3:W4:Y:S02]  /*13cf0*/  SYNCS.PHASECHK.TRANS64.TRYWAIT P1, [R3+URZ+0x38860], R2 ;  /* 0x03886002030075a7 */ /* 0x008724000802017f */
[----:B----4-:R-:W-:Y:S05]  /*13d00*/  @!P1 NANOSLEEP.SYNCS 0x989680 ;  /* 0x009896800000995d */ /* 0x010fea0003900000 */
[----:B------:R-:W4:Y:S02]  /*13d10*/  @!P1 SYNCS.PHASECHK.TRANS64 P1, [R3+URZ+0x38860], R2 ;  /* 0x03886002030095a7 */ /* 0x000f24000802007f */
[----:B----4-:R-:W-:Y:S05]  /*13d20*/  @!P1 BRA `(.L_x_260) ;  /* 0xfffffffc00f09947 */ /* 0x010fea000383ffff */
[----:B------:R-:W-:Y:S05]  /*13d30*/  BRA `(.L_x_339) ;  /* 0xffffffd000947947 */ /* 0x000fea000383ffff */
.L_x_340:
        /* <DEDUP_REMOVED lines=12> */
.L_x_5828:


//--------------------- .text._ZN7cutlass13device_kernelIN5flash11enable_sm90INS1_16FlashAttnFwdSm90INS1_25CollectiveMainloopFwdSm90ILi2EN4cute5tupleIJNS5_1CILi1EEES8_S8_EEENS6_IJNS7_ILi64EEESA_SA_EEELi512ENS_10bfloat16_tEfNS_4arch4Sm90ELb0ELb0ELb1ELb1ELb1ELb0ELb0ELb0ELb0ELb1ELb1ELb0EEENS1_21CollectiveEpilogueFwdINS6_IJSA_NS7_ILi512EEESA_EEES9_SC_SE_Li256ELb1ELb1ELb1ELb0EEENS1_36VarlenDynamicPersistentTileSchedulerILi64ELi64ELi256ELi128ELb1ELb1ELb1ELb0ELb1ELb1EEEEEEEEEvNT_6ParamsE --------------------------
	.section	.text._ZN7cutlass13device_kernelIN5flash11enable_sm90INS1_16FlashAttnFwdSm90INS1_25CollectiveMainloopFwdSm90ILi2EN4cute5tupleIJNS5_1CILi1EEES8_S8_EEENS6_IJNS7_ILi64EEESA_SA_EEELi512ENS_10bfloat16_tEfNS_4arch4Sm90ELb0ELb0ELb1ELb1ELb1ELb0ELb0ELb0ELb0ELb1ELb1ELb0EEENS1_21CollectiveEpilogueFwdINS6_IJSA_NS7_ILi512EEESA_EEES9_SC_SE_Li256ELb1ELb1ELb1ELb0EEENS1_36VarlenDynamicPersistentTileSchedulerILi64ELi64ELi256ELi128ELb1ELb1ELb1ELb0ELb1ELb1EEEEEEEEEvNT_6ParamsE,"ax",@progbits
	.align	128
.text._ZN7cutlass13device_kernelIN5flash11enable_sm90INS1_16FlashAttnFwdSm90INS1_25CollectiveMainloopFwdSm90ILi2EN4cute5tupleIJNS5_1CILi1EEES8_S8_EEENS6_IJNS7_ILi64EEESA_SA_EEELi512ENS_10bfloat16_tEfNS_4arch4Sm90ELb0ELb0ELb1ELb1ELb1ELb0ELb0ELb0ELb0ELb1ELb1ELb0EEENS1_21CollectiveEpilogueFwdINS6_IJSA_NS7_ILi512EEESA_EEES9_SC_SE_Li256ELb1ELb1ELb1ELb0EEENS1_36VarlenDynamicPersistentTileSchedulerILi64ELi64ELi256ELi128ELb1ELb1ELb1ELb0ELb1ELb1EEEEEEEEEvNT_6ParamsE:
        .type           _ZN7cutlass13device_kernelIN5flash11enable_sm90INS1_16FlashAttnFwdSm90INS1_25CollectiveMainloopFwdSm90ILi2EN4cute5tupleIJNS5_1CILi1EEES8_S8_EEENS6_IJNS7_ILi64EEESA_SA_EEELi512ENS_10bfloat16_tEfNS_4arch4Sm90ELb0ELb0ELb1ELb1ELb1ELb0ELb0ELb0ELb0ELb1ELb1ELb0EEENS1_21CollectiveEpilogueFwdINS6_IJSA_NS7_ILi512EEESA_EEES9_SC_SE_Li256ELb1ELb1ELb1ELb0EEENS1_36VarlenDynamicPersistentTileSchedulerILi64ELi64ELi256ELi128ELb1ELb1ELb1ELb0ELb1ELb1EEEEEEEEEvNT_6ParamsE,@function
        .size           _ZN7cutlass13device_kernelIN5flash11enable_sm90INS1_16FlashAttnFwdSm90INS1_25CollectiveMainloopFwdSm90ILi2EN4cute5tupleIJNS5_1CILi1EEES8_S8_EEENS6_IJNS7_ILi64EEESA_SA_EEELi512ENS_10bfloat16_tEfNS_4arch4Sm90ELb0ELb0ELb1ELb1ELb1ELb0ELb0ELb0ELb0ELb1ELb1ELb0EEENS1_21CollectiveEpilogueFwdINS6_IJSA_NS7_ILi512EEESA_EEES9_SC_SE_Li256ELb1ELb1ELb1ELb0EEENS1_36VarlenDynamicPersistentTileSchedulerILi64ELi64ELi256ELi128ELb1ELb1ELb1ELb0ELb1ELb1EEEEEEEEEvNT_6ParamsE,(.L_x_5829 - _ZN7cutlass13device_kernelIN5flash11enable_sm90INS1_16FlashAttnFwdSm90INS1_25CollectiveMainloopFwdSm90ILi2EN4cute5tupleIJNS5_1CILi1EEES8_S8_EEENS6_IJNS7_ILi64EEESA_SA_EEELi512ENS_10bfloat16_tEfNS_4arch4Sm90ELb0ELb0ELb1ELb1ELb1ELb0ELb0ELb0ELb0ELb1ELb1ELb0EEENS1_21CollectiveEpilogueFwdINS6_IJSA_NS7_ILi512EEESA_EEES9_SC_SE_Li256ELb1ELb1ELb1ELb0EEENS1_36VarlenDynamicPersistentTileSchedulerILi64ELi64ELi256ELi128ELb1ELb1ELb1ELb0ELb1ELb1EEEEEEEEEvNT_6ParamsE)
        .other          _ZN7cutlass13device_kernelIN5flash11enable_sm90INS1_16FlashAttnFwdSm90INS1_25CollectiveMainloopFwdSm90ILi2EN4cute5tupleIJNS5_1CILi1EEES8_S8_EEENS6_IJNS7_ILi64EEESA_SA_EEELi512ENS_10bfloat16_tEfNS_4arch4Sm90ELb0ELb0ELb1ELb1ELb1ELb0ELb0ELb0ELb0ELb1ELb1ELb0EEENS1_21CollectiveEpilogueFwdINS6_IJSA_NS7_ILi512EEESA_EEES9_SC_SE_Li256ELb1ELb1ELb1ELb0EEENS1_36VarlenDynamicPersistentTileSchedulerILi64ELi64ELi256ELi128ELb1ELb1ELb1ELb0ELb1ELb1EEEEEEEEEvNT_6ParamsE,@"STO_CUDA_ENTRY STV_DEFAULT"
_ZN7cutlass13device_kernelIN5flash11enable_sm90INS1_16FlashAttnFwdSm90INS1_25CollectiveMainloopFwdSm90ILi2EN4cute5tupleIJNS5_1CILi1EEES8_S8_EEENS6_IJNS7_ILi64EEESA_SA_EEELi512ENS_10bfloat16_tEfNS_4arch4Sm90ELb0ELb0ELb1ELb1ELb1ELb0ELb0ELb0ELb0ELb1ELb1ELb0EEENS1_21CollectiveEpilogueFwdINS6_IJSA_NS7_ILi512EEESA_EEES9_SC_SE_Li256ELb1ELb1ELb1ELb0EEENS1_36VarlenDynamicPersistentTileSchedulerILi64ELi64ELi256ELi128ELb1ELb1ELb1ELb0ELb1ELb1EEEEEEEEEvNT_6ParamsE:
[----:B------:R-:W0:Y:S02]  /*0000*/  LDC R1, c[0x0][0x28] ;  /* 0x00000a00ff017b82 */ /* 0x000e240000000800 */
[----:B0-----:R-:W-:Y:S01]  /*0010*/  VIADD R1, R1, 0xffffffc0 ;  /* 0xffffffc001017836 */ /* 0x001fe20000000000 */
[----:B------:R-:W0:Y:S01]  /*0020*/  S2R R0, SR_TID.X ;  /* 0x0000000000007919 */ /* 0x000e220000002100 */
[----:B------:R-:W-:Y:S01]  /*0030*/  ELECT P0, URZ, PT ;  /* 0x00000000003f782f */ /* 0x000fe20003800000 */
[----:B------:R-:W-:Y:S01]  /*0040*/  UMOV UR4, 0x80 ;  /* 0x0000008000047882 */ /* 0x000fe20000000000 */
[----:B------:R-:W-:Y:S01]  /*0050*/  UMOV UR7, 0x100 ;  /* 0x0000010000077882 */ /* 0x000fe20000000000 */
[----:B0-----:R-:W-:-:S05]  /*0060*/  SHF.R.U32.HI R2, RZ, 0x5, R0 ;  /* 0x00000005ff027819 */ /* 0x001fca0000011600 */
[----:B------:R-:W0:Y:S02]  /*0070*/  SHFL.IDX PT, R3, R2, RZ, 0x1f ;  /* 0x00001fff02037589 */ /* 0x000e2400000e0000 */
[C---:B0-----:R-:W-:Y:S02]  /*0080*/  ISETP.NE.OR P0, PT, R3.reuse, RZ, !P0 ;  /* 0x000000ff0300720c */ /* 0x041fe40004705670 */
[----:B------:R-:W-:Y:S02]  /*0090*/  ISETP.NE.AND P1, PT, R3, RZ, PT ;  /* 0x000000ff0300720c */ /* 0x000fe40003f25270 */
[----:B------:R-:W-:-:S06]  /*00a0*/  SHF.R.U32.HI R3, RZ, 0x7, R0 ;  /* 0x00000007ff037819 */ /* 0x000fcc0000011600 */
[----:B------:R-:W0:Y:S03]  /*00b0*/  SHFL.IDX PT, R3, R3, RZ, 0x1f ;  /* 0x00001fff03037589 */ /* 0x000e2600000e0000 */
[----:B------:R-:W-:Y:S01]  /*00c0*/  VOTEU.ALL UP0, P0 ;  /* 0x00000000003f7886 */ /* 0x000fe20000000000 */
[----:B------:R-:W-:-:S04]  /*00d0*/  VOTEU.ALL UP1, P0 ;  /* 0x00000000003f7886 */ /* 0x000fc80000020000 */
[----:B------:R-:W1:Y:S01]  /*00e0*/  @!UP0 S2UR UR8, SR_CgaCtaId ;  /* 0x00000000000889c3 */ /* 0x000e620000008800 */
[----:B------:R-:W-:Y:S01]  /*00f0*/  @!UP0 UMOV UR6, 0x400 ;  /* 0x0000040000068882 */ /* 0x000fe20000000000 */
[----:B------:R-:W-:-:S04]  /*0100*/  @!UP0 UIADD3 UR4, -UR4, 0x100000, URZ ;  /* 0x0010000004048890 */ /* 0x000fc8000fffe13f */
[----:B------:R-:W-:Y:S02]  /*0110*/  @!UP0 USHF.L.U32 UR5, UR4, 0xb, URZ ;  /* 0x0000000b04058899 */ /* 0x000fe4000800063f */
[----:B------:R-:W-:Y:S02]  /*0120*/  @!UP0 USHF.L.U32 UR4, UR4, 0x1, URZ ;  /* 0x0000000104048899 */ /* 0x000fe4000800063f */
[----:B-1----:R-:W-:Y:S02]  /*0130*/  @!UP0 ULEA UR8, UR8, UR6, 0x18 ;  /* 0x0000000608088291 */ /* 0x002fe4000f8ec03f */
[----:B------:R-:W-:-:S04]  /*0140*/  @!UP0 UIADD3 UR6, -UR7, 0x100000, URZ ;  /* 0x0010000007068890 */ /* 0x000fc8000fffe13f */
[----:B------:R-:W-:Y:S02]  /*0150*/  @!UP0 USHF.L.U32 UR7, UR6, 0xb, URZ ;  /* 0x0000000b06078899 */ /* 0x000fe4000800063f */
[----:B------:R-:W-:Y:S01]  /*0160*/  @!UP0 USHF.L.U32 UR6, UR6, 0x1, URZ ;  /* 0x0000000106068899 */ /* 0x000fe2000800063f */
[----:B------:R-:W-:-:S05]  /*0170*/  VOTEU.ALL UP0, P0 ;  /* 0x00000000003f7886 */ /* 0x000fca0000000000 */
[----:B------:R1:W2:Y:S06]  /*0180*/  @!UP0 SYNCS.EXCH.64 URZ, [UR8+0x28c00], UR4 ;  /* 0x028c0004083f85b2 */ /* 0x0002ac0008000100 */
[----:B------:R1:W3:Y:S02]  /*0190*/  @!UP1 SYNCS.EXCH.64 URZ, [UR8+0x28c20], UR6 ;  /* 0x028c2006083f95b2 */ /* 0x0002e40008000100 */
        /* <DEDUP_REMOVED lines=11> */
[----:B------:R0:W4:Y:S01]  /*0250*/  SYNCS.EXCH.64 URZ, [UR6+0x28c40], UR4 ;  /* 0x028c4004063f75b2 */ /* 0x0001220008000100 */
[----:B------:R0:W0:Y:S01]  /*0260*/  SYNCS.EXCH.64 URZ, [UR6+0x28c38], UR4 ;  /* 0x028c3804063f75b2 */ /* 0x0000220008000100 */
[----:B------:R0:W0:Y:S01]  /*0270*/  SYNCS.EXCH.64 URZ, [UR6+0x28c48], UR4 ;  /* 0x028c4804063f75b2 */ /* 0x0000220008000100 */
[----:B------:R-:W-:Y:S01]  /*0280*/  NOP ;  /* 0x0000000000007918 */ /* 0x000fe20000000000 */
.L_x_341:
        /* <DEDUP_REMOVED lines=22> */
.L_x_342:
        /* <DEDUP_REMOVED lines=18> */
.L_x_343:
        /* <DEDUP_REMOVED lines=22> */
.L_x_344:
        /* <DEDUP_REMOVED lines=23> */
.L_x_345:
[----:B------:R-:W-:Y:S01]  /*07e0*/  UISETP.NE.AND UP0, UPT, UR47, URZ, UPT ;  /* 0x0000003f2f00728c */ /* 0x000fe2000bf05270 */
[----:B------:R-:W-:Y:S01]  /*07f0*/  NOP ;  /* 0x0000000000007918 */ /* 0x000fe20000000000 */
[----:B------:R-:W-:Y:S01]  /*0800*/  UMOV UR37, 0x1 ;  /* 0x0000000100257882 */ /* 0x000fe20000000000 */
[----:B------:R-:W-:Y:S01]  /*0810*/  ULDC.64 UR50, c[0x0][0x208] ;  /* 0x0000820000327ab9 */ /* 0x000fe20000000a00 */
[----:B------:R-:W-:Y:S01]  /*0820*/  USEL UR37, UR37, 0x2, !UP0 ;  /* 0x0000000225257887 */ /* 0x000fe2000c000000 */
[----:B01234-:R-:W-:Y:S01]  /*0830*/  BAR.SYNC.DEFER_BLOCKING 0x0 ;  /* 0x0000000000007b1d */ /* 0x01ffe20000010000 */
[----:B------:R-:W-:-:S13]  /*0840*/  PLOP3.LUT P0, PT, PT, PT, UP0, 0x80, 0x0 ;  /* 0x000000000000781c */ /* 0x000fda0003f0f008 */
[----:B------:R-:W-:Y:S05]  /*0850*/  @!P0 BRA `(.L_x_346) ;  /* 0x000000c000cc8947 */ /* 0x000fea0003800000 */
.L_x_347:
[----:B------:R-:W-:-:S08]  /*0860*/  NOP ;  /* 0x0000000000007918 */ /* 0x000fd00000000000 */
[----:B------:R-:W0:Y:S02]  /*0870*/  USETMAXREG.TRY_ALLOC.CTAPOOL UP0, 0xe8 ;  /* 0x000000e8000079c8 */ /* 0x000e240008000600 */
[----:B0-----:R-:W-:-:S13]  /*0880*/  PLOP3.LUT P0, PT, PT, PT, UP0, 0x80, 0x0 ;  /* 0x000000000000781c */ /* 0x001fda0003f0f008 */
[----:B------:R-:W-:Y:S05]  /*0890*/  @!P0 BRA `(.L_x_347) ;  /* 0xfffffffc00f08947 */ /* 0x000fea000383ffff */
[----:B------:R-:W-:Y:S01]  /*08a0*/  LOP3.LUT R2, R0, 0xffffff80, RZ, 0xc0, !PT ;  /* 0xffffff8000027812 */ /* 0x000fe200078ec0ff */
[----:B------:R-:W0:Y:S01]  /*08b0*/  S2UR UR38, SR_CgaCtaId ;  /* 0x00000000002679c3 */ /* 0x000e220000008800 */
[----:B------:R-:W-:Y:S01]  /*08c0*/  UMOV UR39, 0x400 ;  /* 0x0000040000277882 */ /* 0x000fe20000000000 */
[----:B------:R-:W-:Y:S01]  /*08d0*/  ULDC UR4, c[0x0][0xc3c] ;  /* 0x00030f0000047ab9 */ /* 0x000fe20000000800 */
[----:B------:R-:W-:-:S13]  /*08e0*/  ISETP.NE.AND P0, PT, R2, 0x80, PT ;  /* 0x000000800200780c */ /* 0x000fda0003f05270 */
[----:B------:R-:W-:Y:S06]  /*08f0*/  @!P0 BAR.ARV 0x8, 0x100 ;  /* 0x0204000000008b1d */ /* 0x000fec0000002000 */
[----:B------:R-:W-:Y:S01]  /*0900*/  ISETP.GE.U32.AND P0, PT, R0, 0x100, PT ;  /* 0x000001000000780c */ /* 0x000fe20003f06070 */
[----:B0-----:R-:W-:-:S12]  /*0910*/  ULEA UR39, UR38, UR39, 0x18 ;  /* 0x0000002726277291 */ /* 0x001fd8000f8ec03f */
[----:B------:R-:W-:Y:S08]  /*0920*/  @P0 BAR.ARV 0xf, 0x100 ;  /* 0x03c4000000000b1d */ /* 0x000ff00000002000 */
[----:B------:R-:W-:Y:S06]  /*0930*/  BAR.SYNC.DEFER_BLOCKING 0x5, 0x180 ;  /* 0x0146000000007b1d */ /* 0x000fec0000010000 */
[----:B------:R-:W0:Y:S02]  /*0940*/  LDS.128 R4, [UR39+0x28cd0] ;  /* 0x028cd027ff047984 */ /* 0x000e240008000c00 */
[----:B------:R-:W-:Y:S06]  /*0950*/  BAR.ARV 0x4, 0x180 ;  /* 0x0106000000007b1d */ /* 0x000fec0000002000 */
[----:B0-----:R-:W-:-:S13]  /*0960*/  ISETP.GE.AND P0, PT, R7, UR4, PT ;  /* 0x0000000407007c0c */ /* 0x001fda000bf06270 */
[----:B------:R-:W-:Y:S05]  /*0970*/  @P0 EXIT ;  /* 0x000000000000094d */ /* 0x000fea0003800000 */
[----:B------:R-:W-:Y:S01]  /*0980*/  VIADD R0, R0, 0xffffff80 ;  /* 0xffffff8000007836 */ /* 0x000fe20000000000 */
[----:B------:R-:W-:Y:S01]  /*0990*/  R2UR UR5, R5 ;  /* 0x00000000050572ca */ /* 0x000fe200000e0000 */
[----:B------:R-:W-:Y:S01]  /*09a0*/  IMAD.MOV.U32 R22, RZ, RZ, 0x40 ;  /* 0x00000040ff167424 */ /* 0x000fe200078e00ff */
[----:B------:R-:W-:Y:S01]  /*09b0*/  R2UR UR6, R6 ;  /* 0x00000000060672ca */ /* 0x000fe200000e0000 */
[----:B------:R-:W-:Y:S01]  /*09c0*/  UMOV UR46, URZ ;  /* 0x0000003f002e7c82 */ /* 0x000fe20008000000 */
[----:B------:R-:W-:Y:S01]  /*09d0*/  SHF.R.S32.HI R3, RZ, 0x1f, R0 ;  /* 0x0000001fff037819 */ /* 0x000fe20000011400 */
[----:B------:R-:W-:Y:S01]  /*09e0*/  UMOV UR36, URZ ;  /* 0x0000003f00247c82 */ /* 0x000fe20008000000 */
[----:B------:R-:W-:Y:S01]  /*09f0*/  R2UR UR7, R7 ;  /* 0x00000000070772ca */ /* 0x000fe200000e0000 */
[----:B------:R-:W-:Y:S01]  /*0a00*/  UMOV UR48, URZ ;  /* 0x0000003f00307c82 */ /* 0x000fe20008000000 */
[CC--:B------:R-:W-:Y:S02]  /*0a10*/  LEA.HI R5, R3.reuse, R0.reuse, RZ, 0x5 ;  /* 0x0000000003057211 */ /* 0x0c0fe400078f28ff */
[----:B------:R-:W-:-:S02]  /*0a20*/  LEA.HI R4, R3, R0, RZ, 0x4 ;  /* 0x0000000003047211 */ /* 0x000fc400078f20ff */
[CC--:B------:R-:W-:Y:S02]  /*0a30*/  LEA.HI R8, R3.reuse, R0.reuse, RZ, 0x2 ;  /* 0x0000000003087211 */ /* 0x0c0fe400078f10ff */
[--C-:B------:R-:W-:Y:S02]  /*0a40*/  SHF.R.S32.HI R10, RZ, 0x5, R5.reuse ;  /* 0x00000005ff0a7819 */ /* 0x100fe40000011405 */
[----:B------:R-:W-:Y:S02]  /*0a50*/  SHF.R.S32.HI R9, RZ, 0x1f, R5 ;  /* 0x0000001fff097819 */ /* 0x000fe40000011405 */
[CC--:B------:R-:W-:Y:S02]  /*0a60*/  LEA.HI R2, R3.reuse, R0.reuse, RZ, 0x7 ;  /* 0x0000000003027211 */ /* 0x0c0fe400078f38ff */
[----:B------:R-:W-:Y:S02]  /*0a70*/  LEA.HI R6, R3, R0, RZ, 0x3 ;  /* 0x0000000003067211 */ /* 0x000fe400078f18ff */
[----:B------:R-:W-:-:S02]  /*0a80*/  SHF.R.S32.HI R7, RZ, 0x4, R4 ;  /* 0x00000004ff077819 */ /* 0x000fc40000011404 */
[----:B------:R-:W-:Y:S02]  /*0a90*/  LOP3.LUT R5, R4, 0xfffffff0, RZ, 0xc0, !PT ;  /* 0xfffffff004057812 */ /* 0x000fe400078ec0ff */
[----:B------:R-:W-:Y:S02]  /*0aa0*/  LOP3.LUT R13, R8, 0xfffffffc, RZ, 0xc0, !PT ;  /* 0xfffffffc080d7812 */ /* 0x000fe400078ec0ff */
[----:B------:R-:W-:Y:S01]  /*0ab0*/  LOP3.LUT R11, R6, 0xfffffff8, RZ, 0xc0, !PT ;  /* 0xfffffff8060b7812 */ /* 0x000fe200078ec0ff */
[----:B------:R-:W-:Y:S01]  /*0ac0*/  IMAD.IADD R6, R0, 0x1, -R5 ;  /* 0x0000000100067824 */ /* 0x000fe200078e0a05 */
[----:B------:R-:W-:Y:S01]  /*0ad0*/  LOP3.LUT R3, R2, 0xffffff80, RZ, 0xc0, !PT ;  /* 0xffffff8002037812 */ /* 0x000fe200078ec0ff */
[----:B------:R-:W-:Y:S01]  /*0ae0*/  IMAD.IADD R13, R0, 0x1, -R13 ;  /* 0x00000001000d7824 */ /* 0x000fe200078e0a0d */
[----:B------:R-:W-:Y:S01]  /*0af0*/  LEA.HI R4, R4, R7, RZ, 0x1 ;  /* 0x0000000704047211 */ /* 0x000fe200078f08ff */
[C---:B------:R-:W-:Y:S01]  /*0b00*/  IMAD.IADD R11, R0.reuse, 0x1, -R11 ;  /* 0x00000001000b7824 */ /* 0x040fe200078e0a0b */
[----:B------:R-:W-:Y:S01]  /*0b10*/  LEA.HI R9, R9, R10, RZ, 0x2 ;  /* 0x0000000a09097211 */ /* 0x000fe200078f10ff */
[----:B------:R-:W-:Y:S01]  /*0b20*/  IMAD.IADD R3, R0, 0x1, -R3 ;  /* 0x0000000100037824 */ /* 0x000fe200078e0a03 */
[----:B------:R-:W-:-:S02]  /*0b30*/  LOP3.LUT R4, R4, 0x1ffffffe, RZ, 0xc0, !PT ;  /* 0x1ffffffe04047812 */ /* 0x000fc400078ec0ff */
[----:B------:R-:W-:Y:S02]  /*0b40*/  SHF.R.S32.HI R5, RZ, 0x1f, R6 ;  /* 0x0000001fff057819 */ /* 0x000fe40000011406 */
[----:B------:R-:W-:Y:S01]  /*0b50*/  LEA.HI R0, R13, R13, RZ, 0x1 ;  /* 0x0000000d0d007211 */ /* 0x000fe200078f08ff */
[----:B------:R-:W-:Y:S01]  /*0b60*/  IMAD.IADD R8, R7, 0x1, -R4 ;  /* 0x0000000107087824 */ /* 0x000fe200078e0a04 */
[----:B------:R-:W-:Y:S02]  /*0b70*/  SHF.R.S32.HI R217, RZ, 0x7, R2 ;  /* 0x00000007ffd97819 */ /* 0x000fe40000011402 */
[----:B------:R-:W-:Y:S01]  /*0b80*/  LOP3.LUT R9, R9, 0x3ffffc, RZ, 0xc0, !PT ;  /* 0x003ffffc09097812 */ /* 0x000fe200078ec0ff */
[----:B------:R-:W-:Y:S01]  /*0b90*/  IMAD.SHL.U32 R8, R8, 0x8, RZ ;  /* 0x0000000808087824 */ /* 0x000fe200078e00ff */
[----:B------:R-:W-:Y:S01]  /*0ba0*/  LEA.HI R5, R5, R6, RZ, 0x3 ;  /* 0x0000000605057211 */ /* 0x000fe200078f18ff */
[----:B------:R-:W-:Y:S01]  /*0bb0*/  IMAD R12, R217, 0x100, R6 ;  /* 0x00000100d90c7824 */ /* 0x000fe200078e0206 */
[----:B------:R-:W-:Y:S01]  /*0bc0*/  LOP3.LUT R4, R0, 0x1ffffffe, RZ, 0xc0, !PT ;  /* 0x1ffffffe00047812 */ /* 0x000fe200078ec0ff */
[----:B------:R-:W-:Y:S01]  /*0bd0*/  IMAD.IADD R9, R10, 0x1, -R9 ;  /* 0x000000010a097824 */ /* 0x000fe200078e0a09 */
[----:B------:R-:W-:-:S02]  /*0be0*/  SHF.R.S32.HI R0, RZ, 0x1f, R3 ;  /* 0x0000001fff007819 */ /* 0x000fc40000011403 */
[----:B------:R-:W-:Y:S01]  /*0bf0*/  LOP3.LUT R7, R5, 0xfffffff8, RZ, 0xc0, !PT ;  /* 0xfffffff805077812 */ /* 0x000fe200078ec0ff */
[----:B------:R-:W-:Y:S01]  /*0c00*/  IMAD.IADD R13, R13, 0x1, -R4 ;  /* 0x000000010d0d7824 */ /* 0x000fe200078e0a04 */
[----:B------:R-:W-:Y:S01]  /*0c10*/  LEA.HI R4, R0, R3, RZ, 0x2 ;  /* 0x0000000300047211 */ /* 0x000fe200078f10ff */
[----:B------:R-:W-:Y:S01]  /*0c20*/  IMAD R15, R9, 0x10, R12 ;  /* 0x00000010090f7824 */ /* 0x000fe200078e020c */
[----:B------:R-:W-:Y:S01]  /*0c30*/  LEA.HI R2, R2, R217, RZ, 0x1 ;  /* 0x000000d902027211 */ /* 0x000fe200078f08ff */
[----:B------:R-:W-:Y:S01]  /*0c40*/  IMAD.IADD R6, R6, 0x1, -R7 ;  /* 0x0000000106067824 */ /* 0x000fe200078e0a07 */
[----:B------:R-:W-:Y:S01]  /*0c50*/  LOP3.LUT R12, R4, 0x7ffffffc, RZ, 0xc0, !PT ;  /* 0x7ffffffc040c7812 */ /* 0x000fe200078ec0ff */
[----:B------:R-:W-:Y:S01]  /*0c60*/  IMAD.SHL.U32 R7, R5, 0x40, RZ ;  /* 0x0000004005077824 */ /* 0x000fe200078e00ff */
[----:B------:R-:W-:Y:S02]  /*0c70*/  LEA.HI R5, R0, R3, RZ, 0x5 ;  /* 0x0000000300057211 */ /* 0x000fe400078f28ff */
[----:B------:R-:W-:Y:S01]  /*0c80*/  SHF.R.S32.HI R0, RZ, 0x2, R4 ;  /* 0x00000002ff007819 */ /* 0x000fe20000011404 */
[----:B------:R-:W-:Y:S01]  /*0c90*/  IMAD.IADD R12, R3, 0x1, -R12 ;  /* 0x00000001030c7824 */ /* 0x000fe200078e0a0c */
[----:B------:R-:W-:Y:S01]  /*0ca0*/  LOP3.LUT R9, R7, 0x7ffffe00, RZ, 0xc0, !PT ;  /* 0x7ffffe0007097812 */ /* 0x000fe200078ec0ff */
[----:B------:R-:W-:Y:S01]  /*0cb0*/  IMAD.SHL.U32 R3, R6, 0x40, RZ ;  /* 0x0000004006037824 */ /* 0x000fe200078e00ff */
[----:B------:R-:W-:Y:S01]  /*0cc0*/  SHF.R.S32.HI R7, RZ, 0x1f, R4 ;  /* 0x0000001fff077819 */ /* 0x000fe20000011404 */
[----:B------:R-:W-:Y:S01]  /*0cd0*/  IMAD.U32 R4, R15, 0x40, R8 ;  /* 0x000000400f047824 */ /* 0x000fe200078e0008 */
[----:B------:R-:W-:Y:S01]  /*0ce0*/  LOP3.LUT R2, R2, 0xfffffe, RZ, 0xc0, !PT ;  /* 0x00fffffe02027812 */ /* 0x000fe200078ec0ff */
[----:B------:R-:W-:Y:S01]  /*0cf0*/  IMAD R9, R10, 0x400, R9 ;  /* 0x000004000a097824 */ /* 0x000fe200078e0209 */
[----:B------:R-:W-:Y:S01]  /*0d00*/  LEA.HI R7, R7, R0, RZ, 0x3 ;  /* 0x0000000007077211 */ /* 0x000fe200078f18ff */
[----:B------:R-:W-:Y:S01]  /*0d10*/  IMAD.SHL.U32 R218, R12, 0x2, RZ ;  /* 0x000000020cda7824 */ /* 0x000fe200078e00ff */
[----:B------:R-:W-:Y:S01]  /*0d20*/  LOP3.LUT R3, R3, 0x1c0, RZ, 0xc0, !PT ;  /* 0x000001c003037812 */ /* 0x000fe200078ec0ff */
[----:B------:R0:W-:Y:S01]  /*0d30*/  STL [R1+0x38], R4 ;  /* 0x0000380401007387 */ /* 0x0001e20000100800 */
[----:B------:R-:W-:-:S02]  /*0d40*/  LOP3.LUT R7, R7, 0xfffffff8, RZ, 0xc0, !PT ;  /* 0xfffffff807077812 */ /* 0x000fc400078ec0ff */
[----:B------:R-:W-:Y:S02]  /*0d50*/  LOP3.LUT R8, R3, 0x8, R8, 0xf8, !PT ;  /* 0x0000000803087812 */ /* 0x000fe400078ef808 */
[----:B------:R-:W-:Y:S01]  /*0d60*/  SHF.R.U32.HI R3, RZ, 0x3, R3 ;  /* 0x00000003ff037819 */ /* 0x000fe20000011603 */
[----:B------:R-:W-:Y:S01]  /*0d70*/  IMAD.IADD R16, R0, 0x1, -R7 ;  /* 0x0000000100107824 */ /* 0x000fe200078e0a07 */
[----:B------:R-:W-:Y:S01]  /*0d80*/  SHF.R.S32.HI R5, RZ, 0x5, R5 ;  /* 0x00000005ff057819 */ /* 0x000fe20000011405 */
[----:B------:R-:W-:Y:S01]  /*0d90*/  IMAD.IADD R0, R217, 0x1, -R2 ;  /* 0x00000001d9007824 */ /* 0x000fe200078e0a02 */
[----:B------:R-:W-:Y:S01]  /*0da0*/  LOP3.LUT R8, R8, R3, RZ, 0x3c, !PT ;  /* 0x0000000308087212 */ /* 0x000fe200078e3cff */
[----:B------:R-:W-:Y:S01]  /*0db0*/  IMAD.SHL.U32 R2, R11, 0x8, RZ ;  /* 0x000000080b027824 */ /* 0x000fe200078e00ff */
[----:B------:R-:W-:Y:S01]  /*0dc0*/  R2P PR, R6, 0x6 ;  /* 0x0000000606007804 */ /* 0x000fe20000000000 */
[----:B0-----:R-:W-:Y:S02]  /*0dd0*/  IMAD.SHL.U32 R4, R0, 0x100, RZ ;  /* 0x0000010000047824 */ /* 0x001fe400078e00ff */
[----:B------:R-:W-:-:S02]  /*0de0*/  IMAD.IADD R8, R9, 0x1, R8 ;  /* 0x0000000109087824 */ /* 0x000fc400078e0208 */
[----:B------:R-:W-:Y:S01]  /*0df0*/  IMAD R16, R5, 0x10, R16 ;  /* 0x0000001005107824 */ /* 0x000fe200078e0210 */
[----:B------:R0:W-:Y:S01]  /*0e00*/  STL [R1+0x34], R4 ;  /* 0x0000340401007387 */ /* 0x0001e20000100800 */
[----:B------:R-:W-:Y:S01]  /*0e10*/  IMAD.IADD R17, R218, 0x1, R4 ;  /* 0x00000001da117824 */ /* 0x000fe200078e0204 */
[----:B------:R-:W-:Y:S01]  /*0e20*/  LEA R18, R8, UR39, 0x1 ;  /* 0x0000002708127c11 */ /* 0x000fe2000f8e08ff */
[----:B------:R-:W-:Y:S01]  /*0e30*/  VIADD R185, R2, 0x40 ;  /* 0x0000004002b97836 */ /* 0x000fe20000000000 */
[----:B------:R-:W-:Y:S01]  /*0e40*/  SEL R22, R22, 0xffffffc0, !P2 ;  /* 0xffffffc016167807 */ /* 0x000fe20005000000 */
[C---:B------:R-:W-:Y:S01]  /*0e50*/  VIADD R216, R17.reuse, 0x8 ;  /* 0x0000000811d87836 */ /* 0x040fe20000000000 */
[----:B------:R-:W-:Y:S01]  /*0e60*/  SHF.R.S32.HI R0, RZ, 0x1f, R17 ;  /* 0x0000001fff007819 */ /* 0x000fe20000011411 */
[C---:B------:R-:W-:Y:S01]  /*0e70*/  VIADD R215, R17.reuse, 0x10 ;  /* 0x0000001011d77836 */ /* 0x040fe20000000000 */
[----:B------:R-:W-:Y:S01]  /*0e80*/  SHF.R.S32.HI R3, RZ, 0x1f, R185 ;  /* 0x0000001fff037819 */ /* 0x000fe200000114b9 */
[----:B------:R-:W-:Y:S01]  /*0e90*/  VIADD R214, R17, 0x18 ;  /* 0x0000001811d67836 */ /* 0x000fe20000000000 */
[----:B------:R-:W-:Y:S01]  /*0ea0*/  SHF.R.S32.HI R3, RZ, 0x1f, R216 ;  /* 0x0000001fff037819 */ /* 0x000fe200000114d8 */
[----:B0-----:R-:W-:Y:S01]  /*0eb0*/  IMAD R4, R13, 0x8, R16 ;  /* 0x000000080d047824 */ /* 0x001fe200078e0210 */
[----:B------:R-:W-:Y:S01]  /*0ec0*/  SHF.R.S32.HI R0, RZ, 0x1f, R215 ;  /* 0x0000001fff007819 */ /* 0x000fe200000114d7 */
[----:B------:R-:W-:-:S02]  /*0ed0*/  VIADD R213, R17, 0x20 ;  /* 0x0000002011d57836 */ /* 0x000fc40000000000 */
[C---:B------:R-:W-:Y:S01]  /*0ee0*/  VIADD R212, R17.reuse, 0x28 ;  /* 0x0000002811d47836 */ /* 0x040fe20000000000 */
[----:B------:R0:W-:Y:S01]  /*0ef0*/  STL [R1+0x30], R4 ;  /* 0x0000300401007387 */ /* 0x0001e20000100800 */
[C---:B------:R-:W-:Y:S01]  /*0f00*/  VIADD R211, R17.reuse, 0x30 ;  /* 0x0000003011d37836 */ /* 0x040fe20000000000 */
[----:B------:R-:W-:Y:S01]  /*0f10*/  SHF.R.S32.HI R3, RZ, 0x1f, R213 ;  /* 0x0000001fff037819 */ /* 0x000fe200000114d5 */
[C---:B------:R-:W-:Y:S01]  /*0f20*/  VIADD R210, R17.reuse, 0x38 ;  /* 0x0000003811d27836 */ /* 0x040fe20000000000 */
[----:B------:R-:W-:Y:S01]  /*0f30*/  SHF.R.S32.HI R0, RZ, 0x1f, R212 ;  /* 0x0000001fff007819 */ /* 0x000fe200000114d4 */
[C---:B------:R-:W-:Y:S02]  /*0f40*/  VIADD R209, R17.reuse, 0x40 ;  /* 0x0000004011d17836 */ /* 0x040fe40000000000 */
[C---:B------:R-:W-:Y:S01]  /*0f50*/  VIADD R208, R17.reuse, 0x48 ;  /* 0x0000004811d07836 */ /* 0x040fe20000000000 */
[----:B------:R-:W-:Y:S01]  /*0f60*/  SHF.R.S32.HI R3, RZ, 0x1f, R210 ;  /* 0x0000001fff037819 */ /* 0x000fe200000114d2 */
[C---:B------:R-:W-:Y:S01]  /*0f70*/  VIADD R207, R17.reuse, 0x50 ;  /* 0x0000005011cf7836 */ /* 0x040fe20000000000 */
[----:B0-----:R-:W-:Y:S01]  /*0f80*/  SHF.R.S32.HI R4, RZ, 0x1f, R214 ;  /* 0x0000001fff047819 */ /* 0x001fe200000114d6 */
[C---:B------:R-:W-:Y:S01]  /*0f90*/  VIADD R206, R17.reuse, 0x58 ;  /* 0x0000005811ce7836 */ /* 0x040fe20000000000 */
[----:B------:R-:W-:Y:S01]  /*0fa0*/  SHF.R.S32.HI R4, RZ, 0x1f, R211 ;  /* 0x0000001fff047819 */ /* 0x000fe200000114d3 */
        /* <DEDUP_REMOVED lines=40> */
[----:B------:R-:W-:Y:S01]  /*1230*/  VIADD R186, R17, 0xf8 ;  /* 0x000000f811ba7836 */ /* 0x000fe20000000000 */
[----:B------:R-:W-:Y:S01]  /*1240*/  SHF.R.S32.HI R222, RZ, 0x1f, R189 ;  /* 0x0000001fffde7819 */ /* 0x000fe200000114bd */
[----:B------:R-:W-:Y:S01]  /*1250*/  VIADD R19, R18, 0x26820 ;  /* 0x0002682012137836 */ /* 0x000fe20000000000 */
[----:B------:R-:W-:Y:S01]  /*1260*/  SHF.R.S32.HI R221, RZ, 0x1f, R188 ;  /* 0x0000001fffdd7819 */ /* 0x000fe200000114bc */
[C---:B------:R-:W-:Y:S01]  /*1270*/  @P1 VIADD R19, R23.reuse, 0xffffffe0 ;  /* 0xffffffe017131836 */ /* 0x040fe20000000000 */
[----:B------:R-:W-:Y:S01]  /*1280*/  SHF.R.S32.HI R220, RZ, 0x1f, R187 ;  /* 0x0000001fffdc7819 */ /* 0x000fe200000114bb */
[----:B------:R-:W-:Y:S01]  /*1290*/  IMAD.IADD R23, R23, 0x1, R22 ;  /* 0x0000000117177824 */ /* 0x000fe200078e0216 */
[----:B------:R-:W-:Y:S01]  /*12a0*/  SHF.R.S32.HI R219, RZ, 0x1f, R186 ;  /* 0x0000001fffdb7819 */ /* 0x000fe200000114ba */
[----:B------:R-:W-:-:S02]  /*12b0*/  VIADD R184, R2, 0x80 ;  /* 0x0000008002b87836 */ /* 0x000fc40000000000 */
[----:B------:R-:W-:-:S07]  /*12c0*/  IMAD.IADD R22, R22, 0x1, R19 ;  /* 0x0000000116167824 */ /* 0x000fce00078e0213 */
.L_x_402:
[----:B------:R-:W-:Y:S01]  /*12d0*/  ULDC.64 UR8, c[0x0][0xc88] ;  /* 0x0003220000087ab9 */ /* 0x000fe20000000a00 */
[----:B------:R-:W-:Y:S01]  /*12e0*/  ULDC.64 UR10, c[0x0][0xa20] ;  /* 0x00028800000a7ab9 */ /* 0x000fe20000000a00 */
[----:B------:R-:W-:-:S06]  /*12f0*/  UIMAD.WIDE UR8, UR7, 0x4, UR8 ;  /* 0x00000004070878a5 */ /* 0x000fcc000f8e0208 */
[----:B01-3--:R-:W-:Y:S02]  /*1300*/  IMAD.U32 R4, RZ, RZ, UR8 ;  /* 0x00000008ff047e24 */ /* 0x00bfe4000f8e00ff */
[----:B----4-:R-:W-:Y:S01]  /*1310*/  IMAD.U32 R5, RZ, RZ, UR9 ;  /* 0x00000009ff057e24 */ /* 0x010fe2000f8e00ff */
[----:B------:R-:W-:-:S04]  /*1320*/  ULDC.64 UR8, c[0x0][0xa28] ;  /* 0x00028a0000087ab9 */ /* 0x000fc80000000a00 */
[----:B--2---:R-:W2:Y:S01]  /*1330*/  LDG.E R4, desc[UR50][R4.64] ;  /* 0x0000003204047981 */ /* 0x004ea2000c1e1900 */
[----:B------:R-:W-:Y:S02]  /*1340*/  UISETP.NE.U32.AND UP0, UPT, UR8, URZ, UPT ;  /* 0x0000003f0800728c */ /* 0x000fe4000bf05070 */
[----:B------:R-:W-:Y:S02]  /*1350*/  UISETP.NE.U32.AND UP1, UPT, UR10, URZ, UPT ;  /* 0x0000003f0a00728c */ /* 0x000fe4000bf25070 */
[----:B------:R-:W-:Y:S02]  /*1360*/  UISETP.NE.AND.EX UP0, UPT, UR9, URZ, UPT, UP0 ;  /* 0x0000003f0900728c */ /* 0x000fe4000bf05300 */
[----:B------:R-:W-:-:S04]  /*1370*/  UISETP.NE.AND.EX UP1, UPT, UR11, URZ, UPT, UP1 ;  /* 0x0000003f0b00728c */ /* 0x000fc8000bf25310 */
[----:B------:R-:W-:Y:S02]  /*1380*/  PLOP3.LUT P0, PT, PT, PT, UP0, 0x80, 0x0 ;  /* 0x000000000000781c */ /* 0x000fe40003f0f008 */
[----:B------:R-:W-:Y:S02]  /*1390*/  PLOP3.LUT P1, PT, PT, PT, UP1, 0x80, 0x0 ;  /* 0x000000000000781c */ /* 0x000fe40003f2f018 */
[----:B--2---:R-:W-:-:S13]  /*13a0*/  R2UR UR40, R4 ;  /* 0x00000000042872ca */ /* 0x004fda00000e0000 */
[----:B------:R-:W-:Y:S02]  /*13b0*/  USHF.R.S32.HI UR41, URZ, 0x1f, UR40 ;  /* 0x0000001f3f297899 */ /* 0x000fe40008011428 */
[----:B------:R-:W-:-:S04]  /*13c0*/  @UP0 ULEA UR8, UP2, UR40, UR8, 0x2 ;  /* 0x0000000828080291 */ /* 0x000fc8000f84103f */
[----:B------:R-:W-:Y:S02]  /*13d0*/  @UP0 ULEA.HI.X UR9, UR40, UR9, UR41, 0x2, UP2 ;  /* 0x0000000928090291 */ /* 0x000fe400090f1429 */
[----:B------:R-:W-:Y:S01]  /*13e0*/  @UP1 ULEA UR10, UP0, UR40, UR10, 0x2 ;  /* 0x0000000a280a1291 */ /* 0x000fe2000f80103f */
[----:B------:R-:W-:-:S03]  /*13f0*/  IMAD.U32 R4, RZ, RZ, UR8 ;  /* 0x00000008ff047e24 */ /* 0x000fc6000f8e00ff */
[----:B------:R-:W-:Y:S01]  /*1400*/  @UP1 ULEA.HI.X UR11, UR40, UR11, UR41, 0x2, UP0 ;  /* 0x0000000b280b1291 */ /* 0x000fe200080f1429 */
[----:B------:R-:W-:Y:S01]  /*1410*/  IMAD.U32 R5, RZ, RZ, UR9 ;  /* 0x00000009ff057e24 */ /* 0x000fe2000f8e00ff */
[----:B------:R-:W-:Y:S01]  /*1420*/  ULDC.64 UR8, c[0x0][0x418] ;  /* 0x0001060000087ab9 */ /* 0x000fe20000000a00 */
[----:B------:R-:W-:-:S03]  /*1430*/  IMAD.U32 R6, RZ, RZ, UR10 ;  /* 0x0000000aff067e24 */ /* 0x000fc6000f8e00ff */
[----:B------:R-:W-:Y:S01]  /*1440*/  IMAD.U32 R7, RZ, RZ, UR11 ;  /* 0x0000000bff077e24 */ /* 0x000fe2000f8e00ff */
[----:B------:R-:W2:Y:S04]  /*1450*/  @P0 LDG.E R4, desc[UR50][R4.64] ;  /* 0x0000003204040981 */ /* 0x000ea8000c1e1900 */
[----:B------:R-:W3:Y:S01]  /*1460*/  @P1 LDG.E R6, desc[UR50][R6.64] ;  /* 0x0000003206061981 */ /* 0x000ee2000c1e1900 */
[----:B------:R-:W-:Y:S02]  /*1470*/  ULOP3.LUT UR4, UR6, 0xff000000, URZ, 0xc0, !UPT ;  /* 0xff00000006047892 */ /* 0x000fe4000f8ec03f */
[----:B------:R-:W-:Y:S02]  /*1480*/  UISETP.NE.U32.AND UP0, UPT, UR8, URZ, UPT ;  /* 0x0000003f0800728c */ /* 0x000fe4000bf05070 */
[----:B------:R-:W-:-:S02]  /*1490*/  USHF.R.U32.HI UR7, URZ, 0x8, UR4 ;  /* 0x000000083f077899 */ /* 0x000fc40008011604 */
[----:B------:R-:W-:Y:S02]  /*14a0*/  UISETP.NE.AND.EX UP0, UPT, UR9, URZ, UPT, UP0 ;  /* 0x0000003f0900728c */ /* 0x000fe4000bf05300 */
[----:B------:R-:W-:Y:S02]  /*14b0*/  ULOP3.LUT UR42, UR6, 0xffff, URZ, 0xc0, !UPT ;  /* 0x0000ffff062a7892 */ /* 0x000fe4000f8ec03f */
[----:B------:R-:W-:Y:S01]  /*14c0*/  ULOP3.LUT UR6, UR6, 0xff0000, URZ, 0xc0, !UPT ;  /* 0x00ff000006067892 */ /* 0x000fe2000f8ec03f */
[----:B------:R-:W-:Y:S01]  /*14d0*/  ULDC UR4, c[0x0][0x424] ;  /* 0x0001090000047ab9 */ /* 0x000fe20000000800 */
[----:B------:R-:W-:Y:S01]  /*14e0*/  UMOV UR53, URZ ;  /* 0x0000003f00357c82 */ /* 0x000fe20008000000 */
[----:B------:R-:W-:Y:S02]  /*14f0*/  USEL UR4, UR4, 0x1, UP0 ;  /* 0x0000000104047887 */ /* 0x000fe40008000000 */
[----:B------:R-:W-:Y:S01]  /*1500*/  ULEA.HI UR6, UR6, UR7, URZ, 0x10 ;  /* 0x0000000706067291 */ /* 0x000fe2000f8f803f */
[----:B------:R-:W-:-:S02]  /*1510*/  UMOV UR43, UR5 ;  /* 0x00000005002b7c82 */ /* 0x000fc40008000000 */
[----:B------:R-:W-:Y:S02]  /*1520*/  ULDC UR7, c[0x0][0x2f0] ;  /* 0x0000bc0000077ab9 */ /* 0x000fe40000000800 */
[----:B------:R-:W-:-:S03]  /*1530*/  UIMAD UR4, UR4, UR7, URZ ;  /* 0x00000007040472a4 */ /* 0x000fc6000f8e023f */
[----:B------:R-:W-:Y:S01]  /*1540*/  ULDC UR7, c[0x0][0x9f0] ;  /* 0x00027c0000077ab9 */ /* 0x000fe20000000800 */
[----:B--2---:R-:W-:-:S03]  /*1550*/  @P0 R2UR UR53, R4 ;  /* 0x00000000043502ca */ /* 0x004fc600000e0000 */
[----:B---3--:R-:W-:Y:S01]  /*1560*/  @P1 R2UR UR4, R6 ;  /* 0x00000000060412ca */ /* 0x008fe200000e0000 */
[----:B-----5:R-:W-:-:S14]  /*1570*/  @P1 BRA `(.L_x_348) ;  /* 0x0000000000341947 */ /* 0x020fdc0003800000 */
[----:B------:R-:W-:Y:S02]  /*1580*/  ULDC.64 UR8, c[0x0][0xa08] ;  /* 0x0002820000087ab9 */ /* 0x000fe40000000a00 */
[----:B------:R-:W-:-:S04]  /*1590*/  ISETP.NE.U32.AND P0, PT, RZ, UR8, PT ;  /* 0x00000008ff007c0c */ /* 0x000fc8000bf05070 */
[----:B------:R-:W-:-:S13]  /*15a0*/  ISETP.NE.AND.EX P0, PT, RZ, UR9, PT, P0 ;  /* 0x00000009ff007c0c */ /* 0x000fda000bf05300 */
[----:B------:R-:W-:Y:S05]  /*15b0*/  @!P0 BRA `(.L_x_348) ;  /* 0x0000000000248947 */ /* 0x000fea0003800000 */
[----:B------:R-:W-:Y:S02]  /*15c0*/  ULDC.64 UR4, c[0x0][0xa08] ;  /* 0x0002820000047ab9 */ /* 0x000fe40000000a00 */
[----:B------:R-:W-:-:S06]  /*15d0*/  UIMAD.WIDE UR4, UR40, 0x4, UR4 ;  /* 0x00000004280478a5 */ /* 0x000fcc000f8e0204 */
[----:B------:R-:W-:Y:S02]  /*15e0*/  IMAD.U32 R4, RZ, RZ, UR4 ;  /* 0x00000004ff047e24 */ /* 0x000fe4000f8e00ff */
[----:B------:R-:W-:-:S05]  /*15f0*/  IMAD.U32 R5, RZ, RZ, UR5 ;  /* 0x00000005ff057e24 */ /* 0x000fca000f8e00ff */
[----:B------:R-:W2:Y:S04]  /*1600*/  LDG.E R3, desc[UR50][R4.64] ;  /* 0x0000003204037981 */ /* 0x000ea8000c1e1900 */
[----:B------:R-:W3:Y:S01]  /*1610*/  LDG.E R0, desc[UR50][R4.64+0x4] ;  /* 0x0000043204007981 */ /* 0x000ee2000c1e1900 */
[----:B--2---:R-:W-:Y:S02]  /*1620*/  R2UR UR4, R3 ;  /* 0x00000000030472ca */ /* 0x004fe400000e0000 */
[----:B---3--:R-:W-:-:S13]  /*1630*/  R2UR UR5, R0 ;  /* 0x00000000000572ca */ /* 0x008fda00000e0000 */
[----:B------:R-:W-:-:S12]  /*1640*/  UIADD3 UR4, -UR4, UR5, URZ ;  /* 0x0000000504047290 */ /* 0x000fd8000fffe13f */
.L_x_348:
[----:B------:R-:W-:Y:S02]  /*1650*/  UISETP.NE.AND UP1, UPT, UR47, 0x1, UPT ;  /* 0x000000012f00788c */ /* 0x000fe4000bf25270 */
[----:B------:R-:W-:Y:S02]  /*1660*/  UIADD3 UR53, -UR53, UR4, URZ ;  /* 0x0000000435357290 */ /* 0x000fe4000fffe13f */
[----:B------:R-:W-:Y:S02]  /*1670*/  USHF.R.U32.HI UR45, URZ, 0x10, UR6 ;  /* 0x000000103f2d7899 */ /* 0x000fe40008011606 */
[----:B------:R-:W-:Y:S01]  /*1680*/  UIADD3 UR4, UR53, 0x3f, URZ ;  /* 0x0000003f35047890 */ /* 0x000fe2000fffe03f */
[----:B------:R-:W-:Y:S01]  /*1690*/  PLOP3.LUT P0, PT, PT, PT, UP1, 0x80, 0x0 ;  /* 0x000000000000781c */ /* 0x000fe20003f0f018 */
[----:B------:R-:W-:Y:S02]  /*16a0*/  UISETP.NE.AND UP0, UPT, UR45, URZ, UPT ;  /* 0x0000003f2d00728c */ /* 0x000fe4000bf05270 */
[----:B------:R-:W-:-:S02]  /*16b0*/  USHF.R.S32.HI UR5, URZ, 0x1f, UR4 ;  /* 0x0000001f3f057899 */ /* 0x000fc40008011404 */
[----:B------:R-:W-:Y:S02]  /*16c0*/  ULOP3.LUT UR44, UR6, 0xff, URZ, 0xc0, !UPT ;  /* 0x000000ff062c7892 */ /* 0x000fe4000f8ec03f */
[----:B------:R-:W-:Y:S02]  /*16d0*/  ULEA.HI UR5, UR5, UR4, URZ, 0x6 ;  /* 0x0000000405057291 */ /* 0x000fe4000f8f303f */
[----:B------:R-:W-:Y:S02]  /*16e0*/  USEL UR10, UR45, UR7, UP0 ;  /* 0x000000072d0a7287 */ /* 0x000fe40008000000 */
[----:B------:R-:W-:Y:S02]  /*16f0*/  USHF.R.S32.HI UR9, URZ, 0x6, UR5 ;  /* 0x000000063f097899 */ /* 0x000fe40008011405 */
[----:B------:R-:W-:Y:S10]  /*1700*/  @!P0 BRA `(.L_x_349) ;  /* 0x0000002000048947 */ /* 0x000ff40003800000 */
        /* <DEDUP_REMOVED lines=37> */
.L_x_350:
[----:B------:R-:W-:Y:S01]  /*1960*/  UIMAD UR21, UR44, UR4, URZ ;  /* 0x000000042c1572a4 */ /* 0x000fe2000f8e023f */
[----:B------:R-:W-:Y:S01]  /*1970*/  IMAD.U32 R0, RZ, RZ, UR9 ;  /* 0x00000009ff007e24 */ /* 0x000fe2000f8e00ff */
[----:B------:R-:W-:Y:S01]  /*1980*/  PLOP3.LUT P0, PT, PT, PT, PT, 0x80, 0x0 ;  /* 0x000000000000781c */ /* 0x000fe20003f0f070 */
[----:B------:R-:W-:Y:S01]  /*1990*/  IMAD.U32 R3, RZ, RZ, UR4 ;  /* 0x00000004ff037e24 */ /* 0x000fe2000f8e00ff */
[----:B------:R-:W-:Y:S02]  /*19a0*/  CS2R R12, SRZ ;  /* 0x00000000000c7805 */ /* 0x000fe4000001ff00 */
[----:B------:R-:W-:Y:S02]  /*19b0*/  CS2R R150, SRZ ;  /* 0x0000000000967805 */ /* 0x000fe4000001ff00 */
[----:B------:R-:W-:Y:S02]  /*19c0*/  CS2R R148, SRZ ;  /* 0x0000000000947805 */ /* 0x000fe4000001ff00 */
[----:B------:R-:W-:-:S02]  /*19d0*/  CS2R R146, SRZ ;  /* 0x0000000000927805 */ /* 0x000fc4000001ff00 */
[----:B------:R-:W-:Y:S02]  /*19e0*/  VIADDMNMX R0, R3, UR21, R0, PT ;  /* 0x0000001503007c46 */ /* 0x000fe4000b800100 */
[----:B------:R-:W-:Y:S02]  /*19f0*/  CS2R R144, SRZ ;  /* 0x0000000000907805 */ /* 0x000fe4000001ff00 */
[----:B------:R-:W-:Y:S02]  /*1a00*/  CS2R R142, SRZ ;  /* 0x00000000008e7805 */ /* 0x000fe4000001ff00 */
[----:B------:R-:W-:Y:S02]  /*1a10*/  CS2R R140, SRZ ;  /* 0x00000000008c7805 */ /* 0x000fe4000001ff00 */
[----:B------:R-:W-:Y:S02]  /*1a20*/  R2UR UR16, R0 ;  /* 0x00000000001072ca */ /* 0x000fe400000e0000 */
        /* <DEDUP_REMOVED lines=12> */
[----:B------:R-:W-:Y:S01]  /*1af0*/  UISETP.GT.AND UP0, UPT, UR16, UR21, UPT ;  /* 0x000000151000728c */ /* 0x000fe2000bf04270 */
[----:B------:R-:W-:-:S02]  /*1b00*/  CS2R R114, SRZ ;  /* 0x0000000000727805 */ /* 0x000fc4000001ff00 */
[----:B------:R-:W-:Y:S02]  /*1b10*/  CS2R R112, SRZ ;  /* 0x0000000000707805 */ /* 0x000fe4000001ff00 */
[----:B------:R-:W-:Y:S02]  /*1b20*/  CS2R R110, SRZ ;  /* 0x00000000006e7805 */ /* 0x000fe4000001ff00 */
        /* <DEDUP_REMOVED lines=44> */
[----:B------:R-:W-:Y:S06]  /*1df0*/  @!P1 BRA `(.L_x_351) ;  /* 0x0000006000a89947 */ /* 0x000fec0003800000 */
[----:B------:R-:W0:Y:S01]  /*1e00*/  SHFL.IDX PT, R0, R217, RZ, 0x1f ;  /* 0x00001fffd9007589 */ /* 0x000e2200000e0000 */
[----:B------:R-:W-:Y:S02]  /*1e10*/  ISETP.NE.AND P0, PT, RZ, UR47, PT ;  /* 0x0000002fff007c0c */ /* 0x000fe4000bf05270 */
[----:B0-----:R-:W-:Y:S01]  /*1e20*/  R2UR UR4, R0 ;  /* 0x00000000000472ca */ /* 0x001fe200000e0000 */
[----:B------:R-:W-:-:S05]  /*1e30*/  IMAD.MOV.U32 R0, RZ, RZ, 0x1 ;  /* 0x00000001ff007424 */ /* 0x000fca00078e00ff */
[----:B------:R-:W-:-:S04]  /*1e40*/  SEL R0, R0, 0x2, !P0 ;  /* 0x0000000200007807 */ /* 0x000fc80004000000 */
[----:B------:R-:W-:-:S03]  /*1e50*/  LOP3.LUT R0, R0, 0x1, RZ, 0xfc, !PT ;  /* 0x0000000100007812 */ /* 0x000fc600078efcff */
[----:B------:R-:W-:Y:S01]  /*1e60*/  ULEA.HI UR5, UR4, UR4, URZ, 0x1 ;  /* 0x0000000404057291 */ /* 0x000fe2000f8f083f */
[----:B------:R-:W-:-:S03]  /*1e70*/  ISETP.NE.AND P0, PT, R0, 0x3, PT ;  /* 0x000000030000780c */ /* 0x000fc60003f05270 */
[----:B------:R-:W-:-:S04]  /*1e80*/  ULOP3.LUT UR5, UR5, 0x1fffe, URZ, 0xc0, !UPT ;  /* 0x0001fffe05057892 */ /* 0x000fc8000f8ec03f */
[----:B------:R-:W-:-:S04]  /*1e90*/  UIADD3 UR5, UR4, -UR5, URZ ;  /* 0x8000000504057290 */ /* 0x000fc8000fffe03f */
[----:B------:R-:W-:-:S04]  /*1ea0*/  ULEA UR5, UR5, UR39, 0xf ;  /* 0x0000002705057291 */ /* 0x000fc8000f8e783f */
[----:B------:R-:W-:-:S04]  /*1eb0*/  UIADD3 UR5, UR5, 0x400, URZ ;  /* 0x0000040005057890 */ /* 0x000fc8000fffe03f */
[----:B------:R-:W-:-:S04]  /*1ec0*/  USHF.R.U32.HI UR5, URZ, 0x4, UR5 ;  /* 0x000000043f057899 */ /* 0x000fc80008011605 */
[----:B------:R-:W-:-:S04]  /*1ed0*/  ULOP3.LUT UR5, UR5, 0x3fff, URZ, 0xc0, !UPT ;  /* 0x00003fff05057892 */ /* 0x000fc8000f8ec03f */
[----:B------:R-:W-:Y:S01]  /*1ee0*/  ULOP3.LUT UR20, UR5, 0x2000000, URZ, 0xfc, !UPT ;  /* 0x0200000005147892 */ /* 0x000fe2000f8efc3f */
[----:B------:R-:W-:Y:S11]  /*1ef0*/  @!P0 BRA `(.L_x_352) ;  /* 0x0000000000048947 */ /* 0x000ff60003800000 */
[----:B------:R-:W-:Y:S01]  /*1f00*/  BPT.TRAP 0x1 ;  /* 0x000000040000795c */ /* 0x000fe20000300000 */
.L_x_352:
[----:B------:R-:W-:Y:S01]  /*1f10*/  ULEA UR17, UR48, UR39, 0x3 ;  /* 0x0000002730117291 */ /* 0x000fe2000f8e183f */
[----:B------:R-:W-:-:S05]  /*1f20*/  IMAD.U32 R0, RZ, RZ, UR36 ;  /* 0x00000024ff007e24 */ /* 0x000fca000f8e00ff */
[----:B------:R-:W-:-:S04]  /*1f30*/  SHF.L.U32 R0, R0, 0x1f, RZ ;  /* 0x0000001f00007819 */ /* 0x000fc800000006ff */
[----:B------:R-:W0:Y:S02]  /*1f40*/  SYNCS.PHASECHK.TRANS64.TRYWAIT P1, [UR17+0x28c50], R0 ;  /* 0x028c5000ff0075a7 */ /* 0x000e240008020151 */
[----:B0-----:R-:W-:Y:S05]  /*1f50*/  @!P1 BRA `(.L_x_353) ;  /* 0x0000010400949947 */ /* 0x001fea0003800000 */
.L_x_485:
[----:B------:R-:W-:Y:S01]  /*1f60*/  BAR.SYNC.DEFER_BLOCKING 0xe, 0x100 ;  /* 0x0384000000007b1d */ /* 0x000fe20000010000 */
[----:B------:R-:W-:Y:S02]  /*1f70*/  UIADD3 UR4, UR39, 0x26800, URZ ;  /* 0x0002680027047890 */ /* 0x000fe4000fffe03f */
[----:B------:R-:W-:Y:S02]  /*1f80*/  ULEA UR12, UR48, UR20, 0xc ;  /* 0x00000014300c7291 */ /* 0x000fe4000f8e603f */
[----:B------:R-:W-:Y:S01]  /*1f90*/  USHF.R.U32.HI UR4, URZ, 0x4, UR4 ;  /* 0x000000043f047899 */ /* 0x000fe20008011604 */
[----:B------:R-:W-:Y:S01]  /*1fa0*/  UMOV UR7, 0x40000040 ;  /* 0x4000004000077882 */ /* 0x000fe20000000000 */
[----:B------:R-:W-:Y:S02]  /*1fb0*/  UMOV UR5, 0x40000040 ;  /* 0x4000004000057882 */ /* 0x000fe40000000000 */
[----:B------:R-:W-:Y:S01]  /*1fc0*/  ULOP3.LUT UR4, UR4, 0x3fff, URZ, 0xc0, !UPT ;  /* 0x00003fff04047892 */ /* 0x000fe2000f8ec03f */
[----:B------:R-:W-:Y:S01]  /*1fd0*/  UMOV UR6, UR12 ;  /* 0x0000000c00067c82 */ /* 0x000fe20008000000 */
[----:B------:R-:W-:-:S02]  /*1fe0*/  UIADD3 UR10, UR12, 0x100, URZ ;  /* 0x000001000c0a7890 */ /* 0x000fc4000fffe03f */
[----:B------:R-:W-:Y:S01]  /*1ff0*/  ULOP3.LUT UR13, UR4, 0x10000, URZ, 0xfc, !UPT ;  /* 0x00010000040d7892 */ /* 0x000fe2000f8efc3f */
[----:B------:R-:W-:Y:S01]  /*2000*/  UMOV UR11, 0x40000040 ;  /* 0x40000040000b7882 */ /* 0x000fe20000000000 */
[----:B------:R-:W-:Y:S02]  /*2010*/  UMOV UR9, 0x40000040 ;  /* 0x4000004000097882 */ /* 0x000fe40000000000 */
[----:B------:R-:W-:Y:S02]  /*2020*/  UIADD3 UR8, UR13, 0x4, URZ ;  /* 0x000000040d087890 */ /* 0x000fe4000fffe03f */
[----:B------:R-:W-:Y:S01]  /*2030*/  UIADD3 UR14, UR12, 0x180, URZ ;  /* 0x000001800c0e7890 */ /* 0x000fe2000fffe03f */
[----:B------:R-:W-:Y:S01]  /*2040*/  UMOV UR4, UR13 ;  /* 0x0000000d00047c82 */ /* 0x000fe20008000000 */
[----:B------:R-:W-:Y:S01]  /*2050*/  UMOV UR15, 0x40000040 ;  /* 0x40000040000f7882 */ /* 0x000fe20000000000 */
[----:B------:R-:W-:-:S06]  /*2060*/  WARPGROUP.ARRIVE ;  /* 0x00000000000079c5 */ /* 0x000fcc0000000000 */
[----:B------:R-:W-:Y:S01]  /*2070*/  HGMMA.64x256x16.F32.BF16 R24, gdesc[UR4].tnspB, RZ, !UPT, gsb0 ;  /* 0x43e00000041879f0 */ /* 0x000fe2000c0018ff */
[----:B------:R-:W-:Y:S02]  /*2080*/  UIADD3 UR6, UR12, 0x80, URZ ;  /* 0x000000800c067890 */ /* 0x000fe4000fffe03f */
[----:B------:R-:W-:Y:S01]  /*2090*/  UIADD3 UR4, UR13, 0x2, URZ ;  /* 0x000000020d047890 */ /* 0x000fe2000fffe03f */
[----:B------:R-:W-:Y:S01]  /*20a0*/  UMOV UR7, 0x40000040 ;  /* 0x4000004000077882 */ /* 0x000fe20000000000 */
[----:B------:R-:W-:Y:S01]  /*20b0*/  UMOV UR5, 0x40000040 ;  /* 0x4000004000057882 */ /* 0x000fe20000000000 */
[----:B------:R-:W-:-:S03]  /*20c0*/  UIADD3 UR12, UR13, 0x6, URZ ;  /* 0x000000060d0c7890 */ /* 0x000fc6000fffe03f */
[----:B------:R-:W-:Y:S01]  /*20d0*/  UMOV UR13, 0x40000040 ;  /* 0x40000040000d7882 */ /* 0x000fe20000000000 */
[----:B------:R-:W-:Y:S02]  /*20e0*/  WARPGROUP.DEPBAR.LE gsb0, 0x0 ;  /* 0x00008000000079c5 */ /* 0x000fe40000010000 */
[----:B------:R-:W-:-:S15]  /*20f0*/  WARPGROUP.ARRIVE ;  /* 0x00000000000079c5 */ /* 0x000fde0000000000 */
[----:B------:R-:W-:-:S01]  /*2100*/  NOP ;  /* 0x0000000000007918 */ /* 0x000fc20000000000 */
        /* <DEDUP_REMOVED lines=13> */
.L_x_354:
[----:B------:R-:W-:-:S04]  /*21e0*/  UIADD3 UR6, UR17, 0x28c60, URZ ;  /* 0x00028c6011067890 */ /* 0x000fc8000fffe03f */
[----:B------:R-:W-:-:S09]  /*21f0*/  UPRMT UR6, UR38, 0x654, UR6 ;  /* 0x0000065426067896 */ /* 0x000fd20008000006 */
[----:B------:R-:W-:Y:S01]  /*2200*/  SYNCS.ARRIVE.TRANS64.RED.A1T0 RZ, [UR6], RZ ;  /* 0x000000ffffff79a7 */ /* 0x000fe20008100406 */
[----:B------:R-:W-:-:S04]  /*2210*/  UIADD3 UR6, UR16, -0x2, URZ ;  /* 0xfffffffe10067890 */ /* 0x000fc8000fffe03f */
[----:B------:R-:W-:-:S06]  /*2220*/  UISETP.GE.AND UP0, UPT, UR6, UR21, UPT ;  /* 0x000000150600728c */ /* 0x000fcc000bf06270 */
[----:B------:R-:W-:-:S13]  /*2230*/  PLOP3.LUT P1, PT, PT, PT, UP0, 0x80, 0x0 ;  /* 0x000000000000781c */ /* 0x000fda0003f2f008 */
[----:B------:R-:W-:Y:S05]  /*2240*/  @!P1 BRA `(.L_x_355) ;  /* 0x0000000800f89947 */ /* 0x000fea0003800000 */
[----:B------:R-:W-:-:S05]  /*2250*/  UMOV UR22, UR6 ;  /* 0x0000000600167c82 */ /* 0x000fca0008000000 */
.L_x_361:
[----:B------:R-:W-:Y:S01]  /*2260*/  BAR.SYNC.DEFER_BLOCKING 0xe, 0x100 ;  /* 0x0384000000007b1d */ /* 0x000fe20000010000 */
[----:B01----:R-:W-:Y:S01]  /*2270*/  IMAD.U32 R3, RZ, RZ, UR48 ;  /* 0x00000030ff037e24 */ /* 0x003fe2000f8e00ff */
[----:B------:R-:W-:-:S03]  /*2280*/  UIADD3 UR48, UR48, 0x1, URZ ;  /* 0x0000000130307890 */ /* 0x000fc6000fffe03f */
[----:B------:R-:W-:Y:S01]  /*2290*/  IMAD R0, R3, 0x40, R16 ;  /* 0x0000004003007824 */ /* 0x000fe200078e0210 */
[----:B------:R-:W-:-:S04]  /*22a0*/  UISETP.NE.AND UP0, UPT, UR48, 0x2, UPT ;  /* 0x000000023000788c */ /* 0x000fc8000bf05270 */
[----:B------:R-:W-:Y:S01]  /*22b0*/  LEA R0, R0, UR39, 0x2 ;  /* 0x0000002700007c11 */ /* 0x000fe2000f8e10ff */
[----:B------:R-:W-:Y:S02]  /*22c0*/  USEL UR6, URZ, 0x1, UP0 ;  /* 0x000000013f067887 */ /* 0x000fe40008000000 */
[----:B------:R-:W-:Y:S02]  /*22d0*/  USEL UR48, UR48, URZ, UP0 ;  /* 0x0000003f30307287 */ /* 0x000fe40008000000 */
[----:B------:R-:W-:Y:S01]  /*22e0*/  ULOP3.LUT UR36, UR36, UR6, URZ, 0x3c, !UPT ;  /* 0x0000000624247292 */ /* 0x000fe2000f8e3c3f */
        /* <DEDUP_REMOVED lines=132> */
.L_x_356:
[----:B------:R-:W-:Y:S01]  /*2b30*/  ULEA UR6, UR48, UR39, 0x3 ;  /* 0x0000002730067291 */ /* 0x000fe2000f8e183f */
[----:B------:R-:W-:-:S05]  /*2b40*/  IMAD.U32 R0, RZ, RZ, UR36 ;  /* 0x00000024ff007e24 */ /* 0x000fca000f8e00ff */
[----:B------:R-:W-:-:S04]  /*2b50*/  SHF.L.U32 R0, R0, 0x1f, RZ ;  /* 0x0000001f00007819 */ /* 0x000fc800000006ff */
[----:B------:R0:W1:Y:S01]  /*2b60*/  SYNCS.PHASECHK.TRANS64.TRYWAIT P1, [UR6+0x28c50], R0 ;  /* 0x028c5000ff0075a7 */ /* 0x0000620008020146 */
[----:B------:R-:W-:Y:S05]  /*2b70*/  @!P0 BRA `(.L_x_357) ;  /* 0x0000000000048947 */ /* 0x000fea0003800000 */
[----:B------:R-:W-:Y:S01]  /*2b80*/  BPT.TRAP 0x1 ;  /* 0x000000040000795c */ /* 0x000fe20000300000 */
.L_x_357:
[----:B-1----:R-:W-:Y:S05]  /*2b90*/  @P1 BRA `(.L_x_358) ;  /* 0x0000000000081947 */ /* 0x002fea0003800000 */
[----:B------:R-:W1:Y:S02]  /*2ba0*/  SYNCS.PHASECHK.TRANS64.TRYWAIT P1, [UR6+0x28c50], R0 ;  /* 0x028c5000ff0075a7 */ /* 0x000e640008020146 */
[----:B-1----:R-:W-:Y:S05]  /*2bb0*/  @!P1 BRA `(.L_x_359) ;  /* 0x000000f800949947 */ /* 0x002fea0003800000 */
.L_x_358:
[----:B------:R-:W-:Y:S01]  /*2bc0*/  UIADD3 UR6, UR39, 0x26800, URZ ;  /* 0x0002680027067890 */ /* 0x000fe2000fffe03f */
[----:B------:R-:W-:Y:S01]  /*2bd0*/  WARPGROUP.ARRIVE ;  /* 0x00000000000079c5 */ /* 0x000fe20000000000 */
[----:B------:R-:W-:Y:S02]  /*2be0*/  ULEA UR18, UR48, UR20, 0xc ;  /* 0x0000001430127291 */ /* 0x000fe4000f8e603f */
[----:B------:R-:W-:Y:S01]  /*2bf0*/  USHF.R.U32.HI UR6, URZ, 0x4, UR6 ;  /* 0x000000043f067899 */ /* 0x000fe20008011606 */
[----:B------:R-:W-:Y:S01]  /*2c00*/  UMOV UR19, 0x40000040 ;  /* 0x4000004000137882 */ /* 0x000fe20000000000 */
[----:B------:R-:W-:Y:S02]  /*2c10*/  UMOV UR17, 0x40000040 ;  /* 0x4000004000117882 */ /* 0x000fe40000000000 */
[----:B------:R-:W-:Y:S01]  /*2c20*/  ULOP3.LUT UR6, UR6, 0x3fff, URZ, 0xc0, !UPT ;  /* 0x00003fff06067892 */ /* 0x000fe2000f8ec03f */
[----:B------:R-:W-:Y:S01]  /*2c30*/  UMOV UR7, 0x40000040 ;  /* 0x4000004000077882 */ /* 0x000fe20000000000 */
[----:B------:R-:W-:-:S02]  /*2c40*/  UIADD3 UR10, UR18, 0x100, URZ ;  /* 0x00000100120a7890 */ /* 0x000fc4000fffe03f */
[----:B------:R-:W-:Y:S02]  /*2c50*/  ULOP3.LUT UR16, UR6, 0x10000, URZ, 0xfc, !UPT ;  /* 0x0001000006107892 */ /* 0x000fe4000f8efc3f */
[----:B------:R-:W-:Y:S01]  /*2c60*/  UIADD3 UR6, UR18, 0x80, URZ ;  /* 0x0000008012067890 */ /* 0x000fe2000fffe03f */
[----:B------:R-:W-:Y:S01]  /*2c70*/  UMOV UR11, 0x40000040 ;  /* 0x40000040000b7882 */ /* 0x000fe20000000000 */
[----:B------:R-:W-:Y:S01]  /*2c80*/  UIADD3 UR14, UR18, 0x180, URZ ;  /* 0x00000180120e7890 */ /* 0x000fe2000fffe03f */
[----:B------:R-:W-:-:S04]  /*2c90*/  UMOV UR15, 0x40000040 ;  /* 0x40000040000f7882 */ /* 0x000fc80000000000 */
        /* <DEDUP_REMOVED lines=17> */
.L_x_360:
[----:B------:R-:W-:Y:S02]  /*2db0*/  UISETP.GT.AND UP0, UPT, UR22, UR21, UPT ;  /* 0x000000151600728c */ /* 0x000fe4000bf04270 */
[----:B------:R-:W-:Y:S02]  /*2dc0*/  ULEA UR6, UR48, UR39, 0x3 ;  /* 0x0000002730067291 */ /* 0x000fe4000f8e183f */
[----:B------:R-:W-:Y:S02]  /*2dd0*/  UIADD3 UR22, UR22, -0x1, URZ ;  /* 0xffffffff16167890 */ /* 0x000fe4000fffe03f */
[----:B------:R-:W-:Y:S01]  /*2de0*/  UIADD3 UR6, UR6, 0x28c60, URZ ;  /* 0x00028c6006067890 */ /* 0x000fe2000fffe03f */
[----:B------:R-:W-:-:S03]  /*2df0*/  PLOP3.LUT P1, PT, PT, PT, UP0, 0x80, 0x0 ;  /* 0x000000000000781c */ /* 0x000fc60003f2f008 */
[----:B------:R-:W-:-:S09]  /*2e00*/  UPRMT UR6, UR38, 0x654, UR6 ;  /* 0x0000065426067896 */ /* 0x000fd20008000006 */
[----:B------:R-:W-:Y:S01]  /*2e10*/  SYNCS.ARRIVE.TRANS64.RED.A1T0 RZ, [UR6], RZ ;  /* 0x000000ffffff79a7 */ /* 0x000fe20008100406 */
[----:B------:R-:W-:Y:S05]  /*2e20*/  @P1 BRA `(.L_x_361) ;  /* 0xfffffff4000c1947 */ /* 0x000fea000383ffff */
.L_x_355:
[----:B------:R-:W-:Y:S01]  /*2e30*/  BAR.SYNC.DEFER_BLOCKING 0xe, 0x100 ;  /* 0x0384000000007b1d */ /* 0x000fe20000010000 */
[----:B01----:R-:W-:Y:S01]  /*2e40*/  IMAD.U32 R3, RZ, RZ, UR48 ;  /* 0x00000030ff037e24 */ /* 0x003fe2000f8e00ff */
[----:B------:R-:W-:Y:S01]  /*2e50*/  UIADD3 UR48, UR48, 0x1, URZ ;  /* 0x0000000130307890 */ /* 0x000fe2000fffe03f */
[----:B------:R-:W-:Y:S02]  /*2e60*/  PLOP3.LUT P0, PT, PT, PT, PT, 0x8, 0x0 ;  /* 0x000000000000781c */ /* 0x000fe40003f0e170 */
[----:B------:R-:W-:Y:S01]  /*2e70*/  CS2R R12, SRZ ;  /* 0x00000000000c7805 */ /* 0x000fe2000001ff00 */
        /* <DEDUP_REMOVED lines=138> */
.L_x_349:
        /* <DEDUP_REMOVED lines=37> */
.L_x_362:
        /* <DEDUP_REMOVED lines=94> */
[----:B------:R-:W-:Y:S02]  /*3f50*/  IMAD.U32 R10, RZ, RZ, UR6 ;  /* 0x00000006ff0a7e24 */ /* 0x000fe4000f8e00ff */
[----:B------:R-:W-:Y:S02]  /*3f60*/  IMAD.U32 R6, RZ, RZ, UR4 ;  /* 0x00000004ff067e24 */ /* 0x000fe4000f8e00ff */
[----:B------:R-:W-:-:S02]  /*3f70*/  IMAD.U32 R7, RZ, RZ, UR5 ;  /* 0x00000005ff077e24 */ /* 0x000fc4000f8e00ff */
[----:B------:R-:W-:Y:S02]  /*3f80*/  IMAD.U32 R11, RZ, RZ, UR7 ;  /* 0x00000007ff0b7e24 */ /* 0x000fe4000f8e00ff */
[----:B------:R-:W-:Y:S02]  /*3f90*/  IMAD.MOV.U32 R8, RZ, RZ, 0x70 ;  /* 0x00000070ff087424 */ /* 0x000fe400078e00ff */
[----:B------:R-:W-:Y:S02]  /*3fa0*/  IMAD.MOV.U32 R12, RZ, RZ, 0x1 ;  /* 0x00000001ff0c7424 */ /* 0x000fe400078e00ff */
[----:B0-----:R-:W-:-:S07]  /*3fb0*/  IMAD.MOV.U32 R13, RZ, RZ, RZ ;  /* 0x000000ffff0d7224 */ /* 0x001fce00078e00ff */
[----:B------:R-:W-:-:S07]  /*3fc0*/  LEPC R20, `(.L_x_363) ;  /* 0x000000001014794e */ /* 0x000fce0000000000 */
[----:B-1----:R-:W-:Y:S05]  /*3fd0*/  CALL.ABS.NOINC R14 ;  /* 0x000000000e007343 */ /* 0x002fea0003c00000 */
.L_x_363:
[----:B------:R-:W-:Y:S01]  /*3fe0*/  ULEA.HI UR4, UR46, UR46, URZ, 0x1 ;  /* 0x0000002e2e047291 */ /* 0x000fe2000f8f083f */
[----:B------:R-:W-:Y:S01]  /*3ff0*/  IMAD.MOV.U32 R3, RZ, RZ, 0x1 ;  /* 0x00000001ff037424 */ /* 0x000fe200078e00ff */
[----:B------:R-:W-:Y:S02]  /*4000*/  ISETP.NE.AND P0, PT, RZ, UR47, PT ;  /* 0x0000002fff007c0c */ /* 0x000fe4000bf05270 */
[----:B------:R-:W-:Y:S02]  /*4010*/  ULOP3.LUT UR4, UR4, 0xfffffffe, URZ, 0xc0, !UPT ;  /* 0xfffffffe04047892 */ /* 0x000fe4000f8ec03f */
[----:B------:R-:W-:Y:S02]  /*4020*/  SEL R3, R3, 0x2, !P0 ;  /* 0x0000000203037807 */ /* 0x000fe40004000000 */
[----:B------:R-:W-:Y:S02]  /*4030*/  UIADD3 UR4, UR46, -UR4, URZ ;  /* 0x800000042e047290 */ /* 0x000fe4000fffe03f */
[----:B------:R-:W-:-:S04]  /*4040*/  LOP3.LUT R3, R3, 0x1, RZ, 0xfc, !PT ;  /* 0x0000000103037812 */ /* 0x000fc800078efcff */
[----:B------:R-:W-:Y:S01]  /*4050*/  IMAD.U32 R0, RZ, RZ, UR4 ;  /* 0x00000004ff007e24 */ /* 0x000fe2000f8e00ff */
[----:B------:R-:W-:-:S04]  /*4060*/  ISETP.NE.AND P0, PT, R3, 0x3, PT ;  /* 0x000000030300780c */ /* 0x000fc80003f05270 */
[----:B------:R-:W-:-:S04]  /*4070*/  SHF.L.U32 R0, R0, 0x1f, RZ ;  /* 0x0000001f00007819 */ /* 0x000fc800000006ff */
[----:B------:R-:W0:Y:S02]  /*4080*/  SYNCS.PHASECHK.TRANS64.TRYWAIT P1, [UR39+0x28c00], R0 ;  /* 0x028c0000ff0075a7 */ /* 0x000e240008020167 */
[----:B0-----:R-:W-:Y:S05]  /*4090*/  @!P1 BRA `(.L_x_364) ;  /* 0x000000e400749947 */ /* 0x001fea0003800000 */
.L_x_486:
[----:B------:R-:W-:Y:S05]  /*40a0*/  @!P0 BRA `(.L_x_365) ;  /* 0x0000000000048947 */ /* 0x000fea0003800000 */
[----:B------:R-:W-:Y:S01]  /*40b0*/  BPT.TRAP 0x1 ;  /* 0x000000040000795c */ /* 0x000fe20000300000 */
.L_x_365:
[----:B------:R-:W-:Y:S02]  /*40c0*/  IMAD.U32 R6, RZ, RZ, UR48 ;  /* 0x00000030ff067e24 */ /* 0x000fe4000f8e00ff */
[----:B------:R-:W-:-:S03]  /*40d0*/  IMAD.U32 R9, RZ, RZ, UR36 ;  /* 0x00000024ff097e24 */ /* 0x000fc6000f8e00ff */
[----:B------:R-:W-:Y:S02]  /*40e0*/  LEA R6, R6, UR39, 0x3 ;  /* 0x0000002706067c11 */ /* 0x000fe4000f8e18ff */
[----:B------:R-:W-:-:S04]  /*40f0*/  SHF.L.U32 R9, R9, 0x1f, RZ ;  /* 0x0000001f09097819 */ /* 0x000fc800000006ff */
[----:B------:R1:W2:Y:S01]  /*4100*/  SYNCS.PHASECHK.TRANS64.TRYWAIT P1, [R6+URZ+0x28c30], R9 ;  /* 0x028c3009060075a7 */ /* 0x0002a2000802017f */
[----:B------:R-:W-:Y:S05]  /*4110*/  @!P0 BRA `(.L_x_366) ;  /* 0x0000000000048947 */ /* 0x000fea0003800000 */
[----:B------:R-:W-:Y:S01]  /*4120*/  BPT.TRAP 0x1 ;  /* 0x000000040000795c */ /* 0x000fe20000300000 */
.L_x_366:
[----:B--2---:R-:W-:Y:S05]  /*4130*/  @P1 BRA `(.L_x_367) ;  /* 0x0000000000081947 */ /* 0x004fea0003800000 */
[----:B------:R-:W2:Y:S02]  /*4140*/  SYNCS.PHASECHK.TRANS64.TRYWAIT P1, [R6+URZ+0x28c30], R9 ;  /* 0x028c3009060075a7 */ /* 0x000ea4000802017f */
[----:B--2---:R-:W-:Y:S05]  /*4150*/  @!P1 BRA `(.L_x_368) ;  /* 0x000000e4005c9947 */ /* 0x004fea0003800000 */
.L_x_367:
[----:B------:R-:W-:-:S04]  /*4160*/  UIADD3 UR4, UR39, 0x22400, URZ ;  /* 0x0002240027047890 */ /* 0x000fc8000fffe03f */
[----:B------:R-:W-:-:S04]  /*4170*/  USHF.R.U32.HI UR4, URZ, 0x4, UR4 ;  /* 0x000000043f047899 */ /* 0x000fc80008011604 */
[----:B------:R-:W-:-:S06]  /*4180*/  ULOP3.LUT UR4, UR4, 0x3fff, URZ, 0xc0, !UPT ;  /* 0x00003fff04047892 */ /* 0x000fcc000f8ec03f */
[----:B0-----:R-:W-:Y:S01]  /*4190*/  IMAD.U32 R3, RZ, RZ, UR4 ;  /* 0x00000004ff037e24 */ /* 0x001fe2000f8e00ff */
[----:B------:R-:W-:Y:S05]  /*41a0*/  WARPSYNC.ALL ;  /* 0x0000000000007948 */ /* 0x000fea0003800000 */
[----:B------:R-:W-:-:S04]  /*41b0*/  LOP3.LUT R3, R3, 0x10000, RZ, 0xfc, !PT ;  /* 0x0001000003037812 */ /* 0x000fc800078efcff */
[----:B------:R-:W-:Y:S01]  /*41c0*/  R2UR UR12, R3 ;  /* 0x00000000030c72ca */ /* 0x000fe200000e0000 */
[----:B------:R-:W-:Y:S01]  /*41d0*/  UIADD3 UR4, UR39, 0x20400, URZ ;  /* 0x0002040027047890 */ /* 0x000fe2000fffe03f */
[----:B------:R-:W-:Y:S01]  /*41e0*/  WARPGROUP.ARRIVE ;  /* 0x00000000000079c5 */ /* 0x000fe20000000000 */
[----:B------:R-:W-:Y:S01]  /*41f0*/  UMOV UR7, 0x40000040 ;  /* 0x4000004000077882 */ /* 0x000fe20000000000 */
[----:B------:R-:W-:Y:S01]  /*4200*/  UMOV UR5, 0x40000040 ;  /* 0x4000004000057882 */ /* 0x000fe20000000000 */
[----:B------:R-:W-:Y:S01]  /*4210*/  USHF.R.U32.HI UR4, URZ, 0x4, UR4 ;  /* 0x000000043f047899 */ /* 0x000fe20008011604 */
[----:B------:R-:W-:Y:S01]  /*4220*/  UMOV UR11, 0x40000040 ;  /* 0x40000040000b7882 */ /* 0x000fe20000000000 */
[----:B------:R-:W-:Y:S02]  /*4230*/  UMOV UR9, 0x40000040 ;  /* 0x4000004000097882 */ /* 0x000fe40000000000 */
[----:B------:R-:W-:Y:S01]  /*4240*/  ULOP3.LUT UR4, UR4, 0x3fff, URZ, 0xc0, !UPT ;  /* 0x00003fff04047892 */ /* 0x000fe2000f8ec03f */
[----:B------:R-:W-:-:S03]  /*4250*/  UMOV UR15, 0x40000040 ;  /* 0x40000040000f7882 */ /* 0x000fc60000000000 */
[----:B------:R-:W-:Y:S02]  /*4260*/  ULEA UR12, UR48, UR12, 0x9 ;  /* 0x0000000c300c7291 */ /* 0x000fe4000f8e483f */
[----:B------:R-:W-:Y:S02]  /*4270*/  ULOP3.LUT UR13, UR4, 0x10000, URZ, 0xfc, !UPT ;  /* 0x00010000040d7892 */ /* 0x000fe4000f8efc3f */
[----:B------:R-:W-:Y:S02]  /*4280*/  UIADD3 UR10, UR12, 0x4, URZ ;  /* 0x000000040c0a7890 */ /* 0x000fe4000fffe03f */
[----:B------:R-:W-:Y:S01]  /*4290*/  UIADD3 UR8, UR13, 0x4, URZ ;  /* 0x000000040d087890 */ /* 0x000fe2000fffe03f */
[----:B------:R-:W-:Y:S02]  /*42a0*/  UMOV UR6, UR12 ;  /* 0x0000000c00067c82 */ /* 0x000fe40008000000 */
[----:B------:R-:W-:Y:S01]  /*42b0*/  UMOV UR4, UR13 ;  /* 0x0000000d00047c82 */ /* 0x000fe20008000000 */
[----:B------:R-:W-:Y:S01]  /*42c0*/  UIADD3 UR14, UR12, 0x6, URZ ;  /* 0x000000060c0e7890 */ /* 0x000fe2000fffe03f */
[----:B------:R-:W-:Y:S01]  /*42d0*/  HGMMA.64x64x16.F32.BF16 R24, gdesc[UR4], RZ, !UPT, gsb0 ;  /* 0x00e00000041879f0 */ /* 0x000fe2000c0018ff */
[----:B------:R-:W-:-:S02]  /*42e0*/  UIADD3 UR6, UR12, 0x2, URZ ;  /* 0x000000020c067890 */ /* 0x000fc4000fffe03f */
[----:B------:R-:W-:Y:S01]  /*42f0*/  UIADD3 UR4, UR13, 0x2, URZ ;  /* 0x000000020d047890 */ /* 0x000fe2000fffe03f */
[----:B------:R-:W-:Y:S01]  /*4300*/  UMOV UR7, 0x40000040 ;  /* 0x4000004000077882 */ /* 0x000fe20000000000 */
[----:B------:R-:W-:Y:S01]  /*4310*/  UMOV UR5, 0x40000040 ;  /* 0x4000004000057882 */ /* 0x000fe20000000000 */
[----:B------:R-:W-:-:S03]  /*4320*/  UIADD3 UR12, UR13, 0x6, URZ ;  /* 0x000000060d0c7890 */ /* 0x000fc6000fffe03f */
        /* <DEDUP_REMOVED lines=13> */
.L_x_369:
        /* <DEDUP_REMOVED lines=45> */
[----:B------:R-:W-:Y:S01]  /*46d0*/  FMNMX.FTZ R4, R28, R5, !PT ;  /* 0x000000051c047209 */ /* 0x000fe20007810000 */
[----:B------:R-:W-:Y:S01]  /*46e0*/  FMUL.FTZ R46, R46, UR6 ;  /* 0x000000062e2e7c20 */ /* 0x000fe20008410000 */
[----:B------:R-:W-:Y:S01]  /*46f0*/  FMUL.FTZ R47, R47, UR6 ;  /* 0x000000062f2f7c20 */ /* 0x000fe20008410000 */
[----:B------:R-:W4:Y:S01]  /*4700*/  MUFU.TANH R26, R26 ;  /* 0x0000001a001a7308 */ /* 0x000f220000002400 */
        /* <DEDUP_REMOVED lines=8> */
[----:B---3--:R-:W-:-:S02]  /*4790*/  FSEL R32, R32, -INF , P1 ;  /* 0xff80000020207808 */ /* 0x008fc40000800000 */
[----:B------:R-:W-:Y:S02]  /*47a0*/  R2UR UR6, R6 ;  /* 0x00000000060672ca */ /* 0x000fe400000e0000 */
[----:B------:R-:W-:-:S03]  /*47b0*/  FMNMX.FTZ R4, R32, R5, !PT ;  /* 0x0000000520047209 */ /* 0x000fc60007810000 */
[----:B------:R-:W3:Y:S01]  /*47c0*/  MUFU.TANH R27, R27 ;  /* 0x0000001b001b7308 */ /* 0x000ee20000002400 */
[----:B----4-:R-:W-:Y:S02]  /*47d0*/  FSEL R26, R26, -INF , P5 ;  /* 0xff8000001a1a7808 */ /* 0x010fe40002800000 */
[----:B------:R-:W-:-:S05]  /*47e0*/  ISETP.GT.AND P5, PT, R0, 0x18, PT ;  /* 0x000000180000780c */ /* 0x000fca0003fa4270 */
[----:B------:R-:W4:Y:S01]  /*47f0*/  MUFU.TANH R36, R36 ;  /* 0x0000002400247308 */ /* 0x000f220000002400 */
[----:B0-----:R-:W-:Y:S01]  /*4800*/  FSEL R33, R33, -INF , P6 ;  /* 0xff80000021217808 */ /* 0x001fe20003000000 */
[----:B------:R-:W-:-:S03]  /*4810*/  UIADD3 UR6, UR6, 0x28c40, URZ ;  /* 0x00028c4006067890 */ /* 0x000fc6000fffe03f */
[----:B------:R-:W-:Y:S01]  /*4820*/  FMNMX.FTZ R5, R33, R4, !PT ;  /* 0x0000000421057209 */ /* 0x000fe20007810000 */
[----:B------:R-:W-:Y:S02]  /*4830*/  UPRMT UR6, UR38, 0x654, UR6 ;  /* 0x0000065426067896 */ /* 0x000fe40008000006 */
[----:B------:R-:W0:Y:S01]  /*4840*/  MUFU.TANH R30, R30 ;  /* 0x0000001e001e7308 */ /* 0x000e220000002400 */
[----:B---3--:R-:W-:Y:S02]  /*4850*/  FSEL R27, R27, -INF , P4 ;  /* 0xff8000001b1b7808 */ /* 0x008fe40002000000 */
[----:B------:R-:W-:-:S04]  /*4860*/  ISETP.GT.AND P4, PT, R0, 0x19, PT ;  /* 0x000000190000780c */ /* 0x000fc80003f84270 */
[----:B------:R-:W-:Y:S01]  /*4870*/  SYNCS.ARRIVE.TRANS64.RED.A1T0 RZ, [UR6], RZ ;  /* 0x000000ffffff79a7 */ /* 0x000fe20008100406 */
[----:B------:R-:W3:Y:S01]  /*4880*/  MUFU.TANH R37, R37 ;  /* 0x0000002500257308 */ /* 0x000ee20000002400 */
[----:B----4-:R-:W-:-:S04]  /*4890*/  FSEL R36, R36, -INF , P5 ;  /* 0xff80000024247808 */ /* 0x010fc80002800000 */
[----:B------:R-:W-:-:S03]  /*48a0*/  FMNMX.FTZ R4, R36, R5, !PT ;  /* 0x0000000524047209 */ /* 0x000fc60007810000 */
[----:B------:R-:W4:Y:S01]  /*48b0*/  MUFU.TANH R31, R31 ;  /* 0x0000001f001f7308 */ /* 0x000f220000002400 */
[----:B0-----:R-:W-:Y:S02]  /*48c0*/  FSEL R30, R30, -INF , P3 ;  /* 0xff8000001e1e7808 */ /* 0x001fe40001800000 */
[----:B------:R-:W-:-:S05]  /*48d0*/  ISETP.GT.AND P3, PT, R0, 0x20, PT ;  /* 0x000000200000780c */ /* 0x000fca0003f64270 */
[----:B------:R-:W0:Y:S01]  /*48e0*/  MUFU.TANH R40, R40 ;  /* 0x0000002800287308 */ /* 0x000e220000002400 */
[----:B---3--:R-:W-:-:S04]  /*48f0*/  FSEL R37, R37, -INF , P4 ;  /* 0xff80000025257808 */ /* 0x008fc80002000000 */
[----:B------:R-:W-:-:S03]  /*4900*/  FMNMX.FTZ R5, R37, R4, !PT ;  /* 0x0000000425057209 */ /* 0x000fc60007810000 */
[----:B------:R-:W3:Y:S01]  /*4910*/  MUFU.TANH R34, R34 ;  /* 0x0000002200227308 */ /* 0x000ee20000002400 */
[----:B----4-:R-:W-:Y:S02]  /*4920*/  FSEL R31, R31, -INF , P2 ;  /* 0xff8000001f1f7808 */ /* 0x010fe40001000000 */
[----:B------:R-:W-:-:S05]  /*4930*/  ISETP.GT.AND P2, PT, R0, 0x21, PT ;  /* 0x000000210000780c */ /* 0x000fca0003f44270 */
[----:B------:R-:W4:Y:S01]  /*4940*/  MUFU.TANH R41, R41 ;  /* 0x0000002900297308 */ /* 0x000f220000002400 */
[----:B0-----:R-:W-:-:S04]  /*4950*/  FSEL R40, R40, -INF , P3 ;  /* 0xff80000028287808 */ /* 0x001fc80001800000 */
[----:B------:R-:W-:-:S03]  /*4960*/  FMNMX.FTZ R4, R40, R5, !PT ;  /* 0x0000000528047209 */ /* 0x000fc60007810000 */
[----:B------:R-:W0:Y:S01]  /*4970*/  MUFU.TANH R35, R35 ;  /* 0x0000002300237308 */ /* 0x000e220000002400 */
[----:B---3--:R-:W-:Y:S02]  /*4980*/  FSEL R34, R34, -INF , P1 ;  /* 0xff80000022227808 */ /* 0x008fe40000800000 */
[----:B------:R-:W-:-:S05]  /*4990*/  ISETP.GT.AND P1, PT, R0, 0x28, PT ;  /* 0x000000280000780c */ /* 0x000fca0003f24270 */
        /* <DEDUP_REMOVED lines=34> */
[----:B---3--:R-:W-:-:S04]  /*4bc0*/  FSEL R53, R53, -INF , P2 ;  /* 0xff80000035357808 */ /* 0x008fc80001000000 */
[----:B------:R-:W-:-:S03]  /*4bd0*/  FMNMX.FTZ R4, R53, R0, !PT ;  /* 0x0000000035047209 */ /* 0x000fc60007810000 */
[----:B------:R-:W3:Y:S01]  /*4be0*/  MUFU.TANH R50, R50 ;  /* 0x0000003200327308 */ /* 0x000ee20000002400 */
[----:B----4-:R-:W-:Y:S01]  /*4bf0*/  FSEL R46, R46, -INF , P1 ;  /* 0xff8000002e2e7808 */ /* 0x010fe20000800000 */
[----:B------:R-:W4:Y:S06]  /*4c00*/  SHFL.BFLY PT, R5, R4, 0x2, 0x1f ;  /* 0x0c401f0004057f89 */ /* 0x000f2c00000e0000 */
[----:B------:R-:W5:Y:S01]  /*4c10*/  MUFU.TANH R51, R51 ;  /* 0x0000003300337308 */ /* 0x000f620000002400 */
[----:B0-----:R-:W-:-:S07]  /*4c20*/  FSEL R47, R47, -INF , P6 ;  /* 0xff8000002f2f7808 */ /* 0x001fce0003000000 */
[----:B------:R-:W0:Y:S01]  /*4c30*/  MUFU.TANH R54, R54 ;  /* 0x0000003600367308 */ /* 0x000e220000002400 */
[----:B---3--:R-:W-:-:S07]  /*4c40*/  FSEL R50, R50, -INF , P5 ;  /* 0xff80000032327808 */ /* 0x008fce0002800000 */
[----:B------:R-:W3:Y:S01]  /*4c50*/  MUFU.TANH R55, R55 ;  /* 0x0000003700377308 */ /* 0x000ee20000002400 */
[----:B-----5:R-:W-:Y:S02]  /*4c60*/  FSEL R51, R51, -INF , P4 ;  /* 0xff80000033337808 */ /* 0x020fe40002000000 */
[----:B----4-:R-:W-:Y:S02]  /*4c70*/  FMNMX.FTZ R7, R4, R5, !PT ;  /* 0x0000000504077209 */ /* 0x010fe40007810000 */
[----:B------:R-:W-:-:S03]  /*4c80*/  FMNMX.FTZ R5, R26, R27, !PT ;  /* 0x0000001b1a057209 */ /* 0x000fc60007810000 */
[----:B------:R-:W4:Y:S01]  /*4c90*/  SHFL.BFLY PT, R8, R7, 0x1, 0x1f ;  /* 0x0c201f0007087f89 */ /* 0x000f2200000e0000 */
[----:B------:R-:W-:Y:S02]  /*4ca0*/  FMNMX.FTZ R0, R30, R5, !PT ;  /* 0x000000051e007209 */ /* 0x000fe40007810000 */
[----:B0-----:R-:W-:Y:S02]  /*4cb0*/  FSEL R54, R54, -INF , P3 ;  /* 0xff80000036367808 */ /* 0x001fe40001800000 */
[----:B------:R-:W-:-:S04]  /*4cc0*/  FMNMX.FTZ R5, R31, R0, !PT ;  /* 0x000000001f057209 */ /* 0x000fc80007810000 */
[----:B------:R-:W-:Y:S02]  /*4cd0*/  FMNMX.FTZ R0, R34, R5, !PT ;  /* 0x0000000522007209 */ /* 0x000fe40007810000 */
[----:B---3--:R-:W-:Y:S02]  /*4ce0*/  FSEL R55, R55, -INF , P2 ;  /* 0xff80000037377808 */ /* 0x008fe40001000000 */
[----:B------:R-:W-:-:S04]  /*4cf0*/  FMNMX.FTZ R5, R35, R0, !PT ;  /* 0x0000000023057209 */ /* 0x000fc80007810000 */
[----:B------:R-:W-:-:S04]  /*4d00*/  FMNMX.FTZ R0, R38, R5, !PT ;  /* 0x0000000526007209 */ /* 0x000fc80007810000 */
[----:B------:R-:W-:Y:S02]  /*4d10*/  FMNMX.FTZ R5, R39, R0, !PT ;  /* 0x0000000027057209 */ /* 0x000fe40007810000 */
[----:B----4-:R-:W-:Y:S02]  /*4d20*/  FMNMX.FTZ R7, R7, R8, !PT ;  /* 0x0000000807077209 */ /* 0x010fe40007810000 */
        /* <DEDUP_REMOVED lines=14> */
[----:B------:R-:W-:Y:S01]  /*4e10*/  MUFU.EX2 R24, R24 ;  /* 0x0000001800187308 */ /* 0x000fe20000000800 */
[--C-:B------:R-:W-:Y:S01]  /*4e20*/  FFMA.FTZ R32, R32, UR10, -R4.reuse ;  /* 0x0000000a20207c23 */ /* 0x100fe20008010804 */
[--C-:B------:R-:W-:Y:S01]  /*4e30*/  FFMA.FTZ R33, R33, UR10, -R4.reuse ;  /* 0x0000000a21217c23 */ /* 0x100fe20008010804 */
[----:B------:R-:W-:Y:S01]  /*4e40*/  FMNMX.FTZ R0, R54, R5, !PT ;  /* 0x0000000536007209 */ /* 0x000fe20007810000 */
[--C-:B------:R-:W-:Y:S01]  /*4e50*/  FFMA.FTZ R36, R36, UR10, -R4.reuse ;  /* 0x0000000a24247c23 */ /* 0x100fe20008010804 */
[--C-:B------:R-:W-:Y:S01]  /*4e60*/  FFMA.FTZ R37, R37, UR10, -R4.reuse ;  /* 0x0000000a25257c23 */ /* 0x100fe20008010804 */
[--C-:B------:R-:W-:Y:S01]  /*4e70*/  FFMA.FTZ R40, R40, UR10, -R4.reuse ;  /* 0x0000000a28287c23 */ /* 0x100fe20008010804 */
[----:B------:R-:W-:Y:S01]  /*4e80*/  FMNMX.FTZ R0, R55, R0, !PT ;  /* 0x0000000037007209 */ /* 0x000fe20007810000 */
[----:B------:R-:W0:Y:S01]  /*4e90*/  MUFU.EX2 R25, R25 ;  /* 0x0000001900197308 */ /* 0x000e220000000800 */
[--C-:B------:R-:W-:Y:S01]  /*4ea0*/  FFMA.FTZ R41, R41, UR10, -R4.reuse ;  /* 0x0000000a29297c23 */ /* 0x100fe20008010804 */
[--C-:B------:R-:W-:Y:S01]  /*4eb0*/  FFMA.FTZ R44, R44, UR10, -R4.reuse ;  /* 0x0000000a2c2c7c23 */ /* 0x100fe20008010804 */
[--C-:B------:R-:W-:Y:S01]  /*4ec0*/  FFMA.FTZ R45, R45, UR10, -R4.reuse ;  /* 0x0000000a2d2d7c23 */ /* 0x100fe20008010804 */
[----:B------:R-:W3:Y:S01]  /*4ed0*/  SHFL.BFLY PT, R5, R0, 0x2, 0x1f ;  /* 0x0c401f0000057f89 */ /* 0x000ee200000e0000 */
[--C-:B------:R-:W-:Y:S01]  /*4ee0*/  FFMA.FTZ R48, R48, UR10, -R4.reuse ;  /* 0x0000000a30307c23 */ /* 0x100fe20008010804 */
[--C-:B------:R-:W-:Y:S01]  /*4ef0*/  FFMA.FTZ R49, R49, UR10, -R4.reuse ;  /* 0x0000000a31317c23 */ /* 0x100fe20008010804 */
[--C-:B------:R-:W-:Y:S01]  /*4f00*/  FFMA.FTZ R52, R52, UR10, -R4.reuse ;  /* 0x0000000a34347c23 */ /* 0x100fe20008010804 */
[----:B------:R-:W-:Y:S01]  /*4f10*/  MUFU.EX2 R28, R28 ;  /* 0x0000001c001c7308 */ /* 0x000fe20000000800 */
[----:B------:R-:W-:-:S07]  /*4f20*/  FFMA.FTZ R4, R53, UR10, -R4 ;  /* 0x0000000a35047c23 */ /* 0x000fce0008010804 */
[----:B------:R-:W4:Y:S01]  /*4f30*/  MUFU.EX2 R29, R29 ;  /* 0x0000001d001d7308 */ /* 0x000f220000000800 */
[----:B0-----:R-:W-:Y:S01]  /*4f40*/  FADD.FTZ R11, R24, R25 ;  /* 0x00000019180b7221 */ /* 0x001fe20000010000 */
[----:B------:R-:W-:-:S06]  /*4f50*/  F2FP.BF16.F32.PACK_AB R152, R25, R24 ;  /* 0x000000181998723e */ /* 0x000fcc00000010ff */
[----:B------:R-:W-:Y:S01]  /*4f60*/  MUFU.EX2 R32, R32 ;  /* 0x0000002000207308 */ /* 0x000fe20000000800 */
[----:B---3--:R-:W-:-:S07]  /*4f70*/  FMNMX.FTZ R5, R0, R5, !PT ;  /* 0x0000000500057209 */ /* 0x008fce0007810000 */
[----:B------:R-:W0:Y:S01]  /*4f80*/  MUFU.EX2 R33, R33 ;  /* 0x0000002100217308 */ /* 0x000e220000000800 */
[----:B------:R-:W3:Y:S01]  /*4f90*/  SHFL.BFLY PT, R0, R5, 0x1, 0x1f ;  /* 0x0c201f0005007f89 */ /* 0x000ee200000e0000 */
[----:B----4-:R-:W-:-:S06]  /*4fa0*/  F2FP.BF16.F32.PACK_AB R154, R29, R28 ;  /* 0x0000001c1d9a723e */ /* 0x010fcc00000010ff */
[----:B------:R-:W-:Y:S08]  /*4fb0*/  MUFU.EX2 R36, R36 ;  /* 0x0000002400247308 */ /* 0x000ff00000000800 */
[----:B------:R-:W4:Y:S01]  /*4fc0*/  MUFU.EX2 R37, R37 ;  /* 0x0000002500257308 */ /* 0x000f220000000800 */
[----:B0-----:R-:W-:-:S07]  /*4fd0*/  F2FP.BF16.F32.PACK_AB R156, R33, R32 ;  /* 0x00000020219c723e */ /* 0x001fce00000010ff */
[----:B------:R-:W-:Y:S01]  /*4fe0*/  MUFU.EX2 R40, R40 ;  /* 0x0000002800287308 */ /* 0x000fe20000000800 */
[----:B---3--:R-:W-:-:S04]  /*4ff0*/  FMNMX.FTZ R0, R5, R0, !PT ;  /* 0x0000000005007209 */ /* 0x008fc80007810000 */
[C---:B------:R-:W-:Y:S01]  /*5000*/  FSETP.NEU.FTZ.AND P1, PT, R0.reuse, -INF , PT ;  /* 0xff8000000000780b */ /* 0x040fe20003f3d000 */
[----:B------:R-:W-:Y:S02]  /*5010*/  FMUL.FTZ R5, R0, UR10 ;  /* 0x0000000a00057c20 */ /* 0x000fe40008410000 */
[----:B------:R-:W0:Y:S01]  /*5020*/  MUFU.EX2 R41, R41 ;  /* 0x0000002900297308 */ /* 0x000e220000000800 */
[----:B----4-:R-:W-:Y:S02]  /*5030*/  F2FP.BF16.F32.PACK_AB R158, R37, R36 ;  /* 0x00000024259e723e */ /* 0x010fe400000010ff */
[----:B------:R-:W-:-:S05]  /*5040*/  FSEL R8, R5, RZ, P1 ;  /* 0x000000ff05087208 */ /* 0x000fca0000800000 */
[--C-:B------:R-:W-:Y:S01]  /*5050*/  FFMA.FTZ R26, R26, UR10, -R8.reuse ;  /* 0x0000000a1a1a7c23 */ /* 0x100fe20008010808 */
        /* <DEDUP_REMOVED lines=13> */
[----:B------:R-:W3:Y:S01]  /*5130*/  MUFU.EX2 R27, R27 ;  /* 0x0000001b001b7308 */ /* 0x000ee20000000800 */
[--C-:B------:R-:W-:Y:S01]  /*5140*/  FFMA.FTZ R51, R51, UR10, -R8.reuse ;  /* 0x0000000a33337c23 */ /* 0x100fe20008010808 */
[--C-:B------:R-:W-:Y:S01]  /*5150*/  FFMA.FTZ R54, R54, UR10, -R8.reuse ;  /* 0x0000000a36367c23 */ /* 0x100fe20008010808 */
[----:B------:R-:W-:Y:S01]  /*5160*/  FFMA.FTZ R8, R55, UR10, -R8 ;  /* 0x0000000a37087c23 */ /* 0x000fe20008010808 */
[----:B0-----:R-:W-:-:S04]  /*5170*/  F2FP.BF16.F32.PACK_AB R160, R41, R40 ;  /* 0x0000002829a0723e */ /* 0x001fc800000010ff */
[----:B------:R-:W-:Y:S08]  /*5180*/  MUFU.EX2 R30, R30 ;  /* 0x0000001e001e7308 */ /* 0x000ff00000000800 */
[----:B------:R-:W0:Y:S01]  /*5190*/  MUFU.EX2 R31, R31 ;  /* 0x0000001f001f7308 */ /* 0x000e220000000800 */
[----:B---3--:R-:W-:-:S07]  /*51a0*/  F2FP.BF16.F32.PACK_AB R153, R27, R26 ;  /* 0x0000001a1b99723e */ /* 0x008fce00000010ff */
[----:B------:R-:W3:Y:S08]  /*51b0*/  MUFU.EX2 R34, R34 ;  /* 0x0000002200227308 */ /* 0x000ef00000000800 */
[----:B------:R4:W-:Y:S01]  /*51c0*/  MUFU.EX2 R5, R4 ;  /* 0x0000000400057308 */ /* 0x0009e20000000800 */
[----:B0-----:R-:W-:-:S05]  /*51d0*/  F2FP.BF16.F32.PACK_AB R155, R31, R30 ;  /* 0x0000001e1f9b723e */ /* 0x001fca00000010ff */
[----:B------:R0:W-:Y:S02]  /*51e0*/  STSM.16.M88.4 [R18+0x26800], R152 ;  /* 0x0268009812007844 */ /* 0x0001e40000000200 */
[----:B------:R-:W5:Y:S01]  /*51f0*/  MUFU.EX2 R35, R35 ;  /* 0x0000002300237308 */ /* 0x000f620000000800 */
[----:B----4-:R-:W-:Y:S01]  /*5200*/  FADD.FTZ R4, R28, R11 ;  /* 0x0000000b1c047221 */ /* 0x010fe20000010000 */
[----:B------:R-:W-:-:S03]  /*5210*/  FADD.FTZ R11, R26, R27 ;  /* 0x0000001b1a0b7221 */ /* 0x000fc60000010000 */
[----:B------:R-:W-:Y:S01]  /*5220*/  FADD.FTZ R13, R29, R4 ;  /* 0x000000041d0d7221 */ /* 0x000fe20000010000 */
[----:B------:R-:W-:Y:S02]  /*5230*/  FADD.FTZ R4, R30, R11 ;  /* 0x0000000b1e047221 */ /* 0x000fe40000010000 */
[----:B------:R-:W4:Y:S01]  /*5240*/  MUFU.EX2 R38, R38 ;  /* 0x0000002600267308 */ /* 0x000f220000000800 */
[----:B------:R-:W-:Y:S01]  /*5250*/  FADD.FTZ R10, R32, R13 ;  /* 0x0000000d200a7221 */ /* 0x000fe20000010000 */
[----:B------:R-:W-:-:S03]  /*5260*/  FADD.FTZ R11, R31, R4 ;  /* 0x000000041f0b7221 */ /* 0x000fc60000010000 */
[----:B------:R-:W-:Y:S01]  /*5270*/  FADD.FTZ R13, R33, R10 ;  /* 0x0000000a210d7221 */ /* 0x000fe20000010000 */
[----:B---3--:R-:W-:Y:S02]  /*5280*/  FADD.FTZ R4, R34, R11 ;  /* 0x0000000b22047221 */ /* 0x008fe40000010000 */
[----:B------:R-:W3:Y:S01]  /*5290*/  MUFU.EX2 R39, R39 ;  /* 0x0000002700277308 */ /* 0x000ee20000000800 */
[----:B------:R-:W-:Y:S01]  /*52a0*/  FADD.FTZ R10, R36, R13 ;  /* 0x0000000d240a7221 */ /* 0x000fe20000010000 */
[C---:B-----5:R-:W-:Y:S01]  /*52b0*/  FADD.FTZ R11, R35.reuse, R4 ;  /* 0x00000004230b7221 */ /* 0x060fe20000010000 */
[----:B------:R-:W-:Y:S02]  /*52c0*/  F2FP.BF16.F32.PACK_AB R157, R35, R34 ;  /* 0x00000022239d723e */ /* 0x000fe400000010ff */
[----:B------:R-:W-:-:S03]  /*52d0*/  FADD.FTZ R13, R37, R10 ;  /* 0x0000000a250d7221 */ /* 0x000fc60000010000 */
[----:B------:R-:W5:Y:S01]  /*52e0*/  MUFU.EX2 R42, R42 ;  /* 0x0000002a002a7308 */ /* 0x000f620000000800 */
[----:B----4-:R-:W-:Y:S01]  /*52f0*/  FADD.FTZ R4, R38, R11 ;  /* 0x0000000b26047221 */ /* 0x010fe20000010000 */
[----:B------:R-:W-:-:S04]  /*5300*/  FADD.FTZ R10, R40, R13 ;  /* 0x0000000d280a7221 */ /* 0x000fc80000010000 */
[----:B------:R-:W-:Y:S02]  /*5310*/  FADD.FTZ R15, R41, R10 ;  /* 0x0000000a290f7221 */ /* 0x000fe40000010000 */
[----:B------:R-:W4:Y:S01]  /*5320*/  MUFU.EX2 R43, R43 ;  /* 0x0000002b002b7308 */ /* 0x000f220000000800 */
[C---:B---3--:R-:W-:Y:S01]  /*5330*/  FADD.FTZ R13, R39.reuse, R4 ;  /* 0x00000004270d7221 */ /* 0x048fe20000010000 */
[----:B------:R-:W-:-:S05]  /*5340*/  F2FP.BF16.F32.PACK_AB R159, R39, R38 ;  /* 0x00000026279f723e */ /* 0x000fca00000010ff */
[----:B------:R0:W-:Y:S01]  /*5350*/  STSM.16.M88.4 [R19], R156 ;  /* 0x0000009c13007844 */ /* 0x0001e20000000200 */
[----:B------:R-:W3:Y:S01]  /*5360*/  MUFU.EX2 R44, R44 ;  /* 0x0000002c002c7308 */ /* 0x000ee20000000800 */
[----:B-----5:R-:W-:-:S07]  /*5370*/  FADD.FTZ R4, R42, R13 ;  /* 0x0000000d2a047221 */ /* 0x020fce0000010000 */
[----:B------:R-:W-:Y:S01]  /*5380*/  MUFU.EX2 R46, R46 ;  /* 0x0000002e002e7308 */ /* 0x000fe20000000800 */
[C---:B----4-:R-:W-:Y:S01]  /*5390*/  FADD.FTZ R13, R43.reuse, R4 ;  /* 0x000000042b0d7221 */ /* 0x050fe20000010000 */
[----:B------:R-:W-:-:S06]  /*53a0*/  F2FP.BF16.F32.PACK_AB R161, R43, R42 ;  /* 0x0000002a2ba1723e */ /* 0x000fcc00000010ff */
[----:B------:R-:W4:Y:S01]  /*53b0*/  MUFU.EX2 R45, R45 ;  /* 0x0000002d002d7308 */ /* 0x000f220000000800 */
[----:B---3--:R-:W-:-:S07]  /*53c0*/  FADD.FTZ R4, R44, R15 ;  /* 0x0000000f2c047221 */ /* 0x008fce0000010000 */
[----:B------:R-:W3:Y:S08]  /*53d0*/  MUFU.EX2 R47, R47 ;  /* 0x0000002f002f7308 */ /* 0x000ef00000000800 */
[----:B------:R-:W-:Y:S01]  /*53e0*/  MUFU.EX2 R48, R48 ;  /* 0x0000003000307308 */ /* 0x000fe20000000800 */
[C---:B----4-:R-:W-:Y:S01]  /*53f0*/  F2FP.BF16.F32.PACK_AB R162, R45.reuse, R44 ;  /* 0x0000002c2da2723e */ /* 0x050fe200000010ff */
[----:B------:R-:W-:-:S06]  /*5400*/  FADD.FTZ R45, R45, R4 ;  /* 0x000000042d2d7221 */ /* 0x000fcc0000010000 */
[----:B------:R-:W4:Y:S01]  /*5410*/  MUFU.EX2 R49, R49 ;  /* 0x0000003100317308 */ /* 0x000f220000000800 */
[----:B---3--:R-:W-:-:S05]  /*5420*/  F2FP.BF16.F32.PACK_AB R163, R47, R46 ;  /* 0x0000002e2fa3723e */ /* 0x008fca00000010ff */
[----:B------:R0:W-:Y:S02]  /*5430*/  STSM.16.M88.4 [R23], R160 ;  /* 0x000000a017007844 */ /* 0x0001e40000000200 */
[----:B------:R-:W-:Y:S08]  /*5440*/  MUFU.EX2 R50, R50 ;  /* 0x0000003200327308 */ /* 0x000ff00000000800 */
[----:B------:R-:W3:Y:S01]  /*5450*/  MUFU.EX2 R51, R51 ;  /* 0x0000003300337308 */ /* 0x000ee20000000800 */
[----:B----4-:R-:W-:Y:S01]  /*5460*/  F2FP.BF16.F32.PACK_AB R164, R49, R48 ;  /* 0x0000003031a4723e */ /* 0x010fe200000010ff */
[----:B------:R-:W-:-:S04]  /*5470*/  FADD.FTZ R48, R48, R45 ;  /* 0x0000002d30307221 */ /* 0x000fc80000010000 */
[----:B------:R-:W-:Y:S02]  /*5480*/  FADD.FTZ R49, R49, R48 ;  /* 0x0000003031317221 */ /* 0x000fe40000010000 */
[----:B------:R-:W4:Y:S08]  /*5490*/  MUFU.EX2 R52, R52 ;  /* 0x0000003400347308 */ /* 0x000f300000000800 */
[----:B------:R-:W-:Y:S01]  /*54a0*/  MUFU.EX2 R54, R54 ;  /* 0x0000003600367308 */ /* 0x000fe20000000800 */
[----:B---3--:R-:W-:-:S07]  /*54b0*/  F2FP.BF16.F32.PACK_AB R165, R51, R50 ;  /* 0x0000003233a5723e */ /* 0x008fce00000010ff */
[----:B------:R3:W5:Y:S01]  /*54c0*/  MUFU.EX2 R11, R8 ;  /* 0x00000008000b7308 */ /* 0x0007620000000800 */
[----:B----4-:R-:W-:Y:S01]  /*54d0*/  F2FP.BF16.F32.PACK_AB R166, R5, R52 ;  /* 0x0000003405a6723e */ /* 0x010fe200000010ff */
[----:B------:R-:W-:-:S04]  /*54e0*/  FADD.FTZ R4, R52, R49 ;  /* 0x0000003134047221 */ /* 0x000fc80000010000 */
[----:B------:R-:W-:Y:S01]  /*54f0*/  FADD.FTZ R4, R5, R4 ;  /* 0x0000000405047221 */ /* 0x000fe20000010000 */
[----:B---3--:R-:W-:-:S04]  /*5500*/  FADD.FTZ R8, R46, R13 ;  /* 0x0000000d2e087221 */ /* 0x008fc80000010000 */
[----:B------:R-:W-:-:S04]  /*5510*/  FADD.FTZ R47, R47, R8 ;  /* 0x000000082f2f7221 */ /* 0x000fc80000010000 */
[----:B------:R-:W-:Y:S01]  /*5520*/  FADD.FTZ R50, R50, R47 ;  /* 0x0000002f32327221 */ /* 0x000fe20000010000 */
[----:B-----5:R-:W-:-:S03]  /*5530*/  F2FP.BF16.F32.PACK_AB R167, R11, R54 ;  /* 0x000000360ba7723e */ /* 0x020fc600000010ff */
[----:B------:R-:W-:Y:S02]  /*5540*/  FADD.FTZ R51, R51, R50 ;  /* 0x0000003233337221 */ /* 0x000fe40000010000 */
[----:B------:R0:W-:Y:S02]  /*5550*/  STSM.16.M88.4 [R22], R164 ;  /* 0x000000a416007844 */ /* 0x0001e40000000200 */
[----:B------:R-:W-:-:S04]  /*5560*/  FADD.FTZ R54, R54, R51 ;  /* 0x0000003336367221 */ /* 0x000fc80000010000 */
[----:B------:R-:W-:Y:S01]  /*5570*/  FADD.FTZ R5, R11, R54 ;  /* 0x000000360b057221 */ /* 0x000fe20000010000 */
[----:B------:R-:W-:Y:S06]  /*5580*/  @!P0 BRA `(.L_x_370) ;  /* 0x0000000000048947 */ /* 0x000fec0003800000 */
[----:B------:R-:W-:Y:S01]  /*5590*/  BPT.TRAP 0x1 ;  /* 0x000000040000795c */ /* 0x000fe20000300000 */
.L_x_370:
[----:B------:R3:W4:Y:S01]  /*55a0*/  SYNCS.PHASECHK.TRANS64.TRYWAIT P1, [R6+URZ+0x28c50], R9 ;  /* 0x028c5009060075a7 */ /* 0x000722000802017f */
[----:B------:R-:W-:Y:S05]  /*55b0*/  @!P0 BRA `(.L_x_371) ;  /* 0x0000000000048947 */ /* 0x000fea0003800000 */
[----:B------:R-:W-:Y:S01]  /*55c0*/  BPT.TRAP 0x1 ;  /* 0x000000040000795c */ /* 0x000fe20000300000 */
.L_x_371:
[----:B------:R-:W-:Y:S01]  /*55d0*/  ULOP3.LUT UR54, UR54, 0x2000000, URZ, 0xfc, !UPT ;  /* 0x0200000036367892 */ /* 0x000fe2000f8efc3f */
[----:B----4-:R-:W-:Y:S11]  /*55e0*/  @P1 BRA `(.L_x_372) ;  /* 0x0000000000081947 */ /* 0x010ff60003800000 */
[----:B------:R-:W4:Y:S02]  /*55f0*/  SYNCS.PHASECHK.TRANS64.TRYWAIT P1, [R6+URZ+0x28c50], R9 ;  /* 0x028c5009060075a7 */ /* 0x000f24000802017f */
[----:B----4-:R-:W-:Y:S05]  /*5600*/  @!P1 BRA `(.L_x_373) ;  /* 0x000000d000449947 */ /* 0x010fea0003800000 */
.L_x_372:
[----:B------:R-:W-:Y:S01]  /*5610*/  ULEA UR11, UR48, UR54, 0xc ;  /* 0x00000036300b7291 */ /* 0x000fe2000f8e603f */
[----:B------:R-:W-:Y:S01]  /*5620*/  WARPGROUP.ARRIVE ;  /* 0x00000000000079c5 */ /* 0x000fe20000000000 */
[----:B------:R-:W-:-:S05]  /*5630*/  UMOV UR7, 0x40000040 ;  /* 0x4000004000077882 */ /* 0x000fca0000000000 */
[----:B------:R-:W-:Y:S02]  /*5640*/  UMOV UR6, UR11 ;  /* 0x0000000b00067c82 */ /* 0x000fe40008000000 */
[----:B------:R-:W-:Y:S01]  /*5650*/  HGMMA.64x256x16.F32.BF16 R24, R152, gdesc[UR4].tnspB, RZ, !UPT, gsb0 ;  /* 0x43e0000498187df0 */ /* 0x000fe2000c0018ff */
[----:B------:R-:W-:Y:S01]  /*5660*/  UIADD3 UR6, UR11, 0x80, URZ ;  /* 0x000000800b067890 */ /* 0x000fe2000fffe03f */
[----:B------:R-:W-:Y:S01]  /*5670*/  UMOV UR7, 0x40000040 ;  /* 0x4000004000077882 */ /* 0x000fe20000000000 */
[----:B------:R-:W-:Y:S02]  /*5680*/  WARPGROUP.DEPBAR.LE gsb0, 0x0 ;  /* 0x00008000000079c5 */ /* 0x000fe40000010000 */
[----:B------:R-:W-:-:S15]  /*5690*/  WARPGROUP.ARRIVE ;  /* 0x00000000000079c5 */ /* 0x000fde0000000000 */
[----:B------:R-:W-:-:S08]  /*56a0*/  NOP ;  /* 0x0000000000007918 */ /* 0x000fd00000000000 */
[----:B------:R-:W-:Y:S01]  /*56b0*/  HGMMA.64x256x16.F32.BF16 R24, R156, gdesc[UR4].tnspB, R24, gsb0 ;  /* 0x43e000049c187df0 */ /* 0x000fe20008001818 */
        /* <DEDUP_REMOVED lines=18> */
[----:B-----5:R-:W5:Y:S02]  /*57e0*/  FENCE.VIEW.ASYNC.S ;  /* 0x00000000000073c6 */ /* 0x020f640000000000 */
[----:B-----5:R-:W-:Y:S01]  /*57f0*/  NOP ;  /* 0x0000000000007918 */ /* 0x020fe20000000000 */
[----:B------:R-:W-:Y:S06]  /*5800*/  BAR.ARV 0xe, 0x100 ;  /* 0x0384000000007b1d */ /* 0x000fec0000002000 */
[----:B------:R-:W-:Y:S05]  /*5810*/  @!P0 BRA `(.L_x_374) ;  /* 0x0000000000048947 */ /* 0x000fea0003800000 */
[----:B------:R-:W-:Y:S01]  /*5820*/  BPT.TRAP 0x1 ;  /* 0x000000040000795c */ /* 0x000fe20000300000 */
.L_x_374:
[----:B------:R-:W-:Y:S01]  /*5830*/  R2UR UR6, R6 ;  /* 0x00000000060672ca */ /* 0x000fe200000e0000 */
[----:B------:R-:W-:-:S04]  /*5840*/  UIADD3 UR20, UR52, -0x2, URZ ;  /* 0xfffffffe34147890 */ /* 0x000fc8000fffe03f */
[----:B------:R-:W-:-:S06]  /*5850*/  UISETP.GE.AND UP0, UPT, UR20, UR49, UPT ;  /* 0x000000311400728c */ /* 0x000fcc000bf06270 */
[----:B------:R-:W-:Y:S02]  /*5860*/  PLOP3.LUT P1, PT, PT, PT, UP0, 0x80, 0x0 ;  /* 0x000000000000781c */ /* 0x000fe40003f2f008 */
[----:B------:R-:W-:-:S04]  /*5870*/  UIADD3 UR6, UR6, 0x28c60, URZ ;  /* 0x00028c6006067890 */ /* 0x000fc8000fffe03f */
[----:B------:R-:W-:-:S09]  /*5880*/  UPRMT UR6, UR38, 0x654, UR6 ;  /* 0x0000065426067896 */ /* 0x000fd20008000006 */
[----:B------:R-:W-:Y:S01]  /*5890*/  SYNCS.ARRIVE.TRANS64.RED.A1T0 RZ, [UR6], RZ ;  /* 0x000000ffffff79a7 */ /* 0x000fe20008100406 */
[----:B------:R-:W-:Y:S05]  /*58a0*/  @!P1 BRA `(.L_x_375) ;  /* 0x0000001c00549947 */ /* 0x000fea0003800000 */
[----:B------:R-:W-:Y:S01]  /*58b0*/  IMAD.MOV.U32 R8, RZ, RZ, R0 ;  /* 0x000000ffff087224 */ /* 0x000fe200078e0000 */
[----:B------:R-:W-:Y:S01]  /*58c0*/  UMOV UR23, UR48 ;  /* 0x0000003000177c82 */ /* 0x000fe20008000000 */
[----:B-1234-:R-:W-:Y:S01]  /*58d0*/  IMAD.MOV.U32 R9, RZ, RZ, R7 ;  /* 0x000000ffff097224 */ /* 0x01efe200078e0007 */
[----:B------:R-:W-:Y:S01]  /*58e0*/  ULDC UR24, c[0x0][0x9d8] ;  /* 0x0002760000187ab9 */ /* 0x000fe20000000800 */
[----:B------:R-:W-:-:S05]  /*58f0*/  ULDC UR21, c[0x0][0x988] ;  /* 0x0002620000157ab9 */ /* 0x000fca0000000800 */
.L_x_386:
[----:B------:R-:W-:Y:S01]  /*5900*/  UIADD3 UR48, UR23, 0x1, URZ ;  /* 0x0000000117307890 */ /* 0x000fe2000fffe03f */
[----:B------:R-:W-:Y:S01]  /*5910*/  UMOV UR6, UR20 ;  /* 0x0000001400067c82 */ /* 0x000fe20008000000 */
[----:B------:R-:W-:Y:S02]  /*5920*/  UIADD3 UR20, UR20, -0x1, URZ ;  /* 0xffffffff14147890 */ /* 0x000fe4000fffe03f */
[----:B------:R-:W-:-:S04]  /*5930*/  UISETP.NE.AND UP0, UPT, UR48, 0x2, UPT ;  /* 0x000000023000788c */ /* 0x000fc8000bf05270 */
[----:B------:R-:W-:Y:S02]  /*5940*/  USEL UR7, URZ, 0x1, UP0 ;  /* 0x000000013f077887 */ /* 0x000fe40008000000 */
[----:B------:R-:W-:Y:S02]  /*5950*/  USEL UR48, UR48, URZ, UP0 ;  /* 0x0000003f30307287 */ /* 0x000fe40008000000 */
[----:B------:R-:W-:Y:S02]  /*5960*/  ULOP3.LUT UR36, UR36, UR7, URZ, 0x3c, !UPT ;  /* 0x0000000724247292 */ /* 0x000fe4000f8e3c3f */
[----:B------:R-:W-:Y:S01]  /*5970*/  UISETP.GT.AND UP0, UPT, UR6, UR49, UPT ;  /* 0x000000310600728c */ /* 0x000fe2000bf04270 */
[----:B-12---:R-:W-:Y:S10]  /*5980*/  @!P0 BRA `(.L_x_376) ;  /* 0x0000000000048947 */ /* 0x006ff40003800000 */
[----:B------:R-:W-:Y:S01]  /*5990*/  BPT.TRAP 0x1 ;  /* 0x000000040000795c */ /* 0x000fe20000300000 */
.L_x_376:
[----:B------:R-:W-:Y:S01]  /*59a0*/  ULEA UR22, UR48, UR39, 0x3 ;  /* 0x0000002730167291 */ /* 0x000fe2000f8e183f */
[----:B------:R-:W-:-:S05]  /*59b0*/  IMAD.U32 R6, RZ, RZ, UR36 ;  /* 0x00000024ff067e24 */ /* 0x000fca000f8e00ff */
[----:B------:R-:W-:-:S04]  /*59c0*/  SHF.L.U32 R6, R6, 0x1f, RZ ;  /* 0x0000001f06067819 */ /* 0x000fc800000006ff */
[----:B------:R1:W2:Y:S01]  /*59d0*/  SYNCS.PHASECHK.TRANS64.TRYWAIT P1, [UR22+0x28c30], R6 ;  /* 0x028c3006ff0075a7 */ /* 0x0002a20008020156 */
[----:B------:R-:W-:Y:S05]  /*59e0*/  @!P0 BRA `(.L_x_377) ;  /* 0x0000000000048947 */ /* 0x000fea0003800000 */
[----:B------:R-:W-:Y:S01]  /*59f0*/  BPT.TRAP 0x1 ;  /* 0x000000040000795c */ /* 0x000fe20000300000 */
.L_x_377:
[----:B--2---:R-:W-:Y:S05]  /*5a00*/  @P1 BRA `(.L_x_378) ;  /* 0x0000000000081947 */ /* 0x004fea0003800000 */
[----:B------:R-:W2:Y:S02]  /*5a10*/  SYNCS.PHASECHK.TRANS64.TRYWAIT P1, [UR22+0x28c30], R6 ;  /* 0x028c3006ff0075a7 */ /* 0x000ea40008020156 */
[----:B--2---:R-:W-:Y:S05]  /*5a20*/  @!P1 BRA `(.L_x_379) ;  /* 0x000000cc00509947 */ /* 0x004fea0003800000 */
.L_x_378:
[----:B------:R-:W-:Y:S01]  /*5a30*/  R2UR UR18, R3 ;  /* 0x00000000031272ca */ /* 0x000fe200000e0000 */
[----:B------:R-:W-:Y:S01]  /*5a40*/  UIADD3 UR6, UR39, 0x20400, URZ ;  /* 0x0002040027067890 */ /* 0x000fe2000fffe03f */
[----:B0-----:R-:W-:Y:S01]  /*5a50*/  WARPGROUP.ARRIVE ;  /* 0x00000000000079c5 */ /* 0x001fe20000000000 */
        /* <DEDUP_REMOVED lines=10> */
[----:B------:R-:W-:Y:S02]  /*5b00*/  UIADD3 UR10, UR18, 0x4, URZ ;  /* 0x00000004120a7890 */ /* 0x000fe4000fffe03f */
[----:B------:R-:W-:-:S03]  /*5b10*/  UIADD3 UR14, UR18, 0x6, URZ ;  /* 0x00000006120e7890 */ /* 0x000fc6000fffe03f */
[----:B------:R-:W-:Y:S03]  /*5b20*/  HGMMA.64x64x16.F32.BF16 R152, gdesc[UR16], RZ, !UPT, gsb0 ;  /* 0x00e00000109879f0 */ /* 0x000fe6000c0018ff */
        /* <DEDUP_REMOVED lines=12> */
.L_x_380:
        /* <DEDUP_REMOVED lines=18> */
[----:B------:R-:W-:Y:S01]  /*5d10*/  UMOV UR10, UR21 ;  /* 0x00000015000a7c82 */ /* 0x000fe20008000000 */
[----:B------:R-:W-:Y:S01]  /*5d20*/  FMUL.FTZ R155, R155, UR24 ;  /* 0x000000189b9b7c20 */ /* 0x000fe20008410000 */
[----:B------:R-:W-:Y:S01]  /*5d30*/  FMUL.FTZ R158, R158, UR24 ;  /* 0x000000189e9e7c20 */ /* 0x000fe20008410000 */
[----:B------:R-:W-:Y:S01]  /*5d40*/  FMUL.FTZ R159, R159, UR24 ;  /* 0x000000189f9f7c20 */ /* 0x000fe20008410000 */
[----:B------:R-:W3:Y:S01]  /*5d50*/  MUFU.TANH R11, R11 ;  /* 0x0000000b000b7308 */ /* 0x000ee20000002400 */
[----:B--2---:R-:W-:Y:S01]  /*5d60*/  FMNMX.FTZ R7, R0, R9, !PT ;  /* 0x0000000900077209 */ /* 0x004fe20007810000 */
[----:B------:R-:W-:Y:S01]  /*5d70*/  FMUL.FTZ R162, R162, UR24 ;  /* 0x00000018a2a27c20 */ /* 0x000fe20008410000 */
[----:B------:R-:W-:Y:S01]  /*5d80*/  FMUL.FTZ R172, R182, UR24 ;  /* 0x00000018b6ac7c20 */ /* 0x000fe20008410000 */
[----:B------:R-:W-:Y:S01]  /*5d90*/  FMUL.FTZ R173, R183, UR24 ;  /* 0x00000018b7ad7c20 */ /* 0x000fe20008410000 */
[----:B------:R-:W-:Y:S01]  /*5da0*/  ISETP.NE.AND P1, PT, R17, RZ, PT ;  /* 0x000000ff1100720c */ /* 0x000fe20003f25270 */
[----:B------:R-:W-:-:S02]  /*5db0*/  UIADD3 UR6, UR22, 0x28c40, URZ ;  /* 0x00028c4016067890 */ /* 0x000fc4000fffe03f */
[----:B------:R-:W2:Y:S01]  /*5dc0*/  MUFU.TANH R12, R12 ;  /* 0x0000000c000c7308 */ /* 0x000ea20000002400 */
[----:B0-----:R-:W-:Y:S01]  /*5dd0*/  FMNMX.FTZ R7, R10, R7, !PT ;  /* 0x000000070a077209 */ /* 0x001fe20007810000 */
[----:B------:R-:W-:-:S06]  /*5de0*/  UPRMT UR6, UR38, 0x654, UR6 ;  /* 0x0000065426067896 */ /* 0x000fcc0008000006 */
[----:B------:R-:W0:Y:S01]  /*5df0*/  MUFU.TANH R13, R13 ;  /* 0x0000000d000d7308 */ /* 0x000e220000002400 */
[----:B---3--:R-:W-:Y:S02]  /*5e00*/  FMNMX.FTZ R7, R11, R7, !PT ;  /* 0x000000070b077209 */ /* 0x008fe40007810000 */
[----:B------:R-:W-:Y:S05]  /*5e10*/  SYNCS.ARRIVE.TRANS64.RED.A1T0 RZ, [UR6], RZ ;  /* 0x000000ffffff79a7 */ /* 0x000fea0008100406 */
[----:B------:R-:W3:Y:S01]  /*5e20*/  MUFU.TANH R14, R14 ;  /* 0x0000000e000e7308 */ /* 0x000ee20000002400 */
[----:B--2---:R-:W-:-:S07]  /*5e30*/  FMNMX.FTZ R7, R12, R7, !PT ;  /* 0x000000070c077209 */ /* 0x004fce0007810000 */
[----:B------:R-:W2:Y:S01]  /*5e40*/  MUFU.TANH R15, R15 ;  /* 0x0000000f000f7308 */ /* 0x000ea20000002400 */
[----:B0-----:R-:W-:-:S07]  /*5e50*/  FMNMX.FTZ R7, R13, R7, !PT ;  /* 0x000000070d077209 */ /* 0x001fce0007810000 */
[----:B------:R-:W0:Y:S01]  /*5e60*/  MUFU.TANH R20, R20 ;  /* 0x0000001400147308 */ /* 0x000e220000002400 */
[----:B---3--:R-:W-:-:S07]  /*5e70*/  FMNMX.FTZ R7, R14, R7, !PT ;  /* 0x000000070e077209 */ /* 0x008fce0007810000 */
        /* <DEDUP_REMOVED lines=16> */
[----:B------:R-:W-:Y:S01]  /*5f80*/  MUFU.TANH R155, R155 ;  /* 0x0000009b009b7308 */ /* 0x000fe20000002400 */
[----:B---3--:R-:W-:-:S07]  /*5f90*/  FMNMX.FTZ R7, R164, R7, !PT ;  /* 0x00000007a4077209 */ /* 0x008fce0007810000 */
[----:B------:R-:W-:Y:S01]  /*5fa0*/  MUFU.TANH R158, R158 ;  /* 0x0000009e009e7308 */ /* 0x000fe20000002400 */
[----:B--2---:R-:W-:-:S05]  /*5fb0*/  FMNMX.FTZ R7, R165, R7, !PT ;  /* 0x00000007a5077209 */ /* 0x004fca0007810000 */
[----:B------:R-:W0:Y:S02]  /*5fc0*/  SHFL.BFLY PT, R161, R7, 0x2, 0x1f ;  /* 0x0c401f0007a17f89 */ /* 0x000e2400000e0000 */
[----:B------:R-:W-:Y:S08]  /*5fd0*/  MUFU.TANH R159, R159 ;  /* 0x0000009f009f7308 */ /* 0x000ff00000002400 */
[----:B------:R-:W-:Y:S08]  /*5fe0*/  MUFU.TANH R162, R162 ;  /* 0x000000a200a27308 */ /* 0x000ff00000002400 */
[----:B------:R-:W-:Y:S01]  /*5ff0*/  MUFU.TANH R172, R172 ;  /* 0x000000ac00ac7308 */ /* 0x000fe20000002400 */
[----:B0-----:R-:W-:Y:S01]  /*6000*/  FMNMX.FTZ R7, R7, R161, !PT ;  /* 0x000000a107077209 */ /* 0x001fe20007810000 */
[----:B------:R-:W-:-:S06]  /*6010*/  FMUL.FTZ R161, R154, UR24 ;  /* 0x000000189aa17c20 */ /* 0x000fcc0008410000 */
[----:B------:R-:W-:Y:S01]  /*6020*/  MUFU.TANH R173, R173 ;  /* 0x000000ad00ad7308 */ /* 0x000fe20000002400 */
[----:B------:R-:W0:Y:S07]  /*6030*/  SHFL.BFLY PT, R168, R7, 0x1, 0x1f ;  /* 0x0c201f0007a87f89 */ /* 0x000e2e00000e0000 */
[----:B------:R-:W-:Y:S01]  /*6040*/  MUFU.TANH R161, R161 ;  /* 0x000000a100a17308 */ /* 0x000fe20000002400 */
[----:B0-----:R-:W-:-:S05]  /*6050*/  FMNMX.FTZ R7, R7, R168, !PT ;  /* 0x000000a807077209 */ /* 0x001fca0007810000 */
[C---:B------:R-:W-:Y:S01]  /*6060*/  FADD.FTZ R9, -R7.reuse, R9 ;  /* 0x0000000907097221 */ /* 0x040fe20000010100 */
[----:B------:R-:W-:-:S03]  /*6070*/  FMUL.FTZ R154, R7, UR10 ;  /* 0x0000000a079a7c20 */ /* 0x000fc60008410000 */
[----:B------:R-:W-:Y:S01]  /*6080*/  FMUL.FTZ R9, R9, UR10 ;  /* 0x0000000a09097c20 */ /* 0x000fe20008410000 */
        /* <DEDUP_REMOVED lines=9> */
[--C-:B------:R-:W-:Y:S01]  /*6120*/  FFMA.FTZ R20, R20, UR10, -R154.reuse ;  /* 0x0000000a14147c23 */ /* 0x100fe2000801089a */
[--C-:B------:R-:W-:Y:S01]  /*6130*/  FFMA.FTZ R21, R21, UR10, -R154.reuse ;  /* 0x0000000a15157c23 */ /* 0x100fe2000801089a */
[--C-:B------:R-:W-:Y:S01]  /*6140*/  FFMA.FTZ R153, R153, UR10, -R154.reuse ;  /* 0x0000000a99997c23 */ /* 0x100fe2000801089a */
[--C-:B------:R-:W-:Y:S01]  /*6150*/  FFMA.FTZ R156, R156, UR10, -R154.reuse ;  /* 0x0000000a9c9c7c23 */ /* 0x100fe2000801089a */
[----:B------:R-:W2:Y:S01]  /*6160*/  MUFU.EX2 R0, R0 ;  /* 0x0000000000007308 */ /* 0x000ea20000000800 */
[--C-:B------:R-:W-:Y:S01]  /*6170*/  FFMA.FTZ R157, R157, UR10, -R154.reuse ;  /* 0x0000000a9d9d7c23 */ /* 0x100fe2000801089a */
[--C-:B------:R-:W-:Y:S01]  /*6180*/  FFMA.FTZ R160, R160, UR10, -R154.reuse ;  /* 0x0000000aa0a07c23 */ /* 0x100fe2000801089a */
[--C-:B------:R-:W-:Y:S01]  /*6190*/  FFMA.FTZ R164, R164, UR10, -R154.reuse ;  /* 0x0000000aa4a47c23 */ /* 0x100fe2000801089a */
[----:B------:R-:W-:-:S04]  /*61a0*/  FFMA.FTZ R165, R165, UR10, -R154 ;  /* 0x0000000aa5a57c23 */ /* 0x000fc8000801089a */
[----:B------:R3:W4:Y:S01]  /*61b0*/  MUFU.EX2 R152, R10 ;  /* 0x0000000a00987308 */ /* 0x0007220000000800 */
[-C--:B0-----:R-:W-:Y:S01]  /*61c0*/  FMUL.FTZ R24, R24, R9.reuse ;  /* 0x0000000918187220 */ /* 0x081fe20000410000 */
[-C--:B------:R-:W-:Y:S01]  /*61d0*/  FMUL.FTZ R25, R25, R9.reuse ;  /* 0x0000000919197220 */ /* 0x080fe20000410000 */
[-C--:B------:R-:W-:Y:S01]  /*61e0*/  FMUL.FTZ R28, R28, R9.reuse ;  /* 0x000000091c1c7220 */ /* 0x080fe20000410000 */
[-C--:B------:R-:W-:Y:S01]  /*61f0*/  FMUL.FTZ R29, R29, R9.reuse ;  /* 0x000000091d1d7220 */ /* 0x080fe20000410000 */
[-C--:B------:R-:W-:Y:S01]  /*6200*/  FMUL.FTZ R32, R32, R9.reuse ;  /* 0x0000000920207220 */ /* 0x080fe20000410000 */
[-C--:B------:R-:W-:Y:S01]  /*6210*/  FMUL.FTZ R33, R33, R9.reuse ;  /* 0x0000000921217220 */ /* 0x080fe20000410000 */
[-C--:B------:R-:W-:Y:S01]  /*6220*/  FMUL.FTZ R36, R36, R9.reuse ;  /* 0x0000000924247220 */ /* 0x080fe20000410000 */
[----:B------:R0:W-:Y:S01]  /*6230*/  MUFU.EX2 R169, R12 ;  /* 0x0000000c00a97308 */ /* 0x0001e20000000800 */
[----:B--2---:R-:W-:Y:S01]  /*6240*/  FFMA.FTZ R154, R9, R4, R0 ;  /* 0x00000004099a7223 */ /* 0x004fe20000010000 */
[----:B---3--:R-:W-:Y:S01]  /*6250*/  FMUL.FTZ R10, R163, UR24 ;  /* 0x00000018a30a7c20 */ /* 0x008fe20008410000 */
[----:B------:R-:W-:Y:S01]  /*6260*/  FMUL.FTZ R163, R166, UR24 ;  /* 0x00000018a6a37c20 */ /* 0x000fe20008410000 */
[----:B------:R-:W-:Y:S01]  /*6270*/  FMUL.FTZ R4, R167, UR24 ;  /* 0x00000018a7047c20 */ /* 0x000fe20008410000 */
[----:B------:R-:W-:Y:S01]  /*6280*/  FMUL.FTZ R166, R171, UR24 ;  /* 0x00000018aba67c20 */ /* 0x000fe20008410000 */
[----:B------:R-:W-:Y:S01]  /*6290*/  FMUL.FTZ R167, R174, UR24 ;  /* 0x00000018aea77c20 */ /* 0x000fe20008410000 */
[----:B------:R-:W-:Y:S01]  /*62a0*/  FMUL.FTZ R171, R179, UR24 ;  /* 0x00000018b3ab7c20 */ /* 0x000fe20008410000 */
[----:B------:R-:W-:Y:S01]  /*62b0*/  MUFU.TANH R10, R10 ;  /* 0x0000000a000a7308 */ /* 0x000fe20000002400 */
[C---:B----4-:R-:W-:Y:S01]  /*62c0*/  FADD.FTZ R154, R152.reuse, R154 ;  /* 0x0000009a989a7221 */ /* 0x050fe20000010000 */
[----:B------:R-:W-:Y:S01]  /*62d0*/  F2FP.BF16.F32.PACK_AB R152, R152, R0 ;  /* 0x000000009898723e */ /* 0x000fe200000010ff */
[----:B0-----:R-:W-:Y:S01]  /*62e0*/  FMUL.FTZ R12, R170, UR24 ;  /* 0x00000018aa0c7c20 */ /* 0x001fe20008410000 */
[----:B------:R-:W-:Y:S01]  /*62f0*/  FMUL.FTZ R170, R178, UR24 ;  /* 0x00000018b2aa7c20 */ /* 0x000fe20008410000 */
        /* <DEDUP_REMOVED lines=8> */
[-C--:B------:R-:W-:Y:S01]  /*6380*/  FMUL.FTZ R52, R52, R9.reuse ;  /* 0x0000000934347220 */ /* 0x080fe20000410000 */
[-C--:B------:R-:W-:Y:S01]  /*6390*/  FMUL.FTZ R53, R53, R9.reuse ;  /* 0x0000000935357220 */ /* 0x080fe20000410000 */
[-C--:B------:R-:W-:Y:S01]  /*63a0*/  FMUL.FTZ R56, R56, R9.reuse ;  /* 0x0000000938387220 */ /* 0x080fe20000410000 */
[----:B------:R-:W2:Y:S01]  /*63b0*/  MUFU.TANH R163, R163 ;  /* 0x000000a300a37308 */ /* 0x000ea20000002400 */
[-C--:B------:R-:W-:Y:S01]  /*63c0*/  FMUL.FTZ R57, R57, R9.reuse ;  /* 0x0000000939397220 */ /* 0x080fe20000410000 */
[-C--:B------:R-:W-:Y:S01]  /*63d0*/  FMUL.FTZ R60, R60, R9.reuse ;  /* 0x000000093c3c7220 */ /* 0x080fe20000410000 */
[-C--:B------:R-:W-:Y:S01]  /*63e0*/  FMUL.FTZ R61, R61, R9.reuse ;  /* 0x000000093d3d7220 */ /* 0x080fe20000410000 */
[-C--:B------:R-:W-:Y:S01]  /*63f0*/  FMUL.FTZ R64, R64, R9.reuse ;  /* 0x0000000940407220 */ /* 0x080fe20000410000 */
[-C--:B------:R-:W-:Y:S01]  /*6400*/  FMUL.FTZ R65, R65, R9.reuse ;  /* 0x0000000941417220 */ /* 0x080fe20000410000 */
[-C--:B------:R-:W-:Y:S01]  /*6410*/  FMUL.FTZ R68, R68, R9.reuse ;  /* 0x0000000944447220 */ /* 0x080fe20000410000 */
[-C--:B------:R-:W-:Y:S01]  /*6420*/  FMUL.FTZ R69, R69, R9.reuse ;  /* 0x0000000945457220 */ /* 0x080fe20000410000 */
[----:B------:R-:W3:Y:S01]  /*6430*/  MUFU.TANH R4, R4 ;  /* 0x0000000400047308 */ /* 0x000ee20000002400 */
[----:B0-----:R-:W-:Y:S01]  /*6440*/  FADD.FTZ R11, R0, R154 ;  /* 0x0000009a000b7221 */ /* 0x001fe20000010000 */
[----:B------:R-:W-:Y:S01]  /*6450*/  F2FP.BF16.F32.PACK_AB R154, R169, R0 ;  /* 0x00000000a99a723e */ /* 0x000fe200000010ff */
[-C--:B------:R-:W-:Y:S01]  /*6460*/  FMUL.FTZ R72, R72, R9.reuse ;  /* 0x0000000948487220 */ /* 0x080fe20000410000 */
[----:B------:R-:W-:Y:S01]  /*6470*/  FMNMX.FTZ R0, R161, R8, !PT ;  /* 0x00000008a1007209 */ /* 0x000fe20007810000 */
[----:B------:R-:W-:Y:S01]  /*6480*/  FADD.FTZ R11, R169, R11 ;  /* 0x0000000ba90b7221 */ /* 0x000fe20000010000 */
[----:B------:R-:W-:Y:S01]  /*6490*/  FMUL.FTZ R169, R175, UR24 ;  /* 0x00000018afa97c20 */ /* 0x000fe20008410000 */
[-C--:B------:R-:W-:Y:S01]  /*64a0*/  FMUL.FTZ R73, R73, R9.reuse ;  /* 0x0000000949497220 */ /* 0x080fe20000410000 */
[----:B------:R-:W-:Y:S01]  /*64b0*/  FMNMX.FTZ R0, R155, R0, !PT ;  /* 0x000000009b007209 */ /* 0x000fe20007810000 */
[----:B------:R-:W0:Y:S01]  /*64c0*/  MUFU.TANH R12, R12 ;  /* 0x0000000c000c7308 */ /* 0x000e220000002400 */
[-C--:B------:R-:W-:Y:S01]  /*64d0*/  FMUL.FTZ R76, R76, R9.reuse ;  /* 0x000000094c4c7220 */ /* 0x080fe20000410000 */
[-C--:B------:R-:W-:Y:S01]  /*64e0*/  FMUL.FTZ R77, R77, R9.reuse ;  /* 0x000000094d4d7220 */ /* 0x080fe20000410000 */
[----:B------:R-:W-:Y:S01]  /*64f0*/  FMNMX.FTZ R0, R158, R0, !PT ;  /* 0x000000009e007209 */ /* 0x000fe20007810000 */
[-C--:B------:R-:W-:Y:S01]  /*6500*/  FMUL.FTZ R80, R80, R9.reuse ;  /* 0x0000000950507220 */ /* 0x080fe20000410000 */
[-C--:B------:R-:W-:Y:S01]  /*6510*/  FMUL.FTZ R81, R81, R9.reuse ;  /* 0x0000000951517220 */ /* 0x080fe20000410000 */
[-C--:B------:R-:W-:Y:S01]  /*6520*/  FMUL.FTZ R84, R84, R9.reuse ;  /* 0x0000000954547220 */ /* 0x080fe20000410000 */
[----:B------:R-:W-:Y:S01]  /*6530*/  FMNMX.FTZ R0, R159, R0, !PT ;  /* 0x000000009f007209 */ /* 0x000fe20007810000 */
[----:B------:R-:W4:Y:S01]  /*6540*/  MUFU.TANH R166, R166 ;  /* 0x000000a600a67308 */ /* 0x000f220000002400 */
[-C--:B------:R-:W-:Y:S01]  /*6550*/  FMUL.FTZ R85, R85, R9.reuse ;  /* 0x0000000955557220 */ /* 0x080fe20000410000 */
[-C--:B------:R-:W-:Y:S01]  /*6560*/  FMUL.FTZ R88, R88, R9.reuse ;  /* 0x0000000958587220 */ /* 0x080fe20000410000 */
[----:B------:R-:W-:Y:S01]  /*6570*/  FMNMX.FTZ R0, R162, R0, !PT ;  /* 0x00000000a2007209 */ /* 0x000fe20007810000 */
[-C--:B------:R-:W-:Y:S01]  /*6580*/  FMUL.FTZ R89, R89, R9.reuse ;  /* 0x0000000959597220 */ /* 0x080fe20000410000 */
[-C--:B------:R-:W-:Y:S01]  /*6590*/  FMUL.FTZ R92, R92, R9.reuse ;  /* 0x000000095c5c7220 */ /* 0x080fe20000410000 */
[-C--:B------:R-:W-:Y:S01]  /*65a0*/  FMUL.FTZ R93, R93, R9.reuse ;  /* 0x000000095d5d7220 */ /* 0x080fe20000410000 */
[----:B------:R-:W-:Y:S01]  /*65b0*/  FMNMX.FTZ R0, R10, R0, !PT ;  /* 0x000000000a007209 */ /* 0x000fe20007810000 */
[----:B------:R-:W5:Y:S01]  /*65c0*/  MUFU.TANH R167, R167 ;  /* 0x000000a700a77308 */ /* 0x000f620000002400 */
[-C--:B------:R-:W-:Y:S01]  /*65d0*/  FMUL.FTZ R96, R96, R9.reuse ;  /* 0x0000000960607220 */ /* 0x080fe20000410000 */
[-C--:B------:R-:W-:Y:S01]  /*65e0*/  FMUL.FTZ R97, R97, R9.reuse ;  /* 0x0000000961617220 */ /* 0x080fe20000410000 */
[----:B--2---:R-:W-:Y:S01]  /*65f0*/  FMNMX.FTZ R0, R163, R0, !PT ;  /* 0x00000000a3007209 */ /* 0x004fe20007810000 */
[-C--:B------:R-:W-:Y:S01]  /*6600*/  FMUL.FTZ R100, R100, R9.reuse ;  /* 0x0000000964647220 */ /* 0x080fe20000410000 */
[-C--:B------:R-:W-:Y:S01]  /*6610*/  FMUL.FTZ R101, R101, R9.reuse ;  /* 0x0000000965657220 */ /* 0x080fe20000410000 */
[-C--:B------:R-:W-:Y:S01]  /*6620*/  FMUL.FTZ R104, R104, R9.reuse ;  /* 0x0000000968687220 */ /* 0x080fe20000410000 */
[----:B---3--:R-:W-:Y:S01]  /*6630*/  FMNMX.FTZ R0, R4, R0, !PT ;  /* 0x0000000004007209 */ /* 0x008fe20007810000 */
[----:B------:R-:W2:Y:S01]  /*6640*/  MUFU.TANH R169, R169 ;  /* 0x000000a900a97308 */ /* 0x000ea20000002400 */
[-C--:B------:R-:W-:Y:S01]  /*6650*/  FMUL.FTZ R105, R105, R9.reuse ;  /* 0x0000000969697220 */ /* 0x080fe20000410000 */
[-C--:B------:R-:W-:Y:S01]  /*6660*/  FMUL.FTZ R108, R108, R9.reuse ;  /* 0x000000096c6c7220 */ /* 0x080fe20000410000 */
[----:B0-----:R-:W-:Y:S01]  /*6670*/  FMNMX.FTZ R0, R12, R0, !PT ;  /* 0x000000000c007209 */ /* 0x001fe20007810000 */
[-C--:B------:R-:W-:Y:S01]  /*6680*/  FMUL.FTZ R109, R109, R9.reuse ;  /* 0x000000096d6d7220 */ /* 0x080fe20000410000 */
[-C--:B------:R-:W-:Y:S01]  /*6690*/  FMUL.FTZ R112, R112, R9.reuse ;  /* 0x0000000970707220 */ /* 0x080fe20000410000 */
[-C--:B------:R-:W-:Y:S01]  /*66a0*/  FMUL.FTZ R113, R113, R9.reuse ;  /* 0x0000000971717220 */ /* 0x080fe20000410000 */
[----:B----4-:R-:W-:Y:S01]  /*66b0*/  FMNMX.FTZ R0, R166, R0, !PT ;  /* 0x00000000a6007209 */ /* 0x010fe20007810000 */
[----:B------:R-:W0:Y:S01]  /*66c0*/  MUFU.TANH R170, R170 ;  /* 0x000000aa00aa7308 */ /* 0x000e220000002400 */
[-C--:B------:R-:W-:Y:S01]  /*66d0*/  FMUL.FTZ R116, R116, R9.reuse ;  /* 0x0000000974747220 */ /* 0x080fe20000410000 */
[-C--:B------:R-:W-:Y:S01]  /*66e0*/  FMUL.FTZ R117, R117, R9.reuse ;  /* 0x0000000975757220 */ /* 0x080fe20000410000 */
[----:B-----5:R-:W-:Y:S01]  /*66f0*/  FMNMX.FTZ R0, R167, R0, !PT ;  /* 0x00000000a7007209 */ /* 0x020fe20007810000 */
[-C--:B------:R-:W-:Y:S01]  /*6700*/  FMUL.FTZ R120, R120, R9.reuse ;  /* 0x0000000978787220 */ /* 0x080fe20000410000 */
[-C--:B------:R-:W-:Y:S01]  /*6710*/  FMUL.FTZ R121, R121, R9.reuse ;  /* 0x0000000979797220 */ /* 0x080fe20000410000 */
[-C--:B------:R-:W-:Y:S01]  /*6720*/  FMUL.FTZ R124, R124, R9.reuse ;  /* 0x000000097c7c7220 */ /* 0x080fe20000410000 */
[-C--:B------:R-:W-:Y:S01]  /*6730*/  FMUL.FTZ R125, R125, R9.reuse ;  /* 0x000000097d7d7220 */ /* 0x080fe20000410000 */
[----:B------:R-:W3:Y:S01]  /*6740*/  MUFU.TANH R171, R171 ;  /* 0x000000ab00ab7308 */ /* 0x000ee20000002400 */
[----:B--2---:R-:W-:Y:S01]  /*6750*/  FMNMX.FTZ R0, R169, R0, !PT ;  /* 0x00000000a9007209 */ /* 0x004fe20007810000 */
[-C--:B------:R-:W-:Y:S01]  /*6760*/  FMUL.FTZ R128, R128, R9.reuse ;  /* 0x0000000980807220 */ /* 0x080fe20000410000 */
[-C--:B------:R-:W-:Y:S01]  /*6770*/  FMUL.FTZ R129, R129, R9.reuse ;  /* 0x0000000981817220 */ /* 0x080fe20000410000 */
[-C--:B------:R-:W-:Y:S01]  /*6780*/  FMUL.FTZ R132, R132, R9.reuse ;  /* 0x0000000984847220 */ /* 0x080fe20000410000 */
[-C--:B------:R-:W-:Y:S01]  /*6790*/  FMUL.FTZ R133, R133, R9.reuse ;  /* 0x0000000985857220 */ /* 0x080fe20000410000 */
[-C--:B------:R-:W-:Y:S01]  /*67a0*/  FMUL.FTZ R136, R136, R9.reuse ;  /* 0x0000000988887220 */ /* 0x080fe20000410000 */
[-C--:B------:R-:W-:Y:S01]  /*67b0*/  FMUL.FTZ R137, R137, R9.reuse ;  /* 0x0000000989897220 */ /* 0x080fe20000410000 */
[----:B------:R-:W-:Y:S01]  /*67c0*/  MUFU.EX2 R178, R156 ;  /* 0x0000009c00b27308 */ /* 0x000fe20000000800 */
[----:B0-----:R-:W-:Y:S01]  /*67d0*/  FMNMX.FTZ R0, R170, R0, !PT ;  /* 0x00000000aa007209 */ /* 0x001fe20007810000 */
[-C--:B------:R-:W-:Y:S01]  /*67e0*/  FMUL.FTZ R140, R140, R9.reuse ;  /* 0x000000098c8c7220 */ /* 0x080fe20000410000 */
[-C--:B------:R-:W-:Y:S01]  /*67f0*/  FMUL.FTZ R141, R141, R9.reuse ;  /* 0x000000098d8d7220 */ /* 0x080fe20000410000 */
[-C--:B------:R-:W-:Y:S01]  /*6800*/  FMUL.FTZ R144, R144, R9.reuse ;  /* 0x0000000990907220 */ /* 0x080fe20000410000 */
[-C--:B------:R-:W-:Y:S01]  /*6810*/  FMUL.FTZ R145, R145, R9.reuse ;  /* 0x0000000991917220 */ /* 0x080fe20000410000 */
[-C--:B------:R-:W-:Y:S01]  /*6820*/  FMUL.FTZ R148, R148, R9.reuse ;  /* 0x0000000994947220 */ /* 0x080fe20000410000 */
[----:B------:R-:W-:Y:S01]  /*6830*/  FMUL.FTZ R149, R149, R9 ;  /* 0x0000000995957220 */ /* 0x000fe20000410000 */
[----:B------:R-:W-:Y:S01]  /*6840*/  MUFU.EX2 R13, R13 ;  /* 0x0000000d000d7308 */ /* 0x000fe20000000800 */
[----:B---3--:R-:W-:-:S04]  /*6850*/  FMNMX.FTZ R0, R171, R0, !PT ;  /* 0x00000000ab007209 */ /* 0x008fc80007810000 */
[----:B------:R-:W-:-:S03]  /*6860*/  FMNMX.FTZ R0, R172, R0, !PT ;  /* 0x00000000ac007209 */ /* 0x000fc60007810000 */
[----:B------:R-:W-:Y:S01]  /*6870*/  MUFU.EX2 R14, R14 ;  /* 0x0000000e000e7308 */ /* 0x000fe20000000800 */
[----:B------:R-:W-:-:S05]  /*6880*/  FMNMX.FTZ R0, R173, R0, !PT ;  /* 0x00000000ad007209 */ /* 0x000fca0007810000 */
[----:B------:R-:W0:Y:S02]  /*6890*/  SHFL.BFLY PT, R174, R0, 0x2, 0x1f ;  /* 0x0c401f0000ae7f89 */ /* 0x000e2400000e0000 */
[----:B------:R-:W-:Y:S08]  /*68a0*/  MUFU.EX2 R15, R15 ;  /* 0x0000000f000f7308 */ /* 0x000ff00000000800 */
[----:B------:R-:W-:Y:S08]  /*68b0*/  MUFU.EX2 R20, R20 ;  /* 0x0000001400147308 */ /* 0x000ff00000000800 */
[----:B------:R-:W-:Y:S01]  /*68c0*/  MUFU.EX2 R21, R21 ;  /* 0x0000001500157308 */ /* 0x000fe20000000800 */
[----:B0-----:R-:W-:-:S07]  /*68d0*/  FMNMX.FTZ R0, R0, R174, !PT ;  /* 0x000000ae00007209 */ /* 0x001fce0007810000 */
[----:B------:R-:W0:Y:S01]  /*68e0*/  MUFU.EX2 R168, R168 ;  /* 0x000000a800a87308 */ /* 0x000e220000000800 */
[----:B------:R-:W2:Y:S07]  /*68f0*/  SHFL.BFLY PT, R174, R0, 0x1, 0x1f ;  /* 0x0c201f0000ae7f89 */ /* 0x000eae00000e0000 */
[----:B------:R-:W-:Y:S08]  /*6900*/  MUFU.EX2 R177, R165 ;  /* 0x000000a500b17308 */ /* 0x000ff00000000800 */
[----:B------:R0:W-:Y:S02]  /*6910*/  MUFU.EX2 R179, R160 ;  /* 0x000000a000b37308 */ /* 0x0001e40000000800 */
[----:B0-----:R-:W-:-:S02]  /*6920*/  F2FP.BF16.F32.PACK_AB R160, R168, R21 ;  /* 0x00000015a8a0723e */ /* 0x001fc400000010ff */
[----:B--2---:R-:W-:-:S05]  /*6930*/  FMNMX.FTZ R0, R0, R174, !PT ;  /* 0x000000ae00007209 */ /* 0x004fca0007810000 */
[C---:B------:R-:W-:Y:S01]  /*6940*/  FADD.FTZ R175, -R0.reuse, R8 ;  /* 0x0000000800af7221 */ /* 0x040fe20000010100 */
[----:B------:R-:W-:Y:S01]  /*6950*/  FMUL.FTZ R174, R0, UR10 ;  /* 0x0000000a00ae7c20 */ /* 0x000fe20008410000 */
[----:B------:R-:W-:Y:S02]  /*6960*/  MUFU.EX2 R8, R153 ;  /* 0x0000009900087308 */ /* 0x000fe40000000800 */
        /* <DEDUP_REMOVED lines=19> */
[----:B------:R-:W3:Y:S01]  /*6aa0*/  MUFU.EX2 R155, R155 ;  /* 0x0000009b009b7308 */ /* 0x000ee20000000800 */
[-C--:B0-----:R-:W-:Y:S01]  /*6ab0*/  FMUL.FTZ R26, R26, R10.reuse ;  /* 0x0000000a1a1a7220 */ /* 0x081fe20000410000 */
[-C--:B------:R-:W-:Y:S01]  /*6ac0*/  FMUL.FTZ R27, R27, R10.reuse ;  /* 0x0000000a1b1b7220 */ /* 0x080fe20000410000 */
[-C--:B------:R-:W-:Y:S01]  /*6ad0*/  FMUL.FTZ R30, R30, R10.reuse ;  /* 0x0000000a1e1e7220 */ /* 0x080fe20000410000 */
[-C--:B------:R-:W-:Y:S01]  /*6ae0*/  FMUL.FTZ R31, R31, R10.reuse ;  /* 0x0000000a1f1f7220 */ /* 0x080fe20000410000 */
[-C--:B------:R-:W-:Y:S01]  /*6af0*/  FMUL.FTZ R34, R34, R10.reuse ;  /* 0x0000000a22227220 */ /* 0x080fe20000410000 */
[-C--:B------:R-:W-:Y:S01]  /*6b00*/  FMUL.FTZ R35, R35, R10.reuse ;  /* 0x0000000a23237220 */ /* 0x080fe20000410000 */
[-C--:B------:R-:W-:Y:S01]  /*6b10*/  FMUL.FTZ R38, R38, R10.reuse ;  /* 0x0000000a26267220 */ /* 0x080fe20000410000 */
[----:B------:R-:W-:Y:S01]  /*6b20*/  MUFU.EX2 R156, R159 ;  /* 0x0000009f009c7308 */ /* 0x000fe20000000800 */
[----:B--2---:R-:W-:Y:S01]  /*6b30*/  FFMA.FTZ R5, R10, R5, R153 ;  /* 0x000000050a057223 */ /* 0x004fe20000010099 */
[-C--:B------:R-:W-:Y:S01]  /*6b40*/  FMUL.FTZ R39, R39, R10.reuse ;  /* 0x0000000a27277220 */ /* 0x080fe20000410000 */
[-C--:B------:R-:W-:Y:S01]  /*6b50*/  FMUL.FTZ R42, R42, R10.reuse ;  /* 0x0000000a2a2a7220 */ /* 0x080fe20000410000 */
[-C--:B------:R-:W-:Y:S01]  /*6b60*/  FMUL.FTZ R43, R43, R10.reuse ;  /* 0x0000000a2b2b7220 */ /* 0x080fe20000410000 */
[-C--:B------:R-:W-:Y:S01]  /*6b70*/  FMUL.FTZ R46, R46, R10.reuse ;  /* 0x0000000a2e2e7220 */ /* 0x080fe20000410000 */
[-C--:B------:R-:W-:Y:S01]  /*6b80*/  FMUL.FTZ R47, R47, R10.reuse ;  /* 0x0000000a2f2f7220 */ /* 0x080fe20000410000 */
[-C--:B------:R-:W-:Y:S01]  /*6b90*/  FMUL.FTZ R50, R50, R10.reuse ;  /* 0x0000000a32327220 */ /* 0x080fe20000410000 */
[----:B------:R-:W-:Y:S01]  /*6ba0*/  MUFU.EX2 R175, R157 ;  /* 0x0000009d00af7308 */ /* 0x000fe20000000800 */
[C---:B---3--:R-:W-:Y:S01]  /*6bb0*/  FADD.FTZ R5, R155.reuse, R5 ;  /* 0x000000059b057221 */ /* 0x048fe20000010000 */
[----:B------:R-:W-:Y:S01]  /*6bc0*/  F2FP.BF16.F32.PACK_AB R153, R155, R153 ;  /* 0x000000999b99723e */ /* 0x000fe200000010ff */
[-C--:B------:R-:W-:Y:S01]  /*6bd0*/  FMUL.FTZ R51, R51, R10.reuse ;  /* 0x0000000a33337220 */ /* 0x080fe20000410000 */
[-C--:B------:R-:W-:Y:S01]  /*6be0*/  FMUL.FTZ R54, R54, R10.reuse ;  /* 0x0000000a36367220 */ /* 0x080fe20000410000 */
        /* <DEDUP_REMOVED lines=11> */
[----:B------:R3:W4:Y:S01]  /*6ca0*/  MUFU.EX2 R157, R162 ;  /* 0x000000a2009d7308 */ /* 0x0007220000000800 */
[----:B0-----:R-:W-:-:S02]  /*6cb0*/  IMAD.U32 R158, RZ, RZ, UR23 ;  /* 0x00000017ff9e7e24 */ /* 0x001fc4000f8e00ff */
[-C--:B------:R-:W-:Y:S01]  /*6cc0*/  FMUL.FTZ R75, R75, R10.reuse ;  /* 0x0000000a4b4b7220 */ /* 0x080fe20000410000 */
[-C--:B------:R-:W-:Y:S01]  /*6cd0*/  FMUL.FTZ R78, R78, R10.reuse ;  /* 0x0000000a4e4e7220 */ /* 0x080fe20000410000 */
[-C--:B------:R-:W-:Y:S01]  /*6ce0*/  FMUL.FTZ R79, R79, R10.reuse ;  /* 0x0000000a4f4f7220 */ /* 0x080fe20000410000 */
[----:B------:R-:W-:Y:S02]  /*6cf0*/  @!P1 IMAD R158, R158, 0x40, R16 ;  /* 0x000000409e9e9824 */ /* 0x000fe400078e0210 */
[-C--:B------:R-:W-:Y:S01]  /*6d00*/  FMUL.FTZ R82, R82, R10.reuse ;  /* 0x0000000a52527220 */ /* 0x080fe20000410000 */
[-C--:B------:R-:W-:Y:S01]  /*6d10*/  FMUL.FTZ R83, R83, R10.reuse ;  /* 0x0000000a53537220 */ /* 0x080fe20000410000 */
[----:B------:R-:W0:Y:S01]  /*6d20*/  MUFU.EX2 R176, R176 ;  /* 0x000000b000b07308 */ /* 0x000e220000000800 */
[----:B--2---:R-:W-:Y:S01]  /*6d30*/  FADD.FTZ R5, R155, R5 ;  /* 0x000000059b057221 */ /* 0x004fe20000010000 */
[----:B------:R-:W-:Y:S01]  /*6d40*/  F2FP.BF16.F32.PACK_AB R155, R156, R155 ;  /* 0x0000009b9c9b723e */ /* 0x000fe200000010ff */
[----:B------:R-:W-:Y:S01]  /*6d50*/  FMUL.FTZ R86, R86, R10 ;  /* 0x0000000a56567220 */ /* 0x000fe20000410000 */
[----:B------:R-:W-:Y:S01]  /*6d60*/  @!P1 LEA R158, R158, UR39, 0x2 ;  /* 0x000000279e9e9c11 */ /* 0x000fe2000f8e10ff */
[----:B------:R-:W-:Y:S01]  /*6d70*/  FADD.FTZ R5, R156, R5 ;  /* 0x000000059c057221 */ /* 0x000fe20000010000 */
[----:B------:R-:W-:Y:S01]  /*6d80*/  FADD.FTZ R156, R13, R11 ;  /* 0x0000000b0d9c7221 */ /* 0x000fe20000010000 */
[----:B---3--:R-:W-:Y:S01]  /*6d90*/  F2FP.BF16.F32.PACK_AB R162, R178, R8 ;  /* 0x00000008b2a2723e */ /* 0x008fe200000010ff */
[----:B------:R-:W2:Y:S01]  /*6da0*/  MUFU.EX2 R159, R163 ;  /* 0x000000a3009f7308 */ /* 0x000ea20000000800 */
[----:B----4-:R-:W-:Y:S01]  /*6db0*/  FADD.FTZ R11, R157, R5 ;  /* 0x000000059d0b7221 */ /* 0x010fe20000010000 */
[C---:B------:R-:W-:Y:S01]  /*6dc0*/  FADD.FTZ R5, R14.reuse, R156 ;  /* 0x0000009c0e057221 */ /* 0x040fe20000010000 */
[----:B------:R-:W-:Y:S01]  /*6dd0*/  @!P1 STS [R158+0x28800], R9 ;  /* 0x028800099e009388 */ /* 0x000fe20000000800 */
[----:B------:R-:W-:Y:S01]  /*6de0*/  F2FP.BF16.F32.PACK_AB R156, R14, R13 ;  /* 0x0000000d0e9c723e */ /* 0x000fe200000010ff */
[-C--:B------:R-:W-:Y:S01]  /*6df0*/  FMUL.FTZ R87, R87, R10.reuse ;  /* 0x0000000a57577220 */ /* 0x080fe20000410000 */
[----:B------:R-:W-:Y:S01]  /*6e00*/  FADD.FTZ R5, R15, R5 ;  /* 0x000000050f057221 */ /* 0x000fe20000010000 */
[----:B------:R3:W-:Y:S01]  /*6e10*/  @!P1 STS [R158+0x28820], R10 ;  /* 0x0288200a9e009388 */ /* 0x0007e20000000800 */
[----:B------:R-:W4:Y:S01]  /*6e20*/  MUFU.EX2 R4, R4 ;  /* 0x0000000400047308 */ /* 0x000f220000000800 */
[----:B0-----:R-:W-:Y:S01]  /*6e30*/  FADD.FTZ R11, R176, R11 ;  /* 0x0000000bb00b7221 */ /* 0x001fe20000010000 */
[----:B------:R-:W-:Y:S01]  /*6e40*/  FADD.FTZ R5, R20, R5 ;  /* 0x0000000514057221 */ /* 0x000fe20000010000 */
[----:B------:R-:W-:Y:S01]  /*6e50*/  BAR.SYNC.DEFER_BLOCKING 0xf, 0x100 ;  /* 0x03c4000000007b1d */ /* 0x000fe20000010000 */
[----:B------:R-:W-:Y:S01]  /*6e60*/  F2FP.BF16.F32.PACK_AB R157, R176, R157 ;  /* 0x0000009db09d723e */ /* 0x000fe200000010ff */
[-C--:B------:R-:W-:Y:S01]  /*6e70*/  FMUL.FTZ R90, R90, R10.reuse ;  /* 0x0000000a5a5a7220 */ /* 0x080fe20000410000 */
[-C--:B------:R-:W-:Y:S01]  /*6e80*/  FMUL.FTZ R91, R91, R10.reuse ;  /* 0x0000000a5b5b7220 */ /* 0x080fe20000410000 */
[-C--:B------:R-:W-:Y:S01]  /*6e90*/  FMUL.FTZ R94, R94, R10.reuse ;  /* 0x0000000a5e5e7220 */ /* 0x080fe20000410000 */
[-C--:B------:R-:W-:Y:S01]  /*6ea0*/  FMUL.FTZ R95, R95, R10.reuse ;  /* 0x0000000a5f5f7220 */ /* 0x080fe20000410000 */
[----:B------:R-:W0:Y:S01]  /*6eb0*/  MUFU.EX2 R12, R12 ;  /* 0x0000000c000c7308 */ /* 0x000e220000000800 */
[----:B--2---:R-:W-:Y:S01]  /*6ec0*/  FADD.FTZ R11, R159, R11 ;  /* 0x0000000b9f0b7221 */ /* 0x004fe20000010000 */
[----:B---3--:R-:W-:Y:S01]  /*6ed0*/  F2FP.BF16.F32.PACK_AB R158, R20, R15 ;  /* 0x0000000f149e723e */ /* 0x008fe200000010ff */
[-C--:B------:R-:W-:Y:S01]  /*6ee0*/  FMUL.FTZ R98, R98, R10.reuse ;  /* 0x0000000a62627220 */ /* 0x080fe20000410000 */
[-C--:B------:R-:W-:Y:S01]  /*6ef0*/  FMUL.FTZ R99, R99, R10.reuse ;  /* 0x0000000a63637220 */ /* 0x080fe20000410000 */
[-C--:B------:R-:W-:Y:S01]  /*6f00*/  FMUL.FTZ R102, R102, R10.reuse ;  /* 0x0000000a66667220 */ /* 0x080fe20000410000 */
[-C--:B------:R-:W-:Y:S01]  /*6f10*/  FMUL.FTZ R103, R103, R10.reuse ;  /* 0x0000000a67677220 */ /* 0x080fe20000410000 */
[-C--:B------:R-:W-:Y:S01]  /*6f20*/  FMUL.FTZ R106, R106, R10.reuse ;  /* 0x0000000a6a6a7220 */ /* 0x080fe20000410000 */
[----:B------:R-:W2:Y:S01]  /*6f30*/  MUFU.EX2 R161, R166 ;  /* 0x000000a600a17308 */ /* 0x000ea20000000800 */
[C---:B----4-:R-:W-:Y:S01]  /*6f40*/  FADD.FTZ R11, R4.reuse, R11 ;  /* 0x0000000b040b7221 */ /* 0x050fe20000010000 */
[----:B------:R-:W-:Y:S01]  /*6f50*/  F2FP.BF16.F32.PACK_AB R159, R4, R159 ;  /* 0x0000009f049f723e */ /* 0x000fe200000010ff */
[----:B------:R-:W-:Y:S01]  /*6f60*/  FADD.FTZ R4, R21, R5 ;  /* 0x0000000515047221 */ /* 0x000fe20000010000 */
[-C--:B------:R-:W-:Y:S01]  /*6f70*/  FMUL.FTZ R107, R107, R10.reuse ;  /* 0x0000000a6b6b7220 */ /* 0x080fe20000410000 */
[-C--:B------:R-:W-:Y:S01]  /*6f80*/  FMUL.FTZ R110, R110, R10.reuse ;  /* 0x0000000a6e6e7220 */ /* 0x080fe20000410000 */
[-C--:B------:R-:W-:Y:S01]  /*6f90*/  FMUL.FTZ R111, R111, R10.reuse ;  /* 0x0000000a6f6f7220 */ /* 0x080fe20000410000 */
[----:B------:R-:W-:Y:S01]  /*6fa0*/  FADD.FTZ R4, R168, R4 ;  /* 0x00000004a8047221 */ /* 0x000fe20000010000 */
[----:B------:R-:W3:Y:S01]  /*6fb0*/  MUFU.EX2 R163, R167 ;  /* 0x000000a700a37308 */ /* 0x000ee20000000800 */
[----:B0-----:R-:W-:Y:S01]  /*6fc0*/  FADD.FTZ R11, R12, R11 ;  /* 0x0000000b0c0b7221 */ /* 0x001fe20000010000 */
[----:B------:R0:W-:Y:S01]  /*6fd0*/  STSM.16.M88.4 [R18+0x26800], R152 ;  /* 0x0268009812007844 */ /* 0x0001e20000000200 */
[----:B------:R-:W-:Y:S01]  /*6fe0*/  FADD.FTZ R4, R8, R4 ;  /* 0x0000000408047221 */ /* 0x000fe20000010000 */
[-C--:B------:R-:W-:Y:S01]  /*6ff0*/  FMUL.FTZ R114, R114, R10.reuse ;  /* 0x0000000a72727220 */ /* 0x080fe20000410000 */
[----:B------:R-:W-:Y:S01]  /*7000*/  FMUL.FTZ R115, R115, R10 ;  /* 0x0000000a73737220 */ /* 0x000fe20000410000 */
[----:B------:R0:W-:Y:S01]  /*7010*/  STSM.16.M88.4 [R19], R156 ;  /* 0x0000009c13007844 */ /* 0x0001e20000000200 */
[----:B------:R-:W-:Y:S01]  /*7020*/  FADD.FTZ R4, R178, R4 ;  /* 0x00000004b2047221 */ /* 0x000fe20000010000 */
[----:B------:R-:W4:Y:S01]  /*7030*/  MUFU.EX2 R169, R169 ;  /* 0x000000a900a97308 */ /* 0x000f220000000800 */
[C---:B--2---:R-:W-:Y:S01]  /*7040*/  FADD.FTZ R11, R161.reuse, R11 ;  /* 0x0000000ba10b7221 */ /* 0x044fe20000010000 */
[----:B------:R-:W-:Y:S01]  /*7050*/  F2FP.BF16.F32.PACK_AB R161, R161, R12 ;  /* 0x0000000ca1a1723e */ /* 0x000fe200000010ff */
[----:B------:R-:W-:Y:S01]  /*7060*/  FADD.FTZ R4, R175, R4 ;  /* 0x00000004af047221 */ /* 0x000fe20000010000 */
[-C--:B------:R-:W-:Y:S01]  /*7070*/  FMUL.FTZ R118, R118, R10.reuse ;  /* 0x0000000a76767220 */ /* 0x080fe20000410000 */
[-C--:B------:R-:W-:Y:S01]  /*7080*/  FMUL.FTZ R119, R119, R10.reuse ;  /* 0x0000000a77777220 */ /* 0x080fe20000410000 */
[-C--:B------:R-:W-:Y:S01]  /*7090*/  FMUL.FTZ R122, R122, R10.reuse ;  /* 0x0000000a7a7a7220 */ /* 0x080fe20000410000 */
[----:B------:R-:W-:Y:S01]  /*70a0*/  FADD.FTZ R4, R179, R4 ;  /* 0x00000004b3047221 */ /* 0x000fe20000010000 */
        /* <DEDUP_REMOVED lines=9> */
[C---:B----4-:R-:W-:Y:S01]  /*7140*/  FADD.FTZ R11, R169.reuse, R11 ;  /* 0x0000000ba90b7221 */ /* 0x050fe20000010000 */
[----:B------:R-:W-:Y:S01]  /*7150*/  F2FP.BF16.F32.PACK_AB R163, R169, R163 ;  /* 0x000000a3a9a3723e */ /* 0x000fe200000010ff */
[-C--:B------:R-:W-:Y:S01]  /*7160*/  FMUL.FTZ R135, R135, R10.reuse ;  /* 0x0000000a87877220 */ /* 0x080fe20000410000 */
[-C--:B------:R-:W-:Y:S01]  /*7170*/  FMUL.FTZ R138, R138, R10.reuse ;  /* 0x0000000a8a8a7220 */ /* 0x080fe20000410000 */
[-C--:B------:R-:W-:Y:S01]  /*7180*/  FMUL.FTZ R139, R139, R10.reuse ;  /* 0x0000000a8b8b7220 */ /* 0x080fe20000410000 */
[-C--:B------:R-:W-:Y:S01]  /*7190*/  FMUL.FTZ R142, R142, R10.reuse ;  /* 0x0000000a8e8e7220 */ /* 0x080fe20000410000 */
[----:B------:R0:W-:Y:S01]  /*71a0*/  STSM.16.M88.4 [R23], R160 ;  /* 0x000000a017007844 */ /* 0x0001e20000000200 */
[----:B------:R-:W4:Y:S01]  /*71b0*/  MUFU.EX2 R167, R172 ;  /* 0x000000ac00a77308 */ /* 0x000f220000000800 */
[----:B--2---:R-:W-:Y:S01]  /*71c0*/  FADD.FTZ R11, R165, R11 ;  /* 0x0000000ba50b7221 */ /* 0x004fe20000010000 */
[-C--:B------:R-:W-:Y:S01]  /*71d0*/  FMUL.FTZ R143, R143, R10.reuse ;  /* 0x0000000a8f8f7220 */ /* 0x080fe20000410000 */
[-C--:B------:R-:W-:Y:S01]  /*71e0*/  FMUL.FTZ R146, R146, R10.reuse ;  /* 0x0000000a92927220 */ /* 0x080fe20000410000 */
[-C--:B------:R-:W-:Y:S01]  /*71f0*/  FMUL.FTZ R147, R147, R10.reuse ;  /* 0x0000000a93937220 */ /* 0x080fe20000410000 */
[-C--:B------:R-:W-:Y:S01]  /*7200*/  FMUL.FTZ R150, R150, R10.reuse ;  /* 0x0000000a96967220 */ /* 0x080fe20000410000 */
[----:B------:R-:W-:-:S02]  /*7210*/  FMUL.FTZ R151, R151, R10 ;  /* 0x0000000a97977220 */ /* 0x000fc40000410000 */
[----:B------:R2:W5:Y:S01]  /*7220*/  MUFU.EX2 R174, R164 ;  /* 0x000000a400ae7308 */ /* 0x0005620000000800 */
[C---:B---3--:R-:W-:Y:S01]  /*7230*/  FADD.FTZ R11, R171.reuse, R11 ;  /* 0x0000000bab0b7221 */ /* 0x048fe20000010000 */
[----:B------:R-:W-:-:S06]  /*7240*/  F2FP.BF16.F32.PACK_AB R165, R171, R165 ;  /* 0x000000a5aba5723e */ /* 0x000fcc00000010ff */
[----:B------:R-:W3:Y:S01]  /*7250*/  MUFU.EX2 R173, R173 ;  /* 0x000000ad00ad7308 */ /* 0x000ee20000000800 */
[----:B----4-:R-:W-:Y:S01]  /*7260*/  FADD.FTZ R11, R167, R11 ;  /* 0x0000000ba70b7221 */ /* 0x010fe20000010000 */
[----:B--2---:R-:W-:Y:S02]  /*7270*/  F2FP.BF16.F32.PACK_AB R164, R179, R175 ;  /* 0x000000afb3a4723e */ /* 0x004fe400000010ff */
[----:B-----5:R-:W-:Y:S01]  /*7280*/  F2FP.BF16.F32.PACK_AB R166, R177, R174 ;  /* 0x000000aeb1a6723e */ /* 0x020fe200000010ff */
[----:B------:R-:W-:-:S04]  /*7290*/  FADD.FTZ R4, R174, R4 ;  /* 0x00000004ae047221 */ /* 0x000fc80000010000 */
[----:B------:R-:W-:Y:S01]  /*72a0*/  FADD.FTZ R4, R177, R4 ;  /* 0x00000004b1047221 */ /* 0x000fe20000010000 */
[C---:B---3--:R-:W-:Y:S01]  /*72b0*/  F2FP.BF16.F32.PACK_AB R167, R173.reuse, R167 ;  /* 0x000000a7ada7723e */ /* 0x048fe200000010ff */
[----:B------:R-:W-:-:S04]  /*72c0*/  FADD.FTZ R5, R173, R11 ;  /* 0x0000000bad057221 */ /* 0x000fc80000010000 */
[----:B------:R0:W-:Y:S01]  /*72d0*/  STSM.16.M88.4 [R22], R164 ;  /* 0x000000a416007844 */ /* 0x0001e20000000200 */
[----:B------:R-:W-:Y:S05]  /*72e0*/  @!P0 BRA `(.L_x_381) ;  /* 0x0000000000048947 */ /* 0x000fea0003800000 */
[----:B------:R-:W-:Y:S01]  /*72f0*/  BPT.TRAP 0x1 ;  /* 0x000000040000795c */ /* 0x000fe20000300000 */
.L_x_381:
[----:B------:R2:W3:Y:S01]  /*7300*/  SYNCS.PHASECHK.TRANS64.TRYWAIT P1, [UR22+0x28c50], R6 ;  /* 0x028c5006ff0075a7 */ /* 0x0004e20008020156 */
[----:B------:R-:W-:Y:S05]  /*7310*/  @!P0 BRA `(.L_x_382) ;  /* 0x0000000000048947 */ /* 0x000fea0003800000 */
[----:B------:R-:W-:Y:S01]  /*7320*/  BPT.TRAP 0x1 ;  /* 0x000000040000795c */ /* 0x000fe20000300000 */
.L_x_382:
[----:B---3--:R-:W-:Y:S05]  /*7330*/  @P1 BRA `(.L_x_383) ;  /* 0x0000000000081947 */ /* 0x008fea0003800000 */
[----:B------:R-:W3:Y:S02]  /*7340*/  SYNCS.PHASECHK.TRANS64.TRYWAIT P1, [UR22+0x28c50], R6 ;  /* 0x028c5006ff0075a7 */ /* 0x000ee40008020156 */
[----:B---3--:R-:W-:Y:S05]  /*7350*/  @!P1 BRA `(.L_x_384) ;  /* 0x000000b4001c9947 */ /* 0x008fea0003800000 */
.L_x_383:
[----:B------:R-:W-:Y:S01]  /*7360*/  ULEA UR11, UR48, UR54, 0xc ;  /* 0x00000036300b7291 */ /* 0x000fe2000f8e603f */
[----:B------:R-:W-:Y:S01]  /*7370*/  WARPGROUP.ARRIVE ;  /* 0x00000000000079c5 */ /* 0x000fe20000000000 */
[----:B------:R-:W-:-:S05]  /*7380*/  UMOV UR7, 0x40000040 ;  /* 0x4000004000077882 */ /* 0x000fca0000000000 */
[----:B------:R-:W-:Y:S02]  /*7390*/  UMOV UR6, UR11 ;  /* 0x0000000b00067c82 */ /* 0x000fe40008000000 */
        /* <DEDUP_REMOVED lines=30> */
.L_x_385:
[----:B------:R-:W-:Y:S01]  /*7580*/  UIADD3 UR22, UR22, 0x28c60, URZ ;  /* 0x00028c6016167890 */ /* 0x000fe2000fffe03f */
[----:B------:R-:W-:Y:S01]  /*7590*/  PLOP3.LUT P1, PT, PT, PT, UP0, 0x80, 0x0 ;  /* 0x000000000000781c */ /* 0x000fe20003f2f008 */
[----:B------:R-:W-:Y:S01]  /*75a0*/  UMOV UR23, UR48 ;  /* 0x0000003000177c82 */ /* 0x000fe20008000000 */
[----:B------:R-:W-:Y:S01]  /*75b0*/  IMAD.MOV.U32 R8, RZ, RZ, R0 ;  /* 0x000000ffff087224 */ /* 0x000fe200078e0000 */
[----:B------:R-:W-:Y:S01]  /*75c0*/  UPRMT UR22, UR38, 0x654, UR22 ;  /* 0x0000065426167896 */ /* 0x000fe20008000016 */
[----:B---3--:R-:W-:-:S08]  /*75d0*/  IMAD.MOV.U32 R9, RZ, RZ, R7 ;  /* 0x000000ffff097224 */ /* 0x008fd000078e0007 */
[----:B------:R-:W-:Y:S01]  /*75e0*/  SYNCS.ARRIVE.TRANS64.RED.A1T0 RZ, [UR22], RZ ;  /* 0x000000ffffff79a7 */ /* 0x000fe20008100416 */
[----:B------:R-:W-:Y:S05]  /*75f0*/  @P1 BRA `(.L_x_386) ;  /* 0xffffffe000c01947 */ /* 0x000fea000383ffff */
.L_x_375:
[----:B------:R-:W5:Y:S01]  /*7600*/  SHFL.BFLY PT, R3, R4, 0x2, 0x1f ;  /* 0x0c401f0004037f89 */ /* 0x000f6200000e0000 */
[----:B------:R-:W-:Y:S01]  /*7610*/  IMAD.U32 R12, RZ, RZ, UR10 ;  /* 0x0000000aff0c7e24 */ /* 0x000fe2000f8e00ff */
[----:B------:R-:W-:Y:S08]  /*7620*/  BAR.ARV 0x8, 0x100 ;  /* 0x0204000000007b1d */ /* 0x000ff00000002000 */
[----:B------:R-:W-:Y:S01]  /*7630*/  BAR.SYNC.DEFER_BLOCKING 0xf, 0x100 ;  /* 0x03c4000000007b1d */ /* 0x000fe20000010000 */
[----:B------:R-:W-:Y:S01]  /*7640*/  ISETP.NE.AND P2, PT, R17, RZ, PT ;  /* 0x000000ff1100720c */ /* 0x000fe20003f45270 */
[----:B------:R-:W-:Y:S01]  /*7650*/  IMAD.MOV.U32 R13, RZ, RZ, -0x800000 ;  /* 0xff800000ff0d7424 */ /* 0x000fe200078e00ff */
[----:B------:R-:W-:-:S03]  /*7660*/  UIADD3 UR46, UR46, 0x1, URZ ;  /* 0x000000012e2e7890 */ /* 0x000fc6000fffe03f */
[----:B------:R-:W0:Y:S01]  /*7670*/  SHFL.BFLY PT, R8, R5, 0x2, 0x1f ;  /* 0x0c401f0005087f89 */ /* 0x000e2200000e0000 */
[----:B-----5:R-:W-:-:S05]  /*7680*/  FADD.FTZ R3, R3, R4 ;  /* 0x0000000403037221 */ /* 0x020fca0000010000 */
[----:B-1234-:R-:W1:Y:S01]  /*7690*/  SHFL.BFLY PT, R6, R3, 0x1, 0x1f ;  /* 0x0c201f0003067f89 */ /* 0x01ee6200000e0000 */
[----:B0-----:R-:W-:Y:S01]  /*76a0*/  FADD.FTZ R8, R8, R5 ;  /* 0x0000000508087221 */ /* 0x001fe20000010000 */
[----:B------:R-:W-:Y:S01]  /*76b0*/  IMAD.U32 R5, RZ, RZ, UR48 ;  /* 0x00000030ff057e24 */ /* 0x000fe2000f8e00ff */
[----:B------:R-:W-:-:S03]  /*76c0*/  UIADD3 UR48, UR48, 0x1, URZ ;  /* 0x0000000130307890 */ /* 0x000fc6000fffe03f */
[----:B------:R-:W0:Y:S01]  /*76d0*/  SHFL.BFLY PT, R9, R8, 0x1, 0x1f ;  /* 0x0c201f0008097f89 */ /* 0x000e2200000e0000 */
[----:B------:R-:W-:Y:S01]  /*76e0*/  @!P2 IMAD R5, R5, 0x40, R16 ;  /* 0x000000400505a824 */ /* 0x000fe200078e0210 */
[----:B------:R-:W-:Y:S01]  /*76f0*/  UISETP.NE.AND UP0, UPT, UR48, 0x2, UPT ;  /* 0x000000023000788c */ /* 0x000fe2000bf05270 */
[----:B-1----:R-:W-:Y:S01]  /*7700*/  FADD.FTZ R10, R3, R6 ;  /* 0x00000006030a7221 */ /* 0x002fe20000010000 */
[----:B------:R-:W-:Y:S02]  /*7710*/  IMAD.MOV.U32 R3, RZ, RZ, RZ ;  /* 0x000000ffff037224 */ /* 0x000fe400078e00ff */
[----:B------:R-:W-:Y:S02]  /*7720*/  USEL UR4, URZ, 0x1, UP0 ;  /* 0x000000013f047887 */ /* 0x000fe40008000000 */
[----:B------:R-:W-:Y:S01]  /*7730*/  USEL UR48, UR48, URZ, UP0 ;  /* 0x0000003f30307287 */ /* 0x000fe20008000000 */
[----:B------:R-:W-:Y:S01]  /*7740*/  FSETP.NE.FTZ.AND P0, PT, R10, RZ, PT ;  /* 0x000000ff0a00720b */ /* 0x000fe20003f15000 */
[----:B------:R-:W-:-:S12]  /*7750*/  ULOP3.LUT UR36, UR36, UR4, URZ, 0x3c, !UPT ;  /* 0x0000000424247292 */ /* 0x000fd8000f8e3c3f */
[----:B------:R-:W1:Y:S01]  /*7760*/  @P0 MUFU.LG2 R6, R10 ;  /* 0x0000000a00060308 */ /* 0x000e620000000c00 */
[----:B------:R-:W-:Y:S01]  /*7770*/  @P0 FMUL.FTZ R4, R12, 0.69314718246459960938 ;  /* 0x3f3172180c040820 */ /* 0x000fe20000410000 */
[----:B0-----:R-:W-:Y:S01]  /*7780*/  FADD.FTZ R11, R8, R9 ;  /* 0x00000009080b7221 */ /* 0x001fe20000010000 */
[----:B------:R-:W-:-:S04]  /*7790*/  IMAD.MOV.U32 R12, RZ, RZ, -0x800000 ;  /* 0xff800000ff0c7424 */ /* 0x000fc800078e00ff */
[----:B------:R-:W-:Y:S01]  /*77a0*/  FSETP.NE.FTZ.AND P1, PT, R11, RZ, PT ;  /* 0x000000ff0b00720b */ /* 0x000fe20003f35000 */
[----:B-1----:R-:W-:Y:S01]  /*77b0*/  @P0 FMUL.FTZ R9, R6, 0.69314718246459960938 ;  /* 0x3f31721806090820 */ /* 0x002fe20000410000 */
[----:B------:R-:W-:-:S11]  /*77c0*/  @!P2 LEA R6, R5, UR39, 0x2 ;  /* 0x000000270506ac11 */ /* 0x000fd6000f8e10ff */
[----:B------:R-:W0:Y:S01]  /*77d0*/  @P1 MUFU.RCP R3, R11 ;  /* 0x0000000b00031308 */ /* 0x000e220000001000 */
[----:B------:R-:W-:Y:S01]  /*77e0*/  @P0 FFMA.FTZ R12, R4, R7, R9 ;  /* 0x00000007040c0223 */ /* 0x000fe20000010009 */
[----:B------:R-:W-:-:S06]  /*77f0*/  IMAD.MOV.U32 R4, RZ, RZ, RZ ;  /* 0x000000ffff047224 */ /* 0x000fcc00078e00ff */
[----:B------:R-:W1:Y:S01]  /*7800*/  @P0 MUFU.RCP R4, R10 ;  /* 0x0000000a00040308 */ /* 0x000e620000001000 */
[----:B------:R-:W-:-:S07]  /*7810*/  PLOP3.LUT P0, PT, PT, PT, PT, 0x8, 0x0 ;  /* 0x000000000000781c */ /* 0x000fce0003f0e170 */
[----:B------:R-:W2:Y:S01]  /*7820*/  @P1 MUFU.LG2 R5, R11 ;  /* 0x0000000b00051308 */ /* 0x000ea20000000c00 */
[----:B0-----:R-:W-:Y:S01]  /*7830*/  @!P2 STS [R6+0x28820], R3 ;  /* 0x028820030600a388 */ /* 0x001fe20000000800 */
[-C--:B------:R-:W-:Y:S01]  /*7840*/  FMUL.FTZ R26, R26, R3.reuse ;  /* 0x000000031a1a7220 */ /* 0x080fe20000410000 */
[-C--:B------:R-:W-:Y:S01]  /*7850*/  FMUL.FTZ R27, R27, R3.reuse ;  /* 0x000000031b1b7220 */ /* 0x080fe20000410000 */
[-C--:B------:R-:W-:Y:S01]  /*7860*/  FMUL.FTZ R30, R30, R3.reuse ;  /* 0x000000031e1e7220 */ /* 0x080fe20000410000 */
[-C--:B------:R-:W-:Y:S01]  /*7870*/  FMUL.FTZ R31, R31, R3.reuse ;  /* 0x000000031f1f7220 */ /* 0x080fe20000410000 */
[-C--:B------:R-:W-:Y:S01]  /*7880*/  FMUL.FTZ R34, R34, R3.reuse ;  /* 0x0000000322227220 */ /* 0x080fe20000410000 */
[-C--:B------:R-:W-:Y:S01]  /*7890*/  FMUL.FTZ R35, R35, R3.reuse ;  /* 0x0000000323237220 */ /* 0x080fe20000410000 */
[----:B------:R-:W-:Y:S01]  /*78a0*/  FMUL.FTZ R38, R38, R3 ;  /* 0x0000000326267220 */ /* 0x000fe20000410000 */
        /* <DEDUP_REMOVED lines=10> */
[----:B0-----:R-:W-:-:S02]  /*7950*/  IMAD.U32 R6, RZ, RZ, UR10 ;  /* 0x0000000aff067e24 */ /* 0x001fc4000f8e00ff */
        /* <DEDUP_REMOVED lines=55> */
[----:B------:R-:W-:Y:S01]  /*7cd0*/  @P1 FMUL.FTZ R6, R6, 0.69314718246459960938 ;  /* 0x3f31721806061820 */ /* 0x000fe20000410000 */
[----:B--2---:R-:W-:Y:S01]  /*7ce0*/  @P1 FMUL.FTZ R4, R5, 0.69314718246459960938 ;  /* 0x3f31721805041820 */ /* 0x004fe20000410000 */
        /* <DEDUP_REMOVED lines=58> */
[----:B------:R-:W-:Y:S06]  /*8090*/  BAR.ARV 0xe, 0x100 ;  /* 0x0384000000007b1d */ /* 0x000fec0000002000 */
.L_x_351:
[----:B------:R-:W0:Y:S08]  /*80a0*/  S2UR UR38, SR_CgaCtaId ;  /* 0x00000000002679c3 */ /* 0x000e300000008800 */
[----:B------:R-:W-:Y:S06]  /*80b0*/  BAR.SYNC.DEFER_BLOCKING 0x5, 0x180 ;  /* 0x0146000000007b1d */ /* 0x000fec0000010000 */
[----:B------:R-:W-:Y:S01]  /*80c0*/  UMOV UR39, 0x400 ;  /* 0x0000040000277882 */ /* 0x000fe20000000000 */
[----:B------:R-:W-:Y:S01]  /*80d0*/  BSSY B0, `(.L_x_387) ;  /* 0x00004a6000007945 */ /* 0x000fe20003800000 */
[----:B0-----:R-:W-:-:S09]  /*80e0*/  ULEA UR39, UR38, UR39, 0x18 ;  /* 0x0000002726277291 */ /* 0x001fd2000f8ec03f */
[----:B------:R-:W0:Y:S02]  /*80f0*/  LDS.128 R4, [UR39+0x28cd0] ;  /* 0x028cd027ff047984 */ /* 0x000e240008000c00 */
[----:B0-----:R-:W-:Y:S02]  /*8100*/  R2UR UR5, R5 ;  /* 0x00000000050572ca */ /* 0x001fe400000e0000 */
[----:B------:R-:W-:Y:S02]  /*8110*/  R2UR UR6, R6 ;  /* 0x00000000060672ca */ /* 0x000fe400000e0000 */
[----:B------:R-:W-:Y:S01]  /*8120*/  R2UR UR7, R7 ;  /* 0x00000000070772ca */ /* 0x000fe200000e0000 */
[----:B------:R-:W-:Y:S06]  /*8130*/  BAR.ARV 0x4, 0x180 ;  /* 0x0106000000007b1d */ /* 0x000fec0000002000 */
[----:B------:R-:W-:Y:S08]  /*8140*/  @P0 BRA `(.L_x_388) ;  /* 0x0000003800680947 */ /* 0x000ff00003800000 */
[----:B------:R-:W2:Y:S01]  /*8150*/  LDL R0, [R1+0x38] ;  /* 0x0000380001007983 */ /* 0x000ea20000100800 */
[----:B------:R-:W0:Y:S01]  /*8160*/  S2UR UR4, SR_SWINHI ;  /* 0x00000000000479c3 */ /* 0x000e220000002f00 */
[----:B------:R-:W-:Y:S01]  /*8170*/  F2FP.BF16.F32.PACK_AB R6, R29, R28 ;  /* 0x0000001c1d06723e */ /* 0x000fe200000010ff */
[----:B------:R-:W-:Y:S01]  /*8180*/  USHF.L.U64.HI UR12, UR40, 0x2, UR41 ;  /* 0x00000002280c7899 */ /* 0x000fe20008010229 */
[----:B------:R-:W-:Y:S01]  /*8190*/  F2FP.BF16.F32.PACK_AB R7, R31, R30 ;  /* 0x0000001e1f07723e */ /* 0x000fe200000010ff */
[----:B------:R-:W-:Y:S01]  /*81a0*/  ULDC.64 UR10, c[0x0][0xc00] ;  /* 0x00030000000a7ab9 */ /* 0x000fe20000000a00 */
[----:B------:R-:W-:Y:S02]  /*81b0*/  F2FP.BF16.F32.PACK_AB R9, R35, R34 ;  /* 0x000000222309723e */ /* 0x000fe400000010ff */
[----:B------:R-:W-:Y:S02]  /*81c0*/  F2FP.BF16.F32.PACK_AB R10, R37, R36 ;  /* 0x00000024250a723e */ /* 0x000fe400000010ff */
[----:B------:R-:W-:Y:S01]  /*81d0*/  F2FP.BF16.F32.PACK_AB R11, R39, R38 ;  /* 0x00000026270b723e */ /* 0x000fe200000010ff */
[----:B------:R-:W-:Y:S01]  /*81e0*/  UMOV UR8, UR39 ;  /* 0x0000002700087c82 */ /* 0x000fe20008000000 */
[----:B0-----:R-:W-:Y:S01]  /*81f0*/  UMOV UR9, UR4 ;  /* 0x0000000400097c82 */ /* 0x001fe20008000000 */
[----:B------:R-:W-:Y:S01]  /*8200*/  USHF.L.U32 UR4, UR40, 0x2, URZ ;  /* 0x0000000228047899 */ /* 0x000fe2000800063f */
[----:B------:R-:W-:-:S02]  /*8210*/  IMAD.U32 R14, RZ, RZ, UR8 ;  /* 0x00000008ff0e7e24 */ /* 0x000fc4000f8e00ff */
[----:B------:R-:W-:Y:S01]  /*8220*/  IMAD.U32 R15, RZ, RZ, UR9 ;  /* 0x00000009ff0f7e24 */ /* 0x000fe2000f8e00ff */
[----:B------:R-:W-:Y:S02]  /*8230*/  ULDC.64 UR8, c[0x0][0xc08] ;  /* 0x0003020000087ab9 */ /* 0x000fe40000000a00 */
[----:B------:R-:W-:-:S04]  /*8240*/  UISETP.NE.U32.AND UP0, UPT, UR8, URZ, UPT ;  /* 0x0000003f0800728c */ /* 0x000fc8000bf05070 */
[----:B------:R-:W-:Y:S01]  /*8250*/  UISETP.NE.AND.EX UP0, UPT, UR9, URZ, UPT, UP0 ;  /* 0x0000003f0900728c */ /* 0x000fe2000bf05300 */
[----:B------:R-:W-:Y:S05]  /*8260*/  BAR.SYNC.DEFER_BLOCKING 0x1, 0x100 ;  /* 0x0044000000007b1d */ /* 0x000fea0000010000 */
[----:B------:R-:W-:-:S05]  /*8270*/  PLOP3.LUT P1, PT, PT, PT, UP0, 0x80, 0x0 ;  /* 0x000000000000781c */ /* 0x000fca0003f2f008 */
[----:B------:R-:W-:-:S04]  /*8280*/  @UP0 UIADD3 UR8, UP1, UR4, UR8, URZ ;  /* 0x0000000804080290 */ /* 0x000fc8000ff3e03f */
[----:B------:R-:W-:Y:S02]  /*8290*/  @UP0 UIADD3.X UR9, UR12, UR9, URZ, UP1, !UPT ;  /* 0x000000090c090290 */ /* 0x000fe40008ffe43f */
[----:B------:R-:W-:Y:S01]  /*82a0*/  UIADD3 UR4, UP0, UR4, UR10, URZ ;  /* 0x0000000a04047290 */ /* 0x000fe2000ff1e03f */
[----:B--2---:R-:W-:-:S03]  /*82b0*/  IMAD.WIDE R20, R0, 0x2, R14 ;  /* 0x0000000200147825 */ /* 0x004fc600078e020e */
[C---:B------:R-:W-:Y:S02]  /*82c0*/  LOP3.LUT R5, R20.reuse, 0x380, RZ, 0xc0, !PT ;  /* 0x0000038014057812 */ /* 0x040fe400078ec0ff */
[----:B------:R-:W-:Y:S02]  /*82d0*/  IADD3 R8, P0, R20, 0x20, RZ ;  /* 0x0000002014087810 */ /* 0x000fe40007f1e0ff */
[----:B------:R-:W-:Y:S02]  /*82e0*/  SHF.R.U64 R5, R5, 0x3, RZ ;  /* 0x0000000305057819 */ /* 0x000fe400000012ff */
[----:B------:R-:W-:Y:S02]  /*82f0*/  LOP3.LUT R3, R8, 0x380, RZ, 0xc0, !PT ;  /* 0x0000038008037812 */ /* 0x000fe400078ec0ff */
[----:B------:R-:W-:Y:S01]  /*8300*/  LOP3.LUT R4, R5, R20, RZ, 0x3c, !PT ;  /* 0x0000001405047212 */ /* 0x000fe200078e3cff */
[----:B------:R-:W-:Y:S01]  /*8310*/  IMAD.MOV.U32 R5, RZ, RZ, R21 ;  /* 0x000000ffff057224 */ /* 0x000fe200078e0015 */
[----:B------:R-:W-:-:S04]  /*8320*/  SHF.R.U64 R3, R3, 0x3, RZ ;  /* 0x0000000303037819 */ /* 0x000fc800000012ff */
[----:B------:R-:W-:Y:S02]  /*8330*/  MOV R0, R4 ;  /* 0x0000000400007202 */ /* 0x000fe40000000f00 */
[----:B------:R-:W-:Y:S02]  /*8340*/  F2FP.BF16.F32.PACK_AB R4, R25, R24 ;  /* 0x000000181904723e */ /* 0x000fe400000010ff */
[----:B------:R-:W-:-:S05]  /*8350*/  F2FP.BF16.F32.PACK_AB R5, R27, R26 ;  /* 0x0000001a1b05723e */ /* 0x000fca00000010ff */
[----:B------:R0:W-:Y:S02]  /*8360*/  STSM.16.M88.4 [R0], R4 ;  /* 0x0000000400007844 */ /* 0x0001e40000000200 */
[----:B0-----:R-:W-:Y:S01]  /*8370*/  IMAD.X R5, RZ, RZ, R21, P0 ;  /* 0x000000ffff057224 */ /* 0x001fe200000e0615 */
[----:B------:R-:W-:Y:S02]  /*8380*/  LOP3.LUT R4, R3, R8, RZ, 0x3c, !PT ;  /* 0x0000000803047212 */ /* 0x000fe400078e3cff */
[----:B------:R-:W-:Y:S02]  /*8390*/  F2FP.BF16.F32.PACK_AB R8, R33, R32 ;  /* 0x000000202108723e */ /* 0x000fe400000010ff */
[----:B------:R-:W-:Y:S02]  /*83a0*/  MOV R3, R4 ;  /* 0x0000000400037202 */ /* 0x000fe40000000f00 */
[----:B------:R-:W-:Y:S02]  /*83b0*/  IADD3 R5, P0, R20, 0x40, RZ ;  /* 0x0000004014057810 */ /* 0x000fe40007f1e0ff */
[----:B------:R-:W-:Y:S01]  /*83c0*/  F2FP.BF16.F32.PACK_AB R6, R45, R44 ;  /* 0x0000002c2d06723e */ /* 0x000fe200000010ff */
[----:B------:R0:W-:Y:S01]  /*83d0*/  STSM.16.M88.4 [R3], R8 ;  /* 0x0000000803007844 */ /* 0x0001e20000000200 */
[----:B------:R-:W-:-:S02]  /*83e0*/  LOP3.LUT R4, R5, 0x380, RZ, 0xc0, !PT ;  /* 0x0000038005047812 */ /* 0x000fc400078ec0ff */
[----:B------:R-:W-:Y:S02]  /*83f0*/  F2FP.BF16.F32.PACK_AB R7, R47, R46 ;  /* 0x0000002e2f07723e */ /* 0x000fe400000010ff */
[----:B------:R-:W-:-:S04]  /*8400*/  SHF.R.U64 R4, R4, 0x3, RZ ;  /* 0x0000000304047819 */ /* 0x000fc800000012ff */
[----:B------:R-:W-:Y:S01]  /*8410*/  LOP3.LUT R4, R4, R5, RZ, 0x3c, !PT ;  /* 0x0000000504047212 */ /* 0x000fe200078e3cff */
[----:B------:R-:W-:-:S05]  /*8420*/  IMAD.X R5, RZ, RZ, R21, P0 ;  /* 0x000000ffff057224 */ /* 0x000fca00000e0615 */
[----:B------:R-:W-:Y:S02]  /*8430*/  MOV R0, R4 ;  /* 0x0000000400007202 */ /* 0x000fe40000000f00 */
[----:B0-----:R-:W-:Y:S02]  /*8440*/  IADD3 R8, P0, R20, 0x60, RZ ;  /* 0x0000006014087810 */ /* 0x001fe40007f1e0ff */
[----:B------:R-:W-:Y:S02]  /*8450*/  F2FP.BF16.F32.PACK_AB R4, R41, R40 ;  /* 0x000000282904723e */ /* 0x000fe400000010ff */
[----:B------:R-:W-:Y:S02]  /*8460*/  LOP3.LUT R3, R8, 0x380, RZ, 0xc0, !PT ;  /* 0x0000038008037812 */ /* 0x000fe400078ec0ff */
[----:B------:R-:W-:Y:S02]  /*8470*/  F2FP.BF16.F32.PACK_AB R5, R43, R42 ;  /* 0x0000002a2b05723e */ /* 0x000fe400000010ff */
[----:B------:R-:W-:-:S02]  /*8480*/  SHF.R.U64 R3, R3, 0x3, RZ ;  /* 0x0000000303037819 */ /* 0x000fc400000012ff */
[----:B------:R-:W-:Y:S01]  /*8490*/  F2FP.BF16.F32.PACK_AB R9, R51, R50 ;  /* 0x000000323309723e */ /* 0x000fe200000010ff */
[----:B------:R0:W-:Y:S01]  /*84a0*/  STSM.16.M88.4 [R0], R4 ;  /* 0x0000000400007844 */ /* 0x0001e20000000200 */
[----:B------:R-:W-:Y:S02]  /*84b0*/  F2FP.BF16.F32.PACK_AB R10, R53, R52 ;  /* 0x00000034350a723e */ /* 0x000fe400000010ff */
[----:B------:R-:W-:Y:S01]  /*84c0*/  F2FP.BF16.F32.PACK_AB R11, R55, R54 ;  /* 0x00000036370b723e */ /* 0x000fe200000010ff */
[----:B0-----:R-:W-:Y:S01]  /*84d0*/  IMAD.X R5, RZ, RZ, R21, P0 ;  /* 0x000000ffff057224 */ /* 0x001fe200000e0615 */
[----:B------:R-:W-:Y:S02]  /*84e0*/  LOP3.LUT R4, R3, R8, RZ, 0x3c, !PT ;  /* 0x0000000803047212 */ /* 0x000fe400078e3cff */
[----:B------:R-:W-:Y:S02]  /*84f0*/  F2FP.BF16.F32.PACK_AB R8, R49, R48 ;  /* 0x000000303108723e */ /* 0x000fe400000010ff */
[----:B------:R-:W-:-:S02]  /*8500*/  MOV R3, R4 ;  /* 0x0000000400037202 */ /* 0x000fc40000000f00 */
[----:B------:R-:W-:Y:S02]  /*8510*/  IADD3 R5, P0, R20, 0x2000, RZ ;  /* 0x0000200014057810 */ /* 0x000fe40007f1e0ff */
[----:B------:R-:W-:Y:S01]  /*8520*/  F2FP.BF16.F32.PACK_AB R6, R61, R60 ;  /* 0x0000003c3d06723e */ /* 0x000fe200000010ff */
[----:B------:R0:W-:Y:S01]  /*8530*/  STSM.16.M88.4 [R3], R8 ;  /* 0x0000000803007844 */ /* 0x0001e20000000200 */
[----:B------:R-:W-:Y:S02]  /*8540*/  LOP3.LUT R4, R5, 0x380, RZ, 0xc0, !PT ;  /* 0x0000038005047812 */ /* 0x000fe400078ec0ff */
        /* <DEDUP_REMOVED lines=117> */
[----:B------:R-:W-:Y:S01]  /*8ca0*/  LOP3.LUT R3, R8, 0x380, RZ, 0xc0, !PT ;  /* 0x0000038008037812 */ /* 0x000fe200078ec0ff */
[----:B------:R-:W-:Y:S01]  /*8cb0*/  IMAD.X R21, RZ, RZ, R21, P0 ;  /* 0x000000ffff157224 */ /* 0x000fe200000e0615 */
[----:B------:R-:W-:Y:S02]  /*8cc0*/  F2FP.BF16.F32.PACK_AB R5, R139, R138 ;  /* 0x0000008a8b05723e */ /* 0x000fe400000010ff */
[----:B------:R-:W-:-:S02]  /*8cd0*/  SHF.R.U64 R3, R3, 0x3, RZ ;  /* 0x0000000303037819 */ /* 0x000fc400000012ff */
[----:B------:R-:W-:Y:S01]  /*8ce0*/  F2FP.BF16.F32.PACK_AB R9, R147, R146 ;  /* 0x000000929309723e */ /* 0x000fe200000010ff */
[----:B------:R0:W-:Y:S01]  /*8cf0*/  STSM.16.M88.4 [R0], R4 ;  /* 0x0000000400007844 */ /* 0x0001e20000000200 */
[----:B------:R-:W-:Y:S02]  /*8d00*/  LOP3.LUT R20, R3, R8, RZ, 0x3c, !PT ;  /* 0x0000000803147212 */ /* 0x000fe400078e3cff */
[----:B------:R-:W-:Y:S02]  /*8d10*/  F2FP.BF16.F32.PACK_AB R8, R145, R144 ;  /* 0x000000909108723e */ /* 0x000fe400000010ff */
[----:B------:R-:W-:Y:S02]  /*8d20*/  MOV R20, R20 ;  /* 0x0000001400147202 */ /* 0x000fe40000000f00 */
[----:B------:R-:W-:Y:S02]  /*8d30*/  F2FP.BF16.F32.PACK_AB R10, R149, R148 ;  /* 0x00000094950a723e */ /* 0x000fe400000010ff */
[----:B------:R-:W-:-:S02]  /*8d40*/  F2FP.BF16.F32.PACK_AB R11, R151, R150 ;  /* 0x00000096970b723e */ /* 0x000fc400000010ff */
[----:B------:R-:W-:-:S03]  /*8d50*/  ISETP.NE.U32.AND P0, PT, RZ, UR10, PT ;  /* 0x0000000aff007c0c */ /* 0x000fc6000bf05070 */
[----:B------:R1:W-:Y:S01]  /*8d60*/  STSM.16.M88.4 [R20], R8 ;  /* 0x0000000814007844 */ /* 0x0003e20000000200 */
[----:B------:R-:W-:Y:S01]  /*8d70*/  BAR.SYNC.DEFER_BLOCKING 0x1, 0x100 ;  /* 0x0044000000007b1d */ /* 0x000fe20000010000 */
[----:B------:R-:W-:Y:S01]  /*8d80*/  ISETP.NE.AND.EX P0, PT, RZ, UR11, PT, P0 ;  /* 0x0000000bff007c0c */ /* 0x000fe2000bf05300 */
[----:B0-----:R-:W-:Y:S01]  /*8d90*/  IMAD.U32 R4, RZ, RZ, UR8 ;  /* 0x00000008ff047e24 */ /* 0x001fe2000f8e00ff */
[----:B------:R-:W-:Y:S01]  /*8da0*/  UIADD3.X UR8, UR12, UR11, URZ, UP0, !UPT ;  /* 0x0000000b0c087290 */ /* 0x000fe200087fe43f */
[----:B------:R-:W-:-:S05]  /*8db0*/  IMAD.U32 R5, RZ, RZ, UR9 ;  /* 0x00000009ff057e24 */ /* 0x000fca000f8e00ff */
[----:B------:R0:W2:Y:S02]  /*8dc0*/  @P1 LDG.E R3, desc[UR50][R4.64] ;  /* 0x0000003204031981 */ /* 0x0000a4000c1e1900 */
[----:B0-----:R-:W-:Y:S01]  /*8dd0*/  IMAD.U32 R4, RZ, RZ, UR4 ;  /* 0x00000004ff047e24 */ /* 0x001fe2000f8e00ff */
[----:B------:R-:W-:Y:S01]  /*8de0*/  UISETP.NE.AND UP0, UPT, UR45, URZ, UPT ;  /* 0x0000003f2d00728c */ /* 0x000fe2000bf05270 */
[----:B------:R-:W-:Y:S01]  /*8df0*/  IMAD.U32 R5, RZ, RZ, UR8 ;  /* 0x00000008ff057e24 */ /* 0x000fe2000f8e00ff */
[----:B------:R-:W-:-:S04]  /*8e00*/  ULDC UR4, c[0x0][0xad4] ;  /* 0x0002b50000047ab9 */ /* 0x000fc80000000800 */
[----:B------:R1:W5:Y:S01]  /*8e10*/  @P0 LDG.E R0, desc[UR50][R4.64] ;  /* 0x0000003204000981 */ /* 0x000362000c1e1900 */
[----:B------:R-:W-:Y:S01]  /*8e20*/  ULDC UR8, c[0x0][0xa88] ;  /* 0x0002a20000087ab9 */ /* 0x000fe20000000800 */
[----:B------:R-:W-:Y:S01]  /*8e30*/  USEL UR45, UR45, UR4, UP0 ;  /* 0x000000042d2d7287 */ /* 0x000fe20008000000 */
[----:B--2---:R-:W-:Y:S01]  /*8e40*/  @P1 R2UR UR8, R3 ;  /* 0x00000000030812ca */ /* 0x004fe200000e0000 */
[----:B-1----:R-:W-:-:S14]  /*8e50*/  @P1 BRA `(.L_x_389) ;  /* 0x0000000000181947 */ /* 0x002fdc0003800000 */
[----:B------:R-:W-:Y:S05]  /*8e60*/  @!P0 BRA `(.L_x_389) ;  /* 0x0000000000148947 */ /* 0x000fea0003800000 */
[----:B------:R-:W2:Y:S04]  /*8e70*/  LDG.E R6, desc[UR50][R4.64] ;  /* 0x0000003204067981 */ /* 0x000ea8000c1e1900 */
[----:B------:R-:W3:Y:S01]  /*8e80*/  LDG.E R3, desc[UR50][R4.64+0x4] ;  /* 0x0000043204037981 */ /* 0x000ee2000c1e1900 */
[----:B--2---:R-:W-:Y:S02]  /*8e90*/  R2UR UR4, R6 ;  /* 0x00000000060472ca */ /* 0x004fe400000e0000 */
[----:B---3--:R-:W-:-:S13]  /*8ea0*/  R2UR UR8, R3 ;  /* 0x00000000030872ca */ /* 0x008fda00000e0000 */
[----:B------:R-:W-:-:S12]  /*8eb0*/  UIADD3 UR8, -UR4, UR8, URZ ;  /* 0x0000000804087290 */ /* 0x000fd8000fffe13f */
.L_x_389:
[----:B------:R-:W0:Y:S01]  /*8ec0*/  SHFL.IDX PT, R3, R217, RZ, 0x1f ;  /* 0x00001fffd9037589 */ /* 0x000e2200000e0000 */
[----:B------:R-:W-:Y:S01]  /*8ed0*/  UMOV UR4, URZ ;  /* 0x0000003f00047c82 */ /* 0x000fe20008000000 */
[----:B-----5:R-:W-:Y:S01]  /*8ee0*/  @P0 R2UR UR4, R0 ;  /* 0x00000000000402ca */ /* 0x020fe200000e0000 */
[----:B------:R-:W-:Y:S02]  /*8ef0*/  UISETP.NE.U32.AND UP0, UPT, UR10, URZ, UPT ;  /* 0x0000003f0a00728c */ /* 0x000fe4000bf05070 */
[----:B------:R-:W-:Y:S02]  /*8f00*/  UISETP.GT.AND UP1, UPT, UR45, 0x1, UPT ;  /* 0x000000012d00788c */ /* 0x000fe4000bf24270 */
[----:B------:R-:W-:-:S04]  /*8f10*/  UISETP.NE.AND.EX UP0, UPT, UR11, URZ, UPT, UP0 ;  /* 0x0000003f0b00728c */ /* 0x000fc8000bf05300 */
[----:B------:R-:W-:Y:S01]  /*8f20*/  PLOP3.LUT P1, PT, PT, PT, UP1, 0x80, 0x0 ;  /* 0x000000000000781c */ /* 0x000fe20003f2f018 */
[----:B------:R-:W-:-:S03]  /*8f30*/  USEL UR9, UR40, URZ, !UP0 ;  /* 0x0000003f28097287 */ /* 0x000fc6000c000000 */
[----:B------:R-:W-:Y:S01]  /*8f40*/  USHF.R.S32.HI UR18, URZ, 0x1f, UR4 ;  /* 0x0000001f3f127899 */ /* 0x000fe20008011404 */
[----:B0-----:R-:W-:-:S13]  /*8f50*/  ISETP.NE.AND P0, PT, R3, RZ, PT ;  /* 0x000000ff0300720c */ /* 0x001fda0003f05270 */
[----:B------:R-:W-:Y:S05]  /*8f60*/  @P0 BRA `(.L_x_390) ;  /* 0x0000000400080947 */ /* 0x000fea0003800000 */
[----:B------:R-:W2:Y:S01]  /*8f70*/  LDL R6, [R1+0x30] ;  /* 0x0000300001067983 */ /* 0x000ea20000100800 */
[----:B------:R-:W0:Y:S01]  /*8f80*/  LDC R0, c[0x0][0xbe8] ;  /* 0x0002fa00ff007b82 */ /* 0x000e220000000800 */
[----:B------:R-:W-:Y:S02]  /*8f90*/  IMAD.U32 R9, RZ, RZ, UR43 ;  /* 0x0000002bff097e24 */ /* 0x000fe4000f8e00ff */
[----:B------:R-:W3:Y:S01]  /*8fa0*/  LDL R10, [R1+0x34] ;  /* 0x00003400010a7983 */ /* 0x000ee20000100800 */
[----:B------:R-:W-:Y:S01]  /*8fb0*/  UISETP.GT.AND UP1, UPT, UR45, 0x1, UPT ;  /* 0x000000012d00788c */ /* 0x000fe2000bf24270 */
[----:B------:R-:W-:Y:S01]  /*8fc0*/  UMOV UR19, 0x9b8 ;  /* 0x000009b800137882 */ /* 0x000fe20000000000 */
[----:B0-----:R-:W-:Y:S02]  /*8fd0*/  ISETP.NE.AND P0, PT, R0, 0x1, PT ;  /* 0x000000010000780c */ /* 0x001fe40003f05270 */
[----:B------:R-:W-:Y:S02]  /*8fe0*/  USEL UR19, UR19, 0x978, UP1 ;  /* 0x0000097813137887 */ /* 0x000fe40008800000 */
[----:B------:R-:W-:-:S09]  /*8ff0*/  UISETP.NE.U32.AND UP0, UPT, UR10, URZ, UPT ;  /* 0x0000003f0a00728c */ /* 0x000fd2000bf05070 */
[----:B------:R-:W0:Y:S08]  /*9000*/  @P0 LDC R4, c[0x0][0xbec] ;  /* 0x0002fb00ff040b82 */ /* 0x000e300000000800 */
[----:B------:R-:W1:Y:S01]  /*9010*/  @P0 LDC R5, c[0x0][0xbf0] ;  /* 0x0002fc00ff050b82 */ /* 0x000e620000000800 */
[----:B------:R-:W-:Y:S02]  /*9020*/  UISETP.NE.AND.EX UP0, UPT, UR11, URZ, UPT, UP0 ;  /* 0x0000003f0b00728c */ /* 0x000fe4000bf05300 */
[----:B------:R-:W-:-:S02]  /*9030*/  USEL UR16, UR44, URZ, UP1 ;  /* 0x0000003f2c107287 */ /* 0x000fc40008800000 */
[----:B------:R-:W-:Y:S01]  /*9040*/  USEL UR40, UR40, URZ, !UP0 ;  /* 0x0000003f28287287 */ /* 0x000fe2000c000000 */
[----:B------:R-:W-:Y:S01]  /*9050*/  ULDC.64 UR14, c[0x0][UR19+0x228] ;  /* 0x00008a00130e7abb */ /* 0x000fe20008000a00 */
[----:B------:R-:W-:Y:S01]  /*9060*/  ULDC.64 UR12, c[0x0][UR19+0x220] ;  /* 0x00008800130c7abb */ /* 0x000fe20008000a00 */
[----:B------:R-:W-:Y:S02]  /*9070*/  UIMAD.WIDE.U32 UR20, UR14, UR16, URZ ;  /* 0x000000100e1472a5 */ /* 0x000fe4000f8e003f */
[----:B------:R-:W-:Y:S02]  /*9080*/  UIMAD UR22, UR15, UR16, URZ ;  /* 0x000000100f1672a4 */ /* 0x000fe4000f8e023f */
[----:B------:R-:W-:Y:S01]  /*9090*/  UIMAD.WIDE.U32 UR14, UR12, UR40, URZ ;  /* 0x000000280c0e72a5 */ /* 0x000fe2000f8e003f */
[----:B------:R-:W-:Y:S01]  /*90a0*/  ULDC.64 UR10, c[0x0][UR19+0x218] ;  /* 0x00008600130a7abb */ /* 0x000fe20008000a00 */
[----:B------:R-:W-:Y:S02]  /*90b0*/  USEL UR41, UR41, URZ, !UP0 ;  /* 0x0000003f29297287 */ /* 0x000fe4000c000000 */
[----:B------:R-:W-:-:S02]  /*90c0*/  UIMAD UR40, UR13, UR40, URZ ;  /* 0x000000280d2872a4 */ /* 0x000fc4000f8e023f */
[----:B------:R-:W-:Y:S02]  /*90d0*/  UIMAD.WIDE.U32 UR16, UR10, UR42, URZ ;  /* 0x0000002a0a1072a5 */ /* 0x000fe4000f8e003f */
[----:B------:R-:W-:Y:S02]  /*90e0*/  UIMAD UR10, UR11, UR42, URZ ;  /* 0x0000002a0b0a72a4 */ /* 0x000fe4000f8e023f */
[----:B------:R-:W-:Y:S02]  /*90f0*/  UIMAD UR40, UR12, UR41, UR40 ;  /* 0x000000290c2872a4 */ /* 0x000fe4000f8e0228 */
[----:B------:R-:W-:Y:S02]  /*9100*/  UIADD3 UR22, UR21, UR22, URZ ;  /* 0x0000001615167290 */ /* 0x000fe4000fffe03f */
[----:B------:R-:W-:Y:S02]  /*9110*/  UIADD3 UR11, UR17, UR10, URZ ;  /* 0x0000000a110b7290 */ /* 0x000fe4000fffe03f */
[----:B------:R-:W-:-:S02]  /*9120*/  UIADD3 UR16, UP0, UP2, UR14, UR16, UR4 ;  /* 0x000000100e107290 */ /* 0x000fc4000fa1e004 */
[----:B------:R-:W-:-:S04]  /*9130*/  UIADD3 UR10, UR15, UR40, URZ ;  /* 0x000000280f0a7290 */ /* 0x000fc8000fffe03f */
[----:B------:R-:W-:Y:S01]  /*9140*/  UIADD3.X UR10, UR10, UR11, UR18, UP0, UP2 ;  /* 0x0000000b0a0a7290 */ /* 0x000fe200087e4412 */
[----:B------:R-:W-:Y:S02]  /*9150*/  IMAD.U32 R11, RZ, RZ, UR43 ;  /* 0x0000002bff0b7e24 */ /* 0x000fe4000f8e00ff */
[----:B--2---:R-:W-:-:S04]  /*9160*/  IMAD R9, R9, 0x40, R6 ;  /* 0x0000004009097824 */ /* 0x004fc800078e0206 */
[----:B0-----:R-:W-:-:S04]  /*9170*/  @P0 IMAD.HI.U32 R4, R9, R4, RZ ;  /* 0x0000000409040227 */ /* 0x001fc800078e00ff */
[----:B------:R-:W-:Y:S01]  /*9180*/  IMAD.MOV.U32 R3, RZ, RZ, R9 ;  /* 0x000000ffff037224 */ /* 0x000fe200078e0009 */
[----:B-1----:R-:W-:Y:S01]  /*9190*/  @P0 SHF.R.U32.HI R3, RZ, R5, R4 ;  /* 0x00000005ff030219 */ /* 0x002fe20000011604 */
[----:B------:R-:W-:Y:S02]  /*91a0*/  IMAD.U32 R4, RZ, RZ, UR20 ;  /* 0x00000014ff047e24 */ /* 0x000fe4000f8e00ff */
[----:B------:R-:W-:Y:S02]  /*91b0*/  IMAD.U32 R6, RZ, RZ, UR22 ;  /* 0x00000016ff067e24 */ /* 0x000fe4000f8e00ff */
[--C-:B------:R-:W-:Y:S01]  /*91c0*/  IMAD.MOV R7, RZ, RZ, -R3.reuse ;  /* 0x000000ffff077224 */ /* 0x100fe200078e0a03 */
[----:B------:R-:W-:Y:S02]  /*91d0*/  IADD3 R4, P0, P2, R3, UR16, R4 ;  /* 0x0000001003047c10 */ /* 0x000fe4000fa1e004 */
[----:B------:R-:W-:Y:S01]  /*91e0*/  SHF.R.S32.HI R3, RZ, 0x1f, R3 ;  /* 0x0000001fff037819 */ /* 0x000fe20000011403 */
[----:B------:R-:W-:-:S03]  /*91f0*/  IMAD R7, R0, R7, R9 ;  /* 0x0000000700077224 */ /* 0x000fc600078e0209 */
[----:B------:R-:W-:Y:S01]  /*9200*/  IADD3.X R5, R3, UR10, R6, P0, P2 ;  /* 0x0000000a03057c10 */ /* 0x000fe200087e4406 */
[----:B------:R-:W-:Y:S01]  /*9210*/  ULDC.64 UR10, c[0x0][UR19+0x210] ;  /* 0x00008400130a7abb */ /* 0x000fe20008000a00 */
[----:B------:R-:W-:Y:S01]  /*9220*/  SHF.R.S32.HI R3, RZ, 0x1f, R7 ;  /* 0x0000001fff037819 */ /* 0x000fe20000011407 */
[C---:B------:R-:W-:Y:S02]  /*9230*/  IMAD R6, R7.reuse, UR11, RZ ;  /* 0x0000000b07067c24 */ /* 0x040fe4000f8e02ff */
[----:B------:R-:W-:-:S04]  /*9240*/  IMAD.WIDE.U32 R4, R7, UR10, R4 ;  /* 0x0000000a07047c25 */ /* 0x000fc8000f8e0004 */
[----:B------:R-:W-:Y:S01]  /*9250*/  IMAD R3, R3, UR10, R6 ;  /* 0x0000000a03037c24 */ /* 0x000fe2000f8e0206 */
[----:B------:R-:W-:Y:S01]  /*9260*/  ULDC.64 UR10, c[0x0][0xba8] ;  /* 0x0002ea00000a7ab9 */ /* 0x000fe20000000a00 */
[----:B------:R-:W-:Y:S01]  /*9270*/  @!UP1 ULDC UR10, c[0x0][0xb50] ;  /* 0x0002d400000a9ab9 */ /* 0x000fe20000000800 */
[----:B------:R-:W-:Y:S01]  /*9280*/  @!UP1 ULDC UR11, c[0x0][0xb54] ;  /* 0x0002d500000b9ab9 */ /* 0x000fe20000000800 */
[----:B------:R-:W-:Y:S01]  /*9290*/  IMAD.IADD R3, R5, 0x1, R3 ;  /* 0x0000000105037824 */ /* 0x000fe200078e0203 */
[----:B------:R-:W-:-:S04]  /*92a0*/  LEA R8, P0, R4, UR10, 0x2 ;  /* 0x0000000a04087c11 */ /* 0x000fc8000f8010ff */
[----:B------:R-:W-:Y:S01]  /*92b0*/  LEA.HI.X R9, R4, UR11, R3, 0x2, P0 ;  /* 0x0000000b04097c11 */ /* 0x000fe200080f1403 */
[----:B---3--:R-:W-:Y:S01]  /*92c0*/  IMAD.MOV R3, RZ, RZ, -R10 ;  /* 0x000000ffff037224 */ /* 0x008fe200078e0a0a */
[----:B------:R-:W-:Y:S04]  /*92d0*/  SHFL.IDX PT, R4, R8, RZ, 0x1c1f ;  /* 0x001c1fff08047589 */ /* 0x000fe800000e0000 */
[----:B------:R-:W-:Y:S01]  /*92e0*/  ISETP.NE.AND P0, PT, R218, R3, PT ;  /* 0x00000003da00720c */ /* 0x000fe20003f05270 */
[----:B------:R-:W0:Y:S01]  /*92f0*/  SHFL.IDX PT, R5, R9, RZ, 0x1c1f ;  /* 0x001c1fff09057589 */ /* 0x000e2200000e0000 */
[----:B------:R-:W-:Y:S02]  /*9300*/  IMAD R3, R0, UR8, RZ ;  /* 0x0000000800037c24 */ /* 0x000fe4000f8e02ff */
[----:B------:R-:W-:Y:S01]  /*9310*/  IMAD R0, R11, 0x40, R16 ;  /* 0x000000400b007824 */ /* 0x000fe200078e0210 */
[----:B------:R-:W-:Y:S04]  /*9320*/  SHFL.IDX PT, R6, R8, 0x1, 0x1c1f ;  /* 0x003c1f0008067f89 */ /* 0x000fe800000e0000 */
[----:B------:R-:W1:Y:S01]  /*9330*/  SHFL.IDX PT, R7, R9, 0x1, 0x1c1f ;  /* 0x003c1f0009077f89 */ /* 0x000e6200000e0000 */
[C---:B------:R-:W-:Y:S01]  /*9340*/  ISETP.GE.OR P2, PT, R0.reuse, R3, P0 ;  /* 0x000000030000720c */ /* 0x040fe20000746670 */
[----:B------:R-:W-:-:S05]  /*9350*/  VIADD R0, R0, 0x8 ;  /* 0x0000000800007836 */ /* 0x000fca0000000000 */
[----:B------:R-:W-:-:S07]  /*9360*/  ISETP.GE.OR P0, PT, R0, R3, P0 ;  /* 0x000000030000720c */ /* 0x000fce0000706670 */
[----:B0-----:R0:W-:Y:S06]  /*9370*/  @!P2 ST.E desc[UR50][R4.64], R12 ;  /* 0x0000000c0400a985 */ /* 0x0011ec000c101932 */
[----:B-1----:R0:W-:Y:S02]  /*9380*/  @!P0 ST.E desc[UR50][R6.64], R13 ;  /* 0x0000000d06008985 */ /* 0x0021e4000c101932 */
.L_x_390:
[----:B------:R-:W-:Y:S05]  /*9390*/  @P1 BRA `(.L_x_391) ;  /* 0x0000001000681947 */ /* 0x000fea0003800000 */
[----:B------:R-:W1:Y:S01]  /*93a0*/  S2R R0, SR_TID.X ;  /* 0x0000000000007919 */ /* 0x000e620000002100 */
[----:B------:R-:W2:Y:S01]  /*93b0*/  LDC R82, c[0x0][0xbe8] ;  /* 0x0002fa00ff527b82 */ /* 0x000ea20000000800 */
[----:B------:R-:W-:Y:S01]  /*93c0*/  ULDC UR14, c[0x0][0xac8] ;  /* 0x0002b200000e7ab9 */ /* 0x000fe20000000800 */
[----:B------:R-:W-:Y:S01]  /*93d0*/  ULDC.64 UR12, c[0x0][0xaa0] ;  /* 0x0002a800000c7ab9 */ /* 0x000fe20000000a00 */
[----:B-1----:R-:W-:-:S05]  /*93e0*/  VIADD R0, R0, 0xffffff80 ;  /* 0xffffff8000007836 */ /* 0x002fca0000000000 */
[----:B------:R-:W-:-:S04]  /*93f0*/  SHF.R.S32.HI R3, RZ, 0x1f, R0 ;  /* 0x0000001fff037819 */ /* 0x000fc80000011400 */
[----:B------:R-:W-:-:S04]  /*9400*/  LEA.HI R20, R3, R0, RZ, 0x3 ;  /* 0x0000000003147211 */ /* 0x000fc800078f18ff */
[----:B------:R-:W-:-:S05]  /*9410*/  SHF.R.S32.HI R3, RZ, 0x3, R20 ;  /* 0x00000003ff037819 */ /* 0x000fca0000011414 */
[----:B0-----:R-:W-:-:S04]  /*9420*/  IMAD R5, R3, 0x40, R2 ;  /* 0x0000004003057824 */ /* 0x001fc800078e0202 */
[----:B------:R-:W-:-:S03]  /*9430*/  IMAD.WIDE R14, R5, 0x2, R14 ;  /* 0x00000002050e7825 */ /* 0x000fc600078e020e */
[C---:B------:R-:W-:Y:S02]  /*9440*/  IADD3 R41, P2, R14.reuse, 0x7000, RZ ;  /* 0x000070000e297810 */ /* 0x040fe40007f5e0ff */
[----:B------:R-:W-:Y:S02]  /*9450*/  IADD3 R33, P0, R14, 0x5000, RZ ;  /* 0x000050000e217810 */ /* 0x000fe40007f1e0ff */
[----:B------:R-:W-:Y:S02]  /*9460*/  LOP3.LUT R40, R41, 0x380, RZ, 0xc0, !PT ;  /* 0x0000038029287812 */ /* 0x000fe400078ec0ff */
[----:B------:R-:W-:Y:S02]  /*9470*/  LOP3.LUT R32, R33, 0x380, RZ, 0xc0, !PT ;  /* 0x0000038021207812 */ /* 0x000fe400078ec0ff */
[----:B------:R-:W-:Y:S02]  /*9480*/  SHF.R.U64 R40, R40, 0x3, RZ ;  /* 0x0000000328287819 */ /* 0x000fe400000012ff */
[----:B------:R-:W-:-:S02]  /*9490*/  IADD3 R37, P1, R14, 0x6000, RZ ;  /* 0x000060000e257810 */ /* 0x000fc40007f3e0ff */
[----:B------:R-:W-:Y:S01]  /*94a0*/  LOP3.LUT R40, R40, R41, RZ, 0x3c, !PT ;  /* 0x0000002928287212 */ /* 0x000fe200078e3cff */
[--C-:B------:R-:W-:Y:S01]  /*94b0*/  IMAD.X R41, RZ, RZ, R15.reuse, P2 ;  /* 0x000000ffff297224 */ /* 0x100fe200010e060f */
[----:B------:R-:W-:Y:S02]  /*94c0*/  IADD3 R69, P2, R14, 0xe000, RZ ;  /* 0x0000e0000e457810 */ /* 0x000fe40007f5e0ff */
[----:B------:R-:W-:Y:S02]  /*94d0*/  SHF.R.U64 R32, R32, 0x3, RZ ;  /* 0x0000000320207819 */ /* 0x000fe400000012ff */
[----:B------:R-:W-:Y:S01]  /*94e0*/  LOP3.LUT R68, R69, 0x380, RZ, 0xc0, !PT ;  /* 0x0000038045447812 */ /* 0x000fe200078ec0ff */
[----:B------:R-:W-:Y:S01]  /*94f0*/  UIMAD UR18, UR18, UR12, URZ ;  /* 0x0000000c121272a4 */ /* 0x000fe2000f8e023f */
[----:B------:R-:W-:Y:S01]  /*9500*/  LOP3.LUT R36, R37, 0x380, RZ, 0xc0, !PT ;  /* 0x0000038025247812 */ /* 0x000fe200078ec0ff */
[----:B------:R-:W-:Y:S01]  /*9510*/  VIADD R87, R2, 0xc0 ;  /* 0x000000c002577836 */ /* 0x000fe20000000000 */
[----:B------:R-:W-:Y:S01]  /*9520*/  SHF.R.U64 R68, R68, 0x3, RZ ;  /* 0x0000000344447819 */ /* 0x000fe200000012ff */
[----:B------:R-:W-:Y:S01]  /*9530*/  UIMAD.WIDE.U32 UR10, UR4, UR12, URZ ;  /* 0x0000000c040a72a5 */ /* 0x000fe2000f8e003f */
[----:B------:R-:W-:Y:S01]  /*9540*/  LOP3.LUT R32, R32, R33, RZ, 0x3c, !PT ;  /* 0x0000002120207212 */ /* 0x000fe200078e3cff */
[--C-:B------:R-:W-:Y:S01]  /*9550*/  IMAD.X R33, RZ, RZ, R15.reuse, P0 ;  /* 0x000000ffff217224 */ /* 0x100fe200000e060f */
[----:B------:R-:W-:Y:S01]  /*9560*/  LOP3.LUT R68, R68, R69, RZ, 0x3c, !PT ;  /* 0x0000004544447212 */ /* 0x000fe200078e3cff */
[----:B------:R-:W-:Y:S01]  /*9570*/  IMAD.X R69, RZ, RZ, R15, P2 ;  /* 0x000000ffff457224 */ /* 0x000fe200010e060f */
[----:B--2---:R-:W-:Y:S01]  /*9580*/  ISETP.NE.AND P2, PT, R82, 0x1, PT ;  /* 0x000000015200780c */ /* 0x004fe20003f45270 */
[----:B------:R-:W-:Y:S01]  /*9590*/  VIADD R89, R2, 0x100 ;  /* 0x0000010002597836 */ /* 0x000fe20000000000 */
[----:B------:R-:W-:-:S02]  /*95a0*/  IADD3 R61, P0, R14, 0xc000, RZ ;  /* 0x0000c0000e3d7810 */ /* 0x000fc40007f1e0ff */
[----:B------:R-:W-:Y:S02]  /*95b0*/  IADD3 R9, P3, R14, 0x1000, RZ ;  /* 0x000010000e097810 */ /* 0x000fe40007f7e0ff */
[----:B------:R-:W-:Y:S02]  /*95c0*/  LOP3.LUT R81, R20, 0xfffffff8, RZ, 0xc0, !PT ;  /* 0xfffffff814517812 */ /* 0x000fe400078ec0ff */
[C---:B------:R-:W-:Y:S02]  /*95d0*/  IADD3 R13, P4, R14.reuse, 0x2000, RZ ;  /* 0x000020000e0d7810 */ /* 0x040fe40007f9e0ff */
[C---:B------:R-:W-:Y:S02]  /*95e0*/  IADD3 R25, P5, R14.reuse, 0x3000, RZ ;  /* 0x000030000e197810 */ /* 0x040fe40007fbe0ff */
[----:B------:R-:W-:Y:S01]  /*95f0*/  IADD3 R29, P6, R14, 0x4000, RZ ;  /* 0x000040000e1d7810 */ /* 0x000fe20007fde0ff */
[----:B------:R-:W0:Y:S01]  /*9600*/  @P2 LDC R77, c[0x0][0xbec] ;  /* 0x0002fb00ff4d2b82 */ /* 0x000e220000000800 */
[----:B------:R-:W-:Y:S01]  /*9610*/  SHF.R.U64 R36, R36, 0x3, RZ ;  /* 0x0000000324247819 */ /* 0x000fe200000012ff */
[----:B------:R-:W-:Y:S01]  /*9620*/  UIMAD UR18, UR4, UR13, UR18 ;  /* 0x0000000d041272a4 */ /* 0x000fe2000f8e0212 */
[----:B------:R-:W-:Y:S01]  /*9630*/  LOP3.LUT R60, R61, 0x380, RZ, 0xc0, !PT ;  /* 0x000003803d3c7812 */ /* 0x000fe200078ec0ff */
[----:B------:R-:W-:Y:S01]  /*9640*/  VIADD R93, R2, 0x140 ;  /* 0x00000140025d7836 */ /* 0x000fe20000000000 */
[----:B------:R-:W-:Y:S01]  /*9650*/  LOP3.LUT R36, R36, R37, RZ, 0x3c, !PT ;  /* 0x0000002524247212 */ /* 0x000fe200078e3cff */
[----:B------:R-:W-:Y:S01]  /*9660*/  IMAD.X R37, RZ, RZ, R15, P1 ;  /* 0x000000ffff257224 */ /* 0x000fe200008e060f */
[----:B------:R-:W-:Y:S01]  /*9670*/  IADD3 R65, P1, R14, 0xd000, RZ ;  /* 0x0000d0000e417810 */ /* 0x000fe20007f3e0ff */
[----:B------:R-:W1:Y:S01]  /*9680*/  @P2 LDC R79, c[0x0][0xbf0] ;  /* 0x0002fc00ff4f2b82 */ /* 0x000e620000000800 */
[----:B------:R-:W-:Y:S01]  /*9690*/  SHF.R.U64 R60, R60, 0x3, RZ ;  /* 0x000000033c3c7819 */ /* 0x000fe200000012ff */
[----:B------:R-:W-:Y:S01]  /*96a0*/  VIADD R95, R2, 0x180 ;  /* 0x00000180025f7836 */ /* 0x000fe20000000000 */
[----:B------:R-:W-:Y:S01]  /*96b0*/  LOP3.LUT R8, R9, 0x380, RZ, 0xc0, !PT ;  /* 0x0000038009087812 */ /* 0x000fe200078ec0ff */
[----:B------:R-:W-:Y:S01]  /*96c0*/  IMAD.IADD R0, R0, 0x1, -R81 ;  /* 0x0000000100007824 */ /* 0x000fe200078e0a51 */
[----:B------:R-:W-:Y:S01]  /*96d0*/  LOP3.LUT R64, R65, 0x380, RZ, 0xc0, !PT ;  /* 0x0000038041407812 */ /* 0x000fe200078ec0ff */
[----:B------:R-:W5:Y:S01]  /*96e0*/  LD.E.128 R32, desc[UR50][R32.64] ;  /* 0x0000003220207980 */ /* 0x000f62000c101d00 */
[----:B------:R-:W-:Y:S01]  /*96f0*/  LOP3.LUT R60, R60, R61, RZ, 0x3c, !PT ;  /* 0x0000003d3c3c7212 */ /* 0x000fe200078e3cff */
[----:B------:R-:W-:Y:S01]  /*9700*/  IMAD.X R61, RZ, RZ, R15, P0 ;  /* 0x000000ffff3d7224 */ /* 0x000fe200000e060f */
[----:B------:R-:W-:Y:S01]  /*9710*/  ISETP.GE.AND P0, PT, R185, UR14, PT ;  /* 0x0000000eb9007c0c */ /* 0x000fe2000bf06270 */
[----:B------:R-:W5:Y:S01]  /*9720*/  LD.E.128 R40, desc[UR50][R40.64] ;  /* 0x0000003228287980 */ /* 0x000f62000c101d00 */
[----:B------:R-:W-:Y:S01]  /*9730*/  SHF.R.U64 R8, R8, 0x3, RZ ;  /* 0x0000000308087819 */ /* 0x000fe200000012ff */
[----:B------:R-:W-:Y:S01]  /*9740*/  ULDC.64 UR12, c[0x0][0xae8] ;  /* 0x0002ba00000c7ab9 */ /* 0x000fe20000000a00 */
[----:B------:R-:W-:Y:S01]  /*9750*/  SHF.R.U64 R64, R64, 0x3, RZ ;  /* 0x0000000340407819 */ /* 0x000fe200000012ff */
[----:B------:R-:W-:Y:S01]  /*9760*/  IMAD.U32 R81, RZ, RZ, UR43 ;  /* 0x0000002bff517e24 */ /* 0x000fe2000f8e00ff */
[----:B------:R-:W-:Y:S01]  /*9770*/  SEL R76, RZ, 0xffffffff, P0 ;  /* 0xffffffffff4c7807 */ /* 0x000fe20000000000 */
[----:B------:R-:W-:Y:S01]  /*9780*/  IMAD R0, R0, 0x20, R3 ;  /* 0x0000002000007824 */ /* 0x000fe200078e0203 */
[----:B------:R-:W-:Y:S01]  /*9790*/  LOP3.LUT R8, R8, R9, RZ, 0x3c, !PT ;  /* 0x0000000908087212 */ /* 0x000fe200078e3cff */
[--C-:B------:R-:W-:Y:S01]  /*97a0*/  IMAD.X R9, RZ, RZ, R15.reuse, P3 ;  /* 0x000000ffff097224 */ /* 0x100fe200018e060f */
[----:B------:R-:W-:Y:S01]  /*97b0*/  ISETP.GE.AND P0, PT, R184, UR14, PT ;  /* 0x0000000eb8007c0c */ /* 0x000fe2000bf06270 */
[----:B------:R-:W5:Y:S01]  /*97c0*/  LD.E.128 R68, desc[UR50][R68.64] ;  /* 0x0000003244447980 */ /* 0x000f62000c101d00 */
[----:B------:R-:W-:Y:S01]  /*97d0*/  LOP3.LUT R64, R64, R65, RZ, 0x3c, !PT ;  /* 0x0000004140407212 */ /* 0x000fe200078e3cff */
[----:B------:R-:W-:Y:S01]  /*97e0*/  IMAD.X R65, RZ, RZ, R15, P1 ;  /* 0x000000ffff417224 */ /* 0x000fe200008e060f */
[----:B------:R-:W-:Y:S01]  /*97f0*/  IADD3 R45, P3, R14, 0x8000, RZ ;  /* 0x000080000e2d7810 */ /* 0x000fe20007f7e0ff */
[----:B------:R-:W-:Y:S01]  /*9800*/  IMAD.SHL.U32 R76, R76, 0x2, RZ ;  /* 0x000000024c4c7824 */ /* 0x000fe200078e00ff */
[----:B------:R-:W-:-:S02]  /*9810*/  ISETP.GE.AND P1, PT, R2, UR14, PT ;  /* 0x0000000e02007c0c */ /* 0x000fc4000bf26270 */
[----:B------:R-:W-:Y:S02]  /*9820*/  LOP3.LUT R12, R13, 0x380, RZ, 0xc0, !PT ;  /* 0x000003800d0c7812 */ /* 0x000fe400078ec0ff */
[----:B------:R-:W-:Y:S02]  /*9830*/  LOP3.LUT R24, R25, 0x380, RZ, 0xc0, !PT ;  /* 0x0000038019187812 */ /* 0x000fe400078ec0ff */
[----:B------:R-:W-:Y:S01]  /*9840*/  LOP3.LUT R28, R29, 0x380, RZ, 0xc0, !PT ;  /* 0x000003801d1c7812 */ /* 0x000fe200078ec0ff */
[----:B------:R-:W-:Y:S01]  /*9850*/  UIADD3 UR11, UR11, UR18, URZ ;  /* 0x000000120b0b7290 */ /* 0x000fe2000fffe03f */
[----:B------:R-:W-:Y:S01]  /*9860*/  SEL R20, RZ, 0xffffffff, P0 ;  /* 0xffffffffff147807 */ /* 0x000fe20000000000 */
[----:B------:R-:W-:Y:S01]  /*9870*/  IMAD R80, R81, 0x40, R0 ;  /* 0x0000004051507824 */ /* 0x000fe200078e0200 */
[----:B------:R-:W-:Y:S01]  /*9880*/  ISETP.GE.AND P0, PT, R87, UR14, PT ;  /* 0x0000000e57007c0c */ /* 0x000fe2000bf06270 */
[----:B------:R-:W-:Y:S01]  /*9890*/  USHF.R.S32.HI UR4, URZ, 0x1f, UR9 ;  /* 0x0000001f3f047899 */ /* 0x000fe20008011409 */
[----:B------:R-:W-:Y:S01]  /*98a0*/  LOP3.LUT R44, R45, 0x380, RZ, 0xc0, !PT ;  /* 0x000003802d2c7812 */ /* 0x000fe200078ec0ff */
[----:B------:R-:W5:Y:S01]  /*98b0*/  LD.E.128 R8, desc[UR50][R8.64] ;  /* 0x0000003208087980 */ /* 0x000f62000c101d00 */
[----:B------:R-:W-:Y:S01]  /*98c0*/  SEL R21, RZ, 0x1, P1 ;  /* 0x00000001ff157807 */ /* 0x000fe20000800000 */
[----:B------:R-:W-:Y:S01]  /*98d0*/  IMAD.SHL.U32 R20, R20, 0x4, RZ ;  /* 0x0000000414147824 */ /* 0x000fe200078e00ff */
[----:B------:R-:W-:Y:S01]  /*98e0*/  SHF.R.U64 R12, R12, 0x3, RZ ;  /* 0x000000030c0c7819 */ /* 0x000fe200000012ff */
[----:B------:R-:W5:Y:S01]  /*98f0*/  LD.E.128 R36, desc[UR50][R36.64] ;  /* 0x0000003224247980 */ /* 0x000f62000c101d00 */
[----:B------:R-:W-:-:S02]  /*9900*/  SHF.R.U64 R24, R24, 0x3, RZ ;  /* 0x0000000318187819 */ /* 0x000fc400000012ff */
[----:B------:R-:W-:Y:S01]  /*9910*/  SHF.R.U64 R28, R28, 0x3, RZ ;  /* 0x000000031c1c7819 */ /* 0x000fe200000012ff */
[----:B------:R-:W5:Y:S01]  /*9920*/  LD.E.128 R60, desc[UR50][R60.64] ;  /* 0x000000323c3c7980 */ /* 0x000f62000c101d00 */
[----:B------:R-:W-:Y:S02]  /*9930*/  SEL R0, RZ, 0xffffffff, P0 ;  /* 0xffffffffff007807 */ /* 0x000fe40000000000 */
[----:B------:R-:W-:Y:S01]  /*9940*/  SHF.R.U64 R44, R44, 0x3, RZ ;  /* 0x000000032c2c7819 */ /* 0x000fe200000012ff */
[----:B------:R-:W-:Y:S01]  /*9950*/  UIMAD.WIDE.U32 UR10, UR42, UR12, UR10 ;  /* 0x0000000c2a0a72a5 */ /* 0x000fe2000f8e000a */
[----:B------:R-:W-:Y:S01]  /*9960*/  LOP3.LUT R21, R76, 0x2, R21, 0xe2, !PT ;  /* 0x000000024c157812 */ /* 0x000fe200078ee215 */
[----:B------:R-:W5:Y:S01]  /*9970*/  LD.E.128 R64, desc[UR50][R64.64] ;  /* 0x0000003240407980 */ /* 0x000f62000c101d00 */
[----:B------:R-:W-:Y:S01]  /*9980*/  ISETP.GE.AND P0, PT, R89, UR14, PT ;  /* 0x0000000e59007c0c */ /* 0x000fe2000bf06270 */
[----:B------:R-:W-:Y:S01]  /*9990*/  IMAD.SHL.U32 R76, R0, 0x8, RZ ;  /* 0x00000008004c7824 */ /* 0x000fe200078e00ff */
[----:B------:R-:W-:Y:S01]  /*99a0*/  LOP3.LUT R12, R12, R13, RZ, 0x3c, !PT ;  /* 0x0000000d0c0c7212 */ /* 0x000fe200078e3cff */
[--C-:B------:R-:W-:Y:S01]  /*99b0*/  IMAD.X R13, RZ, RZ, R15.reuse, P4 ;  /* 0x000000ffff0d7224 */ /* 0x100fe200020e060f */
[----:B------:R-:W-:Y:S01]  /*99c0*/  LOP3.LUT R24, R24, R25, RZ, 0x3c, !PT ;  /* 0x0000001918187212 */ /* 0x000fe200078e3cff */
[--C-:B------:R-:W-:Y:S01]  /*99d0*/  IMAD.X R25, RZ, RZ, R15.reuse, P5 ;  /* 0x000000ffff197224 */ /* 0x100fe200028e060f */
[----:B------:R-:W-:Y:S01]  /*99e0*/  LOP3.LUT R28, R28, R29, RZ, 0x3c, !PT ;  /* 0x0000001d1c1c7212 */ /* 0x000fe200078e3cff */
[--C-:B------:R-:W-:Y:S01]  /*99f0*/  IMAD.X R29, RZ, RZ, R15.reuse, P6 ;  /* 0x000000ffff1d7224 */ /* 0x100fe200030e060f */
[----:B------:R-:W-:Y:S01]  /*9a00*/  LOP3.LUT R44, R44, R45, RZ, 0x3c, !PT ;  /* 0x0000002d2c2c7212 */ /* 0x000fe200078e3cff */
[----:B------:R-:W-:Y:S01]  /*9a10*/  IMAD.X R45, RZ, RZ, R15, P3 ;  /* 0x000000ffff2d7224 */ /* 0x000fe200018e060f */
[----:B------:R-:W-:Y:S01]  /*9a20*/  IADD3 R49, P4, R14, 0x9000, RZ ;  /* 0x000090000e317810 */ /* 0x000fe20007f9e0ff */
[----:B0-----:R-:W-:Y:S01]  /*9a30*/  @P2 IMAD.HI.U32 R0, R80, R77, RZ ;  /* 0x0000004d50002227 */ /* 0x001fe200078e00ff */
[C---:B------:R-:W-:Y:S01]  /*9a40*/  IADD3 R53, P5, R14.reuse, 0xa000, RZ ;  /* 0x0000a0000e357810 */ /* 0x040fe20007fbe0ff */
[----:B------:R-:W-:Y:S01]  /*9a50*/  UIMAD UR11, UR42, UR13, UR11 ;  /* 0x0000000d2a0b72a4 */ /* 0x000fe2000f8e020b */
[----:B------:R-:W-:Y:S01]  /*9a60*/  IADD3 R57, P6, R14, 0xb000, RZ ;  /* 0x0000b0000e397810 */ /* 0x000fe20007fde0ff */
[----:B------:R-:W5:Y:S01]  /*9a70*/  LD.E.128 R24, desc[UR50][R24.64] ;  /* 0x0000003218187980 */ /* 0x000f62000c101d00 */
[----:B------:R-:W-:Y:S01]  /*9a80*/  LOP3.LUT R21, R20, 0x4, R21, 0xe2, !PT ;  /* 0x0000000414157812 */ /* 0x000fe200078ee215 */
[----:B------:R-:W-:Y:S01]  /*9a90*/  ULDC.64 UR12, c[0x0][0xaf0] ;  /* 0x0002bc00000c7ab9 */ /* 0x000fe20000000a00 */
[----:B------:R-:W-:Y:S01]  /*9aa0*/  IADD3 R7, P3, R14, 0xf000, RZ ;  /* 0x0000f0000e077810 */ /* 0x000fe20007f7e0ff */
[----:B------:R-:W5:Y:S01]  /*9ab0*/  LD.E.128 R28, desc[UR50][R28.64] ;  /* 0x000000321c1c7980 */ /* 0x000f62000c101d00 */
[----:B------:R-:W-:Y:S01]  /*9ac0*/  SEL R20, RZ, 0xffffffff, P0 ;  /* 0xffffffffff147807 */ /* 0x000fe20000000000 */
[----:B------:R-:W-:Y:S01]  /*9ad0*/  UIMAD UR4, UR4, UR12, URZ ;  /* 0x0000000c040472a4 */ /* 0x000fe2000f8e023f */
[----:B------:R-:W-:Y:S01]  /*9ae0*/  LOP3.LUT R48, R49, 0x380, RZ, 0xc0, !PT ;  /* 0x0000038031307812 */ /* 0x000fe200078ec0ff */
[----:B------:R-:W-:Y:S01]  /*9af0*/  IMAD.MOV.U32 R77, RZ, RZ, R80 ;  /* 0x000000ffff4d7224 */ /* 0x000fe200078e0050 */
[----:B------:R-:W-:Y:S01]  /*9b00*/  LOP3.LUT R52, R53, 0x380, RZ, 0xc0, !PT ;  /* 0x0000038035347812 */ /* 0x000fe200078ec0ff */
[----:B------:R-:W5:Y:S01]  /*9b10*/  LD.E.128 R44, desc[UR50][R44.64] ;  /* 0x000000322c2c7980 */ /* 0x000f62000c101d00 */
[----:B------:R-:W-:-:S02]  /*9b20*/  LOP3.LUT R56, R57, 0x380, RZ, 0xc0, !PT ;  /* 0x0000038039387812 */ /* 0x000fc400078ec0ff */
[----:B------:R-:W-:Y:S01]  /*9b30*/  LOP3.LUT R5, R14, 0x380, RZ, 0xc0, !PT ;  /* 0x000003800e057812 */ /* 0x000fe200078ec0ff */
[----:B------:R-:W-:Y:S01]  /*9b40*/  UIMAD.WIDE.U32 UR10, UR9, UR12, UR10 ;  /* 0x0000000c090a72a5 */ /* 0x000fe2000f8e000a */
[----:B------:R-:W-:Y:S01]  /*9b50*/  LOP3.LUT R6, R7, 0x380, RZ, 0xc0, !PT ;  /* 0x0000038007067812 */ /* 0x000fe200078ec0ff */
[----:B------:R-:W-:Y:S01]  /*9b60*/  IMAD.X R73, RZ, RZ, R15, P3 ;  /* 0x000000ffff497224 */ /* 0x000fe200018e060f */
[----:B-1----:R-:W-:Y:S01]  /*9b70*/  @P2 SHF.R.U32.HI R77, RZ, R79, R0 ;  /* 0x0000004fff4d2219 */ /* 0x002fe20000011600 */
[----:B------:R-:W-:Y:S01]  /*9b80*/  IMAD.SHL.U32 R79, R20, 0x10, RZ ;  /* 0x00000010144f7824 */ /* 0x000fe200078e00ff */
[----:B------:R-:W-:Y:S01]  /*9b90*/  LOP3.LUT R76, R76, 0x8, R21, 0xe2, !PT ;  /* 0x000000084c4c7812 */ /* 0x000fe200078ee215 */
[----:B------:R-:W-:Y:S01]  /*9ba0*/  UIMAD UR4, UR9, UR13, UR4 ;  /* 0x0000000d090472a4 */ /* 0x000fe2000f8e0204 */
[----:B------:R-:W-:Y:S02]  /*9bb0*/  SHF.R.U64 R48, R48, 0x3, RZ ;  /* 0x0000000330307819 */ /* 0x000fe400000012ff */
[----:B------:R-:W-:-:S02]  /*9bc0*/  SHF.R.U64 R52, R52, 0x3, RZ ;  /* 0x0000000334347819 */ /* 0x000fc400000012ff */
[----:B------:R-:W-:Y:S02]  /*9bd0*/  SHF.R.U64 R56, R56, 0x3, RZ ;  /* 0x0000000338387819 */ /* 0x000fe400000012ff */
[----:B------:R-:W-:Y:S02]  /*9be0*/  SHF.R.U64 R5, R5, 0x3, RZ ;  /* 0x0000000305057819 */ /* 0x000fe400000012ff */
[----:B------:R-:W-:Y:S01]  /*9bf0*/  SHF.R.U64 R6, R6, 0x3, RZ ;  /* 0x0000000306067819 */ /* 0x000fe200000012ff */
[----:B------:R-:W-:Y:S01]  /*9c00*/  UIADD3 UR4, UR11, UR4, URZ ;  /* 0x000000040b047290 */ /* 0x000fe2000fffe03f */
[----:B------:R-:W-:Y:S01]  /*9c10*/  LOP3.LUT R76, R79, 0x10, R76, 0xe2, !PT ;  /* 0x000000104f4c7812 */ /* 0x000fe200078ee24c */
[----:B------:R-:W-:Y:S01]  /*9c20*/  IMAD.MOV R79, RZ, RZ, -R77 ;  /* 0x000000ffff4f7224 */ /* 0x000fe200078e0a4d */
[----:B------:R-:W-:Y:S02]  /*9c30*/  ISETP.GE.AND P0, PT, R93, UR14, PT ;  /* 0x0000000e5d007c0c */ /* 0x000fe4000bf06270 */
[----:B------:R-:W-:Y:S01]  /*9c40*/  LOP3.LUT R48, R48, R49, RZ, 0x3c, !PT ;  /* 0x0000003130307212 */ /* 0x000fe200078e3cff */
[--C-:B------:R-:W-:Y:S01]  /*9c50*/  IMAD.X R49, RZ, RZ, R15.reuse, P4 ;  /* 0x000000ffff317224 */ /* 0x100fe200020e060f */
[----:B------:R-:W-:Y:S01]  /*9c60*/  LOP3.LUT R52, R52, R53, RZ, 0x3c, !PT ;  /* 0x0000003534347212 */ /* 0x000fe200078e3cff */
[--C-:B------:R-:W-:Y:S01]  /*9c70*/  IMAD.X R53, RZ, RZ, R15.reuse, P5 ;  /* 0x000000ffff357224 */ /* 0x100fe200028e060f */
[----:B------:R-:W-:Y:S01]  /*9c80*/  LOP3.LUT R56, R56, R57, RZ, 0x3c, !PT ;  /* 0x0000003938387212 */ /* 0x000fe200078e3cff */
[--C-:B------:R-:W-:Y:S01]  /*9c90*/  IMAD.X R57, RZ, RZ, R15.reuse, P6 ;  /* 0x000000ffff397224 */ /* 0x100fe200030e060f */
[----:B------:R-:W-:Y:S01]  /*9ca0*/  LOP3.LUT R4, R5, R14, RZ, 0x3c, !PT ;  /* 0x0000000e05047212 */ /* 0x000fe200078e3cff */
[----:B------:R-:W-:Y:S01]  /*9cb0*/  IMAD.MOV.U32 R5, RZ, RZ, R15 ;  /* 0x000000ffff057224 */ /* 0x000fe200078e000f */
[----:B------:R-:W-:-:S02]  /*9cc0*/  LOP3.LUT R72, R6, R7, RZ, 0x3c, !PT ;  /* 0x0000000706487212 */ /* 0x000fc400078e3cff */
[----:B------:R-:W-:Y:S01]  /*9cd0*/  SHF.R.S32.HI R78, RZ, 0x1f, R77 ;  /* 0x0000001fff4e7819 */ /* 0x000fe2000001144d */
[----:B------:R-:W-:Y:S01]  /*9ce0*/  IMAD.U32 R20, RZ, RZ, UR10 ;  /* 0x0000000aff147e24 */ /* 0x000fe2000f8e00ff */
[----:B------:R-:W-:Y:S01]  /*9cf0*/  SEL R0, RZ, 0xffffffff, P0 ;  /* 0xffffffffff007807 */ /* 0x000fe20000000000 */
[----:B------:R-:W-:Y:S01]  /*9d00*/  IMAD.U32 R21, RZ, RZ, UR11 ;  /* 0x0000000bff157e24 */ /* 0x000fe2000f8e00ff */
[----:B------:R-:W-:Y:S01]  /*9d10*/  ULDC.64 UR10, c[0x0][0xae0] ;  /* 0x0002b800000a7ab9 */ /* 0x000fe20000000a00 */
[----:B------:R-:W-:Y:S01]  /*9d20*/  IMAD R79, R82, R79, R80 ;  /* 0x0000004f524f7224 */ /* 0x000fe200078e0250 */
[----:B------:R-:W5:Y:S01]  /*9d30*/  LD.E.128 R4, desc[UR50][R4.64] ;  /* 0x0000003204047980 */ /* 0x000f62000c101d00 */
[----:B------:R-:W-:Y:S02]  /*9d40*/  IMAD.U32 R21, RZ, RZ, UR4 ;  /* 0x00000004ff157e24 */ /* 0x000fe4000f8e00ff */
[----:B------:R-:W-:Y:S01]  /*9d50*/  IMAD R78, R78, UR10, RZ ;  /* 0x0000000a4e4e7c24 */ /* 0x000fe2000f8e02ff */
[----:B------:R-:W5:Y:S01]  /*9d60*/  LD.E.128 R12, desc[UR50][R12.64] ;  /* 0x000000320c0c7980 */ /* 0x000f62000c101d00 */
[----:B------:R-:W-:Y:S01]  /*9d70*/  IMAD.SHL.U32 R83, R0, 0x20, RZ ;  /* 0x0000002000537824 */ /* 0x000fe200078e00ff */
[----:B------:R-:W-:-:S02]  /*9d80*/  ISETP.GE.AND P0, PT, R95, UR14, PT ;  /* 0x0000000e5f007c0c */ /* 0x000fc4000bf06270 */
[----:B------:R-:W5:Y:S01]  /*9d90*/  LD.E.128 R48, desc[UR50][R48.64] ;  /* 0x0000003230307980 */ /* 0x000f62000c101d00 */
[----:B------:R-:W-:-:S03]  /*9da0*/  SHF.R.S32.HI R0, RZ, 0x1f, R79 ;  /* 0x0000001fff007819 */ /* 0x000fc6000001144f */
[----:B------:R-:W5:Y:S01]  /*9db0*/  LD.E.128 R52, desc[UR50][R52.64] ;  /* 0x0000003234347980 */ /* 0x000f62000c101d00 */
[----:B------:R-:W-:-:S03]  /*9dc0*/  IMAD.WIDE.U32 R20, R77, UR10, R20 ;  /* 0x0000000a4d147c25 */ /* 0x000fc6000f8e0014 */
[----:B------:R-:W5:Y:S01]  /*9dd0*/  LD.E.128 R56, desc[UR50][R56.64] ;  /* 0x0000003238387980 */ /* 0x000f62000c101d00 */
[----:B------:R-:W-:Y:S01]  /*9de0*/  IMAD R81, R77, UR11, R78 ;  /* 0x0000000b4d517c24 */ /* 0x000fe2000f8e024e */
[----:B------:R-:W-:Y:S02]  /*9df0*/  ULDC.64 UR10, c[0x0][0xad8] ;  /* 0x0002b600000a7ab9 */ /* 0x000fe40000000a00 */
[----:B------:R-:W5:Y:S01]  /*9e00*/  LD.E.128 R72, desc[UR50][R72.64] ;  /* 0x0000003248487980 */ /* 0x000f62000c101d00 */
[----:B------:R-:W-:Y:S01]  /*9e10*/  VIADD R97, R2, 0x1c0 ;  /* 0x000001c002617836 */ /* 0x000fe20000000000 */
[----:B------:R-:W-:Y:S01]  /*9e20*/  @!PT LDS RZ, [RZ] ;  /* 0x00000000fffff984 */ /* 0x000fe20000000800 */
[----:B------:R-:W-:Y:S01]  /*9e30*/  @!PT LDS RZ, [RZ] ;  /* 0x00000000fffff984 */ /* 0x000fe20000000800 */
[----:B------:R-:W-:Y:S01]  /*9e40*/  @!PT LDS RZ, [RZ] ;  /* 0x00000000fffff984 */ /* 0x000fe20000000800 */
[----:B------:R-:W-:Y:S01]  /*9e50*/  @!PT LDS RZ, [RZ] ;  /* 0x00000000fffff984 */ /* 0x000fe20000000800 */
[----:B------:R0:W-:Y:S06]  /*9e60*/  MEMBAR.ALL.CTA ;  /* 0x0000000000007992 */ /* 0x0001ec0000008000 */
[----:B0-----:R-:W0:Y:S01]  /*9e70*/  FENCE.VIEW.ASYNC.S ;  /* 0x00000000000073c6 */ /* 0x001e220000000000 */
[----:B------:R-:W-:Y:S01]  /*9e80*/  IMAD.U32 R90, RZ, RZ, UR43 ;  /* 0x0000002bff5a7e24 */ /* 0x000fe2000f8e00ff */
[----:B------:R-:W-:Y:S01]  /*9e90*/  LOP3.LUT R76, R83, 0x20, R76, 0xe2, !PT ;  /* 0x00000020534c7812 */ /* 0x000fe200078ee24c */
[----:B------:R-:W-:Y:S01]  /*9ea0*/  IMAD.IADD R21, R21, 0x1, R81 ;  /* 0x0000000115157824 */ /* 0x000fe200078e0251 */
[----:B------:R-:W-:Y:S01]  /*9eb0*/  SEL R77, RZ, 0x40, P0 ;  /* 0x00000040ff4d7807 */ /* 0x000fe20000000000 */
[----:B------:R-:W-:Y:S01]  /*9ec0*/  IMAD R78, R0, UR10, RZ ;  /* 0x0000000a004e7c24 */ /* 0x000fe2000f8e02ff */
[----:B------:R-:W-:Y:S01]  /*9ed0*/  ISETP.GE.AND P0, PT, R97, UR14, PT ;  /* 0x0000000e61007c0c */ /* 0x000fe2000bf06270 */
[----:B------:R-:W-:-:S02]  /*9ee0*/  IMAD R90, R90, 0x40, R3 ;  /* 0x000000405a5a7824 */ /* 0x000fc400078e0203 */
[----:B------:R-:W-:Y:S01]  /*9ef0*/  IMAD R91, R82, UR8, RZ ;  /* 0x00000008525b7c24 */ /* 0x000fe2000f8e02ff */
[----:B------:R-:W-:Y:S01]  /*9f00*/  LOP3.LUT R0, R76, R77, RZ, 0xfc, !PT ;  /* 0x0000004d4c007212 */ /* 0x000fe200078efcff */
[C---:B------:R-:W-:Y:S01]  /*9f10*/  IMAD R77, R79.reuse, UR11, R78 ;  /* 0x0000000b4f4d7c24 */ /* 0x040fe2000f8e024e */
[----:B------:R-:W-:Y:S01]  /*9f20*/  UIADD3 UR4, UR39, 0x28c20, URZ ;  /* 0x00028c2027047890 */ /* 0x000fe2000fffe03f */
[----:B------:R-:W-:Y:S01]  /*9f30*/  IMAD.WIDE.U32 R20, R79, UR10, R20 ;  /* 0x0000000a4f147c25 */ /* 0x000fe2000f8e0014 */
[----:B------:R-:W-:Y:S01]  /*9f40*/  SEL R3, RZ, 0x80, P0 ;  /* 0x00000080ff037807 */ /* 0x000fe20000000000 */
[----:B------:R-:W-:Y:S01]  /*9f50*/  ULDC.64 UR10, c[0x0][0xa80] ;  /* 0x0002a000000a7ab9 */ /* 0x000fe20000000a00 */
[----:B------:R-:W-:Y:S01]  /*9f60*/  ISETP.GE.AND P0, PT, R90, R91, PT ;  /* 0x0000005b5a00720c */ /* 0x000fe20003f06270 */
[----:B------:R-:W-:Y:S01]  /*9f70*/  IMAD.IADD R21, R21, 0x1, R77 ;  /* 0x0000000115157824 */ /* 0x000fe200078e024d */
[----:B------:R-:W-:Y:S01]  /*9f80*/  UPRMT UR4, URZ, 0x654, UR4 ;  /* 0x000006543f047896 */ /* 0x000fe20008000004 */
[----:B------:R-:W-:-:S04]  /*9f90*/  LEA R86, P1, R20, UR10, 0x1 ;  /* 0x0000000a14567c11 */ /* 0x000fc8000f8208ff */
[----:B------:R-:W-:Y:S01]  /*9fa0*/  LEA.HI.X R88, R20, UR11, R21, 0x1, P1 ;  /* 0x0000000b14587c11 */ /* 0x000fe200088f0c15 */
[----:B------:R-:W-:Y:S01]  /*9fb0*/  BSSY B1, `(.L_x_392) ;  /* 0x000002c000017945 */ /* 0x000fe20003800000 */
[----:B0-----:R0:W1:Y:S02]  /*9fc0*/  SHFL.IDX PT, R20, R86, RZ, 0x181f ;  /* 0x00181fff56147589 */ /* 0x00106400000e0000 */
[----:B------:R-:W-:Y:S02]  /*9fd0*/  SYNCS.ARRIVE.TRANS64.RED.A1T0 RZ, [UR4], RZ ;  /* 0x000000ffffff79a7 */ /* 0x000fe40008100404 */
[----:B------:R0:W2:Y:S01]  /*9fe0*/  SHFL.IDX PT, R21, R88, RZ, 0x181f ;  /* 0x00181fff58157589 */ /* 0x0000a200000e0000 */
[----:B------:R-:W-:Y:S02]  /*9ff0*/  LOP3.LUT R3, R0, R3, RZ, 0xfc, !PT ;  /* 0x0000000300037212 */ /* 0x000fe400078efcff */
[----:B------:R-:W-:Y:S01]  /*a000*/  SHF.R.S32.HI R152, RZ, 0x1f, R185 ;  /* 0x0000001fff987819 */ /* 0x000fe200000114b9 */
[----:B------:R-:W-:Y:S06]  /*a010*/  @P0 BRA `(.L_x_393) ;  /* 0x0000000000940947 */ /* 0x000fec0003800000 */
[----:B------:R-:W-:Y:S02]  /*a020*/  ISETP.GE.AND P1, PT, R185, UR14, PT ;  /* 0x0000000eb9007c0c */ /* 0x000fe4000bf26270 */
[----:B------:R-:W-:Y:S02]  /*a030*/  ISETP.GE.AND P0, PT, R2, UR14, PT ;  /* 0x0000000e02007c0c */ /* 0x000fe4000bf06270 */
[----:B------:R-:W-:Y:S02]  /*a040*/  ISETP.GE.AND P4, PT, R184, UR14, PT ;  /* 0x0000000eb8007c0c */ /* 0x000fe4000bf86270 */
[----:B------:R-:W-:Y:S02]  /*a050*/  ISETP.GE.AND P3, PT, R87, UR14, PT ;  /* 0x0000000e57007c0c */ /* 0x000fe4000bf66270 */
[----:B------:R-:W-:Y:S02]  /*a060*/  SHF.R.S32.HI R81, RZ, 0x1f, R184 ;  /* 0x0000001fff517819 */ /* 0x000fe400000114b8 */
[----:B------:R-:W-:-:S02]  /*a070*/  SHF.R.S32.HI R83, RZ, 0x1f, R87 ;  /* 0x0000001fff537819 */ /* 0x000fc40000011457 */
[----:B------:R-:W-:Y:S02]  /*a080*/  SHF.R.S32.HI R85, RZ, 0x1f, R89 ;  /* 0x0000001fff557819 */ /* 0x000fe40000011459 */
[CC--:B-1----:R-:W-:Y:S01]  /*a090*/  @!P1 LEA R76, P2, R185.reuse, R20.reuse, 0x1 ;  /* 0x00000014b94c9211 */ /* 0x0c2fe200078408ff */
[----:B--2---:R-:W-:Y:S02]  /*a0a0*/  @!P0 IMAD.WIDE R78, R2, 0x2, R20 ;  /* 0x00000002024e8825 */ /* 0x004fe400078e0214 */
[----:B------:R-:W-:Y:S02]  /*a0b0*/  @!P4 LEA R80, P5, R184, R20, 0x1 ;  /* 0x00000014b850c211 */ /* 0x000fe400078a08ff */
[----:B------:R-:W-:Y:S01]  /*a0c0*/  @!P1 LEA.HI.X R77, R185, R21, R152, 0x1, P2 ;  /* 0x00000015b94d9211 */ /* 0x000fe200010f0c98 */
[----:B-----5:R1:W-:Y:S01]  /*a0d0*/  @!P0 ST.E.128 desc[UR50][R78.64], R4 ;  /* 0x000000044e008985 */ /* 0x0203e2000c101d32 */
[----:B------:R-:W-:Y:S02]  /*a0e0*/  ISETP.GE.AND P2, PT, R89, UR14, PT ;  /* 0x0000000e59007c0c */ /* 0x000fe4000bf46270 */
[----:B------:R-:W-:Y:S01]  /*a0f0*/  LOP3.LUT P0, RZ, R0, 0x40, RZ, 0xc0, !PT ;  /* 0x0000004000ff7812 */ /* 0x000fe2000780c0ff */
[----:B------:R2:W-:Y:S01]  /*a100*/  @!P1 ST.E.128 desc[UR50][R76.64], R12 ;  /* 0x0000000c4c009985 */ /* 0x0005e2000c101d32 */
[----:B------:R-:W-:-:S02]  /*a110*/  ISETP.GE.AND P1, PT, R93, UR14, PT ;  /* 0x0000000e5d007c0c */ /* 0x000fc4000bf26270 */
[CC--:B------:R-:W-:Y:S02]  /*a120*/  @!P3 LEA R82, P6, R87.reuse, R20.reuse, 0x1 ;  /* 0x000000145752b211 */ /* 0x0c0fe400078c08ff */
[-C--:B------:R-:W-:Y:S02]  /*a130*/  @!P4 LEA.HI.X R81, R184, R21.reuse, R81, 0x1, P5 ;  /* 0x00000015b851c211 */ /* 0x080fe400028f0c51 */
[-C--:B------:R-:W-:Y:S02]  /*a140*/  @!P3 LEA.HI.X R83, R87, R21.reuse, R83, 0x1, P6 ;  /* 0x000000155753b211 */ /* 0x080fe400030f0c53 */
[----:B------:R-:W-:Y:S01]  /*a150*/  LOP3.LUT P6, RZ, R3, 0x80, RZ, 0xc0, !PT ;  /* 0x0000008003ff7812 */ /* 0x000fe200078cc0ff */
[----:B------:R3:W-:Y:S01]  /*a160*/  @!P4 ST.E.128 desc[UR50][R80.64], R28 ;  /* 0x0000001c5000c985 */ /* 0x0007e2000c101d32 */
[C---:B------:R-:W-:Y:S02]  /*a170*/  @!P2 LEA R84, P5, R89.reuse, R20, 0x1 ;  /* 0x000000145954a211 */ /* 0x040fe400078a08ff */
[----:B-1----:R-:W-:Y:S01]  /*a180*/  SHF.R.S32.HI R5, RZ, 0x1f, R93 ;  /* 0x0000001fff057819 */ /* 0x002fe2000001145d */
[----:B------:R3:W-:Y:S01]  /*a190*/  @!P3 ST.E.128 desc[UR50][R82.64], R36 ;  /* 0x000000245200b985 */ /* 0x0007e2000c101d32 */
[----:B------:R-:W-:-:S02]  /*a1a0*/  @!P2 LEA.HI.X R85, R89, R21, R85, 0x1, P5 ;  /* 0x000000155955a211 */ /* 0x000fc400028f0c55 */
[CC--:B------:R-:W-:Y:S02]  /*a1b0*/  @!P1 LEA R4, P5, R93.reuse, R20.reuse, 0x1 ;  /* 0x000000145d049211 */ /* 0x0c0fe400078a08ff */
[----:B------:R-:W-:Y:S01]  /*a1c0*/  SHF.R.S32.HI R7, RZ, 0x1f, R95 ;  /* 0x0000001fff077819 */ /* 0x000fe2000001145f */
[----:B------:R3:W-:Y:S01]  /*a1d0*/  @!P2 ST.E.128 desc[UR50][R84.64], R44 ;  /* 0x0000002c5400a985 */ /* 0x0007e2000c101d32 */
[-C--:B------:R-:W-:Y:S02]  /*a1e0*/  @!P1 LEA.HI.X R5, R93, R21.reuse, R5, 0x1, P5 ;  /* 0x000000155d059211 */ /* 0x080fe400028f0c05 */
[C---:B------:R-:W-:Y:S02]  /*a1f0*/  @P0 LEA R6, P5, R95.reuse, R20, 0x1 ;  /* 0x000000145f060211 */ /* 0x040fe400078a08ff */
[----:B--2---:R-:W-:Y:S01]  /*a200*/  SHF.R.S32.HI R13, RZ, 0x1f, R97 ;  /* 0x0000001fff0d7819 */ /* 0x004fe20000011461 */
[----:B------:R3:W-:Y:S01]  /*a210*/  @!P1 ST.E.128 desc[UR50][R4.64], R52 ;  /* 0x0000003404009985 */ /* 0x0007e2000c101d32 */
[----:B------:R-:W-:-:S02]  /*a220*/  @P0 LEA.HI.X R7, R95, R21, R7, 0x1, P5 ;  /* 0x000000155f070211 */ /* 0x000fc400028f0c07 */
[----:B------:R-:W-:-:S03]  /*a230*/  @P6 LEA R12, P5, R97, R20, 0x1 ;  /* 0x00000014610c6211 */ /* 0x000fc600078a08ff */
[----:B------:R3:W-:Y:S01]  /*a240*/  @P0 ST.E.128 desc[UR50][R6.64], R60 ;  /* 0x0000003c06000985 */ /* 0x0007e2000c101d32 */
[----:B------:R-:W-:-:S05]  /*a250*/  @P6 LEA.HI.X R13, R97, R21, R13, 0x1, P5 ;  /* 0x00000015610d6211 */ /* 0x000fca00028f0c0d */
[----:B------:R3:W-:Y:S04]  /*a260*/  @P6 ST.E.128 desc[UR50][R12.64], R68 ;  /* 0x000000440c006985 */ /* 0x0007e8000c101d32 */
.L_x_393:
[----:B------:R-:W-:Y:S05]  /*a270*/  BSYNC B1 ;  /* 0x0000000000017941 */ /* 0x000fea0003800000 */
.L_x_392:
[----:B---3-5:R-:W-:Y:S01]  /*a280*/  VIADD R6, R90, 0x20 ;  /* 0x000000205a067836 */ /* 0x028fe20000000000 */
[----:B------:R3:W4:Y:S04]  /*a290*/  SHFL.IDX PT, R5, R88, 0x1, 0x181f ;  /* 0x00381f0058057f89 */ /* 0x00072800000e0000 */
[----:B------:R-:W-:Y:S01]  /*a2a0*/  ISETP.GE.AND P0, PT, R6, R91, PT ;  /* 0x0000005b0600720c */ /* 0x000fe20003f06270 */
[----:B------:R3:W0:-:S12]  /*a2b0*/  SHFL.IDX PT, R4, R86, 0x1, 0x181f ;  /* 0x00381f0056047f89 */ /* 0x00061800000e0000 */
[----:B---3--:R-:W-:Y:S05]  /*a2c0*/  @P0 BRA `(.L_x_394) ;  /* 0x0000002800180947 */ /* 0x008fea0003800000 */
[----:B------:R-:W-:Y:S02]  /*a2d0*/  ISETP.GE.AND P0, PT, R2, UR14, PT ;  /* 0x0000000e02007c0c */ /* 0x000fe4000bf06270 */
[----:B------:R-:W-:Y:S02]  /*a2e0*/  ISETP.GE.AND P4, PT, R185, UR14, PT ;  /* 0x0000000eb9007c0c */ /* 0x000fe4000bf86270 */
[----:B------:R-:W-:Y:S02]  /*a2f0*/  ISETP.GE.AND P3, PT, R184, UR14, PT ;  /* 0x0000000eb8007c0c */ /* 0x000fe4000bf66270 */
[----:B------:R-:W-:Y:S02]  /*a300*/  ISETP.GE.AND P2, PT, R87, UR14, PT ;  /* 0x0000000e57007c0c */ /* 0x000fe4000bf46270 */
[----:B------:R-:W-:Y:S02]  /*a310*/  ISETP.GE.AND P1, PT, R89, UR14, PT ;  /* 0x0000000e59007c0c */ /* 0x000fe4000bf26270 */
[----:B------:R-:W-:-:S02]  /*a320*/  SHF.R.S32.HI R15, RZ, 0x1f, R184 ;  /* 0x0000001fff0f7819 */ /* 0x000fc400000114b8 */
[----:B--2---:R-:W-:Y:S01]  /*a330*/  SHF.R.S32.HI R21, RZ, 0x1f, R87 ;  /* 0x0000001fff157819 */ /* 0x004fe20000011457 */
[----:B0---4-:R-:W-:Y:S02]  /*a340*/  @!P0 IMAD.WIDE R6, R2, 0x2, R4 ;  /* 0x0000000202068825 */ /* 0x011fe400078e0204 */
[-C--:B------:R-:W-:Y:S02]  /*a350*/  @!P4 LEA R12, P5, R185, R4.reuse, 0x1 ;  /* 0x00000004b90cc211 */ /* 0x080fe400078a08ff */
[-C--:B------:R-:W-:Y:S01]  /*a360*/  @!P3 LEA R14, P6, R184, R4.reuse, 0x1 ;  /* 0x00000004b80eb211 */ /* 0x080fe200078c08ff */
[----:B------:R0:W-:Y:S01]  /*a370*/  @!P0 ST.E.128 desc[UR50][R6.64], R8 ;  /* 0x0000000806008985 */ /* 0x0001e2000c101d32 */
[----:B------:R-:W-:Y:S02]  /*a380*/  ISETP.GE.AND P0, PT, R93, UR14, PT ;  /* 0x0000000e5d007c0c */ /* 0x000fe4000bf06270 */
[----:B------:R-:W-:Y:S02]  /*a390*/  @!P4 LEA.HI.X R13, R185, R5, R152, 0x1, P5 ;  /* 0x00000005b90dc211 */ /* 0x000fe400028f0c98 */
[----:B-1----:R-:W-:-:S02]  /*a3a0*/  @!P2 LEA R20, P5, R87, R4, 0x1 ;  /* 0x000000045714a211 */ /* 0x002fc400078a08ff */
[-C--:B------:R-:W-:Y:S01]  /*a3b0*/  @!P3 LEA.HI.X R15, R184, R5.reuse, R15, 0x1, P6 ;  /* 0x00000005b80fb211 */ /* 0x080fe200030f0c0f */
[----:B------:R3:W-:Y:S01]  /*a3c0*/  @!P4 ST.E.128 desc[UR50][R12.64], R24 ;  /* 0x000000180c00c985 */ /* 0x0007e2000c101d32 */
[----:B------:R-:W-:Y:S02]  /*a3d0*/  LOP3.LUT P6, RZ, R0, 0x40, RZ, 0xc0, !PT ;  /* 0x0000004000ff7812 */ /* 0x000fe400078cc0ff */
[----:B------:R-:W-:Y:S01]  /*a3e0*/  @!P2 LEA.HI.X R21, R87, R5, R21, 0x1, P5 ;  /* 0x000000055715a211 */ /* 0x000fe200028f0c15 */
[----:B------:R3:W-:Y:S01]  /*a3f0*/  @!P3 ST.E.128 desc[UR50][R14.64], R32 ;  /* 0x000000200e00b985 */ /* 0x0007e2000c101d32 */
[----:B------:R-:W-:-:S03]  /*a400*/  SHF.R.S32.HI R0, RZ, 0x1f, R89 ;  /* 0x0000001fff007819 */ /* 0x000fc60000011459 */
[----:B------:R3:W-:Y:S01]  /*a410*/  @!P2 ST.E.128 desc[UR50][R20.64], R40 ;  /* 0x000000281400a985 */ /* 0x0007e2000c101d32 */
[----:B0-----:R-:W-:-:S04]  /*a420*/  @!P1 LEA R6, P5, R89, R4, 0x1 ;  /* 0x0000000459069211 */ /* 0x001fc800078a08ff */
[-C--:B------:R-:W-:Y:S02]  /*a430*/  @!P1 LEA.HI.X R7, R89, R5.reuse, R0, 0x1, P5 ;  /* 0x0000000559079211 */ /* 0x080fe400028f0c00 */
[----:B------:R-:W-:Y:S02]  /*a440*/  SHF.R.S32.HI R0, RZ, 0x1f, R93 ;  /* 0x0000001fff007819 */ /* 0x000fe4000001145d */
[C---:B------:R-:W-:Y:S01]  /*a450*/  @!P0 LEA R8, P5, R93.reuse, R4, 0x1 ;  /* 0x000000045d088211 */ /* 0x040fe200078a08ff */
[----:B------:R3:W-:Y:S03]  /*a460*/  @!P1 ST.E.128 desc[UR50][R6.64], R48 ;  /* 0x0000003006009985 */ /* 0x0007e6000c101d32 */
[----:B------:R-:W-:Y:S02]  /*a470*/  @!P0 LEA.HI.X R9, R93, R5, R0, 0x1, P5 ;  /* 0x000000055d098211 */ /* 0x000fe400028f0c00 */
[----:B------:R-:W-:-:S02]  /*a480*/  SHF.R.S32.HI R0, RZ, 0x1f, R95 ;  /* 0x0000001fff007819 */ /* 0x000fc4000001145f */
[----:B------:R-:W-:Y:S01]  /*a490*/  @P6 LEA R10, P5, R95, R4, 0x1 ;  /* 0x000000045f0a6211 */ /* 0x000fe200078a08ff */
[----:B------:R3:W-:Y:S01]  /*a4a0*/  @!P0 ST.E.128 desc[UR50][R8.64], R56 ;  /* 0x0000003808008985 */ /* 0x0007e2000c101d32 */
[----:B------:R-:W-:Y:S02]  /*a4b0*/  LOP3.LUT P0, RZ, R3, 0x80, RZ, 0xc0, !PT ;  /* 0x0000008003ff7812 */ /* 0x000fe4000780c0ff */
[----:B------:R-:W-:-:S05]  /*a4c0*/  @P6 LEA.HI.X R11, R95, R5, R0, 0x1, P5 ;  /* 0x000000055f0b6211 */ /* 0x000fca00028f0c00 */
[----:B------:R3:W-:Y:S06]  /*a4d0*/  @P6 ST.E.128 desc[UR50][R10.64], R64 ;  /* 0x000000400a006985 */ /* 0x0007ec000c101d32 */
[----:B------:R-:W-:Y:S05]  /*a4e0*/  @!P0 BRA `(.L_x_394) ;  /* 0x0000002400908947 */ /* 0x000fea0003800000 */
[----:B------:R-:W-:Y:S02]  /*a4f0*/  LEA R4, P0, R97, R4, 0x1 ;  /* 0x0000000461047211 */ /* 0x000fe400078008ff */
[----:B------:R-:W-:-:S04]  /*a500*/  SHF.R.S32.HI R0, RZ, 0x1f, R97 ;  /* 0x0000001fff007819 */ /* 0x000fc80000011461 */
[----:B------:R-:W-:-:S05]  /*a510*/  LEA.HI.X R5, R97, R5, R0, 0x1, P0 ;  /* 0x0000000561057211 */ /* 0x000fca00000f0c00 */
[----:B------:R0:W-:Y:S01]  /*a520*/  ST.E.128 desc[UR50][R4.64], R72 ;  /* 0x0000004804007985 */ /* 0x0001e2000c101d32 */
[----:B------:R-:W-:Y:S05]  /*a530*/  BRA `(.L_x_394) ;  /* 0x00000024007c7947 */ /* 0x000fea0003800000 */
.L_x_391:
[----:B------:R-:W2:Y:S01]  /*a540*/  LDL R0, [R1+0x30] ;  /* 0x0000300001007983 */ /* 0x000ea20000100800 */
[----:B------:R-:W-:Y:S01]  /*a550*/  ULDC.64 UR12, c[0x0][0xb08] ;  /* 0x0002c200000c7ab9 */ /* 0x000fe20000000a00 */
[----:B------:R-:W-:Y:S01]  /*a560*/  ULDC UR14, c[0x0][0xbe8] ;  /* 0x0002fa00000e7ab9 */ /* 0x000fe20000000800 */
[----:B------:R-:W-:Y:S01]  /*a570*/  UIMAD UR18, UR18, UR12, URZ ;  /* 0x0000000c121272a4 */ /* 0x000fe2000f8e023f */
[----:B------:R-:W-:Y:S01]  /*a580*/  IMAD.U32 R9, RZ, RZ, UR43 ;  /* 0x0000002bff097e24 */ /* 0x000fe2000f8e00ff */
[----:B------:R-:W-:Y:S01]  /*a590*/  UIMAD.WIDE.U32 UR10, UR4, UR12, URZ ;  /* 0x0000000c040a72a5 */ /* 0x000fe2000f8e003f */
[----:B------:R-:W-:Y:S01]  /*a5a0*/  BSSY B1, `(.L_x_395) ;  /* 0x00000cc000017945 */ /* 0x000fe20003800000 */
[----:B------:R-:W-:Y:S01]  /*a5b0*/  UIMAD UR18, UR4, UR13, UR18 ;  /* 0x0000000d041272a4 */ /* 0x000fe2000f8e0212 */
[----:B------:R-:W-:Y:S01]  /*a5c0*/  SHF.R.S32.HI R21, RZ, 0x1f, R197 ;  /* 0x0000001fff157819 */ /* 0x000fe200000114c5 */
[----:B------:R-:W-:Y:S01]  /*a5d0*/  UISETP.NE.AND UP0, UPT, UR14, 0x1, UPT ;  /* 0x000000010e00788c */ /* 0x000fe2000bf05270 */
[----:B------:R-:W-:Y:S01]  /*a5e0*/  SHF.R.S32.HI R152, RZ, 0x1f, R198 ;  /* 0x0000001fff987819 */ /* 0x000fe200000114c6 */
[----:B------:R-:W-:Y:S01]  /*a5f0*/  UIADD3 UR11, UR11, UR18, URZ ;  /* 0x000000120b0b7290 */ /* 0x000fe2000fffe03f */
[----:B------:R-:W-:Y:S01]  /*a600*/  SHF.R.S32.HI R153, RZ, 0x1f, R199 ;  /* 0x0000001fff997819 */ /* 0x000fe200000114c7 */
[----:B------:R-:W-:Y:S01]  /*a610*/  ULDC.64 UR12, c[0x0][0xb38] ;  /* 0x0002ce00000c7ab9 */ /* 0x000fe20000000a00 */
[----:B------:R-:W-:Y:S01]  /*a620*/  USHF.R.S32.HI UR4, URZ, 0x1f, UR9 ;  /* 0x0000001f3f047899 */ /* 0x000fe20008011409 */
[----:B------:R-:W-:Y:S01]  /*a630*/  PLOP3.LUT P0, PT, PT, PT, UP0, 0x80, 0x0 ;  /* 0x000000000000781c */ /* 0x000fe20003f0f008 */
[----:B------:R-:W-:Y:S01]  /*a640*/  UIMAD.WIDE.U32 UR10, UR42, UR12, UR10 ;  /* 0x0000000c2a0a72a5 */ /* 0x000fe2000f8e000a */
[----:B------:R-:W-:Y:S01]  /*a650*/  SHF.R.S32.HI R154, RZ, 0x1f, R200 ;  /* 0x0000001fff9a7819 */ /* 0x000fe200000114c8 */
[----:B------:R-:W-:Y:S01]  /*a660*/  UIMAD UR8, UR8, UR14, URZ ;  /* 0x0000000e080872a4 */ /* 0x000fe2000f8e023f */
[----:B------:R-:W-:Y:S01]  /*a670*/  SHF.R.S32.HI R155, RZ, 0x1f, R201 ;  /* 0x0000001fff9b7819 */ /* 0x000fe200000114c9 */
[----:B------:R-:W-:Y:S01]  /*a680*/  UIMAD UR11, UR42, UR13, UR11 ;  /* 0x0000000d2a0b72a4 */ /* 0x000fe2000f8e020b */
[----:B------:R-:W-:-:S02]  /*a690*/  SHF.R.S32.HI R156, RZ, 0x1f, R202 ;  /* 0x0000001fff9c7819 */ /* 0x000fc400000114ca */
[----:B------:R-:W-:Y:S01]  /*a6a0*/  ULDC.64 UR12, c[0x0][0xb40] ;  /* 0x0002d000000c7ab9 */ /* 0x000fe20000000a00 */
[----:B------:R-:W-:Y:S01]  /*a6b0*/  SHF.R.S32.HI R157, RZ, 0x1f, R203 ;  /* 0x0000001fff9d7819 */ /* 0x000fe200000114cb */
[----:B------:R-:W-:Y:S01]  /*a6c0*/  UIMAD UR4, UR4, UR12, URZ ;  /* 0x0000000c040472a4 */ /* 0x000fe2000f8e023f */
[----:B------:R-:W-:Y:S01]  /*a6d0*/  SHF.R.S32.HI R158, RZ, 0x1f, R204 ;  /* 0x0000001fff9e7819 */ /* 0x000fe200000114cc */
[----:B------:R-:W-:Y:S01]  /*a6e0*/  UIMAD.WIDE.U32 UR10, UR9, UR12, UR10 ;  /* 0x0000000c090a72a5 */ /* 0x000fe2000f8e000a */
[----:B------:R-:W-:Y:S01]  /*a6f0*/  SHF.R.S32.HI R159, RZ, 0x1f, R205 ;  /* 0x0000001fff9f7819 */ /* 0x000fe200000114cd */
[----:B------:R-:W-:Y:S01]  /*a700*/  UIMAD UR4, UR9, UR13, UR4 ;  /* 0x0000000d090472a4 */ /* 0x000fe2000f8e0204 */
[----:B------:R-:W-:Y:S02]  /*a710*/  SHF.R.S32.HI R160, RZ, 0x1f, R206 ;  /* 0x0000001fffa07819 */ /* 0x000fe400000114ce */
[----:B------:R-:W-:Y:S01]  /*a720*/  @UP0 ULDC UR9, c[0x0][0xbec] ;  /* 0x0002fb0000090ab9 */ /* 0x000fe20000000800 */
[----:B------:R-:W-:Y:S01]  /*a730*/  UIADD3 UR11, UR11, UR4, URZ ;  /* 0x000000040b0b7290 */ /* 0x000fe2000fffe03f */
[----:B------:R-:W-:Y:S01]  /*a740*/  SHF.R.S32.HI R161, RZ, 0x1f, R207 ;  /* 0x0000001fffa17819 */ /* 0x000fe200000114cf */
[----:B------:R-:W-:Y:S01]  /*a750*/  ULDC.64 UR12, c[0x0][0xb48] ;  /* 0x0002d200000c7ab9 */ /* 0x000fe20000000a00 */
[----:B------:R-:W-:Y:S01]  /*a760*/  @UP0 ULDC UR4, c[0x0][0xbf0] ;  /* 0x0002fc0000040ab9 */ /* 0x000fe20000000800 */
[----:B------:R-:W-:Y:S01]  /*a770*/  UIMAD.WIDE.U32 UR10, UR44, UR12, UR10 ;  /* 0x0000000c2c0a72a5 */ /* 0x000fe2000f8e000a */
[----:B------:R-:W-:-:S02]  /*a780*/  SHF.R.S32.HI R162, RZ, 0x1f, R208 ;  /* 0x0000001fffa27819 */ /* 0x000fc400000114d0 */
[----:B------:R-:W-:Y:S01]  /*a790*/  SHF.R.S32.HI R163, RZ, 0x1f, R209 ;  /* 0x0000001fffa37819 */ /* 0x000fe200000114d1 */
[----:B------:R-:W-:Y:S01]  /*a7a0*/  UIMAD UR44, UR44, UR13, UR11 ;  /* 0x0000000d2c2c72a4 */ /* 0x000fe2000f8e020b */
[----:B------:R-:W-:Y:S01]  /*a7b0*/  SHF.R.S32.HI R164, RZ, 0x1f, R210 ;  /* 0x0000001fffa47819 */ /* 0x000fe200000114d2 */
[----:B0-----:R-:W-:Y:S01]  /*a7c0*/  IMAD.U32 R6, RZ, RZ, UR10 ;  /* 0x0000000aff067e24 */ /* 0x001fe2000f8e00ff */
[----:B------:R-:W-:Y:S01]  /*a7d0*/  ULDC.64 UR12, c[0x0][0xb30] ;  /* 0x0002cc00000c7ab9 */ /* 0x000fe20000000a00 */
[----:B------:R-:W-:Y:S01]  /*a7e0*/  IMAD.U32 R7, RZ, RZ, UR11 ;  /* 0x0000000bff077e24 */ /* 0x000fe2000f8e00ff */
[----:B------:R-:W-:Y:S01]  /*a7f0*/  ULDC.64 UR10, c[0x0][0xb28] ;  /* 0x0002ca00000a7ab9 */ /* 0x000fe20000000a00 */
[----:B------:R-:W-:Y:S01]  /*a800*/  IMAD.U32 R5, RZ, RZ, UR44 ;  /* 0x0000002cff057e24 */ /* 0x000fe2000f8e00ff */
[----:B------:R-:W-:Y:S02]  /*a810*/  SHF.R.S32.HI R165, RZ, 0x1f, R211 ;  /* 0x0000001fffa57819 */ /* 0x000fe400000114d3 */
[----:B------:R-:W-:-:S02]  /*a820*/  SHF.R.S32.HI R166, RZ, 0x1f, R212 ;  /* 0x0000001fffa67819 */ /* 0x000fc400000114d4 */
[----:B------:R-:W-:Y:S02]  /*a830*/  SHF.R.S32.HI R167, RZ, 0x1f, R213 ;  /* 0x0000001fffa77819 */ /* 0x000fe400000114d5 */
[----:B------:R-:W-:Y:S02]  /*a840*/  SHF.R.S32.HI R14, RZ, 0x1f, R214 ;  /* 0x0000001fff0e7819 */ /* 0x000fe400000114d6 */
[----:B------:R-:W-:Y:S02]  /*a850*/  SHF.R.S32.HI R15, RZ, 0x1f, R215 ;  /* 0x0000001fff0f7819 */ /* 0x000fe400000114d7 */
[----:B------:R-:W-:Y:S02]  /*a860*/  SHF.R.S32.HI R168, RZ, 0x1f, R216 ;  /* 0x0000001fffa87819 */ /* 0x000fe400000114d8 */
[----:B------:R-:W-:Y:S01]  /*a870*/  SHF.R.S32.HI R169, RZ, 0x1f, R17 ;  /* 0x0000001fffa97819 */ /* 0x000fe20000011411 */
[----:B--2---:R-:W-:-:S04]  /*a880*/  IMAD R9, R9, 0x40, R0 ;  /* 0x0000004009097824 */ /* 0x004fc800078e0200 */
[----:B------:R-:W-:-:S04]  /*a890*/  @P0 IMAD.HI.U32 R0, R9, UR9, RZ ;  /* 0x0000000909000c27 */ /* 0x000fc8000f8e00ff */
[----:B------:R-:W-:Y:S01]  /*a8a0*/  IMAD.MOV.U32 R3, RZ, RZ, R9 ;  /* 0x000000ffff037224 */ /* 0x000fe200078e0009 */
[----:B------:R-:W-:Y:S01]  /*a8b0*/  @P0 SHF.R.U32.HI R3, RZ, UR4, R0 ;  /* 0x00000004ff030c19 */ /* 0x000fe20008011600 */
[----:B------:R-:W-:-:S03]  /*a8c0*/  UIADD3 UR4, UR39, 0x28c20, URZ ;  /* 0x00028c2027047890 */ /* 0x000fc6000fffe03f */
[--C-:B------:R-:W-:Y:S01]  /*a8d0*/  SHF.R.S32.HI R0, RZ, 0x1f, R3.reuse ;  /* 0x0000001fff007819 */ /* 0x100fe20000011403 */
[----:B------:R-:W-:Y:S01]  /*a8e0*/  IMAD.MOV R4, RZ, RZ, -R3 ;  /* 0x000000ffff047224 */ /* 0x000fe200078e0a03 */
[----:B------:R-:W-:-:S03]  /*a8f0*/  UPRMT UR4, URZ, 0x654, UR4 ;  /* 0x000006543f047896 */ /* 0x000fc60008000004 */
[----:B------:R-:W-:Y:S02]  /*a900*/  IMAD R0, R0, UR12, RZ ;  /* 0x0000000c00007c24 */ /* 0x000fe4000f8e02ff */
[----:B------:R-:W-:Y:S02]  /*a910*/  IMAD R7, R4, UR14, R9 ;  /* 0x0000000e04077c24 */ /* 0x000fe4000f8e0209 */
[----:B------:R-:W-:Y:S02]  /*a920*/  IMAD.MOV.U32 R4, RZ, RZ, R6 ;  /* 0x000000ffff047224 */ /* 0x000fe400078e0006 */
[C---:B------:R-:W-:Y:S01]  /*a930*/  IMAD R9, R3.reuse, UR13, R0 ;  /* 0x0000000d03097c24 */ /* 0x040fe2000f8e0200 */
[----:B------:R-:W-:Y:S01]  /*a940*/  SHF.R.S32.HI R0, RZ, 0x1f, R7 ;  /* 0x0000001fff007819 */ /* 0x000fe20000011407 */
[----:B------:R-:W-:Y:S01]  /*a950*/  IMAD.WIDE.U32 R4, R3, UR12, R4 ;  /* 0x0000000c03047c25 */ /* 0x000fe2000f8e0004 */
[----:B------:R-:W-:Y:S03]  /*a960*/  SYNCS.ARRIVE.TRANS64.RED.A1T0 RZ, [UR4], RZ ;  /* 0x000000ffffff79a7 */ /* 0x000fe60008100404 */
[----:B------:R-:W-:-:S02]  /*a970*/  IMAD.IADD R5, R5, 0x1, R9 ;  /* 0x0000000105057824 */ /* 0x000fc400078e0209 */
[----:B------:R-:W-:Y:S02]  /*a980*/  IMAD R0, R0, UR10, RZ ;  /* 0x0000000a00007c24 */ /* 0x000fe4000f8e02ff */
[----:B------:R-:W-:Y:S02]  /*a990*/  IMAD.U32 R9, RZ, RZ, UR43 ;  /* 0x0000002bff097e24 */ /* 0x000fe4000f8e00ff */
[----:B------:R-:W-:Y:S02]  /*a9a0*/  IMAD R3, R7, UR11, R0 ;  /* 0x0000000b07037c24 */ /* 0x000fe4000f8e0200 */
[----:B------:R-:W-:Y:S02]  /*a9b0*/  IMAD R0, R9, 0x40, R16 ;  /* 0x0000004009007824 */ /* 0x000fe400078e0210 */
[----:B------:R-:W-:Y:S01]  /*a9c0*/  IMAD.WIDE.U32 R4, R7, UR10, R4 ;  /* 0x0000000a07047c25 */ /* 0x000fe2000f8e0004 */
[----:B------:R-:W-:Y:S02]  /*a9d0*/  ULDC.64 UR10, c[0x0][0xb00] ;  /* 0x0002c000000a7ab9 */ /* 0x000fe40000000a00 */
[----:B------:R-:W-:Y:S01]  /*a9e0*/  ISETP.GE.AND P0, PT, R0, UR8, PT ;  /* 0x0000000800007c0c */ /* 0x000fe2000bf06270 */
[----:B------:R-:W-:Y:S01]  /*a9f0*/  IMAD.IADD R5, R5, 0x1, R3 ;  /* 0x0000000105057824 */ /* 0x000fe200078e0203 */
[----:B------:R-:W-:-:S04]  /*aa00*/  LEA R3, P1, R4, UR10, 0x2 ;  /* 0x0000000a04037c11 */ /* 0x000fc8000f8210ff */
[----:B------:R-:W-:Y:S01]  /*aa10*/  LEA.HI.X R10, R4, UR11, R5, 0x2, P1 ;  /* 0x0000000b040a7c11 */ /* 0x000fe200088f1405 */
[----:B------:R0:W1:Y:S04]  /*aa20*/  SHFL.IDX PT, R12, R3, RZ, 0x1c1f ;  /* 0x001c1fff030c7589 */ /* 0x00006800000e0000 */
[----:B------:R0:W2:Y:S02]  /*aa30*/  SHFL.IDX PT, R11, R10, RZ, 0x1c1f ;  /* 0x001c1fff0a0b7589 */ /* 0x0000a400000e0000 */
[----:B------:R-:W-:Y:S05]  /*aa40*/  @P0 BRA `(.L_x_396) ;  /* 0x0000000800040947 */ /* 0x000fea0003800000 */
[----:B------:R-:W-:Y:S02]  /*aa50*/  ULDC UR4, c[0x0][0xac8] ;  /* 0x0002b20000047ab9 */ /* 0x000fe40000000800 */
[----:B------:R-:W-:Y:S02]  /*aa60*/  ISETP.GE.AND P2, PT, R17, UR4, PT ;  /* 0x0000000411007c0c */ /* 0x000fe4000bf46270 */
[----:B------:R-:W-:Y:S02]  /*aa70*/  ISETP.GE.AND P1, PT, R216, UR4, PT ;  /* 0x00000004d8007c0c */ /* 0x000fe4000bf26270 */
[----:B------:R-:W-:Y:S02]  /*aa80*/  ISETP.GE.AND P0, PT, R215, UR4, PT ;  /* 0x00000004d7007c0c */ /* 0x000fe4000bf06270 */
[----:B------:R-:W-:-:S07]  /*aa90*/  ISETP.GE.AND P4, PT, R213, UR4, PT ;  /* 0x00000004d5007c0c */ /* 0x000fce000bf86270 */
[----:B-1----:R-:W-:-:S04]  /*aaa0*/  @!P2 LEA R4, P3, R17, R12, 0x2 ;  /* 0x0000000c1104a211 */ /* 0x002fc800078610ff */
[-C--:B--2---:R-:W-:Y:S02]  /*aab0*/  @!P2 LEA.HI.X R5, R17, R11.reuse, R169, 0x2, P3 ;  /* 0x0000000b1105a211 */ /* 0x084fe400018f14a9 */
[----:B------:R-:W-:Y:S02]  /*aac0*/  ISETP.GE.AND P3, PT, R214, UR4, PT ;  /* 0x00000004d6007c0c */ /* 0x000fe4000bf66270 */
[CC--:B------:R-:W-:Y:S01]  /*aad0*/  @!P0 LEA R6, P5, R215.reuse, R12.reuse, 0x2 ;  /* 0x0000000cd7068211 */ /* 0x0c0fe200078a10ff */
[----:B------:R1:W-:Y:S03]  /*aae0*/  @!P2 ST.E.64 desc[UR50][R4.64], R24 ;  /* 0x000000180400a985 */ /* 0x0003e6000c101b32 */
[----:B------:R-:W-:Y:S02]  /*aaf0*/  @!P0 LEA.HI.X R7, R215, R11, R15, 0x2, P5 ;  /* 0x0000000bd7078211 */ /* 0x000fe400028f140f */
[----:B-1----:R-:W-:-:S04]  /*ab00*/  @!P1 LEA R4, P2, R216, R12, 0x2 ;  /* 0x0000000cd8049211 */ /* 0x002fc800078410ff */
[----:B------:R-:W-:Y:S02]  /*ab10*/  @!P1 LEA.HI.X R5, R216, R11, R168, 0x2, P2 ;  /* 0x0000000bd8059211 */ /* 0x000fe400010f14a8 */
[----:B------:R-:W-:-:S03]  /*ab20*/  ISETP.GE.AND P2, PT, R210, UR4, PT ;  /* 0x00000004d2007c0c */ /* 0x000fc6000bf46270 */
[----:B------:R1:W-:Y:S01]  /*ab30*/  @!P1 ST.E.64 desc[UR50][R4.64], R28 ;  /* 0x0000001c04009985 */ /* 0x0003e2000c101b32 */
[----:B------:R-:W-:-:S03]  /*ab40*/  ISETP.GE.AND P1, PT, R211, UR4, PT ;  /* 0x00000004d3007c0c */ /* 0x000fc6000bf26270 */
[----:B------:R2:W-:Y:S01]  /*ab50*/  @!P0 ST.E.64 desc[UR50][R6.64], R32 ;  /* 0x0000002006008985 */ /* 0x0005e2000c101b32 */
[----:B------:R-:W-:Y:S02]  /*ab60*/  ISETP.GE.AND P0, PT, R212, UR4, PT ;  /* 0x00000004d4007c0c */ /* 0x000fe4000bf06270 */
[CC--:B-1----:R-:W-:Y:S02]  /*ab70*/  @!P3 LEA R4, P5, R214.reuse, R12.reuse, 0x2 ;  /* 0x0000000cd604b211 */ /* 0x0c2fe400078a10ff */
[CC--:B--2---:R-:W-:Y:S02]  /*ab80*/  @!P4 LEA R6, P6, R213.reuse, R12.reuse, 0x2 ;  /* 0x0000000cd506c211 */ /* 0x0c4fe400078c10ff */
[-C--:B------:R-:W-:Y:S02]  /*ab90*/  @!P3 LEA.HI.X R5, R214, R11.reuse, R14, 0x2, P5 ;  /* 0x0000000bd605b211 */ /* 0x080fe400028f140e */
[----:B------:R-:W-:Y:S02]  /*aba0*/  @!P4 LEA.HI.X R7, R213, R11, R167, 0x2, P6 ;  /* 0x0000000bd507c211 */ /* 0x000fe400030f14a7 */
[----:B------:R-:W-:Y:S01]  /*abb0*/  @!P2 LEA R8, P6, R210, R12, 0x2 ;  /* 0x0000000cd208a211 */ /* 0x000fe200078c10ff */
[----:B------:R1:W-:Y:S01]  /*abc0*/  @!P3 ST.E.64 desc[UR50][R4.64], R36 ;  /* 0x000000240400b985 */ /* 0x0003e2000c101b32 */
[----:B------:R-:W-:-:S02]  /*abd0*/  ISETP.GE.AND P3, PT, R209, UR4, PT ;  /* 0x00000004d1007c0c */ /* 0x000fc4000bf66270 */
[-C--:B------:R-:W-:Y:S01]  /*abe0*/  @!P2 LEA.HI.X R9, R210, R11.reuse, R164, 0x2, P6 ;  /* 0x0000000bd209a211 */ /* 0x080fe200030f14a4 */
[----:B------:R2:W-:Y:S01]  /*abf0*/  @!P4 ST.E.64 desc[UR50][R6.64], R40 ;  /* 0x000000280600c985 */ /* 0x0005e2000c101b32 */
[CC--:B-1----:R-:W-:Y:S02]  /*ac00*/  @!P0 LEA R4, P4, R212.reuse, R12.reuse, 0x2 ;  /* 0x0000000cd4048211 */ /* 0x0c2fe400078810ff */
[C---:B--2---:R-:W-:Y:S02]  /*ac10*/  @!P1 LEA R6, P5, R211.reuse, R12, 0x2 ;  /* 0x0000000cd3069211 */ /* 0x044fe400078a10ff */
[-C--:B------:R-:W-:Y:S02]  /*ac20*/  @!P0 LEA.HI.X R5, R212, R11.reuse, R166, 0x2, P4 ;  /* 0x0000000bd4058211 */ /* 0x080fe400020f14a6 */
[----:B------:R-:W-:Y:S02]  /*ac30*/  ISETP.GE.AND P4, PT, R208, UR4, PT ;  /* 0x00000004d0007c0c */ /* 0x000fe4000bf86270 */
[----:B------:R-:W-:Y:S01]  /*ac40*/  @!P1 LEA.HI.X R7, R211, R11, R165, 0x2, P5 ;  /* 0x0000000bd3079211 */ /* 0x000fe200028f14a5 */
[----:B------:R1:W-:Y:S01]  /*ac50*/  @!P0 ST.E.64 desc[UR50][R4.64], R44 ;  /* 0x0000002c04008985 */ /* 0x0003e2000c101b32 */
[----:B------:R-:W-:-:S02]  /*ac60*/  ISETP.GE.AND P5, PT, R207, UR4, PT ;  /* 0x00000004cf007c0c */ /* 0x000fc4000bfa6270 */
[----:B------:R-:W-:Y:S01]  /*ac70*/  ISETP.GE.AND P0, PT, R206, UR4, PT ;  /* 0x00000004ce007c0c */ /* 0x000fe2000bf06270 */
[----:B------:R2:W-:Y:S01]  /*ac80*/  @!P1 ST.E.64 desc[UR50][R6.64], R48 ;  /* 0x0000003006009985 */ /* 0x0005e2000c101b32 */
[----:B------:R-:W-:-:S03]  /*ac90*/  ISETP.GE.AND P1, PT, R205, UR4, PT ;  /* 0x00000004cd007c0c */ /* 0x000fc6000bf26270 */
[----:B------:R3:W-:Y:S01]  /*aca0*/  @!P2 ST.E.64 desc[UR50][R8.64], R52 ;  /* 0x000000340800a985 */ /* 0x0007e2000c101b32 */
[CC--:B-1----:R-:W-:Y:S02]  /*acb0*/  @!P3 LEA R4, P6, R209.reuse, R12.reuse, 0x2 ;  /* 0x0000000cd104b211 */ /* 0x0c2fe400078c10ff */
[CC--:B--2---:R-:W-:Y:S02]  /*acc0*/  @!P4 LEA R6, P2, R208.reuse, R12.reuse, 0x2 ;  /* 0x0000000cd006c211 */ /* 0x0c4fe400078410ff */
[-C--:B------:R-:W-:Y:S02]  /*acd0*/  @!P3 LEA.HI.X R5, R209, R11.reuse, R163, 0x2, P6 ;  /* 0x0000000bd105b211 */ /* 0x080fe400030f14a3 */
[----:B---3--:R-:W-:Y:S02]  /*ace0*/  @!P5 LEA R8, P6, R207, R12, 0x2 ;  /* 0x0000000ccf08d211 */ /* 0x008fe400078c10ff */
[----:B------:R-:W-:Y:S01]  /*acf0*/  @!P4 LEA.HI.X R7, R208, R11, R162, 0x2, P2 ;  /* 0x0000000bd007c211 */ /* 0x000fe200010f14a2 */
[----:B------:R1:W-:Y:S01]  /*ad00*/  @!P3 ST.E.64 desc[UR50][R4.64], R56 ;  /* 0x000000380400b985 */ /* 0x0003e2000c101b32 */
[----:B------:R-:W-:-:S02]  /*ad10*/  ISETP.GE.AND P2, PT, R204, UR4, PT ;  /* 0x00000004cc007c0c */ /* 0x000fc4000bf46270 */
[-C--:B------:R-:W-:Y:S01]  /*ad20*/  @!P5 LEA.HI.X R9, R207, R11.reuse, R161, 0x2, P6 ;  /* 0x0000000bcf09d211 */ /* 0x080fe200030f14a1 */
[----:B------:R2:W-:Y:S01]  /*ad30*/  @!P4 ST.E.64 desc[UR50][R6.64], R60 ;  /* 0x0000003c0600c985 */ /* 0x0005e2000c101b32 */
[----:B------:R-:W-:Y:S02]  /*ad40*/  ISETP.GE.AND P3, PT, R203, UR4, PT ;  /* 0x00000004cb007c0c */ /* 0x000fe4000bf66270 */
[----:B------:R-:W-:Y:S01]  /*ad50*/  ISETP.GE.AND P4, PT, R202, UR4, PT ;  /* 0x00000004ca007c0c */ /* 0x000fe2000bf86270 */
[----:B------:R3:W-:Y:S01]  /*ad60*/  @!P5 ST.E.64 desc[UR50][R8.64], R64 ;  /* 0x000000400800d985 */ /* 0x0007e2000c101b32 */
[CC--:B-1----:R-:W-:Y:S02]  /*ad70*/  @!P0 LEA R4, P6, R206.reuse, R12.reuse, 0x2 ;  /* 0x0000000cce048211 */ /* 0x0c2fe400078c10ff */
[----:B--2---:R-:W-:Y:S02]  /*ad80*/  @!P1 LEA R6, P5, R205, R12, 0x2 ;  /* 0x0000000ccd069211 */ /* 0x004fe400078a10ff */
[----:B------:R-:W-:-:S02]  /*ad90*/  @!P0 LEA.HI.X R5, R206, R11, R160, 0x2, P6 ;  /* 0x0000000bce058211 */ /* 0x000fc400030f14a0 */
[----:B------:R-:W-:Y:S02]  /*ada0*/  @!P1 LEA.HI.X R7, R205, R11, R159, 0x2, P5 ;  /* 0x0000000bcd079211 */ /* 0x000fe400028f149f */
[----:B------:R-:W-:Y:S01]  /*adb0*/  ISETP.GE.AND P5, PT, R201, UR4, PT ;  /* 0x00000004c9007c0c */ /* 0x000fe2000bfa6270 */
[----:B------:R1:W-:Y:S01]  /*adc0*/  @!P0 ST.E.64 desc[UR50][R4.64], R68 ;  /* 0x0000004404008985 */ /* 0x0003e2000c101b32 */
[----:B---3--:R-:W-:-:S03]  /*add0*/  @!P2 LEA R8, P6, R204, R12, 0x2 ;  /* 0x0000000ccc08a211 */ /* 0x008fc600078c10ff */
[----:B------:R2:W-:Y:S01]  /*ade0*/  @!P1 ST.E.64 desc[UR50][R6.64], R72 ;  /* 0x0000004806009985 */ /* 0x0005e2000c101b32 */
[----:B------:R-:W-:-:S05]  /*adf0*/  @!P2 LEA.HI.X R9, R204, R11, R158, 0x2, P6 ;  /* 0x0000000bcc09a211 */ /* 0x000fca00030f149e */
[----:B------:R3:W-:Y:S01]  /*ae00*/  @!P2 ST.E.64 desc[UR50][R8.64], R76 ;  /* 0x0000004c0800a985 */ /* 0x0007e2000c101b32 */
[----:B------:R-:W-:Y:S02]  /*ae10*/  ISETP.GE.AND P2, PT, R200, UR4, PT ;  /* 0x00000004c8007c0c */ /* 0x000fe4000bf46270 */
[----:B-1----:R-:W-:-:S04]  /*ae20*/  @!P3 LEA R4, P1, R203, R12, 0x2 ;  /* 0x0000000ccb04b211 */ /* 0x002fc800078210ff */
[-C--:B------:R-:W-:Y:S02]  /*ae30*/  @!P3 LEA.HI.X R5, R203, R11.reuse, R157, 0x2, P1 ;  /* 0x0000000bcb05b211 */ /* 0x080fe400008f149d */
[----:B------:R-:W-:Y:S02]  /*ae40*/  ISETP.GE.AND P1, PT, R199, UR4, PT ;  /* 0x00000004c7007c0c */ /* 0x000fe4000bf26270 */
[CC--:B--2---:R-:W-:Y:S01]  /*ae50*/  @!P4 LEA R6, P0, R202.reuse, R12.reuse, 0x2 ;  /* 0x0000000cca06c211 */ /* 0x0c4fe200078010ff */
[----:B------:R1:W-:Y:S01]  /*ae60*/  @!P3 ST.E.64 desc[UR50][R4.64], R80 ;  /* 0x000000500400b985 */ /* 0x0003e2000c101b32 */
[----:B---3--:R-:W-:Y:S02]  /*ae70*/  @!P5 LEA R8, P6, R201, R12, 0x2 ;  /* 0x0000000cc908d211 */ /* 0x008fe400078c10ff */
[----:B------:R-:W-:Y:S02]  /*ae80*/  @!P4 LEA.HI.X R7, R202, R11, R156, 0x2, P0 ;  /* 0x0000000bca07c211 */ /* 0x000fe400000f149c */
[----:B------:R-:W-:-:S02]  /*ae90*/  ISETP.GE.AND P0, PT, R198, UR4, PT ;  /* 0x00000004c6007c0c */ /* 0x000fc4000bf06270 */
[----:B------:R-:W-:Y:S01]  /*aea0*/  @!P5 LEA.HI.X R9, R201, R11, R155, 0x2, P6 ;  /* 0x0000000bc909d211 */ /* 0x000fe200030f149b */
[----:B------:R2:W-:Y:S01]  /*aeb0*/  @!P4 ST.E.64 desc[UR50][R6.64], R84 ;  /* 0x000000540600c985 */ /* 0x0005e2000c101b32 */
[----:B------:R-:W-:-:S03]  /*aec0*/  ISETP.GE.AND P4, PT, R196, UR4, PT ;  /* 0x00000004c4007c0c */ /* 0x000fc6000bf86270 */
[----:B------:R3:W-:Y:S01]  /*aed0*/  @!P5 ST.E.64 desc[UR50][R8.64], R88 ;  /* 0x000000580800d985 */ /* 0x0007e2000c101b32 */
[----:B------:R-:W-:Y:S02]  /*aee0*/  ISETP.GE.AND P5, PT, R197, UR4, PT ;  /* 0x00000004c5007c0c */ /* 0x000fe4000bfa6270 */
[----:B-1----:R-:W-:-:S04]  /*aef0*/  @!P2 LEA R4, P6, R200, R12, 0x2 ;  /* 0x0000000cc804a211 */ /* 0x002fc800078c10ff */
[----:B------:R-:W-:Y:S02]  /*af00*/  @!P2 LEA.HI.X R5, R200, R11, R154, 0x2, P6 ;  /* 0x0000000bc805a211 */ /* 0x000fe400030f149a */
[----:B--2---:R-:W-:-:S03]  /*af10*/  @!P1 LEA R6, P3, R199, R12, 0x2 ;  /* 0x0000000cc7069211 */ /* 0x004fc600078610ff */
[----:B------:R1:W-:Y:S01]  /*af20*/  @!P2 ST.E.64 desc[UR50][R4.64], R92 ;  /* 0x0000005c0400a985 */ /* 0x0003e2000c101b32 */
[----:B------:R-:W-:Y:S02]  /*af30*/  ISETP.GE.AND P2, PT, R194, UR4, PT ;  /* 0x00000004c2007c0c */ /* 0x000fe4000bf46270 */
[-C--:B------:R-:W-:Y:S02]  /*af40*/  @!P1 LEA.HI.X R7, R199, R11.reuse, R153, 0x2, P3 ;  /* 0x0000000bc7079211 */ /* 0x080fe400018f1499 */
[----:B------:R-:W-:Y:S02]  /*af50*/  ISETP.GE.AND P3, PT, R195, UR4, PT ;  /* 0x00000004c3007c0c */ /* 0x000fe4000bf66270 */
[C---:B---3--:R-:W-:Y:S01]  /*af60*/  @!P0 LEA R8, P6, R198.reuse, R12, 0x2 ;  /* 0x0000000cc6088211 */ /* 0x048fe200078c10ff */
[----:B------:R2:W-:Y:S01]  /*af70*/  @!P1 ST.E.64 desc[UR50][R6.64], R96 ;  /* 0x0000006006009985 */ /* 0x0005e2000c101b32 */
[----:B------:R-:W-:Y:S02]  /*af80*/  ISETP.GE.AND P1, PT, R193, UR4, PT ;  /* 0x00000004c1007c0c */ /* 0x000fe4000bf26270 */
[----:B------:R-:W-:-:S02]  /*af90*/  @!P0 LEA.HI.X R9, R198, R11, R152, 0x2, P6 ;  /* 0x0000000bc6098211 */ /* 0x000fc400030f1498 */
[----:B-1----:R-:W-:-:S03]  /*afa0*/  @!P5 LEA R4, P6, R197, R12, 0x2 ;  /* 0x0000000cc504d211 */ /* 0x002fc600078c10ff */
[----:B------:R1:W-:Y:S01]  /*afb0*/  @!P0 ST.E.64 desc[UR50][R8.64], R100 ;  /* 0x0000006408008985 */ /* 0x0003e2000c101b32 */
[----:B------:R-:W-:Y:S02]  /*afc0*/  @!P5 LEA.HI.X R5, R197, R11, R21, 0x2, P6 ;  /* 0x0000000bc505d211 */ /* 0x000fe400030f1415 */
[----:B--2---:R-:W-:-:S03]  /*afd0*/  @!P4 LEA R6, P0, R196, R12, 0x2 ;  /* 0x0000000cc406c211 */ /* 0x004fc600078010ff */
[----:B------:R2:W-:Y:S01]  /*afe0*/  @!P5 ST.E.64 desc[UR50][R4.64], R104 ;  /* 0x000000680400d985 */ /* 0x0005e2000c101b32 */
[-C--:B------:R-:W-:Y:S02]  /*aff0*/  @!P4 LEA.HI.X R7, R196, R11.reuse, R229, 0x2, P0 ;  /* 0x0000000bc407c211 */ /* 0x080fe400000f14e5 */
[----:B------:R-:W-:Y:S02]  /*b000*/  ISETP.GE.AND P0, PT, R192, UR4, PT ;  /* 0x00000004c0007c0c */ /* 0x000fe4000bf06270 */
[CC--:B-1----:R-:W-:Y:S01]  /*b010*/  @!P3 LEA R8, P6, R195.reuse, R12.reuse, 0x2 ;  /* 0x0000000cc308b211 */ /* 0x0c2fe200078c10ff */
[----:B------:R1:W-:Y:S03]  /*b020*/  @!P4 ST.E.64 desc[UR50][R6.64], R108 ;  /* 0x0000006c0600c985 */ /* 0x0003e6000c101b32 */
[----:B------:R-:W-:Y:S02]  /*b030*/  @!P3 LEA.HI.X R9, R195, R11, R228, 0x2, P6 ;  /* 0x0000000bc309b211 */ /* 0x000fe400030f14e4 */
[----:B--2---:R-:W-:-:S03]  /*b040*/  @!P2 LEA R4, P4, R194, R12, 0x2 ;  /* 0x0000000cc204a211 */ /* 0x004fc600078810ff */
[----:B------:R2:W-:Y:S01]  /*b050*/  @!P3 ST.E.64 desc[UR50][R8.64], R112 ;  /* 0x000000700800b985 */ /* 0x0005e2000c101b32 */
[----:B------:R-:W-:Y:S02]  /*b060*/  ISETP.GE.AND P3, PT, R191, UR4, PT ;  /* 0x00000004bf007c0c */ /* 0x000fe4000bf66270 */
[-C--:B------:R-:W-:Y:S02]  /*b070*/  @!P2 LEA.HI.X R5, R194, R11.reuse, R227, 0x2, P4 ;  /* 0x0000000bc205a211 */ /* 0x080fe400020f14e3 */
[----:B------:R-:W-:Y:S02]  /*b080*/  ISETP.GE.AND P4, PT, R190, UR4, PT ;  /* 0x00000004be007c0c */ /* 0x000fe4000bf86270 */
[----:B-1----:R-:W-:Y:S01]  /*b090*/  @!P1 LEA R6, P5, R193, R12, 0x2 ;  /* 0x0000000cc1069211 */ /* 0x002fe200078a10ff */
[----:B------:R1:W-:Y:S01]  /*b0a0*/  @!P2 ST.E.64 desc[UR50][R4.64], R116 ;  /* 0x000000740400a985 */ /* 0x0003e2000c101b32 */
[----:B------:R-:W-:Y:S02]  /*b0b0*/  ISETP.GE.AND P2, PT, R189, UR4, PT ;  /* 0x00000004bd007c0c */ /* 0x000fe4000bf46270 */
[----:B------:R-:W-:-:S02]  /*b0c0*/  @!P1 LEA.HI.X R7, R193, R11, R226, 0x2, P5 ;  /* 0x0000000bc1079211 */ /* 0x000fc400028f14e2 */
[----:B--2---:R-:W-:-:S03]  /*b0d0*/  @!P0 LEA R8, P6, R192, R12, 0x2 ;  /* 0x0000000cc0088211 */ /* 0x004fc600078c10ff */
[----:B------:R2:W-:Y:S01]  /*b0e0*/  @!P1 ST.E.64 desc[UR50][R6.64], R120 ;  /* 0x0000007806009985 */ /* 0x0005e2000c101b32 */
[----:B------:R-:W-:Y:S02]  /*b0f0*/  ISETP.GE.AND P1, PT, R188, UR4, PT ;  /* 0x00000004bc007c0c */ /* 0x000fe4000bf26270 */
[----:B------:R-:W-:Y:S02]  /*b100*/  @!P0 LEA.HI.X R9, R192, R11, R225, 0x2, P6 ;  /* 0x0000000bc0098211 */ /* 0x000fe400030f14e1 */
[----:B-1----:R-:W-:-:S03]  /*b110*/  @!P3 LEA R4, P5, R191, R12, 0x2 ;  /* 0x0000000cbf04b211 */ /* 0x002fc600078a10ff */
[----:B------:R1:W-:Y:S01]  /*b120*/  @!P0 ST.E.64 desc[UR50][R8.64], R124 ;  /* 0x0000007c08008985 */ /* 0x0003e2000c101b32 */
[----:B------:R-:W-:Y:S02]  /*b130*/  ISETP.GE.AND P0, PT, R187, UR4, PT ;  /* 0x00000004bb007c0c */ /* 0x000fe4000bf06270 */
[-C--:B------:R-:W-:Y:S02]  /*b140*/  @!P3 LEA.HI.X R5, R191, R11.reuse, R224, 0x2, P5 ;  /* 0x0000000bbf05b211 */ /* 0x080fe400028f14e0 */
[----:B------:R-:W-:Y:S02]  /*b150*/  ISETP.GE.AND P5, PT, R186, UR4, PT ;  /* 0x00000004ba007c0c */ /* 0x000fe4000bfa6270 */
[C---:B--2---:R-:W-:Y:S01]  /*b160*/  @!P4 LEA R6, P6, R190.reuse, R12, 0x2 ;  /* 0x0000000cbe06c211 */ /* 0x044fe200078c10ff */
[----:B------:R2:W-:Y:S03]  /*b170*/  @!P3 ST.E.64 desc[UR50][R4.64], R128 ;  /* 0x000000800400b985 */ /* 0x0005e6000c101b32 */
[----:B------:R-:W-:-:S02]  /*b180*/  @!P4 LEA.HI.X R7, R190, R11, R223, 0x2, P6 ;  /* 0x0000000bbe07c211 */ /* 0x000fc400030f14df */
[----:B-1----:R-:W-:-:S03]  /*b190*/  @!P1 LEA R8, P6, R188, R12, 0x2 ;  /* 0x0000000cbc089211 */ /* 0x002fc600078c10ff */
[----:B------:R1:W-:Y:S01]  /*b1a0*/  @!P4 ST.E.64 desc[UR50][R6.64], R132 ;  /* 0x000000840600c985 */ /* 0x0003e2000c101b32 */
[----:B------:R-:W-:Y:S02]  /*b1b0*/  @!P1 LEA.HI.X R9, R188, R11, R221, 0x2, P6 ;  /* 0x0000000bbc099211 */ /* 0x000fe400030f14dd */
[----:B--2---:R-:W-:-:S04]  /*b1c0*/  @!P2 LEA R4, P3, R189, R12, 0x2 ;  /* 0x0000000cbd04a211 */ /* 0x004fc800078610ff */
[----:B------:R-:W-:Y:S02]  /*b1d0*/  @!P2 LEA.HI.X R5, R189, R11, R222, 0x2, P3 ;  /* 0x0000000bbd05a211 */ /* 0x000fe400018f14de */
[----:B-1----:R-:W-:-:S03]  /*b1e0*/  @!P0 LEA R6, P4, R187, R12, 0x2 ;  /* 0x0000000cbb068211 */ /* 0x002fc600078810ff */
[----:B------:R3:W-:Y:S01]  /*b1f0*/  @!P2 ST.E.64 desc[UR50][R4.64], R136 ;  /* 0x000000880400a985 */ /* 0x0007e2000c101b32 */
[C---:B------:R-:W-:Y:S02]  /*b200*/  @!P5 LEA R12, P3, R186.reuse, R12, 0x2 ;  /* 0x0000000cba0cd211 */ /* 0x040fe400078610ff */
[-C--:B------:R-:W-:Y:S01]  /*b210*/  @!P0 LEA.HI.X R7, R187, R11.reuse, R220, 0x2, P4 ;  /* 0x0000000bbb078211 */ /* 0x080fe200020f14dc */
[----:B------:R3:W-:Y:S01]  /*b220*/  @!P1 ST.E.64 desc[UR50][R8.64], R140 ;  /* 0x0000008c08009985 */ /* 0x0007e2000c101b32 */
[----:B------:R-:W-:-:S03]  /*b230*/  @!P5 LEA.HI.X R13, R186, R11, R219, 0x2, P3 ;  /* 0x0000000bba0dd211 */ /* 0x000fc600018f14db */
[----:B------:R3:W-:Y:S04]  /*b240*/  @!P0 ST.E.64 desc[UR50][R6.64], R144 ;  /* 0x0000009006008985 */ /* 0x0007e8000c101b32 */
[----:B------:R3:W-:Y:S02]  /*b250*/  @!P5 ST.E.64 desc[UR50][R12.64], R148 ;  /* 0x000000940c00d985 */ /* 0x0007e4000c101b32 */
.L_x_396:
[----:B------:R-:W-:Y:S05]  /*b260*/  BSYNC B1 ;  /* 0x0000000000017941 */ /* 0x000fea0003800000 */
.L_x_395:
[----:B------:R-:W-:Y:S01]  /*b270*/  VIADD R0, R0, 0x8 ;  /* 0x0000000800007836 */ /* 0x000fe20000000000 */
[----:B------:R4:W1:Y:S04]  /*b280*/  SHFL.IDX PT, R20, R10, 0x1, 0x1c1f ;  /* 0x003c1f000a147f89 */ /* 0x00086800000e0000 */
[----:B------:R-:W-:Y:S01]  /*b290*/  ISETP.GE.AND P0, PT, R0, UR8, PT ;  /* 0x0000000800007c0c */ /* 0x000fe2000bf06270 */
[----:B0-----:R-:W0:-:S12]  /*b2a0*/  SHFL.IDX PT, R3, R3, 0x1, 0x1c1f ;  /* 0x003c1f0003037f89 */ /* 0x001e1800000e0000 */
[----:B----4-:R-:W-:Y:S05]  /*b2b0*/  @P0 BRA `(.L_x_394) ;  /* 0x00000018001c0947 */ /* 0x010fea0003800000 */
[----:B------:R-:W-:Y:S02]  /*b2c0*/  ULDC UR4, c[0x0][0xac8] ;  /* 0x0002b20000047ab9 */ /* 0x000fe40000000800 */
[----:B------:R-:W-:Y:S02]  /*b2d0*/  ISETP.GE.AND P4, PT, R17, UR4, PT ;  /* 0x0000000411007c0c */ /* 0x000fe4000bf86270 */
[----:B------:R-:W-:Y:S02]  /*b2e0*/  ISETP.GE.AND P2, PT, R216, UR4, PT ;  /* 0x00000004d8007c0c */ /* 0x000fe4000bf46270 */
[----:B------:R-:W-:Y:S02]  /*b2f0*/  ISETP.GE.AND P1, PT, R215, UR4, PT ;  /* 0x00000004d7007c0c */ /* 0x000fe4000bf26270 */
[----:B------:R-:W-:-:S07]  /*b300*/  ISETP.GE.AND P0, PT, R214, UR4, PT ;  /* 0x00000004d6007c0c */ /* 0x000fce000bf06270 */
[CC--:B0--3--:R-:W-:Y:S02]  /*b310*/  @!P4 LEA R4, P3, R17.reuse, R3.reuse, 0x2 ;  /* 0x000000031104c211 */ /* 0x0c9fe400078610ff */
[-C--:B------:R-:W-:Y:S02]  /*b320*/  @!P2 LEA R6, P6, R216, R3.reuse, 0x2 ;  /* 0x00000003d806a211 */ /* 0x080fe400078c10ff */
[----:B-1----:R-:W-:Y:S02]  /*b330*/  @!P4 LEA.HI.X R5, R17, R20, R169, 0x2, P3 ;  /* 0x000000141105c211 */ /* 0x002fe400018f14a9 */
[----:B------:R-:W-:Y:S02]  /*b340*/  ISETP.GE.AND P3, PT, R213, UR4, PT ;  /* 0x00000004d5007c0c */ /* 0x000fe4000bf66270 */
[----:B------:R-:W-:Y:S01]  /*b350*/  @!P1 LEA R8, P5, R215, R3, 0x2 ;  /* 0x00000003d7089211 */ /* 0x000fe200078a10ff */
[----:B------:R0:W-:Y:S01]  /*b360*/  @!P4 ST.E.64 desc[UR50][R4.64], R26 ;  /* 0x0000001a0400c985 */ /* 0x0001e2000c101b32 */
[----:B------:R-:W-:-:S02]  /*b370*/  ISETP.GE.AND P4, PT, R212, UR4, PT ;  /* 0x00000004d4007c0c */ /* 0x000fc4000bf86270 */
[-C--:B------:R-:W-:Y:S02]  /*b380*/  @!P2 LEA.HI.X R7, R216, R20.reuse, R168, 0x2, P6 ;  /* 0x00000014d807a211 */ /* 0x080fe400030f14a8 */
[CC--:B------:R-:W-:Y:S02]  /*b390*/  @!P0 LEA R10, P6, R214.reuse, R3.reuse, 0x2 ;  /* 0x00000003d60a8211 */ /* 0x0c0fe400078c10ff */
[-C--:B------:R-:W-:Y:S01]  /*b3a0*/  @!P1 LEA.HI.X R9, R215, R20.reuse, R15, 0x2, P5 ;  /* 0x00000014d7099211 */ /* 0x080fe200028f140f */
[----:B------:R1:W-:Y:S01]  /*b3b0*/  @!P2 ST.E.64 desc[UR50][R6.64], R30 ;  /* 0x0000001e0600a985 */ /* 0x0003e2000c101b32 */
[----:B------:R-:W-:Y:S02]  /*b3c0*/  ISETP.GE.AND P5, PT, R211, UR4, PT ;  /* 0x00000004d3007c0c */ /* 0x000fe4000bfa6270 */
[----:B--2---:R-:W-:Y:S01]  /*b3d0*/  @!P0 LEA.HI.X R11, R214, R20, R14, 0x2, P6 ;  /* 0x00000014d60b8211 */ /* 0x004fe200030f140e */
[----:B------:R2:W-:Y:S01]  /*b3e0*/  @!P1 ST.E.64 desc[UR50][R8.64], R34 ;  /* 0x0000002208009985 */ /* 0x0005e2000c101b32 */
[----:B0-----:R-:W-:-:S03]  /*b3f0*/  @!P3 LEA R4, P1, R213, R3, 0x2 ;  /* 0x00000003d504b211 */ /* 0x001fc600078210ff */
[----:B------:R0:W-:Y:S01]  /*b400*/  @!P0 ST.E.64 desc[UR50][R10.64], R38 ;  /* 0x000000260a008985 */ /* 0x0001e2000c101b32 */
[----:B------:R-:W-:Y:S02]  /*b410*/  ISETP.GE.AND P0, PT, R210, UR4, PT ;  /* 0x00000004d2007c0c */ /* 0x000fe4000bf06270 */
[C---:B------:R-:W-:Y:S02]  /*b420*/  @!P4 LEA R12, P2, R212.reuse, R3, 0x2 ;  /* 0x00000003d40cc211 */ /* 0x040fe400078410ff */
[-C--:B------:R-:W-:Y:S02]  /*b430*/  @!P3 LEA.HI.X R5, R213, R20.reuse, R167, 0x2, P1 ;  /* 0x00000014d505b211 */ /* 0x080fe400008f14a7 */
[----:B------:R-:W-:Y:S02]  /*b440*/  ISETP.GE.AND P1, PT, R209, UR4, PT ;  /* 0x00000004d1007c0c */ /* 0x000fe4000bf26270 */
[----:B------:R-:W-:Y:S01]  /*b450*/  @!P4 LEA.HI.X R13, R212, R20, R166, 0x2, P2 ;  /* 0x00000014d40dc211 */ /* 0x000fe200010f14a6 */
[----:B------:R3:W-:Y:S01]  /*b460*/  @!P3 ST.E.64 desc[UR50][R4.64], R42 ;  /* 0x0000002a0400b985 */ /* 0x0007e2000c101b32 */
[----:B------:R-:W-:-:S02]  /*b470*/  ISETP.GE.AND P2, PT, R208, UR4, PT ;  /* 0x00000004d0007c0c */ /* 0x000fc4000bf46270 */
[-C--:B------:R-:W-:Y:S01]  /*b480*/  @!P5 LEA R14, P6, R211, R3.reuse, 0x2 ;  /* 0x00000003d30ed211 */ /* 0x080fe200078c10ff */
[----:B------:R4:W-:Y:S01]  /*b490*/  @!P4 ST.E.64 desc[UR50][R12.64], R46 ;  /* 0x0000002e0c00c985 */ /* 0x0009e2000c101b32 */
[----:B------:R-:W-:Y:S02]  /*b4a0*/  ISETP.GE.AND P3, PT, R207, UR4, PT ;  /* 0x00000004cf007c0c */ /* 0x000fe4000bf66270 */
[----:B------:R-:W-:Y:S02]  /*b4b0*/  @!P5 LEA.HI.X R15, R211, R20, R165, 0x2, P6 ;  /* 0x00000014d30fd211 */ /* 0x000fe400030f14a5 */
[-C--:B-1----:R-:W-:Y:S02]  /*b4c0*/  @!P0 LEA R6, P6, R210, R3.reuse, 0x2 ;  /* 0x00000003d2068211 */ /* 0x082fe400078c10ff */
[----:B------:R-:W-:Y:S01]  /*b4d0*/  ISETP.GE.AND P4, PT, R206, UR4, PT ;  /* 0x00000004ce007c0c */ /* 0x000fe2000bf86270 */
[----:B------:R1:W-:Y:S01]  /*b4e0*/  @!P5 ST.E.64 desc[UR50][R14.64], R50 ;  /* 0x000000320e00d985 */ /* 0x0003e2000c101b32 */
[----:B--2---:R-:W-:-:S02]  /*b4f0*/  @!P1 LEA R8, P5, R209, R3, 0x2 ;  /* 0x00000003d1089211 */ /* 0x004fc400078a10ff */
[-C--:B------:R-:W-:Y:S02]  /*b500*/  @!P0 LEA.HI.X R7, R210, R20.reuse, R164, 0x2, P6 ;  /* 0x00000014d2078211 */ /* 0x080fe400030f14a4 */
[C---:B0-----:R-:W-:Y:S02]  /*b510*/  @!P2 LEA R10, P6, R208.reuse, R3, 0x2 ;  /* 0x00000003d00aa211 */ /* 0x041fe400078c10ff */
[-C--:B------:R-:W-:Y:S01]  /*b520*/  @!P1 LEA.HI.X R9, R209, R20.reuse, R163, 0x2, P5 ;  /* 0x00000014d1099211 */ /* 0x080fe200028f14a3 */
[----:B------:R0:W-:Y:S01]  /*b530*/  @!P0 ST.E.64 desc[UR50][R6.64], R54 ;  /* 0x0000003606008985 */ /* 0x0001e2000c101b32 */
[----:B------:R-:W-:Y:S02]  /*b540*/  ISETP.GE.AND P5, PT, R205, UR4, PT ;  /* 0x00000004cd007c0c */ /* 0x000fe4000bfa6270 */
[----:B------:R-:W-:Y:S01]  /*b550*/  @!P2 LEA.HI.X R11, R208, R20, R162, 0x2, P6 ;  /* 0x00000014d00ba211 */ /* 0x000fe200030f14a2 */
[----:B------:R2:W-:Y:S01]  /*b560*/  @!P1 ST.E.64 desc[UR50][R8.64], R58 ;  /* 0x0000003a08009985 */ /* 0x0005e2000c101b32 */
[----:B------:R-:W-:-:S02]  /*b570*/  ISETP.GE.AND P0, PT, R204, UR4, PT ;  /* 0x00000004cc007c0c */ /* 0x000fc4000bf06270 */
[-C--:B---3--:R-:W-:Y:S01]  /*b580*/  @!P3 LEA R4, P6, R207, R3.reuse, 0x2 ;  /* 0x00000003cf04b211 */ /* 0x088fe200078c10ff */
[----:B------:R3:W-:Y:S01]  /*b590*/  @!P2 ST.E.64 desc[UR50][R10.64], R62 ;  /* 0x0000003e0a00a985 */ /* 0x0007e2000c101b32 */
[CC--:B----4-:R-:W-:Y:S02]  /*b5a0*/  @!P4 LEA R12, P2, R206.reuse, R3.reuse, 0x2 ;  /* 0x00000003ce0cc211 */ /* 0x0d0fe400078410ff */
[----:B------:R-:W-:Y:S02]  /*b5b0*/  ISETP.GE.AND P1, PT, R203, UR4, PT ;  /* 0x00000004cb007c0c */ /* 0x000fe4000bf26270 */
[-C--:B------:R-:W-:Y:S02]  /*b5c0*/  @!P3 LEA.HI.X R5, R207, R20.reuse, R161, 0x2, P6 ;  /* 0x00000014cf05b211 */ /* 0x080fe400030f14a1 */
[----:B------:R-:W-:Y:S02]  /*b5d0*/  @!P4 LEA.HI.X R13, R206, R20, R160, 0x2, P2 ;  /* 0x00000014ce0dc211 */ /* 0x000fe400010f14a0 */
[----:B------:R-:W-:Y:S01]  /*b5e0*/  ISETP.GE.AND P2, PT, R202, UR4, PT ;  /* 0x00000004ca007c0c */ /* 0x000fe2000bf46270 */
[----:B------:R-:W-:Y:S01]  /*b5f0*/  @!P3 ST.E.64 desc[UR50][R4.64], R66 ;  /* 0x000000420400b985 */ /* 0x000fe2000c101b32 */
[----:B-1----:R-:W-:-:S03]  /*b600*/  @!P5 LEA R14, P6, R205, R3, 0x2 ;  /* 0x00000003cd0ed211 */ /* 0x002fc600078c10ff */
[----:B------:R1:W-:Y:S01]  /*b610*/  @!P4 ST.E.64 desc[UR50][R12.64], R70 ;  /* 0x000000460c00c985 */ /* 0x0003e2000c101b32 */
[-C--:B------:R-:W-:Y:S02]  /*b620*/  @!P5 LEA.HI.X R15, R205, R20.reuse, R159, 0x2, P6 ;  /* 0x00000014cd0fd211 */ /* 0x080fe400030f149f */
[CC--:B0-----:R-:W-:Y:S02]  /*b630*/  @!P0 LEA R6, P4, R204.reuse, R3.reuse, 0x2 ;  /* 0x00000003cc068211 */ /* 0x0c1fe400078810ff */
[-C--:B--2---:R-:W-:Y:S01]  /*b640*/  @!P1 LEA R8, P3, R203, R3.reuse, 0x2 ;  /* 0x00000003cb089211 */ /* 0x084fe200078610ff */
[----:B------:R0:W-:Y:S01]  /*b650*/  @!P5 ST.E.64 desc[UR50][R14.64], R74 ;  /* 0x0000004a0e00d985 */ /* 0x0001e2000c101b32 */
[----:B------:R-:W-:Y:S02]  /*b660*/  @!P0 LEA.HI.X R7, R204, R20, R158, 0x2, P4 ;  /* 0x00000014cc078211 */ /* 0x000fe400020f149e */
[----:B------:R-:W-:Y:S02]  /*b670*/  ISETP.GE.AND P4, PT, R200, UR4, PT ;  /* 0x00000004c8007c0c */ /* 0x000fe4000bf86270 */
[----:B------:R-:W-:Y:S01]  /*b680*/  ISETP.GE.AND P5, PT, R201, UR4, PT ;  /* 0x00000004c9007c0c */ /* 0x000fe2000bfa6270 */
[----:B------:R2:W-:Y:S01]  /*b690*/  @!P0 ST.E.64 desc[UR50][R6.64], R78 ;  /* 0x0000004e06008985 */ /* 0x0005e2000c101b32 */
[----:B---3--:R-:W-:-:S02]  /*b6a0*/  @!P2 LEA R10, P6, R202, R3, 0x2 ;  /* 0x00000003ca0aa211 */ /* 0x008fc400078c10ff */
[-C--:B------:R-:W-:Y:S02]  /*b6b0*/  @!P1 LEA.HI.X R9, R203, R20.reuse, R157, 0x2, P3 ;  /* 0x00000014cb099211 */ /* 0x080fe400018f149d */
[----:B------:R-:W-:Y:S02]  /*b6c0*/  ISETP.GE.AND P3, PT, R199, UR4, PT ;  /* 0x00000004c7007c0c */ /* 0x000fe4000bf66270 */
[----:B------:R-:W-:Y:S01]  /*b6d0*/  @!P2 LEA.HI.X R11, R202, R20, R156, 0x2, P6 ;  /* 0x00000014ca0ba211 */ /* 0x000fe200030f149c */
[----:B------:R3:W-:Y:S01]  /*b6e0*/  @!P1 ST.E.64 desc[UR50][R8.64], R82 ;  /* 0x0000005208009985 */ /* 0x0007e2000c101b32 */
[----:B------:R-:W-:Y:S02]  /*b6f0*/  ISETP.GE.AND P1, PT, R197, UR4, PT ;  /* 0x00000004c5007c0c */ /* 0x000fe4000bf26270 */
[----:B-1----:R-:W-:Y:S01]  /*b700*/  @!P4 LEA R12, P0, R200, R3, 0x2 ;  /* 0x00000003c80cc211 */ /* 0x002fe200078010ff */
[----:B------:R1:W-:Y:S01]  /*b710*/  @!P2 ST.E.64 desc[UR50][R10.64], R86 ;  /* 0x000000560a00a985 */ /* 0x0003e2000c101b32 */
[----:B------:R-:W-:-:S02]  /*b720*/  ISETP.GE.AND P2, PT, R198, UR4, PT ;  /* 0x00000004c6007c0c */ /* 0x000fc4000bf46270 */
[CC--:B------:R-:W-:Y:S02]  /*b730*/  @!P5 LEA R4, P6, R201.reuse, R3.reuse, 0x2 ;  /* 0x00000003c904d211 */ /* 0x0c0fe400078c10ff */
[-C--:B------:R-:W-:Y:S02]  /*b740*/  @!P4 LEA.HI.X R13, R200, R20.reuse, R154, 0x2, P0 ;  /* 0x00000014c80dc211 */ /* 0x080fe400000f149a */
[----:B------:R-:W-:Y:S02]  /*b750*/  @!P5 LEA.HI.X R5, R201, R20, R155, 0x2, P6 ;  /* 0x00000014c905d211 */ /* 0x000fe400030f149b */
[----:B------:R-:W-:Y:S02]  /*b760*/  ISETP.GE.AND P0, PT, R196, UR4, PT ;  /* 0x00000004c4007c0c */ /* 0x000fe4000bf06270 */
[----:B0-----:R-:W-:Y:S01]  /*b770*/  @!P3 LEA R14, P6, R199, R3, 0x2 ;  /* 0x00000003c70eb211 */ /* 0x001fe200078c10ff */
[----:B------:R0:W-:Y:S01]  /*b780*/  @!P5 ST.E.64 desc[UR50][R4.64], R90 ;  /* 0x0000005a0400d985 */ /* 0x0001e2000c101b32 */
[----:B------:R-:W-:-:S02]  /*b790*/  ISETP.GE.AND P5, PT, R195, UR4, PT ;  /* 0x00000004c3007c0c */ /* 0x000fc4000bfa6270 */
[-C--:B------:R-:W-:Y:S01]  /*b7a0*/  @!P3 LEA.HI.X R15, R199, R20.reuse, R153, 0x2, P6 ;  /* 0x00000014c70fb211 */ /* 0x080fe200030f1499 */
[----:B------:R4:W-:Y:S01]  /*b7b0*/  @!P4 ST.E.64 desc[UR50][R12.64], R94 ;  /* 0x0000005e0c00c985 */ /* 0x0009e2000c101b32 */
[-C--:B--2---:R-:W-:Y:S02]  /*b7c0*/  @!P2 LEA R6, P6, R198, R3.reuse, 0x2 ;  /* 0x00000003c606a211 */ /* 0x084fe400078c10ff */
[----:B------:R-:W-:Y:S01]  /*b7d0*/  ISETP.GE.AND P4, PT, R194, UR4, PT ;  /* 0x00000004c2007c0c */ /* 0x000fe2000bf86270 */
[----:B------:R2:W-:Y:S01]  /*b7e0*/  @!P3 ST.E.64 desc[UR50][R14.64], R98 ;  /* 0x000000620e00b985 */ /* 0x0005e2000c101b32 */
[-C--:B---3--:R-:W-:Y:S02]  /*b7f0*/  @!P1 LEA R8, P3, R197, R3.reuse, 0x2 ;  /* 0x00000003c5089211 */ /* 0x088fe400078610ff */
[----:B------:R-:W-:Y:S02]  /*b800*/  @!P2 LEA.HI.X R7, R198, R20, R152, 0x2, P6 ;  /* 0x00000014c607a211 */ /* 0x000fe400030f1498 */
[----:B-1----:R-:W-:-:S02]  /*b810*/  @!P0 LEA R10, P6, R196, R3, 0x2 ;  /* 0x00000003c40a8211 */ /* 0x002fc400078c10ff */
[-C--:B------:R-:W-:Y:S01]  /*b820*/  @!P1 LEA.HI.X R9, R197, R20.reuse, R21, 0x2, P3 ;  /* 0x00000014c5099211 */ /* 0x080fe200018f1415 */
[----:B------:R1:W-:Y:S01]  /*b830*/  @!P2 ST.E.64 desc[UR50][R6.64], R102 ;  /* 0x000000660600a985 */ /* 0x0003e2000c101b32 */
[----:B------:R-:W-:Y:S02]  /*b840*/  ISETP.GE.AND P3, PT, R193, UR4, PT ;  /* 0x00000004c1007c0c */ /* 0x000fe4000bf66270 */
[----:B------:R-:W-:Y:S01]  /*b850*/  @!P0 LEA.HI.X R11, R196, R20, R229, 0x2, P6 ;  /* 0x00000014c40b8211 */ /* 0x000fe200030f14e5 */
[----:B------:R3:W-:Y:S01]  /*b860*/  @!P1 ST.E.64 desc[UR50][R8.64], R106 ;  /* 0x0000006a08009985 */ /* 0x0007e2000c101b32 */
[-C--:B0-----:R-:W-:Y:S02]  /*b870*/  @!P5 LEA R4, P1, R195, R3.reuse, 0x2 ;  /* 0x00000003c304d211 */ /* 0x081fe400078210ff */
[----:B----4-:R-:W-:Y:S01]  /*b880*/  @!P4 LEA R12, P2, R194, R3, 0x2 ;  /* 0x00000003c20cc211 */ /* 0x010fe200078410ff */
[----:B------:R-:W-:Y:S01]  /*b890*/  @!P0 ST.E.64 desc[UR50][R10.64], R110 ;  /* 0x0000006e0a008985 */ /* 0x000fe2000c101b32 */
[----:B------:R-:W-:-:S02]  /*b8a0*/  ISETP.GE.AND P0, PT, R192, UR4, PT ;  /* 0x00000004c0007c0c */ /* 0x000fc4000bf06270 */
[-C--:B------:R-:W-:Y:S02]  /*b8b0*/  @!P5 LEA.HI.X R5, R195, R20.reuse, R228, 0x2, P1 ;  /* 0x00000014c305d211 */ /* 0x080fe400008f14e4 */
[----:B------:R-:W-:Y:S02]  /*b8c0*/  ISETP.GE.AND P1, PT, R191, UR4, PT ;  /* 0x00000004bf007c0c */ /* 0x000fe4000bf26270 */
[C---:B--2---:R-:W-:Y:S01]  /*b8d0*/  @!P3 LEA R14, P6, R193.reuse, R3, 0x2 ;  /* 0x00000003c10eb211 */ /* 0x044fe200078c10ff */
[----:B------:R0:W-:Y:S01]  /*b8e0*/  @!P5 ST.E.64 desc[UR50][R4.64], R114 ;  /* 0x000000720400d985 */ /* 0x0001e2000c101b32 */
[-C--:B------:R-:W-:Y:S02]  /*b8f0*/  @!P4 LEA.HI.X R13, R194, R20.reuse, R227, 0x2, P2 ;  /* 0x00000014c20dc211 */ /* 0x080fe400010f14e3 */
[----:B------:R-:W-:Y:S02]  /*b900*/  @!P3 LEA.HI.X R15, R193, R20, R226, 0x2, P6 ;  /* 0x00000014c10fb211 */ /* 0x000fe400030f14e2 */
[----:B------:R-:W-:Y:S01]  /*b910*/  ISETP.GE.AND P2, PT, R188, UR4, PT ;  /* 0x00000004bc007c0c */ /* 0x000fe2000bf46270 */
[----:B------:R2:W-:Y:S01]  /*b920*/  @!P4 ST.E.64 desc[UR50][R12.64], R118 ;  /* 0x000000760c00c985 */ /* 0x0005e2000c101b32 */
[----:B------:R-:W-:-:S02]  /*b930*/  ISETP.GE.AND P4, PT, R190, UR4, PT ;  /* 0x00000004be007c0c */ /* 0x000fc4000bf86270 */
[CC--:B-1----:R-:W-:Y:S01]  /*b940*/  @!P0 LEA R6, P5, R192.reuse, R3.reuse, 0x2 ;  /* 0x00000003c0068211 */ /* 0x0c2fe200078a10ff */
[----:B------:R1:W-:Y:S01]  /*b950*/  @!P3 ST.E.64 desc[UR50][R14.64], R122 ;  /* 0x0000007a0e00b985 */ /* 0x0003e2000c101b32 */
[----:B------:R-:W-:Y:S02]  /*b960*/  ISETP.GE.AND P3, PT, R189, UR4, PT ;  /* 0x00000004bd007c0c */ /* 0x000fe4000bf66270 */
[----:B------:R-:W-:Y:S02]  /*b970*/  @!P0 LEA.HI.X R7, R192, R20, R225, 0x2, P5 ;  /* 0x00000014c0078211 */ /* 0x000fe400028f14e1 */
[----:B------:R-:W-:Y:S02]  /*b980*/  ISETP.GE.AND P5, PT, R187, UR4, PT ;  /* 0x00000004bb007c0c */ /* 0x000fe4000bfa6270 */
[-C--:B---3--:R-:W-:Y:S01]  /*b990*/  @!P1 LEA R8, P6, R191, R3.reuse, 0x2 ;  /* 0x00000003bf089211 */ /* 0x088fe200078c10ff */
[----:B------:R3:W-:Y:S02]  /*b9a0*/  @!P0 ST.E.64 desc[UR50][R6.64], R126 ;  /* 0x0000007e06008985 */ /* 0x0007e4000c101b32 */
[----:B0-----:R-:W-:-:S02]  /*b9b0*/  @!P4 LEA R4, P0, R190, R3, 0x2 ;  /* 0x00000003be04c211 */ /* 0x001fc400078010ff */
[-C--:B------:R-:W-:Y:S02]  /*b9c0*/  @!P1 LEA.HI.X R9, R191, R20.reuse, R224, 0x2, P6 ;  /* 0x00000014bf099211 */ /* 0x080fe400030f14e0 */
[-C--:B------:R-:W-:Y:S02]  /*b9d0*/  @!P3 LEA R10, P6, R189, R3.reuse, 0x2 ;  /* 0x00000003bd0ab211 */ /* 0x080fe400078c10ff */
[-C--:B------:R-:W-:Y:S01]  /*b9e0*/  @!P4 LEA.HI.X R5, R190, R20.reuse, R223, 0x2, P0 ;  /* 0x00000014be05c211 */ /* 0x080fe200000f14df */
[----:B------:R3:W-:Y:S01]  /*b9f0*/  @!P1 ST.E.64 desc[UR50][R8.64], R130 ;  /* 0x0000008208009985 */ /* 0x0007e2000c101b32 */
[-C--:B--2---:R-:W-:Y:S02]  /*ba00*/  @!P2 LEA R12, P1, R188, R3.reuse, 0x2 ;  /* 0x00000003bc0ca211 */ /* 0x084fe400078210ff */
[----:B-1----:R-:W-:Y:S01]  /*ba10*/  @!P5 LEA R14, P0, R187, R3, 0x2 ;  /* 0x00000003bb0ed211 */ /* 0x002fe200078010ff */
[----:B------:R3:W-:Y:S01]  /*ba20*/  @!P4 ST.E.64 desc[UR50][R4.64], R134 ;  /* 0x000000860400c985 */ /* 0x0007e2000c101b32 */
[----:B------:R-:W-:-:S02]  /*ba30*/  @!P3 LEA.HI.X R11, R189, R20, R222, 0x2, P6 ;  /* 0x00000014bd0bb211 */ /* 0x000fc400030f14de */
[-C--:B------:R-:W-:Y:S02]  /*ba40*/  @!P2 LEA.HI.X R13, R188, R20.reuse, R221, 0x2, P1 ;  /* 0x00000014bc0da211 */ /* 0x080fe400008f14dd */
[----:B------:R-:W-:Y:S01]  /*ba50*/  @!P5 LEA.HI.X R15, R187, R20, R220, 0x2, P0 ;  /* 0x00000014bb0fd211 */ /* 0x000fe200000f14dc */
[----:B------:R3:W-:Y:S01]  /*ba60*/  @!P3 ST.E.64 desc[UR50][R10.64], R138 ;  /* 0x0000008a0a00b985 */ /* 0x0007e2000c101b32 */
[----:B------:R-:W-:-:S03]  /*ba70*/  ISETP.GE.AND P0, PT, R186, UR4, PT ;  /* 0x00000004ba007c0c */ /* 0x000fc6000bf06270 */
[----:B------:R3:W-:Y:S04]  /*ba80*/  @!P2 ST.E.64 desc[UR50][R12.64], R142 ;  /* 0x0000008e0c00a985 */ /* 0x0007e8000c101b32 */
[----:B------:R3:W-:Y:S06]  /*ba90*/  @!P5 ST.E.64 desc[UR50][R14.64], R146 ;  /* 0x000000920e00d985 */ /* 0x0007ec000c101b32 */
[----:B------:R-:W-:Y:S05]  /*baa0*/  @P0 BRA `(.L_x_394) ;  /* 0x0000001000200947 */ /* 0x000fea0003800000 */
[----:B---3--:R-:W-:-:S04]  /*bab0*/  LEA R4, P0, R186, R3, 0x2 ;  /* 0x00000003ba047211 */ /* 0x008fc800078010ff */
[----:B------:R-:W-:-:S05]  /*bac0*/  LEA.HI.X R5, R186, R20, R219, 0x2, P0 ;  /* 0x00000014ba057211 */ /* 0x000fca00000f14db */
[----:B------:R0:W-:Y:S01]  /*bad0*/  ST.E.64 desc[UR50][R4.64], R150 ;  /* 0x0000009604007985 */ /* 0x0001e2000c101b32 */
[----:B------:R-:W-:Y:S05]  /*bae0*/  BRA `(.L_x_394) ;  /* 0x0000001000107947 */ /* 0x000fea0003800000 */
.L_x_388:
[----:B------:R-:W-:Y:S02]  /*baf0*/  ULDC.64 UR8, c[0x0][0xc00] ;  /* 0x0003000000087ab9 */ /* 0x000fe40000000a00 */
[----:B------:R-:W-:-:S04]  /*bb00*/  UISETP.NE.U32.AND UP0, UPT, UR8, URZ, UPT ;  /* 0x0000003f0800728c */ /* 0x000fc8000bf05070 */
[----:B------:R-:W-:-:S03]  /*bb10*/  UISETP.NE.AND.EX UP0, UPT, UR9, URZ, UPT, UP0 ;  /* 0x0000003f0900728c */ /* 0x000fc6000bf05300 */
[----:B------:R-:W-:Y:S02]  /*bb20*/  ULDC.64 UR8, c[0x0][0xc00] ;  /* 0x0003000000087ab9 */ /* 0x000fe40000000a00 */
[----:B------:R-:W-:Y:S01]  /*bb30*/  UIMAD.WIDE UR8, UR40, 0x4, UR8 ;  /* 0x00000004280878a5 */ /* 0x000fe2000f8e0208 */
[----:B------:R-:W-:-:S05]  /*bb40*/  PLOP3.LUT P1, PT, PT, PT, UP0, 0x80, 0x0 ;  /* 0x000000000000781c */ /* 0x000fca0003f2f008 */
[----:B------:R-:W-:Y:S02]  /*bb50*/  IMAD.U32 R4, RZ, RZ, UR8 ;  /* 0x00000008ff047e24 */ /* 0x000fe4000f8e00ff */
[----:B------:R-:W-:Y:S01]  /*bb60*/  IMAD.U32 R5, RZ, RZ, UR9 ;  /* 0x00000009ff057e24 */ /* 0x000fe2000f8e00ff */
[----:B------:R-:W-:Y:S02]  /*bb70*/  ULDC.64 UR8, c[0x0][0xc08] ;  /* 0x0003020000087ab9 */ /* 0x000fe40000000a00 */
[----:B------:R-:W-:-:S03]  /*bb80*/  UISETP.NE.U32.AND UP1, UPT, UR8, URZ, UPT ;  /* 0x0000003f0800728c */ /* 0x000fc6000bf25070 */
[----:B------:R-:W2:Y:S01]  /*bb90*/  @P1 LDG.E R8, desc[UR50][R4.64] ;  /* 0x0000003204081981 */ /* 0x000ea2000c1e1900 */
[----:B------:R-:W-:Y:S01]  /*bba0*/  UISETP.NE.AND.EX UP1, UPT, UR9, URZ, UPT, UP1 ;  /* 0x0000003f0900728c */ /* 0x000fe2000bf25310 */
[----:B------:R-:W-:Y:S02]  /*bbb0*/  ULDC UR4, c[0x0][0xa88] ;  /* 0x0002a20000047ab9 */ /* 0x000fe40000000800 */
[----:B------:R-:W-:-:S03]  /*bbc0*/  IMAD.U32 R0, RZ, RZ, UR4 ;  /* 0x00000004ff007e24 */ /* 0x000fc6000f8e00ff */
[----:B------:R-:W-:-:S05]  /*bbd0*/  PLOP3.LUT P2, PT, PT, PT, UP1, 0x80, 0x0 ;  /* 0x000000000000781c */ /* 0x000fca0003f4f018 */
[----:B------:R-:W-:Y:S02]  /*bbe0*/  @UP1 ULDC.64 UR8, c[0x0][0xc08] ;  /* 0x0003020000081ab9 */ /* 0x000fe40000000a00 */
[----:B------:R-:W-:-:S06]  /*bbf0*/  @UP1 UIMAD.WIDE UR8, UR40, 0x4, UR8 ;  /* 0x00000004280818a5 */ /* 0x000fcc000f8e0208 */
[----:B------:R-:W-:Y:S02]  /*bc00*/  IMAD.U32 R6, RZ, RZ, UR8 ;  /* 0x00000008ff067e24 */ /* 0x000fe4000f8e00ff */
[----:B------:R-:W-:-:S05]  /*bc10*/  IMAD.U32 R7, RZ, RZ, UR9 ;  /* 0x00000009ff077e24 */ /* 0x000fca000f8e00ff */
[----:B------:R0:W5:Y:S01]  /*bc20*/  @P2 LDG.E R0, desc[UR50][R6.64] ;  /* 0x0000003206002981 */ /* 0x000162000c1e1900 */
[----:B------:R-:W-:Y:S01]  /*bc30*/  UMOV UR4, URZ ;  /* 0x0000003f00047c82 */ /* 0x000fe20008000000 */
[----:B------:R-:W-:Y:S01]  /*bc40*/  UISETP.NE.AND UP1, UPT, UR45, URZ, UPT ;  /* 0x0000003f2d00728c */ /* 0x000fe2000bf25270 */
[----:B------:R-:W1:Y:S10]  /*bc50*/  S2R R3, SR_TID.X ;  /* 0x0000000000037919 */ /* 0x000e740000002100 */
[----:B------:R-:W-:Y:S01]  /*bc60*/  @!UP1 ULDC UR45, c[0x0][0xad4] ;  /* 0x0002b500002d9ab9 */ /* 0x000fe20000000800 */
[----:B--2---:R-:W-:Y:S01]  /*bc70*/  @P1 R2UR UR4, R8 ;  /* 0x00000000080412ca */ /* 0x004fe200000e0000 */
[----:B-1----:R-:W-:-:S05]  /*bc80*/  VIADD R8, R3, 0xffffff80 ;  /* 0xffffff8003087836 */ /* 0x002fca0000000000 */
[----:B------:R-:W-:-:S07]  /*bc90*/  ISETP.GT.AND P0, PT, R8, 0x3f, PT ;  /* 0x0000003f0800780c */ /* 0x000fce0003f04270 */
[----:B------:R-:W-:Y:S01]  /*bca0*/  USHF.R.S32.HI UR19, URZ, 0x1f, UR4 ;  /* 0x0000001f3f137899 */ /* 0x000fe20008011404 */
[----:B0-----:R-:W-:Y:S11]  /*bcb0*/  @P2 BRA `(.L_x_397) ;  /* 0x0000000000102947 */ /* 0x001ff60003800000 */
[----:B------:R-:W-:Y:S05]  /*bcc0*/  @!P1 BRA `(.L_x_397) ;  /* 0x00000000000c9947 */ /* 0x000fea0003800000 */
[----:B------:R-:W2:Y:S04]  /*bcd0*/  LDG.E R3, desc[UR50][R4.64] ;  /* 0x0000003204037981 */ /* 0x000ea8000c1e1900 */
[----:B-----5:R-:W2:Y:S02]  /*bce0*/  LDG.E R0, desc[UR50][R4.64+0x4] ;  /* 0x0000043204007981 */ /* 0x020ea4000c1e1900 */
[----:B--2---:R-:W-:-:S07]  /*bcf0*/  IMAD.IADD R0, R0, 0x1, -R3 ;  /* 0x0000000100007824 */ /* 0x004fce00078e0a03 */
.L_x_397:
[----:B------:R-:W-:Y:S01]  /*bd00*/  USEL UR40, UR40, URZ, !UP0 ;  /* 0x0000003f28287287 */ /* 0x000fe2000c000000 */
[----:B------:R-:W-:Y:S01]  /*bd10*/  BSSY B1, `(.L_x_398) ;  /* 0x0000039000017945 */ /* 0x000fe20003800000 */
[----:B------:R-:W-:-:S03]  /*bd20*/  USEL UR41, UR41, URZ, !UP0 ;  /* 0x0000003f29297287 */ /* 0x000fc6000c000000 */
[----:B------:R-:W-:Y:S09]  /*bd30*/  @P0 BRA `(.L_x_399) ;  /* 0x0000000000d80947 */ /* 0x000ff20003800000 */
[----:B------:R-:W0:Y:S01]  /*bd40*/  S2R R3, SR_TID.X ;  /* 0x0000000000037919 */ /* 0x000e220000002100 */
[----:B------:R-:W1:Y:S01]  /*bd50*/  LDC R9, c[0x0][0xbe8] ;  /* 0x0002fa00ff097b82 */ /* 0x000e620000000800 */
[----:B------:R-:W-:-:S04]  /*bd60*/  IMAD.U32 R4, RZ, RZ, UR43 ;  /* 0x0000002bff047e24 */ /* 0x000fc8000f8e00ff */
[----:B0-----:R-:W-:Y:S02]  /*bd70*/  IMAD R3, R4, 0x40, R3 ;  /* 0x0000004004037824 */ /* 0x001fe400078e0203 */
[----:B-1---5:R-:W-:Y:S02]  /*bd80*/  IMAD R4, R0, R9, RZ ;  /* 0x0000000900047224 */ /* 0x022fe400078e02ff */
[----:B------:R-:W-:-:S05]  /*bd90*/  VIADD R6, R3, 0xffffff80 ;  /* 0xffffff8003067836 */ /* 0x000fca0000000000 */
[----:B------:R-:W-:-:S13]  /*bda0*/  ISETP.GE.AND P0, PT, R6, R4, PT ;  /* 0x000000040600720c */ /* 0x000fda0003f06270 */
[----:B------:R-:W-:Y:S05]  /*bdb0*/  @P0 BRA `(.L_x_399) ;  /* 0x0000000000b80947 */ /* 0x000fea0003800000 */
[----:B------:R-:W-:Y:S01]  /*bdc0*/  ISETP.NE.AND P0, PT, R9, 0x1, PT ;  /* 0x000000010900780c */ /* 0x000fe20003f05270 */
[----:B------:R-:W-:Y:S01]  /*bdd0*/  UISETP.GT.AND UP0, UPT, UR45, 0x1, UPT ;  /* 0x000000012d00788c */ /* 0x000fe2000bf04270 */
[----:B------:R-:W-:-:S03]  /*bde0*/  UMOV UR17, 0x9b8 ;  /* 0x000009b800117882 */ /* 0x000fc60000000000 */
[----:B------:R-:W-:Y:S02]  /*bdf0*/  USEL UR17, UR17, 0x978, UP0 ;  /* 0x0000097811117887 */ /* 0x000fe40008000000 */
[----:B------:R-:W-:-:S06]  /*be00*/  USEL UR16, UR44, URZ, UP0 ;  /* 0x0000003f2c107287 */ /* 0x000fcc0008000000 */
[----:B------:R-:W0:Y:S04]  /*be10*/  @P0 LDC R3, c[0x0][0xbec] ;  /* 0x0002fb00ff030b82 */ /* 0x000e280000000800 */
[----:B------:R-:W-:Y:S01]  /*be20*/  ULDC.64 UR8, c[0x0][UR17+0x218] ;  /* 0x0000860011087abb */ /* 0x000fe20008000a00 */
[----:B------:R-:W-:Y:S01]  /*be30*/  ULDC.64 UR12, c[0x0][UR17+0x220] ;  /* 0x00008800110c7abb */ /* 0x000fe20008000a00 */
[----:B------:R-:W-:Y:S01]  /*be40*/  ULDC.64 UR14, c[0x0][UR17+0x228] ;  /* 0x00008a00110e7abb */ /* 0x000fe20008000a00 */
[----:B------:R-:W-:Y:S01]  /*be50*/  UIMAD.WIDE.U32 UR10, UR8, UR42, URZ ;  /* 0x0000002a080a72a5 */ /* 0x000fe2000f8e003f */
[----:B------:R-:W1:Y:S01]  /*be60*/  @P0 LDC R5, c[0x0][0xbf0] ;  /* 0x0002fc00ff050b82 */ /* 0x000e620000000800 */
[----:B------:R-:W-:Y:S02]  /*be70*/  UIMAD UR18, UR9, UR42, URZ ;  /* 0x0000002a091272a4 */ /* 0x000fe4000f8e023f */
[----:B------:R-:W-:-:S02]  /*be80*/  UIMAD UR13, UR13, UR40, URZ ;  /* 0x000000280d0d72a4 */ /* 0x000fc4000f8e023f */
[----:B------:R-:W-:Y:S02]  /*be90*/  UIMAD.WIDE.U32 UR20, UR14, UR16, URZ ;  /* 0x000000100e1472a5 */ /* 0x000fe4000f8e003f */
[----:B------:R-:W-:Y:S02]  /*bea0*/  UIMAD.WIDE.U32 UR8, UR12, UR40, URZ ;  /* 0x000000280c0872a5 */ /* 0x000fe4000f8e003f */
[----:B------:R-:W-:Y:S02]  /*beb0*/  UIMAD UR14, UR15, UR16, URZ ;  /* 0x000000100f0e72a4 */ /* 0x000fe4000f8e023f */
[----:B------:R-:W-:Y:S02]  /*bec0*/  UIMAD UR13, UR12, UR41, UR13 ;  /* 0x000000290c0d72a4 */ /* 0x000fe4000f8e020d */
[----:B------:R-:W-:Y:S02]  /*bed0*/  UIADD3 UR10, UP1, UP2, UR8, UR10, UR4 ;  /* 0x0000000a080a7290 */ /* 0x000fe4000fa3e004 */
[----:B------:R-:W-:Y:S01]  /*bee0*/  UIADD3 UR14, UR21, UR14, URZ ;  /* 0x0000000e150e7290 */ /* 0x000fe2000fffe03f */
[----:B0-----:R-:W-:Y:S01]  /*bef0*/  @P0 IMAD.HI.U32 R4, R6, R3, RZ ;  /* 0x0000000306040227 */ /* 0x001fe200078e00ff */
[----:B------:R-:W-:-:S02]  /*bf00*/  UIADD3 UR18, UR11, UR18, URZ ;  /* 0x000000120b127290 */ /* 0x000fc4000fffe03f */
[----:B------:R-:W-:Y:S01]  /*bf10*/  UIADD3 UR13, UR9, UR13, URZ ;  /* 0x0000000d090d7290 */ /* 0x000fe2000fffe03f */
[----:B------:R-:W-:Y:S02]  /*bf20*/  IMAD.MOV.U32 R3, RZ, RZ, R6 ;  /* 0x000000ffff037224 */ /* 0x000fe400078e0006 */
[----:B------:R-:W-:Y:S01]  /*bf30*/  IMAD.U32 R10, RZ, RZ, UR14 ;  /* 0x0000000eff0a7e24 */ /* 0x000fe2000f8e00ff */
[----:B------:R-:W-:Y:S01]  /*bf40*/  ULDC.64 UR8, c[0x0][UR17+0x210] ;  /* 0x0000840011087abb */ /* 0x000fe20008000a00 */
[----:B-1----:R-:W-:Y:S01]  /*bf50*/  @P0 SHF.R.U32.HI R3, RZ, R5, R4 ;  /* 0x00000005ff030219 */ /* 0x002fe20000011604 */
[----:B------:R-:W-:Y:S02]  /*bf60*/  IMAD.U32 R4, RZ, RZ, UR20 ;  /* 0x00000014ff047e24 */ /* 0x000fe4000f8e00ff */
[----:B------:R-:W-:Y:S01]  /*bf70*/  IMAD.U32 R5, RZ, RZ, UR21 ;  /* 0x00000015ff057e24 */ /* 0x000fe2000f8e00ff */
[--C-:B------:R-:W-:Y:S01]  /*bf80*/  SHF.R.S32.HI R5, RZ, 0x1f, R3.reuse ;  /* 0x0000001fff057819 */ /* 0x100fe20000011403 */
[----:B------:R-:W-:Y:S01]  /*bf90*/  IMAD.MOV R7, RZ, RZ, -R3 ;  /* 0x000000ffff077224 */ /* 0x000fe200078e0a03 */
[----:B------:R-:W-:Y:S01]  /*bfa0*/  IADD3 R4, P0, P1, R3, UR10, R4 ;  /* 0x0000000a03047c10 */ /* 0x000fe2000f91e004 */
[----:B------:R-:W-:-:S02]  /*bfb0*/  UIADD3.X UR10, UR13, UR18, UR19, UP1, UP2 ;  /* 0x000000120d0a7290 */ /* 0x000fc40008fe4413 */
[----:B------:R-:W-:-:S04]  /*bfc0*/  IMAD R7, R9, R7, R6 ;  /* 0x0000000709077224 */ /* 0x000fc800078e0206 */
[----:B------:R-:W-:Y:S01]  /*bfd0*/  IADD3.X R5, R5, UR10, R10, P0, P1 ;  /* 0x0000000a05057c10 */ /* 0x000fe200087e240a */
[C---:B------:R-:W-:Y:S01]  /*bfe0*/  IMAD R6, R7.reuse, UR9, RZ ;  /* 0x0000000907067c24 */ /* 0x040fe2000f8e02ff */
[----:B------:R-:W-:Y:S01]  /*bff0*/  SHF.R.S32.HI R3, RZ, 0x1f, R7 ;  /* 0x0000001fff037819 */ /* 0x000fe20000011407 */
[----:B------:R-:W-:Y:S01]  /*c000*/  ULDC.64 UR10, c[0x0][0xba8] ;  /* 0x0002ea00000a7ab9 */ /* 0x000fe20000000a00 */
[----:B------:R-:W-:Y:S01]  /*c010*/  @!UP0 ULDC UR10, c[0x0][0xb50] ;  /* 0x0002d400000a8ab9 */ /* 0x000fe20000000800 */
[----:B------:R-:W-:Y:S01]  /*c020*/  IMAD.WIDE.U32 R4, R7, UR8, R4 ;  /* 0x0000000807047c25 */ /* 0x000fe2000f8e0004 */
[----:B------:R-:W-:-:S03]  /*c030*/  @!UP0 ULDC UR11, c[0x0][0xb54] ;  /* 0x0002d500000b8ab9 */ /* 0x000fc60000000800 */
[----:B------:R-:W-:Y:S01]  /*c040*/  IMAD R3, R3, UR8, R6 ;  /* 0x0000000803037c24 */ /* 0x000fe2000f8e0206 */
[----:B------:R-:W-:-:S03]  /*c050*/  LEA R6, P0, R4, UR10, 0x2 ;  /* 0x0000000a04067c11 */ /* 0x000fc6000f8010ff */
[----:B------:R-:W-:-:S05]  /*c060*/  IMAD.IADD R3, R5, 0x1, R3 ;  /* 0x0000000105037824 */ /* 0x000fca00078e0203 */
[----:B------:R-:W-:Y:S01]  /*c070*/  LEA.HI.X R7, R4, UR11, R3, 0x2, P0 ;  /* 0x0000000b04077c11 */ /* 0x000fe200080f1403 */
[----:B------:R-:W-:-:S05]  /*c080*/  IMAD.MOV.U32 R3, RZ, RZ, -0x800000 ;  /* 0xff800000ff037424 */ /* 0x000fca00078e00ff */
[----:B------:R0:W-:Y:S02]  /*c090*/  STG.E desc[UR50][R6.64], R3 ;  /* 0x0000000306007986 */ /* 0x0001e4000c101932 */
.L_x_399:
[----:B------:R-:W-:Y:S05]  /*c0a0*/  BSYNC B1 ;  /* 0x0000000000017941 */ /* 0x000fea0003800000 */
.L_x_398:
[----:B------:R-:W-:-:S06]  /*c0b0*/  UISETP.GT.AND UP0, UPT, UR45, 0x1, UPT ;  /* 0x000000012d00788c */ /* 0x000fcc000bf04270 */
[----:B------:R-:W-:-:S13]  /*c0c0*/  PLOP3.LUT P0, PT, PT, PT, UP0, 0x80, 0x0 ;  /* 0x000000000000781c */ /* 0x000fda0003f0f008 */
[----:B------:R-:W-:Y:S05]  /*c0d0*/  @P0 BRA `(.L_x_394) ;  /* 0x0000000800940947 */ /* 0x000fea0003800000 */
[----:B------:R-:W1:Y:S01]  /*c0e0*/  LDC R11, c[0x0][0xbe8] ;  /* 0x0002fa00ff0b7b82 */ /* 0x000e620000000800 */
[----:B0-----:R-:W-:Y:S01]  /*c0f0*/  SHF.R.S32.HI R3, RZ, 0x1f, R8 ;  /* 0x0000001fff037819 */ /* 0x001fe20000011408 */
[----:B------:R-:W-:Y:S01]  /*c100*/  ULDC.64 UR12, c[0x0][0xaa0] ;  /* 0x0002a800000c7ab9 */ /* 0x000fe20000000a00 */
[----:B------:R-:W-:Y:S01]  /*c110*/  IMAD.U32 R6, RZ, RZ, UR43 ;  /* 0x0000002bff067e24 */ /* 0x000fe2000f8e00ff */
[----:B------:R-:W-:Y:S01]  /*c120*/  UIMAD UR10, UR19, UR12, URZ ;  /* 0x0000000c130a72a4 */ /* 0x000fe2000f8e023f */
[----:B------:R-:W-:Y:S01]  /*c130*/  LEA.HI R3, R3, R8, RZ, 0x3 ;  /* 0x0000000803037211 */ /* 0x000fe200078f18ff */
[----:B------:R-:W-:Y:S01]  /*c140*/  UIMAD.WIDE.U32 UR8, UR4, UR12, URZ ;  /* 0x0000000c040872a5 */ /* 0x000fe2000f8e003f */
[----:B------:R-:W-:Y:S01]  /*c150*/  VIADD R37, R2, 0xc0 ;  /* 0x000000c002257836 */ /* 0x000fe20000000000 */
[----:B------:R-:W-:Y:S01]  /*c160*/  UIMAD UR10, UR4, UR13, UR10 ;  /* 0x0000000d040a72a4 */ /* 0x000fe2000f8e020a */
[----:B------:R-:W-:Y:S01]  /*c170*/  LOP3.LUT R5, R3, 0xfffffff8, RZ, 0xc0, !PT ;  /* 0xfffffff803057812 */ /* 0x000fe200078ec0ff */
[----:B------:R-:W-:Y:S01]  /*c180*/  ULDC UR12, c[0x0][0xac8] ;  /* 0x0002b200000c7ab9 */ /* 0x000fe20000000800 */
[----:B------:R-:W-:Y:S01]  /*c190*/  SHF.R.S32.HI R13, RZ, 0x3, R3 ;  /* 0x00000003ff0d7819 */ /* 0x000fe20000011403 */
[----:B------:R-:W-:Y:S01]  /*c1a0*/  UIADD3 UR9, UR9, UR10, URZ ;  /* 0x0000000a09097290 */ /* 0x000fe2000fffe03f */
[----:B------:R-:W-:Y:S01]  /*c1b0*/  ISETP.GE.AND P1, PT, R185, UR12, PT ;  /* 0x0000000cb9007c0c */ /* 0x000fe2000bf26270 */
[----:B------:R-:W-:Y:S01]  /*c1c0*/  IMAD.IADD R8, R8, 0x1, -R5 ;  /* 0x0000000108087824 */ /* 0x000fe200078e0a05 */
[----:B------:R-:W-:Y:S01]  /*c1d0*/  ULDC.64 UR10, c[0x0][0xae8] ;  /* 0x0002ba00000a7ab9 */ /* 0x000fe20000000a00 */
[----:B------:R-:W-:Y:S01]  /*c1e0*/  ISETP.GE.AND P2, PT, R2, UR12, PT ;  /* 0x0000000c02007c0c */ /* 0x000fe2000bf46270 */
[----:B------:R-:W-:Y:S01]  /*c1f0*/  UIMAD.WIDE.U32 UR8, UR42, UR10, UR8 ;  /* 0x0000000a2a0872a5 */ /* 0x000fe2000f8e0008 */
[----:B------:R-:W-:Y:S01]  /*c200*/  IMAD R3, R8, 0x20, R13 ;  /* 0x0000002008037824 */ /* 0x000fe200078e020d */
[----:B------:R-:W-:Y:S01]  /*c210*/  BSSY B1, `(.L_x_400) ;  /* 0x000006d000017945 */ /* 0x000fe20003800000 */
[----:B------:R-:W-:Y:S01]  /*c220*/  VIADD R33, R2, 0x100 ;  /* 0x0000010002217836 */ /* 0x000fe20000000000 */
[----:B------:R-:W-:Y:S01]  /*c230*/  UIMAD UR9, UR42, UR11, UR9 ;  /* 0x0000000b2a0972a4 */ /* 0x000fe2000f8e0209 */
[----:B------:R-:W-:Y:S01]  /*c240*/  IMAD R9, R6, 0x40, R3 ;  /* 0x0000004006097824 */ /* 0x000fe200078e0203 */
[----:B------:R-:W-:Y:S01]  /*c250*/  SEL R3, RZ, 0xffffffff, P1 ;  /* 0xffffffffff037807 */ /* 0x000fe20000800000 */
[----:B------:R-:W-:Y:S01]  /*c260*/  ULDC.64 UR10, c[0x0][0xaf0] ;  /* 0x0002bc00000a7ab9 */ /* 0x000fe20000000a00 */
[----:B-1----:R-:W-:Y:S01]  /*c270*/  ISETP.NE.AND P0, PT, R11, 0x1, PT ;  /* 0x000000010b00780c */ /* 0x002fe20003f05270 */
[----:B------:R-:W-:Y:S01]  /*c280*/  UIMAD UR41, UR41, UR10, URZ ;  /* 0x0000000a292972a4 */ /* 0x000fe2000f8e023f */
[----:B------:R-:W-:Y:S01]  /*c290*/  ISETP.GE.AND P1, PT, R184, UR12, PT ;  /* 0x0000000cb8007c0c */ /* 0x000fe2000bf26270 */
[----:B------:R-:W-:Y:S01]  /*c2a0*/  IMAD.SHL.U32 R15, R3, 0x2, RZ ;  /* 0x00000002030f7824 */ /* 0x000fe200078e00ff */
[----:B------:R-:W-:Y:S01]  /*c2b0*/  SEL R6, RZ, 0x1, P2 ;  /* 0x00000001ff067807 */ /* 0x000fe20001000000 */
[----:B------:R-:W-:Y:S01]  /*c2c0*/  UIMAD UR4, UR40, UR11, UR41 ;  /* 0x0000000b280472a4 */ /* 0x000fe2000f8e0229 */
[----:B------:R-:W-:Y:S01]  /*c2d0*/  SEL R7, RZ, 0xffffffff, P1 ;  /* 0xffffffffff077807 */ /* 0x000fe20000800000 */
[----:B------:R-:W-:Y:S01]  /*c2e0*/  UIMAD.WIDE.U32 UR40, UR40, UR10, UR8 ;  /* 0x0000000a282872a5 */ /* 0x000fe2000f8e0008 */
[----:B------:R-:W-:Y:S01]  /*c2f0*/  IMAD.MOV.U32 R3, RZ, RZ, R9 ;  /* 0x000000ffff037224 */ /* 0x000fe200078e0009 */
[----:B------:R-:W-:Y:S01]  /*c300*/  LOP3.LUT R6, R15, 0x2, R6, 0xe2, !PT ;  /* 0x000000020f067812 */ /* 0x000fe200078ee206 */
[----:B------:R-:W-:Y:S01]  /*c310*/  ULDC.64 UR8, c[0x0][0xae0] ;  /* 0x0002b80000087ab9 */ /* 0x000fe20000000a00 */
[----:B------:R-:W-:Y:S01]  /*c320*/  IMAD.SHL.U32 R7, R7, 0x4, RZ ;  /* 0x0000000407077824 */ /* 0x000fe200078e00ff */
[----:B------:R-:W-:Y:S01]  /*c330*/  UIADD3 UR4, UR41, UR4, URZ ;  /* 0x0000000429047290 */ /* 0x000fe2000fffe03f */
[----:B------:R-:W0:Y:S01]  /*c340*/  @P0 LDC R4, c[0x0][0xbec] ;  /* 0x0002fb00ff040b82 */ /* 0x000e220000000800 */
[C---:B------:R-:W-:Y:S01]  /*c350*/  VIADD R31, R2.reuse, 0x140 ;  /* 0x00000140021f7836 */ /* 0x040fe20000000000 */
[----:B------:R-:W-:Y:S01]  /*c360*/  SHF.R.S32.HI R35, RZ, 0x1f, R184 ;  /* 0x0000001fff237819 */ /* 0x000fe200000114b8 */
[----:B------:R-:W-:Y:S01]  /*c370*/  VIADD R27, R2, 0x180 ;  /* 0x00000180021b7836 */ /* 0x000fe20000000000 */
[----:B------:R-:W-:Y:S01]  /*c380*/  LOP3.LUT R10, R7, 0x4, R6, 0xe2, !PT ;  /* 0x00000004070a7812 */ /* 0x000fe200078ee206 */
[----:B------:R-:W-:Y:S01]  /*c390*/  IMAD.U32 R26, RZ, RZ, UR43 ;  /* 0x0000002bff1a7e24 */ /* 0x000fe2000f8e00ff */
[----:B------:R-:W-:Y:S01]  /*c3a0*/  SHF.R.S32.HI R30, RZ, 0x1f, R31 ;  /* 0x0000001fff1e7819 */ /* 0x000fe2000001141f */
[----:B-----5:R-:W-:Y:S01]  /*c3b0*/  IMAD R25, R0, R11, RZ ;  /* 0x0000000b00197224 */ /* 0x020fe200078e02ff */
[----:B------:R-:W1:Y:S01]  /*c3c0*/  @P0 LDC R5, c[0x0][0xbf0] ;  /* 0x0002fc00ff050b82 */ /* 0x000e620000000800 */
[----:B------:R-:W-:Y:S01]  /*c3d0*/  IMAD R26, R26, 0x40, R13 ;  /* 0x000000401a1a7824 */ /* 0x000fe200078e020d */
[----:B------:R-:W-:Y:S01]  /*c3e0*/  SHF.R.S32.HI R28, RZ, 0x1f, R27 ;  /* 0x0000001fff1c7819 */ /* 0x000fe2000001141b */
[----:B------:R-:W-:Y:S01]  /*c3f0*/  VIADD R29, R2, 0x1c0 ;  /* 0x000001c0021d7836 */ /* 0x000fe20000000000 */
[----:B------:R-:W-:-:S02]  /*c400*/  SHF.R.S32.HI R34, RZ, 0x1f, R37 ;  /* 0x0000001fff227819 */ /* 0x000fc40000011425 */
[----:B------:R-:W-:Y:S02]  /*c410*/  SHF.R.S32.HI R36, RZ, 0x1f, R33 ;  /* 0x0000001fff247819 */ /* 0x000fe40000011421 */
[----:B------:R-:W-:Y:S02]  /*c420*/  ISETP.GE.AND P1, PT, R29, UR12, PT ;  /* 0x0000000c1d007c0c */ /* 0x000fe4000bf26270 */
[----:B------:R-:W-:Y:S02]  /*c430*/  SHF.R.S32.HI R32, RZ, 0x1f, R29 ;  /* 0x0000001fff207819 */ /* 0x000fe4000001141d */
[----:B------:R-:W-:Y:S02]  /*c440*/  SEL R0, RZ, 0x80, P1 ;  /* 0x00000080ff007807 */ /* 0x000fe40000800000 */
[----:B------:R-:W-:Y:S01]  /*c450*/  SHF.R.S32.HI R38, RZ, 0x1f, R185 ;  /* 0x0000001fff267819 */ /* 0x000fe200000114b9 */
[----:B0-----:R-:W-:-:S05]  /*c460*/  @P0 IMAD.HI.U32 R4, R9, R4, RZ ;  /* 0x0000000409040227 */ /* 0x001fca00078e00ff */
[----:B-1----:R-:W-:Y:S01]  /*c470*/  @P0 SHF.R.U32.HI R3, RZ, R5, R4 ;  /* 0x00000005ff030219 */ /* 0x002fe20000011604 */
[----:B------:R-:W-:Y:S01]  /*c480*/  IMAD.U32 R5, RZ, RZ, UR41 ;  /* 0x00000029ff057e24 */ /* 0x000fe2000f8e00ff */
[----:B------:R-:W-:Y:S01]  /*c490*/  ISETP.GE.AND P0, PT, R37, UR12, PT ;  /* 0x0000000c25007c0c */ /* 0x000fe2000bf06270 */
[----:B------:R-:W-:Y:S01]  /*c4a0*/  IMAD.U32 R4, RZ, RZ, UR40 ;  /* 0x00000028ff047e24 */ /* 0x000fe2000f8e00ff */
[--C-:B------:R-:W-:Y:S01]  /*c4b0*/  SHF.R.S32.HI R6, RZ, 0x1f, R3.reuse ;  /* 0x0000001fff067819 */ /* 0x100fe20000011403 */
[----:B------:R-:W-:Y:S01]  /*c4c0*/  IMAD.U32 R5, RZ, RZ, UR4 ;  /* 0x00000004ff057e24 */ /* 0x000fe2000f8e00ff */
[----:B------:R-:W-:Y:S01]  /*c4d0*/  SEL R7, RZ, 0xffffffff, P0 ;  /* 0xffffffffff077807 */ /* 0x000fe20000000000 */
[----:B------:R-:W-:Y:S01]  /*c4e0*/  IMAD.MOV R8, RZ, RZ, -R3 ;  /* 0x000000ffff087224 */ /* 0x000fe200078e0a03 */
[----:B------:R-:W-:Y:S01]  /*c4f0*/  ISETP.GE.AND P0, PT, R33, UR12, PT ;  /* 0x0000000c21007c0c */ /* 0x000fe2000bf06270 */
[----:B------:R-:W-:Y:S02]  /*c500*/  IMAD R6, R6, UR8, RZ ;  /* 0x0000000806067c24 */ /* 0x000fe4000f8e02ff */
[----:B------:R-:W-:Y:S01]  /*c510*/  IMAD.SHL.U32 R15, R7, 0x8, RZ ;  /* 0x00000008070f7824 */ /* 0x000fe200078e00ff */
[----:B------:R-:W-:Y:S01]  /*c520*/  SEL R12, RZ, 0xffffffff, P0 ;  /* 0xffffffffff0c7807 */ /* 0x000fe20000000000 */
[----:B------:R-:W-:Y:S01]  /*c530*/  IMAD R7, R3, UR9, R6 ;  /* 0x0000000903077c24 */ /* 0x000fe2000f8e0206 */
[----:B------:R-:W-:Y:S01]  /*c540*/  ISETP.GE.AND P0, PT, R31, UR12, PT ;  /* 0x0000000c1f007c0c */ /* 0x000fe2000bf06270 */
[----:B------:R-:W-:Y:S01]  /*c550*/  IMAD.WIDE.U32 R4, R3, UR8, R4 ;  /* 0x0000000803047c25 */ /* 0x000fe2000f8e0004 */
[----:B------:R-:W-:Y:S01]  /*c560*/  LOP3.LUT R10, R15, 0x8, R10, 0xe2, !PT ;  /* 0x000000080f0a7812 */ /* 0x000fe200078ee20a */
[----:B------:R-:W-:-:S02]  /*c570*/  ULDC.64 UR8, c[0x0][0xad8] ;  /* 0x0002b60000087ab9 */ /* 0x000fc40000000a00 */
[----:B------:R-:W-:Y:S02]  /*c580*/  IMAD R3, R11, R8, R9 ;  /* 0x000000080b037224 */ /* 0x000fe400078e0209 */
[----:B------:R-:W-:Y:S02]  /*c590*/  IMAD.SHL.U32 R9, R12, 0x10, RZ ;  /* 0x000000100c097824 */ /* 0x000fe400078e00ff */
[----:B------:R-:W-:Y:S01]  /*c5a0*/  IMAD.IADD R5, R5, 0x1, R7 ;  /* 0x0000000105057824 */ /* 0x000fe200078e0207 */
[----:B------:R-:W-:Y:S02]  /*c5b0*/  SHF.R.S32.HI R6, RZ, 0x1f, R3 ;  /* 0x0000001fff067819 */ /* 0x000fe40000011403 */
[----:B------:R-:W-:Y:S01]  /*c5c0*/  SEL R7, RZ, 0xffffffff, P0 ;  /* 0xffffffffff077807 */ /* 0x000fe20000000000 */
[----:B------:R-:W-:Y:S01]  /*c5d0*/  IMAD.WIDE.U32 R4, R3, UR8, R4 ;  /* 0x0000000803047c25 */ /* 0x000fe2000f8e0004 */
[----:B------:R-:W-:Y:S02]  /*c5e0*/  LOP3.LUT R10, R9, 0x10, R10, 0xe2, !PT ;  /* 0x00000010090a7812 */ /* 0x000fe400078ee20a */
[----:B------:R-:W-:Y:S01]  /*c5f0*/  ISETP.GE.AND P0, PT, R27, UR12, PT ;  /* 0x0000000c1b007c0c */ /* 0x000fe2000bf06270 */
[----:B------:R-:W-:-:S02]  /*c600*/  IMAD R6, R6, UR8, RZ ;  /* 0x0000000806067c24 */ /* 0x000fc4000f8e02ff */
[----:B------:R-:W-:Y:S02]  /*c610*/  IMAD.SHL.U32 R9, R7, 0x20, RZ ;  /* 0x0000002007097824 */ /* 0x000fe400078e00ff */
[----:B------:R-:W-:Y:S01]  /*c620*/  IMAD R7, R3, UR9, R6 ;  /* 0x0000000903077c24 */ /* 0x000fe2000f8e0206 */
[----:B------:R-:W-:Y:S02]  /*c630*/  ULDC.64 UR8, c[0x0][0xa80] ;  /* 0x0002a00000087ab9 */ /* 0x000fe40000000a00 */
[----:B------:R-:W-:Y:S01]  /*c640*/  LOP3.LUT R10, R9, 0x20, R10, 0xe2, !PT ;  /* 0x00000020090a7812 */ /* 0x000fe200078ee20a */
[----:B------:R-:W-:Y:S01]  /*c650*/  IMAD.IADD R3, R5, 0x1, R7 ;  /* 0x0000000105037824 */ /* 0x000fe200078e0207 */
[----:B------:R-:W-:Y:S02]  /*c660*/  SEL R9, RZ, 0x40, P0 ;  /* 0x00000040ff097807 */ /* 0x000fe40000000000 */
[----:B------:R-:W-:Y:S02]  /*c670*/  LEA R20, P0, R4, UR8, 0x1 ;  /* 0x0000000804147c11 */ /* 0x000fe4000f8008ff */
[----:B------:R-:W-:-:S02]  /*c680*/  LOP3.LUT R21, R10, R9, RZ, 0xfc, !PT ;  /* 0x000000090a157212 */ /* 0x000fc400078efcff */
[----:B------:R-:W-:Y:S01]  /*c690*/  LEA.HI.X R3, R4, UR9, R3, 0x1, P0 ;  /* 0x0000000904037c11 */ /* 0x000fe200080f0c03 */
[----:B------:R0:W1:Y:S01]  /*c6a0*/  SHFL.IDX PT, R6, R20, RZ, 0x181f ;  /* 0x00181fff14067589 */ /* 0x00006200000e0000 */
[----:B------:R-:W-:Y:S02]  /*c6b0*/  ISETP.GE.AND P0, PT, R26, R25, PT ;  /* 0x000000191a00720c */ /* 0x000fe40003f06270 */
[----:B------:R-:W-:Y:S01]  /*c6c0*/  LOP3.LUT R24, R21, R0, RZ, 0xfc, !PT ;  /* 0x0000000015187212 */ /* 0x000fe200078efcff */
[----:B------:R0:W2:Y:S10]  /*c6d0*/  SHFL.IDX PT, R7, R3, RZ, 0x181f ;  /* 0x00181fff03077589 */ /* 0x0000b400000e0000 */
[----:B0-----:R-:W-:Y:S05]  /*c6e0*/  @P0 BRA `(.L_x_401) ;  /* 0x00000000007c0947 */ /* 0x001fea0003800000 */
[----:B------:R-:W-:Y:S02]  /*c6f0*/  ISETP.GE.AND P2, PT, R185, UR12, PT ;  /* 0x0000000cb9007c0c */ /* 0x000fe4000bf46270 */
[----:B------:R-:W-:Y:S02]  /*c700*/  ISETP.GE.AND P1, PT, R2, UR12, PT ;  /* 0x0000000c02007c0c */ /* 0x000fe4000bf26270 */
[----:B------:R-:W-:Y:S02]  /*c710*/  ISETP.GE.AND P5, PT, R184, UR12, PT ;  /* 0x0000000cb8007c0c */ /* 0x000fe4000bfa6270 */
[----:B------:R-:W-:-:S07]  /*c720*/  ISETP.GE.AND P3, PT, R37, UR12, PT ;  /* 0x0000000c25007c0c */ /* 0x000fce000bf66270 */
[CC--:B-1----:R-:W-:Y:S02]  /*c730*/  @!P2 LEA R8, P0, R185.reuse, R6.reuse, 0x1 ;  /* 0x00000006b908a211 */ /* 0x0c2fe400078008ff */
[----:B--2---:R-:W-:Y:S02]  /*c740*/  @!P1 IMAD.WIDE R4, R2, 0x2, R6 ;  /* 0x0000000202049825 */ /* 0x004fe400078e0206 */
[----:B------:R-:W-:Y:S02]  /*c750*/  @!P2 LEA.HI.X R9, R185, R7, R38, 0x1, P0 ;  /* 0x00000007b909a211 */ /* 0x000fe400000f0c26 */
[----:B------:R-:W-:Y:S01]  /*c760*/  @!P5 LEA R10, P4, R184, R6, 0x1 ;  /* 0x00000006b80ad211 */ /* 0x000fe200078808ff */
[----:B------:R-:W-:Y:S01]  /*c770*/  @!P1 ST.E.128 desc[UR50][R4.64], RZ ;  /* 0x000000ff04009985 */ /* 0x000fe2000c101d32 */
[----:B------:R-:W-:Y:S02]  /*c780*/  ISETP.GE.AND P1, PT, R31, UR12, PT ;  /* 0x0000000c1f007c0c */ /* 0x000fe4000bf26270 */
[----:B------:R-:W-:Y:S01]  /*c790*/  LOP3.LUT P0, RZ, R21, 0x40, RZ, 0xc0, !PT ;  /* 0x0000004015ff7812 */ /* 0x000fe2000780c0ff */
[----:B------:R0:W-:Y:S01]  /*c7a0*/  @!P2 ST.E.128 desc[UR50][R8.64], RZ ;  /* 0x000000ff0800a985 */ /* 0x0001e2000c101d32 */
[----:B------:R-:W-:-:S02]  /*c7b0*/  ISETP.GE.AND P2, PT, R33, UR12, PT ;  /* 0x0000000c21007c0c */ /* 0x000fc4000bf46270 */
[-C--:B------:R-:W-:Y:S02]  /*c7c0*/  @!P5 LEA.HI.X R11, R184, R7.reuse, R35, 0x1, P4 ;  /* 0x00000007b80bd211 */ /* 0x080fe400020f0c23 */
[----:B------:R-:W-:Y:S02]  /*c7d0*/  LOP3.LUT P4, RZ, R24, 0x80, RZ, 0xc0, !PT ;  /* 0x0000008018ff7812 */ /* 0x000fe4000788c0ff */
[CC--:B------:R-:W-:Y:S01]  /*c7e0*/  @!P3 LEA R12, P6, R37.reuse, R6.reuse, 0x1 ;  /* 0x00000006250cb211 */ /* 0x0c0fe200078c08ff */
[----:B------:R3:W-:Y:S03]  /*c7f0*/  @!P5 ST.E.128 desc[UR50][R10.64], RZ ;  /* 0x000000ff0a00d985 */ /* 0x0007e6000c101d32 */
[----:B------:R-:W-:Y:S02]  /*c800*/  @!P3 LEA.HI.X R13, R37, R7, R34, 0x1, P6 ;  /* 0x00000007250db211 */ /* 0x000fe400030f0c22 */
[----:B0-----:R-:W-:-:S02]  /*c810*/  @!P1 LEA R8, P6, R31, R6, 0x1 ;  /* 0x000000061f089211 */ /* 0x001fc400078c08ff */
[-C--:B------:R-:W-:Y:S01]  /*c820*/  @!P2 LEA R4, P5, R33, R6.reuse, 0x1 ;  /* 0x000000062104a211 */ /* 0x080fe200078a08ff */
[----:B------:R3:W-:Y:S01]  /*c830*/  @!P3 ST.E.128 desc[UR50][R12.64], RZ ;  /* 0x000000ff0c00b985 */ /* 0x0007e2000c101d32 */
[-C--:B------:R-:W-:Y:S02]  /*c840*/  @P0 LEA R14, P3, R27, R6.reuse, 0x1 ;  /* 0x000000061b0e0211 */ /* 0x080fe400078608ff */
[-C--:B------:R-:W-:Y:S02]  /*c850*/  @!P2 LEA.HI.X R5, R33, R7.reuse, R36, 0x1, P5 ;  /* 0x000000072105a211 */ /* 0x080fe400028f0c24 */
[----:B------:R-:W-:Y:S02]  /*c860*/  @P4 LEA R6, P5, R29, R6, 0x1 ;  /* 0x000000061d064211 */ /* 0x000fe400078a08ff */
[-C--:B------:R-:W-:Y:S01]  /*c870*/  @!P1 LEA.HI.X R9, R31, R7.reuse, R30, 0x1, P6 ;  /* 0x000000071f099211 */ /* 0x080fe200030f0c1e */
[----:B------:R3:W-:Y:S01]  /*c880*/  @!P2 ST.E.128 desc[UR50][R4.64], RZ ;  /* 0x000000ff0400a985 */ /* 0x0007e2000c101d32 */
[----:B------:R-:W-:-:S02]  /*c890*/  @P0 LEA.HI.X R15, R27, R7, R28, 0x1, P3 ;  /* 0x000000071b0f0211 */ /* 0x000fc400018f0c1c */
[----:B------:R-:W-:Y:S01]  /*c8a0*/  @P4 LEA.HI.X R7, R29, R7, R32, 0x1, P5 ;  /* 0x000000071d074211 */ /* 0x000fe200028f0c20 */
[----:B------:R3:W-:Y:S04]  /*c8b0*/  @!P1 ST.E.128 desc[UR50][R8.64], RZ ;  /* 0x000000ff08009985 */ /* 0x0007e8000c101d32 */
[----:B------:R3:W-:Y:S04]  /*c8c0*/  @P0 ST.E.128 desc[UR50][R14.64], RZ ;  /* 0x000000ff0e000985 */ /* 0x0007e8000c101d32 */
[----:B------:R3:W-:Y:S02]  /*c8d0*/  @P4 ST.E.128 desc[UR50][R6.64], RZ ;  /* 0x000000ff06004985 */ /* 0x0007e4000c101d32 */
.L_x_401:
[----:B------:R-:W-:Y:S05]  /*c8e0*/  BSYNC B1 ;  /* 0x0000000000017941 */ /* 0x000fea0003800000 */
.L_x_400:
[----:B------:R-:W-:Y:S01]  /*c8f0*/  VIADD R0, R26, 0x20 ;  /* 0x000000201a007836 */ /* 0x000fe20000000000 */
[----:B--23--:R0:W2:Y:S04]  /*c900*/  SHFL.IDX PT, R7, R3, 0x1, 0x181f ;  /* 0x00381f0003077f89 */ /* 0x00c0a800000e0000 */
[----:B------:R-:W-:Y:S01]  /*c910*/  ISETP.GE.AND P0, PT, R0, R25, PT ;  /* 0x000000190000720c */ /* 0x000fe20003f06270 */
[----:B-1----:R0:W1:-:S12]  /*c920*/  SHFL.IDX PT, R6, R20, 0x1, 0x181f ;  /* 0x00381f0014067f89 */ /* 0x00205800000e0000 */
[----:B0-----:R-:W-:Y:S05]  /*c930*/  @P0 BRA `(.L_x_394) ;  /* 0x00000000007c0947 */ /* 0x001fea0003800000 */
[----:B------:R-:W-:Y:S02]  /*c940*/  ISETP.GE.AND P1, PT, R2, UR12, PT ;  /* 0x0000000c02007c0c */ /* 0x000fe4000bf26270 */
[----:B------:R-:W-:Y:S02]  /*c950*/  ISETP.GE.AND P5, PT, R185, UR12, PT ;  /* 0x0000000cb9007c0c */ /* 0x000fe4000bfa6270 */
[----:B------:R-:W-:Y:S02]  /*c960*/  ISETP.GE.AND P4, PT, R184, UR12, PT ;  /* 0x0000000cb8007c0c */ /* 0x000fe4000bf86270 */
[----:B------:R-:W-:Y:S02]  /*c970*/  ISETP.GE.AND P3, PT, R37, UR12, PT ;  /* 0x0000000c25007c0c */ /* 0x000fe4000bf66270 */
[----:B------:R-:W-:-:S05]  /*c980*/  ISETP.GE.AND P2, PT, R33, UR12, PT ;  /* 0x0000000c21007c0c */ /* 0x000fca000bf46270 */
[----:B-12---:R-:W-:Y:S02]  /*c990*/  @!P1 IMAD.WIDE R4, R2, 0x2, R6 ;  /* 0x0000000202049825 */ /* 0x006fe400078e0206 */
[CC--:B------:R-:W-:Y:S02]  /*c9a0*/  @!P5 LEA R8, P0, R185.reuse, R6.reuse, 0x1 ;  /* 0x00000006b908d211 */ /* 0x0c0fe400078008ff */
[-C--:B------:R-:W-:Y:S01]  /*c9b0*/  @!P4 LEA R10, P6, R184, R6.reuse, 0x1 ;  /* 0x00000006b80ac211 */ /* 0x080fe200078c08ff */
[----:B------:R0:W-:Y:S01]  /*c9c0*/  @!P1 ST.E.128 desc[UR50][R4.64], RZ ;  /* 0x000000ff04009985 */ /* 0x0001e2000c101d32 */
[----:B------:R-:W-:Y:S02]  /*c9d0*/  @!P5 LEA.HI.X R9, R185, R7, R38, 0x1, P0 ;  /* 0x00000007b909d211 */ /* 0x000fe400000f0c26 */
[----:B------:R-:W-:Y:S02]  /*c9e0*/  ISETP.GE.AND P1, PT, R31, UR12, PT ;  /* 0x0000000c1f007c0c */ /* 0x000fe4000bf26270 */
[----:B------:R-:W-:Y:S01]  /*c9f0*/  LOP3.LUT P0, RZ, R21, 0x40, RZ, 0xc0, !PT ;  /* 0x0000004015ff7812 */ /* 0x000fe2000780c0ff */
[----:B------:R1:W-:Y:S01]  /*ca00*/  @!P5 ST.E.128 desc[UR50][R8.64], RZ ;  /* 0x000000ff0800d985 */ /* 0x0003e2000c101d32 */
[----:B------:R-:W-:-:S02]  /*ca10*/  @!P3 LEA R12, P5, R37, R6, 0x1 ;  /* 0x00000006250cb211 */ /* 0x000fc400078a08ff */
[-C--:B------:R-:W-:Y:S02]  /*ca20*/  @!P4 LEA.HI.X R11, R184, R7.reuse, R35, 0x1, P6 ;  /* 0x00000007b80bc211 */ /* 0x080fe400030f0c23 */
[-C--:B------:R-:W-:Y:S02]  /*ca30*/  @!P2 LEA R14, P6, R33, R6.reuse, 0x1 ;  /* 0x00000006210ea211 */ /* 0x080fe400078c08ff */
[-C--:B------:R-:W-:Y:S01]  /*ca40*/  @!P3 LEA.HI.X R13, R37, R7.reuse, R34, 0x1, P5 ;  /* 0x00000007250db211 */ /* 0x080fe200028f0c22 */
[----:B------:R1:W-:Y:S01]  /*ca50*/  @!P4 ST.E.128 desc[UR50][R10.64], RZ ;  /* 0x000000ff0a00c985 */ /* 0x0003e2000c101d32 */
[----:B------:R-:W-:Y:S02]  /*ca60*/  LOP3.LUT P5, RZ, R24, 0x80, RZ, 0xc0, !PT ;  /* 0x0000008018ff7812 */ /* 0x000fe400078ac0ff */
[----:B------:R-:W-:Y:S01]  /*ca70*/  @!P2 LEA.HI.X R15, R33, R7, R36, 0x1, P6 ;  /* 0x00000007210fa211 */ /* 0x000fe200030f0c24 */
[----:B------:R1:W-:Y:S01]  /*ca80*/  @!P3 ST.E.128 desc[UR50][R12.64], RZ ;  /* 0x000000ff0c00b985 */ /* 0x0003e2000c101d32 */
[----:B0-----:R-:W-:-:S03]  /*ca90*/  @!P1 LEA R4, P6, R31, R6, 0x1 ;  /* 0x000000061f049211 */ /* 0x001fc600078c08ff */
[----:B------:R1:W-:Y:S01]  /*caa0*/  @!P2 ST.E.128 desc[UR50][R14.64], RZ ;  /* 0x000000ff0e00a985 */ /* 0x0003e2000c101d32 */
[----:B------:R-:W-:Y:S02]  /*cab0*/  @!P1 LEA.HI.X R5, R31, R7, R30, 0x1, P6 ;  /* 0x000000071f059211 */ /* 0x000fe400030f0c1e */
[----:B------:R-:W-:-:S03]  /*cac0*/  @P0 LEA R20, P6, R27, R6, 0x1 ;  /* 0x000000061b140211 */ /* 0x000fc600078c08ff */
[----:B------:R1:W-:Y:S01]  /*cad0*/  @!P1 ST.E.128 desc[UR50][R4.64], RZ ;  /* 0x000000ff04009985 */ /* 0x0003e2000c101d32 */
[----:B------:R-:W-:Y:S02]  /*cae0*/  @P0 LEA.HI.X R21, R27, R7, R28, 0x1, P6 ;  /* 0x000000071b150211 */ /* 0x000fe400030f0c1c */
[----:B------:R-:W-:-:S03]  /*caf0*/  @P5 LEA R6, P6, R29, R6, 0x1 ;  /* 0x000000061d065211 */ /* 0x000fc600078c08ff */
[----:B------:R1:W-:Y:S01]  /*cb00*/  @P0 ST.E.128 desc[UR50][R20.64], RZ ;  /* 0x000000ff14000985 */ /* 0x0003e2000c101d32 */
[----:B------:R-:W-:-:S05]  /*cb10*/  @P5 LEA.HI.X R7, R29, R7, R32, 0x1, P6 ;  /* 0x000000071d075211 */ /* 0x000fca00030f0c20 */
[----:B------:R1:W-:Y:S04]  /*cb20*/  @P5 ST.E.128 desc[UR50][R6.64], RZ ;  /* 0x000000ff06005985 */ /* 0x0003e8000c101d32 */
.L_x_394:
[----:B------:R-:W-:Y:S05]  /*cb30*/  BSYNC B0 ;  /* 0x0000000000007941 */ /* 0x000fea0003800000 */
.L_x_387:
[----:B------:R-:W-:Y:S02]  /*cb40*/  ULDC UR4, c[0x0][0xc3c] ;  /* 0x00030f0000047ab9 */ /* 0x000fe40000000800 */
[----:B------:R-:W-:-:S06]  /*cb50*/  UISETP.GE.AND UP0, UPT, UR7, UR4, UPT ;  /* 0x000000040700728c */ /* 0x000fcc000bf06270 */
[----:B------:R-:W-:-:S13]  /*cb60*/  PLOP3.LUT P0, PT, PT, PT, UP0, 0x80, 0x0 ;  /* 0x000000000000781c */ /* 0x000fda0003f0f008 */
[----:B------:R-:W-:Y:S05]  /*cb70*/  @!P0 BRA `(.L_x_402) ;  /* 0xffffff4400d48947 */ /* 0x000fea000383ffff */
[----:B------:R-:W-:Y:S05]  /*cb80*/  EXIT ;  /* 0x000000000000794d */ /* 0x000fea0003800000 */
.L_x_346:
[----:B------:R-:W-:-:S08]  /*cb90*/  NOP ;  /* 0x0000000000007918 */ /* 0x000fd00000000000 */
[----:B------:R-:W0:-:S00]  /*cba0*/  USETMAXREG.DEALLOC.CTAPOOL 0x28 ;  /* 0x00000028000079c8 */ /* 0x000e0000080e0500 */
[----:B0-----:R-:W-:Y:S01]  /*cbb0*/  LOP3.LUT R2, R2, 0x3, RZ, 0xc0, !PT ;  /* 0x0000000302027812 */ /* 0x001fe200078ec0ff */
[----:B------:R-:W-:Y:S01]  /*cbc0*/  IMAD.MOV.U32 R6, RZ, RZ, RZ ;  /* 0x000000ffff067224 */ /* 0x000fe200078e00ff */
[----:B------:R-:W-:-:S04]  /*cbd0*/  LOP3.LUT R16, R16, 0xffffdfff, RZ, 0xc0, !PT ;  /* 0xffffdfff10107812 */ /* 0x000fc800078ec0ff */
[----:B------:R-:W0:Y:S02]  /*cbe0*/  SHFL.IDX PT, R2, R2, RZ, 0x1f ;  /* 0x00001fff02027589 */ /* 0x000e2400000e0000 */
[----:B0-----:R-:W-:-:S13]  /*cbf0*/  ISETP.NE.AND P0, PT, R2, RZ, PT ;  /* 0x000000ff0200720c */ /* 0x001fda0003f05270 */
[----:B------:R-:W-:Y:S01]  /*cc00*/  @P0 LOP3.LUT R16, R16, 0x2000, RZ, 0xfc, !PT ;  /* 0x0000200010100812 */ /* 0x000fe200078efcff */
[----:B------:R-:W-:Y:S06]  /*cc10*/  @!P0 BRA `(.L_x_403) ;  /* 0x00000000001c8947 */ /* 0x000fec0003800000 */
[----:B------:R-:W0:Y:S08]  /*cc20*/  S2UR UR5, SR_CgaCtaId ;  /* 0x00000000000579c3 */ /* 0x000e300000008800 */
[----:B------:R-:W-:Y:S06]  /*cc30*/  BAR.SYNC.DEFER_BLOCKING 0x5, 0x180 ;  /* 0x0146000000007b1d */ /* 0x000fec0000010000 */
[----:B------:R-:W-:-:S02]  /*cc40*/  UMOV UR4, 0x400 ;  /* 0x0000040000047882 */ /* 0x000fc40000000000 */
[----:B0-----:R-:W-:-:S09]  /*cc50*/  ULEA UR4, UR5, UR4, 0x18 ;  /* 0x0000000405047291 */ /* 0x001fd2000f8ec03f */
[----:B------:R-:W0:Y:S01]  /*cc60*/  LDS.128 R24, [UR4+0x28cd0] ;  /* 0x028cd004ff187984 */ /* 0x000e220008000c00 */
[----:B------:R-:W-:Y:S06]  /*cc70*/  BAR.ARV 0x4, 0x180 ;  /* 0x0106000000007b1d */ /* 0x000fec0000002000 */
[----:B------:R-:W-:Y:S05]  /*cc80*/  BRA `(.L_x_404) ;  /* 0x0000000800907947 */ /* 0x000fea0003800000 */
.L_x_403:
[----:B------:R-:W-:Y:S01]  /*cc90*/  LOP3.LUT R7, R0, 0x1f, RZ, 0xc0, !PT ;  /* 0x0000001f00077812 */ /* 0x000fe200078ec0ff */
[----:B------:R-:W-:Y:S01]  /*cca0*/  ULDC UR4, c[0x0][0xc3c] ;  /* 0x00030f0000047ab9 */ /* 0x000fe20000000800 */
[----:B------:R-:W-:Y:S01]  /*ccb0*/  IMAD.MOV.U32 R9, RZ, RZ, RZ ;  /* 0x000000ffff097224 */ /* 0x000fe200078e00ff */
[----:B------:R-:W0:Y:S01]  /*ccc0*/  S2UR UR6, SR_CTAID.X ;  /* 0x00000000000679c3 */ /* 0x000e220000002500 */
[----:B------:R-:W-:Y:S01]  /*ccd0*/  ISETP.NE.AND P0, PT, R7, 0x1f, PT ;  /* 0x0000001f0700780c */ /* 0x000fe20003f05270 */
[----:B------:R-:W-:-:S03]  /*cce0*/  ULDC UR5, c[0x0][0xc38] ;  /* 0x00030e0000057ab9 */ /* 0x000fc60000000800 */
[----:B------:R-:W-:-:S13]  /*ccf0*/  ISETP.GE.OR P1, PT, R7, UR4, !P0 ;  /* 0x0000000407007c0c */ /* 0x000fda000c726670 */
[----:B------:R-:W1:Y:S08]  /*cd00*/  @!P1 LDC.64 R4, c[0x0][0xc80] ;  /* 0x00032000ff049b82 */ /* 0x000e700000000a00 */
[----:B------:R-:W2:Y:S01]  /*cd10*/  @!P1 LDC.64 R2, c[0x0][0xc78] ;  /* 0x00031e00ff029b82 */ /* 0x000ea20000000a00 */
[----:B-1----:R-:W-:-:S05]  /*cd20*/  @!P1 IMAD.WIDE.U32 R4, R7, 0x4, R4 ;  /* 0x0000000407049825 */ /* 0x002fca00078e0004 */
[----:B------:R-:W3:Y:S01]  /*cd30*/  @!P1 LDG.E R6, desc[UR50][R4.64] ;  /* 0x0000003204069981 */ /* 0x000ee2000c1e1900 */
[----:B--2---:R-:W-:-:S05]  /*cd40*/  @!P1 IMAD.WIDE.U32 R2, R7, 0x4, R2 ;  /* 0x0000000407029825 */ /* 0x004fca00078e0002 */
[----:B------:R-:W3:Y:S01]  /*cd50*/  @!P1 LDG.E R9, desc[UR50][R2.64] ;  /* 0x0000003202099981 */ /* 0x000ee2000c1e1900 */
[C---:B------:R-:W-:Y:S02]  /*cd60*/  ISETP.NE.AND P1, PT, R7.reuse, RZ, PT ;  /* 0x000000ff0700720c */ /* 0x040fe40003f25270 */
[C---:B------:R-:W-:Y:S02]  /*cd70*/  ISETP.GE.U32.AND P2, PT, R7.reuse, 0x2, PT ;  /* 0x000000020700780c */ /* 0x040fe40003f46070 */
[C---:B------:R-:W-:Y:S02]  /*cd80*/  ISETP.GE.U32.AND P3, PT, R7.reuse, 0x4, PT ;  /* 0x000000040700780c */ /* 0x040fe40003f66070 */
[C---:B------:R-:W-:Y:S02]  /*cd90*/  ISETP.GE.U32.AND P4, PT, R7.reuse, 0x8, PT ;  /* 0x000000080700780c */ /* 0x040fe40003f86070 */
[----:B------:R-:W-:Y:S01]  /*cda0*/  ISETP.GE.U32.AND P5, PT, R7, 0x10, PT ;  /* 0x000000100700780c */ /* 0x000fe20003fa6070 */
[----:B------:R-:W-:Y:S01]  /*cdb0*/  UMOV UR4, URZ ;  /* 0x0000003f00047c82 */ /* 0x000fe20008000000 */
[----:B---3--:R-:W-:-:S05]  /*cdc0*/  IMAD R8, R6, R9, RZ ;  /* 0x0000000906087224 */ /* 0x008fca00078e02ff */
[----:B------:R-:W1:Y:S02]  /*cdd0*/  SHFL.UP PT, R10, R8, 0x1, RZ ;  /* 0x04200000080a7989 */ /* 0x000e6400000e00ff */
[----:B-1----:R-:W-:-:S05]  /*cde0*/  SEL R11, R10, RZ, P1 ;  /* 0x000000ff0a0b7207 */ /* 0x002fca0000800000 */
[----:B------:R-:W-:-:S05]  /*cdf0*/  IMAD.IADD R11, R8, 0x1, R11 ;  /* 0x00000001080b7824 */ /* 0x000fca00078e020b */
        /* <DEDUP_REMOVED lines=12> */
[----:B------:R-:W1:Y:S02]  /*cec0*/  SHFL.IDX PT, R4, R5, 0x1f, 0x1f ;  /* 0x03e01f0005047f89 */ /* 0x000e6400000e0000 */
[----:B-1----:R-:W-:-:S05]  /*ced0*/  IMAD R8, R4, UR5, RZ ;  /* 0x0000000504087c24 */ /* 0x002fca000f8e02ff */
[----:B0-----:R-:W-:Y:S01]  /*cee0*/  ISETP.GT.AND P6, PT, R8, UR6, PT ;  /* 0x0000000608007c0c */ /* 0x001fe2000bfc4270 */
[----:B------:R-:W-:-:S12]  /*cef0*/  IMAD.MOV.U32 R3, RZ, RZ, R8 ;  /* 0x000000ffff037224 */ /* 0x000fd800078e0008 */
[----:B------:R-:W-:Y:S05]  /*cf00*/  @P6 BRA `(.L_x_405) ;  /* 0x0000000000986947 */ /* 0x000fea0003800000 */
[----:B------:R-:W-:Y:S01]  /*cf10*/  IMAD.MOV.U32 R8, RZ, RZ, R3 ;  /* 0x000000ffff087224 */ /* 0x000fe200078e0003 */
[----:B------:R-:W-:Y:S01]  /*cf20*/  UMOV UR4, URZ ;  /* 0x0000003f00047c82 */ /* 0x000fe20008000000 */
[----:B------:R-:W-:-:S05]  /*cf30*/  ULDC UR5, c[0x0][0xc38] ;  /* 0x00030e0000057ab9 */ /* 0x000fca0000000800 */
.L_x_407:
[----:B------:R-:W0:Y:S01]  /*cf40*/  LDC R2, c[0x0][0xc3c] ;  /* 0x00030f00ff027b82 */ /* 0x000e220000000800 */
[----:B------:R-:W-:-:S06]  /*cf50*/  UIADD3 UR4, UR4, 0x1f, URZ ;  /* 0x0000001f04047890 */ /* 0x000fcc000fffe03f */
[----:B0-----:R-:W-:-:S13]  /*cf60*/  ISETP.LE.AND P6, PT, R2, UR4, PT ;  /* 0x0000000402007c0c */ /* 0x001fda000bfc3270 */
[----:B------:R-:W-:Y:S05]  /*cf70*/  @P6 BRA `(.L_x_406) ;  /* 0x0000000400a86947 */ /* 0x000fea0003800000 */
[----:B------:R-:W-:Y:S02]  /*cf80*/  VIADD R9, R7, UR4 ;  /* 0x0000000407097c36 */ /* 0x000fe40008000000 */
[----:B------:R-:W-:-:S03]  /*cf90*/  IMAD.MOV.U32 R6, RZ, RZ, RZ ;  /* 0x000000ffff067224 */ /* 0x000fc600078e00ff */
[----:B------:R-:W-:-:S13]  /*cfa0*/  ISETP.GE.OR P6, PT, R9, R2, !P0 ;  /* 0x000000020900720c */ /* 0x000fda00047c6670 */
[----:B------:R-:W0:Y:S08]  /*cfb0*/  @!P6 LDC.64 R4, c[0x0][0xc80] ;  /* 0x00032000ff04eb82 */ /* 0x000e300000000a00 */
[----:B------:R-:W1:Y:S01]  /*cfc0*/  @!P6 LDC.64 R2, c[0x0][0xc78] ;  /* 0x00031e00ff02eb82 */ /* 0x000e620000000a00 */
[----:B0-----:R-:W-:-:S05]  /*cfd0*/  @!P6 IMAD.WIDE R4, R9, 0x4, R4 ;  /* 0x000000040904e825 */ /* 0x001fca00078e0204 */
[----:B------:R-:W2:Y:S01]  /*cfe0*/  @!P6 LDG.E R6, desc[UR50][R4.64] ;  /* 0x000000320406e981 */ /* 0x000ea2000c1e1900 */
[----:B-1----:R-:W-:-:S04]  /*cff0*/  @!P6 IMAD.WIDE R2, R9, 0x4, R2 ;  /* 0x000000040902e825 */ /* 0x002fc800078e0202 */
[----:B------:R-:W-:-:S06]  /*d000*/  IMAD.MOV.U32 R9, RZ, RZ, RZ ;  /* 0x000000ffff097224 */ /* 0x000fcc00078e00ff */
[----:B------:R-:W2:Y:S02]  /*d010*/  @!P6 LDG.E R9, desc[UR50][R2.64] ;  /* 0x000000320209e981 */ /* 0x000ea4000c1e1900 */
[----:B--2---:R-:W-:-:S05]  /*d020*/  IMAD R13, R6, R9, RZ ;  /* 0x00000009060d7224 */ /* 0x004fca00078e02ff */
[----:B------:R-:W0:Y:S02]  /*d030*/  SHFL.UP PT, R10, R13, 0x1, RZ ;  /* 0x042000000d0a7989 */ /* 0x000e2400000e00ff */
[----:B0-----:R-:W-:-:S05]  /*d040*/  SEL R10, R10, RZ, P1 ;  /* 0x000000ff0a0a7207 */ /* 0x001fca0000800000 */
[----:B------:R-:W-:-:S05]  /*d050*/  IMAD.IADD R10, R13, 0x1, R10 ;  /* 0x000000010d0a7824 */ /* 0x000fca00078e020a */
        /* <DEDUP_REMOVED lines=12> */
[----:B------:R-:W0:Y:S02]  /*d120*/  SHFL.IDX PT, R2, R5, 0x1f, 0x1f ;  /* 0x03e01f0005027f89 */ /* 0x000e2400000e0000 */
[----:B0-----:R-:W-:-:S04]  /*d130*/  IMAD R3, R2, UR5, RZ ;  /* 0x0000000502037c24 */ /* 0x001fc8000f8e02ff */
[----:B------:R-:W-:-:S05]  /*d140*/  IMAD.IADD R8, R3, 0x1, R8 ;  /* 0x0000000103087824 */ /* 0x000fca00078e0208 */
[----:B------:R-:W-:-:S13]  /*d150*/  ISETP.GT.AND P6, PT, R8, UR6, PT ;  /* 0x0000000608007c0c */ /* 0x000fda000bfc4270 */
[----:B------:R-:W-:Y:S05]  /*d160*/  @!P6 BRA `(.L_x_407) ;  /* 0xfffffffc0074e947 */ /* 0x000fea000383ffff */
.L_x_405:
[----:B------:R-:W-:Y:S02]  /*d170*/  IMAD.IADD R10, R8, 0x1, -R3 ;  /* 0x00000001080a7824 */ /* 0x000fe400078e0a03 */
[----:B------:R-:W-:Y:S02]  /*d180*/  IMAD.MOV.U32 R24, RZ, RZ, RZ ;  /* 0x000000ffff187224 */ /* 0x000fe400078e00ff */
[----:B------:R-:W-:-:S05]  /*d190*/  IMAD R2, R5, UR5, R10 ;  /* 0x0000000505027c24 */ /* 0x000fca000f8e020a */
[----:B------:R-:W-:-:S13]  /*d1a0*/  ISETP.GT.AND P0, PT, R2, UR6, PT ;  /* 0x0000000602007c0c */ /* 0x000fda000bf04270 */
[----:B------:R-:W-:-:S04]  /*d1b0*/  VOTE.ANY R4, PT, !P0 ;  /* 0x0000000000047806 */ /* 0x000fc800040e0100 */
[----:B------:R-:W0:Y:S01]  /*d1c0*/  POPC R27, R4 ;  /* 0x00000004001b7309 */ /* 0x000e220000000000 */
[----:B------:R-:W-:Y:S01]  /*d1d0*/  ISETP.NE.AND P0, PT, R4, RZ, PT ;  /* 0x000000ff0400720c */ /* 0x000fe20003f05270 */
[----:B0-----:R-:W0:Y:S04]  /*d1e0*/  SHFL.IDX PT, R6, R6, R27, 0x1f ;  /* 0x00001f1b06067589 */ /* 0x001e2800000e0000 */
[----:B------:R1:W2:Y:S01]  /*d1f0*/  SHFL.IDX PT, R9, R9, R27, 0x1f ;  /* 0x00001f1b09097589 */ /* 0x0002a200000e0000 */
[----:B0-----:R-:W-:-:S04]  /*d200*/  IABS R12, R6 ;  /* 0x00000006000c7213 */ /* 0x001fc80000000000 */
[----:B------:R-:W0:Y:S08]  /*d210*/  I2F.RP R8, R12 ;  /* 0x0000000c00087306 */ /* 0x000e300000209400 */
[----:B0-----:R-:W0:Y:S02]  /*d220*/  MUFU.RCP R8, R8 ;  /* 0x0000000800087308 */ /* 0x001e240000001000 */
[----:B0-----:R-:W-:-:S06]  /*d230*/  VIADD R2, R8, 0xffffffe ;  /* 0x0ffffffe08027836 */ /* 0x001fcc0000000000 */
[----:B------:R-:W0:Y:S02]  /*d240*/  F2I.FTZ.U32.TRUNC.NTZ R3, R2 ;  /* 0x0000000200037305 */ /* 0x000e24000021f000 */
[----:B0-----:R-:W-:Y:S01]  /*d250*/  IMAD.MOV R11, RZ, RZ, -R3 ;  /* 0x000000ffff0b7224 */ /* 0x001fe200078e0a03 */
[----:B-12---:R-:W-:Y:S06]  /*d260*/  @!P0 BRA `(.L_x_408) ;  /* 0x0000000000088947 */ /* 0x006fec0003800000 */
[----:B------:R-:W-:-:S06]  /*d270*/  VIADD R24, R27, 0xffffffff ;  /* 0xffffffff1b187836 */ /* 0x000fcc0000000000 */
[----:B------:R0:W1:Y:S02]  /*d280*/  SHFL.IDX PT, R24, R5, R24, 0x1f ;  /* 0x00001f1805187589 */ /* 0x00006400000e0000 */
.L_x_408:
[----:B-1----:R-:W-:Y:S01]  /*d290*/  IMAD R24, R24, UR5, R10 ;  /* 0x0000000518187c24 */ /* 0x002fe2000f8e020a */
[----:B------:R-:W-:Y:S01]  /*d2a0*/  IABS R4, R9 ;  /* 0x0000000900047213 */ /* 0x000fe20000000000 */
[----:B0-----:R-:W-:Y:S01]  /*d2b0*/  IMAD.MOV.U32 R5, RZ, RZ, R11 ;  /* 0x000000ffff057224 */ /* 0x001fe200078e000b */
[----:B------:R-:W-:Y:S01]  /*d2c0*/  IABS R11, R6 ;  /* 0x00000006000b7213 */ /* 0x000fe20000000000 */
[----:B------:R-:W-:Y:S01]  /*d2d0*/  IMAD.MOV.U32 R2, RZ, RZ, RZ ;  /* 0x000000ffff027224 */ /* 0x000fe200078e00ff */
[----:B------:R-:W-:Y:S01]  /*d2e0*/  IADD3 R25, -R24, UR6, RZ ;  /* 0x0000000618197c10 */ /* 0x000fe2000fffe1ff */
[----:B------:R-:W-:Y:S01]  /*d2f0*/  IMAD R5, R5, R12, RZ ;  /* 0x0000000c05057224 */ /* 0x000fe200078e02ff */
[----:B------:R-:W0:Y:S01]  /*d300*/  I2F.RP R8, R4 ;  /* 0x0000000400087306 */ /* 0x000e220000209400 */
[----:B------:R-:W-:Y:S01]  /*d310*/  VIADD R27, R27, UR4 ;  /* 0x000000041b1b7c36 */ /* 0x000fe20008000000 */
[----:B------:R-:W-:Y:S01]  /*d320*/  IABS R10, R25 ;  /* 0x00000019000a7213 */ /* 0x000fe20000000000 */
[----:B------:R-:W-:-:S04]  /*d330*/  IMAD.HI.U32 R2, R3, R5, R2 ;  /* 0x0000000503027227 */ /* 0x000fc800078e0002 */
[----:B------:R-:W-:Y:S02]  /*d340*/  IMAD.MOV.U32 R3, RZ, RZ, R10 ;  /* 0x000000ffff037224 */ /* 0x000fe400078e000a */
[----:B------:R-:W-:Y:S02]  /*d350*/  IMAD.MOV R5, RZ, RZ, -R11 ;  /* 0x000000ffff057224 */ /* 0x000fe400078e0a0b */
[----:B------:R-:W-:-:S04]  /*d360*/  IMAD.HI.U32 R2, R2, R3, RZ ;  /* 0x0000000302027227 */ /* 0x000fc800078e00ff */
[----:B------:R-:W-:Y:S01]  /*d370*/  IMAD R3, R2, R5, R3 ;  /* 0x0000000502037224 */ /* 0x000fe200078e0203 */
[----:B0-----:R-:W0:Y:S01]  /*d380*/  MUFU.RCP R8, R8 ;  /* 0x0000000800087308 */ /* 0x001e220000001000 */
[----:B------:R-:W-:-:S03]  /*d390*/  LOP3.LUT R5, R25, R6, RZ, 0x3c, !PT ;  /* 0x0000000619057212 */ /* 0x000fc600078e3cff */
[----:B------:R-:W-:Y:S02]  /*d3a0*/  ISETP.GT.U32.AND P1, PT, R12, R3, PT ;  /* 0x000000030c00720c */ /* 0x000fe40003f24070 */
[----:B------:R-:W-:-:S11]  /*d3b0*/  ISETP.GE.AND P2, PT, R5, RZ, PT ;  /* 0x000000ff0500720c */ /* 0x000fd60003f46270 */
[----:B------:R-:W-:Y:S02]  /*d3c0*/  @!P1 IMAD.IADD R3, R3, 0x1, -R12 ;  /* 0x0000000103039824 */ /* 0x000fe400078e0a0c */
[----:B0-----:R-:W-:Y:S02]  /*d3d0*/  VIADD R10, R8, 0xffffffe ;  /* 0x0ffffffe080a7836 */ /* 0x001fe40000000000 */
[----:B------:R-:W-:Y:S01]  /*d3e0*/  @!P1 VIADD R2, R2, 0x1 ;  /* 0x0000000102029836 */ /* 0x000fe20000000000 */
[----:B------:R-:W-:Y:S02]  /*d3f0*/  ISETP.GE.U32.AND P0, PT, R3, R12, PT ;  /* 0x0000000c0300720c */ /* 0x000fe40003f06070 */
[----:B------:R-:W0:Y:S01]  /*d400*/  F2I.FTZ.U32.TRUNC.NTZ R3, R10 ;  /* 0x0000000a00037305 */ /* 0x000e22000021f000 */
[----:B------:R-:W-:-:S10]  /*d410*/  ISETP.NE.AND P1, PT, R6, RZ, PT ;  /* 0x000000ff0600720c */ /* 0x000fd40003f25270 */
[----:B------:R-:W-:-:S04]  /*d420*/  @P0 VIADD R2, R2, 0x1 ;  /* 0x0000000102020836 */ /* 0x000fc80000000000 */
[----:B------:R-:W-:Y:S01]  /*d430*/  IMAD.MOV.U32 R8, RZ, RZ, R2 ;  /* 0x000000ffff087224 */ /* 0x000fe200078e0002 */
[----:B------:R-:W-:Y:S01]  /*d440*/  IABS R2, R9 ;  /* 0x0000000900027213 */ /* 0x000fe20000000000 */
[----:B0-----:R-:W-:Y:S02]  /*d450*/  IMAD.MOV R5, RZ, RZ, -R3 ;  /* 0x000000ffff057224 */ /* 0x001fe400078e0a03 */
[----:B------:R-:W-:Y:S01]  /*d460*/  @!P2 IMAD.MOV R8, RZ, RZ, -R8 ;  /* 0x000000ffff08a224 */ /* 0x000fe200078e0a08 */
[----:B------:R-:W-:Y:S01]  /*d470*/  @!P1 LOP3.LUT R8, RZ, R6, RZ, 0x33, !PT ;  /* 0x00000006ff089212 */ /* 0x000fe200078e33ff */
[----:B------:R-:W-:Y:S02]  /*d480*/  IMAD.MOV R11, RZ, RZ, -R2 ;  /* 0x000000ffff0b7224 */ /* 0x000fe400078e0a02 */
[----:B------:R-:W-:Y:S01]  /*d490*/  IMAD R5, R5, R4, RZ ;  /* 0x0000000405057224 */ /* 0x000fe200078e02ff */
[----:B------:R-:W-:Y:S01]  /*d4a0*/  IABS R10, R8 ;  /* 0x00000008000a7213 */ /* 0x000fe20000000000 */
[----:B------:R-:W-:-:S02]  /*d4b0*/  IMAD.MOV.U32 R2, RZ, RZ, RZ ;  /* 0x000000ffff027224 */ /* 0x000fc400078e00ff */
[----:B------:R-:W-:Y:S02]  /*d4c0*/  IMAD R6, R6, R8, RZ ;  /* 0x0000000806067224 */ /* 0x000fe400078e02ff */
[----:B------:R-:W-:-:S04]  /*d4d0*/  IMAD.HI.U32 R2, R3, R5, R2 ;  /* 0x0000000503027227 */ /* 0x000fc800078e0002 */
[----:B------:R-:W-:Y:S02]  /*d4e0*/  IMAD.MOV.U32 R3, RZ, RZ, R10 ;  /* 0x000000ffff037224 */ /* 0x000fe400078e000a */
[----:B------:R-:W-:Y:S02]  /*d4f0*/  IMAD.MOV.U32 R5, RZ, RZ, R11 ;  /* 0x000000ffff057224 */ /* 0x000fe400078e000b */
[----:B------:R-:W-:-:S04]  /*d500*/  IMAD.HI.U32 R2, R2, R3, RZ ;  /* 0x0000000302027227 */ /* 0x000fc800078e00ff */
[----:B------:R-:W-:Y:S02]  /*d510*/  IMAD R3, R2, R5, R3 ;  /* 0x0000000502037224 */ /* 0x000fe400078e0203 */
[----:B------:R-:W-:-:S03]  /*d520*/  IMAD.IADD R25, R25, 0x1, -R6 ;  /* 0x0000000119197824 */ /* 0x000fc600078e0a06 */
[----:B------:R-:W-:-:S13]  /*d530*/  ISETP.GT.U32.AND P1, PT, R4, R3, PT ;  /* 0x000000030400720c */ /* 0x000fda0003f24070 */
[----:B------:R-:W-:Y:S02]  /*d540*/  @!P1 IMAD.IADD R3, R3, 0x1, -R4 ;  /* 0x0000000103039824 */ /* 0x000fe400078e0a04 */
[----:B------:R-:W-:Y:S01]  /*d550*/  @!P1 VIADD R2, R2, 0x1 ;  /* 0x0000000102029836 */ /* 0x000fe20000000000 */
[----:B------:R-:W-:Y:S02]  /*d560*/  ISETP.NE.AND P1, PT, R9, RZ, PT ;  /* 0x000000ff0900720c */ /* 0x000fe40003f25270 */
[----:B------:R-:W-:Y:S02]  /*d570*/  ISETP.GE.U32.AND P0, PT, R3, R4, PT ;  /* 0x000000040300720c */ /* 0x000fe40003f06070 */
[----:B------:R-:W-:-:S04]  /*d580*/  LOP3.LUT R3, R8, R9, RZ, 0x3c, !PT ;  /* 0x0000000908037212 */ /* 0x000fc800078e3cff */
[----:B------:R-:W-:-:S07]  /*d590*/  ISETP.GE.AND P2, PT, R3, RZ, PT ;  /* 0x000000ff0300720c */ /* 0x000fce0003f46270 */
[----:B------:R-:W-:-:S06]  /*d5a0*/  @P0 VIADD R2, R2, 0x1 ;  /* 0x0000000102020836 */ /* 0x000fcc0000000000 */
[----:B------:R-:W-:Y:S01]  /*d5b0*/  @!P2 IMAD.MOV R2, RZ, RZ, -R2 ;  /* 0x000000ffff02a224 */ /* 0x000fe200078e0a02 */
[----:B------:R-:W-:-:S05]  /*d5c0*/  @!P1 LOP3.LUT R2, RZ, R9, RZ, 0x33, !PT ;  /* 0x00000009ff029212 */ /* 0x000fca00078e33ff */
[----:B------:R-:W-:-:S04]  /*d5d0*/  IMAD.MOV R26, RZ, RZ, -R2 ;  /* 0x000000ffff1a7224 */ /* 0x000fc800078e0a02 */
[C---:B------:R-:W-:Y:S02]  /*d5e0*/  IMAD R26, R9.reuse, R26, R8 ;  /* 0x0000001a091a7224 */ /* 0x040fe400078e0208 */
[----:B------:R-:W-:-:S04]  /*d5f0*/  IMAD R9, R9, 0x1000000, R2 ;  /* 0x0100000009097824 */ /* 0x000fc800078e0202 */
[----:B------:R-:W-:Y:S01]  /*d600*/  IMAD R26, R26, 0x10000, R9 ;  /* 0x000100001a1a7824 */ /* 0x000fe200078e0209 */
[----:B------:R-:W-:Y:S06]  /*d610*/  BRA `(.L_x_409) ;  /* 0x0000000000147947 */ /* 0x000fec0003800000 */
.L_x_406:
[----:B------:R-:W-:Y:S01]  /*d620*/  ULDC UR4, c[0x0][0xc3c] ;  /* 0x00030f0000047ab9 */ /* 0x000fe20000000800 */
[----:B------:R-:W-:Y:S02]  /*d630*/  IMAD.MOV.U32 R25, RZ, RZ, RZ ;  /* 0x000000ffff197224 */ /* 0x000fe400078e00ff */
[----:B------:R-:W-:Y:S02]  /*d640*/  IMAD.U32 R24, RZ, RZ, UR6 ;  /* 0x00000006ff187e24 */ /* 0x000fe4000f8e00ff */
[----:B------:R-:W-:Y:S02]  /*d650*/  IMAD.MOV.U32 R26, RZ, RZ, RZ ;  /* 0x000000ffff1a7224 */ /* 0x000fe400078e00ff */
[----:B------:R-:W-:-:S07]  /*d660*/  IMAD.U32 R27, RZ, RZ, UR4 ;  /* 0x00000004ff1b7e24 */ /* 0x000fce000f8e00ff */
.L_x_409:
[----:B------:R-:W-:-:S13]  /*d670*/  ISETP.NE.AND P0, PT, R7, RZ, PT ;  /* 0x000000ff0700720c */ /* 0x000fda0003f05270 */
[----:B------:R-:W0:Y:S01]  /*d680*/  @!P0 S2R R3, SR_CgaCtaId ;  /* 0x0000000000038919 */ /* 0x000e220000008800 */
[----:B------:R-:W-:-:S04]  /*d690*/  @!P0 MOV R2, 0x400 ;  /* 0x0000040000028802 */ /* 0x000fc80000000f00 */
[----:B0-----:R-:W-:-:S05]  /*d6a0*/  @!P0 LEA R2, R3, R2, 0x18 ;  /* 0x0000000203028211 */ /* 0x001fca00078ec0ff */
[----:B------:R1:W-:Y:S01]  /*d6b0*/  @!P0 STS.128 [R2+0x28cd0], R24 ;  /* 0x028cd01802008388 */ /* 0x0003e20000000c00 */
[----:B------:R-:W-:Y:S06]  /*d6c0*/  BAR.ARV 0x5, 0x180 ;  /* 0x0146000000007b1d */ /* 0x000fec0000002000 */
.L_x_404:
[----:B------:R2:W-:Y:S01]  /*d6d0*/  STL [R1+0x24], RZ ;  /* 0x000024ff01007387 */ /* 0x0005e20000100800 */
[----:B------:R-:W-:Y:S01]  /*d6e0*/  ULDC UR4, c[0x0][0xc3c] ;  /* 0x00030f0000047ab9 */ /* 0x000fe20000000800 */
[----:B------:R-:W-:Y:S01]  /*d6f0*/  IMAD.MOV.U32 R22, RZ, RZ, 0x1 ;  /* 0x00000001ff167424 */ /* 0x000fe200078e00ff */
[----:B0-----:R-:W-:Y:S01]  /*d700*/  ISETP.GE.AND P0, PT, R27, UR4, PT ;  /* 0x000000041b007c0c */ /* 0x001fe2000bf06270 */
[----:B------:R-:W-:-:S12]  /*d710*/  IMAD.MOV.U32 R18, RZ, RZ, RZ ;  /* 0x000000ffff127224 */ /* 0x000fd800078e00ff */
[----:B--2---:R-:W-:Y:S05]  /*d720*/  @P0 BRA `(.L_x_410) ;  /* 0x0000004800b80947 */ /* 0x004fea0003800000 */
[----:B------:R-:W0:Y:S01]  /*d730*/  S2UR UR5, SR_CgaCtaId ;  /* 0x00000000000579c3 */ /* 0x000e220000008800 */
[C---:B-1----:R-:W-:Y:S01]  /*d740*/  IMAD.SHL.U32 R2, R0.reuse, 0x8, RZ ;  /* 0x0000000800027824 */ /* 0x042fe200078e00ff */
[----:B------:R-:W-:Y:S01]  /*d750*/  UMOV UR4, 0x400 ;  /* 0x0000040000047882 */ /* 0x000fe20000000000 */
[C---:B------:R-:W-:Y:S01]  /*d760*/  LOP3.LUT R4, R0.reuse, 0x7f, RZ, 0xc0, !PT ;  /* 0x0000007f00047812 */ /* 0x040fe200078ec0ff */
[----:B------:R-:W-:Y:S01]  /*d770*/  IMAD.SHL.U32 R5, R0, 0x10, RZ ;  /* 0x0000001000057824 */ /* 0x000fe200078e00ff */
[----:B------:R1:W-:Y:S01]  /*d780*/  STL [R1+0x24], RZ ;  /* 0x000024ff01007387 */ /* 0x0003e20000100800 */
[C---:B------:R-:W-:Y:S01]  /*d790*/  LOP3.LUT R3, R2.reuse, 0x1f8, RZ, 0xc0, !PT ;  /* 0x000001f802037812 */ /* 0x040fe200078ec0ff */
[----:B------:R-:W-:Y:S01]  /*d7a0*/  BSSY B8, `(.L_x_410) ;  /* 0x00004a6000087945 */ /* 0x000fe20003800000 */
[----:B------:R-:W-:Y:S01]  /*d7b0*/  SHF.R.U32.HI R36, RZ, 0x3, R4 ;  /* 0x00000003ff247819 */ /* 0x000fe20000011604 */
[----:B------:R-:W-:Y:S01]  /*d7c0*/  IMAD.MOV.U32 R22, RZ, RZ, 0x1 ;  /* 0x00000001ff167424 */ /* 0x000fe200078e00ff */
[----:B------:R-:W-:Y:S01]  /*d7d0*/  LOP3.LUT R3, R3, 0x38, R0, 0x78, !PT ;  /* 0x0000003803037812 */ /* 0x000fe200078e7800 */
[----:B------:R-:W-:Y:S01]  /*d7e0*/  IMAD.MOV.U32 R18, RZ, RZ, RZ ;  /* 0x000000ffff127224 */ /* 0x000fe200078e00ff */
[----:B------:R-:W-:Y:S01]  /*d7f0*/  LOP3.LUT R0, R2, 0x38, RZ, 0xc0, !PT ;  /* 0x0000003802007812 */ /* 0x000fe200078ec0ff */
[----:B------:R-:W-:Y:S01]  /*d800*/  ULOP3.LUT UR36, UR37, 0x2, URZ, 0xfc, !UPT ;  /* 0x0000000225247892 */ /* 0x000fe2000f8efc3f */
[----:B------:R-:W-:Y:S01]  /*d810*/  LOP3.LUT R33, R3, 0x200, R2, 0xf8, !PT ;  /* 0x0000020003217812 */ /* 0x000fe200078ef802 */
[----:B------:R-:W-:Y:S01]  /*d820*/  ULDC UR38, c[0x0][0xc] ;  /* 0x0000030000267ab9 */ /* 0x000fe20000000800 */
[----:B------:R-:W-:-:S02]  /*d830*/  LOP3.LUT R3, R36, 0x70, R5, 0xf8, !PT ;  /* 0x0000007024037812 */ /* 0x000fc400078ef805 */
[C---:B------:R-:W-:Y:S02]  /*d840*/  LOP3.LUT R2, R0.reuse, 0x40, RZ, 0xfc, !PT ;  /* 0x0000004000027812 */ /* 0x040fe400078efcff */
[C---:B------:R-:W-:Y:S02]  /*d850*/  LOP3.LUT R4, R0.reuse, 0x80, RZ, 0xfc, !PT ;  /* 0x0000008000047812 */ /* 0x040fe400078efcff */
[C---:B------:R-:W-:Y:S01]  /*d860*/  LOP3.LUT R3, R0.reuse, 0xc0, RZ, 0xfc, !PT ;  /* 0x000000c000037812 */ /* 0x040fe200078efcff */
[----:B0-----:R-:W-:Y:S01]  /*d870*/  ULEA UR4, UR5, UR4, 0x18 ;  /* 0x0000000405047291 */ /* 0x001fe2000f8ec03f */
[C---:B------:R-:W-:Y:S02]  /*d880*/  LOP3.LUT R2, R0.reuse, 0x100, RZ, 0xfc, !PT ;  /* 0x0000010000027812 */ /* 0x040fe400078efcff */
[C---:B------:R-:W-:Y:S02]  /*d890*/  LOP3.LUT R4, R0.reuse, 0x140, RZ, 0xfc, !PT ;  /* 0x0000014000047812 */ /* 0x040fe400078efcff */
[C---:B------:R-:W-:Y:S01]  /*d8a0*/  LOP3.LUT R3, R0.reuse, 0x180, RZ, 0xfc, !PT ;  /* 0x0000018000037812 */ /* 0x040fe200078efcff */
[----:B------:R-:W-:Y:S01]  /*d8b0*/  IMAD.U32 R17, RZ, RZ, UR4 ;  /* 0x00000004ff117e24 */ /* 0x000fe2000f8e00ff */
[----:B------:R-:W-:-:S03]  /*d8c0*/  LOP3.LUT R2, R0, 0x1c0, RZ, 0xfc, !PT ;  /* 0x000001c000027812 */ /* 0x000fc600078efcff */
[----:B------:R-:W-:-:S05]  /*d8d0*/  IMAD R0, R33, 0x2, R17 ;  /* 0x0000000221007824 */ /* 0x000fca00078e0211 */
[----:B------:R1:W-:Y:S02]  /*d8e0*/  STL [R1+0x2c], R0 ;  /* 0x00002c0001007387 */ /* 0x0003e40000100800 */
.L_x_471:
[----:B------:R-:W0:Y:S02]  /*d8f0*/  LDC.64 R2, c[0x0][0xc88] ;  /* 0x00032200ff027b82 */ /* 0x000e240000000a00 */
[----:B0-----:R-:W-:-:S05]  /*d900*/  IMAD.WIDE R2, R27, 0x4, R2 ;  /* 0x000000041b027825 */ /* 0x001fca00078e0202 */
[----:B-1----:R-:W1:Y:S01]  /*d910*/  LDG.E R29, desc[UR50][R2.64] ;  /* 0x00000032021d7981 */ /* 0x002e62000c1e1900 */
[----:B------:R-:W-:Y:S05]  /*d920*/  YIELD ;  /* 0x0000000000007946 */ /* 0x000fea0003800000 */
[----:B------:R-:W-:Y:S01]  /*d930*/  ULDC.64 UR4, c[0x0][0xa28] ;  /* 0x00028a0000047ab9 */ /* 0x000fe20000000a00 */
[----:B------:R-:W-:Y:S01]  /*d940*/  IMAD.MOV.U32 R31, RZ, RZ, RZ ;  /* 0x000000ffff1f7224 */ /* 0x000fe200078e00ff */
[----:B------:R-:W-:Y:S01]  /*d950*/  ISETP.NE.U32.AND P0, PT, RZ, UR4, PT ;  /* 0x00000004ff007c0c */ /* 0x000fe2000bf05070 */
[----:B------:R-:W-:-:S03]  /*d960*/  ULDC.64 UR6, c[0x0][0xa18] ;  /* 0x0002860000067ab9 */ /* 0x000fc60000000a00 */
[----:B------:R-:W-:Y:S01]  /*d970*/  ISETP.NE.AND.EX P0, PT, RZ, UR5, PT, P0 ;  /* 0x00000005ff007c0c */ /* 0x000fe2000bf05300 */
[----:B------:R-:W-:Y:S01]  /*d980*/  IMAD.MOV.U32 R37, RZ, RZ, RZ ;  /* 0x000000ffff257224 */ /* 0x000fe200078e00ff */
[----:B-1----:R-:W-:-:S11]  /*d990*/  SHF.R.S32.HI R0, RZ, 0x1f, R29 ;  /* 0x0000001fff007819 */ /* 0x002fd6000001141d */
[C---:B------:R-:W-:Y:S01]  /*d9a0*/  @P0 LEA R2, P1, R29.reuse, UR4, 0x2 ;  /* 0x000000041d020c11 */ /* 0x040fe2000f8210ff */
[C---:B------:R-:W-:Y:S01]  /*d9b0*/  IMAD.SHL.U32 R19, R29.reuse, 0x4, RZ ;  /* 0x000000041d137824 */ /* 0x040fe200078e00ff */
[C-C-:B------:R-:W-:Y:S01]  /*d9c0*/  SHF.L.U64.HI R32, R29.reuse, 0x2, R0.reuse ;  /* 0x000000021d207819 */ /* 0x140fe20000010200 */
[----:B------:R0:W-:Y:S01]  /*d9d0*/  STL [R1+0x4], R0 ;  /* 0x0000040001007387 */ /* 0x0001e20000100800 */
[----:B------:R-:W-:Y:S01]  /*d9e0*/  @P0 LEA.HI.X R3, R29, UR5, R0, 0x2, P1 ;  /* 0x000000051d030c11 */ /* 0x000fe200088f1400 */
[----:B------:R-:W-:-:S04]  /*d9f0*/  ULDC.64 UR4, c[0x0][0xa00] ;  /* 0x0002800000047ab9 */ /* 0x000fc80000000a00 */
[----:B------:R1:W5:Y:S01]  /*da00*/  @P0 LDG.E R31, desc[UR50][R2.64] ;  /* 0x00000032021f0981 */ /* 0x000362000c1e1900 */
[----:B------:R-:W-:Y:S02]  /*da10*/  ISETP.NE.U32.AND P0, PT, RZ, UR4, PT ;  /* 0x00000004ff007c0c */ /* 0x000fe4000bf05070 */
[----:B------:R-:W-:Y:S02]  /*da20*/  LOP3.LUT R16, R16, 0xfffffeff, RZ, 0xc0, !PT ;  /* 0xfffffeff10107812 */ /* 0x000fe400078ec0ff */
[----:B------:R-:W-:Y:S02]  /*da30*/  ISETP.NE.AND.EX P2, PT, RZ, UR5, PT, P0 ;  /* 0x00000005ff007c0c */ /* 0x000fe4000bf45300 */
[----:B------:R-:W-:Y:S02]  /*da40*/  ISETP.NE.U32.AND P0, PT, RZ, UR6, PT ;  /* 0x00000006ff007c0c */ /* 0x000fe4000bf05070 */
[----:B-1----:R-:W-:Y:S02]  /*da50*/  IADD3 R2, P1, R19, UR4, RZ ;  /* 0x0000000413027c10 */ /* 0x002fe4000ff3e0ff */
[----:B------:R-:W-:-:S02]  /*da60*/  ISETP.NE.AND.EX P0, PT, RZ, UR7, PT, P0 ;  /* 0x00000007ff007c0c */ /* 0x000fc4000bf05300 */
[----:B------:R-:W-:Y:S01]  /*da70*/  IADD3.X R3, R32, UR5, RZ, P1, !PT ;  /* 0x0000000520037c10 */ /* 0x000fe20008ffe4ff */
[----:B------:R-:W-:-:S04]  /*da80*/  ULDC.64 UR4, c[0x0][0x418] ;  /* 0x0001060000047ab9 */ /* 0x000fc80000000a00 */
[----:B------:R-:W-:Y:S01]  /*da90*/  @P2 LOP3.LUT R16, R16, 0x100, RZ, 0xfc, !PT ;  /* 0x0000010010102812 */ /* 0x000fe200078efcff */
[----:B------:R1:W5:Y:S05]  /*daa0*/  @P2 LDG.E R37, desc[UR50][R2.64] ;  /* 0x0000003202252981 */ /* 0x00036a000c1e1900 */
[----:B------:R-:W-:-:S04]  /*dab0*/  @P0 IADD3 R4, P1, R19, UR6, RZ ;  /* 0x0000000613040c10 */ /* 0x000fc8000ff3e0ff */
[----:B------:R-:W-:-:S05]  /*dac0*/  @P0 IADD3.X R5, R32, UR7, RZ, P1, !PT ;  /* 0x0000000720050c10 */ /* 0x000fca0008ffe4ff */
[----:B0-2---:R-:W2:Y:S01]  /*dad0*/  @P0 LDG.E R0, desc[UR50][R4.64] ;  /* 0x0000003204000981 */ /* 0x005ea2000c1e1900 */
[----:B------:R-:W-:-:S03]  /*dae0*/  UISETP.NE.U32.AND UP0, UPT, UR4, URZ, UPT ;  /* 0x0000003f0400728c */ /* 0x000fc6000bf05070 */
[----:B------:R-:W-:Y:S01]  /*daf0*/  ULDC UR4, c[0x0][0x424] ;  /* 0x0001090000047ab9 */ /* 0x000fe20000000800 */
[----:B------:R-:W-:-:S03]  /*db00*/  UISETP.NE.AND.EX UP0, UPT, UR5, URZ, UPT, UP0 ;  /* 0x0000003f0500728c */ /* 0x000fc6000bf05300 */
[----:B------:R-:W-:Y:S01]  /*db10*/  ULDC UR5, c[0x0][0x2f0] ;  /* 0x0000bc0000057ab9 */ /* 0x000fe20000000800 */
[----:B------:R-:W-:-:S04]  /*db20*/  USEL UR4, UR4, 0x1, UP0 ;  /* 0x0000000104047887 */ /* 0x000fc80008000000 */
[----:B------:R-:W-:-:S06]  /*db30*/  UIMAD UR4, UR4, UR5, URZ ;  /* 0x00000005040472a4 */ /* 0x000fcc000f8e023f */
[----:B------:R-:W-:Y:S01]  /*db40*/  IMAD.U32 R28, RZ, RZ, UR4 ;  /* 0x00000004ff1c7e24 */ /* 0x000fe2000f8e00ff */
[----:B--2---:R1:W-:Y:S01]  /*db50*/  @P0 STL [R1+0x8], R0 ;  /* 0x0000080001000387 */ /* 0x0043e20000100800 */
[----:B---34-:R-:W-:Y:S05]  /*db60*/  @P0 BRA `(.L_x_411) ;  /* 0x0000000000200947 */ /* 0x018fea0003800000 */
[----:B------:R-:W-:Y:S02]  /*db70*/  ULDC UR4, c[0x0][0x288] ;  /* 0x0000a20000047ab9 */ /* 0x000fe40000000800 */
[----:B-1----:R-:W-:-:S05]  /*db80*/  IMAD.U32 R0, RZ, RZ, UR4 ;  /* 0x00000004ff007e24 */ /* 0x002fca000f8e00ff */
[----:B------:R0:W-:Y:S01]  /*db90*/  STL [R1+0x8], R0 ;  /* 0x0000080001007387 */ /* 0x0001e20000100800 */
[----:B------:R-:W-:Y:S05]  /*dba0*/  @!P2 BRA `(.L_x_411) ;  /* 0x000000000010a947 */ /* 0x000fea0003800000 */
[----:B------:R-:W2:Y:S04]  /*dbb0*/  LDG.E R5, desc[UR50][R2.64] ;  /* 0x0000003202057981 */ /* 0x000ea8000c1e1900 */
[----:B0-----:R-:W2:Y:S02]  /*dbc0*/  LDG.E R0, desc[UR50][R2.64+0x4] ;  /* 0x0000043202007981 */ /* 0x001ea4000c1e1900 */
[----:B--2---:R-:W-:-:S05]  /*dbd0*/  IMAD.IADD R0, R0, 0x1, -R5 ;  /* 0x0000000100007824 */ /* 0x004fca00078e0a05 */
[----:B------:R2:W-:Y:S02]  /*dbe0*/  STL [R1+0x8], R0 ;  /* 0x0000080001007387 */ /* 0x0005e40000100800 */
.L_x_411:
[----:B------:R-:W-:Y:S01]  /*dbf0*/  ULDC.64 UR4, c[0x0][0xa20] ;  /* 0x0002880000047ab9 */ /* 0x000fe20000000a00 */
[----:B------:R-:W-:Y:S01]  /*dc00*/  IMAD.MOV.U32 R23, RZ, RZ, R29 ;  /* 0x000000ffff177224 */ /* 0x000fe200078e001d */
[----:B------:R-:W-:-:S04]  /*dc10*/  ISETP.NE.U32.AND P0, PT, RZ, UR4, PT ;  /* 0x00000004ff007c0c */ /* 0x000fc8000bf05070 */
[----:B------:R-:W-:-:S13]  /*dc20*/  ISETP.NE.AND.EX P0, PT, RZ, UR5, PT, P0 ;  /* 0x00000005ff007c0c */ /* 0x000fda000bf05300 */
[----:B------:R-:W-:Y:S05]  /*dc30*/  @!P0 BRA `(.L_x_412) ;  /* 0x0000000000108947 */ /* 0x000fea0003800000 */
[----:B-1----:R-:W-:-:S04]  /*dc40*/  IADD3 R2, P0, R19, UR4, RZ ;  /* 0x0000000413027c10 */ /* 0x002fc8000ff1e0ff */
[----:B------:R-:W-:-:S05]  /*dc50*/  IADD3.X R3, R32, UR5, RZ, P0, !PT ;  /* 0x0000000520037c10 */ /* 0x000fca00087fe4ff */
[----:B------:R1:W5:Y:S01]  /*dc60*/  LDG.E R28, desc[UR50][R2.64] ;  /* 0x00000032021c7981 */ /* 0x000362000c1e1900 */
[----:B------:R-:W-:Y:S05]  /*dc70*/  BRA `(.L_x_413) ;  /* 0x0000000000247947 */ /* 0x000fea0003800000 */
.L_x_412:
[----:B------:R-:W-:Y:S02]  /*dc80*/  ULDC.64 UR4, c[0x0][0xa08] ;  /* 0x0002820000047ab9 */ /* 0x000fe40000000a00 */
[----:B------:R-:W-:-:S04]  /*dc90*/  ISETP.NE.U32.AND P0, PT, RZ, UR4, PT ;  /* 0x00000004ff007c0c */ /* 0x000fc8000bf05070 */
[----:B------:R-:W-:-:S13]  /*dca0*/  ISETP.NE.AND.EX P0, PT, RZ, UR5, PT, P0 ;  /* 0x00000005ff007c0c */ /* 0x000fda000bf05300 */
[----:B------:R-:W-:Y:S05]  /*dcb0*/  @!P0 BRA `(.L_x_413) ;  /* 0x0000000000148947 */ /* 0x000fea0003800000 */
[----:B-1----:R-:W1:Y:S02]  /*dcc0*/  LDC.64 R2, c[0x0][0xa08] ;  /* 0x00028200ff027b82 */ /* 0x002e640000000a00 */
[----:B-1----:R-:W-:-:S05]  /*dcd0*/  IMAD.WIDE R2, R23, 0x4, R2 ;  /* 0x0000000417027825 */ /* 0x002fca00078e0202 */
[----:B------:R-:W3:Y:S04]  /*dce0*/  LDG.E R28, desc[UR50][R2.64] ;  /* 0x00000032021c7981 */ /* 0x000ee8000c1e1900 */
[----:B------:R-:W3:Y:S02]  /*dcf0*/  LDG.E R5, desc[UR50][R2.64+0x4] ;  /* 0x0000043202057981 */ /* 0x000ee4000c1e1900 */
[----:B---3--:R-:W-:-:S07]  /*dd00*/  IMAD.IADD R28, R5, 0x1, -R28 ;  /* 0x00000001051c7824 */ /* 0x008fce00078e0a1c */
.L_x_413:
[----:B-----5:R-:W-:Y:S01]  /*dd10*/  IMAD.IADD R28, R28, 0x1, -R31 ;  /* 0x000000011c1c7824 */ /* 0x020fe200078e0a1f */
[C---:B012---:R-:W-:Y:S01]  /*dd20*/  LOP3.LUT R0, R26.reuse, 0xff000000, RZ, 0xc0, !PT ;  /* 0xff0000001a007812 */ /* 0x047fe200078ec0ff */
[----:B------:R-:W-:Y:S01]  /*dd30*/  BSSY B0, `(.L_x_414) ;  /* 0x0000028000007945 */ /* 0x000fe20003800000 */
[----:B------:R-:W-:Y:S02]  /*dd40*/  LOP3.LUT R4, R26, 0xff0000, RZ, 0xc0, !PT ;  /* 0x00ff00001a047812 */ /* 0x000fe400078ec0ff */
[C---:B------:R-:W-:Y:S02]  /*dd50*/  ISETP.GE.AND P0, PT, R28.reuse, 0x1, PT ;  /* 0x000000011c00780c */ /* 0x040fe40003f06270 */
[----:B------:R-:W-:Y:S01]  /*dd60*/  SHF.R.U32.HI R3, RZ, 0x8, R0 ;  /* 0x00000008ff037819 */ /* 0x000fe20000011600 */
[----:B------:R-:W-:-:S03]  /*dd70*/  VIADD R0, R28, 0x3f ;  /* 0x0000003f1c007836 */ /* 0x000fc60000000000 */
[----:B------:R-:W-:Y:S02]  /*dd80*/  LEA.HI R4, R4, R3, RZ, 0x10 ;  /* 0x0000000304047211 */ /* 0x000fe400078f80ff */
[----:B------:R-:W-:-:S04]  /*dd90*/  SHF.R.S32.HI R3, RZ, 0x1f, R0 ;  /* 0x0000001fff037819 */ /* 0x000fc80000011400 */
[----:B------:R-:W-:Y:S01]  /*dda0*/  LEA.HI R0, R3, R0, RZ, 0x6 ;  /* 0x0000000003007211 */ /* 0x000fe200078f30ff */
[----:B------:R-:W-:-:S03]  /*ddb0*/  IMAD.MOV.U32 R3, RZ, RZ, RZ ;  /* 0x000000ffff037224 */ /* 0x000fc600078e00ff */
[----:B------:R-:W-:Y:S01]  /*ddc0*/  SHF.R.S32.HI R0, RZ, 0x6, R0 ;  /* 0x00000006ff007819 */ /* 0x000fe20000011400 */
[----:B------:R-:W-:Y:S06]  /*ddd0*/  @!P0 BRA `(.L_x_415) ;  /* 0x0000000000748947 */ /* 0x000fec0003800000 */
[----:B------:R-:W-:-:S04]  /*dde0*/  SHF.R.U32.HI R5, RZ, 0x10, R4 ;  /* 0x00000010ff057819 */ /* 0x000fc80000011604 */
[----:B------:R-:W-:-:S13]  /*ddf0*/  ISETP.NE.AND P0, PT, R5, RZ, PT ;  /* 0x000000ff0500720c */ /* 0x000fda0003f05270 */
[----:B------:R-:W0:Y:S02]  /*de00*/  @!P0 LDC R5, c[0x0][0x9f0] ;  /* 0x00027c00ff058b82 */ /* 0x000e240000000800 */
[----:B0-----:R-:W-:Y:S02]  /*de10*/  IABS R7, R5 ;  /* 0x0000000500077213 */ /* 0x001fe40000000000 */
[----:B------:R-:W-:Y:S02]  /*de20*/  IADD3 R6, R5, -0x1, R0 ;  /* 0xffffffff05067810 */ /* 0x000fe40007ffe000 */
[----:B------:R-:W0:Y:S08]  /*de30*/  I2F.RP R2, R7 ;  /* 0x0000000700027306 */ /* 0x000e300000209400 */
[----:B0-----:R-:W0:Y:S02]  /*de40*/  MUFU.RCP R2, R2 ;  /* 0x0000000200027308 */ /* 0x001e240000001000 */
[----:B0-----:R-:W-:-:S06]  /*de50*/  VIADD R2, R2, 0xffffffe ;  /* 0x0ffffffe02027836 */ /* 0x001fcc0000000000 */
[----:B------:R0:W1:Y:S02]  /*de60*/  F2I.FTZ.U32.TRUNC.NTZ R3, R2 ;  /* 0x0000000200037305 */ /* 0x000064000021f000 */
[----:B0-----:R-:W-:-:S04]  /*de70*/  LOP3.LUT R2, R6, R5, RZ, 0x3c, !PT ;  /* 0x0000000506027212 */ /* 0x001fc800078e3cff */
[----:B------:R-:W-:Y:S01]  /*de80*/  ISETP.GE.AND P2, PT, R2, RZ, PT ;  /* 0x000000ff0200720c */ /* 0x000fe20003f46270 */
[----:B-1----:R-:W-:-:S04]  /*de90*/  IMAD.MOV R2, RZ, RZ, -R3 ;  /* 0x000000ffff027224 */ /* 0x002fc800078e0a03 */
[----:B------:R-:W-:Y:S02]  /*dea0*/  IMAD R8, R2, R7, RZ ;  /* 0x0000000702087224 */ /* 0x000fe400078e02ff */
[----:B------:R-:W-:-:S04]  /*deb0*/  IMAD.MOV.U32 R2, RZ, RZ, RZ ;  /* 0x000000ffff027224 */ /* 0x000fc800078e00ff */
[----:B------:R-:W-:Y:S01]  /*dec0*/  IMAD.HI.U32 R8, R3, R8, R2 ;  /* 0x0000000803087227 */ /* 0x000fe200078e0002 */
[----:B------:R-:W-:Y:S02]  /*ded0*/  IABS R2, R6 ;  /* 0x0000000600027213 */ /* 0x000fe40000000000 */
[----:B------:R-:W-:-:S03]  /*dee0*/  IABS R3, R5 ;  /* 0x0000000500037213 */ /* 0x000fc60000000000 */
[----:B------:R-:W-:-:S04]  /*def0*/  IMAD.HI.U32 R8, R8, R2, RZ ;  /* 0x0000000208087227 */ /* 0x000fc800078e00ff */
[----:B------:R-:W-:-:S04]  /*df00*/  IMAD.MOV R3, RZ, RZ, -R3 ;  /* 0x000000ffff037224 */ /* 0x000fc800078e0a03 */
[----:B------:R-:W-:-:S05]  /*df10*/  IMAD R2, R8, R3, R2 ;  /* 0x0000000308027224 */ /* 0x000fca00078e0202 */
[----:B------:R-:W-:-:S13]  /*df20*/  ISETP.GT.U32.AND P1, PT, R7, R2, PT ;  /* 0x000000020700720c */ /* 0x000fda0003f24070 */
[----:B------:R-:W-:Y:S02]  /*df30*/  @!P1 IMAD.IADD R2, R2, 0x1, -R7 ;  /* 0x0000000102029824 */ /* 0x000fe400078e0a07 */
[----:B------:R-:W-:Y:S01]  /*df40*/  @!P1 VIADD R8, R8, 0x1 ;  /* 0x0000000108089836 */ /* 0x000fe20000000000 */
[----:B------:R-:W-:Y:S02]  /*df50*/  ISETP.NE.AND P1, PT, R5, RZ, PT ;  /* 0x000000ff0500720c */ /* 0x000fe40003f25270 */
[----:B------:R-:W-:-:S13]  /*df60*/  ISETP.GE.U32.AND P0, PT, R2, R7, PT ;  /* 0x000000070200720c */ /* 0x000fda0003f06070 */
[----:B------:R-:W-:-:S04]  /*df70*/  @P0 VIADD R8, R8, 0x1 ;  /* 0x0000000108080836 */ /* 0x000fc80000000000 */
[----:B------:R-:W-:-:S04]  /*df80*/  IMAD.MOV.U32 R3, RZ, RZ, R8 ;  /* 0x000000ffff037224 */ /* 0x000fc800078e0008 */
[----:B------:R-:W-:Y:S01]  /*df90*/  @!P2 IMAD.MOV R3, RZ, RZ, -R3 ;  /* 0x000000ffff03a224 */ /* 0x000fe200078e0a03 */
[----:B------:R-:W-:-:S07]  /*dfa0*/  @!P1 LOP3.LUT R3, RZ, R5, RZ, 0x33, !PT ;  /* 0x00000005ff039212 */ /* 0x000fce00078e33ff */
.L_x_415:
[----:B------:R-:W-:Y:S05]  /*dfb0*/  BSYNC B0 ;  /* 0x0000000000007941 */ /* 0x000fea0003800000 */
.L_x_414:
[----:B------:R-:W-:Y:S01]  /*dfc0*/  LOP3.LUT R30, R4, 0xff, RZ, 0xc0, !PT ;  /* 0x000000ff041e7812 */ /* 0x000fe200078ec0ff */
[----:B------:R-:W-:Y:S04]  /*dfd0*/  BSSY B7, `(.L_x_416) ;  /* 0x0000360000077945 */ /* 0x000fe80003800000 */
[----:B------:R-:W-:-:S05]  /*dfe0*/  IMAD R30, R30, R3, RZ ;  /* 0x000000031e1e7224 */ /* 0x000fca00078e02ff */
[----:B------:R-:W-:-:S04]  /*dff0*/  VIADDMNMX R35, R30, R3, R0, PT ;  /* 0x000000031e237246 */ /* 0x000fc80003800100 */
[----:B------:R-:W-:Y:S01]  /*e000*/  ISETP.GT.AND P0, PT, R35, R30, PT ;  /* 0x0000001e2300720c */ /* 0x000fe20003f04270 */
[----:B------:R0:W-:-:S12]  /*e010*/  STL [R1+0xc], R35 ;  /* 0x00000c2301007387 */ /* 0x0001d80000100800 */
[----:B0-----:R-:W-:Y:S05]  /*e020*/  @P0 BRA `(.L_x_417) ;  /* 0x0000000000440947 */ /* 0x001fea0003800000 */
[----:B------:R-:W0:Y:S02]  /*e030*/  S2R R2, SR_TID.X ;  /* 0x0000000000027919 */ /* 0x000e240000002100 */
[----:B0-----:R-:W-:-:S04]  /*e040*/  LOP3.LUT R2, R2, 0x7f, RZ, 0xc0, !PT ;  /* 0x0000007f02027812 */ /* 0x001fc800078ec0ff */
[----:B------:R-:W-:-:S13]  /*e050*/  ISETP.NE.AND P0, PT, R2, RZ, PT ;  /* 0x000000ff0200720c */ /* 0x000fda0003f05270 */
[----:B------:R-:W-:Y:S05]  /*e060*/  @P0 BRA `(.L_x_418) ;  /* 0x0000003400580947 */ /* 0x000fea0003800000 */
[----:B------:R-:W0:Y:S01]  /*e070*/  S2R R5, SR_LANEID ;  /* 0x0000000000057919 */ /* 0x000e220000000000 */
[----:B------:R-:W-:Y:S01]  /*e080*/  VOTEU.ANY UR4, UPT, PT ;  /* 0x0000000000047886 */ /* 0x000fe200038e0100 */
[----:B------:R-:W1:Y:S01]  /*e090*/  LDC.64 R2, c[0x0][0xc60] ;  /* 0x00031800ff027b82 */ /* 0x000e620000000a00 */
[----:B------:R-:W0:Y:S02]  /*e0a0*/  FLO.U32 R0, UR4 ;  /* 0x0000000400007d00 */ /* 0x000e2400080e0000 */
[----:B0-----:R-:W-:-:S06]  /*e0b0*/  ISETP.EQ.U32.AND P0, PT, R0, R5, PT ;  /* 0x000000050000720c */ /* 0x001fcc0003f02070 */
[----:B------:R-:W1:Y:S07]  /*e0c0*/  POPC R5, UR4 ;  /* 0x0000000400057d09 */ /* 0x000e6e0008000000 */
[----:B-1----:R-:W2:Y:S01]  /*e0d0*/  @P0 ATOMG.E.ADD.STRONG.GPU PT, R3, desc[UR50][R2.64], R5 ;  /* 0x00000005020309a8 */ /* 0x002ea200081ee1f2 */
[----:B------:R-:W0:Y:S02]  /*e0e0*/  S2R R4, SR_LTMASK ;  /* 0x0000000000047919 */ /* 0x000e240000003900 */
[----:B0-----:R-:W-:-:S04]  /*e0f0*/  LOP3.LUT R4, R4, UR4, RZ, 0xc0, !PT ;  /* 0x0000000404047c12 */ /* 0x001fc8000f8ec0ff */
[----:B------:R-:W0:Y:S01]  /*e100*/  POPC R7, R4 ;  /* 0x0000000400077309 */ /* 0x000e220000000000 */
[----:B--2---:R-:W0:Y:S02]  /*e110*/  SHFL.IDX PT, R0, R3, R0, 0x1f ;  /* 0x00001f0003007589 */ /* 0x004e2400000e0000 */
[----:B0-----:R-:W-:Y:S01]  /*e120*/  IADD3 R24, R0, UR38, R7 ;  /* 0x0000002600187c10 */ /* 0x001fe2000fffe007 */
[----:B------:R-:W-:Y:S06]  /*e130*/  BRA `(.L_x_418) ;  /* 0x0000003400247947 */ /* 0x000fec0003800000 */
.L_x_417:
[----:B------:R-:W-:Y:S01]  /*e140*/  VIADD R0, R17, 0x22400 ;  /* 0x0002240011007836 */ /* 0x000fe20000000000 */
[----:B------:R-:W-:Y:S04]  /*e150*/  BSSY B6, `(.L_x_419) ;  /* 0x0000013000067945 */ /* 0x000fe80003800000 */
[----:B------:R-:W-:-:S13]  /*e160*/  LOP3.LUT P0, RZ, R0, 0x3ff, RZ, 0xc0, !PT ;  /* 0x000003ff00ff7812 */ /* 0x000fda000780c0ff */
[----:B------:R-:W-:Y:S05]  /*e170*/  @!P0 BRA `(.L_x_420) ;  /* 0x0000000000408947 */ /* 0x000fea0003800000 */
[----:B------:R-:W-:Y:S01]  /*e180*/  MOV R2, 0x0 ;  /* 0x0000000000027802 */ /* 0x000fe20000000f00 */
[----:B------:R-:W-:Y:S01]  /*e190*/  ULDC.64 UR6, c[0x4][0x90] ;  /* 0x0100240000067ab9 */ /* 0x000fe20000000a00 */
[----:B------:R-:W-:Y:S01]  /*e1a0*/  ULDC.64 UR8, c[0x4][0x98] ;  /* 0x0100260000087ab9 */ /* 0x000fe20000000a00 */
[----:B------:R-:W-:Y:S01]  /*e1b0*/  ULDC.64 UR4, c[0x4][0x8] ;  /* 0x0100020000047ab9 */ /* 0x000fe20000000a00 */
[----:B------:R-:W-:Y:S02]  /*e1c0*/  IMAD.U32 R4, RZ, RZ, UR6 ;  /* 0x00000006ff047e24 */ /* 0x000fe4000f8e00ff */
[----:B------:R-:W0:Y:S01]  /*e1d0*/  LDC.64 R2, c[0x4][R2] ;  /* 0x0100000002027b82 */ /* 0x000e220000000a00 */
[----:B------:R-:W-:Y:S02]  /*e1e0*/  IMAD.U32 R5, RZ, RZ, UR7 ;  /* 0x00000007ff057e24 */ /* 0x000fe4000f8e00ff */
[----:B------:R-:W-:Y:S02]  /*e1f0*/  IMAD.U32 R6, RZ, RZ, UR8 ;  /* 0x00000008ff067e24 */ /* 0x000fe4000f8e00ff */
[----:B------:R-:W-:-:S02]  /*e200*/  IMAD.U32 R7, RZ, RZ, UR9 ;  /* 0x00000009ff077e24 */ /* 0x000fc4000f8e00ff */
[----:B------:R-:W-:Y:S02]  /*e210*/  IMAD.U32 R10, RZ, RZ, UR4 ;  /* 0x00000004ff0a7e24 */ /* 0x000fe4000f8e00ff */
[----:B------:R-:W-:Y:S02]  /*e220*/  IMAD.U32 R11, RZ, RZ, UR5 ;  /* 0x00000005ff0b7e24 */ /* 0x000fe4000f8e00ff */
[----:B------:R-:W-:Y:S02]  /*e230*/  IMAD.MOV.U32 R8, RZ, RZ, 0x70 ;  /* 0x00000070ff087424 */ /* 0x000fe400078e00ff */
[----:B------:R-:W-:Y:S02]  /*e240*/  IMAD.MOV.U32 R12, RZ, RZ, 0x1 ;  /* 0x00000001ff0c7424 */ /* 0x000fe400078e00ff */
[----:B------:R-:W-:-:S07]  /*e250*/  IMAD.MOV.U32 R13, RZ, RZ, RZ ;  /* 0x000000ffff0d7224 */ /* 0x000fce00078e00ff */
[----:B------:R-:W-:-:S07]  /*e260*/  LEPC R20, `(.L_x_420) ;  /* 0x000000001014794e */ /* 0x000fce0000000000 */
[----:B0-----:R-:W-:Y:S05]  /*e270*/  CALL.ABS.NOINC R2 ;  /* 0x0000000002007343 */ /* 0x001fea0003c00000 */
.L_x_420:
[----:B------:R-:W-:Y:S05]  /*e280*/  BSYNC B6 ;  /* 0x0000000000067941 */ /* 0x000fea0003800000 */
.L_x_419:
        /* <DEDUP_REMOVED lines=8> */
[----:B------:R0:W1:Y:S01]  /*e310*/  LDC.64 R2, c[0x4][R34] ;  /* 0x0100000022027b82 */ /* 0x0000620000000a00 */
[----:B------:R-:W-:Y:S02]  /*e320*/  IMAD.U32 R4, RZ, RZ, UR6 ;  /* 0x00000006ff047e24 */ /* 0x000fe4000f8e00ff */
[----:B------:R-:W-:Y:S02]  /*e330*/  IMAD.U32 R5, RZ, RZ, UR7 ;  /* 0x00000007ff057e24 */ /* 0x000fe4000f8e00ff */
[----:B------:R-:W-:Y:S02]  /*e340*/  IMAD.U32 R6, RZ, RZ, UR8 ;  /* 0x00000008ff067e24 */ /* 0x000fe4000f8e00ff */
[----:B------:R-:W-:-:S02]  /*e350*/  IMAD.U32 R7, RZ, RZ, UR9 ;  /* 0x00000009ff077e24 */ /* 0x000fc4000f8e00ff */
[----:B------:R-:W-:Y:S02]  /*e360*/  IMAD.U32 R10, RZ, RZ, UR4 ;  /* 0x00000004ff0a7e24 */ /* 0x000fe4000f8e00ff */
[----:B------:R-:W-:Y:S02]  /*e370*/  IMAD.U32 R11, RZ, RZ, UR5 ;  /* 0x00000005ff0b7e24 */ /* 0x000fe4000f8e00ff */
[----:B------:R-:W-:Y:S02]  /*e380*/  IMAD.MOV.U32 R8, RZ, RZ, 0x70 ;  /* 0x00000070ff087424 */ /* 0x000fe400078e00ff */
[----:B------:R-:W-:Y:S02]  /*e390*/  IMAD.MOV.U32 R12, RZ, RZ, 0x1 ;  /* 0x00000001ff0c7424 */ /* 0x000fe400078e00ff */
[----:B0-----:R-:W-:-:S07]  /*e3a0*/  IMAD.MOV.U32 R13, RZ, RZ, RZ ;  /* 0x000000ffff0d7224 */ /* 0x001fce00078e00ff */
[----:B------:R-:W-:-:S07]  /*e3b0*/  LEPC R20, `(.L_x_423) ;  /* 0x000000001014794e */ /* 0x000fce0000000000 */
[----:B-1----:R-:W-:Y:S05]  /*e3c0*/  CALL.ABS.NOINC R2 ;  /* 0x0000000002007343 */ /* 0x002fea0003c00000 */
.L_x_423:
[----:B------:R0:W1:Y:S01]  /*e3d0*/  LDC.64 R2, c[0x4][R34] ;  /* 0x0100000022027b82 */ /* 0x0000620000000a00 */
[----:B------:R-:W-:Y:S01]  /*e3e0*/  ULDC.64 UR6, c[0x4][0x90] ;  /* 0x0100240000067ab9 */ /* 0x000fe20000000a00 */
[----:B------:R-:W-:Y:S01]  /*e3f0*/  ULDC.64 UR8, c[0x4][0x98] ;  /* 0x0100260000087ab9 */ /* 0x000fe20000000a00 */
[----:B------:R-:W-:Y:S01]  /*e400*/  ULDC.64 UR4, c[0x4][0x18] ;  /* 0x0100060000047ab9 */ /* 0x000fe20000000a00 */
        /* <DEDUP_REMOVED lines=11> */
.L_x_422:
[----:B------:R-:W-:Y:S05]  /*e4c0*/  BSYNC B6 ;  /* 0x0000000000067941 */ /* 0x000fea0003800000 */
.L_x_421:
[----:B------:R-:W0:Y:S01]  /*e4d0*/  S2R R0, SR_TID.X ;  /* 0x0000000000007919 */ /* 0x000e220000002100 */
[----:B------:R-:W-:Y:S01]  /*e4e0*/  ULDC.64 UR4, c[0x0][0x9f8] ;  /* 0x00027e0000047ab9 */ /* 0x000fe20000000a00 */
[----:B------:R-:W1:Y:S01]  /*e4f0*/  LDC R20, c[0x0][0x430] ;  /* 0x00010c00ff147b82 */ /* 0x000e620000000800 */
[----:B------:R-:W-:Y:S01]  /*e500*/  ISETP.NE.U32.AND P0, PT, RZ, UR4, PT ;  /* 0x00000004ff007c0c */ /* 0x000fe2000bf05070 */
[----:B------:R-:W2:Y:S03]  /*e510*/  S2R R34, SR_TID.X ;  /* 0x0000000000227919 */ /* 0x000ea60000002100 */
[----:B------:R-:W-:-:S13]  /*e520*/  ISETP.NE.AND.EX P0, PT, RZ, UR5, PT, P0 ;  /* 0x00000005ff007c0c */ /* 0x000fda000bf05300 */
[----:B------:R-:W-:Y:S01]  /*e530*/  @P0 IADD3 R2, P1, R19, UR4, RZ ;  /* 0x0000000413020c10 */ /* 0x000fe2000ff3e0ff */
[----:B------:R-:W-:-:S03]  /*e540*/  ULDC UR4, c[0x0][0x320] ;  /* 0x0000c80000047ab9 */ /* 0x000fc60000000800 */
[----:B------:R-:W-:Y:S01]  /*e550*/  @P0 IADD3.X R3, R32, UR5, RZ, P1, !PT ;  /* 0x0000000520030c10 */ /* 0x000fe20008ffe4ff */
[----:B------:R-:W3:Y:S04]  /*e560*/  S2R R21, SR_TID.X ;  /* 0x0000000000157919 */ /* 0x000ee80000002100 */
[----:B------:R4:W5:Y:S01]  /*e570*/  @P0 LDG.E R23, desc[UR50][R2.64] ;  /* 0x0000003202170981 */ /* 0x000962000c1e1900 */
[----:B------:R-:W-:Y:S01]  /*e580*/  LOP3.LUT R16, R16, 0xffffffbf, RZ, 0xc0, !PT ;  /* 0xffffffbf10107812 */ /* 0x000fe200078ec0ff */
[----:B------:R-:W-:Y:S01]  /*e590*/  UMOV UR5, 0xffffffff ;  /* 0xffffffff00057882 */ /* 0x000fe20000000000 */
[----:B0-----:R-:W-:Y:S02]  /*e5a0*/  IMAD.SHL.U32 R0, R0, 0x8, RZ ;  /* 0x0000000800007824 */ /* 0x001fe400078e00ff */
[----:B--2---:R-:W-:-:S03]  /*e5b0*/  IMAD.SHL.U32 R34, R34, 0x8, RZ ;  /* 0x0000000822227824 */ /* 0x004fc600078e00ff */
[----:B------:R-:W-:-:S04]  /*e5c0*/  LOP3.LUT R0, R0, 0x38, RZ, 0xc0, !PT ;  /* 0x0000003800007812 */ /* 0x000fc800078ec0ff */
[C---:B------:R-:W-:Y:S02]  /*e5d0*/  LOP3.LUT R4, R0.reuse, 0x40, RZ, 0xfc, !PT ;  /* 0x0000004000047812 */ /* 0x040fe400078efcff */
[----:B------:R-:W-:Y:S02]  /*e5e0*/  LOP3.LUT R0, R0, 0x180, RZ, 0xfc, !PT ;  /* 0x0000018000007812 */ /* 0x000fe400078efcff */
[----:B------:R-:W-:Y:S02]  /*e5f0*/  ISETP.GE.AND P0, PT, R4, UR4, PT ;  /* 0x0000000404007c0c */ /* 0x000fe4000bf06270 */
[----:B------:R-:W-:Y:S02]  /*e600*/  LOP3.LUT R34, R34, 0x38, RZ, 0xc0, !PT ;  /* 0x0000003822227812 */ /* 0x000fe400078ec0ff */
[----:B------:R-:W-:Y:S02]  /*e610*/  ISETP.GE.AND P1, PT, R0, UR4, PT ;  /* 0x0000000400007c0c */ /* 0x000fe4000bf26270 */
[----:B------:R-:W-:-:S02]  /*e620*/  LOP3.LUT R0, R34, 0x1c0, RZ, 0xfc, !PT ;  /* 0x000001c022007812 */ /* 0x000fc400078efcff */
[----:B------:R-:W-:Y:S02]  /*e630*/  LOP3.LUT R34, R34, 0x80, RZ, 0xfc, !PT ;  /* 0x0000008022227812 */ /* 0x000fe400078efcff */
[----:B------:R-:W-:Y:S02]  /*e640*/  SEL R7, RZ, 0x40, P1 ;  /* 0x00000040ff077807 */ /* 0x000fe40000800000 */
[----:B------:R-:W-:Y:S01]  /*e650*/  ISETP.GE.AND P5, PT, R34, UR4, PT ;  /* 0x0000000422007c0c */ /* 0x000fe2000bfa6270 */
[----:B---3--:R-:W-:Y:S01]  /*e660*/  IMAD.SHL.U32 R21, R21, 0x8, RZ ;  /* 0x0000000815157824 */ /* 0x008fe200078e00ff */
[----:B------:R-:W-:Y:S01]  /*e670*/  @P0 LOP3.LUT R16, R16, 0x40, RZ, 0xfc, !PT ;  /* 0x0000004010100812 */ /* 0x000fe200078efcff */
[----:B------:R-:W0:Y:S01]  /*e680*/  S2R R34, SR_TID.X ;  /* 0x0000000000227919 */ /* 0x000e220000002100 */
[----:B------:R-:W-:Y:S02]  /*e690*/  ISETP.GE.AND P0, PT, R0, UR4, PT ;  /* 0x0000000400007c0c */ /* 0x000fe4000bf06270 */
[----:B------:R-:W-:Y:S01]  /*e6a0*/  LOP3.LUT R21, R21, 0x38, RZ, 0xc0, !PT ;  /* 0x0000003815157812 */ /* 0x000fe200078ec0ff */
[----:B------:R-:W2:Y:S01]  /*e6b0*/  S2R R0, SR_TID.X ;  /* 0x0000000000007919 */ /* 0x000ea20000002100 */
[----:B------:R-:W-:-:S02]  /*e6c0*/  LOP3.LUT R16, R16, 0xffffff7f, RZ, 0xc0, !PT ;  /* 0xffffff7f10107812 */ /* 0x000fc400078ec0ff */
[C---:B------:R-:W-:Y:S02]  /*e6d0*/  ISETP.GE.AND P2, PT, R21.reuse, UR4, PT ;  /* 0x0000000415007c0c */ /* 0x040fe4000bf46270 */
[----:B------:R-:W-:Y:S02]  /*e6e0*/  LOP3.LUT R21, R21, 0x140, RZ, 0xfc, !PT ;  /* 0x0000014015157812 */ /* 0x000fe400078efcff */
[----:B------:R-:W-:-:S09]  /*e6f0*/  SEL R8, RZ, 0x80, P0 ;  /* 0x00000080ff087807 */ /* 0x000fd20000000000 */
[----:B------:R-:W-:Y:S02]  /*e700*/  @P2 LOP3.LUT R16, R16, 0x80, RZ, 0xfc, !PT ;  /* 0x0000008010102812 */ /* 0x000fe400078efcff */
[----:B------:R-:W-:Y:S02]  /*e710*/  ISETP.GE.AND P2, PT, R21, UR4, PT ;  /* 0x0000000415007c0c */ /* 0x000fe4000bf46270 */
[----:B------:R-:W-:-:S04]  /*e720*/  LOP3.LUT R16, R16, 0xffffffdf, RZ, 0xc0, !PT ;  /* 0xffffffdf10107812 */ /* 0x000fc800078ec0ff */
[----:B------:R-:W-:Y:S01]  /*e730*/  @P5 LOP3.LUT R16, R16, 0x20, RZ, 0xfc, !PT ;  /* 0x0000002010105812 */ /* 0x000fe200078efcff */
[----:B0-----:R-:W-:-:S03]  /*e740*/  IMAD.SHL.U32 R34, R34, 0x8, RZ ;  /* 0x0000000822227824 */ /* 0x001fc600078e00ff */
[----:B------:R-:W-:Y:S01]  /*e750*/  LOP3.LUT R16, R16, 0xffffffef, RZ, 0xc0, !PT ;  /* 0xffffffef10107812 */ /* 0x000fe200078ec0ff */
[----:B--2---:R-:W-:Y:S01]  /*e760*/  IMAD.SHL.U32 R0, R0, 0x8, RZ ;  /* 0x0000000800007824 */ /* 0x004fe200078e00ff */
[----:B------:R-:W-:-:S04]  /*e770*/  LOP3.LUT R34, R34, 0x38, RZ, 0xc0, !PT ;  /* 0x0000003822227812 */ /* 0x000fc800078ec0ff */
[----:B------:R-:W-:Y:S02]  /*e780*/  LOP3.LUT R0, R0, 0x38, RZ, 0xc0, !PT ;  /* 0x0000003800007812 */ /* 0x000fe400078ec0ff */
[----:B------:R-:W-:Y:S02]  /*e790*/  LOP3.LUT R34, R34, 0x100, RZ, 0xfc, !PT ;  /* 0x0000010022227812 */ /* 0x000fe400078efcff */
[----:B------:R-:W-:Y:S02]  /*e7a0*/  LOP3.LUT R0, R0, 0xc0, RZ, 0xfc, !PT ;  /* 0x000000c000007812 */ /* 0x000fe400078efcff */
[----:B------:R-:W-:Y:S02]  /*e7b0*/  ISETP.GE.AND P3, PT, R34, UR4, PT ;  /* 0x0000000422007c0c */ /* 0x000fe4000bf66270 */
[----:B------:R-:W-:Y:S02]  /*e7c0*/  ISETP.GE.AND P4, PT, R0, UR4, PT ;  /* 0x0000000400007c0c */ /* 0x000fe4000bf86270 */
[----:B------:R-:W-:-:S11]  /*e7d0*/  LEA R0, R35, 0xffffffc0, 0x6 ;  /* 0xffffffc023007811 */ /* 0x000fd600078e30ff */
[----:B------:R-:W-:-:S04]  /*e7e0*/  @P4 LOP3.LUT R16, R16, 0x10, RZ, 0xfc, !PT ;  /* 0x0000001010104812 */ /* 0x000fc800078efcff */
[----:B------:R-:W-:-:S04]  /*e7f0*/  LOP3.LUT R16, R16, 0xfffffffb, RZ, 0xc0, !PT ;  /* 0xfffffffb10107812 */ /* 0x000fc800078ec0ff */
[----:B------:R-:W-:-:S04]  /*e800*/  LOP3.LUT R16, R16, 0xfffffff7, RZ, 0xc0, !PT ;  /* 0xfffffff710107812 */ /* 0x000fc800078ec0ff */
[----:B------:R-:W-:-:S04]  /*e810*/  @P3 LOP3.LUT R16, R16, 0x8, RZ, 0xfc, !PT ;  /* 0x0000000810103812 */ /* 0x000fc800078efcff */
[----:B------:R-:W-:Y:S01]  /*e820*/  @P2 LOP3.LUT R16, R16, 0x4, RZ, 0xfc, !PT ;  /* 0x0000000410102812 */ /* 0x000fe200078efcff */
[----:B-1--4-:R-:W-:Y:S06]  /*e830*/  BRA.DIV UR5, `(.L_x_424) ;  /* 0x0000003e05fc7947 */ /* 0x012fec000b800000 */
.L_x_489:
[----:B------:R-:W0:Y:S01]  /*e840*/  S2R R10, SR_TID.X ;  /* 0x00000000000a7919 */ /* 0x000e220000002100 */
[----:B------:R-:W-:Y:S01]  /*e850*/  ISETP.NE.AND P1, PT, R20, 0x1, PT ;  /* 0x000000011400780c */ /* 0x000fe20003f25270 */
[----:B------:R-:W-:Y:S01]  /*e860*/  IMAD.MOV.U32 R34, RZ, RZ, RZ ;  /* 0x000000ffff227224 */ /* 0x000fe200078e00ff */
[----:B-----5:R-:W-:Y:S02]  /*e870*/  SHF.R.S32.HI R32, RZ, 0x1f, R23 ;  /* 0x0000001fff207819 */ /* 0x020fe40000011417 */
[C---:B------:R-:W-:Y:S02]  /*e880*/  LOP3.LUT P6, RZ, R16.reuse, 0x80, RZ, 0xc0, !PT ;  /* 0x0000008010ff7812 */ /* 0x040fe400078cc0ff */
[----:B------:R-:W-:-:S07]  /*e890*/  LOP3.LUT R16, R16, 0xfffff7ff, RZ, 0xc0, !PT ;  /* 0xfffff7ff10107812 */ /* 0x000fce00078ec0ff */
[----:B------:R-:W1:Y:S01]  /*e8a0*/  @P1 LDC R3, c[0x0][0x434] ;  /* 0x00010d00ff031b82 */ /* 0x000e620000000800 */
[----:B------:R-:W-:-:S07]  /*e8b0*/  @P1 LOP3.LUT R16, R16, 0x800, RZ, 0xfc, !PT ;  /* 0x0000080010101812 */ /* 0x000fce00078efcff */
[----:B------:R-:W2:Y:S01]  /*e8c0*/  @P1 LDC R2, c[0x0][0x438] ;  /* 0x00010e00ff021b82 */ /* 0x000ea20000000800 */
[----:B0-----:R-:W-:-:S05]  /*e8d0*/  IMAD.SHL.U32 R10, R10, 0x10, RZ ;  /* 0x000000100a0a7824 */ /* 0x001fca00078e00ff */
[----:B------:R-:W-:-:S05]  /*e8e0*/  LOP3.LUT R10, R36, 0x70, R10, 0xf8, !PT ;  /* 0x00000070240a7812 */ /* 0x000fca00078ef80a */
[----:B------:R-:W-:-:S05]  /*e8f0*/  IMAD.IADD R35, R10, 0x1, R0 ;  /* 0x000000010a237824 */ /* 0x000fca00078e0200 */
[C---:B------:R-:W-:Y:S01]  /*e900*/  ISETP.GE.AND P0, PT, R35.reuse, R28, PT ;  /* 0x0000001c2300720c */ /* 0x040fe20003f06270 */
[----:B------:R-:W-:-:S03]  /*e910*/  IMAD.IADD R35, R35, 0x1, R31 ;  /* 0x0000000123237824 */ /* 0x000fc600078e021f */
[----:B------:R-:W-:Y:S01]  /*e920*/  ISETP.GT.U32.OR P0, PT, R10, 0x3f, P0 ;  /* 0x0000003f0a00780c */ /* 0x000fe20000704470 */
[----:B-1----:R-:W-:-:S04]  /*e930*/  @P1 IMAD.HI.U32 R3, R35, R3, RZ ;  /* 0x0000000323031227 */ /* 0x002fc800078e00ff */
[----:B------:R-:W-:Y:S01]  /*e940*/  IMAD.MOV.U32 R6, RZ, RZ, R35 ;  /* 0x000000ffff067224 */ /* 0x000fe200078e0023 */
[----:B--2---:R-:W-:-:S07]  /*e950*/  @P1 SHF.R.U32.HI R6, RZ, R2, R3 ;  /* 0x00000002ff061219 */ /* 0x004fce0000011603 */
[----:B------:R-:W0:Y:S01]  /*e960*/  @!P0 LDC.64 R4, c[0x0][0x428] ;  /* 0x00010a00ff048b82 */ /* 0x000e220000000a00 */
[--C-:B------:R-:W-:Y:S01]  /*e970*/  @!P0 SHF.R.S32.HI R3, RZ, 0x1f, R6.reuse ;  /* 0x0000001fff038819 */ /* 0x100fe20000011406 */
[----:B------:R-:W-:Y:S02]  /*e980*/  @!P0 IMAD.MOV.U32 R2, RZ, RZ, R6 ;  /* 0x000000ffff028224 */ /* 0x000fe400078e0006 */
[-C--:B0-----:R-:W-:Y:S02]  /*e990*/  @!P0 IMAD R9, R32, R4.reuse, RZ ;  /* 0x0000000420098224 */ /* 0x081fe400078e02ff */
[----:B------:R-:W-:-:S04]  /*e9a0*/  @!P0 IMAD.WIDE.U32 R2, R23, R4, R2 ;  /* 0x0000000417028225 */ /* 0x000fc800078e0002 */
[----:B------:R-:W-:Y:S02]  /*e9b0*/  @!P0 IMAD R9, R23, R5, R9 ;  /* 0x0000000517098224 */ /* 0x000fe400078e0209 */
[----:B------:R-:W0:Y:S02]  /*e9c0*/  @!P0 LDC.64 R4, c[0x0][0x418] ;  /* 0x00010600ff048b82 */ /* 0x000e240000000a00 */
[----:B------:R-:W-:Y:S01]  /*e9d0*/  @!P0 IMAD.IADD R3, R3, 0x1, R9 ;  /* 0x0000000103038824 */ /* 0x000fe200078e0209 */
[----:B0-----:R-:W-:-:S04]  /*e9e0*/  @!P0 LEA R4, P1, R2, R4, 0x2 ;  /* 0x0000000402048211 */ /* 0x001fc800078210ff */
[----:B------:R-:W-:Y:S02]  /*e9f0*/  @!P0 LEA.HI.X R5, R2, R5, R3, 0x2, P1 ;  /* 0x0000000502058211 */ /* 0x000fe400008f1403 */
[----:B------:R-:W-:Y:S02]  /*ea00*/  LOP3.LUT P1, RZ, R16, 0x40, RZ, 0xc0, !PT ;  /* 0x0000004010ff7812 */ /* 0x000fe4000782c0ff */
[----:B------:R-:W-:Y:S01]  /*ea10*/  SEL R3, RZ, 0x1, P6 ;  /* 0x00000001ff037807 */ /* 0x000fe20003000000 */
[----:B------:R0:W5:Y:S01]  /*ea20*/  @!P0 LDG.E R34, desc[UR50][R4.64] ;  /* 0x0000003204228981 */ /* 0x000162000c1e1900 */
[----:B------:R-:W-:Y:S02]  /*ea30*/  SEL R2, RZ, 0xffffffff, P1 ;  /* 0xffffffffff027807 */ /* 0x000fe40000800000 */
[----:B------:R-:W-:Y:S02]  /*ea40*/  ISETP.GT.U32.AND P1, PT, R10, 0x3f, PT ;  /* 0x0000003f0a00780c */ /* 0x000fe40003f24070 */
[----:B------:R-:W-:Y:S01]  /*ea50*/  LOP3.LUT R16, R16, 0xfffffbff, RZ, 0xc0, !PT ;  /* 0xfffffbff10107812 */ /* 0x000fe200078ec0ff */
[----:B------:R-:W-:Y:S01]  /*ea60*/  IMAD.SHL.U32 R2, R2, 0x2, RZ ;  /* 0x0000000202027824 */ /* 0x000fe200078e00ff */
[----:B------:R-:W-:-:S02]  /*ea70*/  LOP3.LUT R26, R26, 0xffff, RZ, 0xc0, !PT ;  /* 0x0000ffff1a1a7812 */ /* 0x000fc400078ec0ff */
[----:B0-----:R-:W-:Y:S02]  /*ea80*/  SEL R4, RZ, 0x8, P4 ;  /* 0x00000008ff047807 */ /* 0x001fe40002000000 */
[----:B------:R-:W-:Y:S02]  /*ea90*/  LOP3.LUT R2, R2, 0x2, R3, 0xe2, !PT ;  /* 0x0000000202027812 */ /* 0x000fe400078ee203 */
[----:B------:R-:W-:-:S04]  /*eaa0*/  SEL R3, RZ, 0x4, P5 ;  /* 0x00000004ff037807 */ /* 0x000fc80002800000 */
[----:B------:R-:W-:Y:S02]  /*eab0*/  LOP3.LUT R2, R4, R2, R3, 0xfe, !PT ;  /* 0x0000000204027212 */ /* 0x000fe400078efe03 */
[----:B------:R-:W-:Y:S02]  /*eac0*/  SEL R3, RZ, 0x10, P3 ;  /* 0x00000010ff037807 */ /* 0x000fe40001800000 */
[----:B------:R-:W-:-:S04]  /*ead0*/  SEL R4, RZ, 0x20, P2 ;  /* 0x00000020ff047807 */ /* 0x000fc80001000000 */
[----:B------:R-:W-:Y:S01]  /*eae0*/  LOP3.LUT R2, R4, R2, R3, 0xfe, !PT ;  /* 0x0000000204027212 */ /* 0x000fe200078efe03 */
[----:B------:R-:W-:-:S03]  /*eaf0*/  IMAD.U32 R3, RZ, RZ, UR36 ;  /* 0x00000024ff037e24 */ /* 0x000fc6000f8e00ff */
[----:B------:R-:W-:Y:S01]  /*eb00*/  LOP3.LUT R7, R2, R7, RZ, 0xfc, !PT ;  /* 0x0000000702077212 */ /* 0x000fe200078efcff */
[----:B------:R-:W-:Y:S01]  /*eb10*/  IMAD.MOV R2, RZ, RZ, -R6 ;  /* 0x000000ffff027224 */ /* 0x000fe200078e0a06 */
[----:B------:R-:W-:-:S03]  /*eb20*/  ISETP.NE.AND P0, PT, R3, 0x3, PT ;  /* 0x000000030300780c */ /* 0x000fc60003f05270 */
[----:B------:R-:W-:Y:S01]  /*eb30*/  IMAD R35, R20, R2, R35 ;  /* 0x0000000214237224 */ /* 0x000fe200078e0223 */
[----:B------:R-:W-:Y:S01]  /*eb40*/  LOP3.LUT R2, R7, R8, RZ, 0xfc, !PT ;  /* 0x0000000807027212 */ /* 0x000fe200078efcff */
[----:B------:R0:W-:Y:S04]  /*eb50*/  STL [R1+0x28], R7 ;  /* 0x0000280701007387 */ /* 0x0001e80000100800 */
[----:B------:R0:W-:Y:S04]  /*eb60*/  STL [R1], R2 ;  /* 0x0000000201007387 */ /* 0x0001e80000100800 */
[----:B------:R-:W-:-:S04]  /*eb70*/  @P0 LOP3.LUT R16, R16, 0x400, RZ, 0xfc, !PT ;  /* 0x0000040010100812 */ /* 0x000fc800078efcff */
[----:B------:R-:W-:-:S04]  /*eb80*/  LOP3.LUT R16, R16, 0xfffffffe, RZ, 0xc0, !PT ;  /* 0xfffffffe10107812 */ /* 0x000fc800078ec0ff */
[----:B------:R-:W-:Y:S01]  /*eb90*/  @P1 LOP3.LUT R16, R16, 0x1, RZ, 0xfc, !PT ;  /* 0x0000000110101812 */ /* 0x000fe200078efcff */
[----:B0-----:R-:W-:Y:S06]  /*eba0*/  @!P0 BRA `(.L_x_425) ;  /* 0x0000000000048947 */ /* 0x001fec0003800000 */
[----:B------:R-:W-:Y:S01]  /*ebb0*/  BPT.TRAP 0x1 ;  /* 0x000000040000795c */ /* 0x000fe20000300000 */
.L_x_425:
[----:B------:R-:W-:Y:S01]  /*ebc0*/  IADD3 R28, -R36, R28, -R0 ;  /* 0x0000001c241c7210 */ /* 0x000fe20007ffe900 */
[----:B------:R-:W-:Y:S01]  /*ebd0*/  IMAD R19, R18, 0x8, R17 ;  /* 0x0000000812137824 */ /* 0x000fe200078e0211 */
[----:B------:R-:W-:Y:S01]  /*ebe0*/  SHF.L.U32 R0, R22, 0x1f, RZ ;  /* 0x0000001f16007819 */ /* 0x000fe200000006ff */
[----:B------:R-:W-:Y:S03]  /*ebf0*/  BSSY B0, `(.L_x_426) ;  /* 0x0000003000007945 */ /* 0x000fe60003800000 */
[----:B------:R-:W0:Y:S02]  /*ec00*/  SYNCS.PHASECHK.TRANS64.TRYWAIT P0, [R19+URZ+0x28c40], R0 ;  /* 0x028c4000130075a7 */ /* 0x000e24000800017f */
[----:B0-----:R-:W-:Y:S05]  /*ec10*/  @!P0 BRA `(.L_x_427) ;  /* 0x0000003c00388947 */ /* 0x001fea0003800000 */
.L_x_490:
[----:B------:R-:W-:Y:S05]  /*ec20*/  BSYNC B0 ;  /* 0x0000000000007941 */ /* 0x000fea0003800000 */
.L_x_426:
[----:B------:R-:W1:Y:S01]  /*ec30*/  S2R R7, SR_TID.X ;  /* 0x0000000000077919 */ /* 0x000e620000002100 */
[----:B0-----:R-:W-:Y:S01]  /*ec40*/  SHF.R.S32.HI R0, RZ, 0x1f, R35 ;  /* 0x0000001fff007819 */ /* 0x001fe20000011423 */
[----:B------:R-:W-:Y:S01]  /*ec50*/  ULDC.64 UR4, c[0x0][0x300] ;  /* 0x0000c00000047ab9 */ /* 0x000fe20000000a00 */
[----:B-----5:R-:W-:Y:S01]  /*ec60*/  SHF.R.S32.HI R4, RZ, 0x1f, R34 ;  /* 0x0000001fff047819 */ /* 0x020fe20000011422 */
[----:B------:R-:W-:Y:S01]  /*ec70*/  IMAD.WIDE.U32 R2, R35, UR4, RZ ;  /* 0x0000000423027c25 */ /* 0x000fe2000f8e00ff */
[----:B------:R-:W-:Y:S01]  /*ec80*/  ULDC.64 UR6, c[0x0][0x2e8] ;  /* 0x0000ba0000067ab9 */ /* 0x000fe20000000a00 */
[----:B------:R0:W-:Y:S01]  /*ec90*/  STL [R1+0x1c], R0 ;  /* 0x00001c0001007387 */ /* 0x0001e20000100800 */
[----:B------:R-:W-:-:S03]  /*eca0*/  LOP3.LUT R16, R16, 0xfffffffd, RZ, 0xc0, !PT ;  /* 0xfffffffd10107812 */ /* 0x000fc600078ec0ff */
[----:B------:R2:W-:Y:S01]  /*ecb0*/  STL [R1+0x20], R4 ;  /* 0x0000200401007387 */ /* 0x0005e20000100800 */
[----:B0-----:R-:W-:-:S04]  /*ecc0*/  IMAD R0, R0, UR4, RZ ;  /* 0x0000000400007c24 */ /* 0x001fc8000f8e02ff */
[----:B------:R-:W-:Y:S01]  /*ecd0*/  IMAD R0, R35, UR5, R0 ;  /* 0x0000000523007c24 */ /* 0x000fe2000f8e0200 */
[----:B------:R-:W-:-:S03]  /*ece0*/  ULDC.64 UR4, c[0x0][0x310] ;  /* 0x0000c40000047ab9 */ /* 0x000fc60000000a00 */
[----:B------:R-:W-:Y:S02]  /*ecf0*/  IMAD.IADD R3, R3, 0x1, R0 ;  /* 0x0000000103037824 */ /* 0x000fe400078e0200 */
[----:B------:R-:W-:Y:S02]  /*ed00*/  IMAD R0, R4, UR4, RZ ;  /* 0x0000000404007c24 */ /* 0x000fe4000f8e02ff */
[----:B------:R-:W-:-:S04]  /*ed10*/  IMAD.WIDE.U32 R2, R34, UR4, R2 ;  /* 0x0000000422027c25 */ /* 0x000fc8000f8e0002 */
[----:B------:R-:W-:Y:S01]  /*ed20*/  IMAD R0, R34, UR5, R0 ;  /* 0x0000000522007c24 */ /* 0x000fe2000f8e0200 */
[----:B------:R-:W-:Y:S01]  /*ed30*/  ULDC.64 UR4, c[0x0][0x308] ;  /* 0x0000c20000047ab9 */ /* 0x000fe20000000a00 */
[----:B-1----:R-:W-:Y:S02]  /*ed40*/  IMAD.SHL.U32 R7, R7, 0x8, RZ ;  /* 0x0000000807077824 */ /* 0x002fe400078e00ff */
[----:B------:R-:W-:Y:S02]  /*ed50*/  IMAD.IADD R3, R3, 0x1, R0 ;  /* 0x0000000103037824 */ /* 0x000fe400078e0200 */
[----:B--2---:R-:W-:Y:S01]  /*ed60*/  IMAD R4, R18, 0x1000, R33 ;  /* 0x0000100012047824 */ /* 0x004fe200078e0221 */
[----:B------:R-:W-:Y:S01]  /*ed70*/  LOP3.LUT R7, R7, 0x38, RZ, 0xc0, !PT ;  /* 0x0000003807077812 */ /* 0x000fe200078ec0ff */
[C---:B------:R-:W-:Y:S01]  /*ed80*/  IMAD.WIDE.U32 R2, R26.reuse, UR4, R2 ;  /* 0x000000041a027c25 */ /* 0x040fe2000f8e0002 */
[----:B------:R-:W-:Y:S02]  /*ed90*/  ULDC UR4, c[0x0][0x2f4] ;  /* 0x0000bd0000047ab9 */ /* 0x000fe40000000800 */
[----:B------:R-:W-:Y:S01]  /*eda0*/  ISETP.GE.AND P2, PT, R7, UR4, PT ;  /* 0x0000000407007c0c */ /* 0x000fe2000bf46270 */
[----:B------:R-:W-:Y:S01]  /*edb0*/  IMAD R5, R26, UR5, R3 ;  /* 0x000000051a057c24 */ /* 0x000fe2000f8e0203 */
[----:B------:R-:W-:Y:S01]  /*edc0*/  LEA R0, P0, R2, UR6, 0x1 ;  /* 0x0000000602007c11 */ /* 0x000fe2000f8008ff */
[----:B------:R-:W-:-:S03]  /*edd0*/  UMOV UR5, 0xffffffff ;  /* 0xffffffff00057882 */ /* 0x000fc60000000000 */
[----:B------:R-:W-:Y:S02]  /*ede0*/  LEA.HI.X R5, R2, UR7, R5, 0x1, P0 ;  /* 0x0000000702057c11 */ /* 0x000fe400080f0c05 */
[----:B------:R-:W-:-:S05]  /*edf0*/  ISETP.GE.AND P0, PT, R28, 0x1, PT ;  /* 0x000000011c00780c */ /* 0x000fca0003f06270 */
[----:B------:R-:W-:Y:S01]  /*ee00*/  @P2 LOP3.LUT R16, R16, 0x2, RZ, 0xfc, !PT ;  /* 0x0000000210102812 */ /* 0x000fe200078efcff */
[----:B------:R-:W-:Y:S07]  /*ee10*/  BRA.DIV UR5, `(.L_x_428) ;  /* 0x0000003a05cc7947 */ /* 0x000fee000b800000 */
[----:B------:R-:W0:Y:S01]  /*ee20*/  SHFL.IDX PT, R3, R0, RZ, 0x181f ;  /* 0x00181fff00037589 */ /* 0x000e2200000e0000 */
[----:B------:R-:W-:-:S03]  /*ee30*/  @P0 IMAD R6, R4, 0x2, R17 ;  /* 0x0000000204060824 */ /* 0x000fc600078e0211 */
[----:B------:R-:W1:Y:S01]  /*ee40*/  SHFL.IDX PT, R2, R5, RZ, 0x181f ;  /* 0x00181fff05027589 */ /* 0x000e6200000e0000 */
[----:B0-----:R-:W-:-:S05]  /*ee50*/  @P0 LEA R3, P1, R7, R3, 0x1 ;  /* 0x0000000307030211 */ /* 0x001fca00078208ff */
[----:B-1----:R-:W-:-:S05]  /*ee60*/  @P0 IMAD.X R2, RZ, RZ, R2, P1 ;  /* 0x000000ffff020224 */ /* 0x002fca00008e0602 */
[----:B------:R-:W-:-:S04]  /*ee70*/  @P0 LOP3.LUT R3, R3, R2, RZ, 0x3c, !PT ;  /* 0x0000000203030212 */ /* 0x000fc800078e3cff */
[----:B------:R-:W-:-:S04]  /*ee80*/  @P0 LOP3.LUT R2, R3, R2, RZ, 0x3c, !PT ;  /* 0x0000000203020212 */ /* 0x000fc800078e3cff */
[----:B------:R-:W-:-:S05]  /*ee90*/  @P0 LOP3.LUT R3, R3, R2, RZ, 0x3c, !PT ;  /* 0x0000000203030212 */ /* 0x000fca00078e3cff */
[----:B------:R-:W-:Y:S01]  /*eea0*/  @!PT LDS RZ, [RZ] ;  /* 0x00000000fffff984 */ /* 0x000fe20000000800 */
[----:B------:R0:W-:Y:S01]  /*eeb0*/  @P0 LDGSTS.E.BYPASS.LTC128B.128 [R6+0x22400], desc[UR50][R2.64], !P2 ;  /* 0x2240000002060fae */ /* 0x0001e2000d101d72 */
[----:B------:R-:W-:-:S03]  /*eec0*/  ISETP.GE.AND P0, PT, R28, 0x11, PT ;  /* 0x000000111c00780c */ /* 0x000fc60003f06270 */
[----:B0-----:R-:W0:Y:S10]  /*eed0*/  SHFL.IDX PT, R3, R0, 0x1, 0x181f ;  /* 0x00381f0000037f89 */ /* 0x001e3400000e0000 */
[----:B------:R-:W-:Y:S01]  /*eee0*/  @P0 IMAD R6, R4, 0x2, R17 ;  /* 0x0000000204060824 */ /* 0x000fe200078e0211 */
[----:B------:R-:W1:Y:S01]  /*eef0*/  SHFL.IDX PT, R2, R5, 0x1, 0x181f ;  /* 0x00381f0005027f89 */ /* 0x000e6200000e0000 */
[----:B0-----:R-:W-:-:S05]  /*ef00*/  @P0 LEA R3, P1, R7, R3, 0x1 ;  /* 0x0000000307030211 */ /* 0x001fca00078208ff */
[----:B-1----:R-:W-:-:S05]  /*ef10*/  @P0 IMAD.X R2, RZ, RZ, R2, P1 ;  /* 0x000000ffff020224 */ /* 0x002fca00008e0602 */
[----:B------:R-:W-:-:S04]  /*ef20*/  @P0 LOP3.LUT R3, R3, R2, RZ, 0x3c, !PT ;  /* 0x0000000203030212 */ /* 0x000fc800078e3cff */
[----:B------:R-:W-:-:S04]  /*ef30*/  @P0 LOP3.LUT R2, R3, R2, RZ, 0x3c, !PT ;  /* 0x0000000203020212 */ /* 0x000fc800078e3cff */
[----:B------:R-:W-:-:S05]  /*ef40*/  @P0 LOP3.LUT R3, R3, R2, RZ, 0x3c, !PT ;  /* 0x0000000203030212 */ /* 0x000fca00078e3cff */
[----:B------:R0:W-:Y:S01]  /*ef50*/  @P0 LDGSTS.E.BYPASS.LTC128B.128 [R6+0x22c00], desc[UR50][R2.64], !P2 ;  /* 0x22c0000002060fae */ /* 0x0001e2000d101d72 */
[----:B------:R-:W-:-:S03]  /*ef60*/  ISETP.GE.AND P0, PT, R28, 0x21, PT ;  /* 0x000000211c00780c */ /* 0x000fc60003f06270 */
[----:B0-----:R-:W0:Y:S10]  /*ef70*/  SHFL.IDX PT, R3, R0, 0x2, 0x181f ;  /* 0x00581f0000037f89 */ /* 0x001e3400000e0000 */
[----:B------:R-:W-:Y:S01]  /*ef80*/  @P0 IMAD R6, R4, 0x2, R17 ;  /* 0x0000000204060824 */ /* 0x000fe200078e0211 */
[----:B------:R-:W1:Y:S04]  /*ef90*/  SHFL.IDX PT, R2, R5, 0x2, 0x181f ;  /* 0x00581f0005027f89 */ /* 0x000e6800000e0000 */
[----:B------:R-:W2:Y:S04]  /*efa0*/  SHFL.IDX PT, R5, R5, 0x3, 0x181f ;  /* 0x00781f0005057f89 */ /* 0x000ea800000e0000 */
[----:B------:R-:W3:Y:S01]  /*efb0*/  SHFL.IDX PT, R0, R0, 0x3, 0x181f ;  /* 0x00781f0000007f89 */ /* 0x000ee200000e0000 */
[----:B0-----:R-:W-:-:S05]  /*efc0*/  @P0 LEA R3, P1, R7, R3, 0x1 ;  /* 0x0000000307030211 */ /* 0x001fca00078208ff */
[----:B-1----:R-:W-:-:S05]  /*efd0*/  @P0 IMAD.X R2, RZ, RZ, R2, P1 ;  /* 0x000000ffff020224 */ /* 0x002fca00008e0602 */
[----:B------:R-:W-:-:S04]  /*efe0*/  @P0 LOP3.LUT R3, R3, R2, RZ, 0x3c, !PT ;  /* 0x0000000203030212 */ /* 0x000fc800078e3cff */
[----:B------:R-:W-:-:S04]  /*eff0*/  @P0 LOP3.LUT R2, R3, R2, RZ, 0x3c, !PT ;  /* 0x0000000203020212 */ /* 0x000fc800078e3cff */
[----:B------:R-:W-:-:S05]  /*f000*/  @P0 LOP3.LUT R3, R3, R2, RZ, 0x3c, !PT ;  /* 0x0000000203030212 */ /* 0x000fca00078e3cff */
[----:B--23--:R0:W-:Y:S02]  /*f010*/  @P0 LDGSTS.E.BYPASS.LTC128B.128 [R6+0x23400], desc[UR50][R2.64], !P2 ;  /* 0x2340000002060fae */ /* 0x00c1e4000d101d72 */
.L_x_500:
[----:B------:R-:W-:-:S13]  /*f020*/  ISETP.GE.AND P0, PT, R28, 0x31, PT ;  /* 0x000000311c00780c */ /* 0x000fda0003f06270 */
[----:B01----:R-:W-:Y:S01]  /*f030*/  @P0 LEA R2, P1, R7, R0, 0x1 ;  /* 0x0000000007020211 */ /* 0x003fe200078208ff */
[----:B------:R-:W-:-:S04]  /*f040*/  @P0 IMAD R4, R4, 0x2, R17 ;  /* 0x0000000204040824 */ /* 0x000fc800078e0211 */
[----:B------:R-:W-:-:S05]  /*f050*/  @P0 IMAD.X R3, RZ, RZ, R5, P1 ;  /* 0x000000ffff030224 */ /* 0x000fca00008e0605 */
[----:B------:R-:W-:Y:S01]  /*f060*/  @!PT LDS RZ, [RZ] ;  /* 0x00000000fffff984 */ /* 0x000fe20000000800 */
[----:B------:R-:W-:Y:S01]  /*f070*/  @!PT LDS RZ, [RZ] ;  /* 0x00000000fffff984 */ /* 0x000fe20000000800 */
[----:B------:R-:W-:Y:S01]  /*f080*/  @!PT LDS RZ, [RZ] ;  /* 0x00000000fffff984 */ /* 0x000fe20000000800 */
[----:B------:R0:W-:Y:S01]  /*f090*/  @P0 LDGSTS.E.BYPASS.LTC128B.128 [R4+0x23c00], desc[UR50][R2.64], !P2 ;  /* 0x23c0000002040fae */ /* 0x0001e2000d101d72 */
[----:B------:R-:W-:Y:S01]  /*f0a0*/  PLOP3.LUT P0, PT, PT, PT, PT, 0x80, 0x0 ;  /* 0x000000000000781c */ /* 0x000fe20003f0f070 */
[----:B------:R-:W-:-:S12]  /*f0b0*/  NOP ;  /* 0x0000000000007918 */ /* 0x000fd80000000000 */
.L_x_429:
[----:B------:R-:W-:Y:S02]  /*f0c0*/  PLOP3.LUT P1, PT, P1, P0, PT, 0xa2, 0x0 ;  /* 0x000000000000781c */ /* 0x000fe40000f21472 */
[----:B------:R-:W-:-:S08]  /*f0d0*/  @P0 R2UR P1, UR4, R19 ;  /* 0x00000000130402ca */ /* 0x000fd00000020000 */
[----:B------:R-:W-:-:S05]  /*f0e0*/  @P0 PLOP3.LUT P0, PT, P1, PT, PT, 0x80, 0x0 ;  /* 0x000000000000081c */ /* 0x000fca0000f0f070 */
[----:B------:R-:W-:Y:S01]  /*f0f0*/  @!P1 SYNCS.ARRIVE.TRANS64.RED.A0T1 RZ, [UR4+0x28c30], RZ ;  /* 0x028c30ffffff99a7 */ /* 0x000fe20008200404 */
[----:B------:R-:W-:Y:S07]  /*f100*/  @!P1 ARRIVES.LDGSTSBAR.64.TRANSCNT [UR4+0x28c30] ;  /* 0x028c3000ff0099b0 */ /* 0x000fee0008000a84 */
[----:B------:R-:W-:Y:S05]  /*f110*/  @P0 BRA.U.ANY `(.L_x_429) ;  /* 0xfffffffd00e80947 */ /* 0x000fea000393ffff */
[----:B------:R-:W-:Y:S01]  /*f120*/  NOP ;  /* 0x0000000000007918 */ /* 0x000fe20000000000 */
[----:B------:R-:W-:-:S05]  /*f130*/  IMAD.U32 R0, RZ, RZ, UR36 ;  /* 0x00000024ff007e24 */ /* 0x000fca000f8e00ff */
[----:B------:R-:W-:-:S13]  /*f140*/  ISETP.NE.AND P2, PT, R0, 0x3, PT ;  /* 0x000000030000780c */ /* 0x000fda0003f45270 */
[----:B------:R-:W-:Y:S05]  /*f150*/  @!P2 BRA `(.L_x_430) ;  /* 0x000000000004a947 */ /* 0x000fea0003800000 */
[----:B------:R-:W-:Y:S01]  /*f160*/  BPT.TRAP 0x1 ;  /* 0x000000040000795c */ /* 0x000fe20000300000 */
.L_x_430:
[----:B------:R1:W5:Y:S01]  /*f170*/  LDL.LU R0, [R1+0x4] ;  /* 0x0000040001007983 */ /* 0x0003620000300800 */
[----:B------:R-:W-:Y:S01]  /*f180*/  LOP3.LUT P0, RZ, R16, 0x100, RZ, 0xc0, !PT ;  /* 0x0000010010ff7812 */ /* 0x000fe2000780c0ff */
[----:B------:R1:W-:Y:S02]  /*f190*/  SYNCS.ARRIVE.TRANS64.A1T0 RZ, [R19+URZ+0x28c30], RZ ;  /* 0x028c30ff13ff79a7 */ /* 0x0003e4000810003f */
[----:B0-----:R1:W5:Y:S10]  /*f1a0*/  LDL R3, [R1] ;  /* 0x0000000001037983 */ /* 0x0013740000100800 */
[----:B------:R-:W-:Y:S05]  /*f1b0*/  WARPSYNC.ALL ;  /* 0x0000000000007948 */ /* 0x000fea0003800000 */
[----:B------:R-:W-:Y:S01]  /*f1c0*/  SEL R2, R29, RZ, !P0 ;  /* 0x000000ff1d027207 */ /* 0x000fe20004000000 */
[----:B------:R-:W-:Y:S01]  /*f1d0*/  ULDC.64 UR4, c[0x0][0x298] ;  /* 0x0000a60000047ab9 */ /* 0x000fe20000000a00 */
[----:B------:R-:W-:Y:S01]  /*f1e0*/  BSSY B6, `(.L_x_431) ;  /* 0x0000020000067945 */ /* 0x000fe20003800000 */
[----:B------:R-:W-:Y:S02]  /*f1f0*/  IMAD.WIDE.U32 R4, R37, UR4, RZ ;  /* 0x0000000425047c25 */ /* 0x000fe4000f8e00ff */
[----:B------:R0:W-:Y:S02]  /*f200*/  STL [R1+0x18], R2 ;  /* 0x0000180201007387 */ /* 0x0001e40000100800 */
[----:B0-----:R-:W-:Y:S01]  /*f210*/  VIADD R2, R17, 0x20400 ;  /* 0x0002040011027836 */ /* 0x001fe20000000000 */
[----:B------:R-:W-:Y:S01]  /*f220*/  BAR.SYNC.DEFER_BLOCKING 0x8, 0x100 ;  /* 0x0204000000007b1d */ /* 0x000fe20000010000 */
[----:B-----5:R-:W-:-:S03]  /*f230*/  SEL R0, R0, RZ, !P0 ;  /* 0x000000ff00007207 */ /* 0x020fc60004000000 */
[----:B------:R-:W-:Y:S02]  /*f240*/  LOP3.LUT P0, RZ, R2, 0x3ff, RZ, 0xc0, !PT ;  /* 0x000003ff02ff7812 */ /* 0x000fe4000780c0ff */
[----:B------:R-:W-:Y:S01]  /*f250*/  PRMT R29, R3, 0x8880, RZ ;  /* 0x00008880031d7816 */ /* 0x000fe200000000ff */
[----:B------:R0:W-:Y:S03]  /*f260*/  STL [R1+0x4], R0 ;  /* 0x0000040001007387 */ /* 0x0001e60000100800 */
[----:B------:R-:W-:Y:S01]  /*f270*/  PRMT R29, R29, 0x7710, RZ ;  /* 0x000077101d1d7816 */ /* 0x000fe200000000ff */
[----:B------:R2:W-:Y:S01]  /*f280*/  STL.64 [R1+0x10], R4 ;  /* 0x0000100401007387 */ /* 0x0005e20000100a00 */
[----:B0-----:R-:W-:-:S05]  /*f290*/  SHF.R.S32.HI R0, RZ, 0x1f, R37 ;  /* 0x0000001fff007819 */ /* 0x001fca0000011425 */
[----:B------:R-:W-:-:S04]  /*f2a0*/  IMAD R0, R0, UR4, RZ ;  /* 0x0000000400007c24 */ /* 0x000fc8000f8e02ff */
[----:B------:R-:W-:-:S04]  /*f2b0*/  IMAD R0, R37, UR5, R0 ;  /* 0x0000000525007c24 */ /* 0x000fc8000f8e0200 */
[----:B------:R-:W-:Y:S01]  /*f2c0*/  IMAD.IADD R37, R5, 0x1, R0 ;  /* 0x0000000105257824 */ /* 0x000fe200078e0200 */
[----:B--2---:R-:W-:Y:S06]  /*f2d0*/  @!P0 BRA `(.L_x_432) ;  /* 0x0000000000408947 */ /* 0x004fec0003800000 */
        /* <DEDUP_REMOVED lines=15> */
[----:B01----:R-:W-:Y:S05]  /*f3d0*/  CALL.ABS.NOINC R2 ;  /* 0x0000000002007343 */ /* 0x003fea0003c00000 */
.L_x_432:
[----:B------:R-:W-:Y:S05]  /*f3e0*/  BSYNC B6 ;  /* 0x0000000000067941 */ /* 0x000fea0003800000 */
.L_x_431:
[----:B------:R-:W2:Y:S01]  /*f3f0*/  LDL.LU.64 R2, [R1+0x10] ;  /* 0x0000100001027983 */ /* 0x000ea20000300a00 */
[----:B------:R-:W0:Y:S01]  /*f400*/  LDC R7, c[0x0][0x448] ;  /* 0x00011200ff077b82 */ /* 0x000e220000000800 */
[----:B------:R-:W-:Y:S02]  /*f410*/  ULDC.64 UR4, c[0x0][0x2d8] ;  /* 0x0000b60000047ab9 */ /* 0x000fe40000000a00 */
[----:B------:R-:W3:Y:S04]  /*f420*/  LDL.LU R21, [R1+0x4] ;  /* 0x0000040001157983 */ /* 0x000ee80000300800 */
[----:B------:R-:W4:Y:S04]  /*f430*/  LDL.LU R20, [R1+0x18] ;  /* 0x0000180001147983 */ /* 0x000f280000300800 */
[----:B------:R0:W5:Y:S04]  /*f440*/  LDL R10, [R1+0x8] ;  /* 0x00000800010a7983 */ /* 0x0001680000100800 */
[----:B------:R0:W5:Y:S02]  /*f450*/  LDL R8, [R1+0x2c] ;  /* 0x00002c0001087983 */ /* 0x0001640000100800 */
[----:B0-----:R-:W-:-:S13]  /*f460*/  ISETP.NE.AND P0, PT, R7, 0x1, PT ;  /* 0x000000010700780c */ /* 0x001fda0003f05270 */
[----:B------:R-:W0:Y:S01]  /*f470*/  @P0 LDC R6, c[0x0][0x44c] ;  /* 0x00011300ff060b82 */ /* 0x000e220000000800 */
[----:B------:R-:W1:Y:S02]  /*f480*/  S2R R9, SR_TID.X ;  /* 0x0000000000097919 */ /* 0x000e640000002100 */
[----:B-1----:R-:W-:-:S05]  /*f490*/  IMAD.SHL.U32 R9, R9, 0x8, RZ ;  /* 0x0000000809097824 */ /* 0x002fca00078e00ff */
[----:B------:R-:W-:Y:S01]  /*f4a0*/  LOP3.LUT R9, R9, 0x38, RZ, 0xc0, !PT ;  /* 0x0000003809097812 */ /* 0x000fe200078ec0ff */
[----:B--2---:R-:W-:Y:S02]  /*f4b0*/  IMAD.MOV.U32 R3, RZ, RZ, R37 ;  /* 0x000000ffff037224 */ /* 0x004fe400078e0025 */
[----:B------:R-:W-:-:S04]  /*f4c0*/  IMAD.WIDE.U32 R2, R26, UR4, R2 ;  /* 0x000000041a027c25 */ /* 0x000fc8000f8e0002 */
[----:B------:R-:W-:Y:S01]  /*f4d0*/  IMAD R3, R26, UR5, R3 ;  /* 0x000000051a037c24 */ /* 0x000fe2000f8e0203 */
[----:B------:R-:W-:Y:S02]  /*f4e0*/  ULDC.64 UR4, c[0x0][0x2e0] ;  /* 0x0000b80000047ab9 */ /* 0x000fe40000000a00 */
[----:B---3--:R-:W-:Y:S02]  /*f4f0*/  IMAD R0, R21, UR4, RZ ;  /* 0x0000000415007c24 */ /* 0x008fe4000f8e02ff */
[----:B----4-:R-:W-:-:S04]  /*f500*/  IMAD.WIDE.U32 R2, R20, UR4, R2 ;  /* 0x0000000414027c25 */ /* 0x010fc8000f8e0002 */
[----:B------:R-:W-:Y:S01]  /*f510*/  IMAD R0, R20, UR5, R0 ;  /* 0x0000000514007c24 */ /* 0x000fe2000f8e0200 */
[----:B------:R-:W-:Y:S01]  /*f520*/  ULDC.64 UR4, c[0x0][0x2d0] ;  /* 0x0000b40000047ab9 */ /* 0x000fe20000000a00 */
[----:B------:R-:W1:Y:S02]  /*f530*/  S2R R20, SR_TID.X ;  /* 0x0000000000147919 */ /* 0x000e640000002100 */
[----:B------:R-:W-:Y:S02]  /*f540*/  IMAD.IADD R3, R3, 0x1, R0 ;  /* 0x0000000103037824 */ /* 0x000fe400078e0200 */
[----:B------:R-:W2:Y:S01]  /*f550*/  @P0 LDC R0, c[0x0][0x450] ;  /* 0x00011400ff000b82 */ /* 0x000ea20000000800 */
[----:B-1----:R-:W-:-:S05]  /*f560*/  IMAD.SHL.U32 R20, R20, 0x10, RZ ;  /* 0x0000001014147824 */ /* 0x002fca00078e00ff */
[----:B------:R-:W-:-:S05]  /*f570*/  LOP3.LUT R20, R36, 0x70, R20, 0xf8, !PT ;  /* 0x0000007024147812 */ /* 0x000fca00078ef814 */
[----:B------:R-:W-:-:S04]  /*f580*/  IMAD R5, R25, 0x40, R20 ;  /* 0x0000004019057824 */ /* 0x000fc800078e0214 */
[----:B0-----:R-:W-:-:S04]  /*f590*/  @P0 IMAD.HI.U32 R6, R5, R6, RZ ;  /* 0x0000000605060227 */ /* 0x001fc800078e00ff */
[----:B------:R-:W-:Y:S01]  /*f5a0*/  IMAD.MOV.U32 R4, RZ, RZ, R5 ;  /* 0x000000ffff047224 */ /* 0x000fe200078e0005 */
[----:B--2---:R-:W-:-:S05]  /*f5b0*/  @P0 SHF.R.U32.HI R4, RZ, R0, R6 ;  /* 0x00000000ff040219 */ /* 0x004fca0000011606 */
[----:B------:R-:W-:-:S04]  /*f5c0*/  IMAD.MOV R0, RZ, RZ, -R4 ;  /* 0x000000ffff007224 */ /* 0x000fc800078e0a04 */
[----:B------:R-:W-:Y:S01]  /*f5d0*/  IMAD R0, R7, R0, R5 ;  /* 0x0000000007007224 */ /* 0x000fe200078e0205 */
[----:B------:R-:W-:Y:S01]  /*f5e0*/  SHF.R.S32.HI R5, RZ, 0x1f, R4 ;  /* 0x0000001fff057819 */ /* 0x000fe20000011404 */
[----:B------:R-:W-:-:S04]  /*f5f0*/  IMAD.WIDE.U32 R2, R4, UR4, R2 ;  /* 0x0000000404027c25 */ /* 0x000fc8000f8e0002 */
[----:B------:R-:W-:-:S04]  /*f600*/  IMAD R5, R5, UR4, RZ ;  /* 0x0000000405057c24 */ /* 0x000fc8000f8e02ff */
[----:B------:R-:W-:Y:S01]  /*f610*/  IMAD R5, R4, UR5, R5 ;  /* 0x0000000504057c24 */ /* 0x000fe2000f8e0205 */
[----:B------:R-:W-:Y:S01]  /*f620*/  SHF.R.S32.HI R4, RZ, 0x1f, R0 ;  /* 0x0000001fff047819 */ /* 0x000fe20000011400 */
[----:B------:R-:W-:Y:S02]  /*f630*/  ULDC.64 UR4, c[0x0][0x2c8] ;  /* 0x0000b20000047ab9 */ /* 0x000fe40000000a00 */
[----:B------:R-:W-:Y:S02]  /*f640*/  IMAD.IADD R3, R3, 0x1, R5 ;  /* 0x0000000103037824 */ /* 0x000fe400078e0205 */
        /* <DEDUP_REMOVED lines=11> */
[----:B------:R-:W0:Y:S01]  /*f700*/  SHFL.IDX PT, R3, R0, RZ, 0x181f ;  /* 0x00181fff00037589 */ /* 0x000e2200000e0000 */
[----:B-----5:R-:W-:Y:S02]  /*f710*/  IMAD R5, R10, R7, RZ ;  /* 0x000000070a057224 */ /* 0x020fe400078e02ff */
[----:B------:R-:W-:Y:S01]  /*f720*/  IMAD R25, R25, 0x40, R36 ;  /* 0x0000004019197824 */ /* 0x000fe200078e0224 */
[----:B------:R-:W1:Y:S04]  /*f730*/  SHFL.IDX PT, R2, R4, RZ, 0x181f ;  /* 0x00181fff04027589 */ /* 0x000e6800000e0000 */
[----:B------:R-:W-:-:S13]  /*f740*/  ISETP.GE.AND P0, PT, R25, R5, PT ;  /* 0x000000051900720c */ /* 0x000fda0003f06270 */
[----:B0-----:R-:W-:-:S05]  /*f750*/  @!P0 LEA R3, P2, R9, R3, 0x1 ;  /* 0x0000000309038211 */ /* 0x001fca00078408ff */
[----:B-1----:R-:W-:-:S05]  /*f760*/  @!P0 IMAD.X R2, RZ, RZ, R2, P2 ;  /* 0x000000ffff028224 */ /* 0x002fca00010e0602 */
[----:B------:R-:W-:-:S04]  /*f770*/  @!P0 LOP3.LUT R3, R3, R2, RZ, 0x3c, !PT ;  /* 0x0000000203038212 */ /* 0x000fc800078e3cff */
[----:B------:R-:W-:-:S04]  /*f780*/  @!P0 LOP3.LUT R2, R3, R2, RZ, 0x3c, !PT ;  /* 0x0000000203028212 */ /* 0x000fc800078e3cff */
[----:B------:R-:W-:-:S05]  /*f790*/  @!P0 LOP3.LUT R3, R3, R2, RZ, 0x3c, !PT ;  /* 0x0000000203038212 */ /* 0x000fca00078e3cff */
[----:B------:R-:W-:Y:S01]  /*f7a0*/  @!PT LDS RZ, [RZ] ;  /* 0x00000000fffff984 */ /* 0x000fe20000000800 */
[----:B------:R0:W-:Y:S02]  /*f7b0*/  @!P0 LDGSTS.E.BYPASS.LTC128B.128 [R8+0x20400], desc[UR50][R2.64], !P1 ;  /* 0x2040000002088fae */ /* 0x0001e4000c901d72 */
[----:B0-----:R-:W-:Y:S02]  /*f7c0*/  VIADD R2, R25, 0x10 ;  /* 0x0000001019027836 */ /* 0x001fe40000000000 */
[----:B------:R-:W0:Y:S03]  /*f7d0*/  SHFL.IDX PT, R3, R0, 0x1, 0x181f ;  /* 0x00381f0000037f89 */ /* 0x000e2600000e0000 */
[----:B------:R-:W-:Y:S02]  /*f7e0*/  ISETP.GE.AND P0, PT, R2, R5, PT ;  /* 0x000000050200720c */ /* 0x000fe40003f06270 */
[----:B------:R-:W1:Y:S11]  /*f7f0*/  SHFL.IDX PT, R2, R4, 0x1, 0x181f ;  /* 0x00381f0004027f89 */ /* 0x000e7600000e0000 */
[----:B0-----:R-:W-:-:S05]  /*f800*/  @!P0 LEA R3, P2, R9, R3, 0x1 ;  /* 0x0000000309038211 */ /* 0x001fca00078408ff */
[----:B-1----:R-:W-:-:S05]  /*f810*/  @!P0 IMAD.X R2, RZ, RZ, R2, P2 ;  /* 0x000000ffff028224 */ /* 0x002fca00010e0602 */
[----:B------:R-:W-:-:S04]  /*f820*/  @!P0 LOP3.LUT R3, R3, R2, RZ, 0x3c, !PT ;  /* 0x0000000203038212 */ /* 0x000fc800078e3cff */
[----:B------:R-:W-:-:S04]  /*f830*/  @!P0 LOP3.LUT R2, R3, R2, RZ, 0x3c, !PT ;  /* 0x0000000203028212 */ /* 0x000fc800078e3cff */
[----:B------:R-:W-:-:S05]  /*f840*/  @!P0 LOP3.LUT R3, R3, R2, RZ, 0x3c, !PT ;  /* 0x0000000203038212 */ /* 0x000fca00078e3cff */
[----:B------:R0:W-:Y:S02]  /*f850*/  @!P0 LDGSTS.E.BYPASS.LTC128B.128 [R8+0x20c00], desc[UR50][R2.64], !P1 ;  /* 0x20c0000002088fae */ /* 0x0001e4000c901d72 */
[----:B0-----:R-:W-:Y:S02]  /*f860*/  VIADD R2, R25, 0x20 ;  /* 0x0000002019027836 */ /* 0x001fe40000000000 */
[----:B------:R-:W0:Y:S03]  /*f870*/  SHFL.IDX PT, R3, R0, 0x2, 0x181f ;  /* 0x00581f0000037f89 */ /* 0x000e2600000e0000 */
[----:B------:R-:W-:Y:S01]  /*f880*/  ISETP.GE.AND P0, PT, R2, R5, PT ;  /* 0x000000050200720c */ /* 0x000fe20003f06270 */
[----:B------:R-:W-:Y:S04]  /*f890*/  SHFL.IDX PT, R0, R0, 0x3, 0x181f ;  /* 0x00781f0000007f89 */ /* 0x000fe800000e0000 */
[----:B------:R-:W1:Y:S04]  /*f8a0*/  SHFL.IDX PT, R2, R4, 0x2, 0x181f ;  /* 0x00581f0004027f89 */ /* 0x000e6800000e0000 */
[----:B------:R-:W2:Y:S04]  /*f8b0*/  SHFL.IDX PT, R4, R4, 0x3, 0x181f ;  /* 0x00781f0004047f89 */ /* 0x000ea800000e0000 */
[----:B0-----:R-:W-:-:S05]  /*f8c0*/  @!P0 LEA R3, P2, R9, R3, 0x1 ;  /* 0x0000000309038211 */ /* 0x001fca00078408ff */
[----:B-1----:R-:W-:-:S05]  /*f8d0*/  @!P0 IMAD.X R2, RZ, RZ, R2, P2 ;  /* 0x000000ffff028224 */ /* 0x002fca00010e0602 */
[----:B------:R-:W-:-:S04]  /*f8e0*/  @!P0 LOP3.LUT R3, R3, R2, RZ, 0x3c, !PT ;  /* 0x0000000203038212 */ /* 0x000fc800078e3cff */
[----:B------:R-:W-:-:S04]  /*f8f0*/  @!P0 LOP3.LUT R2, R3, R2, RZ, 0x3c, !PT ;  /* 0x0000000203028212 */ /* 0x000fc800078e3cff */
[----:B------:R-:W-:-:S05]  /*f900*/  @!P0 LOP3.LUT R3, R3, R2, RZ, 0x3c, !PT ;  /* 0x0000000203038212 */ /* 0x000fca00078e3cff */
[----:B--2---:R1:W-:Y:S02]  /*f910*/  @!P0 LDGSTS.E.BYPASS.LTC128B.128 [R8+0x21400], desc[UR50][R2.64], !P1 ;  /* 0x2140000002088fae */ /* 0x0043e4000c901d72 */
.L_x_509:
[----:B------:R-:W-:-:S05]  /*f920*/  VIADD R25, R25, 0x30 ;  /* 0x0000003019197836 */ /* 0x000fca0000000000 */
[----:B------:R-:W-:-:S13]  /*f930*/  ISETP.GE.AND P0, PT, R25, R5, PT ;  /* 0x000000051900720c */ /* 0x000fda0003f06270 */
[----:B01----:R-:W-:-:S05]  /*f940*/  @!P0 LEA R2, P2, R9, R0, 0x1 ;  /* 0x0000000009028211 */ /* 0x003fca00078408ff */
[----:B------:R-:W-:-:S05]  /*f950*/  @!P0 IMAD.X R3, RZ, RZ, R4, P2 ;  /* 0x000000ffff038224 */ /* 0x000fca00010e0604 */
[----:B------:R-:W-:Y:S01]  /*f960*/  @!PT LDS RZ, [RZ] ;  /* 0x00000000fffff984 */ /* 0x000fe20000000800 */
[----:B------:R-:W-:Y:S01]  /*f970*/  @!PT LDS RZ, [RZ] ;  /* 0x00000000fffff984 */ /* 0x000fe20000000800 */
[----:B------:R-:W-:Y:S01]  /*f980*/  @!PT LDS RZ, [RZ] ;  /* 0x00000000fffff984 */ /* 0x000fe20000000800 */
[----:B------:R0:W-:Y:S01]  /*f990*/  @!P0 LDGSTS.E.BYPASS.LTC128B.128 [R8+0x21c00], desc[UR50][R2.64], !P1 ;  /* 0x21c0000002088fae */ /* 0x0001e2000c901d72 */
[----:B------:R-:W-:Y:S01]  /*f9a0*/  PLOP3.LUT P0, PT, PT, PT, PT, 0x80, 0x0 ;  /* 0x000000000000781c */ /* 0x000fe20003f0f070 */
[----:B------:R-:W-:-:S12]  /*f9b0*/  NOP ;  /* 0x0000000000007918 */ /* 0x000fd80000000000 */
.L_x_434:
[----:B------:R-:W-:Y:S02]  /*f9c0*/  PLOP3.LUT P1, PT, P1, P0, PT, 0xa2, 0x0 ;  /* 0x000000000000781c */ /* 0x000fe40000f21472 */
[----:B------:R-:W-:-:S08]  /*f9d0*/  @P0 R2UR P1, UR4, R17 ;  /* 0x00000000110402ca */ /* 0x000fd00000020000 */
[----:B------:R-:W-:-:S05]  /*f9e0*/  @P0 PLOP3.LUT P0, PT, P1, PT, PT, 0x80, 0x0 ;  /* 0x000000000000081c */ /* 0x000fca0000f0f070 */
[----:B------:R-:W-:Y:S01]  /*f9f0*/  @!P1 SYNCS.ARRIVE.TRANS64.RED.A0T1 RZ, [UR4+0x28c00], RZ ;  /* 0x028c00ffffff99a7 */ /* 0x000fe20008200404 */
[----:B------:R-:W-:Y:S07]  /*fa00*/  @!P1 ARRIVES.LDGSTSBAR.64.TRANSCNT [UR4+0x28c00] ;  /* 0x028c0000ff0099b0 */ /* 0x000fee0008000a84 */
[----:B------:R-:W-:Y:S05]  /*fa10*/  @P0 BRA.U.ANY `(.L_x_434) ;  /* 0xfffffffd00e80947 */ /* 0x000fea000393ffff */
[----:B0-----:R-:W2:Y:S02]  /*fa20*/  LDL.LU R2, [R1+0x24] ;  /* 0x0000240001027983 */ /* 0x001ea40000300800 */
[----:B--2---:R-:W-:-:S05]  /*fa30*/  VIADD R2, R2, 0x1 ;  /* 0x0000000102027836 */ /* 0x004fca0000000000 */
[----:B------:R0:W-:Y:S01]  /*fa40*/  STL [R1+0x24], R2 ;  /* 0x0000240201007387 */ /* 0x0001e20000100800 */
[----:B------:R-:W-:-:S04]  /*fa50*/  LEA.HI R0, R2, R2, RZ, 0x1 ;  /* 0x0000000202007211 */ /* 0x000fc800078f08ff */
[----:B------:R-:W-:-:S05]  /*fa60*/  LOP3.LUT R0, R0, 0xfffffffe, RZ, 0xc0, !PT ;  /* 0xfffffffe00007812 */ /* 0x000fca00078ec0ff */
[----:B------:R-:W-:-:S05]  /*fa70*/  IMAD.IADD R0, R2, 0x1, -R0 ;  /* 0x0000000102007824 */ /* 0x000fca00078e0a00 */
[----:B------:R-:W-:Y:S01]  /*fa80*/  SHF.L.U32 R0, R0, 0x1f, RZ ;  /* 0x0000001f00007819 */ /* 0x000fe200000006ff */
[----:B------:R-:W-:Y:S01]  /*fa90*/  NOP ;  /* 0x0000000000007918 */ /* 0x000fe20000000000 */
[----:B------:R0:W-:Y:S01]  /*faa0*/  SYNCS.ARRIVE.TRANS64.A1T0 RZ, [R17+URZ+0x28c00], RZ ;  /* 0x028c00ff11ff79a7 */ /* 0x0001e2000810003f */
[----:B------:R-:W-:Y:S01]  /*fab0*/  BSSY B0, `(.L_x_435) ;  /* 0x0000003000007945 */ /* 0x000fe20003800000 */
[----:B------:R-:W1:Y:S03]  /*fac0*/  SYNCS.PHASECHK.TRANS64.TRYWAIT P0, [R17+URZ+0x28c20], R0 ;  /* 0x028c2000110075a7 */ /* 0x000e66000800017f */
[----:B01----:R-:W-:Y:S05]  /*fad0*/  @!P0 BRA `(.L_x_436) ;  /* 0x0000003800308947 */ /* 0x003fea0003800000 */
.L_x_510:
[----:B------:R-:W-:Y:S05]  /*fae0*/  BSYNC B0 ;  /* 0x0000000000007941 */ /* 0x000fea0003800000 */
.L_x_435:
[----:B------:R-:W-:-:S05]  /*faf0*/  IMAD.U32 R2, RZ, RZ, UR36 ;  /* 0x00000024ff027e24 */ /* 0x000fca000f8e00ff */
[----:B------:R-:W-:-:S13]  /*fb00*/  ISETP.NE.AND P0, PT, R2, 0x3, PT ;  /* 0x000000030200780c */ /* 0x000fda0003f05270 */
[----:B------:R-:W-:Y:S05]  /*fb10*/  @!P0 BRA `(.L_x_437) ;  /* 0x0000000000048947 */ /* 0x000fea0003800000 */
[----:B------:R-:W-:Y:S01]  /*fb20*/  BPT.TRAP 0x1 ;  /* 0x000000040000795c */ /* 0x000fe20000300000 */
.L_x_437:
[----:B0-----:R-:W-:Y:S01]  /*fb30*/  SHF.L.U32 R0, R22, 0x1f, RZ ;  /* 0x0000001f16007819 */ /* 0x001fe200000006ff */
[----:B------:R-:W-:Y:S03]  /*fb40*/  BSSY B0, `(.L_x_438) ;  /* 0x0000003000007945 */ /* 0x000fe60003800000 */
[----:B------:R-:W0:Y:S02]  /*fb50*/  SYNCS.PHASECHK.TRANS64.TRYWAIT P0, [R19+URZ+0x28c60], R0 ;  /* 0x028c6000130075a7 */ /* 0x000e24000800017f */
[----:B0-----:R-:W-:Y:S05]  /*fb60*/  @!P0 BRA `(.L_x_439) ;  /* 0x0000003800208947 */ /* 0x001fea0003800000 */
.L_x_511:
[----:B------:R-:W-:Y:S05]  /*fb70*/  BSYNC B0 ;  /* 0x0000000000007941 */ /* 0x000fea0003800000 */
.L_x_438:
[----:B------:R-:W0:Y:S01]  /*fb80*/  LDL.LU R2, [R1+0x1c] ;  /* 0x00001c0001027983 */ /* 0x000e220000300800 */
[----:B------:R-:W-:Y:S01]  /*fb90*/  ULDC.64 UR4, c[0x0][0x328] ;  /* 0x0000ca0000047ab9 */ /* 0x000fe20000000a00 */
[----:B------:R-:W-:Y:S02]  /*fba0*/  ULDC.64 UR6, c[0x0][0x318] ;  /* 0x0000c60000067ab9 */ /* 0x000fe40000000a00 */
[----:B------:R-:W2:Y:S01]  /*fbb0*/  LDL.LU R4, [R1+0x20] ;  /* 0x0000200001047983 */ /* 0x000ea20000300800 */
[----:B------:R-:W-:Y:S02]  /*fbc0*/  IMAD R5, R18, 0x8000, R33 ;  /* 0x0000800012057824 */ /* 0x000fe400078e0221 */
[----:B0-----:R-:W-:Y:S02]  /*fbd0*/  IMAD R0, R2, UR4, RZ ;  /* 0x0000000402007c24 */ /* 0x001fe4000f8e02ff */
[----:B------:R-:W-:-:S04]  /*fbe0*/  IMAD.WIDE.U32 R2, R35, UR4, RZ ;  /* 0x0000000423027c25 */ /* 0x000fc8000f8e00ff */
[----:B------:R-:W-:Y:S01]  /*fbf0*/  IMAD R0, R35, UR5, R0 ;  /* 0x0000000523007c24 */ /* 0x000fe2000f8e0200 */
[----:B------:R-:W-:-:S03]  /*fc00*/  ULDC.64 UR4, c[0x0][0x338] ;  /* 0x0000ce0000047ab9 */ /* 0x000fc60000000a00 */
[----:B------:R-:W-:Y:S02]  /*fc10*/  IMAD.IADD R3, R3, 0x1, R0 ;  /* 0x0000000103037824 */ /* 0x000fe400078e0200 */
[----:B--2---:R-:W-:Y:S02]  /*fc20*/  IMAD R0, R4, UR4, RZ ;  /* 0x0000000404007c24 */ /* 0x004fe4000f8e02ff */
[----:B------:R-:W-:-:S04]  /*fc30*/  IMAD.WIDE.U32 R2, R34, UR4, R2 ;  /* 0x0000000422027c25 */ /* 0x000fc8000f8e0002 */
[----:B------:R-:W-:Y:S01]  /*fc40*/  IMAD R0, R34, UR5, R0 ;  /* 0x0000000522007c24 */ /* 0x000fe2000f8e0200 */
[----:B------:R-:W-:-:S03]  /*fc50*/  ULDC.64 UR4, c[0x0][0x330] ;  /* 0x0000cc0000047ab9 */ /* 0x000fc60000000a00 */
[----:B------:R-:W-:Y:S02]  /*fc60*/  IMAD.IADD R3, R3, 0x1, R0 ;  /* 0x0000000103037824 */ /* 0x000fe400078e0200 */
[----:B------:R-:W-:Y:S01]  /*fc70*/  IMAD.WIDE.U32 R2, R26, UR4, R2 ;  /* 0x000000041a027c25 */ /* 0x000fe2000f8e0002 */
[----:B------:R-:W-:-:S03]  /*fc80*/  UMOV UR4, 0xffffffff ;  /* 0xffffffff00047882 */ /* 0x000fc60000000000 */
[----:B------:R-:W-:Y:S01]  /*fc90*/  IMAD R6, R26, UR5, R3 ;  /* 0x000000051a067c24 */ /* 0x000fe2000f8e0203 */
[----:B------:R-:W-:-:S04]  /*fca0*/  LEA R4, P0, R2, UR6, 0x1 ;  /* 0x0000000602047c11 */ /* 0x000fc8000f8008ff */
[----:B------:R-:W-:Y:S01]  /*fcb0*/  LEA.HI.X R6, R2, UR7, R6, 0x1, P0 ;  /* 0x0000000702067c11 */ /* 0x000fe200080f0c06 */
[----:B------:R-:W-:Y:S08]  /*fcc0*/  BRA.DIV UR4, `(.L_x_440) ;  /* 0x0000003604dc7947 */ /* 0x000ff0000b800000 */
[----:B------:R-:W2:Y:S01]  /*fcd0*/  LDL R3, [R1] ;  /* 0x0000000001037983 */ /* 0x000ea20000100800 */
[----:B------:R-:W-:Y:S01]  /*fce0*/  IMAD R5, R5, 0x2, R17 ;  /* 0x0000000205057824 */ /* 0x000fe200078e0211 */
[C---:B------:R-:W-:Y:S01]  /*fcf0*/  LOP3.LUT P5, RZ, R29.reuse, 0x2, RZ, 0xc0, !PT ;  /* 0x000000021dff7812 */ /* 0x040fe200078ac0ff */
[----:B------:R-:W0:Y:S01]  /*fd00*/  S2R R7, SR_TID.X ;  /* 0x0000000000077919 */ /* 0x000e220000002100 */
[C---:B------:R-:W-:Y:S02]  /*fd10*/  LOP3.LUT P4, RZ, R29.reuse, 0x4, RZ, 0xc0, !PT ;  /* 0x000000041dff7812 */ /* 0x040fe4000788c0ff */
[C---:B------:R-:W-:Y:S01]  /*fd20*/  LOP3.LUT P3, RZ, R29.reuse, 0x8, RZ, 0xc0, !PT ;  /* 0x000000081dff7812 */ /* 0x040fe2000786c0ff */
[----:B------:R-:W1:Y:S01]  /*fd30*/  SHFL.IDX PT, R2, R4, RZ, 0x181f ;  /* 0x00181fff04027589 */ /* 0x000e6200000e0000 */
[----:B------:R-:W-:Y:S02]  /*fd40*/  LOP3.LUT R16, R16, 0xfffffeff, RZ, 0xc0, !PT ;  /* 0xfffffeff10107812 */ /* 0x000fe400078ec0ff */
[----:B------:R-:W-:Y:S01]  /*fd50*/  LOP3.LUT P2, RZ, R29, 0x10, RZ, 0xc0, !PT ;  /* 0x000000101dff7812 */ /* 0x000fe2000784c0ff */
[----:B0-----:R-:W-:-:S05]  /*fd60*/  IMAD.SHL.U32 R7, R7, 0x8, RZ ;  /* 0x0000000807077824 */ /* 0x001fca00078e00ff */
[----:B------:R-:W-:-:S05]  /*fd70*/  LOP3.LUT R7, R7, 0x38, RZ, 0xc0, !PT ;  /* 0x0000003807077812 */ /* 0x000fca00078ec0ff */
[----:B------:R-:W-:Y:S01]  /*fd80*/  IMAD.SHL.U32 R0, R7, 0x2, RZ ;  /* 0x0000000207007824 */ /* 0x000fe200078e00ff */
[----:B------:R-:W-:-:S04]  /*fd90*/  LOP3.LUT R7, R29, 0x1, RZ, 0xc0, !PT ;  /* 0x000000011d077812 */ /* 0x000fc800078ec0ff */
[----:B-1----:R-:W-:Y:S02]  /*fda0*/  IADD3 R2, P0, R2, R0, RZ ;  /* 0x0000000002027210 */ /* 0x002fe40007f1e0ff */
[----:B------:R-:W-:-:S13]  /*fdb0*/  ISETP.NE.U32.AND P1, PT, R7, 0x1, PT ;  /* 0x000000010700780c */ /* 0x000fda0003f25070 */
[----:B------:R-:W-:-:S04]  /*fdc0*/  @P1 LOP3.LUT R16, R16, 0x100, RZ, 0xfc, !PT ;  /* 0x0000010010101812 */ /* 0x000fc800078efcff */
[----:B------:R-:W-:Y:S01]  /*fdd0*/  LOP3.LUT R16, R16, 0xfffffdff, RZ, 0xc0, !PT ;  /* 0xfffffdff10107812 */ /* 0x000fe200078ec0ff */
[----:B--2---:R-:W-:Y:S02]  /*fde0*/  IMAD.MOV.U32 R8, RZ, RZ, R3 ;  /* 0x000000ffff087224 */ /* 0x004fe400078e0003 */
[----:B------:R-:W0:Y:S03]  /*fdf0*/  SHFL.IDX PT, R3, R6, RZ, 0x181f ;  /* 0x00181fff06037589 */ /* 0x000e2600000e0000 */
[----:B------:R-:W-:Y:S01]  /*fe00*/  PRMT R7, R8, 0x8880, RZ ;  /* 0x0000888008077816 */ /* 0x000fe200000000ff */
[----:B0-----:R-:W-:Y:S01]  /*fe10*/  IMAD.X R3, RZ, RZ, R3, P0 ;  /* 0x000000ffff037224 */ /* 0x001fe200000e0603 */
[----:B------:R-:W-:Y:S02]  /*fe20*/  ISETP.LT.OR P0, PT, R28, 0x1, P1 ;  /* 0x000000011c00780c */ /* 0x000fe40000f01670 */
[----:B------:R-:W-:-:S04]  /*fe30*/  LOP3.LUT P1, RZ, R29, 0x20, RZ, 0xc0, !PT ;  /* 0x000000201dff7812 */ /* 0x000fc8000782c0ff */
[----:B------:R-:W-:-:S07]  /*fe40*/  ISETP.LT.OR P6, PT, R28, 0x1, !P1 ;  /* 0x000000011c00780c */ /* 0x000fce0004fc1670 */
[----:B------:R-:W-:Y:S01]  /*fe50*/  @!PT LDS RZ, [RZ] ;  /* 0x00000000fffff984 */ /* 0x000fe20000000800 */
        /* <DEDUP_REMOVED lines=9> */
[----:B------:R-:W-:-:S03]  /*fef0*/  LOP3.LUT P0, RZ, R29, 0x40, RZ, 0xc0, !PT ;  /* 0x000000401dff7812 */ /* 0x000fc6000780c0ff */
[----:B------:R-:W-:Y:S01]  /*ff00*/  LDGSTS.E.BYPASS.LTC128B.128 [R5+0xa400], desc[UR50][R2.64+0x280], !P6 ;  /* 0x0a40028002057fae */ /* 0x000fe2000f101d72 */
[----:B------:R-:W-:-:S13]  /*ff10*/  ISETP.LT.OR P6, PT, R28, 0x1, !P0 ;  /* 0x000000011c00780c */ /* 0x000fda00047c1670 */
[----:B------:R-:W-:Y:S01]  /*ff20*/  LDGSTS.E.BYPASS.LTC128B.128 [R5+0xc400], desc[UR50][R2.64+0x300], !P6 ;  /* 0x0c40030002057fae */ /* 0x000fe2000f101d72 */
[----:B------:R-:W-:-:S03]  /*ff30*/  ISETP.GT.AND P6, PT, R7, -0x1, PT ;  /* 0xffffffff0700780c */ /* 0x000fc60003fc4270 */
[----:B------:R-:W-:Y:S10]  /*ff40*/  SHFL.IDX PT, R7, R6, 0x2, 0x181f ;  /* 0x00581f0006077f89 */ /* 0x000ff400000e0000 */
[----:B------:R-:W-:-:S02]  /*ff50*/  @P6 LOP3.LUT R16, R16, 0x200, RZ, 0xfc, !PT ;  /* 0x0000020010106812 */ /* 0x000fc400078efcff */
[----:B------:R-:W-:-:S13]  /*ff60*/  ISETP.LT.OR P6, PT, R28, 0x1, P6 ;  /* 0x000000011c00780c */ /* 0x000fda00037c1670 */
[----:B------:R0:W-:Y:S04]  /*ff70*/  LDGSTS.E.BYPASS.LTC128B.128 [R5+0xe400], desc[UR50][R2.64+0x380], !P6 ;  /* 0x0e40038002057fae */ /* 0x0001e8000f101d72 */
[----:B0-----:R-:W0:Y:S04]  /*ff80*/  SHFL.IDX PT, R2, R4, 0x1, 0x181f ;  /* 0x00381f0004027f89 */ /* 0x001e2800000e0000 */
[----:B------:R-:W1:Y:S04]  /*ff90*/  SHFL.IDX PT, R3, R6, 0x1, 0x181f ;  /* 0x00381f0006037f89 */ /* 0x000e6800000e0000 */
[----:B------:R-:W-:Y:S01]  /*ffa0*/  SHFL.IDX PT, R6, R6, 0x3, 0x181f ;  /* 0x00781f0006067f89 */ /* 0x000fe200000e0000 */
[----:B0-----:R-:W-:-:S05]  /*ffb0*/  IADD3 R2, P6, R2, R0, RZ ;  /* 0x0000000002027210 */ /* 0x001fca0007fde0ff */
[----:B-1----:R-:W-:Y:S01]  /*ffc0*/  IMAD.X R3, RZ, RZ, R3, P6 ;  /* 0x000000ffff037224 */ /* 0x002fe200030e0603 */
        /* <DEDUP_REMOVED lines=17> */
[----:B------:R0:W-:Y:S04]  /*100e0*/  LDGSTS.E.BYPASS.LTC128B.128 [R5+0xec00], desc[UR50][R2.64+0x380], !P6 ;  /* 0x0ec0038002057fae */ /* 0x0001e8000f101d72 */
[----:B0-----:R-:W0:Y:S02]  /*100f0*/  SHFL.IDX PT, R2, R4, 0x2, 0x181f ;  /* 0x00581f0004027f89 */ /* 0x001e2400000e0000 */
[----:B0-----:R-:W-:-:S05]  /*10100*/  IADD3 R2, P6, R2, R0, RZ ;  /* 0x0000000002027210 */ /* 0x001fca0007fde0ff */
        /* <DEDUP_REMOVED lines=19> */
[----:B0-----:R0:W1:Y:S02]  /*10240*/  SHFL.IDX PT, R2, R4, 0x3, 0x181f ;  /* 0x00781f0004027f89 */ /* 0x00106400000e0000 */
.L_x_521:
[C---:B------:R-:W-:Y:S02]  /*10250*/  LOP3.LUT P6, RZ, R16.reuse, 0x100, RZ, 0xc0, !PT ;  /* 0x0000010010ff7812 */ /* 0x040fe400078cc0ff */
[----:B------:R-:W-:Y:S02]  /*10260*/  LOP3.LUT R16, R16, 0xffffefff, RZ, 0xc0, !PT ;  /* 0xffffefff10107812 */ /* 0x000fe400078ec0ff */
[C---:B------:R-:W-:Y:S02]  /*10270*/  ISETP.LT.OR P6, PT, R28.reuse, 0x31, P6 ;  /* 0x000000311c00780c */ /* 0x040fe400037c1670 */
[----:B------:R-:W-:-:S11]  /*10280*/  ISETP.LT.OR P5, PT, R28, 0x31, !P5 ;  /* 0x000000311c00780c */ /* 0x000fd60006fa1670 */
[----:B------:R-:W-:Y:S02]  /*10290*/  @P6 LOP3.LUT R16, R16, 0x1000, RZ, 0xfc, !PT ;  /* 0x0000100010106812 */ /* 0x000fe400078efcff */
[----:B------:R-:W-:Y:S02]  /*102a0*/  ISETP.LT.OR P6, PT, R28, 0x31, !P4 ;  /* 0x000000311c00780c */ /* 0x000fe400067c1670 */
[----:B------:R-:W-:Y:S02]  /*102b0*/  LOP3.LUT R16, R16, 0xffffbfff, RZ, 0xc0, !PT ;  /* 0xffffbfff10107812 */ /* 0x000fe400078ec0ff */
[----:B------:R-:W-:Y:S02]  /*102c0*/  ISETP.LT.OR P4, PT, R28, 0x31, !P2 ;  /* 0x000000311c00780c */ /* 0x000fe40005781670 */
[----:B------:R-:W-:Y:S02]  /*102d0*/  LOP3.LUT R16, R16, 0xfffffeff, RZ, 0xc0, !PT ;  /* 0xfffffeff10107812 */ /* 0x000fe400078ec0ff */
[----:B------:R-:W-:-:S02]  /*102e0*/  ISETP.LT.OR P2, PT, R28, 0x31, !P0 ;  /* 0x000000311c00780c */ /* 0x000fc40004741670 */
[----:B------:R-:W-:Y:S02]  /*102f0*/  @P5 LOP3.LUT R16, R16, 0x100, RZ, 0xfc, !PT ;  /* 0x0000010010105812 */ /* 0x000fe400078efcff */
[----:B-1----:R-:W-:Y:S02]  /*10300*/  IADD3 R2, P0, R2, R0, RZ ;  /* 0x0000000002027210 */ /* 0x002fe40007f1e0ff */
[----:B------:R-:W-:Y:S02]  /*10310*/  @P6 LOP3.LUT R16, R16, 0x4000, RZ, 0xfc, !PT ;  /* 0x0000400010106812 */ /* 0x000fe400078efcff */
[----:B------:R-:W-:Y:S01]  /*10320*/  ISETP.LT.OR P5, PT, R28, 0x31, !P3 ;  /* 0x000000311c00780c */ /* 0x000fe20005fa1670 */
[----:B------:R-:W-:Y:S01]  /*10330*/  IMAD.X R3, RZ, RZ, R6, P0 ;  /* 0x000000ffff037224 */ /* 0x000fe200000e0606 */
[C---:B------:R-:W-:Y:S02]  /*10340*/  LOP3.LUT P6, RZ, R16.reuse, 0x1000, RZ, 0xc0, !PT ;  /* 0x0000100010ff7812 */ /* 0x040fe400078cc0ff */
[----:B------:R-:W-:-:S02]  /*10350*/  LOP3.LUT P0, RZ, R16, 0x100, RZ, 0xc0, !PT ;  /* 0x0000010010ff7812 */ /* 0x000fc4000780c0ff */
[----:B------:R-:W-:Y:S02]  /*10360*/  ISETP.LT.OR P3, PT, R28, 0x31, !P1 ;  /* 0x000000311c00780c */ /* 0x000fe40004f61670 */
[----:B------:R-:W-:-:S04]  /*10370*/  LOP3.LUT P1, RZ, R16, 0x200, RZ, 0xc0, !PT ;  /* 0x0000020010ff7812 */ /* 0x000fc8000782c0ff */
[----:B------:R-:W-:-:S03]  /*10380*/  ISETP.LT.OR P1, PT, R28, 0x31, P1 ;  /* 0x000000311c00780c */ /* 0x000fc60000f21670 */
[----:B------:R-:W-:Y:S01]  /*10390*/  @!PT LDS RZ, [RZ] ;  /* 0x00000000fffff984 */ /* 0x000fe20000000800 */
[----:B------:R-:W-:Y:S01]  /*103a0*/  @!PT LDS RZ, [RZ] ;  /* 0x00000000fffff984 */ /* 0x000fe20000000800 */
[----:B------:R-:W-:Y:S01]  /*103b0*/  @!PT LDS RZ, [RZ] ;  /* 0x00000000fffff984 */ /* 0x000fe20000000800 */
[----:B------:R1:W-:Y:S01]  /*103c0*/  LDGSTS.E.BYPASS.LTC128B.128 [R5+0x1c00], desc[UR50][R2.64], !P6 ;  /* 0x01c0000002057fae */ /* 0x0003e2000f101d72 */
[----:B------:R-:W-:-:S03]  /*103d0*/  LOP3.LUT P6, RZ, R16, 0x4000, RZ, 0xc0, !PT ;  /* 0x0000400010ff7812 */ /* 0x000fc600078cc0ff */
[----:B------:R1:W-:Y:S01]  /*103e0*/  LDGSTS.E.BYPASS.LTC128B.128 [R5+0x3c00], desc[UR50][R2.64+0x80], !P0 ;  /* 0x03c0008002057fae */ /* 0x0003e2000c101d72 */
[----:B------:R-:W-:-:S09]  /*103f0*/  PLOP3.LUT P0, PT, PT, PT, PT, 0x80, 0x0 ;  /* 0x000000000000781c */ /* 0x000fd20003f0f070 */
[----:B------:R1:W-:Y:S04]  /*10400*/  LDGSTS.E.BYPASS.LTC128B.128 [R5+0x5c00], desc[UR50][R2.64+0x100], !P6 ;  /* 0x05c0010002057fae */ /* 0x0003e8000f101d72 */
[----:B------:R1:W-:Y:S04]  /*10410*/  LDGSTS.E.BYPASS.LTC128B.128 [R5+0x7c00], desc[UR50][R2.64+0x180], !P5 ;  /* 0x07c0018002057fae */ /* 0x0003e8000e901d72 */
[----:B------:R1:W-:Y:S04]  /*10420*/  LDGSTS.E.BYPASS.LTC128B.128 [R5+0x9c00], desc[UR50][R2.64+0x200], !P4 ;  /* 0x09c0020002057fae */ /* 0x0003e8000e101d72 */
[----:B------:R1:W-:Y:S04]  /*10430*/  LDGSTS.E.BYPASS.LTC128B.128 [R5+0xbc00], desc[UR50][R2.64+0x280], !P3 ;  /* 0x0bc0028002057fae */ /* 0x0003e8000d901d72 */
[----:B------:R1:W-:Y:S04]  /*10440*/  LDGSTS.E.BYPASS.LTC128B.128 [R5+0xdc00], desc[UR50][R2.64+0x300], !P2 ;  /* 0x0dc0030002057fae */ /* 0x0003e8000d101d72 */
[----:B------:R1:W-:Y:S01]  /*10450*/  LDGSTS.E.BYPASS.LTC128B.128 [R5+0xfc00], desc[UR50][R2.64+0x380], !P1 ;  /* 0x0fc0038002057fae */ /* 0x0003e2000c901d72 */
[----:B------:R-:W-:Y:S01]  /*10460*/  NOP ;  /* 0x0000000000007918 */ /* 0x000fe20000000000 */
.L_x_441:
[----:B------:R-:W-:Y:S02]  /*10470*/  PLOP3.LUT P1, PT, P1, P0, PT, 0xa2, 0x0 ;  /* 0x000000000000781c */ /* 0x000fe40000f21472 */
[----:B------:R-:W-:-:S08]  /*10480*/  @P0 R2UR P1, UR4, R19 ;  /* 0x00000000130402ca */ /* 0x000fd00000020000 */
[----:B------:R-:W-:-:S05]  /*10490*/  @P0 PLOP3.LUT P0, PT, P1, PT, PT, 0x80, 0x0 ;  /* 0x000000000000081c */ /* 0x000fca0000f0f070 */
[----:B------:R-:W-:Y:S01]  /*104a0*/  @!P1 SYNCS.ARRIVE.TRANS64.RED.A0T1 RZ, [UR4+0x28c50], RZ ;  /* 0x028c50ffffff99a7 */ /* 0x000fe20008200404 */
[----:B------:R-:W-:Y:S07]  /*104b0*/  @!P1 ARRIVES.LDGSTSBAR.64.TRANSCNT [UR4+0x28c50] ;  /* 0x028c5000ff0099b0 */ /* 0x000fee0008000a84 */
[----:B------:R-:W-:Y:S05]  /*104c0*/  @P0 BRA.U.ANY `(.L_x_441) ;  /* 0xfffffffd00e80947 */ /* 0x000fea000393ffff */
[----:B------:R-:W-:Y:S01]  /*104d0*/  NOP ;  /* 0x0000000000007918 */ /* 0x000fe20000000000 */
[----:B-1----:R-:W-:-:S05]  /*104e0*/  IMAD.U32 R2, RZ, RZ, UR36 ;  /* 0x00000024ff027e24 */ /* 0x002fca000f8e00ff */
[----:B------:R-:W-:-:S13]  /*104f0*/  ISETP.NE.AND P2, PT, R2, 0x3, PT ;  /* 0x000000030200780c */ /* 0x000fda0003f45270 */
[----:B------:R-:W-:Y:S05]  /*10500*/  @!P2 BRA `(.L_x_442) ;  /* 0x000000000004a947 */ /* 0x000fea0003800000 */
[----:B------:R-:W-:Y:S01]  /*10510*/  BPT.TRAP 0x1 ;  /* 0x000000040000795c */ /* 0x000fe20000300000 */
.L_x_442:
[----:B------:R-:W2:Y:S01]  /*10520*/  LDL.LU R2, [R1+0xc] ;  /* 0x00000c0001027983 */ /* 0x000ea20000300800 */
[----:B------:R1:W-:Y:S01]  /*10530*/  SYNCS.ARRIVE.TRANS64.A1T0 RZ, [R19+URZ+0x28c50], RZ ;  /* 0x028c50ff13ff79a7 */ /* 0x0003e2000810003f */
[----:B------:R-:W-:Y:S01]  /*10540*/  BSSY B0, `(.L_x_443) ;  /* 0x00000f1000007945 */ /* 0x000fe20003800000 */
[----:B--2---:R-:W-:-:S05]  /*10550*/  VIADD R7, R2, 0xfffffffe ;  /* 0xfffffffe02077836 */ /* 0x004fca0000000000 */
[----:B------:R-:W-:-:S13]  /*10560*/  ISETP.GE.AND P0, PT, R7, R30, PT ;  /* 0x0000001e0700720c */ /* 0x000fda0003f06270 */
[----:B-1----:R-:W-:Y:S05]  /*10570*/  @!P0 BRA `(.L_x_444) ;  /* 0x0000000c00b48947 */ /* 0x002fea0003800000 */
[----:B------:R-:W2:Y:S04]  /*10580*/  LDL.LU R3, [R1+0x28] ;  /* 0x0000280001037983 */ /* 0x000ea80000300800 */
[----:B------:R-:W3:Y:S01]  /*10590*/  LDL.LU R2, [R1] ;  /* 0x0000000001027983 */ /* 0x000ee20000300800 */
[----:B--2---:R-:W-:Y:S02]  /*105a0*/  LOP3.LUT R29, R3, 0x40, RZ, 0xc0, !PT ;  /* 0x00000040031d7812 */ /* 0x004fe400078ec0ff */
[----:B---3--:R-:W-:Y:S02]  /*105b0*/  LOP3.LUT R28, R2, 0x80, RZ, 0xc0, !PT ;  /* 0x00000080021c7812 */ /* 0x008fe400078ec0ff */
[----:B------:R-:W-:Y:S02]  /*105c0*/  SHF.R.U32.HI R29, RZ, 0x2, R29 ;  /* 0x00000002ff1d7819 */ /* 0x000fe4000001161d */
[----:B------:R-:W-:-:S07]  /*105d0*/  SHF.R.U32.HI R28, RZ, 0x3, R28 ;  /* 0x00000003ff1c7819 */ /* 0x000fce000001161c */
.L_x_457:
[----:B0-----:R-:W0:Y:S01]  /*105e0*/  S2R R4, SR_TID.X ;  /* 0x0000000000047919 */ /* 0x001e220000002100 */
[----:B-1----:R-:W1:Y:S01]  /*105f0*/  LDC R2, c[0x0][0x430] ;  /* 0x00010c00ff027b82 */ /* 0x002e620000000800 */
[----:B--23--:R-:W-:Y:S01]  /*10600*/  IMAD R6, R7, 0x40, R31 ;  /* 0x0000004007067824 */ /* 0x00cfe200078e021f */
[----:B------:R-:W-:Y:S05]  /*10610*/  YIELD ;  /* 0x0000000000007946 */ /* 0x000fea0003800000 */
[----:B------:R-:W-:Y:S01]  /*10620*/  IMAD.U32 R11, RZ, RZ, UR36 ;  /* 0x00000024ff0b7e24 */ /* 0x000fe2000f8e00ff */
[----:B------:R-:W-:Y:S01]  /*10630*/  ULDC UR4, c[0x0][0x430] ;  /* 0x00010c0000047ab9 */ /* 0x000fe20000000800 */
[----:B------:R-:W-:Y:S01]  /*10640*/  VIADD R18, R18, 0x1 ;  /* 0x0000000112127836 */ /* 0x000fe20000000000 */
[----:B-1----:R-:W-:Y:S01]  /*10650*/  ISETP.NE.AND P0, PT, R2, 0x1, PT ;  /* 0x000000010200780c */ /* 0x002fe20003f05270 */
[----:B0-----:R-:W-:-:S05]  /*10660*/  IMAD.SHL.U32 R4, R4, 0x10, RZ ;  /* 0x0000001004047824 */ /* 0x001fca00078e00ff */
[----:B------:R-:W-:-:S07]  /*10670*/  LOP3.LUT R4, R36, 0x70, R4, 0xf8, !PT ;  /* 0x0000007024047812 */ /* 0x000fce00078ef804 */
[----:B------:R-:W0:Y:S01]  /*10680*/  @P0 LDC R3, c[0x0][0x434] ;  /* 0x00010d00ff030b82 */ /* 0x000e220000000800 */
[C---:B------:R-:W-:Y:S01]  /*10690*/  ISETP.GT.U32.AND P1, PT, R4.reuse, 0x3f, PT ;  /* 0x0000003f0400780c */ /* 0x040fe20003f24070 */
[----:B------:R-:W-:-:S06]  /*106a0*/  IMAD.IADD R6, R4, 0x1, R6 ;  /* 0x0000000104067824 */ /* 0x000fcc00078e0206 */
[----:B------:R-:W1:Y:S01]  /*106b0*/  @P0 LDC R2, c[0x0][0x438] ;  /* 0x00010e00ff020b82 */ /* 0x000e620000000800 */
[----:B------:R-:W-:-:S07]  /*106c0*/  IMAD.MOV.U32 R10, RZ, RZ, R6 ;  /* 0x000000ffff0a7224 */ /* 0x000fce00078e0006 */
[----:B------:R-:W2:Y:S01]  /*106d0*/  @!P1 LDC.64 R4, c[0x0][0x428] ;  /* 0x00010a00ff049b82 */ /* 0x000ea20000000a00 */
[----:B0-----:R-:W-:-:S07]  /*106e0*/  @P0 IMAD.HI.U32 R3, R6, R3, RZ ;  /* 0x0000000306030227 */ /* 0x001fce00078e00ff */
[----:B------:R-:W0:Y:S01]  /*106f0*/  @!P1 LDC.64 R8, c[0x0][0x418] ;  /* 0x00010600ff089b82 */ /* 0x000e220000000a00 */
[----:B-1----:R-:W-:-:S04]  /*10700*/  @P0 SHF.R.U32.HI R10, RZ, R2, R3 ;  /* 0x00000002ff0a0219 */ /* 0x002fc80000011603 */
[--C-:B------:R-:W-:Y:S01]  /*10710*/  @!P1 SHF.R.S32.HI R3, RZ, 0x1f, R10.reuse ;  /* 0x0000001fff039819 */ /* 0x100fe2000001140a */
[----:B------:R-:W-:-:S04]  /*10720*/  @!P1 IMAD.MOV.U32 R2, RZ, RZ, R10 ;  /* 0x000000ffff029224 */ /* 0x000fc800078e000a */
[----:B--2---:R-:W-:-:S04]  /*10730*/  @!P1 IMAD.WIDE.U32 R2, R23, R4, R2 ;  /* 0x0000000417029225 */ /* 0x004fc800078e0002 */
[----:B------:R-:W-:-:S04]  /*10740*/  @!P1 IMAD R4, R32, R4, RZ ;  /* 0x0000000420049224 */ /* 0x000fc800078e02ff */
[----:B------:R-:W-:Y:S01]  /*10750*/  @!P1 IMAD R5, R23, R5, R4 ;  /* 0x0000000517059224 */ /* 0x000fe200078e0204 */
[----:B0-----:R-:W-:Y:S01]  /*10760*/  @!P1 LEA R8, P0, R2, R8, 0x2 ;  /* 0x0000000802089211 */ /* 0x001fe200078010ff */
[----:B------:R-:W-:Y:S02]  /*10770*/  IMAD.MOV.U32 R4, RZ, RZ, RZ ;  /* 0x000000ffff047224 */ /* 0x000fe400078e00ff */
[----:B------:R-:W-:Y:S02]  /*10780*/  @!P1 IMAD.IADD R3, R5, 0x1, R3 ;  /* 0x0000000105039824 */ /* 0x000fe400078e0203 */
[----:B------:R-:W-:-:S03]  /*10790*/  IMAD.MOV R5, RZ, RZ, -R10 ;  /* 0x000000ffff057224 */ /* 0x000fc600078e0a0a */
[----:B------:R-:W-:Y:S01]  /*107a0*/  @!P1 LEA.HI.X R9, R2, R9, R3, 0x2, P0 ;  /* 0x0000000902099211 */ /* 0x000fe200000f1403 */
[----:B------:R-:W-:Y:S01]  /*107b0*/  IMAD R5, R5, UR4, R6 ;  /* 0x0000000405057c24 */ /* 0x000fe2000f8e0206 */
[----:B------:R-:W-:-:S03]  /*107c0*/  ISETP.NE.AND P0, PT, R18, 0x2, PT ;  /* 0x000000021200780c */ /* 0x000fc60003f05270 */
[----:B------:R0:W5:Y:S01]  /*107d0*/  @!P1 LDG.E R4, desc[UR50][R8.64] ;  /* 0x0000003208049981 */ /* 0x000162000c1e1900 */
[----:B------:R-:W-:Y:S01]  /*107e0*/  ISETP.NE.AND P1, PT, R11, 0x3, PT ;  /* 0x000000030b00780c */ /* 0x000fe20003f25270 */
[----:B------:R-:W-:Y:S01]  /*107f0*/  IMAD.MOV.U32 R3, RZ, RZ, R7 ;  /* 0x000000ffff037224 */ /* 0x000fe200078e0007 */
[----:B------:R-:W-:Y:S01]  /*10800*/  SEL R2, RZ, 0x1, P0 ;  /* 0x00000001ff027807 */ /* 0x000fe20000000000 */
[----:B------:R-:W-:Y:S01]  /*10810*/  VIADD R7, R7, 0xffffffff ;  /* 0xffffffff07077836 */ /* 0x000fe20000000000 */
[----:B------:R-:W-:Y:S02]  /*10820*/  SEL R18, R18, RZ, P0 ;  /* 0x000000ff12127207 */ /* 0x000fe40000000000 */
[----:B------:R-:W-:Y:S02]  /*10830*/  LOP3.LUT R22, R22, R2, RZ, 0x3c, !PT ;  /* 0x0000000216167212 */ /* 0x000fe400078e3cff */
[----:B------:R-:W-:-:S05]  /*10840*/  ISETP.GT.AND P3, PT, R3, R30, PT ;  /* 0x0000001e0300720c */ /* 0x000fca0003f64270 */
[----:B0-----:R-:W-:Y:S08]  /*10850*/  @!P1 BRA `(.L_x_445) ;  /* 0x0000000000049947 */ /* 0x001ff00003800000 */
[----:B------:R-:W-:Y:S01]  /*10860*/  BPT.TRAP 0x1 ;  /* 0x000000040000795c */ /* 0x000fe20000300000 */
.L_x_445:
[----:B------:R-:W-:Y:S01]  /*10870*/  IMAD R6, R18, 0x8, R17 ;  /* 0x0000000812067824 */ /* 0x000fe200078e0211 */
[----:B------:R-:W-:Y:S01]  /*10880*/  SHF.L.U32 R19, R22, 0x1f, RZ ;  /* 0x0000001f16137819 */ /* 0x000fe200000006ff */
[----:B------:R-:W-:Y:S01]  /*10890*/  BSSY B1, `(.L_x_446) ;  /* 0x0000004000017945 */ /* 0x000fe20003800000 */
[----:B------:R-:W-:Y:S02]  /*108a0*/  SHF.R.S32.HI R9, RZ, 0x1f, R5 ;  /* 0x0000001fff097819 */ /* 0x000fe40000011405 */
[----:B------:R-:W0:Y:S02]  /*108b0*/  SYNCS.PHASECHK.TRANS64.TRYWAIT P0, [R6+URZ+0x28c40], R19 ;  /* 0x028c4013060075a7 */ /* 0x000e24000800017f */
[----:B0-----:R-:W-:Y:S05]  /*108c0*/  @!P0 BRA `(.L_x_447) ;  /* 0x0000003400088947 */ /* 0x001fea0003800000 */
.L_x_522:
[----:B------:R-:W-:Y:S05]  /*108d0*/  BSYNC B1 ;  /* 0x0000000000017941 */ /* 0x000fea0003800000 */
.L_x_446:
[----:B------:R-:W-:Y:S01]  /*108e0*/  ULDC.64 UR4, c[0x0][0x300] ;  /* 0x0000c00000047ab9 */ /* 0x000fe20000000a00 */
[----:B-----5:R-:W-:Y:S01]  /*108f0*/  SHF.R.S32.HI R10, RZ, 0x1f, R4 ;  /* 0x0000001fff0a7819 */ /* 0x020fe20000011404 */
[----:B------:R-:W-:Y:S01]  /*10900*/  IMAD R8, R9, UR4, RZ ;  /* 0x0000000409087c24 */ /* 0x000fe2000f8e02ff */
[----:B------:R-:W-:Y:S01]  /*10910*/  ULDC.64 UR6, c[0x0][0x2e8] ;  /* 0x0000ba0000067ab9 */ /* 0x000fe20000000a00 */
[----:B------:R-:W-:Y:S01]  /*10920*/  IMAD.WIDE.U32 R2, R5, UR4, RZ ;  /* 0x0000000405027c25 */ /* 0x000fe2000f8e00ff */
[----:B------:R-:W-:-:S03]  /*10930*/  LOP3.LUT P1, RZ, R16, 0x2, RZ, 0xc0, !PT ;  /* 0x0000000210ff7812 */ /* 0x000fc6000782c0ff */
[----:B------:R-:W-:Y:S01]  /*10940*/  IMAD R8, R5, UR5, R8 ;  /* 0x0000000505087c24 */ /* 0x000fe2000f8e0208 */
[----:B------:R-:W-:-:S03]  /*10950*/  ULDC.64 UR4, c[0x0][0x310] ;  /* 0x0000c40000047ab9 */ /* 0x000fc60000000a00 */
[----:B------:R-:W-:Y:S02]  /*10960*/  IMAD.IADD R3, R3, 0x1, R8 ;  /* 0x0000000103037824 */ /* 0x000fe400078e0208 */
[----:B------:R-:W-:Y:S02]  /*10970*/  IMAD R8, R10, UR4, RZ ;  /* 0x000000040a087c24 */ /* 0x000fe4000f8e02ff */
[----:B------:R-:W-:-:S04]  /*10980*/  IMAD.WIDE.U32 R2, R4, UR4, R2 ;  /* 0x0000000404027c25 */ /* 0x000fc8000f8e0002 */
[----:B------:R-:W-:Y:S01]  /*10990*/  IMAD R8, R4, UR5, R8 ;  /* 0x0000000504087c24 */ /* 0x000fe2000f8e0208 */
[----:B------:R-:W-:-:S03]  /*109a0*/  ULDC.64 UR4, c[0x0][0x308] ;  /* 0x0000c20000047ab9 */ /* 0x000fc60000000a00 */
[----:B------:R-:W-:Y:S02]  /*109b0*/  IMAD.IADD R3, R3, 0x1, R8 ;  /* 0x0000000103037824 */ /* 0x000fe400078e0208 */
[----:B------:R-:W-:Y:S02]  /*109c0*/  IMAD R8, R18, 0x1000, R33 ;  /* 0x0000100012087824 */ /* 0x000fe400078e0221 */
[----:B------:R-:W-:Y:S01]  /*109d0*/  IMAD.WIDE.U32 R2, R26, UR4, R2 ;  /* 0x000000041a027c25 */ /* 0x000fe2000f8e0002 */
[----:B------:R-:W-:-:S03]  /*109e0*/  UMOV UR4, 0xffffffff ;  /* 0xffffffff00047882 */ /* 0x000fc60000000000 */
[----:B------:R-:W-:Y:S01]  /*109f0*/  IMAD R25, R26, UR5, R3 ;  /* 0x000000051a197c24 */ /* 0x000fe2000f8e0203 */
[----:B------:R-:W-:-:S04]  /*10a00*/  LEA R20, P0, R2, UR6, 0x1 ;  /* 0x0000000602147c11 */ /* 0x000fc8000f8008ff */
[----:B------:R-:W-:Y:S01]  /*10a10*/  LEA.HI.X R25, R2, UR7, R25, 0x1, P0 ;  /* 0x0000000702197c11 */ /* 0x000fe200080f0c19 */
[----:B------:R-:W-:Y:S08]  /*10a20*/  BRA.DIV UR4, `(.L_x_448) ;  /* 0x0000003204c47947 */ /* 0x000ff0000b800000 */
[----:B------:R-:W1:Y:S01]  /*10a30*/  SHFL.IDX PT, R2, R20, RZ, 0x181f ;  /* 0x00181fff14027589 */ /* 0x000e6200000e0000 */
[----:B------:R-:W-:-:S03]  /*10a40*/  IMAD R21, R8, 0x2, R17 ;  /* 0x0000000208157824 */ /* 0x000fc600078e0211 */
[----:B------:R-:W2:Y:S01]  /*10a50*/  SHFL.IDX PT, R3, R25, RZ, 0x181f ;  /* 0x00181fff19037589 */ /* 0x000ea200000e0000 */
[----:B-1----:R-:W-:-:S05]  /*10a60*/  IADD3 R2, P0, R2, R0, RZ ;  /* 0x0000000002027210 */ /* 0x002fca0007f1e0ff */
[----:B--2---:R-:W-:-:S05]  /*10a70*/  IMAD.X R3, RZ, RZ, R3, P0 ;  /* 0x000000ffff037224 */ /* 0x004fca00000e0603 */
[----:B------:R-:W-:Y:S01]  /*10a80*/  @!PT LDS RZ, [RZ] ;  /* 0x00000000fffff984 */ /* 0x000fe20000000800 */
[----:B------:R1:W-:Y:S04]  /*10a90*/  LDGSTS.E.BYPASS.LTC128B.128 [R21+0x22400], desc[UR50][R2.64], !P1 ;  /* 0x2240000002157fae */ /* 0x0003e8000c901d72 */
[----:B-1----:R-:W1:Y:S04]  /*10aa0*/  SHFL.IDX PT, R2, R20, 0x1, 0x181f ;  /* 0x00381f0014027f89 */ /* 0x002e6800000e0000 */
[----:B------:R-:W2:Y:S01]  /*10ab0*/  SHFL.IDX PT, R3, R25, 0x1, 0x181f ;  /* 0x00381f0019037f89 */ /* 0x000ea200000e0000 */
[----:B-1----:R-:W-:-:S05]  /*10ac0*/  IADD3 R2, P0, R2, R0, RZ ;  /* 0x0000000002027210 */ /* 0x002fca0007f1e0ff */
[----:B--2---:R-:W-:-:S05]  /*10ad0*/  IMAD.X R3, RZ, RZ, R3, P0 ;  /* 0x000000ffff037224 */ /* 0x004fca00000e0603 */
[----:B------:R1:W-:Y:S04]  /*10ae0*/  LDGSTS.E.BYPASS.LTC128B.128 [R21+0x22c00], desc[UR50][R2.64], !P1 ;  /* 0x22c0000002157fae */ /* 0x0003e8000c901d72 */
[----:B-1----:R-:W1:Y:S04]  /*10af0*/  SHFL.IDX PT, R2, R20, 0x2, 0x181f ;  /* 0x00581f0014027f89 */ /* 0x002e6800000e0000 */
[----:B------:R-:W2:Y:S04]  /*10b00*/  SHFL.IDX PT, R3, R25, 0x2, 0x181f ;  /* 0x00581f0019037f89 */ /* 0x000ea800000e0000 */
[----:B------:R-:W3:Y:S01]  /*10b10*/  SHFL.IDX PT, R25, R25, 0x3, 0x181f ;  /* 0x00781f0019197f89 */ /* 0x000ee200000e0000 */
[----:B-1----:R-:W-:-:S05]  /*10b20*/  IADD3 R2, P0, R2, R0, RZ ;  /* 0x0000000002027210 */ /* 0x002fca0007f1e0ff */
[----:B--2---:R-:W-:-:S05]  /*10b30*/  IMAD.X R3, RZ, RZ, R3, P0 ;  /* 0x000000ffff037224 */ /* 0x004fca00000e0603 */
[----:B------:R1:W-:Y:S04]  /*10b40*/  LDGSTS.E.BYPASS.LTC128B.128 [R21+0x23400], desc[UR50][R2.64], !P1 ;  /* 0x2340000002157fae */ /* 0x0003e8000c901d72 */
[----:B-1-3--:R1:W2:Y:S02]  /*10b50*/  SHFL.IDX PT, R2, R20, 0x3, 0x181f ;  /* 0x00781f0014027f89 */ /* 0x00a2a400000e0000 */
.L_x_532:
[----:B--2---:R-:W-:-:S05]  /*10b60*/  IADD3 R2, P0, R2, R0, RZ ;  /* 0x0000000002027210 */ /* 0x004fca0007f1e0ff */
[----:B------:R-:W-:Y:S01]  /*10b70*/  IMAD.X R3, RZ, RZ, R25, P0 ;  /* 0x000000ffff037224 */ /* 0x000fe200000e0619 */
[----:B------:R-:W-:-:S04]  /*10b80*/  PLOP3.LUT P0, PT, PT, PT, PT, 0x80, 0x0 ;  /* 0x000000000000781c */ /* 0x000fc80003f0f070 */
[----:B------:R-:W-:Y:S01]  /*10b90*/  @!PT LDS RZ, [RZ] ;  /* 0x00000000fffff984 */ /* 0x000fe20000000800 */
[----:B------:R-:W-:Y:S01]  /*10ba0*/  @!PT LDS RZ, [RZ] ;  /* 0x00000000fffff984 */ /* 0x000fe20000000800 */
[----:B------:R-:W-:Y:S01]  /*10bb0*/  @!PT LDS RZ, [RZ] ;  /* 0x00000000fffff984 */ /* 0x000fe20000000800 */
[----:B------:R2:W-:Y:S01]  /*10bc0*/  LDGSTS.E.BYPASS.LTC128B.128 [R21+0x23c00], desc[UR50][R2.64], !P1 ;  /* 0x23c0000002157fae */ /* 0x0005e2000c901d72 */
[----:B------:R-:W-:-:S08]  /*10bd0*/  NOP ;  /* 0x0000000000007918 */ /* 0x000fd00000000000 */
.L_x_449:
[----:B------:R-:W-:Y:S02]  /*10be0*/  PLOP3.LUT P1, PT, P1, P0, PT, 0xa2, 0x0 ;  /* 0x000000000000781c */ /* 0x000fe40000f21472 */
[----:B------:R-:W-:-:S08]  /*10bf0*/  @P0 R2UR P1, UR4, R6 ;  /* 0x00000000060402ca */ /* 0x000fd00000020000 */
[----:B------:R-:W-:-:S05]  /*10c00*/  @P0 PLOP3.LUT P0, PT, P1, PT, PT, 0x80, 0x0 ;  /* 0x000000000000081c */ /* 0x000fca0000f0f070 */
[----:B------:R-:W-:Y:S01]  /*10c10*/  @!P1 SYNCS.ARRIVE.TRANS64.RED.A0T1 RZ, [UR4+0x28c30], RZ ;  /* 0x028c30ffffff99a7 */ /* 0x000fe20008200404 */
[----:B------:R-:W-:Y:S07]  /*10c20*/  @!P1 ARRIVES.LDGSTSBAR.64.TRANSCNT [UR4+0x28c30] ;  /* 0x028c3000ff0099b0 */ /* 0x000fee0008000a84 */
[----:B------:R-:W-:Y:S05]  /*10c30*/  @P0 BRA.U.ANY `(.L_x_449) ;  /* 0xfffffffd00e80947 */ /* 0x000fea000393ffff */
[----:B------:R-:W-:Y:S01]  /*10c40*/  NOP ;  /* 0x0000000000007918 */ /* 0x000fe20000000000 */
[----:B--2---:R-:W-:-:S05]  /*10c50*/  IMAD.U32 R2, RZ, RZ, UR36 ;  /* 0x00000024ff027e24 */ /* 0x004fca000f8e00ff */
[----:B------:R-:W-:-:S13]  /*10c60*/  ISETP.NE.AND P2, PT, R2, 0x3, PT ;  /* 0x000000030200780c */ /* 0x000fda0003f45270 */
[----:B------:R-:W-:Y:S05]  /*10c70*/  @!P2 BRA `(.L_x_450) ;  /* 0x000000000004a947 */ /* 0x000fea0003800000 */
[----:B------:R-:W-:Y:S01]  /*10c80*/  BPT.TRAP 0x1 ;  /* 0x000000040000795c */ /* 0x000fe20000300000 */
.L_x_450:
[----:B------:R2:W-:Y:S01]  /*10c90*/  SYNCS.ARRIVE.TRANS64.A1T0 RZ, [R6+URZ+0x28c30], RZ ;  /* 0x028c30ff06ff79a7 */ /* 0x0005e2000810003f */
[----:B------:R-:W-:Y:S05]  /*10ca0*/  @!P2 BRA `(.L_x_451) ;  /* 0x000000000004a947 */ /* 0x000fea0003800000 */
[----:B------:R-:W-:Y:S01]  /*10cb0*/  BPT.TRAP 0x1 ;  /* 0x000000040000795c */ /* 0x000fe20000300000 */
.L_x_451:
[----:B------:R-:W3:Y:S01]  /*10cc0*/  SYNCS.PHASECHK.TRANS64.TRYWAIT P0, [R6+URZ+0x28c60], R19 ;  /* 0x028c6013060075a7 */ /* 0x000ee2000800017f */
[----:B------:R-:W-:Y:S04]  /*10cd0*/  BSSY B1, `(.L_x_452) ;  /* 0x0000002000017945 */ /* 0x000fe80003800000 */
[----:B---3--:R-:W-:Y:S05]  /*10ce0*/  @!P0 BRA `(.L_x_453) ;  /* 0x0000003400308947 */ /* 0x008fea0003800000 */
.L_x_533:
[----:B------:R-:W-:Y:S05]  /*10cf0*/  BSYNC B1 ;  /* 0x0000000000017941 */ /* 0x000fea0003800000 */
.L_x_452:
[----:B------:R-:W-:Y:S01]  /*10d00*/  ULDC.64 UR4, c[0x0][0x328] ;  /* 0x0000ca0000047ab9 */ /* 0x000fe20000000a00 */
[----:B------:R-:W-:Y:S01]  /*10d10*/  ULDC.64 UR6, c[0x0][0x318] ;  /* 0x0000c60000067ab9 */ /* 0x000fe20000000a00 */
[----:B------:R-:W-:Y:S01]  /*10d20*/  IMAD R9, R9, UR4, RZ ;  /* 0x0000000409097c24 */ /* 0x000fe2000f8e02ff */
[C---:B------:R-:W-:Y:S01]  /*10d30*/  LOP3.LUT P5, RZ, R16.reuse, 0x8, RZ, 0xc0, !PT ;  /* 0x0000000810ff7812 */ /* 0x040fe200078ac0ff */
[----:B------:R-:W-:Y:S01]  /*10d40*/  IMAD.WIDE.U32 R2, R5, UR4, RZ ;  /* 0x0000000405027c25 */ /* 0x000fe2000f8e00ff */
[----:B------:R-:W-:-:S03]  /*10d50*/  LOP3.LUT P4, RZ, R16, 0x4, RZ, 0xc0, !PT ;  /* 0x0000000410ff7812 */ /* 0x000fc6000788c0ff */
[----:B------:R-:W-:Y:S01]  /*10d60*/  IMAD R9, R5, UR5, R9 ;  /* 0x0000000505097c24 */ /* 0x000fe2000f8e0209 */
[----:B------:R-:W-:Y:S01]  /*10d70*/  ULDC.64 UR4, c[0x0][0x338] ;  /* 0x0000ce0000047ab9 */ /* 0x000fe20000000a00 */
[----:B0--3--:R-:W-:Y:S02]  /*10d80*/  IMAD R19, R18, 0x7000, R8 ;  /* 0x0000700012137824 */ /* 0x009fe400078e0208 */
[----:B------:R-:W-:Y:S02]  /*10d90*/  IMAD.IADD R3, R3, 0x1, R9 ;  /* 0x0000000103037824 */ /* 0x000fe400078e0209 */
[----:B------:R-:W-:Y:S02]  /*10da0*/  IMAD R10, R10, UR4, RZ ;  /* 0x000000040a0a7c24 */ /* 0x000fe4000f8e02ff */
        /* <DEDUP_REMOVED lines=10> */
[----:B------:R-:W0:Y:S01]  /*10e50*/  SHFL.IDX PT, R2, R9, RZ, 0x181f ;  /* 0x00181fff09027589 */ /* 0x000e2200000e0000 */
[C---:B------:R-:W-:Y:S01]  /*10e60*/  LOP3.LUT P1, RZ, R16.reuse, 0x80, RZ, 0xc0, !PT ;  /* 0x0000008010ff7812 */ /* 0x040fe2000782c0ff */
[----:B------:R-:W-:Y:S01]  /*10e70*/  IMAD R19, R19, 0x2, R17 ;  /* 0x0000000213137824 */ /* 0x000fe200078e0211 */
[C---:B------:R-:W-:Y:S01]  /*10e80*/  LOP3.LUT P2, RZ, R16.reuse, 0x40, RZ, 0xc0, !PT ;  /* 0x0000004010ff7812 */ /* 0x040fe2000784c0ff */
[----:B------:R-:W3:Y:S01]  /*10e90*/  SHFL.IDX PT, R3, R10, RZ, 0x181f ;  /* 0x00181fff0a037589 */ /* 0x000ee200000e0000 */
[----:B------:R-:W-:-:S03]  /*10ea0*/  LOP3.LUT R16, R16, 0xffffbfff, RZ, 0xc0, !PT ;  /* 0xffffbfff10107812 */ /* 0x000fc600078ec0ff */
[----:B------:R-:W4:Y:S01]  /*10eb0*/  SHFL.IDX PT, R14, R9, 0x1, 0x181f ;  /* 0x00381f00090e7f89 */ /* 0x000f2200000e0000 */
[----:B------:R-:W-:-:S03]  /*10ec0*/  @P3 LOP3.LUT R16, R16, 0x4000, RZ, 0xfc, !PT ;  /* 0x0000400010103812 */ /* 0x000fc600078efcff */
[----:B------:R-:W5:Y:S01]  /*10ed0*/  SHFL.IDX PT, R5, R10, 0x1, 0x181f ;  /* 0x00381f000a057f89 */ /* 0x000f6200000e0000 */
[C---:B------:R-:W-:Y:S02]  /*10ee0*/  LOP3.LUT P3, RZ, R16.reuse, 0x20, RZ, 0xc0, !PT ;  /* 0x0000002010ff7812 */ /* 0x040fe4000786c0ff */
[C---:B------:R-:W-:Y:S01]  /*10ef0*/  LOP3.LUT P6, RZ, R16.reuse, 0x10, RZ, 0xc0, !PT ;  /* 0x0000001010ff7812 */ /* 0x040fe200078cc0ff */
[----:B------:R-:W-:Y:S01]  /*10f00*/  SHFL.IDX PT, R8, R10, 0x2, 0x181f ;  /* 0x00581f000a087f89 */ /* 0x000fe200000e0000 */
[----:B------:R-:W-:-:S03]  /*10f10*/  LOP3.LUT R16, R16, 0xfffeffff, RZ, 0xc0, !PT ;  /* 0xfffeffff10107812 */ /* 0x000fc600078ec0ff */
[----:B------:R-:W-:Y:S01]  /*10f20*/  SHFL.IDX PT, R10, R10, 0x3, 0x181f ;  /* 0x00781f000a0a7f89 */ /* 0x000fe200000e0000 */
[----:B0-----:R-:W-:-:S05]  /*10f30*/  IADD3 R2, P0, R2, R0, RZ ;  /* 0x0000000002027210 */ /* 0x001fca0007f1e0ff */
[----:B------:R-:W-:Y:S01]  /*10f40*/  @P3 LOP3.LUT R16, R16, 0x10000, RZ, 0xfc, !PT ;  /* 0x0001000010103812 */ /* 0x000fe200078efcff */
[----:B---3--:R-:W-:Y:S01]  /*10f50*/  IMAD.X R3, RZ, RZ, R3, P0 ;  /* 0x000000ffff037224 */ /* 0x008fe200000e0603 */
[----:B------:R-:W-:-:S04]  /*10f60*/  ISETP.NE.U32.AND P0, PT, R29, RZ, PT ;  /* 0x000000ff1d00720c */ /* 0x000fc80003f05070 */
[----:B------:R-:W-:Y:S01]  /*10f70*/  LDGSTS.E.BYPASS.LTC128B.128 [R19+0x400], desc[UR50][R2.64], !P1 ;  /* 0x0040000002137fae */ /* 0x000fe2000c901d72 */
[----:B------:R-:W-:-:S03]  /*10f80*/  ISETP.NE.U32.AND P1, PT, R28, RZ, PT ;  /* 0x000000ff1c00720c */ /* 0x000fc60003f25070 */
[----:B------:R-:W-:Y:S01]  /*10f90*/  LDGSTS.E.BYPASS.LTC128B.128 [R19+0x2400], desc[UR50][R2.64+0x80], !P2 ;  /* 0x0240008002137fae */ /* 0x000fe2000d101d72 */
[----:B----4-:R-:W-:-:S03]  /*10fa0*/  IADD3 R4, P2, R14, R0, RZ ;  /* 0x000000000e047210 */ /* 0x010fc60007f5e0ff */
[----:B------:R-:W-:Y:S01]  /*10fb0*/  LDGSTS.E.BYPASS.LTC128B.128 [R19+0x4400], desc[UR50][R2.64+0x100], !P3 ;  /* 0x0440010002137fae */ /* 0x000fe2000d901d72 */
[C---:B------:R-:W-:Y:S01]  /*10fc0*/  LOP3.LUT P3, RZ, R16.reuse, 0x80, RZ, 0xc0, !PT ;  /* 0x0000008010ff7812 */ /* 0x040fe2000786c0ff */
[----:B-----5:R-:W-:Y:S01]  /*10fd0*/  IMAD.X R5, RZ, RZ, R5, P2 ;  /* 0x000000ffff057224 */ /* 0x020fe200010e0605 */
[C---:B------:R-:W-:Y:S01]  /*10fe0*/  LOP3.LUT P2, RZ, R16.reuse, 0x40, RZ, 0xc0, !PT ;  /* 0x0000004010ff7812 */ /* 0x040fe2000784c0ff */
[----:B------:R-:W-:Y:S04]  /*10ff0*/  LDGSTS.E.BYPASS.LTC128B.128 [R19+0x6400], desc[UR50][R2.64+0x180], !P6 ;  /* 0x0640018002137fae */ /* 0x000fe8000f101d72 */
[----:B------:R-:W-:Y:S04]  /*11000*/  LDGSTS.E.BYPASS.LTC128B.128 [R19+0x8400], desc[UR50][R2.64+0x200], !P5 ;  /* 0x0840020002137fae */ /* 0x000fe8000e901d72 */
[----:B------:R-:W-:Y:S04]  /*11010*/  LDGSTS.E.BYPASS.LTC128B.128 [R19+0xa400], desc[UR50][R2.64+0x280], !P4 ;  /* 0x0a40028002137fae */ /* 0x000fe8000e101d72 */
[----:B------:R-:W0:Y:S04]  /*11020*/  SHFL.IDX PT, R14, R9, 0x2, 0x181f ;  /* 0x00581f00090e7f89 */ /* 0x000e2800000e0000 */
[----:B------:R-:W-:Y:S04]  /*11030*/  LDGSTS.E.BYPASS.LTC128B.128 [R19+0xc400], desc[UR50][R2.64+0x300], P0 ;  /* 0x0c40030002137fae */ /* 0x000fe80008101d72 */
[----:B------:R0:W-:Y:S04]  /*11040*/  LDGSTS.E.BYPASS.LTC128B.128 [R19+0xe400], desc[UR50][R2.64+0x380], P1 ;  /* 0x0e40038002137fae */ /* 0x0001e80008901d72 */
[----:B------:R3:W-:Y:S01]  /*11050*/  LDGSTS.E.BYPASS.LTC128B.128 [R19+0xc00], desc[UR50][R4.64], !P3 ;  /* 0x00c0000004137fae */ /* 0x0007e2000d901d72 */
[----:B------:R-:W-:-:S02]  /*11060*/  LOP3.LUT P3, RZ, R16, 0x10000, RZ, 0xc0, !PT ;  /* 0x0001000010ff7812 */ /* 0x000fc4000786c0ff */
[----:B------:R-:W-:Y:S01]  /*11070*/  LOP3.LUT R16, R16, 0xffff7fff, RZ, 0xc0, !PT ;  /* 0xffff7fff10107812 */ /* 0x000fe200078ec0ff */
[----:B------:R3:W-:Y:S01]  /*11080*/  LDGSTS.E.BYPASS.LTC128B.128 [R19+0x2c00], desc[UR50][R4.64+0x80], !P2 ;  /* 0x02c0008004137fae */ /* 0x0007e2000d101d72 */
[----:B0-----:R-:W-:-:S09]  /*11090*/  IADD3 R2, P2, R14, R0, RZ ;  /* 0x000000000e027210 */ /* 0x001fd20007f5e0ff */
[----:B------:R-:W-:Y:S01]  /*110a0*/  @P3 LOP3.LUT R16, R16, 0x8000, RZ, 0xfc, !PT ;  /* 0x0000800010103812 */ /* 0x000fe200078efcff */
[----:B------:R3:W-:Y:S01]  /*110b0*/  LDGSTS.E.BYPASS.LTC128B.128 [R19+0x4c00], desc[UR50][R4.64+0x100], !P3 ;  /* 0x04c0010004137fae */ /* 0x0007e2000d901d72 */
[----:B------:R-:W-:Y:S02]  /*110c0*/  IMAD.X R3, RZ, RZ, R8, P2 ;  /* 0x000000ffff037224 */ /* 0x000fe400010e0608 */
[C---:B------:R-:W-:Y:S01]  /*110d0*/  LOP3.LUT P3, RZ, R16.reuse, 0x80, RZ, 0xc0, !PT ;  /* 0x0000008010ff7812 */ /* 0x040fe2000786c0ff */
[----:B------:R3:W-:Y:S01]  /*110e0*/  LDGSTS.E.BYPASS.LTC128B.128 [R19+0x6c00], desc[UR50][R4.64+0x180], !P6 ;  /* 0x06c0018004137fae */ /* 0x0007e2000f101d72 */
[----:B------:R-:W-:-:S03]  /*110f0*/  LOP3.LUT P2, RZ, R16, 0x40, RZ, 0xc0, !PT ;  /* 0x0000004010ff7812 */ /* 0x000fc6000784c0ff */
[----:B------:R3:W-:Y:S04]  /*11100*/  LDGSTS.E.BYPASS.LTC128B.128 [R19+0x8c00], desc[UR50][R4.64+0x200], !P5 ;  /* 0x08c0020004137fae */ /* 0x0007e8000e901d72 */
[----:B------:R3:W-:Y:S04]  /*11110*/  LDGSTS.E.BYPASS.LTC128B.128 [R19+0xac00], desc[UR50][R4.64+0x280], !P4 ;  /* 0x0ac0028004137fae */ /* 0x0007e8000e101d72 */
[----:B------:R3:W-:Y:S04]  /*11120*/  LDGSTS.E.BYPASS.LTC128B.128 [R19+0xcc00], desc[UR50][R4.64+0x300], P0 ;  /* 0x0cc0030004137fae */ /* 0x0007e80008101d72 */
[----:B------:R3:W-:Y:S04]  /*11130*/  LDGSTS.E.BYPASS.LTC128B.128 [R19+0xec00], desc[UR50][R4.64+0x380], P1 ;  /* 0x0ec0038004137fae */ /* 0x0007e80008901d72 */
[----:B------:R3:W-:Y:S01]  /*11140*/  LDGSTS.E.BYPASS.LTC128B.128 [R19+0x1400], desc[UR50][R2.64], !P3 ;  /* 0x0140000002137fae */ /* 0x0007e2000d901d72 */
[----:B------:R-:W-:-:S03]  /*11150*/  LOP3.LUT P3, RZ, R16, 0x8000, RZ, 0xc0, !PT ;  /* 0x0000800010ff7812 */ /* 0x000fc6000786c0ff */
[----:B------:R3:W-:Y:S04]  /*11160*/  LDGSTS.E.BYPASS.LTC128B.128 [R19+0x3400], desc[UR50][R2.64+0x80], !P2 ;  /* 0x0340008002137fae */ /* 0x0007e8000d101d72 */
[----:B------:R3:W0:Y:S06]  /*11170*/  SHFL.IDX PT, R14, R9, 0x3, 0x181f ;  /* 0x00781f00090e7f89 */ /* 0x00062c00000e0000 */
[----:B------:R3:W-:Y:S01]  /*11180*/  LDGSTS.E.BYPASS.LTC128B.128 [R19+0x5400], desc[UR50][R2.64+0x100], !P3 ;  /* 0x0540010002137fae */ /* 0x0007e2000d901d72 */
[----:B------:R-:W-:-:S03]  /*11190*/  LOP3.LUT P3, RZ, R16, 0x4000, RZ, 0xc0, !PT ;  /* 0x0000400010ff7812 */ /* 0x000fc6000786c0ff */
[----:B------:R3:W-:Y:S04]  /*111a0*/  LDGSTS.E.BYPASS.LTC128B.128 [R19+0x7400], desc[UR50][R2.64+0x180], !P6 ;  /* 0x0740018002137fae */ /* 0x0007e8000f101d72 */
[----:B------:R3:W-:Y:S04]  /*111b0*/  LDGSTS.E.BYPASS.LTC128B.128 [R19+0x9400], desc[UR50][R2.64+0x200], !P5 ;  /* 0x0940020002137fae */ /* 0x0007e8000e901d72 */
[----:B------:R3:W-:Y:S04]  /*111c0*/  LDGSTS.E.BYPASS.LTC128B.128 [R19+0xb400], desc[UR50][R2.64+0x280], !P4 ;  /* 0x0b40028002137fae */ /* 0x0007e8000e101d72 */
[----:B------:R3:W-:Y:S04]  /*111d0*/  LDGSTS.E.BYPASS.LTC128B.128 [R19+0xd400], desc[UR50][R2.64+0x300], P0 ;  /* 0x0d40030002137fae */ /* 0x0007e80008101d72 */
[----:B0-----:R3:W-:Y:S02]  /*111e0*/  LDGSTS.E.BYPASS.LTC128B.128 [R19+0xf400], desc[UR50][R2.64+0x380], P1 ;  /* 0x0f40038002137fae */ /* 0x0017e40008901d72 */
.L_x_543:
[----:B------:R-:W-:Y:S02]  /*111f0*/  LOP3.LUT R16, R16, 0xffff7fff, RZ, 0xc0, !PT ;  /* 0xffff7fff10107812 */ /* 0x000fe400078ec0ff */
[----:B---3--:R-:W-:Y:S02]  /*11200*/  IADD3 R2, P2, R14, R0, RZ ;  /* 0x000000000e027210 */ /* 0x008fe40007f5e0ff */
[----:B------:R-:W-:-:S03]  /*11210*/  @P1 LOP3.LUT R16, R16, 0x8000, RZ, 0xfc, !PT ;  /* 0x0000800010101812 */ /* 0x000fc600078efcff */
[----:B------:R-:W-:Y:S01]  /*11220*/  IMAD.X R3, RZ, RZ, R10, P2 ;  /* 0x000000ffff037224 */ /* 0x000fe200010e060a */
[C---:B------:R-:W-:Y:S02]  /*11230*/  LOP3.LUT P1, RZ, R16.reuse, 0x80, RZ, 0xc0, !PT ;  /* 0x0000008010ff7812 */ /* 0x040fe4000782c0ff */
[----:B------:R-:W-:-:S04]  /*11240*/  LOP3.LUT R16, R16, 0xffffbfff, RZ, 0xc0, !PT ;  /* 0xffffbfff10107812 */ /* 0x000fc800078ec0ff */
[----:B------:R-:W-:-:S04]  /*11250*/  @P3 LOP3.LUT R16, R16, 0x4000, RZ, 0xfc, !PT ;  /* 0x0000400010103812 */ /* 0x000fc800078efcff */
[C---:B------:R-:W-:Y:S02]  /*11260*/  LOP3.LUT P3, RZ, R16.reuse, 0x40, RZ, 0xc0, !PT ;  /* 0x0000004010ff7812 */ /* 0x040fe4000786c0ff */
[C---:B------:R-:W-:Y:S01]  /*11270*/  LOP3.LUT P2, RZ, R16.reuse, 0x20, RZ, 0xc0, !PT ;  /* 0x0000002010ff7812 */ /* 0x040fe2000784c0ff */
[----:B------:R-:W-:Y:S01]  /*11280*/  @!PT LDS RZ, [RZ] ;  /* 0x00000000fffff984 */ /* 0x000fe20000000800 */
[----:B------:R-:W-:Y:S01]  /*11290*/  @!PT LDS RZ, [RZ] ;  /* 0x00000000fffff984 */ /* 0x000fe20000000800 */
[----:B------:R-:W-:Y:S01]  /*112a0*/  @!PT LDS RZ, [RZ] ;  /* 0x00000000fffff984 */ /* 0x000fe20000000800 */
[----:B------:R0:W-:Y:S01]  /*112b0*/  LDGSTS.E.BYPASS.LTC128B.128 [R19+0x1c00], desc[UR50][R2.64], !P1 ;  /* 0x01c0000002137fae */ /* 0x0001e2000c901d72 */
[C---:B------:R-:W-:Y:S02]  /*112c0*/  LOP3.LUT P6, RZ, R16.reuse, 0x10, RZ, 0xc0, !PT ;  /* 0x0000001010ff7812 */ /* 0x040fe400078cc0ff */
[----:B------:R-:W-:-:S07]  /*112d0*/  LOP3.LUT P1, RZ, R16, 0x8000, RZ, 0xc0, !PT ;  /* 0x0000800010ff7812 */ /* 0x000fce000782c0ff */
[----:B------:R0:W-:Y:S01]  /*112e0*/  LDGSTS.E.BYPASS.LTC128B.128 [R19+0x3c00], desc[UR50][R2.64+0x80], !P3 ;  /* 0x03c0008002137fae */ /* 0x0001e2000d901d72 */
[----:B------:R-:W-:-:S03]  /*112f0*/  LOP3.LUT P3, RZ, R16, 0x4000, RZ, 0xc0, !PT ;  /* 0x0000400010ff7812 */ /* 0x000fc6000786c0ff */
        /* <DEDUP_REMOVED lines=8> */
.L_x_455:
[----:B------:R-:W-:Y:S02]  /*11380*/  PLOP3.LUT P1, PT, P1, P0, PT, 0xa2, 0x0 ;  /* 0x000000000000781c */ /* 0x000fe40000f21472 */
[----:B------:R-:W-:-:S08]  /*11390*/  @P0 R2UR P1, UR4, R6 ;  /* 0x00000000060402ca */ /* 0x000fd00000020000 */
[----:B------:R-:W-:-:S05]  /*113a0*/  @P0 PLOP3.LUT P0, PT, P1, PT, PT, 0x80, 0x0 ;  /* 0x000000000000081c */ /* 0x000fca0000f0f070 */
[----:B------:R-:W-:Y:S01]  /*113b0*/  @!P1 SYNCS.ARRIVE.TRANS64.RED.A0T1 RZ, [UR4+0x28c50], RZ ;  /* 0x028c50ffffff99a7 */ /* 0x000fe20008200404 */
[----:B------:R-:W-:Y:S07]  /*113c0*/  @!P1 ARRIVES.LDGSTSBAR.64.TRANSCNT [UR4+0x28c50] ;  /* 0x028c5000ff0099b0 */ /* 0x000fee0008000a84 */
[----:B------:R-:W-:Y:S05]  /*113d0*/  @P0 BRA.U.ANY `(.L_x_455) ;  /* 0xfffffffd00e80947 */ /* 0x000fea000393ffff */
[----:B------:R-:W-:Y:S01]  /*113e0*/  NOP ;  /* 0x0000000000007918 */ /* 0x000fe20000000000 */
[----:B0-----:R-:W-:-:S05]  /*113f0*/  IMAD.U32 R2, RZ, RZ, UR36 ;  /* 0x00000024ff027e24 */ /* 0x001fca000f8e00ff */
[----:B------:R-:W-:-:S13]  /*11400*/  ISETP.NE.AND P2, PT, R2, 0x3, PT ;  /* 0x000000030200780c */ /* 0x000fda0003f45270 */
[----:B------:R-:W-:Y:S05]  /*11410*/  @!P2 BRA `(.L_x_456) ;  /* 0x000000000004a947 */ /* 0x000fea0003800000 */
[----:B------:R-:W-:Y:S01]  /*11420*/  BPT.TRAP 0x1 ;  /* 0x000000040000795c */ /* 0x000fe20000300000 */
.L_x_456:
[----:B------:R3:W-:Y:S01]  /*11430*/  SYNCS.ARRIVE.TRANS64.A1T0 RZ, [R6+URZ+0x28c50], RZ ;  /* 0x028c50ff06ff79a7 */ /* 0x0007e2000810003f */
[----:B------:R-:W-:Y:S05]  /*11440*/  @P3 BRA `(.L_x_457) ;  /* 0xfffffff000643947 */ /* 0x000fea000383ffff */
.L_x_444:
[----:B------:R-:W-:Y:S05]  /*11450*/  BSYNC B0 ;  /* 0x0000000000007941 */ /* 0x000fea0003800000 */
.L_x_443:
[----:B------:R-:W4:Y:S01]  /*11460*/  S2R R2, SR_TID.X ;  /* 0x0000000000027919 */ /* 0x000f220000002100 */
[----:B------:R-:W-:Y:S01]  /*11470*/  VIADD R18, R18, 0x1 ;  /* 0x0000000112127836 */ /* 0x000fe20000000000 */
[----:B------:R-:W-:Y:S04]  /*11480*/  BSSY B0, `(.L_x_458) ;  /* 0x0000013000007945 */ /* 0x000fe80003800000 */
[----:B------:R-:W-:-:S04]  /*11490*/  ISETP.NE.AND P0, PT, R18, 0x2, PT ;  /* 0x000000021200780c */ /* 0x000fc80003f05270 */
[----:B------:R-:W-:-:S04]  /*114a0*/  SEL R3, RZ, 0x1, P0 ;  /* 0x00000001ff037807 */ /* 0x000fc80000000000 */
[----:B------:R-:W-:Y:S02]  /*114b0*/  LOP3.LUT R22, R22, R3, RZ, 0x3c, !PT ;  /* 0x0000000316167212 */ /* 0x000fe400078e3cff */
[----:B----4-:R-:W-:-:S04]  /*114c0*/  LOP3.LUT R2, R2, 0x7f, RZ, 0xc0, !PT ;  /* 0x0000007f02027812 */ /* 0x010fc800078ec0ff */
[----:B------:R-:W-:-:S13]  /*114d0*/  ISETP.NE.AND P1, PT, R2, RZ, PT ;  /* 0x000000ff0200720c */ /* 0x000fda0003f25270 */
[----:B------:R-:W-:Y:S05]  /*114e0*/  @P1 BRA `(.L_x_459) ;  /* 0x0000000000301947 */ /* 0x000fea0003800000 */
[----:B------:R-:W4:Y:S01]  /*114f0*/  S2R R5, SR_LANEID ;  /* 0x0000000000057919 */ /* 0x000f220000000000 */
[----:B------:R-:W-:Y:S01]  /*11500*/  VOTEU.ANY UR4, UPT, PT ;  /* 0x0000000000047886 */ /* 0x000fe200038e0100 */
[----:B------:R-:W5:Y:S01]  /*11510*/  LDC.64 R2, c[0x0][0xc60] ;  /* 0x00031800ff027b82 */ /* 0x000f620000000a00 */
[----:B------:R-:W4:Y:S02]  /*11520*/  FLO.U32 R0, UR4 ;  /* 0x0000000400007d00 */ /* 0x000f2400080e0000 */
[----:B----4-:R-:W-:-:S06]  /*11530*/  ISETP.EQ.U32.AND P1, PT, R0, R5, PT ;  /* 0x000000050000720c */ /* 0x010fcc0003f22070 */
[----:B------:R-:W5:Y:S07]  /*11540*/  POPC R5, UR4 ;  /* 0x0000000400057d09 */ /* 0x000f6e0008000000 */
[----:B-----5:R-:W4:Y:S01]  /*11550*/  @P1 ATOMG.E.ADD.STRONG.GPU PT, R3, desc[UR50][R2.64], R5 ;  /* 0x00000005020319a8 */ /* 0x020f2200081ee1f2 */
[----:B0-----:R-:W0:Y:S02]  /*11560*/  S2R R4, SR_LTMASK ;  /* 0x0000000000047919 */ /* 0x001e240000003900 */
[----:B0-----:R-:W-:-:S04]  /*11570*/  LOP3.LUT R4, R4, UR4, RZ, 0xc0, !PT ;  /* 0x0000000404047c12 */ /* 0x001fc8000f8ec0ff */
[----:B------:R-:W0:Y:S01]  /*11580*/  POPC R7, R4 ;  /* 0x0000000400077309 */ /* 0x000e220000000000 */
[----:B----4-:R-:W0:Y:S02]  /*11590*/  SHFL.IDX PT, R0, R3, R0, 0x1f ;  /* 0x00001f0003007589 */ /* 0x010e2400000e0000 */
[----:B0-----:R-:W-:-:S07]  /*115a0*/  IADD3 R24, R0, UR38, R7 ;  /* 0x0000002600187c10 */ /* 0x001fce000fffe007 */
.L_x_459:
[----:B------:R-:W-:Y:S05]  /*115b0*/  BSYNC B0 ;  /* 0x0000000000007941 */ /* 0x000fea0003800000 */
.L_x_458:
[----:B------:R-:W-:-:S07]  /*115c0*/  SEL R18, R18, RZ, P0 ;  /* 0x000000ff12127207 */ /* 0x000fce0000000000 */
.L_x_418:
[----:B------:R-:W-:Y:S05]  /*115d0*/  BSYNC B7 ;  /* 0x0000000000077941 */ /* 0x000fea0003800000 */
.L_x_416:
[----:B------:R-:W-:-:S13]  /*115e0*/  LOP3.LUT P0, RZ, R16, 0x2000, RZ, 0xc0, !PT ;  /* 0x0000200010ff7812 */ /* 0x000fda000780c0ff */
[----:B------:R-:W-:Y:S05]  /*115f0*/  @!P0 BRA `(.L_x_460) ;  /* 0x0000000000248947 */ /* 0x000fea0003800000 */
[----:B------:R-:W-:Y:S05]  /*11600*/  WARPSYNC.ALL ;  /* 0x0000000000007948 */ /* 0x000fea0003800000 */
[----:B------:R-:W4:Y:S08]  /*11610*/  S2UR UR5, SR_CgaCtaId ;  /* 0x00000000000579c3 */ /* 0x000f300000008800 */
[----:B------:R-:W-:Y:S06]  /*11620*/  BAR.SYNC.DEFER_BLOCKING 0x5, 0x180 ;  /* 0x0146000000007b1d */ /* 0x000fec0000010000 */
[----:B------:R-:W-:-:S02]  /*11630*/  UMOV UR4, 0x400 ;  /* 0x0000040000047882 */ /* 0x000fc40000000000 */
[----:B----4-:R-:W-:-:S06]  /*11640*/  ULEA UR4, UR5, UR4, 0x18 ;  /* 0x0000000405047291 */ /* 0x010fcc000f8ec03f */
[----:B------:R-:W-:-:S05]  /*11650*/  IMAD.U32 R17, RZ, RZ, UR4 ;  /* 0x00000004ff117e24 */ /* 0x000fca000f8e00ff */
[----:B------:R4:W0:Y:S01]  /*11660*/  LDS.128 R24, [R17+0x28cd0] ;  /* 0x028cd00011187984 */ /* 0x0008220000000c00 */
[----:B------:R-:W-:Y:S06]  /*11670*/  BAR.ARV 0x4, 0x180 ;  /* 0x0106000000007b1d */ /* 0x000fec0000002000 */
[----:B------:R-:W-:Y:S05]  /*11680*/  BRA `(.L_x_461) ;  /* 0x0000000800d07947 */ /* 0x000fea0003800000 */
.L_x_460:
[----:B------:R-:W4:Y:S01]  /*11690*/  S2R R9, SR_TID.X ;  /* 0x0000000000097919 */ /* 0x000f220000002100 */
[----:B------:R-:W-:Y:S01]  /*116a0*/  UMOV UR4, 0xffffffff ;  /* 0xffffffff00047882 */ /* 0x000fe20000000000 */
[----:B----4-:R-:W-:-:S04]  /*116b0*/  LOP3.LUT R9, R9, 0x1f, RZ, 0xc0, !PT ;  /* 0x0000001f09097812 */ /* 0x010fc800078ec0ff */
[----:B------:R-:W-:Y:S01]  /*116c0*/  ISETP.NE.AND P0, PT, R9, 0x1f, PT ;  /* 0x0000001f0900780c */ /* 0x000fe20003f05270 */
[----:B------:R-:W-:-:S12]  /*116d0*/  BRA.DIV UR4, `(.L_x_462) ;  /* 0x0000003204a47947 */ /* 0x000fd8000b800000 */
[----:B------:R-:W-:Y:S01]  /*116e0*/  IMAD.IADD R7, R27, 0x1, R9 ;  /* 0x000000011b077824 */ /* 0x000fe200078e0209 */
[----:B------:R-:W-:-:S04]  /*116f0*/  ULDC UR4, c[0x0][0xc3c] ;  /* 0x00030f0000047ab9 */ /* 0x000fc80000000800 */
[----:B------:R-:W-:-:S13]  /*11700*/  ISETP.GE.OR P1, PT, R7, UR4, !P0 ;  /* 0x0000000407007c0c */ /* 0x000fda000c726670 */
[----:B------:R-:W4:Y:S08]  /*11710*/  @!P1 LDC.64 R2, c[0x0][0xc80] ;  /* 0x00032000ff029b82 */ /* 0x000f300000000a00 */
[----:B0-----:R-:W0:Y:S01]  /*11720*/  @!P1 LDC.64 R4, c[0x0][0xc78] ;  /* 0x00031e00ff049b82 */ /* 0x001e220000000a00 */
[----:B----4-:R-:W-:-:S05]  /*11730*/  @!P1 IMAD.WIDE R2, R7, 0x4, R2 ;  /* 0x0000000407029825 */ /* 0x010fca00078e0202 */
[----:B------:R0:W4:Y:S02]  /*11740*/  @!P1 LDG.E R8, desc[UR50][R2.64] ;  /* 0x0000003202089981 */ /* 0x000124000c1e1900 */
[----:B0-----:R-:W-:-:S05]  /*11750*/  @!P1 IMAD.WIDE R2, R7, 0x4, R4 ;  /* 0x0000000407029825 */ /* 0x001fca00078e0204 */
[----:B------:R-:W5:Y:S01]  /*11760*/  @!P1 LDG.E R5, desc[UR50][R2.64] ;  /* 0x0000003202059981 */ /* 0x000f62000c1e1900 */
[----:B------:R-:W-:Y:S01]  /*11770*/  IMAD.MOV.U32 R7, RZ, RZ, RZ ;  /* 0x000000ffff077224 */ /* 0x000fe200078e00ff */
[C---:B------:R-:W-:Y:S01]  /*11780*/  ISETP.GE.U32.AND P2, PT, R9.reuse, 0x2, PT ;  /* 0x000000020900780c */ /* 0x040fe20003f46070 */
[----:B------:R-:W-:Y:S01]  /*11790*/  IMAD.MOV.U32 R4, RZ, RZ, RZ ;  /* 0x000000ffff047224 */ /* 0x000fe200078e00ff */
[C---:B------:R-:W-:Y:S01]  /*117a0*/  ISETP.GE.U32.AND P3, PT, R9.reuse, 0x4, PT ;  /* 0x000000040900780c */ /* 0x040fe20003f66070 */
[----:B------:R-:W-:Y:S01]  /*117b0*/  SHFL.IDX PT, R0, R24, RZ, 0x1f ;  /* 0x00001fff18007589 */ /* 0x000fe200000e0000 */
[C---:B------:R-:W-:Y:S02]  /*117c0*/  ISETP.GE.U32.AND P4, PT, R9.reuse, 0x8, PT ;  /* 0x000000080900780c */ /* 0x040fe40003f86070 */
[----:B------:R-:W-:Y:S01]  /*117d0*/  ISETP.GE.U32.AND P5, PT, R9, 0x10, PT ;  /* 0x000000100900780c */ /* 0x000fe20003fa6070 */
[----:B--23--:R0:W-:Y:S02]  /*117e0*/  SHFL.IDX PT, R6, R24, 0x1, 0x1f ;  /* 0x00201f0018067f89 */ /* 0x00c1e400000e0000 */
[----:B0-----:R-:W-:-:S02]  /*117f0*/  IMAD.MOV.U32 R24, RZ, RZ, RZ ;  /* 0x000000ffff187224 */ /* 0x001fc400078e00ff */
[----:B----4-:R-:W-:Y:S02]  /*11800*/  @!P1 IMAD.MOV.U32 R7, RZ, RZ, R8 ;  /* 0x000000ffff079224 */ /* 0x010fe400078e0008 */
[----:B-----5:R-:W-:Y:S01]  /*11810*/  @!P1 IMAD.MOV.U32 R4, RZ, RZ, R5 ;  /* 0x000000ffff049224 */ /* 0x020fe200078e0005 */
[----:B------:R-:W-:-:S03]  /*11820*/  ISETP.NE.AND P1, PT, R9, RZ, PT ;  /* 0x000000ff0900720c */ /* 0x000fc60003f25270 */
[----:B------:R-:W-:-:S05]  /*11830*/  IMAD R13, R4, R7, RZ ;  /* 0x00000007040d7224 */ /* 0x000fca00078e02ff */
        /* <DEDUP_REMOVED lines=15> */
[----:B------:R0:W2:Y:S02]  /*11930*/  SHFL.IDX PT, R14, R3, 0x1f, 0x1f ;  /* 0x03e01f00030e7f89 */ /* 0x0000a400000e0000 */
.L_x_553:
[----:B------:R-:W-:Y:S02]  /*11940*/  ULDC UR4, c[0x0][0xc38] ;  /* 0x00030e0000047ab9 */ /* 0x000fe40000000800 */
[----:B------:R-:W-:-:S04]  /*11950*/  IMAD.U32 R5, RZ, RZ, UR4 ;  /* 0x00000004ff057e24 */ /* 0x000fc8000f8e00ff */
[----:B--2---:R-:W-:-:S04]  /*11960*/  IMAD R9, R14, R5, RZ ;  /* 0x000000050e097224 */ /* 0x004fc800078e02ff */
[----:B------:R-:W-:-:S05]  /*11970*/  IMAD.IADD R6, R6, 0x1, R9 ;  /* 0x0000000106067824 */ /* 0x000fca00078e0209 */
[----:B------:R-:W-:-:S13]  /*11980*/  ISETP.GT.AND P6, PT, R6, R0, PT ;  /* 0x000000000600720c */ /* 0x000fda0003fc4270 */
[----:B------:R-:W-:Y:S05]  /*11990*/  @P6 BRA `(.L_x_463) ;  /* 0x0000000000a46947 */ /* 0x000fea0003800000 */
.L_x_466:
[----:B------:R-:W2:Y:S01]  /*119a0*/  LDC R2, c[0x0][0xc3c] ;  /* 0x00030f00ff027b82 */ /* 0x000ea20000000800 */
[----:B------:R-:W-:-:S05]  /*119b0*/  VIADD R27, R27, 0x1f ;  /* 0x0000001f1b1b7836 */ /* 0x000fca0000000000 */
[----:B--2---:R-:W-:-:S13]  /*119c0*/  ISETP.GE.AND P6, PT, R27, R2, PT ;  /* 0x000000021b00720c */ /* 0x004fda0003fc6270 */
[----:B------:R-:W-:Y:S05]  /*119d0*/  @P6 BRA `(.L_x_464) ;  /* 0x0000000400b86947 */ /* 0x000fea0003800000 */
[----:B0-----:R-:W0:Y:S01]  /*119e0*/  S2R R3, SR_TID.X ;  /* 0x0000000000037919 */ /* 0x001e220000002100 */
[----:B------:R-:W-:Y:S01]  /*119f0*/  IMAD.MOV.U32 R7, RZ, RZ, RZ ;  /* 0x000000ffff077224 */ /* 0x000fe200078e00ff */
[----:B0-----:R-:W-:-:S05]  /*11a00*/  LOP3.LUT R3, R3, 0x1f, RZ, 0xc0, !PT ;  /* 0x0000001f03037812 */ /* 0x001fca00078ec0ff */
[----:B------:R-:W-:-:S05]  /*11a10*/  IMAD.IADD R9, R27, 0x1, R3 ;  /* 0x000000011b097824 */ /* 0x000fca00078e0203 */
[----:B------:R-:W-:-:S13]  /*11a20*/  ISETP.GE.OR P6, PT, R9, R2, !P0 ;  /* 0x000000020900720c */ /* 0x000fda00047c6670 */
[----:B------:R-:W0:Y:S08]  /*11a30*/  @!P6 LDC.64 R2, c[0x0][0xc80] ;  /* 0x00032000ff02eb82 */ /* 0x000e300000000a00 */
[----:B------:R-:W2:Y:S01]  /*11a40*/  @!P6 LDC.64 R4, c[0x0][0xc78] ;  /* 0x00031e00ff04eb82 */ /* 0x000ea20000000a00 */
[----:B0-----:R-:W-:-:S05]  /*11a50*/  @!P6 IMAD.WIDE R2, R9, 0x4, R2 ;  /* 0x000000040902e825 */ /* 0x001fca00078e0202 */
[----:B------:R2:W3:Y:S02]  /*11a60*/  @!P6 LDG.E R7, desc[UR50][R2.64] ;  /* 0x000000320207e981 */ /* 0x0004e4000c1e1900 */
[----:B--2---:R-:W-:-:S04]  /*11a70*/  @!P6 IMAD.WIDE R2, R9, 0x4, R4 ;  /* 0x000000040902e825 */ /* 0x004fc800078e0204 */
[----:B------:R-:W-:-:S06]  /*11a80*/  IMAD.MOV.U32 R4, RZ, RZ, RZ ;  /* 0x000000ffff047224 */ /* 0x000fcc00078e00ff */
[----:B------:R-:W3:Y:S01]  /*11a90*/  @!P6 LDG.E R4, desc[UR50][R2.64] ;  /* 0x000000320204e981 */ /* 0x000ee2000c1e1900 */
[----:B------:R-:W-:Y:S01]  /*11aa0*/  UMOV UR4, 0xffffffff ;  /* 0xffffffff00047882 */ /* 0x000fe20000000000 */
[----:B---3--:R-:W-:Y:S02]  /*11ab0*/  IMAD R13, R4, R7, RZ ;  /* 0x00000007040d7224 */ /* 0x008fe400078e02ff */
[----:B------:R-:W-:Y:S05]  /*11ac0*/  BRA.DIV UR4, `(.L_x_465) ;  /* 0x0000003204e47947 */ /* 0x000fea000b800000 */
        /* <DEDUP_REMOVED lines=16> */
.L_x_561:
[----:B------:R-:W-:Y:S02]  /*11bd0*/  ULDC UR4, c[0x0][0xc38] ;  /* 0x00030e0000047ab9 */ /* 0x000fe40000000800 */
[----:B------:R-:W-:-:S04]  /*11be0*/  IMAD.U32 R5, RZ, RZ, UR4 ;  /* 0x00000004ff057e24 */ /* 0x000fc8000f8e00ff */
[----:B--2---:R-:W-:-:S04]  /*11bf0*/  IMAD R9, R14, R5, RZ ;  /* 0x000000050e097224 */ /* 0x004fc800078e02ff */
[----:B------:R-:W-:-:S05]  /*11c00*/  IMAD.IADD R6, R9, 0x1, R6 ;  /* 0x0000000109067824 */ /* 0x000fca00078e0206 */
[----:B------:R-:W-:-:S13]  /*11c10*/  ISETP.GT.AND P6, PT, R6, R0, PT ;  /* 0x000000000600720c */ /* 0x000fda0003fc4270 */
[----:B------:R-:W-:Y:S05]  /*11c20*/  @!P6 BRA `(.L_x_466) ;  /* 0xfffffffc005ce947 */ /* 0x000fea000383ffff */
.L_x_463:
[----:B------:R-:W-:Y:S01]  /*11c30*/  IMAD.IADD R2, R6, 0x1, -R9 ;  /* 0x0000000106027824 */ /* 0x000fe200078e0a09 */
[----:B------:R-:W-:-:S03]  /*11c40*/  UMOV UR4, 0xffffffff ;  /* 0xffffffff00047882 */ /* 0x000fc60000000000 */
[----:B------:R-:W-:-:S05]  /*11c50*/  IMAD R9, R3, R5, R2 ;  /* 0x0000000503097224 */ /* 0x000fca00078e0202 */
[----:B------:R-:W-:Y:S01]  /*11c60*/  ISETP.GT.AND P6, PT, R9, R0, PT ;  /* 0x000000000900720c */ /* 0x000fe20003fc4270 */
[----:B------:R-:W-:-:S12]  /*11c70*/  BRA.DIV UR4, `(.L_x_467) ;  /* 0x0000003604307947 */ /* 0x000fd8000b800000 */
[----:B------:R-:W-:-:S04]  /*11c80*/  VOTE.ANY R8, PT, !P6 ;  /* 0x0000000000087806 */ /* 0x000fc800070e0100 */
[----:B------:R-:W2:Y:S02]  /*11c90*/  POPC R6, R8 ;  /* 0x0000000800067309 */ /* 0x000ea40000000000 */
[----:B--2---:R2:W3:Y:S04]  /*11ca0*/  SHFL.IDX PT, R7, R7, R6, 0x1f ;  /* 0x00001f0607077589 */ /* 0x0044e800000e0000 */
[----:B------:R2:W4:Y:S02]  /*11cb0*/  SHFL.IDX PT, R4, R4, R6, 0x1f ;  /* 0x00001f0604047589 */ /* 0x00052400000e0000 */
.L_x_566:
[----:B------:R-:W-:-:S13]  /*11cc0*/  ISETP.NE.AND P0, PT, R8, RZ, PT ;  /* 0x000000ff0800720c */ /* 0x000fda0003f05270 */
[----:B------:R-:W-:Y:S05]  /*11cd0*/  @!P0 BRA `(.L_x_468) ;  /* 0x0000000000108947 */ /* 0x000fea0003800000 */
[----:B------:R-:W-:Y:S01]  /*11ce0*/  UMOV UR4, 0xffffffff ;  /* 0xffffffff00047882 */ /* 0x000fe20000000000 */
[----:B------:R-:W-:Y:S02]  /*11cf0*/  VIADD R12, R6, 0xffffffff ;  /* 0xffffffff060c7836 */ /* 0x000fe40000000000 */
[----:B------:R-:W-:Y:S05]  /*11d00*/  BRA.DIV UR4, `(.L_x_469) ;  /* 0x0000003604687947 */ /* 0x000fea000b800000 */
[----:B------:R0:W0:Y:S02]  /*11d10*/  SHFL.IDX PT, R24, R3, R12, 0x1f ;  /* 0x00001f0c03187589 */ /* 0x00002400000e0000 */
.L_x_468:
[----:B---3--:R-:W-:Y:S01]  /*11d20*/  IABS R8, R7 ;  /* 0x0000000700087213 */ /* 0x008fe20000000000 */
[----:B0-----:R-:W-:Y:S01]  /*11d30*/  IMAD R24, R24, R5, R2 ;  /* 0x0000000518187224 */ /* 0x001fe200078e0202 */
[----:B----4-:R-:W-:Y:S01]  /*11d40*/  IABS R5, R4 ;  /* 0x0000000400057213 */ /* 0x010fe20000000000 */
[----:B------:R-:W-:Y:S01]  /*11d50*/  IMAD.MOV.U32 R2, RZ, RZ, RZ ;  /* 0x000000ffff027224 */ /* 0x000fe200078e00ff */
[----:B------:R-:W0:Y:S01]  /*11d60*/  I2F.RP R9, R8 ;  /* 0x0000000800097306 */ /* 0x000e220000209400 */
[----:B------:R-:W-:Y:S02]  /*11d70*/  IMAD.IADD R0, R0, 0x1, -R24 ;  /* 0x0000000100007824 */ /* 0x000fe400078e0a18 */
[----:B------:R-:W-:-:S05]  /*11d80*/  IMAD.IADD R27, R6, 0x1, R27 ;  /* 0x00000001061b7824 */ /* 0x000fca00078e021b */
[----:B------:R-:W3:Y:S08]  /*11d90*/  I2F.RP R10, R5 ;  /* 0x00000005000a7306 */ /* 0x000ef00000209400 */
[----:B0-----:R-:W0:Y:S08]  /*11da0*/  MUFU.RCP R9, R9 ;  /* 0x0000000900097308 */ /* 0x001e300000001000 */
[----:B---3--:R-:W-:Y:S01]  /*11db0*/  MUFU.RCP R10, R10 ;  /* 0x0000000a000a7308 */ /* 0x008fe20000001000 */
[----:B0-----:R-:W-:-:S07]  /*11dc0*/  VIADD R3, R9, 0xffffffe ;  /* 0x0ffffffe09037836 */ /* 0x001fce0000000000 */
[----:B------:R-:W0:Y:S02]  /*11dd0*/  F2I.FTZ.U32.TRUNC.NTZ R3, R3 ;  /* 0x0000000300037305 */ /* 0x000e24000021f000 */
[----:B0-----:R-:W-:-:S04]  /*11de0*/  IMAD.MOV R11, RZ, RZ, -R3 ;  /* 0x000000ffff0b7224 */ /* 0x001fc800078e0a03 */
[----:B------:R-:W-:-:S04]  /*11df0*/  IMAD R11, R11, R8, RZ ;  /* 0x000000080b0b7224 */ /* 0x000fc800078e02ff */
[----:B------:R-:W-:Y:S01]  /*11e00*/  IMAD.HI.U32 R2, R3, R11, R2 ;  /* 0x0000000b03027227 */ /* 0x000fe200078e0002 */
[----:B------:R-:W-:Y:S02]  /*11e10*/  IABS R3, R7 ;  /* 0x0000000700037213 */ /* 0x000fe40000000000 */
[----:B------:R-:W-:-:S03]  /*11e20*/  IABS R11, R0 ;  /* 0x00000000000b7213 */ /* 0x000fc60000000000 */
[----:B------:R-:W-:Y:S02]  /*11e30*/  IMAD.MOV R12, RZ, RZ, -R3 ;  /* 0x000000ffff0c7224 */ /* 0x000fe400078e0a03 */
[----:B------:R-:W-:-:S04]  /*11e40*/  IMAD.HI.U32 R9, R2, R11, RZ ;  /* 0x0000000b02097227 */ /* 0x000fc800078e00ff */
[----:B------:R-:W-:Y:S02]  /*11e50*/  VIADD R3, R10, 0xffffffe ;  /* 0x0ffffffe0a037836 */ /* 0x000fe40000000000 */
[----:B------:R-:W-:-:S04]  /*11e60*/  IMAD R11, R9, R12, R11 ;  /* 0x0000000c090b7224 */ /* 0x000fc800078e020b */
[----:B------:R-:W0:Y:S01]  /*11e70*/  F2I.FTZ.U32.TRUNC.NTZ R3, R3 ;  /* 0x0000000300037305 */ /* 0x000e22000021f000 */
[----:B------:R-:W-:-:S13]  /*11e80*/  ISETP.GT.U32.AND P1, PT, R8, R11, PT ;  /* 0x0000000b0800720c */ /* 0x000fda0003f24070 */
[----:B------:R-:W-:Y:S02]  /*11e90*/  @!P1 IMAD.IADD R11, R11, 0x1, -R8 ;  /* 0x000000010b0b9824 */ /* 0x000fe400078e0a08 */
[----:B0-----:R-:W-:Y:S02]  /*11ea0*/  IMAD.MOV R2, RZ, RZ, -R3 ;  /* 0x000000ffff027224 */ /* 0x001fe400078e0a03 */
[----:B------:R-:W-:Y:S01]  /*11eb0*/  @!P1 VIADD R9, R9, 0x1 ;  /* 0x0000000109099836 */ /* 0x000fe20000000000 */
[----:B------:R-:W-:Y:S01]  /*11ec0*/  ISETP.GE.U32.AND P0, PT, R11, R8, PT ;  /* 0x000000080b00720c */ /* 0x000fe20003f06070 */
[----:B------:R-:W-:Y:S01]  /*11ed0*/  IMAD R11, R2, R5, RZ ;  /* 0x00000005020b7224 */ /* 0x000fe200078e02ff */
[----:B------:R-:W-:Y:S01]  /*11ee0*/  ISETP.NE.AND P1, PT, R7, RZ, PT ;  /* 0x000000ff0700720c */ /* 0x000fe20003f25270 */
[----:B------:R-:W-:-:S04]  /*11ef0*/  IMAD.MOV.U32 R2, RZ, RZ, RZ ;  /* 0x000000ffff027224 */ /* 0x000fc800078e00ff */
[----:B------:R-:W-:Y:S01]  /*11f00*/  IMAD.HI.U32 R8, R3, R11, R2 ;  /* 0x0000000b03087227 */ /* 0x000fe200078e0002 */
[----:B------:R-:W-:-:S04]  /*11f10*/  LOP3.LUT R2, R0, R7, RZ, 0x3c, !PT ;  /* 0x0000000700027212 */ /* 0x000fc800078e3cff */
[----:B------:R-:W-:Y:S01]  /*11f20*/  ISETP.GE.AND P2, PT, R2, RZ, PT ;  /* 0x000000ff0200720c */ /* 0x000fe20003f46270 */
[----:B------:R-:W-:Y:S01]  /*11f30*/  @P0 VIADD R9, R9, 0x1 ;  /* 0x0000000109090836 */ /* 0x000fe20000000000 */
[----:B------:R-:W-:-:S05]  /*11f40*/  IABS R2, R4 ;  /* 0x0000000400027213 */ /* 0x000fca0000000000 */
[----:B------:R-:W-:-:S06]  /*11f50*/  IMAD.MOV R2, RZ, RZ, -R2 ;  /* 0x000000ffff027224 */ /* 0x000fcc00078e0a02 */
[----:B------:R-:W-:Y:S01]  /*11f60*/  @!P2 IMAD.MOV R9, RZ, RZ, -R9 ;  /* 0x000000ffff09a224 */ /* 0x000fe200078e0a09 */
[----:B------:R-:W-:-:S04]  /*11f70*/  @!P1 LOP3.LUT R9, RZ, R7, RZ, 0x33, !PT ;  /* 0x00000007ff099212 */ /* 0x000fc800078e33ff */
[-C--:B------:R-:W-:Y:S01]  /*11f80*/  IABS R3, R9.reuse ;  /* 0x0000000900037213 */ /* 0x080fe20000000000 */
[----:B------:R-:W-:-:S04]  /*11f90*/  IMAD R7, R7, R9, RZ ;  /* 0x0000000907077224 */ /* 0x000fc800078e02ff */
        /* <DEDUP_REMOVED lines=18> */
.L_x_464:
[----:B------:R-:W-:Y:S01]  /*120c0*/  UMOV UR4, URZ ;  /* 0x0000003f00047c82 */ /* 0x000fe20008000000 */
[----:B------:R-:W-:Y:S01]  /*120d0*/  UMOV UR5, URZ ;  /* 0x0000003f00057c82 */ /* 0x000fe20008000000 */
[----:B------:R-:W-:Y:S01]  /*120e0*/  ULDC UR6, c[0x0][0xc3c] ;  /* 0x00030f0000067ab9 */ /* 0x000fe20000000800 */
[----:B------:R-:W-:Y:S02]  /*120f0*/  IMAD.MOV.U32 R24, RZ, RZ, R0 ;  /* 0x000000ffff187224 */ /* 0x000fe400078e0000 */
[----:B------:R-:W-:Y:S02]  /*12100*/  IMAD.U32 R25, RZ, RZ, UR4 ;  /* 0x00000004ff197e24 */ /* 0x000fe4000f8e00ff */
[----:B------:R-:W-:Y:S02]  /*12110*/  IMAD.U32 R26, RZ, RZ, UR5 ;  /* 0x00000005ff1a7e24 */ /* 0x000fe4000f8e00ff */
[----:B------:R-:W-:-:S07]  /*12120*/  IMAD.U32 R27, RZ, RZ, UR6 ;  /* 0x00000006ff1b7e24 */ /* 0x000fce000f8e00ff */
.L_x_470:
[----:B------:R-:W3:Y:S01]  /*12130*/  S2R R0, SR_TID.X ;  /* 0x0000000000007919 */ /* 0x000ee20000002100 */
[----:B------:R-:W-:Y:S05]  /*12140*/  WARPSYNC.ALL ;  /* 0x0000000000007948 */ /* 0x000fea0003800000 */
[----:B------:R-:W-:Y:S01]  /*12150*/  BAR.SYNC.DEFER_BLOCKING 0x4, 0x180 ;  /* 0x0106000000007b1d */ /* 0x000fe20000010000 */
[----:B---3--:R-:W-:-:S04]  /*12160*/  LOP3.LUT R0, R0, 0x1f, RZ, 0xc0, !PT ;  /* 0x0000001f00007812 */ /* 0x008fc800078ec0ff */
[----:B------:R-:W-:-:S13]  /*12170*/  ISETP.NE.AND P0, PT, R0, RZ, PT ;  /* 0x000000ff0000720c */ /* 0x000fda0003f05270 */
[----:B0-----:R-:W0:Y:S01]  /*12180*/  @!P0 S2R R3, SR_CgaCtaId ;  /* 0x0000000000038919 */ /* 0x001e220000008800 */
[----:B------:R-:W-:-:S04]  /*12190*/  @!P0 MOV R0, 0x400 ;  /* 0x0000040000008802 */ /* 0x000fc80000000f00 */
[----:B0-----:R-:W-:-:S05]  /*121a0*/  @!P0 LEA R17, R3, R0, 0x18 ;  /* 0x0000000003118211 */ /* 0x001fca00078ec0ff */
[----:B------:R0:W-:Y:S01]  /*121b0*/  @!P0 STS.128 [R17+0x28cd0], R24 ;  /* 0x028cd01811008388 */ /* 0x0001e20000000c00 */
[----:B------:R-:W-:Y:S06]  /*121c0*/  BAR.ARV 0x5, 0x180 ;  /* 0x0146000000007b1d */ /* 0x000fec0000002000 */
.L_x_461:
[----:B------:R-:W-:Y:S02]  /*121d0*/  ULDC UR4, c[0x0][0xc3c] ;  /* 0x00030f0000047ab9 */ /* 0x000fe40000000800 */
[----:B0-----:R-:W-:-:S13]  /*121e0*/  ISETP.GE.AND P0, PT, R27, UR4, PT ;  /* 0x000000041b007c0c */ /* 0x001fda000bf06270 */
[----:B------:R-:W-:Y:S05]  /*121f0*/  @!P0 BRA `(.L_x_471) ;  /* 0xffffffb400bc8947 */ /* 0x000fea000383ffff */
[----:B------:R-:W-:Y:S05]  /*12200*/  BSYNC B8 ;  /* 0x0000000000087941 */ /* 0x000fea0003800000 */
.L_x_410:
[----:B------:R-:W5:Y:S01]  /*12210*/  LDL.LU R0, [R1+0x24] ;  /* 0x0000240001007983 */ /* 0x000f620000300800 */
[----:B------:R-:W-:Y:S01]  /*12220*/  BSSY B0, `(.L_x_472) ;  /* 0x000000b000007945 */ /* 0x000fe20003800000 */
[----:B------:R-:W0:Y:S01]  /*12230*/  S2R R5, SR_CgaCtaId ;  /* 0x0000000000057919 */ /* 0x000e220000008800 */
[----:B-----5:R-:W-:-:S05]  /*12240*/  VIADD R0, R0, 0x1 ;  /* 0x0000000100007836 */ /* 0x020fca0000000000 */
[----:B-1----:R-:W-:-:S04]  /*12250*/  LEA.HI R2, R0, R0, RZ, 0x1 ;  /* 0x0000000000027211 */ /* 0x002fc800078f08ff */
[----:B------:R-:W-:Y:S02]  /*12260*/  LOP3.LUT R3, R2, 0xfffffffe, RZ, 0xc0, !PT ;  /* 0xfffffffe02037812 */ /* 0x000fe400078ec0ff */
[----:B------:R-:W-:-:S03]  /*12270*/  MOV R2, 0x400 ;  /* 0x0000040000027802 */ /* 0x000fc60000000f00 */
[----:B------:R-:W-:Y:S01]  /*12280*/  IMAD.IADD R0, R0, 0x1, -R3 ;  /* 0x0000000100007824 */ /* 0x000fe200078e0a03 */
[----:B0-----:R-:W-:-:S04]  /*12290*/  LEA R7, R5, R2, 0x18 ;  /* 0x0000000205077211 */ /* 0x001fc800078ec0ff */
[----:B------:R-:W-:-:S04]  /*122a0*/  SHF.L.U32 R0, R0, 0x1f, RZ ;  /* 0x0000001f00007819 */ /* 0x000fc800000006ff */
[----:B------:R-:W0:Y:S02]  /*122b0*/  SYNCS.PHASECHK.TRANS64.TRYWAIT P0, [R7+URZ+0x28c20], R0 ;  /* 0x028c2000070075a7 */ /* 0x000e24000800017f */
[----:B0-----:R-:W-:Y:S05]  /*122c0*/  @!P0 BRA `(.L_x_473) ;  /* 0x0000003000208947 */ /* 0x001fea0003800000 */
.L_x_569:
[----:B------:R-:W-:Y:S05]  /*122d0*/  BSYNC B0 ;  /* 0x0000000000007941 */ /* 0x000fea0003800000 */
.L_x_472:
[----:B------:R-:W-:-:S03]  /*122e0*/  UMOV UR4, 0xffffffff ;  /* 0xffffffff00047882 */ /* 0x000fc60000000000 */
[----:B------:R-:W-:Y:S05]  /*122f0*/  BRA.DIV UR4, `(.L_x_474) ;  /* 0x0000003204287947 */ /* 0x000fea000b800000 */
[----:B0-----:R-:W0:Y:S02]  /*12300*/  S2R R0, SR_TID.X ;  /* 0x0000000000007919 */ /* 0x001e240000002100 */
[----:B0-----:R-:W-:-:S04]  /*12310*/  SHF.R.U32.HI R0, RZ, 0x5, R0 ;  /* 0x00000005ff007819 */ /* 0x001fc80000011600 */
[----:B------:R-:W-:-:S05]  /*12320*/  LOP3.LUT R0, R0, 0x3, RZ, 0xc0, !PT ;  /* 0x0000000300007812 */ /* 0x000fca00078ec0ff */
[----:B------:R0:W1:Y:S02]  /*12330*/  SHFL.IDX PT, R14, R0, RZ, 0x1f ;  /* 0x00001fff000e7589 */ /* 0x00006400000e0000 */
.L_x_572:
[----:B-1----:R-:W-:Y:S01]  /*12340*/  ISETP.NE.AND P0, PT, R14, RZ, PT ;  /* 0x000000ff0e00720c */ /* 0x002fe20003f05270 */
[----:B------:R-:W-:-:S12]  /*12350*/  BSSY B0, `(.L_x_475) ;  /* 0x0000024000007945 */ /* 0x000fd80003800000 */
[----:B------:R-:W-:Y:S05]  /*12360*/  @P0 BRA `(.L_x_476) ;  /* 0x0000000000880947 */ /* 0x000fea0003800000 */
[----:B------:R-:W-:-:S03]  /*12370*/  UMOV UR4, 0xffffffff ;  /* 0xffffffff00047882 */ /* 0x000fc60000000000 */
[----:B------:R-:W-:Y:S05]  /*12380*/  BRA.DIV UR4, `(.L_x_477) ;  /* 0x0000003204387947 */ /* 0x000fea000b800000 */
[----:B------:R-:W-:-:S13]  /*12390*/  ELECT P6, URZ, PT ;  /* 0x00000000003f782f */ /* 0x000fda00038c0000 */
.L_x_575:
[----:B------:R-:W-:Y:S05]  /*123a0*/  @!P6 BRA `(.L_x_476) ;  /* 0x000000000078e947 */ /* 0x000fea0003800000 */
[----:B------:R-:W-:-:S06]  /*123b0*/  ULOP3.LUT UR4, UR37, 0x2, URZ, 0xfc, !UPT ;  /* 0x0000000225047892 */ /* 0x000fcc000f8efc3f */
[----:B0-----:R-:W-:-:S05]  /*123c0*/  IMAD.U32 R0, RZ, RZ, UR4 ;  /* 0x00000004ff007e24 */ /* 0x001fca000f8e00ff */
[----:B------:R-:W-:-:S13]  /*123d0*/  ISETP.NE.AND P0, PT, R0, 0x3, PT ;  /* 0x000000030000780c */ /* 0x000fda0003f05270 */
[----:B------:R-:W-:Y:S05]  /*123e0*/  @!P0 BRA `(.L_x_478) ;  /* 0x0000000000048947 */ /* 0x000fea0003800000 */
[----:B------:R-:W-:Y:S01]  /*123f0*/  BPT.TRAP 0x1 ;  /* 0x000000040000795c */ /* 0x000fe20000300000 */
.L_x_478:
[----:B------:R-:W-:Y:S01]  /*12400*/  IMAD R5, R18, 0x8, R7 ;  /* 0x0000000812057824 */ /* 0x000fe200078e0207 */
[----:B------:R-:W-:Y:S01]  /*12410*/  SHF.L.U32 R0, R22, 0x1f, RZ ;  /* 0x0000001f16007819 */ /* 0x000fe200000006ff */
[----:B------:R-:W-:-:S03]  /*12420*/  VIADD R18, R18, 0x1 ;  /* 0x0000000112127836 */ /* 0x000fc60000000000 */
[----:B------:R-:W0:Y:S02]  /*12430*/  SYNCS.PHASECHK.TRANS64.TRYWAIT P1, [R5+URZ+0x28c40], R0 ;  /* 0x028c4000050075a7 */ /* 0x000e24000802017f */
[----:B------:R-:W-:-:S04]  /*12440*/  ISETP.NE.AND P2, PT, R18, 0x2, PT ;  /* 0x000000021200780c */ /* 0x000fc80003f45270 */
[----:B------:R-:W-:Y:S01]  /*12450*/  SEL R3, RZ, 0x1, P2 ;  /* 0x00000001ff037807 */ /* 0x000fe20001000000 */
[----:B0-----:R-:W-:Y:S08]  /*12460*/  @!P1 BRA `(.L_x_479) ;  /* 0x0000003000209947 */ /* 0x001ff00003800000 */
.L_x_576:
[----:B------:R-:W-:Y:S02]  /*12470*/  SEL R18, R18, RZ, P2 ;  /* 0x000000ff12127207 */ /* 0x000fe40001000000 */
[----:B------:R-:W-:Y:S01]  /*12480*/  LOP3.LUT R2, R22, R3, RZ, 0x3c, !PT ;  /* 0x0000000316027212 */ /* 0x000fe200078e3cff */
[----:B------:R-:W-:Y:S06]  /*12490*/  @!P0 BRA `(.L_x_480) ;  /* 0x0000000000048947 */ /* 0x000fec0003800000 */
[----:B------:R-:W-:Y:S01]  /*124a0*/  BPT.TRAP 0x1 ;  /* 0x000000040000795c */ /* 0x000fe20000300000 */
.L_x_480:
[----:B------:R-:W-:Y:S01]  /*124b0*/  IMAD R3, R18, 0x8, R7 ;  /* 0x0000000812037824 */ /* 0x000fe200078e0207 */
[----:B------:R-:W-:-:S04]  /*124c0*/  SHF.L.U32 R2, R2, 0x1f, RZ ;  /* 0x0000001f02027819 */ /* 0x000fc800000006ff */
[----:B------:R-:W1:Y:S02]  /*124d0*/  SYNCS.PHASECHK.TRANS64.TRYWAIT P1, [R3+URZ+0x28c40], R2 ;  /* 0x028c4002030075a7 */ /* 0x000e64000802017f */
[----:B-1----:R-:W-:Y:S05]  /*124e0*/  @!P1 BRA `(.L_x_481) ;  /* 0x0000003000149947 */ /* 0x002fea0003800000 */
.L_x_577:
[----:B------:R-:W-:Y:S05]  /*124f0*/  @!P0 BRA `(.L_x_482) ;  /* 0x0000000000048947 */ /* 0x000fea0003800000 */
[----:B------:R-:W-:Y:S01]  /*12500*/  BPT.TRAP 0x1 ;  /* 0x000000040000795c */ /* 0x000fe20000300000 */
.L_x_482:
[----:B------:R-:W5:Y:S02]  /*12510*/  SYNCS.PHASECHK.TRANS64.TRYWAIT P1, [R5+URZ+0x28c60], R0 ;  /* 0x028c6000050075a7 */ /* 0x000f64000802017f */
[----:B-----5:R-:W-:Y:S05]  /*12520*/  @!P1 BRA `(.L_x_483) ;  /* 0x0000003000189947 */ /* 0x020fea0003800000 */
.L_x_578:
[----:B------:R-:W-:Y:S05]  /*12530*/  @!P0 BRA `(.L_x_484) ;  /* 0x0000000000048947 */ /* 0x000fea0003800000 */
[----:B------:R-:W-:Y:S01]  /*12540*/  BPT.TRAP 0x1 ;  /* 0x000000040000795c */ /* 0x000fe20000300000 */
.L_x_484:
[----:B------:R0:W0:Y:S02]  /*12550*/  SYNCS.PHASECHK.TRANS64.TRYWAIT P0, [R3+URZ+0x28c60], R2 ;  /* 0x028c6002030075a7 */ /* 0x000024000800017f */
[----:B0-----:R-:W-:Y:S05]  /*12560*/  @!P0 NANOSLEEP.SYNCS 0x989680 ;  /* 0x009896800000895d */ /* 0x001fea0003900000 */
[----:B------:R-:W0:Y:S02]  /*12570*/  @!P0 SYNCS.PHASECHK.TRANS64 P0, [R3+URZ+0x28c60], R2 ;  /* 0x028c6002030085a7 */ /* 0x000e24000800007f */
[----:B0-----:R-:W-:Y:S05]  /*12580*/  @!P0 BRA `(.L_x_484) ;  /* 0xfffffffc00f08947 */ /* 0x001fea000383ffff */
.L_x_476:
[----:B------:R-:W-:Y:S05]  /*12590*/  BSYNC B0 ;  /* 0x0000000000007941 */ /* 0x000fea0003800000 */
.L_x_475:
[----:B------:R-:W-:Y:S05]  /*125a0*/  EXIT ;  /* 0x000000000000794d */ /* 0x000fea0003800000 */
.L_x_353:
[----:B0-----:R-:W-:-:S04]  /*125b0*/  IMAD.U32 R3, RZ, RZ, UR17 ;  /* 0x00000011ff037e24 */ /* 0x001fc8000f8e00ff */
[----:B------:R0:W1:Y:S03]  /*125c0*/  SYNCS.PHASECHK.TRANS64.TRYWAIT P1, [R3+URZ+0x28c50], R0 ;  /* 0x028c5000030075a7 */ /* 0x000066000802017f */
[----:B-1----:R-:W-:Y:S05]  /*125d0*/  @!P1 NANOSLEEP.SYNCS 0x989680 ;  /* 0x009896800000995d */ /* 0x002fea0003900000 */
[----:B------:R-:W1:Y:S02]  /*125e0*/  @!P1 SYNCS.PHASECHK.TRANS64 P1, [R3+URZ+0x28c50], R0 ;  /* 0x028c5000030095a7 */ /* 0x000e64000802007f */
[----:B-1----:R-:W-:Y:S05]  /*125f0*/  @!P1 BRA `(.L_x_353) ;  /* 0xfffffffc00ec9947 */ /* 0x002fea000383ffff */
[----:B------:R-:W-:Y:S05]  /*12600*/  BRA `(.L_x_485) ;  /* 0xfffffef800547947 */ /* 0x000fea000383ffff */
.L_x_359:
[----:B-1----:R-:W-:-:S04]  /*12610*/  IMAD.U32 R3, RZ, RZ, UR6 ;  /* 0x00000006ff037e24 */ /* 0x002fc8000f8e00ff */
[----:B------:R1:W2:Y:S03]  /*12620*/  SYNCS.PHASECHK.TRANS64.TRYWAIT P1, [R3+URZ+0x28c50], R0 ;  /* 0x028c5000030075a7 */ /* 0x0002a6000802017f */
[----:B--2---:R-:W-:Y:S05]  /*12630*/  @!P1 NANOSLEEP.SYNCS 0x989680 ;  /* 0x009896800000995d */ /* 0x004fea0003900000 */
[----:B------:R-:W2:Y:S02]  /*12640*/  @!P1 SYNCS.PHASECHK.TRANS64 P1, [R3+URZ+0x28c50], R0 ;  /* 0x028c5000030095a7 */ /* 0x000ea4000802007f */
[----:B--2---:R-:W-:Y:S05]  /*12650*/  @!P1 BRA `(.L_x_359) ;  /* 0xfffffffc00ec9947 */ /* 0x004fea000383ffff */
[----:B------:R-:W-:Y:S05]  /*12660*/  BRA `(.L_x_358) ;  /* 0xffffff0400547947 */ /* 0x000fea000383ffff */
.L_x_364:
[----:B0-----:R-:W-:-:S04]  /*12670*/  IMAD.U32 R3, RZ, RZ, UR39 ;  /* 0x00000027ff037e24 */ /* 0x001fc8000f8e00ff */
[----:B------:R0:W1:Y:S03]  /*12680*/  SYNCS.PHASECHK.TRANS64.TRYWAIT P1, [R3+URZ+0x28c00], R0 ;  /* 0x028c0000030075a7 */ /* 0x000066000802017f */
[----:B-1----:R-:W-:Y:S05]  /*12690*/  @!P1 NANOSLEEP.SYNCS 0x989680 ;  /* 0x009896800000995d */ /* 0x002fea0003900000 */
[----:B------:R-:W1:Y:S02]  /*126a0*/  @!P1 SYNCS.PHASECHK.TRANS64 P1, [R3+URZ+0x28c00], R0 ;  /* 0x028c0000030095a7 */ /* 0x000e64000802007f */
[----:B-1----:R-:W-:Y:S05]  /*126b0*/  @!P1 BRA `(.L_x_364) ;  /* 0xfffffffc00ec9947 */ /* 0x002fea000383ffff */
[----:B------:R-:W-:Y:S05]  /*126c0*/  BRA `(.L_x_486) ;  /* 0xffffff1800747947 */ /* 0x000fea000383ffff */
.L_x_368:
[----:B--2---:R2:W3:Y:S02]  /*126d0*/  SYNCS.PHASECHK.TRANS64.TRYWAIT P1, [R6+URZ+0x28c30], R9 ;  /* 0x028c3009060075a7 */ /* 0x0044e4000802017f */
[----:B---3--:R-:W-:Y:S05]  /*126e0*/  @!P1 NANOSLEEP.SYNCS 0x989680 ;  /* 0x009896800000995d */ /* 0x008fea0003900000 */
[----:B------:R-:W3:Y:S02]  /*126f0*/  @!P1 SYNCS.PHASECHK.TRANS64 P1, [R6+URZ+0x28c30], R9 ;  /* 0x028c3009060095a7 */ /* 0x000ee4000802007f */
[----:B---3--:R-:W-:Y:S05]  /*12700*/  @!P1 BRA `(.L_x_368) ;  /* 0xfffffffc00f09947 */ /* 0x008fea000383ffff */
[----:B------:R-:W-:Y:S05]  /*12710*/  BRA `(.L_x_367) ;  /* 0xffffff1800907947 */ /* 0x000fea000383ffff */
.L_x_373:
[----:B----4-:R4:W0:Y:S02]  /*12720*/  SYNCS.PHASECHK.TRANS64.TRYWAIT P1, [R6+URZ+0x28c50], R9 ;  /* 0x028c5009060075a7 */ /* 0x010824000802017f */
[----:B0-----:R-:W-:Y:S05]  /*12730*/  @!P1 NANOSLEEP.SYNCS 0x989680 ;  /* 0x009896800000995d */ /* 0x001fea0003900000 */
[----:B------:R-:W0:Y:S02]  /*12740*/  @!P1 SYNCS.PHASECHK.TRANS64 P1, [R6+URZ+0x28c50], R9 ;  /* 0x028c5009060095a7 */ /* 0x000e24000802007f */
[----:B0-----:R-:W-:Y:S05]  /*12750*/  @!P1 BRA `(.L_x_373) ;  /* 0xfffffffc00f09947 */ /* 0x001fea000383ffff */
[----:B------:R-:W-:Y:S05]  /*12760*/  BRA `(.L_x_372) ;  /* 0xffffff2c00a87947 */ /* 0x000fea000383ffff */
.L_x_379:
[----:B--2---:R-:W-:-:S04]  /*12770*/  IMAD.U32 R7, RZ, RZ, UR22 ;  /* 0x00000016ff077e24 */ /* 0x004fc8000f8e00ff */
[----:B------:R2:W3:Y:S03]  /*12780*/  SYNCS.PHASECHK.TRANS64.TRYWAIT P1, [R7+URZ+0x28c30], R6 ;  /* 0x028c3006070075a7 */ /* 0x0004e6000802017f */
[----:B---3--:R-:W-:Y:S05]  /*12790*/  @!P1 NANOSLEEP.SYNCS 0x989680 ;  /* 0x009896800000995d */ /* 0x008fea0003900000 */
[----:B------:R-:W3:Y:S02]  /*127a0*/  @!P1 SYNCS.PHASECHK.TRANS64 P1, [R7+URZ+0x28c30], R6 ;  /* 0x028c3006070095a7 */ /* 0x000ee4000802007f */
[----:B---3--:R-:W-:Y:S05]  /*127b0*/  @!P1 BRA `(.L_x_379) ;  /* 0xfffffffc00ec9947 */ /* 0x008fea000383ffff */
[----:B------:R-:W-:Y:S05]  /*127c0*/  BRA `(.L_x_378) ;  /* 0xffffff3000987947 */ /* 0x000fea000383ffff */
.L_x_384:
[----:B---3--:R-:W-:-:S04]  /*127d0*/  IMAD.U32 R9, RZ, RZ, UR22 ;  /* 0x00000016ff097e24 */ /* 0x008fc8000f8e00ff */
[----:B------:R3:W4:Y:S03]  /*127e0*/  SYNCS.PHASECHK.TRANS64.TRYWAIT P1, [R9+URZ+0x28c50], R6 ;  /* 0x028c5006090075a7 */ /* 0x000726000802017f */
[----:B----4-:R-:W-:Y:S05]  /*127f0*/  @!P1 NANOSLEEP.SYNCS 0x989680 ;  /* 0x009896800000995d */ /* 0x010fea0003900000 */
[----:B------:R-:W4:Y:S02]  /*12800*/  @!P1 SYNCS.PHASECHK.TRANS64 P1, [R9+URZ+0x28c50], R6 ;  /* 0x028c5006090095a7 */ /* 0x000f24000802007f */
[----:B----4-:R-:W-:Y:S05]  /*12810*/  @!P1 BRA `(.L_x_384) ;  /* 0xfffffffc00ec9947 */ /* 0x010fea000383ffff */
[----:B------:R-:W-:Y:S05]  /*12820*/  BRA `(.L_x_383) ;  /* 0xffffff4800cc7947 */ /* 0x000fea000383ffff */
.L_x_424:
[----:B------:R-:W0:Y:S01]  /*12830*/  S2R R21, SR_TID.X ;  /* 0x0000000000157919 */ /* 0x000e220000002100 */
[----:B------:R-:W-:Y:S01]  /*12840*/  BSSY B0, `(.L_x_487) ;  /* 0x000000a000007945 */ /* 0x000fe20003800000 */
[----:B------:R-:W-:Y:S02]  /*12850*/  IMAD.MOV.U32 R12, RZ, RZ, RZ ;  /* 0x000000ffff0c7224 */ /* 0x000fe400078e00ff */
[----:B------:R-:W-:Y:S02]  /*12860*/  IMAD.MOV.U32 R11, RZ, RZ, 0x1f ;  /* 0x0000001fff0b7424 */ /* 0x000fe400078e00ff */
[----:B------:R-:W-:Y:S01]  /*12870*/  IMAD.MOV.U32 R15, RZ, RZ, -0x1 ;  /* 0xffffffffff0f7424 */ /* 0x000fe200078e00ff */
[----:B0-----:R-:W-:-:S04]  /*12880*/  SHF.R.U32.HI R21, RZ, 0x5, R21 ;  /* 0x00000005ff157819 */ /* 0x001fc80000011615 */
[----:B------:R-:W-:-:S05]  /*12890*/  LOP3.LUT R21, R21, 0x3, RZ, 0xc0, !PT ;  /* 0x0000000315157812 */ /* 0x000fca00078ec0ff */
[----:B------:R-:W-:-:S07]  /*128a0*/  IMAD.MOV.U32 R13, RZ, RZ, R21 ;  /* 0x000000ffff0d7224 */ /* 0x000fce00078e0015 */
[----:B-----5:R-:W-:Y:S05]  /*128b0*/  WARPSYNC.COLLECTIVE R15, `(.L_x_488) ;  /* 0x000000000f087348 */ /* 0x020fea0003c00000 */
[----:B------:R0:W1:Y:S02]  /*128c0*/  SHFL.IDX P6, R14, R13, R12, R11 ;  /* 0x0000000c0d0e7389 */ /* 0x00006400000c000b */
[----:B01---5:R-:W-:Y:S01]  /*128d0*/  ENDCOLLECTIVE ;  /* 0x000000000000791b */ /* 0x023fe20003800000 */
.L_x_488:
[----:B------:R-:W-:Y:S05]  /*128e0*/  BSYNC B0 ;  /* 0x0000000000007941 */ /* 0x000fea0003800000 */
.L_x_487:
[----:B------:R-:W-:Y:S05]  /*128f0*/  BRA `(.L_x_489) ;  /* 0xffffffbc00d07947 */ /* 0x000fea000383ffff */
.L_x_427:
[----:B0-----:R0:W1:Y:S02]  /*12900*/  SYNCS.PHASECHK.TRANS64.TRYWAIT P0, [R19+URZ+0x28c40], R0 ;  /* 0x028c4000130075a7 */ /* 0x001064000800017f */
[----:B-1----:R-:W-:Y:S05]  /*12910*/  @!P0 NANOSLEEP.SYNCS 0x989680 ;  /* 0x009896800000895d */ /* 0x002fea0003900000 */
[----:B------:R-:W1:Y:S02]  /*12920*/  @!P0 SYNCS.PHASECHK.TRANS64 P0, [R19+URZ+0x28c40], R0 ;  /* 0x028c4000130085a7 */ /* 0x000e64000800007f */
[----:B-1----:R-:W-:Y:S05]  /*12930*/  @!P0 BRA `(.L_x_427) ;  /* 0xfffffffc00f08947 */ /* 0x002fea000383ffff */
[----:B------:R-:W-:Y:S05]  /*12940*/  BRA `(.L_x_490) ;  /* 0xffffffc000b47947 */ /* 0x000fea000383ffff */
.L_x_428:
        /* <DEDUP_REMOVED lines=8> */
.L_x_492:
[----:B------:R-:W-:Y:S05]  /*129d0*/  BSYNC B0 ;  /* 0x0000000000007941 */ /* 0x000fea0003800000 */
.L_x_491:
[----:B------:R-:W-:Y:S02]  /*129e0*/  IMAD.MOV.U32 R13, RZ, RZ, R0 ;  /* 0x000000ffff0d7224 */ /* 0x000fe400078e0000 */
[----:B------:R-:W-:Y:S02]  /*129f0*/  IMAD.MOV.U32 R12, RZ, RZ, RZ ;  /* 0x000000ffff0c7224 */ /* 0x000fe400078e00ff */
[----:B------:R-:W-:Y:S02]  /*12a00*/  IMAD.MOV.U32 R11, RZ, RZ, 0x181f ;  /* 0x0000181fff0b7424 */ /* 0x000fe400078e00ff */
[----:B------:R-:W-:Y:S02]  /*12a10*/  IMAD.MOV.U32 R15, RZ, RZ, -0x1 ;  /* 0xffffffffff0f7424 */ /* 0x000fe400078e00ff */
[----:B------:R-:W-:Y:S02]  /*12a20*/  IMAD.MOV.U32 R2, RZ, RZ, R14 ;  /* 0x000000ffff027224 */ /* 0x000fe400078e000e */
[----:B------:R-:W-:-:S07]  /*12a30*/  @P0 IMAD R6, R4, 0x2, R17 ;  /* 0x0000000204060824 */ /* 0x000fce00078e0211 */
[----:B------:R-:W-:Y:S05]  /*12a40*/  WARPSYNC.COLLECTIVE R15, `(.L_x_493) ;  /* 0x000000000f087348 */ /* 0x000fea0003c00000 */
[----:B------:R0:W1:Y:S02]  /*12a50*/  SHFL.IDX P6, R14, R13, R12, R11 ;  /* 0x0000000c0d0e7389 */ /* 0x00006400000c000b */
[----:B01----:R-:W-:Y:S01]  /*12a60*/  ENDCOLLECTIVE ;  /* 0x000000000000791b */ /* 0x003fe20003800000 */
.L_x_493:
[----:B------:R-:W-:Y:S02]  /*12a70*/  IMAD.MOV.U32 R13, RZ, RZ, R5 ;  /* 0x000000ffff0d7224 */ /* 0x000fe400078e0005 */
[----:B------:R-:W-:Y:S02]  /*12a80*/  IMAD.MOV.U32 R12, RZ, RZ, 0x1 ;  /* 0x00000001ff0c7424 */ /* 0x000fe400078e00ff */
[----:B------:R-:W-:-:S07]  /*12a90*/  IMAD.MOV.U32 R3, RZ, RZ, R14 ;  /* 0x000000ffff037224 */ /* 0x000fce00078e000e */
[----:B------:R-:W-:Y:S05]  /*12aa0*/  WARPSYNC.COLLECTIVE R15, `(.L_x_494) ;  /* 0x000000000f087348 */ /* 0x000fea0003c00000 */
[----:B------:R0:W1:Y:S02]  /*12ab0*/  SHFL.IDX P6, R14, R13, R12, R11 ;  /* 0x0000000c0d0e7389 */ /* 0x00006400000c000b */
[----:B01----:R-:W-:Y:S01]  /*12ac0*/  ENDCOLLECTIVE ;  /* 0x000000000000791b */ /* 0x003fe20003800000 */
.L_x_494:
[----:B------:R-:W-:-:S05]  /*12ad0*/  @P0 LEA R3, P1, R7, R3, 0x1 ;  /* 0x0000000307030211 */ /* 0x000fca00078208ff */
[----:B------:R-:W-:-:S05]  /*12ae0*/  @P0 IMAD.X R2, RZ, RZ, R2, P1 ;  /* 0x000000ffff020224 */ /* 0x000fca00008e0602 */
[----:B------:R-:W-:Y:S01]  /*12af0*/  @P0 LOP3.LUT R3, R3, R2, RZ, 0x3c, !PT ;  /* 0x0000000203030212 */ /* 0x000fe200078e3cff */
[----:B------:R-:W-:-:S03]  /*12b00*/  IMAD.MOV.U32 R13, RZ, RZ, R0 ;  /* 0x000000ffff0d7224 */ /* 0x000fc600078e0000 */
[----:B------:R-:W-:-:S04]  /*12b10*/  @P0 LOP3.LUT R2, R3, R2, RZ, 0x3c, !PT ;  /* 0x0000000203020212 */ /* 0x000fc800078e3cff */
[----:B------:R-:W-:-:S05]  /*12b20*/  @P0 LOP3.LUT R3, R3, R2, RZ, 0x3c, !PT ;  /* 0x0000000203030212 */ /* 0x000fca00078e3cff */
[----:B------:R-:W-:Y:S01]  /*12b30*/  @!PT LDS RZ, [RZ] ;  /* 0x00000000fffff984 */ /* 0x000fe20000000800 */
[----:B------:R-:W-:Y:S01]  /*12b40*/  @!PT LDS RZ, [RZ] ;  /* 0x00000000fffff984 */ /* 0x000fe20000000800 */
[----:B------:R-:W-:Y:S01]  /*12b50*/  @!PT LDS RZ, [RZ] ;  /* 0x00000000fffff984 */ /* 0x000fe20000000800 */
[----:B------:R0:W-:Y:S01]  /*12b60*/  @P0 LDGSTS.E.BYPASS.LTC128B.128 [R6+0x22400], desc[UR50][R2.64], !P2 ;  /* 0x2240000002060fae */ /* 0x0001e2000d101d72 */
[----:B------:R-:W-:Y:S01]  /*12b70*/  ISETP.GE.AND P0, PT, R28, 0x11, PT ;  /* 0x000000111c00780c */ /* 0x000fe20003f06270 */
[----:B0-----:R-:W-:-:S12]  /*12b80*/  IMAD.MOV.U32 R2, RZ, RZ, R14 ;  /* 0x000000ffff027224 */ /* 0x001fd800078e000e */
[----:B------:R-:W-:Y:S05]  /*12b90*/  WARPSYNC.COLLECTIVE R15, `(.L_x_495) ;  /* 0x000000000f087348 */ /* 0x000fea0003c00000 */
[----:B------:R0:W1:Y:S02]  /*12ba0*/  SHFL.IDX P6, R14, R13, R12, R11 ;  /* 0x0000000c0d0e7389 */ /* 0x00006400000c000b */
[----:B01----:R-:W-:Y:S01]  /*12bb0*/  ENDCOLLECTIVE ;  /* 0x000000000000791b */ /* 0x003fe20003800000 */
.L_x_495:
[----:B------:R-:W-:Y:S02]  /*12bc0*/  @P0 IMAD R6, R4, 0x2, R17 ;  /* 0x0000000204060824 */ /* 0x000fe400078e0211 */
[----:B------:R-:W-:Y:S02]  /*12bd0*/  IMAD.MOV.U32 R13, RZ, RZ, R5 ;  /* 0x000000ffff0d7224 */ /* 0x000fe400078e0005 */
[----:B------:R-:W-:Y:S02]  /*12be0*/  IMAD.MOV.U32 R12, RZ, RZ, 0x2 ;  /* 0x00000002ff0c7424 */ /* 0x000fe400078e00ff */
[----:B------:R-:W-:-:S07]  /*12bf0*/  IMAD.MOV.U32 R3, RZ, RZ, R14 ;  /* 0x000000ffff037224 */ /* 0x000fce00078e000e */
[----:B------:R-:W-:Y:S05]  /*12c00*/  WARPSYNC.COLLECTIVE R15, `(.L_x_496) ;  /* 0x000000000f087348 */ /* 0x000fea0003c00000 */
[----:B------:R0:W1:Y:S02]  /*12c10*/  SHFL.IDX P6, R14, R13, R12, R11 ;  /* 0x0000000c0d0e7389 */ /* 0x00006400000c000b */
[----:B01----:R-:W-:Y:S01]  /*12c20*/  ENDCOLLECTIVE ;  /* 0x000000000000791b */ /* 0x003fe20003800000 */
.L_x_496:
        /* <DEDUP_REMOVED lines=15> */
.L_x_497:
[----:B------:R-:W-:Y:S02]  /*12d20*/  @P0 IMAD R6, R4, 0x2, R17 ;  /* 0x0000000204060824 */ /* 0x000fe400078e0211 */
[----:B------:R-:W-:Y:S02]  /*12d30*/  IMAD.MOV.U32 R13, RZ, RZ, R5 ;  /* 0x000000ffff0d7224 */ /* 0x000fe400078e0005 */
[----:B------:R-:W-:Y:S02]  /*12d40*/  IMAD.MOV.U32 R12, RZ, RZ, 0x3 ;  /* 0x00000003ff0c7424 */ /* 0x000fe400078e00ff */
[----:B------:R-:W-:-:S07]  /*12d50*/  IMAD.MOV.U32 R3, RZ, RZ, R14 ;  /* 0x000000ffff037224 */ /* 0x000fce00078e000e */
[----:B------:R-:W-:Y:S05]  /*12d60*/  WARPSYNC.COLLECTIVE R15, `(.L_x_498) ;  /* 0x000000000f087348 */ /* 0x000fea0003c00000 */
[----:B------:R0:W1:Y:S02]  /*12d70*/  SHFL.IDX P6, R14, R13, R12, R11 ;  /* 0x0000000c0d0e7389 */ /* 0x00006400000c000b */
[----:B01----:R-:W-:Y:S01]  /*12d80*/  ENDCOLLECTIVE ;  /* 0x000000000000791b */ /* 0x003fe20003800000 */
.L_x_498:
[----:B------:R-:W-:-:S05]  /*12d90*/  @P0 LEA R3, P1, R7, R3, 0x1 ;  /* 0x0000000307030211 */ /* 0x000fca00078208ff */
[----:B------:R-:W-:-:S05]  /*12da0*/  @P0 IMAD.X R2, RZ, RZ, R2, P1 ;  /* 0x000000ffff020224 */ /* 0x000fca00008e0602 */
[----:B------:R-:W-:Y:S01]  /*12db0*/  @P0 LOP3.LUT R3, R3, R2, RZ, 0x3c, !PT ;  /* 0x0000000203030212 */ /* 0x000fe200078e3cff */
[----:B------:R-:W-:-:S03]  /*12dc0*/  IMAD.MOV.U32 R13, RZ, RZ, R0 ;  /* 0x000000ffff0d7224 */ /* 0x000fc600078e0000 */
[----:B------:R-:W-:-:S04]  /*12dd0*/  @P0 LOP3.LUT R2, R3, R2, RZ, 0x3c, !PT ;  /* 0x0000000203020212 */ /* 0x000fc800078e3cff */
[----:B------:R-:W-:Y:S01]  /*12de0*/  @P0 LOP3.LUT R3, R3, R2, RZ, 0x3c, !PT ;  /* 0x0000000203030212 */ /* 0x000fe200078e3cff */
[----:B------:R-:W-:-:S07]  /*12df0*/  IMAD.MOV.U32 R5, RZ, RZ, R14 ;  /* 0x000000ffff057224 */ /* 0x000fce00078e000e */
[----:B------:R-:W-:Y:S05]  /*12e00*/  WARPSYNC.COLLECTIVE R15, `(.L_x_499) ;  /* 0x000000000f087348 */ /* 0x000fea0003c00000 */
[----:B------:R0:W1:Y:S02]  /*12e10*/  SHFL.IDX P6, R14, R13, R12, R11 ;  /* 0x0000000c0d0e7389 */ /* 0x00006400000c000b */
[----:B01----:R-:W-:Y:S01]  /*12e20*/  ENDCOLLECTIVE ;  /* 0x000000000000791b */ /* 0x003fe20003800000 */
.L_x_499:
[----:B------:R-:W-:Y:S01]  /*12e30*/  @!PT LDS RZ, [RZ] ;  /* 0x00000000fffff984 */ /* 0x000fe20000000800 */
[----:B------:R-:W-:Y:S01]  /*12e40*/  @!PT LDS RZ, [RZ] ;  /* 0x00000000fffff984 */ /* 0x000fe20000000800 */
[----:B------:R-:W-:Y:S01]  /*12e50*/  @!PT LDS RZ, [RZ] ;  /* 0x00000000fffff984 */ /* 0x000fe20000000800 */
[----:B------:R1:W-:Y:S01]  /*12e60*/  @P0 LDGSTS.E.BYPASS.LTC128B.128 [R6+0x23400], desc[UR50][R2.64], !P2 ;  /* 0x2340000002060fae */ /* 0x0003e2000d101d72 */
[----:B------:R-:W-:Y:S01]  /*12e70*/  IMAD.MOV.U32 R0, RZ, RZ, R14 ;  /* 0x000000ffff007224 */ /* 0x000fe200078e000e */
[----:B------:R-:W-:Y:S06]  /*12e80*/  BRA `(.L_x_500) ;  /* 0xffffffc000647947 */ /* 0x000fec000383ffff */
.L_x_433:
[----:B------:R-:W-:Y:S02]  /*12e90*/  IMAD.MOV.U32 R13, RZ, RZ, R4 ;  /* 0x000000ffff0d7224 */ /* 0x000fe400078e0004 */
[----:B------:R-:W-:Y:S02]  /*12ea0*/  IMAD.MOV.U32 R12, RZ, RZ, RZ ;  /* 0x000000ffff0c7224 */ /* 0x000fe400078e00ff */
[----:B------:R-:W-:Y:S02]  /*12eb0*/  IMAD.MOV.U32 R11, RZ, RZ, 0x181f ;  /* 0x0000181fff0b7424 */ /* 0x000fe400078e00ff */
[----:B------:R-:W-:Y:S02]  /*12ec0*/  IMAD.MOV.U32 R15, RZ, RZ, -0x1 ;  /* 0xffffffffff0f7424 */ /* 0x000fe400078e00ff */
[----:B-----5:R-:W-:Y:S02]  /*12ed0*/  IMAD R5, R10, R7, RZ ;  /* 0x000000070a057224 */ /* 0x020fe400078e02ff */
[----:B------:R-:W-:-:S07]  /*12ee0*/  IMAD R25, R25, 0x40, R36 ;  /* 0x0000004019197824 */ /* 0x000fce00078e0224 */
[----:B------:R-:W-:Y:S05]  /*12ef0*/  WARPSYNC.COLLECTIVE R15, `(.L_x_501) ;  /* 0x000000000f087348 */ /* 0x000fea0003c00000 */
[----:B------:R0:W1:Y:S02]  /*12f00*/  SHFL.IDX P6, R14, R13, R12, R11 ;  /* 0x0000000c0d0e7389 */ /* 0x00006400000c000b */
[----:B01----:R-:W-:Y:S01]  /*12f10*/  ENDCOLLECTIVE ;  /* 0x000000000000791b */ /* 0x003fe20003800000 */
.L_x_501:
[C---:B------:R-:W-:Y:S01]  /*12f20*/  VIADD R6, R25.reuse, 0x10 ;  /* 0x0000001019067836 */ /* 0x040fe20000000000 */
[----:B------:R-:W-:Y:S01]  /*12f30*/  ISETP.GE.AND P0, PT, R25, R5, PT ;  /* 0x000000051900720c */ /* 0x000fe20003f06270 */
[----:B------:R-:W-:Y:S02]  /*12f40*/  IMAD.MOV.U32 R13, RZ, RZ, R0 ;  /* 0x000000ffff0d7224 */ /* 0x000fe400078e0000 */
[----:B------:R-:W-:-:S10]  /*12f50*/  IMAD.MOV.U32 R2, RZ, RZ, R14 ;  /* 0x000000ffff027224 */ /* 0x000fd400078e000e */
[----:B------:R-:W-:Y:S05]  /*12f60*/  WARPSYNC.COLLECTIVE R15, `(.L_x_502) ;  /* 0x000000000f087348 */ /* 0x000fea0003c00000 */
[----:B------:R0:W1:Y:S02]  /*12f70*/  SHFL.IDX P6, R14, R13, R12, R11 ;  /* 0x0000000c0d0e7389 */ /* 0x00006400000c000b */
[----:B01----:R-:W-:Y:S01]  /*12f80*/  ENDCOLLECTIVE ;  /* 0x000000000000791b */ /* 0x003fe20003800000 */
.L_x_502:
[----:B------:R-:W-:Y:S02]  /*12f90*/  IMAD.MOV.U32 R13, RZ, RZ, R4 ;  /* 0x000000ffff0d7224 */ /* 0x000fe400078e0004 */
[----:B------:R-:W-:Y:S02]  /*12fa0*/  IMAD.MOV.U32 R12, RZ, RZ, 0x1 ;  /* 0x00000001ff0c7424 */ /* 0x000fe400078e00ff */
[----:B------:R-:W-:-:S07]  /*12fb0*/  IMAD.MOV.U32 R3, RZ, RZ, R14 ;  /* 0x000000ffff037224 */ /* 0x000fce00078e000e */
[----:B------:R-:W-:Y:S05]  /*12fc0*/  WARPSYNC.COLLECTIVE R15, `(.L_x_503) ;  /* 0x000000000f087348 */ /* 0x000fea0003c00000 */
[----:B------:R0:W1:Y:S02]  /*12fd0*/  SHFL.IDX P6, R14, R13, R12, R11 ;  /* 0x0000000c0d0e7389 */ /* 0x00006400000c000b */
[----:B01----:R-:W-:Y:S01]  /*12fe0*/  ENDCOLLECTIVE ;  /* 0x000000000000791b */ /* 0x003fe20003800000 */
.L_x_503:
[----:B------:R-:W-:-:S05]  /*12ff0*/  @!P0 LEA R3, P2, R9, R3, 0x1 ;  /* 0x0000000309038211 */ /* 0x000fca00078408ff */
[----:B------:R-:W-:-:S05]  /*13000*/  @!P0 IMAD.X R2, RZ, RZ, R2, P2 ;  /* 0x000000ffff028224 */ /* 0x000fca00010e0602 */
[----:B------:R-:W-:Y:S01]  /*13010*/  @!P0 LOP3.LUT R3, R3, R2, RZ, 0x3c, !PT ;  /* 0x0000000203038212 */ /* 0x000fe200078e3cff */
[----:B------:R-:W-:-:S03]  /*13020*/  IMAD.MOV.U32 R13, RZ, RZ, R0 ;  /* 0x000000ffff0d7224 */ /* 0x000fc600078e0000 */
[----:B------:R-:W-:-:S04]  /*13030*/  @!P0 LOP3.LUT R2, R3, R2, RZ, 0x3c, !PT ;  /* 0x0000000203028212 */ /* 0x000fc800078e3cff */
[----:B------:R-:W-:-:S05]  /*13040*/  @!P0 LOP3.LUT R3, R3, R2, RZ, 0x3c, !PT ;  /* 0x0000000203038212 */ /* 0x000fca00078e3cff */
        /* <DEDUP_REMOVED lines=9> */
.L_x_504:
[----:B------:R-:W-:Y:S02]  /*130e0*/  IMAD.MOV.U32 R13, RZ, RZ, R4 ;  /* 0x000000ffff0d7224 */ /* 0x000fe400078e0004 */
[----:B------:R-:W-:Y:S02]  /*130f0*/  IMAD.MOV.U32 R12, RZ, RZ, 0x2 ;  /* 0x00000002ff0c7424 */ /* 0x000fe400078e00ff */
[----:B------:R-:W-:-:S07]  /*13100*/  IMAD.MOV.U32 R3, RZ, RZ, R14 ;  /* 0x000000ffff037224 */ /* 0x000fce00078e000e */
[----:B------:R-:W-:Y:S05]  /*13110*/  WARPSYNC.COLLECTIVE R15, `(.L_x_505) ;  /* 0x000000000f087348 */ /* 0x000fea0003c00000 */
[----:B------:R0:W1:Y:S02]  /*13120*/  SHFL.IDX P6, R14, R13, R12, R11 ;  /* 0x0000000c0d0e7389 */ /* 0x00006400000c000b */
[----:B01----:R-:W-:Y:S01]  /*13130*/  ENDCOLLECTIVE ;  /* 0x000000000000791b */ /* 0x003fe20003800000 */
.L_x_505:
        /* <DEDUP_REMOVED lines=9> */
[----:B------:R0:W-:Y:S02]  /*131d0*/  @!P0 LDGSTS.E.BYPASS.LTC128B.128 [R8+0x20c00], desc[UR50][R2.64], !P1 ;  /* 0x20c0000002088fae */ /* 0x0001e4000c901d72 */
[----:B0-----:R-:W-:-:S05]  /*131e0*/  VIADD R2, R25, 0x20 ;  /* 0x0000002019027836 */ /* 0x001fca0000000000 */
[----:B------:R-:W-:Y:S01]  /*131f0*/  ISETP.GE.AND P0, PT, R2, R5, PT ;  /* 0x000000050200720c */ /* 0x000fe20003f06270 */
[----:B------:R-:W-:-:S12]  /*13200*/  IMAD.MOV.U32 R2, RZ, RZ, R14 ;  /* 0x000000ffff027224 */ /* 0x000fd800078e000e */
[----:B------:R-:W-:Y:S05]  /*13210*/  WARPSYNC.COLLECTIVE R15, `(.L_x_506) ;  /* 0x000000000f087348 */ /* 0x000fea0003c00000 */
[----:B------:R0:W1:Y:S02]  /*13220*/  SHFL.IDX P6, R14, R13, R12, R11 ;  /* 0x0000000c0d0e7389 */ /* 0x00006400000c000b */
[----:B01----:R-:W-:Y:S01]  /*13230*/  ENDCOLLECTIVE ;  /* 0x000000000000791b */ /* 0x003fe20003800000 */
.L_x_506:
[----:B------:R-:W-:Y:S02]  /*13240*/  IMAD.MOV.U32 R13, RZ, RZ, R4 ;  /* 0x000000ffff0d7224 */ /* 0x000fe400078e0004 */
[----:B------:R-:W-:Y:S02]  /*13250*/  IMAD.MOV.U32 R12, RZ, RZ, 0x3 ;  /* 0x00000003ff0c7424 */ /* 0x000fe400078e00ff */
[----:B------:R-:W-:-:S07]  /*13260*/  IMAD.MOV.U32 R3, RZ, RZ, R14 ;  /* 0x000000ffff037224 */ /* 0x000fce00078e000e */
[----:B------:R-:W-:Y:S05]  /*13270*/  WARPSYNC.COLLECTIVE R15, `(.L_x_507) ;  /* 0x000000000f087348 */ /* 0x000fea0003c00000 */
[----:B------:R0:W1:Y:S02]  /*13280*/  SHFL.IDX P6, R14, R13, R12, R11 ;  /* 0x0000000c0d0e7389 */ /* 0x00006400000c000b */
[----:B01----:R-:W-:Y:S01]  /*13290*/  ENDCOLLECTIVE ;  /* 0x000000000000791b */ /* 0x003fe20003800000 */
.L_x_507:
[----:B------:R-:W-:-:S05]  /*132a0*/  @!P0 LEA R3, P2, R9, R3, 0x1 ;  /* 0x0000000309038211 */ /* 0x000fca00078408ff */
[----:B------:R-:W-:-:S05]  /*132b0*/  @!P0 IMAD.X R2, RZ, RZ, R2, P2 ;  /* 0x000000ffff028224 */ /* 0x000fca00010e0602 */
[----:B------:R-:W-:Y:S01]  /*132c0*/  @!P0 LOP3.LUT R3, R3, R2, RZ, 0x3c, !PT ;  /* 0x0000000203038212 */ /* 0x000fe200078e3cff */
[----:B------:R-:W-:-:S03]  /*132d0*/  IMAD.MOV.U32 R13, RZ, RZ, R0 ;  /* 0x000000ffff0d7224 */ /* 0x000fc600078e0000 */
[----:B------:R-:W-:-:S04]  /*132e0*/  @!P0 LOP3.LUT R2, R3, R2, RZ, 0x3c, !PT ;  /* 0x0000000203028212 */ /* 0x000fc800078e3cff */
[----:B------:R-:W-:Y:S01]  /*132f0*/  @!P0 LOP3.LUT R3, R3, R2, RZ, 0x3c, !PT ;  /* 0x0000000203038212 */ /* 0x000fe200078e3cff */
[----:B------:R-:W-:-:S07]  /*13300*/  IMAD.MOV.U32 R4, RZ, RZ, R14 ;  /* 0x000000ffff047224 */ /* 0x000fce00078e000e */
[----:B------:R-:W-:Y:S05]  /*13310*/  WARPSYNC.COLLECTIVE R15, `(.L_x_508) ;  /* 0x000000000f087348 */ /* 0x000fea0003c00000 */
[----:B------:R0:W1:Y:S02]  /*13320*/  SHFL.IDX P6, R14, R13, R12, R11 ;  /* 0x0000000c0d0e7389 */ /* 0x00006400000c000b */
[----:B01----:R-:W-:Y:S01]  /*13330*/  ENDCOLLECTIVE ;  /* 0x000000000000791b */ /* 0x003fe20003800000 */
.L_x_508:
[----:B------:R-:W-:Y:S01]  /*13340*/  @!PT LDS RZ, [RZ] ;  /* 0x00000000fffff984 */ /* 0x000fe20000000800 */
[----:B------:R-:W-:Y:S01]  /*13350*/  @!PT LDS RZ, [RZ] ;  /* 0x00000000fffff984 */ /* 0x000fe20000000800 */
[----:B------:R-:W-:Y:S01]  /*13360*/  @!PT LDS RZ, [RZ] ;  /* 0x00000000fffff984 */ /* 0x000fe20000000800 */
[----:B------:R0:W-:Y:S01]  /*13370*/  @!P0 LDGSTS.E.BYPASS.LTC128B.128 [R8+0x21400], desc[UR50][R2.64], !P1 ;  /* 0x2140000002088fae */ /* 0x0001e2000c901d72 */
[----:B------:R-:W-:Y:S01]  /*13380*/  IMAD.MOV.U32 R0, RZ, RZ, R14 ;  /* 0x000000ffff007224 */ /* 0x000fe200078e000e */
[----:B------:R-:W-:Y:S06]  /*13390*/  BRA `(.L_x_509) ;  /* 0xffffffc400607947 */ /* 0x000fec000383ffff */
.L_x_436:
[----:B0-----:R0:W1:Y:S02]  /*133a0*/  SYNCS.PHASECHK.TRANS64.TRYWAIT P0, [R17+URZ+0x28c20], R0 ;  /* 0x028c2000110075a7 */ /* 0x001064000800017f */
[----:B-1----:R-:W-:Y:S05]  /*133b0*/  @!P0 NANOSLEEP.SYNCS 0x989680 ;  /* 0x009896800000895d */ /* 0x002fea0003900000 */
[----:B------:R-:W1:Y:S02]  /*133c0*/  @!P0 SYNCS.PHASECHK.TRANS64 P0, [R17+URZ+0x28c20], R0 ;  /* 0x028c2000110085a7 */ /* 0x000e64000800007f */
[----:B-1----:R-:W-:Y:S05]  /*133d0*/  @!P0 BRA `(.L_x_436) ;  /* 0xfffffffc00f08947 */ /* 0x002fea000383ffff */
[----:B------:R-:W-:Y:S05]  /*133e0*/  BRA `(.L_x_510) ;  /* 0xffffffc400bc7947 */ /* 0x000fea000383ffff */
.L_x_439:
[----:B0-----:R0:W1:Y:S02]  /*133f0*/  SYNCS.PHASECHK.TRANS64.TRYWAIT P0, [R19+URZ+0x28c60], R0 ;  /* 0x028c6000130075a7 */ /* 0x001064000800017f */
[----:B-1----:R-:W-:Y:S05]  /*13400*/  @!P0 NANOSLEEP.SYNCS 0x989680 ;  /* 0x009896800000895d */ /* 0x002fea0003900000 */
[----:B------:R-:W1:Y:S02]  /*13410*/  @!P0 SYNCS.PHASECHK.TRANS64 P0, [R19+URZ+0x28c60], R0 ;  /* 0x028c6000130085a7 */ /* 0x000e64000800007f */
[----:B-1----:R-:W-:Y:S05]  /*13420*/  @!P0 BRA `(.L_x_439) ;  /* 0xfffffffc00f08947 */ /* 0x002fea000383ffff */
[----:B------:R-:W-:Y:S05]  /*13430*/  BRA `(.L_x_511) ;  /* 0xffffffc400cc7947 */ /* 0x000fea000383ffff */
.L_x_440:
        /* <DEDUP_REMOVED lines=8> */
.L_x_513:
[----:B------:R-:W-:Y:S05]  /*134c0*/  BSYNC B0 ;  /* 0x0000000000007941 */ /* 0x000fea0003800000 */
.L_x_512:
[----:B------:R0:W5:Y:S01]  /*134d0*/  LDL R8, [R1] ;  /* 0x0000000001087983 */ /* 0x0001620000100800 */
[----:B------:R-:W-:Y:S01]  /*134e0*/  IMAD.MOV.U32 R13, RZ, RZ, R4 ;  /* 0x000000ffff0d7224 */ /* 0x000fe200078e0004 */
[C---:B------:R-:W-:Y:S01]  /*134f0*/  LOP3.LUT P5, RZ, R29.reuse, 0x2, RZ, 0xc0, !PT ;  /* 0x000000021dff7812 */ /* 0x040fe200078ac0ff */
[----:B------:R-:W-:Y:S01]  /*13500*/  IMAD.MOV.U32 R12, RZ, RZ, RZ ;  /* 0x000000ffff0c7224 */ /* 0x000fe200078e00ff */
[----:B------:R-:W1:Y:S01]  /*13510*/  S2R R7, SR_TID.X ;  /* 0x0000000000077919 */ /* 0x000e620000002100 */
[----:B------:R-:W-:Y:S01]  /*13520*/  IMAD.MOV.U32 R11, RZ, RZ, 0x181f ;  /* 0x0000181fff0b7424 */ /* 0x000fe200078e00ff */
[C---:B------:R-:W-:Y:S01]  /*13530*/  LOP3.LUT P4, RZ, R29.reuse, 0x4, RZ, 0xc0, !PT ;  /* 0x000000041dff7812 */ /* 0x040fe2000788c0ff */
[----:B------:R-:W-:Y:S01]  /*13540*/  IMAD.MOV.U32 R15, RZ, RZ, -0x1 ;  /* 0xffffffffff0f7424 */ /* 0x000fe200078e00ff */
[----:B------:R-:W-:Y:S01]  /*13550*/  LOP3.LUT P3, RZ, R29, 0x8, RZ, 0xc0, !PT ;  /* 0x000000081dff7812 */ /* 0x000fe2000786c0ff */
[----:B------:R-:W-:Y:S01]  /*13560*/  IMAD.MOV.U32 R3, RZ, RZ, R14 ;  /* 0x000000ffff037224 */ /* 0x000fe200078e000e */
[----:B------:R-:W-:Y:S01]  /*13570*/  LOP3.LUT R16, R16, 0xfffffeff, RZ, 0xc0, !PT ;  /* 0xfffffeff10107812 */ /* 0x000fe200078ec0ff */
[----:B0-----:R-:W-:-:S10]  /*13580*/  IMAD R5, R5, 0x2, R17 ;  /* 0x0000000205057824 */ /* 0x001fd400078e0211 */
[----:B-1---5:R-:W-:Y:S05]  /*13590*/  WARPSYNC.COLLECTIVE R15, `(.L_x_514) ;  /* 0x000000000f087348 */ /* 0x022fea0003c00000 */
[----:B------:R0:W2:Y:S02]  /*135a0*/  SHFL.IDX P6, R14, R13, R12, R11 ;  /* 0x0000000c0d0e7389 */ /* 0x0000a400000c000b */
[----:B012--5:R-:W-:Y:S01]  /*135b0*/  ENDCOLLECTIVE ;  /* 0x000000000000791b */ /* 0x027fe20003800000 */
.L_x_514:
[----:B------:R-:W-:Y:S01]  /*135c0*/  LOP3.LUT P2, RZ, R29, 0x10, RZ, 0xc0, !PT ;  /* 0x000000101dff7812 */ /* 0x000fe2000784c0ff */
[----:B------:R-:W-:Y:S02]  /*135d0*/  IMAD.MOV.U32 R13, RZ, RZ, R6 ;  /* 0x000000ffff0d7224 */ /* 0x000fe400078e0006 */
[----:B------:R-:W-:Y:S02]  /*135e0*/  IMAD.MOV.U32 R12, RZ, RZ, 0x1 ;  /* 0x00000001ff0c7424 */ /* 0x000fe400078e00ff */
[----:B------:R-:W-:Y:S02]  /*135f0*/  IMAD.SHL.U32 R7, R7, 0x8, RZ ;  /* 0x0000000807077824 */ /* 0x000fe400078e00ff */
[----:B------:R-:W-:-:S03]  /*13600*/  IMAD.MOV.U32 R2, RZ, RZ, R14 ;  /* 0x000000ffff027224 */ /* 0x000fc600078e000e */
[----:B------:R-:W-:-:S05]  /*13610*/  LOP3.LUT R7, R7, 0x38, RZ, 0xc0, !PT ;  /* 0x0000003807077812 */ /* 0x000fca00078ec0ff */
[----:B------:R-:W-:Y:S01]  /*13620*/  IMAD.SHL.U32 R0, R7, 0x2, RZ ;  /* 0x0000000207007824 */ /* 0x000fe200078e00ff */
[----:B------:R-:W-:-:S04]  /*13630*/  LOP3.LUT R7, R29, 0x1, RZ, 0xc0, !PT ;  /* 0x000000011d077812 */ /* 0x000fc800078ec0ff */
[----:B------:R-:W-:Y:S02]  /*13640*/  IADD3 R2, P0, R2, R0, RZ ;  /* 0x0000000002027210 */ /* 0x000fe40007f1e0ff */
[----:B------:R-:W-:-:S03]  /*13650*/  ISETP.NE.U32.AND P1, PT, R7, 0x1, PT ;  /* 0x000000010700780c */ /* 0x000fc60003f25070 */
[----:B------:R-:W-:Y:S01]  /*13660*/  IMAD.X R3, RZ, RZ, R3, P0 ;  /* 0x000000ffff037224 */ /* 0x000fe200000e0603 */
[----:B------:R-:W-:-:S09]  /*13670*/  ISETP.LT.OR P0, PT, R28, 0x1, P1 ;  /* 0x000000011c00780c */ /* 0x000fd20000f01670 */
[----:B------:R-:W-:Y:S02]  /*13680*/  @P1 LOP3.LUT R16, R16, 0x100, RZ, 0xfc, !PT ;  /* 0x0000010010101812 */ /* 0x000fe400078efcff */
[----:B------:R-:W-:Y:S02]  /*13690*/  LOP3.LUT P1, RZ, R29, 0x20, RZ, 0xc0, !PT ;  /* 0x000000201dff7812 */ /* 0x000fe4000782c0ff */
[----:B------:R-:W-:Y:S01]  /*136a0*/  @!PT LDS RZ, [RZ] ;  /* 0x00000000fffff984 */ /* 0x000fe20000000800 */
[----:B------:R-:W-:Y:S01]  /*136b0*/  @!PT LDS RZ, [RZ] ;  /* 0x00000000fffff984 */ /* 0x000fe20000000800 */
[----:B------:R-:W-:Y:S01]  /*136c0*/  @!PT LDS RZ, [RZ] ;  /* 0x00000000fffff984 */ /* 0x000fe20000000800 */
[----:B------:R0:W-:Y:S01]  /*136d0*/  LDGSTS.E.BYPASS.LTC128B.128 [R5+0x400], desc[UR50][R2.64], !P0 ;  /* 0x0040000002057fae */ /* 0x0001e2000c101d72 */
[C---:B------:R-:W-:Y:S02]  /*136e0*/  ISETP.LT.OR P0, PT, R28.reuse, 0x1, !P5 ;  /* 0x000000011c00780c */ /* 0x040fe40006f01670 */
[----:B------:R-:W-:Y:S02]  /*136f0*/  ISETP.LT.OR P6, PT, R28, 0x1, !P1 ;  /* 0x000000011c00780c */ /* 0x000fe40004fc1670 */
[----:B------:R-:W-:-:S09]  /*13700*/  LOP3.LUT R16, R16, 0xfffffdff, RZ, 0xc0, !PT ;  /* 0xfffffdff10107812 */ /* 0x000fd200078ec0ff */
[----:B------:R0:W-:Y:S01]  /*13710*/  LDGSTS.E.BYPASS.LTC128B.128 [R5+0x2400], desc[UR50][R2.64+0x80], !P0 ;  /* 0x0240008002057fae */ /* 0x0001e2000c101d72 */
[----:B------:R-:W-:-:S13]  /*13720*/  ISETP.LT.OR P0, PT, R28, 0x1, !P4 ;  /* 0x000000011c00780c */ /* 0x000fda0006701670 */
[----:B------:R0:W-:Y:S01]  /*13730*/  LDGSTS.E.BYPASS.LTC128B.128 [R5+0x4400], desc[UR50][R2.64+0x100], !P0 ;  /* 0x0440010002057fae */ /* 0x0001e2000c101d72 */
[----:B------:R-:W-:-:S13]  /*13740*/  ISETP.LT.OR P0, PT, R28, 0x1, !P3 ;  /* 0x000000011c00780c */ /* 0x000fda0005f01670 */
[----:B------:R0:W-:Y:S01]  /*13750*/  LDGSTS.E.BYPASS.LTC128B.128 [R5+0x6400], desc[UR50][R2.64+0x180], !P0 ;  /* 0x0640018002057fae */ /* 0x0001e2000c101d72 */
[----:B------:R-:W-:-:S13]  /*13760*/  ISETP.LT.OR P0, PT, R28, 0x1, !P2 ;  /* 0x000000011c00780c */ /* 0x000fda0005701670 */
[----:B------:R0:W-:Y:S01]  /*13770*/  LDGSTS.E.BYPASS.LTC128B.128 [R5+0x8400], desc[UR50][R2.64+0x200], !P0 ;  /* 0x0840020002057fae */ /* 0x0001e2000c101d72 */
[----:B------:R-:W-:-:S03]  /*13780*/  LOP3.LUT P0, RZ, R29, 0x40, RZ, 0xc0, !PT ;  /* 0x000000401dff7812 */ /* 0x000fc6000780c0ff */
[----:B------:R0:W-:Y:S01]  /*13790*/  LDGSTS.E.BYPASS.LTC128B.128 [R5+0xa400], desc[UR50][R2.64+0x280], !P6 ;  /* 0x0a40028002057fae */ /* 0x0001e2000f101d72 */
[----:B------:R-:W-:-:S13]  /*137a0*/  ISETP.LT.OR P6, PT, R28, 0x1, !P0 ;  /* 0x000000011c00780c */ /* 0x000fda00047c1670 */
[----:B------:R0:W-:Y:S01]  /*137b0*/  LDGSTS.E.BYPASS.LTC128B.128 [R5+0xc400], desc[UR50][R2.64+0x300], !P6 ;  /* 0x0c40030002057fae */ /* 0x0001e2000f101d72 */
[----:B------:R-:W-:-:S04]  /*137c0*/  PRMT R7, R8, 0x8880, RZ ;  /* 0x0000888008077816 */ /* 0x000fc800000000ff */
[----:B------:R-:W-:-:S13]  /*137d0*/  ISETP.GT.AND P6, PT, R7, -0x1, PT ;  /* 0xffffffff0700780c */ /* 0x000fda0003fc4270 */
[----:B------:R-:W-:Y:S02]  /*137e0*/  @P6 LOP3.LUT R16, R16, 0x200, RZ, 0xfc, !PT ;  /* 0x0000020010106812 */ /* 0x000fe400078efcff */
[----:B------:R-:W-:-:S13]  /*137f0*/  ISETP.LT.OR P6, PT, R28, 0x1, P6 ;  /* 0x000000011c00780c */ /* 0x000fda00037c1670 */
[----:B------:R0:W-:Y:S02]  /*13800*/  LDGSTS.E.BYPASS.LTC128B.128 [R5+0xe400], desc[UR50][R2.64+0x380], !P6 ;  /* 0x0e40038002057fae */ /* 0x0001e4000f101d72 */
[----:B0-----:R-:W-:Y:S05]  /*13810*/  WARPSYNC.COLLECTIVE R15, `(.L_x_515) ;  /* 0x000000000f087348 */ /* 0x001fea0003c00000 */
[----:B------:R1:W2:Y:S02]  /*13820*/  SHFL.IDX P6, R14, R13, R12, R11 ;  /* 0x0000000c0d0e7389 */ /* 0x0002a400000c000b */
[----:B012---:R-:W-:Y:S01]  /*13830*/  ENDCOLLECTIVE ;  /* 0x000000000000791b */ /* 0x007fe20003800000 */
.L_x_515:
[----:B------:R-:W-:Y:S02]  /*13840*/  IMAD.MOV.U32 R13, RZ, RZ, R4 ;  /* 0x000000ffff0d7224 */ /* 0x000fe400078e0004 */
[----:B------:R-:W-:-:S07]  /*13850*/  IMAD.MOV.U32 R3, RZ, RZ, R14 ;  /* 0x000000ffff037224 */ /* 0x000fce00078e000e */
[----:B------:R-:W-:Y:S05]  /*13860*/  WARPSYNC.COLLECTIVE R15, `(.L_x_516) ;  /* 0x000000000f087348 */ /* 0x000fea0003c00000 */
[----:B------:R0:W1:Y:S02]  /*13870*/  SHFL.IDX P6, R14, R13, R12, R11 ;  /* 0x0000000c0d0e7389 */ /* 0x00006400000c000b */
[----:B01----:R-:W-:Y:S01]  /*13880*/  ENDCOLLECTIVE ;  /* 0x000000000000791b */ /* 0x003fe20003800000 */
.L_x_516:
[----:B------:R-:W-:Y:S02]  /*13890*/  IMAD.MOV.U32 R13, RZ, RZ, R6 ;  /* 0x000000ffff0d7224 */ /* 0x000fe400078e0006 */
[----:B------:R-:W-:Y:S02]  /*138a0*/  IMAD.MOV.U32 R12, RZ, RZ, 0x2 ;  /* 0x00000002ff0c7424 */ /* 0x000fe400078e00ff */
[----:B------:R-:W-:-:S05]  /*138b0*/  IMAD.MOV.U32 R2, RZ, RZ, R14 ;  /* 0x000000ffff027224 */ /* 0x000fca00078e000e */
        /* <DEDUP_REMOVED lines=26> */
.L_x_517:
[----:B------:R-:W-:Y:S02]  /*13a60*/  IMAD.MOV.U32 R13, RZ, RZ, R4 ;  /* 0x000000ffff0d7224 */ /* 0x000fe400078e0004 */
[----:B------:R-:W-:-:S07]  /*13a70*/  IMAD.MOV.U32 R7, RZ, RZ, R14 ;  /* 0x000000ffff077224 */ /* 0x000fce00078e000e */
[----:B------:R-:W-:Y:S05]  /*13a80*/  WARPSYNC.COLLECTIVE R15, `(.L_x_518) ;  /* 0x000000000f087348 */ /* 0x000fea0003c00000 */
[----:B------:R0:W1:Y:S02]  /*13a90*/  SHFL.IDX P6, R14, R13, R12, R11 ;  /* 0x0000000c0d0e7389 */ /* 0x00006400000c000b */
[----:B01----:R-:W-:Y:S01]  /*13aa0*/  ENDCOLLECTIVE ;  /* 0x000000000000791b */ /* 0x003fe20003800000 */
.L_x_518:
        /* <DEDUP_REMOVED lines=29> */
.L_x_519:
[----:B------:R-:W-:Y:S02]  /*13c80*/  IMAD.MOV.U32 R13, RZ, RZ, R4 ;  /* 0x000000ffff0d7224 */ /* 0x000fe400078e0004 */
[----:B------:R-:W-:-:S07]  /*13c90*/  IMAD.MOV.U32 R6, RZ, RZ, R14 ;  /* 0x000000ffff067224 */ /* 0x000fce00078e000e */
[----:B------:R-:W-:Y:S05]  /*13ca0*/  WARPSYNC.COLLECTIVE R15, `(.L_x_520) ;  /* 0x000000000f087348 */ /* 0x000fea0003c00000 */
[----:B------:R0:W1:Y:S02]  /*13cb0*/  SHFL.IDX P6, R14, R13, R12, R11 ;  /* 0x0000000c0d0e7389 */ /* 0x00006400000c000b */
[----:B01----:R-:W-:Y:S01]  /*13cc0*/  ENDCOLLECTIVE ;  /* 0x000000000000791b */ /* 0x003fe20003800000 */
.L_x_520:
[----:B------:R-:W-:Y:S01]  /*13cd0*/  IMAD.MOV.U32 R2, RZ, RZ, R14 ;  /* 0x000000ffff027224 */ /* 0x000fe200078e000e */
[----:B------:R-:W-:Y:S06]  /*13ce0*/  BRA `(.L_x_521) ;  /* 0xffffffc400587947 */ /* 0x000fec000383ffff */
.L_x_447:
[----:B0-----:R0:W1:Y:S02]  /*13cf0*/  SYNCS.PHASECHK.TRANS64.TRYWAIT P0, [R6+URZ+0x28c40], R19 ;  /* 0x028c4013060075a7 */ /* 0x001064000800017f */
[----:B-1----:R-:W-:Y:S05]  /*13d00*/  @!P0 NANOSLEEP.SYNCS 0x989680 ;  /* 0x009896800000895d */ /* 0x002fea0003900000 */
[----:B------:R-:W1:Y:S02]  /*13d10*/  @!P0 SYNCS.PHASECHK.TRANS64 P0, [R6+URZ+0x28c40], R19 ;  /* 0x028c4013060085a7 */ /* 0x000e64000800007f */
[----:B-1----:R-:W-:Y:S05]  /*13d20*/  @!P0 BRA `(.L_x_447) ;  /* 0xfffffffc00f08947 */ /* 0x002fea000383ffff */
[----:B------:R-:W-:Y:S05]  /*13d30*/  BRA `(.L_x_522) ;  /* 0xffffffc800e47947 */ /* 0x000fea000383ffff */
.L_x_448:
[----:B------:R-:W-:Y:S01]  /*13d40*/  BSSY B1, `(.L_x_523) ;  /* 0x0000008000017945 */ /* 0x000fe20003800000 */
[----:B------:R-:W-:Y:S02]  /*13d50*/  IMAD.MOV.U32 R13, RZ, RZ, R25 ;  /* 0x000000ffff0d7224 */ /* 0x000fe400078e0019 */
[----:B------:R-:W-:Y:S02]  /*13d60*/  IMAD.MOV.U32 R12, RZ, RZ, RZ ;  /* 0x000000ffff0c7224 */ /* 0x000fe400078e00ff */
[----:B------:R-:W-:Y:S02]  /*13d70*/  IMAD.MOV.U32 R11, RZ, RZ, 0x181f ;  /* 0x0000181fff0b7424 */ /* 0x000fe400078e00ff */
[----:B------:R-:W-:-:S07]  /*13d80*/  IMAD.MOV.U32 R15, RZ, RZ, -0x1 ;  /* 0xffffffffff0f7424 */ /* 0x000fce00078e00ff */
[----:B0-----:R-:W-:Y:S05]  /*13d90*/  WARPSYNC.COLLECTIVE R15, `(.L_x_524) ;  /* 0x000000000f087348 */ /* 0x001fea0003c00000 */
[----:B------:R1:W2:Y:S02]  /*13da0*/  SHFL.IDX P6, R14, R13, R12, R11 ;  /* 0x0000000c0d0e7389 */ /* 0x0002a400000c000b */
[----:B012---:R-:W-:Y:S01]  /*13db0*/  ENDCOLLECTIVE ;  /* 0x000000000000791b */ /* 0x007fe20003800000 */
.L_x_524:
[----:B------:R-:W-:Y:S05]  /*13dc0*/  BSYNC B1 ;  /* 0x0000000000017941 */ /* 0x000fea0003800000 */
.L_x_523:
[----:B------:R-:W-:Y:S02]  /*13dd0*/  IMAD.MOV.U32 R13, RZ, RZ, R20 ;  /* 0x000000ffff0d7224 */ /* 0x000fe400078e0014 */
[----:B------:R-:W-:Y:S02]  /*13de0*/  IMAD.MOV.U32 R12, RZ, RZ, RZ ;  /* 0x000000ffff0c7224 */ /* 0x000fe400078e00ff */
[----:B------:R-:W-:Y:S02]  /*13df0*/  IMAD.MOV.U32 R11, RZ, RZ, 0x181f ;  /* 0x0000181fff0b7424 */ /* 0x000fe400078e00ff */
[----:B------:R-:W-:Y:S02]  /*13e00*/  IMAD.MOV.U32 R15, RZ, RZ, -0x1 ;  /* 0xffffffffff0f7424 */ /* 0x000fe400078e00ff */
[----:B------:R-:W-:Y:S02]  /*13e10*/  IMAD.MOV.U32 R3, RZ, RZ, R14 ;  /* 0x000000ffff037224 */ /* 0x000fe400078e000e */
[----:B------:R-:W-:-:S07]  /*13e20*/  IMAD R21, R8, 0x2, R17 ;  /* 0x0000000208157824 */ /* 0x000fce00078e0211 */
[----:B------:R-:W-:Y:S05]  /*13e30*/  WARPSYNC.COLLECTIVE R15, `(.L_x_525) ;  /* 0x000000000f087348 */ /* 0x000fea0003c00000 */
[----:B------:R0:W1:Y:S02]  /*13e40*/  SHFL.IDX P6, R14, R13, R12, R11 ;  /* 0x0000000c0d0e7389 */ /* 0x00006400000c000b */
[----:B01----:R-:W-:Y:S01]  /*13e50*/  ENDCOLLECTIVE ;  /* 0x000000000000791b */ /* 0x003fe20003800000 */
.L_x_525:
[----:B------:R-:W-:Y:S02]  /*13e60*/  IMAD.MOV.U32 R13, RZ, RZ, R25 ;  /* 0x000000ffff0d7224 */ /* 0x000fe400078e0019 */
[----:B------:R-:W-:Y:S02]  /*13e70*/  IMAD.MOV.U32 R12, RZ, RZ, 0x1 ;  /* 0x00000001ff0c7424 */ /* 0x000fe400078e00ff */
[----:B------:R-:W-:-:S07]  /*13e80*/  IMAD.MOV.U32 R2, RZ, RZ, R14 ;  /* 0x000000ffff027224 */ /* 0x000fce00078e000e */
[----:B------:R-:W-:Y:S05]  /*13e90*/  WARPSYNC.COLLECTIVE R15, `(.L_x_526) ;  /* 0x000000000f087348 */ /* 0x000fea0003c00000 */
[----:B------:R0:W1:Y:S02]  /*13ea0*/  SHFL.IDX P6, R14, R13, R12, R11 ;  /* 0x0000000c0d0e7389 */ /* 0x00006400000c000b */
[----:B01----:R-:W-:Y:S01]  /*13eb0*/  ENDCOLLECTIVE ;  /* 0x000000000000791b */ /* 0x003fe20003800000 */
.L_x_526:
[----:B------:R-:W-:-:S05]  /*13ec0*/  IADD3 R2, P0, R2, R0, RZ ;  /* 0x0000000002027210 */ /* 0x000fca0007f1e0ff */
        /* <DEDUP_REMOVED lines=10> */
.L_x_527:
[----:B------:R-:W-:Y:S02]  /*13f70*/  IMAD.MOV.U32 R13, RZ, RZ, R25 ;  /* 0x000000ffff0d7224 */ /* 0x000fe400078e0019 */
[----:B------:R-:W-:Y:S02]  /*13f80*/  IMAD.MOV.U32 R12, RZ, RZ, 0x2 ;  /* 0x00000002ff0c7424 */ /* 0x000fe400078e00ff */
[----:B------:R-:W-:-:S07]  /*13f90*/  IMAD.MOV.U32 R2, RZ, RZ, R14 ;  /* 0x000000ffff027224 */ /* 0x000fce00078e000e */
[----:B------:R-:W-:Y:S05]  /*13fa0*/  WARPSYNC.COLLECTIVE R15, `(.L_x_528) ;  /* 0x000000000f087348 */ /* 0x000fea0003c00000 */
[----:B------:R0:W1:Y:S02]  /*13fb0*/  SHFL.IDX P6, R14, R13, R12, R11 ;  /* 0x0000000c0d0e7389 */ /* 0x00006400000c000b */
[----:B01----:R-:W-:Y:S01]  /*13fc0*/  ENDCOLLECTIVE ;  /* 0x000000000000791b */ /* 0x003fe20003800000 */
.L_x_528:
        /* <DEDUP_REMOVED lines=11> */
.L_x_529:
[----:B------:R-:W-:Y:S02]  /*14080*/  IMAD.MOV.U32 R13, RZ, RZ, R25 ;  /* 0x000000ffff0d7224 */ /* 0x000fe400078e0019 */
[----:B------:R-:W-:Y:S02]  /*14090*/  IMAD.MOV.U32 R12, RZ, RZ, 0x3 ;  /* 0x00000003ff0c7424 */ /* 0x000fe400078e00ff */
[----:B------:R-:W-:-:S07]  /*140a0*/  IMAD.MOV.U32 R2, RZ, RZ, R14 ;  /* 0x000000ffff027224 */ /* 0x000fce00078e000e */
[----:B------:R-:W-:Y:S05]  /*140b0*/  WARPSYNC.COLLECTIVE R15, `(.L_x_530) ;  /* 0x000000000f087348 */ /* 0x000fea0003c00000 */
[----:B------:R0:W1:Y:S02]  /*140c0*/  SHFL.IDX P6, R14, R13, R12, R11 ;  /* 0x0000000c0d0e7389 */ /* 0x00006400000c000b */
[----:B01----:R-:W-:Y:S01]  /*140d0*/  ENDCOLLECTIVE ;  /* 0x000000000000791b */ /* 0x003fe20003800000 */
.L_x_530:
[----:B------:R-:W-:-:S05]  /*140e0*/  IADD3 R2, P0, R2, R0, RZ ;  /* 0x0000000002027210 */ /* 0x000fca0007f1e0ff */
        /* <DEDUP_REMOVED lines=10> */
.L_x_531:
[----:B------:R-:W-:Y:S01]  /*14190*/  IMAD.MOV.U32 R2, RZ, RZ, R14 ;  /* 0x000000ffff027224 */ /* 0x000fe200078e000e */
[----:B------:R-:W-:Y:S06]  /*141a0*/  BRA `(.L_x_532) ;  /* 0xffffffc8006c7947 */ /* 0x000fec000383ffff */
.L_x_453:
[----:B---3--:R3:W4:Y:S02]  /*141b0*/  SYNCS.PHASECHK.TRANS64.TRYWAIT P0, [R6+URZ+0x28c60], R19 ;  /* 0x028c6013060075a7 */ /* 0x008724000800017f */
[----:B----4-:R-:W-:Y:S05]  /*141c0*/  @!P0 NANOSLEEP.SYNCS 0x989680 ;  /* 0x009896800000895d */ /* 0x010fea0003900000 */
[----:B------:R-:W4:Y:S02]  /*141d0*/  @!P0 SYNCS.PHASECHK.TRANS64 P0, [R6+URZ+0x28c60], R19 ;  /* 0x028c6013060085a7 */ /* 0x000f24000800007f */
[----:B----4-:R-:W-:Y:S05]  /*141e0*/  @!P0 BRA `(.L_x_453) ;  /* 0xfffffffc00f08947 */ /* 0x010fea000383ffff */
[----:B------:R-:W-:Y:S05]  /*141f0*/  BRA `(.L_x_533) ;  /* 0xffffffc800bc7947 */ /* 0x000fea000383ffff */
.L_x_454:
[----:B------:R-:W-:Y:S01]  /*14200*/  BSSY B1, `(.L_x_534) ;  /* 0x0000008000017945 */ /* 0x000fe20003800000 */
[----:B------:R-:W-:Y:S02]  /*14210*/  IMAD.MOV.U32 R13, RZ, RZ, R10 ;  /* 0x000000ffff0d7224 */ /* 0x000fe400078e000a */
[----:B------:R-:W-:Y:S02]  /*14220*/  IMAD.MOV.U32 R12, RZ, RZ, RZ ;  /* 0x000000ffff0c7224 */ /* 0x000fe400078e00ff */
[----:B------:R-:W-:Y:S02]  /*14230*/  IMAD.MOV.U32 R11, RZ, RZ, 0x181f ;  /* 0x0000181fff0b7424 */ /* 0x000fe400078e00ff */
[----:B------:R-:W-:-:S07]  /*14240*/  IMAD.MOV.U32 R15, RZ, RZ, -0x1 ;  /* 0xffffffffff0f7424 */ /* 0x000fce00078e00ff */
[----:B-12---:R-:W-:Y:S05]  /*14250*/  WARPSYNC.COLLECTIVE R15, `(.L_x_535) ;  /* 0x000000000f087348 */ /* 0x006fea0003c00000 */
[----:B------:R0:W3:Y:S02]  /*14260*/  SHFL.IDX P6, R14, R13, R12, R11 ;  /* 0x0000000c0d0e7389 */ /* 0x0000e400000c000b */
[----:B0123--:R-:W-:Y:S01]  /*14270*/  ENDCOLLECTIVE ;  /* 0x000000000000791b */ /* 0x00ffe20003800000 */
.L_x_535:
[----:B------:R-:W-:Y:S05]  /*14280*/  BSYNC B1 ;  /* 0x0000000000017941 */ /* 0x000fea0003800000 */
.L_x_534:
[----:B------:R-:W-:Y:S01]  /*14290*/  IMAD.MOV.U32 R13, RZ, RZ, R9 ;  /* 0x000000ffff0d7224 */ /* 0x000fe200078e0009 */
[C---:B------:R-:W-:Y:S01]  /*142a0*/  LOP3.LUT P2, RZ, R16.reuse, 0x40, RZ, 0xc0, !PT ;  /* 0x0000004010ff7812 */ /* 0x040fe2000784c0ff */
[----:B------:R-:W-:Y:S01]  /*142b0*/  IMAD.MOV.U32 R12, RZ, RZ, RZ ;  /* 0x000000ffff0c7224 */ /* 0x000fe200078e00ff */
[C---:B------:R-:W-:Y:S01]  /*142c0*/  LOP3.LUT P1, RZ, R16.reuse, 0x20, RZ, 0xc0, !PT ;  /* 0x0000002010ff7812 */ /* 0x040fe2000782c0ff */
[----:B------:R-:W-:Y:S01]  /*142d0*/  IMAD.MOV.U32 R11, RZ, RZ, 0x181f ;  /* 0x0000181fff0b7424 */ /* 0x000fe200078e00ff */
[----:B------:R-:W-:Y:S01]  /*142e0*/  LOP3.LUT R16, R16, 0xffffbfff, RZ, 0xc0, !PT ;  /* 0xffffbfff10107812 */ /* 0x000fe200078ec0ff */
[----:B------:R-:W-:Y:S02]  /*142f0*/  IMAD.MOV.U32 R15, RZ, RZ, -0x1 ;  /* 0xffffffffff0f7424 */ /* 0x000fe400078e00ff */
[----:B------:R-:W-:Y:S01]  /*14300*/  IMAD.MOV.U32 R3, RZ, RZ, R14 ;  /* 0x000000ffff037224 */ /* 0x000fe200078e000e */
[----:B------:R-:W-:Y:S01]  /*14310*/  @P3 LOP3.LUT R16, R16, 0x4000, RZ, 0xfc, !PT ;  /* 0x0000400010103812 */ /* 0x000fe200078efcff */
[----:B------:R-:W-:-:S07]  /*14320*/  IMAD R19, R19, 0x2, R17 ;  /* 0x0000000213137824 */ /* 0x000fce00078e0211 */
[----:B------:R-:W-:Y:S05]  /*14330*/  WARPSYNC.COLLECTIVE R15, `(.L_x_536) ;  /* 0x000000000f087348 */ /* 0x000fea0003c00000 */
[----:B------:R0:W1:Y:S02]  /*14340*/  SHFL.IDX P6, R14, R13, R12, R11 ;  /* 0x0000000c0d0e7389 */ /* 0x00006400000c000b */
[----:B01----:R-:W-:Y:S01]  /*14350*/  ENDCOLLECTIVE ;  /* 0x000000000000791b */ /* 0x003fe20003800000 */
.L_x_536:
[C---:B------:R-:W-:Y:S01]  /*14360*/  LOP3.LUT P3, RZ, R16.reuse, 0x10, RZ, 0xc0, !PT ;  /* 0x0000001010ff7812 */ /* 0x040fe2000786c0ff */
[----:B------:R-:W-:Y:S02]  /*14370*/  IMAD.MOV.U32 R13, RZ, RZ, R10 ;  /* 0x000000ffff0d7224 */ /* 0x000fe400078e000a */
[----:B------:R-:W-:Y:S02]  /*14380*/  IMAD.MOV.U32 R12, RZ, RZ, 0x1 ;  /* 0x00000001ff0c7424 */ /* 0x000fe400078e00ff */
[----:B------:R-:W-:Y:S01]  /*14390*/  IMAD.MOV.U32 R2, RZ, RZ, R14 ;  /* 0x000000ffff027224 */ /* 0x000fe200078e000e */
[C---:B------:R-:W-:Y:S02]  /*143a0*/  LOP3.LUT P6, RZ, R16.reuse, 0x80, RZ, 0xc0, !PT ;  /* 0x0000008010ff7812 */ /* 0x040fe400078cc0ff */
[----:B------:R-:W-:Y:S02]  /*143b0*/  LOP3.LUT R16, R16, 0xfffeffff, RZ, 0xc0, !PT ;  /* 0xfffeffff10107812 */ /* 0x000fe400078ec0ff */
[----:B------:R-:W-:-:S03]  /*143c0*/  IADD3 R2, P0, R2, R0, RZ ;  /* 0x0000000002027210 */ /* 0x000fc60007f1e0ff */
[----:B------:R-:W-:Y:S02]  /*143d0*/  @P3 LOP3.LUT R16, R16, 0x10000, RZ, 0xfc, !PT ;  /* 0x0001000010103812 */ /* 0x000fe400078efcff */
[----:B------:R-:W-:Y:S01]  /*143e0*/  IMAD.X R3, RZ, RZ, R3, P0 ;  /* 0x000000ffff037224 */ /* 0x000fe200000e0603 */
[----:B------:R-:W-:-:S04]  /*143f0*/  ISETP.NE.U32.AND P0, PT, R29, RZ, PT ;  /* 0x000000ff1d00720c */ /* 0x000fc80003f05070 */
[----:B------:R-:W-:Y:S01]  /*14400*/  @!PT LDS RZ, [RZ] ;  /* 0x00000000fffff984 */ /* 0x000fe20000000800 */
[----:B------:R-:W-:Y:S01]  /*14410*/  @!PT LDS RZ, [RZ] ;  /* 0x00000000fffff984 */ /* 0x000fe20000000800 */
[----:B------:R-:W-:Y:S01]  /*14420*/  @!PT LDS RZ, [RZ] ;  /* 0x00000000fffff984 */ /* 0x000fe20000000800 */
[----:B------:R0:W-:Y:S09]  /*14430*/  LDGSTS.E.BYPASS.LTC128B.128 [R19+0x400], desc[UR50][R2.64], !P6 ;  /* 0x0040000002137fae */ /* 0x0001f2000f101d72 */
[----:B0-----:R-:W-:Y:S05]  /*14440*/  WARPSYNC.COLLECTIVE R15, `(.L_x_537) ;  /* 0x000000000f087348 */ /* 0x001fea0003c00000 */
[----:B------:R1:W2:Y:S02]  /*14450*/  SHFL.IDX P6, R14, R13, R12, R11 ;  /* 0x0000000c0d0e7389 */ /* 0x0002a400000c000b */
[----:B012---:R-:W-:Y:S01]  /*14460*/  ENDCOLLECTIVE ;  /* 0x000000000000791b */ /* 0x007fe20003800000 */
.L_x_537:
[----:B------:R-:W-:Y:S01]  /*14470*/  @!PT LDS RZ, [RZ] ;  /* 0x00000000fffff984 */ /* 0x000fe20000000800 */
[----:B------:R-:W-:Y:S01]  /*14480*/  @!PT LDS RZ, [RZ] ;  /* 0x00000000fffff984 */ /* 0x000fe20000000800 */
[----:B------:R-:W-:Y:S01]  /*14490*/  @!PT LDS RZ, [RZ] ;  /* 0x00000000fffff984 */ /* 0x000fe20000000800 */
[----:B------:R0:W-:Y:S04]  /*144a0*/  LDGSTS.E.BYPASS.LTC128B.128 [R19+0x2400], desc[UR50][R2.64+0x80], !P2 ;  /* 0x0240008002137fae */ /* 0x0001e8000d101d72 */
[----:B------:R0:W-:Y:S01]  /*144b0*/  LDGSTS.E.BYPASS.LTC128B.128 [R19+0x4400], desc[UR50][R2.64+0x100], !P1 ;  /* 0x0440010002137fae */ /* 0x0001e2000c901d72 */
[----:B------:R-:W-:-:S03]  /*144c0*/  ISETP.NE.U32.AND P1, PT, R28, RZ, PT ;  /* 0x000000ff1c00720c */ /* 0x000fc60003f25070 */
[----:B------:R0:W-:Y:S01]  /*144d0*/  LDGSTS.E.BYPASS.LTC128B.128 [R19+0x6400], desc[UR50][R2.64+0x180], !P3 ;  /* 0x0640018002137fae */ /* 0x0001e2000d901d72 */
[----:B------:R-:W-:Y:S01]  /*144e0*/  LOP3.LUT P3, RZ, R16, 0x80, RZ, 0xc0, !PT ;  /* 0x0000008010ff7812 */ /* 0x000fe2000786c0ff */
[----:B------:R-:W-:Y:S02]  /*144f0*/  IMAD.MOV.U32 R13, RZ, RZ, R9 ;  /* 0x000000ffff0d7224 */ /* 0x000fe400078e0009 */
[----:B------:R0:W-:Y:S04]  /*14500*/  LDGSTS.E.BYPASS.LTC128B.128 [R19+0x8400], desc[UR50][R2.64+0x200], !P5 ;  /* 0x0840020002137fae */ /* 0x0001e8000e901d72 */
[----:B------:R0:W-:Y:S01]  /*14510*/  LDGSTS.E.BYPASS.LTC128B.128 [R19+0xa400], desc[UR50][R2.64+0x280], !P4 ;  /* 0x0a40028002137fae */ /* 0x0001e2000e101d72 */
[----:B------:R-:W-:-:S03]  /*14520*/  IMAD.MOV.U32 R5, RZ, RZ, R14 ;  /* 0x000000ffff057224 */ /* 0x000fc600078e000e */
[----:B------:R0:W-:Y:S04]  /*14530*/  LDGSTS.E.BYPASS.LTC128B.128 [R19+0xc400], desc[UR50][R2.64+0x300], P0 ;  /* 0x0c40030002137fae */ /* 0x0001e80008101d72 */
[----:B0-----:R-:W-:Y:S05]  /*14540*/  WARPSYNC.COLLECTIVE R15, `(.L_x_538) ;  /* 0x000000000f087348 */ /* 0x001fea0003c00000 */
[----:B------:R1:W2:Y:S02]  /*14550*/  SHFL.IDX P6, R14, R13, R12, R11 ;  /* 0x0000000c0d0e7389 */ /* 0x0002a400000c000b */
[----:B012---:R-:W-:Y:S01]  /*14560*/  ENDCOLLECTIVE ;  /* 0x000000000000791b */ /* 0x007fe20003800000 */
.L_x_538:
        /* <DEDUP_REMOVED lines=11> */
[C---:B------:R-:W-:Y:S02]  /*14620*/  LOP3.LUT P3, RZ, R16.reuse, 0x10000, RZ, 0xc0, !PT ;  /* 0x0001000010ff7812 */ /* 0x040fe4000786c0ff */
[----:B------:R-:W-:-:S06]  /*14630*/  LOP3.LUT R16, R16, 0xffff7fff, RZ, 0xc0, !PT ;  /* 0xffff7fff10107812 */ /* 0x000fcc00078ec0ff */
[----:B------:R0:W-:Y:S04]  /*14640*/  LDGSTS.E.BYPASS.LTC128B.128 [R19+0x2c00], desc[UR50][R2.64+0x80], !P2 ;  /* 0x02c0008002137fae */ /* 0x0001e8000d101d72 */
[----:B------:R0:W-:Y:S01]  /*14650*/  LDGSTS.E.BYPASS.LTC128B.128 [R19+0x4c00], desc[UR50][R2.64+0x100], !P6 ;  /* 0x04c0010002137fae */ /* 0x0001e2000f101d72 */
[----:B------:R-:W-:-:S07]  /*14660*/  @P3 LOP3.LUT R16, R16, 0x8000, RZ, 0xfc, !PT ;  /* 0x0000800010103812 */ /* 0x000fce00078efcff */
[----:B0-----:R-:W-:Y:S05]  /*14670*/  WARPSYNC.COLLECTIVE R15, `(.L_x_539) ;  /* 0x000000000f087348 */ /* 0x001fea0003c00000 */
[----:B------:R1:W2:Y:S02]  /*14680*/  SHFL.IDX P6, R14, R13, R12, R11 ;  /* 0x0000000c0d0e7389 */ /* 0x0002a400000c000b */
[----:B012---:R-:W-:Y:S01]  /*14690*/  ENDCOLLECTIVE ;  /* 0x000000000000791b */ /* 0x007fe20003800000 */
.L_x_539:
        /* <DEDUP_REMOVED lines=14> */
.L_x_540:
        /* <DEDUP_REMOVED lines=10> */
[----:B------:R-:W-:-:S08]  /*14820*/  LOP3.LUT P3, RZ, R16, 0x8000, RZ, 0xc0, !PT ;  /* 0x0000800010ff7812 */ /* 0x000fd0000786c0ff */
[----:B------:R0:W-:Y:S04]  /*14830*/  LDGSTS.E.BYPASS.LTC128B.128 [R19+0x3400], desc[UR50][R2.64+0x80], !P2 ;  /* 0x0340008002137fae */ /* 0x0001e8000d101d72 */
[----:B------:R0:W-:Y:S02]  /*14840*/  LDGSTS.E.BYPASS.LTC128B.128 [R19+0x5400], desc[UR50][R2.64+0x100], !P6 ;  /* 0x0540010002137fae */ /* 0x0001e4000f101d72 */
[----:B0-----:R-:W-:Y:S05]  /*14850*/  WARPSYNC.COLLECTIVE R15, `(.L_x_541) ;  /* 0x000000000f087348 */ /* 0x001fea0003c00000 */
[----:B------:R1:W2:Y:S02]  /*14860*/  SHFL.IDX P6, R14, R13, R12, R11 ;  /* 0x0000000c0d0e7389 */ /* 0x0002a400000c000b */
[----:B012---:R-:W-:Y:S01]  /*14870*/  ENDCOLLECTIVE ;  /* 0x000000000000791b */ /* 0x007fe20003800000 */
.L_x_541:
        /* <DEDUP_REMOVED lines=14> */
.L_x_542:
[----:B------:R-:W-:Y:S05]  /*14960*/  BRA `(.L_x_543) ;  /* 0xffffffc800207947 */ /* 0x000fea000383ffff */
.L_x_462:
[----:B------:R-:W-:Y:S01]  /*14970*/  BSSY B0, `(.L_x_544) ;  /* 0x0000008000007945 */ /* 0x000fe20003800000 */
[----:B------:R-:W-:Y:S02]  /*14980*/  IMAD.MOV.U32 R13, RZ, RZ, R24 ;  /* 0x000000ffff0d7224 */ /* 0x000fe400078e0018 */
[----:B------:R-:W-:Y:S02]  /*14990*/  IMAD.MOV.U32 R12, RZ, RZ, RZ ;  /* 0x000000ffff0c7224 */ /* 0x000fe400078e00ff */
[----:B------:R-:W-:Y:S02]  /*149a0*/  IMAD.MOV.U32 R11, RZ, RZ, 0x1f ;  /* 0x0000001fff0b7424 */ /* 0x000fe400078e00ff */
[----:B------:R-:W-:-:S07]  /*149b0*/  IMAD.MOV.U32 R15, RZ, RZ, -0x1 ;  /* 0xffffffffff0f7424 */ /* 0x000fce00078e00ff */
[----:B0123--:R-:W-:Y:S05]  /*149c0*/  WARPSYNC.COLLECTIVE R15, `(.L_x_545) ;  /* 0x000000000f087348 */ /* 0x00ffea0003c00000 */
[----:B------:R4:W0:Y:S02]  /*149d0*/  SHFL.IDX P6, R14, R13, R12, R11 ;  /* 0x0000000c0d0e7389 */ /* 0x00082400000c000b */
[----:B01234-:R-:W-:Y:S01]  /*149e0*/  ENDCOLLECTIVE ;  /* 0x000000000000791b */ /* 0x01ffe20003800000 */
.L_x_545:
[----:B------:R-:W-:Y:S05]  /*149f0*/  BSYNC B0 ;  /* 0x0000000000007941 */ /* 0x000fea0003800000 */
.L_x_544:
[----:B------:R-:W-:Y:S02]  /*14a00*/  IMAD.MOV.U32 R13, RZ, RZ, R24 ;  /* 0x000000ffff0d7224 */ /* 0x000fe400078e0018 */
[----:B------:R-:W-:Y:S02]  /*14a10*/  IMAD.MOV.U32 R12, RZ, RZ, 0x1 ;  /* 0x00000001ff0c7424 */ /* 0x000fe400078e00ff */
[----:B------:R-:W-:Y:S02]  /*14a20*/  IMAD.MOV.U32 R11, RZ, RZ, 0x1f ;  /* 0x0000001fff0b7424 */ /* 0x000fe400078e00ff */
[----:B------:R-:W-:Y:S02]  /*14a30*/  IMAD.MOV.U32 R15, RZ, RZ, -0x1 ;  /* 0xffffffffff0f7424 */ /* 0x000fe400078e00ff */
[----:B------:R-:W-:Y:S02]  /*14a40*/  IMAD.IADD R7, R27, 0x1, R9 ;  /* 0x000000011b077824 */ /* 0x000fe400078e0209 */
[----:B------:R-:W-:-:S07]  /*14a50*/  IMAD.MOV.U32 R0, RZ, RZ, R14 ;  /* 0x000000ffff007224 */ /* 0x000fce00078e000e */
[----:B------:R-:W-:Y:S05]  /*14a60*/  WARPSYNC.COLLECTIVE R15, `(.L_x_546) ;  /* 0x000000000f087348 */ /* 0x000fea0003c00000 */
[----:B------:R0:W1:Y:S02]  /*14a70*/  SHFL.IDX P6, R14, R13, R12, R11 ;  /* 0x0000000c0d0e7389 */ /* 0x00006400000c000b */
[----:B01----:R-:W-:Y:S01]  /*14a80*/  ENDCOLLECTIVE ;  /* 0x000000000000791b */ /* 0x003fe20003800000 */
.L_x_546:
[----:B------:R-:W-:Y:S02]  /*14a90*/  ULDC UR4, c[0x0][0xc3c] ;  /* 0x00030f0000047ab9 */ /* 0x000fe40000000800 */
[----:B------:R-:W-:-:S13]  /*14aa0*/  ISETP.GE.OR P1, PT, R7, UR4, !P0 ;  /* 0x0000000407007c0c */ /* 0x000fda000c726670 */
[----:B------:R-:W0:Y:S08]  /*14ab0*/  @!P1 LDC.64 R2, c[0x0][0xc80] ;  /* 0x00032000ff029b82 */ /* 0x000e300000000a00 */
[----:B------:R-:W1:Y:S01]  /*14ac0*/  @!P1 LDC.64 R4, c[0x0][0xc78] ;  /* 0x00031e00ff049b82 */ /* 0x000e620000000a00 */
[----:B------:R-:W-:Y:S02]  /*14ad0*/  IMAD.MOV.U32 R11, RZ, RZ, RZ ;  /* 0x000000ffff0b7224 */ /* 0x000fe400078e00ff */
[----:B------:R-:W-:-:S02]  /*14ae0*/  IMAD.MOV.U32 R6, RZ, RZ, R14 ;  /* 0x000000ffff067224 */ /* 0x000fc400078e000e */
[----:B0-----:R-:W-:-:S05]  /*14af0*/  @!P1 IMAD.WIDE R2, R7, 0x4, R2 ;  /* 0x0000000407029825 */ /* 0x001fca00078e0202 */
[----:B------:R1:W2:Y:S02]  /*14b00*/  @!P1 LDG.E R8, desc[UR50][R2.64] ;  /* 0x0000003202089981 */ /* 0x0002a4000c1e1900 */
[----:B-1----:R-:W-:-:S05]  /*14b10*/  @!P1 IMAD.WIDE R2, R7, 0x4, R4 ;  /* 0x0000000407029825 */ /* 0x002fca00078e0204 */
[----:B------:R-:W3:Y:S01]  /*14b20*/  @!P1 LDG.E R5, desc[UR50][R2.64] ;  /* 0x0000003202059981 */ /* 0x000ee2000c1e1900 */
[----:B------:R-:W-:Y:S01]  /*14b30*/  IMAD.MOV.U32 R7, RZ, RZ, RZ ;  /* 0x000000ffff077224 */ /* 0x000fe200078e00ff */
[C---:B------:R-:W-:Y:S01]  /*14b40*/  ISETP.GE.U32.AND P2, PT, R9.reuse, 0x2, PT ;  /* 0x000000020900780c */ /* 0x040fe20003f46070 */
[----:B------:R-:W-:Y:S01]  /*14b50*/  IMAD.MOV.U32 R4, RZ, RZ, RZ ;  /* 0x000000ffff047224 */ /* 0x000fe200078e00ff */
[C---:B------:R-:W-:Y:S01]  /*14b60*/  ISETP.GE.U32.AND P3, PT, R9.reuse, 0x4, PT ;  /* 0x000000040900780c */ /* 0x040fe20003f66070 */
[----:B------:R-:W-:Y:S01]  /*14b70*/  IMAD.MOV.U32 R24, RZ, RZ, RZ ;  /* 0x000000ffff187224 */ /* 0x000fe200078e00ff */
[C---:B------:R-:W-:Y:S02]  /*14b80*/  ISETP.GE.U32.AND P4, PT, R9.reuse, 0x8, PT ;  /* 0x000000080900780c */ /* 0x040fe40003f86070 */
[C---:B------:R-:W-:Y:S01]  /*14b90*/  ISETP.GE.U32.AND P5, PT, R9.reuse, 0x10, PT ;  /* 0x000000100900780c */ /* 0x040fe20003fa6070 */
[----:B--2---:R-:W-:Y:S02]  /*14ba0*/  @!P1 IMAD.MOV.U32 R7, RZ, RZ, R8 ;  /* 0x000000ffff079224 */ /* 0x004fe400078e0008 */
[----:B---3--:R-:W-:Y:S01]  /*14bb0*/  @!P1 IMAD.MOV.U32 R4, RZ, RZ, R5 ;  /* 0x000000ffff049224 */ /* 0x008fe200078e0005 */
[----:B------:R-:W-:-:S03]  /*14bc0*/  ISETP.NE.AND P1, PT, R9, RZ, PT ;  /* 0x000000ff0900720c */ /* 0x000fc60003f25270 */
[----:B------:R-:W-:-:S10]  /*14bd0*/  IMAD R13, R4, R7, RZ ;  /* 0x00000007040d7224 */ /* 0x000fd400078e02ff */
[----:B------:R-:W-:Y:S05]  /*14be0*/  WARPSYNC.COLLECTIVE R15, `(.L_x_547) ;  /* 0x000000000f087348 */ /* 0x000fea0003c00000 */
[----:B------:R0:W1:Y:S02]  /*14bf0*/  SHFL.UP P6, R14, R13, R12, R11 ;  /* 0x0400000c0d0e7389 */ /* 0x00006400000c000b */
[----:B01----:R-:W-:Y:S01]  /*14c00*/  ENDCOLLECTIVE ;  /* 0x000000000000791b */ /* 0x003fe20003800000 */
.L_x_547:
[----:B------:R-:W-:Y:S01]  /*14c10*/  IMAD.MOV.U32 R12, RZ, RZ, 0x2 ;  /* 0x00000002ff0c7424 */ /* 0x000fe200078e00ff */
[----:B------:R-:W-:-:S05]  /*14c20*/  SEL R14, R14, RZ, P1 ;  /* 0x000000ff0e0e7207 */ /* 0x000fca0000800000 */
[----:B------:R-:W-:-:S04]  /*14c30*/  IMAD.IADD R5, R13, 0x1, R14 ;  /* 0x000000010d057824 */ /* 0x000fc800078e020e */
[----:B------:R-:W-:-:S07]  /*14c40*/  IMAD.MOV.U32 R13, RZ, RZ, R5 ;  /* 0x000000ffff0d7224 */ /* 0x000fce00078e0005 */
[----:B------:R-:W-:Y:S05]  /*14c50*/  WARPSYNC.COLLECTIVE R15, `(.L_x_548) ;  /* 0x000000000f087348 */ /* 0x000fea0003c00000 */
[----:B------:R0:W1:Y:S02]  /*14c60*/  SHFL.UP P6, R14, R13, R12, R11 ;  /* 0x0400000c0d0e7389 */ /* 0x00006400000c000b */
[----:B01----:R-:W-:Y:S01]  /*14c70*/  ENDCOLLECTIVE ;  /* 0x000000000000791b */ /* 0x003fe20003800000 */
.L_x_548:
[----:B------:R-:W-:Y:S01]  /*14c80*/  IMAD.MOV.U32 R12, RZ, RZ, 0x4 ;  /* 0x00000004ff0c7424 */ /* 0x000fe200078e00ff */
[----:B------:R-:W-:-:S05]  /*14c90*/  SEL R2, R14, RZ, P2 ;  /* 0x000000ff0e027207 */ /* 0x000fca0001000000 */
[----:B------:R-:W-:-:S04]  /*14ca0*/  IMAD.IADD R2, R5, 0x1, R2 ;  /* 0x0000000105027824 */ /* 0x000fc800078e0202 */
[----:B------:R-:W-:-:S07]  /*14cb0*/  IMAD.MOV.U32 R13, RZ, RZ, R2 ;  /* 0x000000ffff0d7224 */ /* 0x000fce00078e0002 */
[----:B------:R-:W-:Y:S05]  /*14cc0*/  WARPSYNC.COLLECTIVE R15, `(.L_x_549) ;  /* 0x000000000f087348 */ /* 0x000fea0003c00000 */
[----:B------:R0:W1:Y:S02]  /*14cd0*/  SHFL.UP P6, R14, R13, R12, R11 ;  /* 0x0400000c0d0e7389 */ /* 0x00006400000c000b */
[----:B01----:R-:W-:Y:S01]  /*14ce0*/  ENDCOLLECTIVE ;  /* 0x000000000000791b */ /* 0x003fe20003800000 */
.L_x_549:
[----:B------:R-:W-:Y:S01]  /*14cf0*/  IMAD.MOV.U32 R12, RZ, RZ, 0x8 ;  /* 0x00000008ff0c7424 */ /* 0x000fe200078e00ff */
[----:B------:R-:W-:-:S05]  /*14d00*/  SEL R3, R14, RZ, P3 ;  /* 0x000000ff0e037207 */ /* 0x000fca0001800000 */
[----:B------:R-:W-:-:S04]  /*14d10*/  IMAD.IADD R3, R2, 0x1, R3 ;  /* 0x0000000102037824 */ /* 0x000fc800078e0203 */
[----:B------:R-:W-:-:S07]  /*14d20*/  IMAD.MOV.U32 R13, RZ, RZ, R3 ;  /* 0x000000ffff0d7224 */ /* 0x000fce00078e0003 */
[----:B------:R-:W-:Y:S05]  /*14d30*/  WARPSYNC.COLLECTIVE R15, `(.L_x_550) ;  /* 0x000000000f087348 */ /* 0x000fea0003c00000 */
[----:B------:R0:W1:Y:S02]  /*14d40*/  SHFL.UP P6, R14, R13, R12, R11 ;  /* 0x0400000c0d0e7389 */ /* 0x00006400000c000b */
[----:B01----:R-:W-:Y:S01]  /*14d50*/  ENDCOLLECTIVE ;  /* 0x000000000000791b */ /* 0x003fe20003800000 */
.L_x_550:
[----:B------:R-:W-:Y:S01]  /*14d60*/  IMAD.MOV.U32 R12, RZ, RZ, 0x10 ;  /* 0x00000010ff0c7424 */ /* 0x000fe200078e00ff */
[----:B------:R-:W-:-:S05]  /*14d70*/  SEL R14, R14, RZ, P4 ;  /* 0x000000ff0e0e7207 */ /* 0x000fca0002000000 */
[----:B------:R-:W-:-:S04]  /*14d80*/  IMAD.IADD R5, R3, 0x1, R14 ;  /* 0x0000000103057824 */ /* 0x000fc800078e020e */
[----:B------:R-:W-:-:S07]  /*14d90*/  IMAD.MOV.U32 R13, RZ, RZ, R5 ;  /* 0x000000ffff0d7224 */ /* 0x000fce00078e0005 */
[----:B------:R-:W-:Y:S05]  /*14da0*/  WARPSYNC.COLLECTIVE R15, `(.L_x_551) ;  /* 0x000000000f087348 */ /* 0x000fea0003c00000 */
[----:B------:R0:W1:Y:S02]  /*14db0*/  SHFL.UP P6, R14, R13, R12, R11 ;  /* 0x0400000c0d0e7389 */ /* 0x00006400000c000b */
[----:B01----:R-:W-:Y:S01]  /*14dc0*/  ENDCOLLECTIVE ;  /* 0x000000000000791b */ /* 0x003fe20003800000 */
.L_x_551:
[----:B------:R-:W-:Y:S02]  /*14dd0*/  IMAD.MOV.U32 R12, RZ, RZ, 0x1f ;  /* 0x0000001fff0c7424 */ /* 0x000fe400078e00ff */
[----:B------:R-:W-:Y:S01]  /*14de0*/  IMAD.MOV.U32 R11, RZ, RZ, 0x1f ;  /* 0x0000001fff0b7424 */ /* 0x000fe200078e00ff */
[----:B------:R-:W-:-:S05]  /*14df0*/  SEL R14, R14, RZ, P5 ;  /* 0x000000ff0e0e7207 */ /* 0x000fca0002800000 */
[----:B------:R-:W-:-:S04]  /*14e00*/  IMAD.IADD R3, R5, 0x1, R14 ;  /* 0x0000000105037824 */ /* 0x000fc800078e020e */
[----:B------:R-:W-:-:S07]  /*14e10*/  IMAD.MOV.U32 R13, RZ, RZ, R3 ;  /* 0x000000ffff0d7224 */ /* 0x000fce00078e0003 */
[----:B------:R-:W-:Y:S05]  /*14e20*/  WARPSYNC.COLLECTIVE R15, `(.L_x_552) ;  /* 0x000000000f087348 */ /* 0x000fea0003c00000 */
[----:B------:R0:W1:Y:S02]  /*14e30*/  SHFL.IDX P6, R14, R13, R12, R11 ;  /* 0x0000000c0d0e7389 */ /* 0x00006400000c000b */
[----:B01----:R-:W-:Y:S01]  /*14e40*/  ENDCOLLECTIVE ;  /* 0x000000000000791b */ /* 0x003fe20003800000 */
.L_x_552:
[----:B------:R-:W-:Y:S05]  /*14e50*/  BRA `(.L_x_553) ;  /* 0xffffffc800b87947 */ /* 0x000fea000383ffff */
.L_x_465:
[----:B------:R-:W-:Y:S01]  /*14e60*/  BSSY B0, `(.L_x_554) ;  /* 0x0000007000007945 */ /* 0x000fe20003800000 */
[----:B------:R-:W-:Y:S02]  /*14e70*/  IMAD.MOV.U32 R12, RZ, RZ, 0x1 ;  /* 0x00000001ff0c7424 */ /* 0x000fe400078e00ff */
[----:B------:R-:W-:Y:S02]  /*14e80*/  IMAD.MOV.U32 R11, RZ, RZ, RZ ;  /* 0x000000ffff0b7224 */ /* 0x000fe400078e00ff */
[----:B------:R-:W-:-:S07]  /*14e90*/  IMAD.MOV.U32 R15, RZ, RZ, -0x1 ;  /* 0xffffffffff0f7424 */ /* 0x000fce00078e00ff */
[----:B-1----:R-:W-:Y:S05]  /*14ea0*/  WARPSYNC.COLLECTIVE R15, `(.L_x_555) ;  /* 0x000000000f087348 */ /* 0x002fea0003c00000 */
[----:B------:R0:W2:Y:S02]  /*14eb0*/  SHFL.UP P6, R14, R13, R12, R11 ;  /* 0x0400000c0d0e7389 */ /* 0x0000a400000c000b */
[----:B012---:R-:W-:Y:S01]  /*14ec0*/  ENDCOLLECTIVE ;  /* 0x000000000000791b */ /* 0x007fe20003800000 */
.L_x_555:
[----:B------:R-:W-:Y:S05]  /*14ed0*/  BSYNC B0 ;  /* 0x0000000000007941 */ /* 0x000fea0003800000 */
.L_x_554:
[----:B------:R-:W-:Y:S01]  /*14ee0*/  SEL R14, R14, RZ, P1 ;  /* 0x000000ff0e0e7207 */ /* 0x000fe20000800000 */
[----:B------:R-:W-:Y:S02]  /*14ef0*/  IMAD.MOV.U32 R12, RZ, RZ, 0x2 ;  /* 0x00000002ff0c7424 */ /* 0x000fe400078e00ff */
[----:B------:R-:W-:Y:S02]  /*14f00*/  IMAD.MOV.U32 R11, RZ, RZ, RZ ;  /* 0x000000ffff0b7224 */ /* 0x000fe400078e00ff */
[----:B------:R-:W-:Y:S02]  /*14f10*/  IMAD.IADD R13, R13, 0x1, R14 ;  /* 0x000000010d0d7824 */ /* 0x000fe400078e020e */
[----:B------:R-:W-:-:S07]  /*14f20*/  IMAD.MOV.U32 R15, RZ, RZ, -0x1 ;  /* 0xffffffffff0f7424 */ /* 0x000fce00078e00ff */
[----:B------:R-:W-:Y:S05]  /*14f30*/  WARPSYNC.COLLECTIVE R15, `(.L_x_556) ;  /* 0x000000000f087348 */ /* 0x000fea0003c00000 */
[----:B------:R0:W1:Y:S02]  /*14f40*/  SHFL.UP P6, R14, R13, R12, R11 ;  /* 0x0400000c0d0e7389 */ /* 0x00006400000c000b */
[----:B01----:R-:W-:Y:S01]  /*14f50*/  ENDCOLLECTIVE ;  /* 0x000000000000791b */ /* 0x003fe20003800000 */
.L_x_556:
[----:B------:R-:W-:Y:S01]  /*14f60*/  IMAD.MOV.U32 R12, RZ, RZ, 0x4 ;  /* 0x00000004ff0c7424 */ /* 0x000fe200078e00ff */
[----:B------:R-:W-:-:S05]  /*14f70*/  SEL R2, R14, RZ, P2 ;  /* 0x000000ff0e027207 */ /* 0x000fca0001000000 */
[----:B------:R-:W-:-:S04]  /*14f80*/  IMAD.IADD R2, R13, 0x1, R2 ;  /* 0x000000010d027824 */ /* 0x000fc800078e0202 */
[----:B------:R-:W-:-:S07]  /*14f90*/  IMAD.MOV.U32 R13, RZ, RZ, R2 ;  /* 0x000000ffff0d7224 */ /* 0x000fce00078e0002 */
[----:B------:R-:W-:Y:S05]  /*14fa0*/  WARPSYNC.COLLECTIVE R15, `(.L_x_557) ;  /* 0x000000000f087348 */ /* 0x000fea0003c00000 */
[----:B------:R0:W1:Y:S02]  /*14fb0*/  SHFL.UP P6, R14, R13, R12, R11 ;  /* 0x0400000c0d0e7389 */ /* 0x00006400000c000b */
[----:B01----:R-:W-:Y:S01]  /*14fc0*/  ENDCOLLECTIVE ;  /* 0x000000000000791b */ /* 0x003fe20003800000 */
.L_x_557:
[----:B------:R-:W-:Y:S01]  /*14fd0*/  IMAD.MOV.U32 R12, RZ, RZ, 0x8 ;  /* 0x00000008ff0c7424 */ /* 0x000fe200078e00ff */
[----:B------:R-:W-:-:S05]  /*14fe0*/  SEL R3, R14, RZ, P3 ;  /* 0x000000ff0e037207 */ /* 0x000fca0001800000 */
[----:B------:R-:W-:-:S04]  /*14ff0*/  IMAD.IADD R3, R2, 0x1, R3 ;  /* 0x0000000102037824 */ /* 0x000fc800078e0203 */
[----:B------:R-:W-:-:S07]  /*15000*/  IMAD.MOV.U32 R13, RZ, RZ, R3 ;  /* 0x000000ffff0d7224 */ /* 0x000fce00078e0003 */
[----:B------:R-:W-:Y:S05]  /*15010*/  WARPSYNC.COLLECTIVE R15, `(.L_x_558) ;  /* 0x000000000f087348 */ /* 0x000fea0003c00000 */
[----:B------:R0:W1:Y:S02]  /*15020*/  SHFL.UP P6, R14, R13, R12, R11 ;  /* 0x0400000c0d0e7389 */ /* 0x00006400000c000b */
[----:B01----:R-:W-:Y:S01]  /*15030*/  ENDCOLLECTIVE ;  /* 0x000000000000791b */ /* 0x003fe20003800000 */
.L_x_558:
[----:B------:R-:W-:Y:S01]  /*15040*/  IMAD.MOV.U32 R12, RZ, RZ, 0x10 ;  /* 0x00000010ff0c7424 */ /* 0x000fe200078e00ff */
[----:B------:R-:W-:-:S05]  /*15050*/  SEL R14, R14, RZ, P4 ;  /* 0x000000ff0e0e7207 */ /* 0x000fca0002000000 */
[----:B------:R-:W-:-:S04]  /*15060*/  IMAD.IADD R5, R3, 0x1, R14 ;  /* 0x0000000103057824 */ /* 0x000fc800078e020e */
[----:B------:R-:W-:-:S07]  /*15070*/  IMAD.MOV.U32 R13, RZ, RZ, R5 ;  /* 0x000000ffff0d7224 */ /* 0x000fce00078e0005 */
[----:B------:R-:W-:Y:S05]  /*15080*/  WARPSYNC.COLLECTIVE R15, `(.L_x_559) ;  /* 0x000000000f087348 */ /* 0x000fea0003c00000 */
[----:B------:R0:W1:Y:S02]  /*15090*/  SHFL.UP P6, R14, R13, R12, R11 ;  /* 0x0400000c0d0e7389 */ /* 0x00006400000c000b */
[----:B01----:R-:W-:Y:S01]  /*150a0*/  ENDCOLLECTIVE ;  /* 0x000000000000791b */ /* 0x003fe20003800000 */
.L_x_559:
        /* <DEDUP_REMOVED lines=8> */
.L_x_560:
[----:B------:R-:W-:Y:S05]  /*15130*/  BRA `(.L_x_561) ;  /* 0xffffffc800a47947 */ /* 0x000fea000383ffff */
.L_x_467:
[----:B------:R-:W-:Y:S01]  /*15140*/  BSSY B0, `(.L_x_562) ;  /* 0x0000006000007945 */ /* 0x000fe20003800000 */
[----:B------:R-:W-:Y:S01]  /*15150*/  PLOP3.LUT P6, PT, P6, PT, PT, 0x8, 0x0 ;  /* 0x000000000000781c */ /* 0x000fe200037ce170 */
[----:B------:R-:W-:-:S12]  /*15160*/  IMAD.MOV.U32 R15, RZ, RZ, -0x1 ;  /* 0xffffffffff0f7424 */ /* 0x000fd800078e00ff */
[----:B01----:R-:W-:Y:S05]  /*15170*/  WARPSYNC.COLLECTIVE R15, `(.L_x_563) ;  /* 0x000000000f087348 */ /* 0x003fea0003c00000 */
[----:B------:R-:W-:Y:S01]  /*15180*/  VOTE.ANY R14, PT, P6 ;  /* 0x00000000000e7806 */ /* 0x000fe200030e0100 */
[----:B01----:R-:W-:Y:S06]  /*15190*/  ENDCOLLECTIVE ;  /* 0x000000000000791b */ /* 0x003fec0003800000 */
.L_x_563:
[----:B------:R-:W-:Y:S05]  /*151a0*/  BSYNC B0 ;  /* 0x0000000000007941 */ /* 0x000fea0003800000 */
.L_x_562:
[----:B------:R-:W-:Y:S02]  /*151b0*/  IMAD.MOV.U32 R8, RZ, RZ, R14 ;  /* 0x000000ffff087224 */ /* 0x000fe400078e000e */
[----:B------:R-:W-:Y:S02]  /*151c0*/  IMAD.MOV.U32 R13, RZ, RZ, R7 ;  /* 0x000000ffff0d7224 */ /* 0x000fe400078e0007 */
[----:B------:R-:W0:Y:S01]  /*151d0*/  POPC R6, R8 ;  /* 0x0000000800067309 */ /* 0x000e220000000000 */
[----:B------:R-:W-:Y:S02]  /*151e0*/  IMAD.MOV.U32 R11, RZ, RZ, 0x1f ;  /* 0x0000001fff0b7424 */ /* 0x000fe400078e00ff */
[----:B------:R-:W-:Y:S02]  /*151f0*/  IMAD.MOV.U32 R15, RZ, RZ, -0x1 ;  /* 0xffffffffff0f7424 */ /* 0x000fe400078e00ff */
[----:B0-----:R-:W-:-:S07]  /*15200*/  IMAD.MOV.U32 R12, RZ, RZ, R6 ;  /* 0x000000ffff0c7224 */ /* 0x001fce00078e0006 */
[----:B------:R-:W-:Y:S05]  /*15210*/  WARPSYNC.COLLECTIVE R15, `(.L_x_564) ;  /* 0x000000000f087348 */ /* 0x000fea0003c00000 */
[----:B------:R0:W1:Y:S02]  /*15220*/  SHFL.IDX P6, R14, R13, R12, R11 ;  /* 0x0000000c0d0e7389 */ /* 0x00006400000c000b */
[----:B01----:R-:W-:Y:S01]  /*15230*/  ENDCOLLECTIVE ;  /* 0x000000000000791b */ /* 0x003fe20003800000 */
.L_x_564:
[----:B------:R-:W-:Y:S02]  /*15240*/  IMAD.MOV.U32 R13, RZ, RZ, R4 ;  /* 0x000000ffff0d7224 */ /* 0x000fe400078e0004 */
[----:B------:R-:W-:-:S07]  /*15250*/  IMAD.MOV.U32 R7, RZ, RZ, R14 ;  /* 0x000000ffff077224 */ /* 0x000fce00078e000e */
[----:B------:R-:W-:Y:S05]  /*15260*/  WARPSYNC.COLLECTIVE R15, `(.L_x_565) ;  /* 0x000000000f087348 */ /* 0x000fea0003c00000 */
[----:B------:R0:W1:Y:S02]  /*15270*/  SHFL.IDX P6, R14, R13, R12, R11 ;  /* 0x0000000c0d0e7389 */ /* 0x00006400000c000b */
[----:B01----:R-:W-:Y:S01]  /*15280*/  ENDCOLLECTIVE ;  /* 0x000000000000791b */ /* 0x003fe20003800000 */
.L_x_565:
[----:B------:R-:W-:Y:S01]  /*15290*/  IMAD.MOV.U32 R4, RZ, RZ, R14 ;  /* 0x000000ffff047224 */ /* 0x000fe200078e000e */
[----:B------:R-:W-:Y:S06]  /*152a0*/  BRA `(.L_x_566) ;  /* 0xffffffc800847947 */ /* 0x000fec000383ffff */
.L_x_469:
[----:B------:R-:W-:Y:S01]  /*152b0*/  BSSY B0, `(.L_x_567) ;  /* 0x0000007000007945 */ /* 0x000fe20003800000 */
[----:B------:R-:W-:Y:S02]  /*152c0*/  IMAD.MOV.U32 R13, RZ, RZ, R3 ;  /* 0x000000ffff0d7224 */ /* 0x000fe400078e0003 */
[----:B------:R-:W-:Y:S02]  /*152d0*/  IMAD.MOV.U32 R11, RZ, RZ, 0x1f ;  /* 0x0000001fff0b7424 */ /* 0x000fe400078e00ff */
[----:B------:R-:W-:-:S07]  /*152e0*/  IMAD.MOV.U32 R15, RZ, RZ, -0x1 ;  /* 0xffffffffff0f7424 */ /* 0x000fce00078e00ff */
[----:B01234-:R-:W-:Y:S05]  /*152f0*/  WARPSYNC.COLLECTIVE R15, `(.L_x_568) ;  /* 0x000000000f087348 */ /* 0x01ffea0003c00000 */
[----:B------:R0:W0:Y:S02]  /*15300*/  SHFL.IDX P6, R14, R13, R12, R11 ;  /* 0x0000000c0d0e7389 */ /* 0x00002400000c000b */
[----:B01234-:R-:W-:Y:S01]  /*15310*/  ENDCOLLECTIVE ;  /* 0x000000000000791b */ /* 0x01ffe20003800000 */
.L_x_568:
[----:B------:R-:W-:Y:S05]  /*15320*/  BSYNC B0 ;  /* 0x0000000000007941 */ /* 0x000fea0003800000 */
.L_x_567:
[----:B------:R-:W-:Y:S01]  /*15330*/  IMAD.MOV.U32 R24, RZ, RZ, R14 ;  /* 0x000000ffff187224 */ /* 0x000fe200078e000e */
[----:B------:R-:W-:Y:S06]  /*15340*/  BRA `(.L_x_468) ;  /* 0xffffffc800747947 */ /* 0x000fec000383ffff */
.L_x_473:
[----:B0-----:R0:W1:Y:S02]  /*15350*/  SYNCS.PHASECHK.TRANS64.TRYWAIT P0, [R7+URZ+0x28c20], R0 ;  /* 0x028c2000070075a7 */ /* 0x001064000800017f */
[----:B-1----:R-:W-:Y:S05]  /*15360*/  @!P0 NANOSLEEP.SYNCS 0x989680 ;  /* 0x009896800000895d */ /* 0x002fea0003900000 */
[----:B------:R-:W1:Y:S02]  /*15370*/  @!P0 SYNCS.PHASECHK.TRANS64 P0, [R7+URZ+0x28c20], R0 ;  /* 0x028c2000070085a7 */ /* 0x000e64000800007f */
[----:B-1----:R-:W-:Y:S05]  /*15380*/  @!P0 BRA `(.L_x_473) ;  /* 0xfffffffc00f08947 */ /* 0x002fea000383ffff */
[----:B------:R-:W-:Y:S05]  /*15390*/  BRA `(.L_x_569) ;  /* 0xffffffcc00cc7947 */ /* 0x000fea000383ffff */
.L_x_474:
        /* <DEDUP_REMOVED lines=8> */
[----:B0-234-:R-:W-:Y:S05]  /*15420*/  WARPSYNC.COLLECTIVE R15, `(.L_x_571) ;  /* 0x000000000f087348 */ /* 0x01dfea0003c00000 */
[----:B------:R1:W0:Y:S02]  /*15430*/  SHFL.IDX P6, R14, R13, R12, R11 ;  /* 0x0000000c0d0e7389 */ /* 0x00022400000c000b */
[----:B01234-:R-:W-:Y:S01]  /*15440*/  ENDCOLLECTIVE ;  /* 0x000000000000791b */ /* 0x01ffe20003800000 */
.L_x_571:
[----:B------:R-:W-:Y:S05]  /*15450*/  BSYNC B0 ;  /* 0x0000000000007941 */ /* 0x000fea0003800000 */
.L_x_570:
[----:B------:R-:W-:Y:S05]  /*15460*/  BRA `(.L_x_572) ;  /* 0xffffffcc00b47947 */ /* 0x000fea000383ffff */
.L_x_477:
[----:B------:R-:W-:Y:S01]  /*15470*/  BSSY B1, `(.L_x_573) ;  /* 0x0000006000017945 */ /* 0x000fe20003800000 */
[----:B------:R-:W-:-:S07]  /*15480*/  IMAD.MOV.U32 R15, RZ, RZ, -0x1 ;  /* 0xffffffffff0f7424 */ /* 0x000fce00078e00ff */
[----:B0-234-:R-:W-:Y:S05]  /*15490*/  WARPSYNC.COLLECTIVE R15, `(.L_x_574) ;  /* 0x000000000f0c7348 */ /* 0x01dfea0003c00000 */
[----:B------:R-:W-:Y:S02]  /*154a0*/  ELECT P6, UR62, PT ;  /* 0x00000000003e782f */ /* 0x000fe400038c0000 */
[----:B------:R-:W-:Y:S01]  /*154b0*/  MOV R14, UR62 ;  /* 0x0000003e000e7c02 */ /* 0x000fe20008000f00 */
[----:B0-234-:R-:W-:Y:S10]  /*154c0*/  ENDCOLLECTIVE ;  /* 0x000000000000791b */ /* 0x01dff40003800000 */
.L_x_574:
[----:B------:R-:W-:Y:S05]  /*154d0*/  BSYNC B1 ;  /* 0x0000000000017941 */ /* 0x000fea0003800000 */
.L_x_573:
[----:B------:R-:W-:Y:S05]  /*154e0*/  BRA `(.L_x_575) ;  /* 0xffffffcc00ac7947 */ /* 0x000fea000383ffff */
.L_x_479:
[----:B0-----:R0:W1:Y:S02]  /*154f0*/  SYNCS.PHASECHK.TRANS64.TRYWAIT P1, [R5+URZ+0x28c40], R0 ;  /* 0x028c4000050075a7 */ /* 0x001064000802017f */
[----:B-1----:R-:W-:Y:S05]  /*15500*/  @!P1 NANOSLEEP.SYNCS 0x989680 ;  /* 0x009896800000995d */ /* 0x002fea0003900000 */
[----:B------:R-:W1:Y:S02]  /*15510*/  @!P1 SYNCS.PHASECHK.TRANS64 P1, [R5+URZ+0x28c40], R0 ;  /* 0x028c4000050095a7 */ /* 0x000e64000802007f */
[----:B-1----:R-:W-:Y:S05]  /*15520*/  @!P1 BRA `(.L_x_479) ;  /* 0xfffffffc00f09947 */ /* 0x002fea000383ffff */
[----:B------:R-:W-:Y:S05]  /*15530*/  BRA `(.L_x_576) ;  /* 0xffffffcc00cc7947 */ /* 0x000fea000383ffff */
.L_x_481:
[----:B-1----:R1:W0:Y:S02]  /*15540*/  SYNCS.PHASECHK.TRANS64.TRYWAIT P1, [R3+URZ+0x28c40], R2 ;  /* 0x028c4002030075a7 */ /* 0x002224000802017f */
[----:B0-----:R-:W-:Y:S05]  /*15550*/  @!P1 NANOSLEEP.SYNCS 0x989680 ;  /* 0x009896800000995d */ /* 0x001fea0003900000 */
[----:B------:R-:W0:Y:S02]  /*15560*/  @!P1 SYNCS.PHASECHK.TRANS64 P1, [R3+URZ+0x28c40], R2 ;  /* 0x028c4002030095a7 */ /* 0x000e24000802007f */
[----:B0-----:R-:W-:Y:S05]  /*15570*/  @!P1 BRA `(.L_x_481) ;  /* 0xfffffffc00f09947 */ /* 0x001fea000383ffff */
[----:B------:R-:W-:Y:S05]  /*15580*/  BRA `(.L_x_577) ;  /* 0xffffffcc00d87947 */ /* 0x000fea000383ffff */
.L_x_483:
[----:B------:R0:W0:Y:S02]  /*15590*/  SYNCS.PHASECHK.TRANS64.TRYWAIT P1, [R5+URZ+0x28c60], R0 ;  /* 0x028c6000050075a7 */ /* 0x000024000802017f */
[----:B0-----:R-:W-:Y:S05]  /*155a0*/  @!P1 NANOSLEEP.SYNCS 0x989680 ;  /* 0x009896800000995d */ /* 0x001fea0003900000 */
[----:B------:R-:W0:Y:S02]  /*155b0*/  @!P1 SYNCS.PHASECHK.TRANS64 P1, [R5+URZ+0x28c60], R0 ;  /* 0x028c6000050095a7 */ /* 0x000e24000802007f */
[----:B0-----:R-:W-:Y:S05]  /*155c0*/  @!P1 BRA `(.L_x_483) ;  /* 0xfffffffc00f09947 */ /* 0x001fea000383ffff */
[----:B------:R-:W-:Y:S05]  /*155d0*/  BRA `(.L_x_578) ;  /* 0xffffffcc00d47947 */ /* 0x000fea000383ffff */
.L_x_579:
        /* <DEDUP_REMOVED lines=10> */
.L_x_5829:


//--------------------- .text._ZN7cutlass13device_kernelIN5flash11enable_sm90INS1_16FlashAttnFwdSm90INS1_25CollectiveMainloopFwdSm90ILi2EN4cute5tupleIJNS5_1CILi1EEES8_S8_EEENS6_IJNS7_ILi64EEESA_SA_EEELi512ENS_10bfloat16_tEfNS_4arch4Sm90ELb0ELb0ELb1ELb1ELb1ELb1ELb0ELb0ELb0ELb1ELb1ELb0EEENS1_21CollectiveEpilogueFwdINS6_IJSA_NS7_ILi512EEESA_EEES9_SC_SE_Li256ELb1ELb1ELb1ELb0EEENS1_36VarlenDynamicPersistentTileSchedulerILi64ELi64ELi256ELi128ELb1ELb1ELb1ELb0ELb1ELb1EEEEEEEEEvNT_6ParamsE --------------------------
	.section	.text._ZN7cutlass13device_kernelIN5flash11enable_sm90INS1_16FlashAttnFwdSm90INS1_25CollectiveMainloopFwdSm90ILi2EN4cute5tupleIJNS5_1CILi1EEES8_S8_EEENS6_IJNS7_ILi64EEESA_SA_EEELi512ENS_10bfloat16_tEfNS_4arch4Sm90ELb0ELb0ELb1ELb1ELb1ELb1ELb0ELb0ELb0ELb1ELb1ELb0EEENS1_21CollectiveEpilogueFwdINS6_IJSA_NS7_ILi512EEESA_EEES9_SC_SE_Li256ELb1ELb1ELb1ELb0EEENS1_36VarlenDynamicPersistentTileSchedulerILi64ELi64ELi256ELi128ELb1ELb1ELb1ELb0ELb1ELb1EEEEEEEEEvNT_6ParamsE,"ax",@progbits
	.align	128
.text._ZN7cutlass13device_kernelIN5flash11enable_sm90INS1_16FlashAttnFwdSm90INS1_25CollectiveMainloopFwdSm90ILi2EN4cute5tupleIJNS5_1CILi1EEES8_S8_EEENS6_IJNS7_ILi64EEESA_SA_EEELi512ENS_10bfloat16_tEfNS_4arch4Sm90ELb0ELb0ELb1ELb1ELb1ELb1ELb0ELb0ELb0ELb1ELb1ELb0EEENS1_21CollectiveEpilogueFwdINS6_IJSA_NS7_ILi512EEESA_EEES9_SC_SE_Li256ELb1ELb1ELb1ELb0EEENS1_36VarlenDynamicPersistentTileSchedulerILi64ELi64ELi256ELi128ELb1ELb1ELb1ELb0ELb1ELb1EEEEEEEEEvNT_6ParamsE:
        .type           _ZN7cutlass13device_kernelIN5flash11enable_sm90INS1_16FlashAttnFwdSm90INS1_25CollectiveMainloopFwdSm90ILi2EN4cute5tupleIJNS5_1CILi1EEES8_S8_EEENS6_IJNS7_ILi64EEESA_SA_EEELi512ENS_10bfloat16_tEfNS_4arch4Sm90ELb0ELb0ELb1ELb1ELb1ELb1ELb0ELb0ELb0ELb1ELb1ELb0EEENS1_21CollectiveEpilogueFwdINS6_IJSA_NS7_ILi512EEESA_EEES9_SC_SE_Li256ELb1ELb1ELb1ELb0EEENS1_36VarlenDynamicPersistentTileSchedulerILi64ELi64ELi256ELi128ELb1ELb1ELb1ELb0ELb1ELb1EEEEEEEEEvNT_6ParamsE,@function
        .size           _ZN7cutlass13device_kernelIN5flash11enable_sm90INS1_16FlashAttnFwdSm90INS1_25CollectiveMainloopFwdSm90ILi2EN4cute5tupleIJNS5_1CILi1EEES8_S8_EEENS6_IJNS7_ILi64EEESA_SA_EEELi512ENS_10bfloat16_tEfNS_4arch4Sm90ELb0ELb0ELb1ELb1ELb1ELb1ELb0ELb0ELb0ELb1ELb1ELb0EEENS1_21CollectiveEpilogueFwdINS6_IJSA_NS7_ILi512EEESA_EEES9_SC_SE_Li256ELb1ELb1ELb1ELb0EEENS1_36VarlenDynamicPersistentTileSchedulerILi64ELi64ELi256ELi128ELb1ELb1ELb1ELb0ELb1ELb1EEEEEEEEEvNT_6ParamsE,(.L_x_5830 - _ZN7cutlass13device_kernelIN5flash11enable_sm90INS1_16FlashAttnFwdSm90INS1_25CollectiveMainloopFwdSm90ILi2EN4cute5tupleIJNS5_1CILi1EEES8_S8_EEENS6_IJNS7_ILi64EEESA_SA_EEELi512ENS_10bfloat16_tEfNS_4arch4Sm90ELb0ELb0ELb1ELb1ELb1ELb1ELb0ELb0ELb0ELb1ELb1ELb0EEENS1_21CollectiveEpilogueFwdINS6_IJSA_NS7_ILi512EEESA_EEES9_SC_SE_Li256ELb1ELb1ELb1ELb0EEENS1_36VarlenDynamicPersistentTileSchedulerILi64ELi64ELi256ELi128ELb1ELb1ELb1ELb0ELb1ELb1EEEEEEEEEvNT_6ParamsE)
        .other          _ZN7cutlass13device_kernelIN5flash11enable_sm90INS1_16FlashAttnFwdSm90INS1_25CollectiveMainloopFwdSm90ILi2EN4cute5tupleIJNS5_1CILi1EEES8_S8_EEENS6_IJNS7_ILi64EEESA_SA_EEELi512ENS_10bfloat16_tEfNS_4arch4Sm90ELb0ELb0ELb1ELb1ELb1ELb1ELb0ELb0ELb0ELb1ELb1ELb0EEENS1_21CollectiveEpilogueFwdINS6_IJSA_NS7_ILi512EEESA_EEES9_SC_SE_Li256ELb1ELb1ELb1ELb0EEENS1_36VarlenDynamicPersistentTileSchedulerILi64ELi64ELi256ELi128ELb1ELb1ELb1ELb0ELb1ELb1EEEEEEEEEvNT_6ParamsE,@"STO_CUDA_ENTRY STV_DEFAULT"
_ZN7cutlass13device_kernelIN5flash11enable_sm90INS1_16FlashAttnFwdSm90INS1_25CollectiveMainloopFwdSm90ILi2EN4cute5tupleIJNS5_1CILi1EEES8_S8_EEENS6_IJNS7_ILi64EEESA_SA_EEELi512ENS_10bfloat16_tEfNS_4arch4Sm90ELb0ELb0ELb1ELb1ELb1ELb1ELb0ELb0ELb0ELb1ELb1ELb0EEENS1_21CollectiveEpilogueFwdINS6_IJSA_NS7_ILi512EEESA_EEES9_SC_SE_Li256ELb1ELb1ELb1ELb0EEENS1_36VarlenDynamicPersistentTileSchedulerILi64ELi64ELi256ELi128ELb1ELb1ELb1ELb0ELb1ELb1EEEEEEEEEvNT_6ParamsE:
[----:B------:R-:W0:Y:S02]  /*0000*/  LDC R1, c[0x0][0x28] ;  /* 0x00000a00ff017b82 */ /* 0x000e240000000800 */
[----:B0-----:R-:W-:Y:S01]  /*0010*/  VIADD R1, R1, 0xffffffa0 ;  /* 0xffffffa001017836 */ /* 0x001fe20000000000 */
[----:B------:R-:W0:Y:S01]  /*0020*/  S2R R0, SR_TID.X ;  /* 0x0000000000007919 */ /* 0x000e220000002100 */
[----:B------:R-:W-:Y:S01]  /*0030*/  ELECT P0, URZ, PT ;  /* 0x00000000003f782f */ /* 0x000fe20003800000 */
[----:B------:R-:W-:Y:S01]  /*0040*/  BSSY B0, `(.L_x_580) ;  /* 0x000000e000007945 */ /* 0x000fe20003800000 */
[----:B0-----:R-:W-:-:S05]  /*0050*/  SHF.R.U32.HI R2, RZ, 0x5, R0 ;  /* 0x00000005ff027819 */ /* 0x001fca0000011600 */
[----:B------:R-:W0:Y:S02]  /*0060*/  SHFL.IDX PT, R3, R2, RZ, 0x1f ;  /* 0x00001fff02037589 */ /* 0x000e2400000e0000 */
[----:B0-----:R-:W-:Y:S02]  /*0070*/  ISETP.EQ.AND P0, PT, R3, RZ, P0 ;  /* 0x000000ff0300720c */ /* 0x001fe40000702270 */
[----:B------:R-:W-:-:S11]  /*0080*/  SHF.R.U32.HI R3, RZ, 0x7, R0 ;  /* 0x00000007ff037819 */ /* 0x000fd60000011600 */
[----:B------:R-:W-:Y:S05]  /*0090*/  @!P0 BRA `(.L_x_581) ;  /* 0x0000000000208947 */ /* 0x000fea0003800000 */
[----:B------:R-:W-:Y:S02]  /*00a0*/  ULDC.64 UR4, c[0x0][0x198] ;  /* 0x0000660000047ab9 */ /* 0x000fe40000000a00 */
[----:B------:R-:W-:Y:S02]  /*00b0*/  UIADD3 UR6, UP0, UR4, 0x570, URZ ;  /* 0x0000057004067890 */ /* 0x000fe4000ff1e03f */
[----:B------:R-:W-:Y:S02]  /*00c0*/  UIADD3 UR4, UP1, UR4, 0x670, URZ ;  /* 0x0000067004047890 */ /* 0x000fe4000ff3e03f */
[----:B------:R-:W-:Y:S02]  /*00d0*/  UIADD3.X UR7, URZ, UR5, URZ, UP0, !UPT ;  /* 0x000000053f077290 */ /* 0x000fe400087fe43f */
[----:B------:R-:W-:-:S07]  /*00e0*/  UIADD3.X UR5, URZ, UR5, URZ, UP1, !UPT ;  /* 0x000000053f057290 */ /* 0x000fce0008ffe43f */
[----:B------:R0:W-:Y:S02]  /*00f0*/  UTMACCTL.PF [UR6] ;  /* 0x00000000060079b9 */ /* 0x0001e40008040000 */
[----:B------:R0:W-:Y:S02]  /*0100*/  UTMACCTL.PF [UR4] ;  /* 0x00000000040079b9 */ /* 0x0001e40008040000 */
[----:B0-----:R-:W-:Y:S01]  /*0110*/  NOP ;  /* 0x0000000000007918 */ /* 0x001fe20000000000 */
.L_x_581:
[----:B------:R-:W-:Y:S05]  /*0120*/  BSYNC B0 ;  /* 0x0000000000007941 */ /* 0x000fea0003800000 */
.L_x_580:
[----:B------:R-:W-:Y:S01]  /*0130*/  VOTEU.ANY UP0, P0 ;  /* 0x00000000003f7886 */ /* 0x000fe20000000100 */
[----:B------:R-:W0:Y:S01]  /*0140*/  SHFL.IDX PT, R5, R3, RZ, 0x1f ;  /* 0x00001fff03057589 */ /* 0x000e2200000e0000 */
[----:B------:R-:W-:Y:S01]  /*0150*/  UMOV UR4, 0x80 ;  /* 0x0000008000047882 */ /* 0x000fe20000000000 */
[----:B------:R-:W-:Y:S01]  /*0160*/  UMOV UR7, 0x100 ;  /* 0x0000010000077882 */ /* 0x000fe20000000000 */
[----:B------:R-:W-:Y:S01]  /*0170*/  VOTEU.ANY UP1, P0 ;  /* 0x00000000003f7886 */ /* 0x000fe20000020100 */
[----:B------:R-:W1:Y:S01]  /*0180*/  @UP0 S2UR UR8, SR_CgaCtaId ;  /* 0x00000000000809c3 */ /* 0x000e620000008800 */
[----:B------:R-:W2:Y:S01]  /*0190*/  SHFL.IDX PT, R4, R2, RZ, 0x1f ;  /* 0x00001fff02047589 */ /* 0x000ea200000e0000 */
[----:B------:R-:W-:Y:S01]  /*01a0*/  @UP0 UMOV UR6, 0x400 ;  /* 0x0000040000060882 */ /* 0x000fe20000000000 */
[----:B------:R-:W-:-:S04]  /*01b0*/  @UP0 UIADD3 UR4, -UR4, 0x100000, URZ ;  /* 0x0010000004040890 */ /* 0x000fc8000fffe13f */
[----:B------:R-:W-:Y:S02]  /*01c0*/  @UP0 USHF.L.U32 UR5, UR4, 0xb, URZ ;  /* 0x0000000b04050899 */ /* 0x000fe4000800063f */
[----:B------:R-:W-:Y:S01]  /*01d0*/  @UP0 USHF.L.U32 UR4, UR4, 0x1, URZ ;  /* 0x0000000104040899 */ /* 0x000fe2000800063f */
[----:B------:R-:W-:Y:S01]  /*01e0*/  VOTEU.ANY UP2, P0 ;  /* 0x00000000003f7886 */ /* 0x000fe20000040100 */
[----:B0-----:R-:W-:Y:S01]  /*01f0*/  R2UR UR39, R5 ;  /* 0x00000000052772ca */ /* 0x001fe200000e0000 */
[----:B-1----:R-:W-:Y:S01]  /*0200*/  @UP0 ULEA UR8, UR8, UR6, 0x18 ;  /* 0x0000000608080291 */ /* 0x002fe2000f8ec03f */
[----:B--2---:R-:W-:Y:S01]  /*0210*/  ISETP.NE.AND P1, PT, R4, RZ, PT ;  /* 0x000000ff0400720c */ /* 0x004fe20003f25270 */
[----:B------:R-:W-:-:S04]  /*0220*/  @UP0 UIADD3 UR6, -UR7, 0x100000, URZ ;  /* 0x0010000007060890 */ /* 0x000fc8000fffe13f */
[----:B------:R-:W-:Y:S02]  /*0230*/  @UP0 USHF.L.U32 UR7, UR6, 0xb, URZ ;  /* 0x0000000b06070899 */ /* 0x000fe4000800063f */
[----:B------:R-:W-:-:S04]  /*0240*/  @UP0 USHF.L.U32 UR6, UR6, 0x1, URZ ;  /* 0x0000000106060899 */ /* 0x000fc8000800063f */
[----:B------:R-:W-:Y:S01]  /*0250*/  UISETP.NE.AND UP0, UPT, UR39, URZ, UPT ;  /* 0x0000003f2700728c */ /* 0x000fe2000bf05270 */
[----:B------:R-:W0:Y:S02]  /*0260*/  FENCE.VIEW.ASYNC.S ;  /* 0x00000000000073c6 */ /* 0x000e240000000000 */
[----:B0-----:R0:W1:Y:S05]  /*0270*/  @UP1 SYNCS.EXCH.64 URZ, [UR8+0x28c00], UR4 ;  /* 0x028c0004083f15b2 */ /* 0x00106a0008000100 */
[----:B------:R0:W2:Y:S01]  /*0280*/  @UP2 SYNCS.EXCH.64 URZ, [UR8+0x28c20], UR6 ;  /* 0x028c2006083f25b2 */ /* 0x0000a20008000100 */
        /* <DEDUP_REMOVED lines=10> */
[----:B0-----:R3:W4:Y:S01]  /*0330*/  SYNCS.EXCH.64 URZ, [UR6+0x28c30], UR4 ;  /* 0x028c3004063f75b2 */ /* 0x0017220008000100 */
[----:B------:R3:W0:Y:S01]  /*0340*/  SYNCS.EXCH.64 URZ, [UR6+0x28c40], UR4 ;  /* 0x028c4004063f75b2 */ /* 0x0006220008000100 */
[----:B------:R3:W0:Y:S01]  /*0350*/  SYNCS.EXCH.64 URZ, [UR6+0x28c38], UR4 ;  /* 0x028c3804063f75b2 */ /* 0x0006220008000100 */
[----:B------:R3:W0:Y:S02]  /*0360*/  SYNCS.EXCH.64 URZ, [UR6+0x28c48], UR4 ;  /* 0x028c4804063f75b2 */ /* 0x0006240008000100 */
[----:B---3--:R-:W-:Y:S01]  /*0370*/  NOP ;  /* 0x0000000000007918 */ /* 0x008fe20000000000 */
.L_x_582:
[----:B------:R-:W3:Y:S01]  /*0380*/  SHFL.IDX PT, R4, R2, RZ, 0x1f ;  /* 0x00001fff02047589 */ /* 0x000ee200000e0000 */
[----:B------:R-:W-:Y:S01]  /*0390*/  NOP ;  /* 0x0000000000007918 */ /* 0x000fe20000000000 */
[----:B---3--:R-:W-:-:S13]  /*03a0*/  ISETP.NE.AND P0, PT, R4, RZ, PT ;  /* 0x000000ff0400720c */ /* 0x008fda0003f05270 */
        /* <DEDUP_REMOVED lines=17> */
[----:B------:R3:W0:Y:S02]  /*04c0*/  SYNCS.EXCH.64 URZ, [UR8+0x28c68], UR6 ;  /* 0x028c6806083f75b2 */ /* 0x0006240008000100 */
[----:B---3--:R-:W-:Y:S01]  /*04d0*/  NOP ;  /* 0x0000000000007918 */ /* 0x008fe20000000000 */
.L_x_583:
[----:B------:R-:W3:Y:S01]  /*04e0*/  SHFL.IDX PT, R4, R2, RZ, 0x1f ;  /* 0x00001fff02047589 */ /* 0x000ee200000e0000 */
[----:B------:R-:W-:Y:S01]  /*04f0*/  NOP ;  /* 0x0000000000007918 */ /* 0x000fe20000000000 */
[----:B---3--:R-:W-:-:S13]  /*0500*/  ISETP.NE.AND P0, PT, R4, RZ, PT ;  /* 0x000000ff0400720c */ /* 0x008fda0003f05270 */
        /* <DEDUP_REMOVED lines=13> */
[----:B------:R3:W0:Y:S02]  /*05e0*/  SYNCS.EXCH.64 URZ, [UR6+0x28c88], UR4 ;  /* 0x028c8804063f75b2 */ /* 0x0006240008000100 */
[----:B---3--:R-:W-:Y:S01]  /*05f0*/  NOP ;  /* 0x0000000000007918 */ /* 0x008fe20000000000 */
.L_x_584:
        /* <DEDUP_REMOVED lines=22> */
.L_x_585:
        /* <DEDUP_REMOVED lines=22> */
.L_x_586:
[----:B------:R-:W-:Y:S01]  /*08c0*/  PLOP3.LUT P0, PT, PT, PT, UP0, 0x80, 0x0 ;  /* 0x000000000000781c */ /* 0x000fe20003f0f008 */
[----:B------:R-:W-:Y:S01]  /*08d0*/  UMOV UR36, 0x1 ;  /* 0x0000000100247882 */ /* 0x000fe20000000000 */
[----:B------:R-:W-:Y:S01]  /*08e0*/  NOP ;  /* 0x0000000000007918 */ /* 0x000fe20000000000 */
[----:B------:R-:W-:Y:S01]  /*08f0*/  USEL UR36, UR36, 0x2, !UP0 ;  /* 0x0000000224247887 */ /* 0x000fe2000c000000 */
[----:B------:R-:W-:Y:S01]  /*0900*/  BSSY B9, `(.L_x_587) ;  /* 0x0001a31000097945 */ /* 0x000fe20003800000 */
[----:B------:R-:W-:Y:S01]  /*0910*/  ULDC.64 UR42, c[0x0][0x208] ;  /* 0x00008200002a7ab9 */ /* 0x000fe20000000a00 */
[----:B012-4-:R-:W-:Y:S07]  /*0920*/  BAR.SYNC.DEFER_BLOCKING 0x0 ;  /* 0x0000000000007b1d */ /* 0x017fee0000010000 */
[----:B------:R-:W-:Y:S05]  /*0930*/  @!P0 BRA `(.L_x_588) ;  /* 0x0000012800808947 */ /* 0x000fea0003800000 */
.L_x_589:
[----:B------:R-:W-:-:S08]  /*0940*/  NOP ;  /* 0x0000000000007918 */ /* 0x000fd00000000000 */
[----:B------:R-:W0:Y:S02]  /*0950*/  USETMAXREG.TRY_ALLOC.CTAPOOL UP0, 0xe8 ;  /* 0x000000e8000079c8 */ /* 0x000e240008000600 */
[----:B0-----:R-:W-:-:S13]  /*0960*/  PLOP3.LUT P0, PT, PT, PT, UP0, 0x80, 0x0 ;  /* 0x000000000000781c */ /* 0x001fda0003f0f008 */
[----:B------:R-:W-:Y:S05]  /*0970*/  @!P0 BRA `(.L_x_589) ;  /* 0xfffffffc00f08947 */ /* 0x000fea000383ffff */
[----:B------:R-:W-:Y:S01]  /*0980*/  ISETP.NE.AND P0, PT, R3, 0x1, PT ;  /* 0x000000010300780c */ /* 0x000fe20003f05270 */
[----:B------:R-:W0:Y:S01]  /*0990*/  S2UR UR4, SR_CgaCtaId ;  /* 0x00000000000479c3 */ /* 0x000e220000008800 */
[----:B------:R-:W-:-:S11]  /*09a0*/  MOV R3, 0x400 ;  /* 0x0000040000037802 */ /* 0x000fd60000000f00 */
[----:B------:R-:W-:Y:S06]  /*09b0*/  @!P0 BAR.ARV 0x8, 0x100 ;  /* 0x0204000000008b1d */ /* 0x000fec0000002000 */
[----:B------:R-:W-:Y:S01]  /*09c0*/  ISETP.GE.U32.AND P0, PT, R0, 0x100, PT ;  /* 0x000001000000780c */ /* 0x000fe20003f06070 */
[----:B0-----:R-:W-:Y:S01]  /*09d0*/  IMAD.U32 R190, RZ, RZ, UR4 ;  /* 0x00000004ffbe7e24 */ /* 0x001fe2000f8e00ff */
[----:B------:R-:W-:-:S04]  /*09e0*/  ULDC UR4, c[0x0][0xc3c] ;  /* 0x00030f0000047ab9 */ /* 0x000fc80000000800 */
[----:B------:R-:W-:-:S07]  /*09f0*/  LEA R2, R190, R3, 0x18 ;  /* 0x00000003be027211 */ /* 0x000fce00078ec0ff */
[----:B------:R-:W-:Y:S08]  /*0a00*/  @P0 BAR.ARV 0xf, 0x100 ;  /* 0x03c4000000000b1d */ /* 0x000ff00000002000 */
[----:B------:R-:W-:Y:S06]  /*0a10*/  BAR.SYNC.DEFER_BLOCKING 0x5, 0x180 ;  /* 0x0146000000007b1d */ /* 0x000fec0000010000 */
[----:B------:R-:W0:Y:S02]  /*0a20*/  LDS.128 R152, [R2+0x28cd0] ;  /* 0x028cd00002987984 */ /* 0x000e240000000c00 */
[----:B------:R-:W-:Y:S06]  /*0a30*/  BAR.ARV 0x4, 0x180 ;  /* 0x0106000000007b1d */ /* 0x000fec0000002000 */
[----:B0-----:R-:W-:-:S13]  /*0a40*/  ISETP.GE.AND P0, PT, R155, UR4, PT ;  /* 0x000000049b007c0c */ /* 0x001fda000bf06270 */
[----:B------:R-:W-:Y:S05]  /*0a50*/  @P0 BRA `(.L_x_590) ;  /* 0x000001a0006c0947 */ /* 0x000fea0003800000 */
[----:B------:R-:W-:Y:S01]  /*0a60*/  VIADD R0, R0, 0xffffff80 ;  /* 0xffffff8000007836 */ /* 0x000fe20000000000 */
[----:B------:R-:W-:Y:S01]  /*0a70*/  ULOP3.LUT UR37, UR36, 0x1, URZ, 0xfc, !UPT ;  /* 0x0000000124257892 */ /* 0x000fe2000f8efc3f */
[----:B------:R-:W-:Y:S02]  /*0a80*/  IMAD.MOV.U32 R201, RZ, RZ, 0x40 ;  /* 0x00000040ffc97424 */ /* 0x000fe400078e00ff */
[----:B------:R-:W-:Y:S01]  /*0a90*/  IMAD.MOV.U32 R23, RZ, RZ, RZ ;  /* 0x000000ffff177224 */ /* 0x000fe200078e00ff */
[----:B------:R-:W-:Y:S01]  /*0aa0*/  SHF.R.S32.HI R3, RZ, 0x1f, R0 ;  /* 0x0000001fff037819 */ /* 0x000fe20000011400 */
[----:B------:R-:W-:Y:S02]  /*0ab0*/  IMAD.MOV.U32 R187, RZ, RZ, RZ ;  /* 0x000000ffffbb7224 */ /* 0x000fe400078e00ff */
[----:B------:R-:W-:Y:S01]  /*0ac0*/  IMAD.MOV.U32 R185, RZ, RZ, RZ ;  /* 0x000000ffffb97224 */ /* 0x000fe200078e00ff */
[CC--:B------:R-:W-:Y:S01]  /*0ad0*/  LEA.HI R5, R3.reuse, R0.reuse, RZ, 0x4 ;  /* 0x0000000003057211 */ /* 0x0c0fe200078f20ff */
[----:B------:R-:W-:Y:S01]  /*0ae0*/  IMAD.MOV.U32 R19, RZ, RZ, RZ ;  /* 0x000000ffff137224 */ /* 0x000fe200078e00ff */
[----:B------:R-:W-:-:S02]  /*0af0*/  LEA.HI R7, R3, R0, RZ, 0x5 ;  /* 0x0000000003077211 */ /* 0x000fc400078f28ff */
[----:B------:R-:W-:Y:S02]  /*0b00*/  SHF.R.S32.HI R6, RZ, 0x4, R5 ;  /* 0x00000004ff067819 */ /* 0x000fe40000011405 */
[--C-:B------:R-:W-:Y:S02]  /*0b10*/  SHF.R.S32.HI R198, RZ, 0x5, R7.reuse ;  /* 0x00000005ffc67819 */ /* 0x100fe40000011407 */
[----:B------:R-:W-:Y:S02]  /*0b20*/  SHF.R.S32.HI R9, RZ, 0x1f, R7 ;  /* 0x0000001fff097819 */ /* 0x000fe40000011407 */
[CC--:B------:R-:W-:Y:S02]  /*0b30*/  LEA.HI R4, R3.reuse, R0.reuse, RZ, 0x7 ;  /* 0x0000000003047211 */ /* 0x0c0fe400078f38ff */
[----:B------:R-:W-:Y:S02]  /*0b40*/  LEA.HI R13, R3, R0, RZ, 0x2 ;  /* 0x00000000030d7211 */ /* 0x000fe400078f10ff */
[----:B------:R-:W-:-:S02]  /*0b50*/  LOP3.LUT R7, R5, 0xfffffff0, RZ, 0xc0, !PT ;  /* 0xfffffff005077812 */ /* 0x000fc400078ec0ff */
[----:B------:R-:W-:Y:S02]  /*0b60*/  LEA.HI R3, R3, R0, RZ, 0x3 ;  /* 0x0000000003037211 */ /* 0x000fe400078f18ff */
[----:B------:R-:W-:Y:S01]  /*0b70*/  LEA.HI R5, R5, R6, RZ, 0x1 ;  /* 0x0000000605057211 */ /* 0x000fe200078f08ff */
[----:B------:R-:W-:Y:S01]  /*0b80*/  IMAD.IADD R8, R0, 0x1, -R7 ;  /* 0x0000000100087824 */ /* 0x000fe200078e0a07 */
[----:B------:R-:W-:Y:S02]  /*0b90*/  LOP3.LUT R15, R3, 0xfffffff8, RZ, 0xc0, !PT ;  /* 0xfffffff8030f7812 */ /* 0x000fe400078ec0ff */
[----:B------:R-:W-:Y:S02]  /*0ba0*/  LOP3.LUT R5, R5, 0x1ffffffe, RZ, 0xc0, !PT ;  /* 0x1ffffffe05057812 */ /* 0x000fe400078ec0ff */
[----:B------:R-:W-:Y:S01]  /*0bb0*/  LOP3.LUT R3, R4, 0xffffff80, RZ, 0xc0, !PT ;  /* 0xffffff8004037812 */ /* 0x000fe200078ec0ff */
[----:B------:R-:W-:Y:S01]  /*0bc0*/  IMAD.IADD R15, R0, 0x1, -R15 ;  /* 0x00000001000f7824 */ /* 0x000fe200078e0a0f */
[----:B------:R-:W-:Y:S01]  /*0bd0*/  LEA.HI R9, R9, R198, RZ, 0x2 ;  /* 0x000000c609097211 */ /* 0x000fe200078f10ff */
[----:B------:R-:W-:Y:S01]  /*0be0*/  IMAD.IADD R10, R6, 0x1, -R5 ;  /* 0x00000001060a7824 */ /* 0x000fe200078e0a05 */
[----:B------:R-:W-:Y:S01]  /*0bf0*/  LOP3.LUT R11, R13, 0xfffffffc, RZ, 0xc0, !PT ;  /* 0xfffffffc0d0b7812 */ /* 0x000fe200078ec0ff */
[----:B------:R-:W-:Y:S01]  /*0c00*/  IMAD.IADD R3, R0, 0x1, -R3 ;  /* 0x0000000100037824 */ /* 0x000fe200078e0a03 */
[----:B------:R-:W-:Y:S01]  /*0c10*/  SHF.R.S32.HI R5, RZ, 0x1f, R8 ;  /* 0x0000001fff057819 */ /* 0x000fe20000011408 */
[----:B------:R-:W-:Y:S01]  /*0c20*/  IMAD.SHL.U32 R10, R10, 0x8, RZ ;  /* 0x000000080a0a7824 */ /* 0x000fe200078e00ff */
[----:B------:R-:W-:Y:S01]  /*0c30*/  SHF.R.S32.HI R18, RZ, 0x7, R4 ;  /* 0x00000007ff127819 */ /* 0x000fe20000011404 */
[----:B------:R-:W-:Y:S01]  /*0c40*/  IMAD.IADD R188, R0, 0x1, -R11 ;  /* 0x0000000100bc7824 */ /* 0x000fe200078e0a0b */
[----:B------:R-:W-:Y:S01]  /*0c50*/  LOP3.LUT R7, R9, 0x3ffffc, RZ, 0xc0, !PT ;  /* 0x003ffffc09077812 */ /* 0x000fe200078ec0ff */
[----:B------:R-:W-:Y:S01]  /*0c60*/  IMAD.SHL.U32 R192, R15, 0x8, RZ ;  /* 0x000000080fc07824 */ /* 0x000fe200078e00ff */
[----:B------:R-:W-:Y:S01]  /*0c70*/  LEA.HI R9, R5, R8, RZ, 0x3 ;  /* 0x0000000805097211 */ /* 0x000fe200078f18ff */
[----:B------:R-:W-:Y:S01]  /*0c80*/  IMAD R17, R18, 0x100, R8 ;  /* 0x0000010012117824 */ /* 0x000fe200078e0208 */
[----:B------:R-:W-:Y:S01]  /*0c90*/  SHF.R.S32.HI R0, RZ, 0x1f, R3 ;  /* 0x0000001fff007819 */ /* 0x000fe20000011403 */
[----:B------:R-:W-:Y:S01]  /*0ca0*/  IMAD.IADD R12, R198, 0x1, -R7 ;  /* 0x00000001c60c7824 */ /* 0x000fe200078e0a07 */
[----:B------:R-:W-:Y:S01]  /*0cb0*/  SHF.R.S32.HI R186, RZ, 0x2, R13 ;  /* 0x00000002ffba7819 */ /* 0x000fe2000001140d */
[----:B------:R-:W-:Y:S01]  /*0cc0*/  IMAD.SHL.U32 R16, R188, 0x8, RZ ;  /* 0x00000008bc107824 */ /* 0x000fe200078e00ff */
[----:B------:R-:W-:Y:S01]  /*0cd0*/  LOP3.LUT R11, R9, 0xfffffff8, RZ, 0xc0, !PT ;  /* 0xfffffff8090b7812 */ /* 0x000fe200078ec0ff */
[----:B------:R-:W-:Y:S01]  /*0ce0*/  IMAD R17, R12, 0x10, R17 ;  /* 0x000000100c117824 */ /* 0x000fe200078e0211 */
[-C--:B------:R-:W-:Y:S01]  /*0cf0*/  LEA.HI R5, R0, R3.reuse, RZ, 0x2 ;  /* 0x0000000300057211 */ /* 0x080fe200078f10ff */
[----:B------:R-:W-:Y:S01]  /*0d00*/  VIADD R12, R186, 0x20 ;  /* 0x00000020ba0c7836 */ /* 0x000fe20000000000 */
[----:B------:R-:W-:Y:S01]  /*0d10*/  LEA.HI R0, R0, R3, RZ, 0x5 ;  /* 0x0000000300007211 */ /* 0x000fe200078f28ff */
[----:B------:R-:W-:Y:S01]  /*0d20*/  IMAD.IADD R11, R8, 0x1, -R11 ;  /* 0x00000001080b7824 */ /* 0x000fe200078e0a0b */
[--C-:B------:R-:W-:Y:S01]  /*0d30*/  SHF.R.S32.HI R6, RZ, 0x2, R5.reuse ;  /* 0x00000002ff067819 */ /* 0x100fe20000011405 */
[C---:B------:R-:W-:Y:S01]  /*0d40*/  VIADD R213, R16.reuse, 0xa0 ;  /* 0x000000a010d57836 */ /* 0x040fe20000000000 */
[----:B------:R-:W-:Y:S01]  /*0d50*/  SHF.R.S32.HI R7, RZ, 0x1f, R5 ;  /* 0x0000001fff077819 */ /* 0x000fe20000011405 */
[C---:B------:R-:W-:Y:S01]  /*0d60*/  VIADD R215, R16.reuse, 0x60 ;  /* 0x0000006010d77836 */ /* 0x040fe20000000000 */
[----:B------:R-:W-:Y:S01]  /*0d70*/  LOP3.LUT R8, R5, 0x7ffffffc, RZ, 0xc0, !PT ;  /* 0x7ffffffc05087812 */ /* 0x000fe200078ec0ff */
[C---:B------:R-:W-:Y:S01]  /*0d80*/  VIADD R208, R16.reuse, 0x140 ;  /* 0x0000014010d07836 */ /* 0x040fe20000000000 */
[----:B------:R-:W-:Y:S01]  /*0d90*/  SHF.R.S32.HI R5, RZ, 0x1f, R12 ;  /* 0x0000001fff057819 */ /* 0x000fe2000001140c */
[----:B------:R-:W-:Y:S01]  /*0da0*/  VIADD R207, R16, 0x160 ;  /* 0x0000016010cf7836 */ /* 0x000fe20000000000 */
[----:B------:R-:W-:Y:S01]  /*0db0*/  LEA.HI R7, R7, R6, RZ, 0x3 ;  /* 0x0000000607077211 */ /* 0x000fe200078f18ff */
[----:B------:R-:W-:Y:S01]  /*0dc0*/  IMAD.IADD R8, R3, 0x1, -R8 ;  /* 0x0000000103087824 */ /* 0x000fe200078e0a08 */
[----:B------:R-:W-:Y:S01]  /*0dd0*/  LEA.HI R14, R5, R12, RZ, 0x3 ;  /* 0x0000000c050e7211 */ /* 0x000fe200078f18ff */
[----:B------:R-:W-:Y:S01]  /*0de0*/  IMAD.SHL.U32 R3, R11, 0x40, RZ ;  /* 0x000000400b037824 */ /* 0x000fe200078e00ff */
[----:B------:R-:W-:Y:S01]  /*0df0*/  LOP3.LUT R7, R7, 0xfffffff8, RZ, 0xc0, !PT ;  /* 0xfffffff807077812 */ /* 0x000fe200078ec0ff */
[----:B------:R-:W-:Y:S01]  /*0e00*/  IMAD.SHL.U32 R12, R12, 0x40, RZ ;  /* 0x000000400c0c7824 */ /* 0x000fe200078e00ff */
[----:B------:R-:W-:Y:S01]  /*0e10*/  SHF.R.S32.HI R13, RZ, 0x1f, R13 ;  /* 0x0000001fff0d7819 */ /* 0x000fe2000001140d */
[----:B------:R-:W-:Y:S01]  /*0e20*/  IMAD.SHL.U32 R14, R14, 0x40, RZ ;  /* 0x000000400e0e7824 */ /* 0x000fe200078e00ff */
[----:B------:R-:W-:Y:S01]  /*0e30*/  LEA.HI R4, R4, R18, RZ, 0x1 ;  /* 0x0000001204047211 */ /* 0x000fe200078f08ff */
[----:B------:R-:W-:Y:S01]  /*0e40*/  IMAD.IADD R7, R6, 0x1, -R7 ;  /* 0x0000000106077824 */ /* 0x000fe200078e0a07 */
[----:B------:R-:W-:Y:S01]  /*0e50*/  LOP3.LUT R3, R3, 0x1c0, RZ, 0xc0, !PT ;  /* 0x000001c003037812 */ /* 0x000fe200078ec0ff */
[C---:B------:R-:W-:Y:S01]  /*0e60*/  VIADD R212, R16.reuse, 0xc0 ;  /* 0x000000c010d47836 */ /* 0x040fe20000000000 */
[----:B------:R-:W-:Y:S01]  /*0e70*/  SHF.R.S32.HI R0, RZ, 0x5, R0 ;  /* 0x00000005ff007819 */ /* 0x000fe20000011400 */
[----:B------:R-:W-:Y:S01]  /*0e80*/  VIADD R214, R16, 0x80 ;  /* 0x0000008010d67836 */ /* 0x000fe20000000000 */
[----:B------:R-:W-:Y:S01]  /*0e90*/  LOP3.LUT R5, R12, 0x1c0, RZ, 0xc0, !PT ;  /* 0x000001c00c057812 */ /* 0x000fe200078ec0ff */
[--C-:B------:R-:W-:Y:S01]  /*0ea0*/  IMAD.U32 R12, R17, 0x40, R10.reuse ;  /* 0x00000040110c7824 */ /* 0x100fe200078e000a */
[----:B------:R-:W-:Y:S01]  /*0eb0*/  LEA.HI R13, R13, R186, RZ, 0x3 ;  /* 0x000000ba0d0d7211 */ /* 0x000fe200078f18ff */
[----:B------:R-:W-:Y:S01]  /*0ec0*/  IMAD R195, R0, 0x10, R7 ;  /* 0x0000001000c37824 */ /* 0x000fe200078e0207 */
[----:B------:R-:W-:Y:S01]  /*0ed0*/  LOP3.LUT R4, R4, 0xfffffe, RZ, 0xc0, !PT ;  /* 0x00fffffe04047812 */ /* 0x000fe200078ec0ff */
[C---:B------:R-:W-:Y:S01]  /*0ee0*/  VIADD R206, R16.reuse, 0x180 ;  /* 0x0000018010ce7836 */ /* 0x040fe20000000000 */
[----:B------:R-:W-:Y:S01]  /*0ef0*/  LOP3.LUT R10, R3, 0x8, R10, 0xf8, !PT ;  /* 0x00000008030a7812 */ /* 0x000fe200078ef80a */
[----:B------:R-:W-:Y:S01]  /*0f00*/  VIADD R205, R16, 0x1a0 ;  /* 0x000001a010cd7836 */ /* 0x000fe20000000000 */
[----:B------:R-:W-:Y:S01]  /*0f10*/  SHF.R.U32.HI R6, RZ, 0x3, R5 ;  /* 0x00000003ff067819 */ /* 0x000fe20000011605 */
[----:B------:R-:W-:Y:S01]  /*0f20*/  IMAD.IADD R4, R18, 0x1, -R4 ;  /* 0x0000000112047824 */ /* 0x000fe200078e0a04 */
[----:B------:R-:W-:Y:S01]  /*0f30*/  SHF.R.U32.HI R3, RZ, 0x3, R3 ;  /* 0x00000003ff037819 */ /* 0x000fe20000011603 */
[----:B------:R-:W-:Y:S01]  /*0f40*/  VIADD R204, R16, 0x1c0 ;  /* 0x000001c010cc7836 */ /* 0x000fe20000000000 */
[----:B------:R-:W-:Y:S01]  /*0f50*/  LOP3.LUT R5, R5, 0x38, R16, 0xf8, !PT ;  /* 0x0000003805057812 */ /* 0x000fe200078ef810 */
[----:B------:R-:W-:Y:S01]  /*0f60*/  IMAD.SHL.U32 R24, R4, 0x100, RZ ;  /* 0x0000010004187824 */ /* 0x000fe200078e00ff */
[----:B------:R-:W-:Y:S01]  /*0f70*/  LOP3.LUT R14, R14, 0xfffffe00, RZ, 0xc0, !PT ;  /* 0xfffffe000e0e7812 */ /* 0x000fe200078ec0ff */
[----:B------:R-:W-:Y:S01]  /*0f80*/  IMAD.SHL.U32 R9, R9, 0x40, RZ ;  /* 0x0000004009097824 */ /* 0x000fe200078e00ff */
[----:B------:R-:W-:Y:S01]  /*0f90*/  LEA.HI R0, R188, R188, RZ, 0x1 ;  /* 0x000000bcbc007211 */ /* 0x000fe200078f08ff */
[----:B------:R0:W-:Y:S01]  /*0fa0*/  STL [R1+0x44], R18 ;  /* 0x0000441201007387 */ /* 0x0001e20000100800 */
[----:B------:R-:W-:Y:S01]  /*0fb0*/  LOP3.LUT R13, R13, 0xfffffff8, RZ, 0xc0, !PT ;  /* 0xfffffff80d0d7812 */ /* 0x000fe200078ec0ff */
[----:B------:R-:W-:Y:S01]  /*0fc0*/  VIADD R203, R16, 0x1e0 ;  /* 0x000001e010cb7836 */ /* 0x000fe20000000000 */
[----:B------:R-:W-:Y:S01]  /*0fd0*/  LOP3.LUT R10, R10, R3, RZ, 0x3c, !PT ;  /* 0x000000030a0a7212 */ /* 0x000fe200078e3cff */
[----:B------:R-:W-:Y:S01]  /*0fe0*/  STL [R1+0x58], R12 ;  /* 0x0000580c01007387 */ /* 0x000fe20000100800 */
[----:B------:R-:W-:Y:S01]  /*0ff0*/  LOP3.LUT R5, R14, R5, R6, 0xf6, !PT ;  /* 0x000000050e057212 */ /* 0x000fe200078ef606 */
[----:B------:R-:W-:Y:S01]  /*1000*/  IMAD.IADD R191, R186, 0x1, -R13 ;  /* 0x00000001babf7824 */ /* 0x000fe200078e0a0d */
[----:B------:R-:W-:Y:S01]  /*1010*/  LOP3.LUT R3, R0, 0x1ffffffe, RZ, 0xc0, !PT ;  /* 0x1ffffffe00037812 */ /* 0x000fe200078ec0ff */
[----:B------:R-:W-:Y:S01]  /*1020*/  STL [R1+0x3c], RZ ;  /* 0x00003cff01007387 */ /* 0x000fe20000100800 */
[----:B------:R-:W-:Y:S01]  /*1030*/  SHF.R.S32.HI R6, RZ, 0x1f, R213 ;  /* 0x0000001fff067819 */ /* 0x000fe200000114d5 */
[----:B------:R-:W-:Y:S01]  /*1040*/  VIADD R209, R16, 0x120 ;  /* 0x0000012010d17836 */ /* 0x000fe20000000000 */
[----:B------:R-:W-:Y:S01]  /*1050*/  SHF.R.S32.HI R4, RZ, 0x1f, R215 ;  /* 0x0000001fff047819 */ /* 0x000fe200000114d7 */
[----:B------:R-:W-:Y:S01]  /*1060*/  IMAD.IADD R0, R188, 0x1, -R3 ;  /* 0x00000001bc007824 */ /* 0x000fe200078e0a03 */
[----:B------:R-:W-:Y:S01]  /*1070*/  SHF.R.S32.HI R13, RZ, 0x1f, R208 ;  /* 0x0000001fff0d7819 */ /* 0x000fe200000114d0 */
[----:B------:R-:W-:Y:S01]  /*1080*/  STL [R1+0x54], R24 ;  /* 0x0000541801007387 */ /* 0x000fe20000100800 */
[----:B------:R-:W-:Y:S01]  /*1090*/  SHF.R.S32.HI R14, RZ, 0x1f, R207 ;  /* 0x0000001fff0e7819 */ /* 0x000fe200000114cf */
[C---:B------:R-:W-:Y:S01]  /*10a0*/  VIADD R29, R192.reuse, 0xc0 ;  /* 0x000000c0c01d7836 */ /* 0x040fe20000000000 */
[----:B------:R-:W-:Y:S01]  /*10b0*/  SHF.R.S32.HI R7, RZ, 0x1f, R212 ;  /* 0x0000001fff077819 */ /* 0x000fe200000114d4 */
[----:B------:R-:W-:Y:S01]  /*10c0*/  VIADD R26, R192, 0x180 ;  /* 0x00000180c01a7836 */ /* 0x000fe20000000000 */
[----:B------:R-:W-:Y:S01]  /*10d0*/  SHF.L.U64.HI R225, R213, 0x1, R6 ;  /* 0x00000001d5e17819 */ /* 0x000fe20000010206 */
[----:B------:R-:W-:Y:S01]  /*10e0*/  IMAD R0, R0, 0x8, R195 ;  /* 0x0000000800007824 */ /* 0x000fe200078e02c3 */
[----:B------:R-:W-:Y:S01]  /*10f0*/  SHF.R.S32.HI R3, RZ, 0x1f, R214 ;  /* 0x0000001fff037819 */ /* 0x000fe200000114d6 */
[C---:B------:R-:W-:Y:S01]  /*1100*/  VIADD R211, R16.reuse, 0xe0 ;  /* 0x000000e010d37836 */ /* 0x040fe20000000000 */
[----:B------:R-:W-:Y:S01]  /*1110*/  SHF.R.S32.HI R15, RZ, 0x1f, R206 ;  /* 0x0000001fff0f7819 */ /* 0x000fe200000114ce */
[----:B------:R-:W-:Y:S01]  /*1120*/  VIADD R210, R16, 0x100 ;  /* 0x0000010010d27836 */ /* 0x000fe20000000000 */
[----:B------:R-:W-:Y:S01]  /*1130*/  SHF.L.U64.HI R223, R215, 0x1, R4 ;  /* 0x00000001d7df7819 */ /* 0x000fe20000010204 */
[----:B------:R-:W-:Y:S01]  /*1140*/  VIADD R31, R192, 0x40 ;  /* 0x00000040c01f7836 */ /* 0x000fe20000000000 */
[----:B------:R-:W-:Y:S01]  /*1150*/  SHF.L.U64.HI R6, R208, 0x1, R13 ;  /* 0x00000001d0067819 */ /* 0x000fe2000001020d */
[C---:B------:R-:W-:Y:S01]  /*1160*/  VIADD R30, R192.reuse, 0x80 ;  /* 0x00000080c01e7836 */ /* 0x040fe20000000000 */
[----:B------:R-:W-:Y:S01]  /*1170*/  SHF.L.U64.HI R4, R207, 0x1, R14 ;  /* 0x00000001cf047819 */ /* 0x000fe2000001020e */
[C---:B------:R-:W-:Y:S01]  /*1180*/  VIADD R28, R192.reuse, 0x100 ;  /* 0x00000100c01c7836 */ /* 0x040fe20000000000 */
[----:B0-----:R-:W-:Y:S01]  /*1190*/  SHF.R.S32.HI R18, RZ, 0x1f, R205 ;  /* 0x0000001fff127819 */ /* 0x001fe200000114cd */
[----:B------:R0:W-:Y:S01]  /*11a0*/  STL [R1], R6 ;  /* 0x0000000601007387 */ /* 0x0001e20000100800 */
[----:B------:R-:W-:Y:S01]  /*11b0*/  SHF.R.S32.HI R21, RZ, 0x1f, R204 ;  /* 0x0000001fff157819 */ /* 0x000fe200000114cc */
[----:B------:R-:W-:Y:S01]  /*11c0*/  VIADD R27, R192, 0x140 ;  /* 0x00000140c01b7836 */ /* 0x000fe20000000000 */
[----:B------:R-:W-:Y:S01]  /*11d0*/  SHF.L.U64.HI R226, R212, 0x1, R7 ;  /* 0x00000001d4e27819 */ /* 0x000fe20000010207 */
[----:B------:R1:W-:Y:S01]  /*11e0*/  STL [R1+0x4], R4 ;  /* 0x0000040401007387 */ /* 0x0003e20000100800 */
[----:B------:R-:W-:Y:S01]  /*11f0*/  SHF.L.U64.HI R224, R214, 0x1, R3 ;  /* 0x00000001d6e07819 */ /* 0x000fe20000010203 */
[----:B------:R-:W-:Y:S01]  /*1200*/  IMAD.SHL.U32 R3, R8, 0x2, RZ ;  /* 0x0000000208037824 */ /* 0x000fe200078e00ff */
[----:B------:R-:W-:Y:S01]  /*1210*/  SHF.L.U64.HI R7, R206, 0x1, R15 ;  /* 0x00000001ce077819 */ /* 0x000fe2000001020f */
[----:B------:R-:W-:Y:S01]  /*1220*/  VIADD R25, R192, 0x1c0 ;  /* 0x000001c0c0197836 */ /* 0x000fe20000000000 */
[----:B------:R-:W-:Y:S01]  /*1230*/  LOP3.LUT R9, R9, 0x7ffffe00, RZ, 0xc0, !PT ;  /* 0x7ffffe0009097812 */ /* 0x000fe200078ec0ff */
[----:B------:R-:W-:Y:S01]  /*1240*/  IMAD.IADD R197, R3, 0x1, R24 ;  /* 0x0000000103c57824 */ /* 0x000fe200078e0218 */
[----:B0-----:R-:W-:Y:S01]  /*1250*/  SHF.L.U64.HI R6, R205, 0x1, R18 ;  /* 0x00000001cd067819 */ /* 0x001fe20000010212 */
[----:B------:R-:W-:Y:S01]  /*1260*/  STL [R1+0x8], R7 ;  /* 0x0000080701007387 */ /* 0x000fe20000100800 */
[----:B------:R-:W-:Y:S01]  /*1270*/  SHF.R.S32.HI R20, RZ, 0x1f, R203 ;  /* 0x0000001fff147819 */ /* 0x000fe200000114cb */
[----:B------:R-:W-:Y:S01]  /*1280*/  IMAD R9, R198, 0x400, R9 ;  /* 0x00000400c6097824 */ /* 0x000fe200078e0209 */
[----:B-1----:R-:W-:Y:S01]  /*1290*/  SHF.L.U64.HI R4, R204, 0x1, R21 ;  /* 0x00000001cc047819 */ /* 0x002fe20000010215 */
[----:B------:R0:W-:Y:S01]  /*12a0*/  STL [R1+0x48], R3 ;  /* 0x0000480301007387 */ /* 0x0001e20000100800 */
[----:B------:R-:W-:Y:S01]  /*12b0*/  R2P PR, R11, 0x6 ;  /* 0x000000060b007804 */ /* 0x000fe20000000000 */
[----:B------:R-:W-:Y:S01]  /*12c0*/  IMAD.IADD R9, R9, 0x1, R10 ;  /* 0x0000000109097824 */ /* 0x000fe200078e020a */
[----:B------:R-:W-:Y:S01]  /*12d0*/  SHF.R.S32.HI R12, RZ, 0x1f, R209 ;  /* 0x0000001fff0c7819 */ /* 0x000fe200000114d1 */
[----:B------:R-:W-:Y:S01]  /*12e0*/  STL [R1+0xc], R6 ;  /* 0x00000c0601007387 */ /* 0x000fe20000100800 */
[C---:B------:R-:W-:Y:S01]  /*12f0*/  VIADD R38, R197.reuse, 0x10 ;  /* 0x00000010c5267836 */ /* 0x040fe20000000000 */
[----:B------:R-:W-:Y:S01]  /*1300*/  SHF.R.S32.HI R29, RZ, 0x1f, R29 ;  /* 0x0000001fff1d7819 */ /* 0x000fe2000001141d */
[C---:B------:R-:W-:Y:S01]  /*1310*/  VIADD R35, R197.reuse, 0x28 ;  /* 0x00000028c5237836 */ /* 0x040fe20000000000 */
[----:B------:R1:W-:Y:S01]  /*1320*/  STL [R1+0x10], R4 ;  /* 0x0000100401007387 */ /* 0x0003e20000100800 */
[----:B------:R-:W-:Y:S01]  /*1330*/  VIADD R32, R197, 0x40 ;  /* 0x00000040c5207836 */ /* 0x000fe20000000000 */
[----:B0-----:R-:W-:Y:S01]  /*1340*/  SHF.L.U64.HI R3, R203, 0x1, R20 ;  /* 0x00000001cb037819 */ /* 0x001fe20000010214 */
[----:B------:R-:W-:Y:S01]  /*1350*/  VIADD R29, R197, 0x58 ;  /* 0x00000058c51d7836 */ /* 0x000fe20000000000 */
[----:B------:R-:W-:Y:S01]  /*1360*/  SHF.R.S32.HI R26, RZ, 0x1f, R26 ;  /* 0x0000001fff1a7819 */ /* 0x000fe2000001141a */
[----:B------:R-:W-:Y:S01]  /*1370*/  IMAD R199, R9, 0x2, R2 ;  /* 0x0000000209c77824 */ /* 0x000fe200078e0202 */
[----:B------:R-:W-:Y:S01]  /*1380*/  SHF.R.S32.HI R10, RZ, 0x1f, R211 ;  /* 0x0000001fff0a7819 */ /* 0x000fe200000114d3 */
[----:B------:R-:W-:Y:S01]  /*1390*/  STL [R1+0x14], R3 ;  /* 0x0000140301007387 */ /* 0x000fe20000100800 */
[----:B------:R-:W-:Y:S01]  /*13a0*/  VIADD R26, R197, 0x70 ;  /* 0x00000070c51a7836 */ /* 0x000fe20000000000 */
[----:B------:R-:W-:Y:S01]  /*13b0*/  SHF.R.S32.HI R11, RZ, 0x1f, R210 ;  /* 0x0000001fff0b7819 */ /* 0x000fe200000114d2 */
[----:B-1----:R-:W-:Y:S01]  /*13c0*/  IMAD R4, R5, 0x2, R2 ;  /* 0x0000000205047824 */ /* 0x002fe200078e0202 */
[----:B------:R-:W-:Y:S01]  /*13d0*/  SHF.L.U64.HI R229, R209, 0x1, R12 ;  /* 0x00000001d1e57819 */ /* 0x000fe2000001020c */
[C---:B------:R-:W-:Y:S01]  /*13e0*/  VIADD R21, R197.reuse, 0x88 ;  /* 0x00000088c5157836 */ /* 0x040fe20000000000 */
[----:B------:R-:W-:Y:S01]  /*13f0*/  SHF.R.S32.HI R31, RZ, 0x1f, R31 ;  /* 0x0000001fff1f7819 */ /* 0x000fe2000001141f */
[C---:B------:R-:W-:Y:S01]  /*1400*/  VIADD R216, R16.reuse, 0x40 ;  /* 0x0000004010d87836 */ /* 0x040fe20000000000 */
[----:B------:R-:W-:Y:S01]  /*1410*/  STL [R1+0x4c], R4 ;  /* 0x00004c0401007387 */ /* 0x000fe20000100800 */
[C---:B------:R-:W-:Y:S01]  /*1420*/  VIADD R15, R197.reuse, 0xa0 ;  /* 0x000000a0c50f7836 */ /* 0x040fe20000000000 */
[----:B------:R-:W-:Y:S01]  /*1430*/  SHF.R.S32.HI R30, RZ, 0x1f, R30 ;  /* 0x0000001fff1e7819 */ /* 0x000fe2000001141e */
[----:B------:R-:W-:Y:S01]  /*1440*/  VIADD R12, R197, 0xb8 ;  /* 0x000000b8c50c7836 */ /* 0x000fe20000000000 */
[----:B------:R0:W-:Y:S01]  /*1450*/  STL [R1+0x50], R0 ;  /* 0x0000500001007387 */ /* 0x0001e20000100800 */
[----:B------:R-:W-:Y:S01]  /*1460*/  VIADD R202, R199, 0x26800 ;  /* 0x00026800c7ca7836 */ /* 0x000fe20000000000 */
[----:B------:R-:W-:Y:S01]  /*1470*/  SHF.R.S32.HI R28, RZ, 0x1f, R28 ;  /* 0x0000001fff1c7819 */ /* 0x000fe2000001141c */
[C---:B------:R-:W-:Y:S01]  /*1480*/  VIADD R8, R197.reuse, 0xd0 ;  /* 0x000000d0c5087836 */ /* 0x040fe20000000000 */
[----:B------:R-:W-:Y:S01]  /*1490*/  SHF.R.S32.HI R27, RZ, 0x1f, R27 ;  /* 0x0000001fff1b7819 */ /* 0x000fe2000001141b */
[----:B------:R-:W-:Y:S01]  /*14a0*/  VIADD R5, R197, 0xe8 ;  /* 0x000000e8c5057836 */ /* 0x000fe20000000000 */
[----:B------:R-:W-:Y:S01]  /*14b0*/  SHF.R.S32.HI R25, RZ, 0x1f, R25 ;  /* 0x0000001fff197819 */ /* 0x000fe20000011419 */
[----:B------:R-:W-:Y:S01]  /*14c0*/  VIADD R22, R16, 0x20 ;  /* 0x0000002010167836 */ /* 0x000fe20000000000 */
[----:B------:R-:W-:Y:S01]  /*14d0*/  SHF.L.U64.HI R227, R211, 0x1, R10 ;  /* 0x00000001d3e37819 */ /* 0x000fe2000001020a */
        /* <DEDUP_REMOVED lines=9> */
[----:B------:R-:W-:Y:S01]  /*1570*/  SHF.L.U64.HI R228, R210, 0x1, R11 ;  /* 0x00000001d2e47819 */ /* 0x000fe2000001020b */
[----:B------:R-:W-:Y:S01]  /*1580*/  VIADD R31, R197, 0x48 ;  /* 0x00000048c51f7836 */ /* 0x000fe20000000000 */
[----:B------:R-:W-:Y:S01]  /*1590*/  SEL R201, R201, 0xffffffc0, !P2 ;  /* 0xffffffc0c9c97807 */ /* 0x000fe20005000000 */
        /* <DEDUP_REMOVED lines=32> */
[----:B------:R-:W-:Y:S01]  /*17a0*/  IMAD.SHL.U32 R188, R188, 0x4, RZ ;  /* 0x00000004bcbc7824 */ /* 0x000fe200078e00ff */
[----:B------:R-:W-:Y:S01]  /*17b0*/  SHF.R.S32.HI R31, RZ, 0x1f, R31 ;  /* 0x0000001fff1f7819 */ /* 0x000fe2000001141f */
[C---:B------:R-:W-:Y:S01]  /*17c0*/  @P1 VIADD R200, R202.reuse, 0xffffffe0 ;  /* 0xffffffe0cac81836 */ /* 0x040fe20000000000 */
[----:B------:R-:W-:Y:S01]  /*17d0*/  SHF.R.S32.HI R30, RZ, 0x1f, R30 ;  /* 0x0000001fff1e7819 */ /* 0x000fe2000001141e */
[----:B------:R-:W-:Y:S01]  /*17e0*/  IMAD.IADD R202, R202, 0x1, R201 ;  /* 0x00000001caca7824 */ /* 0x000fe200078e02c9 */
[----:B------:R-:W-:Y:S01]  /*17f0*/  SHF.R.S32.HI R28, RZ, 0x1f, R28 ;  /* 0x0000001fff1c7819 */ /* 0x000fe2000001141c */
[----:B------:R-:W-:Y:S01]  /*1800*/  VIADD R194, R188, 0x10 ;  /* 0x00000010bcc27836 */ /* 0x000fe20000000000 */
[----:B------:R-:W-:Y:S01]  /*1810*/  SHF.R.S32.HI R27, RZ, 0x1f, R27 ;  /* 0x0000001fff1b7819 */ /* 0x000fe2000001141b */
[----:B------:R-:W-:Y:S01]  /*1820*/  IMAD.IADD R201, R201, 0x1, R200 ;  /* 0x00000001c9c97824 */ /* 0x000fe200078e02c8 */
[----:B------:R-:W-:-:S02]  /*1830*/  SHF.R.S32.HI R25, RZ, 0x1f, R25 ;  /* 0x0000001fff197819 */ /* 0x000fc40000011419 */
[----:B------:R-:W-:Y:S02]  /*1840*/  SHF.R.S32.HI R24, RZ, 0x1f, R24 ;  /* 0x0000001fff187819 */ /* 0x000fe40000011418 */
[----:B------:R-:W-:Y:S02]  /*1850*/  SHF.R.S32.HI R20, RZ, 0x1f, R20 ;  /* 0x0000001fff147819 */ /* 0x000fe40000011414 */
[----:B------:R-:W-:Y:S02]  /*1860*/  SHF.R.S32.HI R18, RZ, 0x1f, R18 ;  /* 0x0000001fff127819 */ /* 0x000fe40000011412 */
[----:B------:R-:W-:Y:S02]  /*1870*/  SHF.R.S32.HI R14, RZ, 0x1f, R14 ;  /* 0x0000001fff0e7819 */ /* 0x000fe4000001140e */
[----:B------:R-:W-:Y:S02]  /*1880*/  SHF.R.S32.HI R13, RZ, 0x1f, R13 ;  /* 0x0000001fff0d7819 */ /* 0x000fe4000001140d */
[----:B------:R-:W-:-:S02]  /*1890*/  SHF.R.S32.HI R11, RZ, 0x1f, R11 ;  /* 0x0000001fff0b7819 */ /* 0x000fc4000001140b */
[----:B------:R-:W-:Y:S02]  /*18a0*/  SHF.R.S32.HI R9, RZ, 0x1f, R10 ;  /* 0x0000001fff097819 */ /* 0x000fe4000001140a */
[----:B------:R-:W-:Y:S02]  /*18b0*/  SHF.R.S32.HI R7, RZ, 0x1f, R7 ;  /* 0x0000001fff077819 */ /* 0x000fe40000011407 */
[----:B------:R-:W-:Y:S02]  /*18c0*/  SHF.R.S32.HI R6, RZ, 0x1f, R6 ;  /* 0x0000001fff067819 */ /* 0x000fe40000011406 */
[----:B------:R-:W-:Y:S02]  /*18d0*/  SHF.R.S32.HI R4, RZ, 0x1f, R4 ;  /* 0x0000001fff047819 */ /* 0x000fe40000011404 */
[----:B------:R-:W-:-:S07]  /*18e0*/  SHF.R.S32.HI R0, RZ, 0x1f, R3 ;  /* 0x0000001fff007819 */ /* 0x000fce0000011403 */
.L_x_727:
[----:B0123--:R-:W0:Y:S01]  /*18f0*/  LDC.64 R4, c[0x0][0xc88] ;  /* 0x00032200ff047b82 */ /* 0x00fe220000000a00 */
[----:B------:R-:W-:Y:S01]  /*1900*/  ULDC.64 UR4, c[0x0][0xa28] ;  /* 0x00028a0000047ab9 */ /* 0x000fe20000000a00 */
[----:B------:R-:W-:Y:S01]  /*1910*/  ULDC.64 UR8, c[0x0][0xa18] ;  /* 0x0002860000087ab9 */ /* 0x000fe20000000a00 */
[----:B------:R-:W-:Y:S01]  /*1920*/  ULDC.64 UR6, c[0x0][0xa08] ;  /* 0x0002820000067ab9 */ /* 0x000fe20000000a00 */
[----:B0-----:R-:W-:-:S05]  /*1930*/  IMAD.WIDE R4, R155, 0x4, R4 ;  /* 0x000000049b047825 */ /* 0x001fca00078e0204 */
[----:B-----5:R-:W2:Y:S01]  /*1940*/  LDG.E R26, desc[UR42][R4.64] ;  /* 0x0000002a041a7981 */ /* 0x020ea2000c1e1900 */
[----:B------:R-:W-:Y:S01]  /*1950*/  ISETP.NE.U32.AND P2, PT, RZ, UR4, PT ;  /* 0x00000004ff007c0c */ /* 0x000fe2000bf45070 */
[----:B----4-:R-:W-:Y:S01]  /*1960*/  IMAD.MOV.U32 R8, RZ, RZ, RZ ;  /* 0x000000ffff087224 */ /* 0x010fe200078e00ff */
[----:B------:R-:W-:Y:S01]  /*1970*/  ISETP.NE.U32.AND P1, PT, RZ, UR8, PT ;  /* 0x00000008ff007c0c */ /* 0x000fe2000bf25070 */
[----:B------:R-:W-:Y:S01]  /*1980*/  IMAD.MOV.U32 R24, RZ, RZ, RZ ;  /* 0x000000ffff187224 */ /* 0x000fe200078e00ff */
[----:B------:R-:W-:Y:S02]  /*1990*/  ISETP.NE.AND.EX P2, PT, RZ, UR5, PT, P2 ;  /* 0x00000005ff007c0c */ /* 0x000fe4000bf45320 */
[----:B------:R-:W-:Y:S02]  /*19a0*/  ISETP.NE.AND.EX P1, PT, RZ, UR9, PT, P1 ;  /* 0x00000009ff007c0c */ /* 0x000fe4000bf25310 */
[----:B------:R-:W-:-:S04]  /*19b0*/  ISETP.NE.U32.AND P0, PT, RZ, UR6, PT ;  /* 0x00000006ff007c0c */ /* 0x000fc8000bf05070 */
[----:B------:R-:W-:Y:S02]  /*19c0*/  ISETP.NE.AND.EX P0, PT, RZ, UR7, PT, P0 ;  /* 0x00000007ff007c0c */ /* 0x000fe4000bf05300 */
[----:B--2---:R-:W-:Y:S01]  /*19d0*/  SHF.R.S32.HI R0, RZ, 0x1f, R26 ;  /* 0x0000001fff007819 */ /* 0x004fe2000001141a */
[C---:B------:R-:W-:Y:S02]  /*19e0*/  IMAD.SHL.U32 R28, R26.reuse, 0x4, RZ ;  /* 0x000000041a1c7824 */ /* 0x040fe400078e00ff */
[C---:B------:R-:W-:Y:S01]  /*19f0*/  @P2 LEA R6, P3, R26.reuse, UR4, 0x2 ;  /* 0x000000041a062c11 */ /* 0x040fe2000f8610ff */
[----:B------:R-:W-:Y:S01]  /*1a00*/  STL [R1+0x18], R26 ;  /* 0x0000181a01007387 */ /* 0x000fe20000100800 */
[C-C-:B------:R-:W-:Y:S02]  /*1a10*/  SHF.L.U64.HI R27, R26.reuse, 0x2, R0.reuse ;  /* 0x000000021a1b7819 */ /* 0x140fe40000010200 */
[----:B------:R-:W-:Y:S01]  /*1a20*/  @P2 LEA.HI.X R7, R26, UR5, R0, 0x2, P3 ;  /* 0x000000051a072c11 */ /* 0x000fe200098f1400 */
[----:B------:R-:W-:Y:S01]  /*1a30*/  ULDC UR4, c[0x0][0x288] ;  /* 0x0000a20000047ab9 */ /* 0x000fe20000000800 */
[C---:B------:R-:W-:Y:S01]  /*1a40*/  IADD3 R4, P4, R28.reuse, UR6, RZ ;  /* 0x000000061c047c10 */ /* 0x040fe2000ff9e0ff */
[----:B------:R0:W-:Y:S04]  /*1a50*/  STL [R1+0x40], R0 ;  /* 0x0000400001007387 */ /* 0x0001e80000100800 */
[----:B------:R1:W5:Y:S01]  /*1a60*/  @P2 LDG.E R8, desc[UR42][R6.64] ;  /* 0x0000002a06082981 */ /* 0x000362000c1e1900 */
[----:B------:R-:W-:Y:S01]  /*1a70*/  IMAD.U32 R155, RZ, RZ, UR4 ;  /* 0x00000004ff9b7e24 */ /* 0x000fe2000f8e00ff */
[----:B------:R-:W-:Y:S01]  /*1a80*/  IADD3.X R5, R27, UR7, RZ, P4, !PT ;  /* 0x000000071b057c10 */ /* 0x000fe2000a7fe4ff */
[----:B------:R-:W-:Y:S01]  /*1a90*/  ULDC.64 UR4, c[0x0][0x418] ;  /* 0x0001060000047ab9 */ /* 0x000fe20000000a00 */
[----:B------:R2:W-:Y:S04]  /*1aa0*/  STL [R1+0x20], R28 ;  /* 0x0000201c01007387 */ /* 0x0005e80000100800 */
[----:B------:R2:W5:Y:S01]  /*1ab0*/  @P0 LDG.E R24, desc[UR42][R4.64] ;  /* 0x0000002a04180981 */ /* 0x000562000c1e1900 */
[----:B-1----:R-:W-:-:S03]  /*1ac0*/  @P1 IADD3 R6, P2, R28, UR8, RZ ;  /* 0x000000081c061c10 */ /* 0x002fc6000ff5e0ff */
[----:B------:R2:W-:Y:S01]  /*1ad0*/  STL [R1+0x24], R27 ;  /* 0x0000241b01007387 */ /* 0x0005e20000100800 */
[----:B------:R-:W-:Y:S01]  /*1ae0*/  @P1 IADD3.X R7, R27, UR9, RZ, P2, !PT ;  /* 0x000000091b071c10 */ /* 0x000fe200097fe4ff */
[----:B------:R-:W-:Y:S02]  /*1af0*/  UISETP.NE.U32.AND UP0, UPT, UR4, URZ, UPT ;  /* 0x0000003f0400728c */ /* 0x000fe4000bf05070 */
[----:B------:R2:W-:Y:S01]  /*1b00*/  STL [R1+0x28], R153 ;  /* 0x0000289901007387 */ /* 0x0005e20000100800 */
[----:B------:R-:W-:Y:S01]  /*1b10*/  ULDC.64 UR8, c[0x0][0xa20] ;  /* 0x0002880000087ab9 */ /* 0x000fe20000000a00 */
[----:B------:R-:W-:Y:S02]  /*1b20*/  ULDC UR4, c[0x0][0x424] ;  /* 0x0001090000047ab9 */ /* 0x000fe40000000800 */
[----:B------:R2:W5:Y:S01]  /*1b30*/  @P1 LDG.E R155, desc[UR42][R6.64] ;  /* 0x0000002a069b1981 */ /* 0x000562000c1e1900 */
[----:B------:R-:W-:Y:S01]  /*1b40*/  UISETP.NE.AND.EX UP0, UPT, UR5, URZ, UPT, UP0 ;  /* 0x0000003f0500728c */ /* 0x000fe2000bf05300 */
[----:B------:R-:W-:-:S02]  /*1b50*/  LOP3.LUT R3, R154, 0xff000000, RZ, 0xc0, !PT ;  /* 0xff0000009a037812 */ /* 0x000fc400078ec0ff */
[----:B------:R-:W-:Y:S01]  /*1b60*/  ISETP.NE.U32.AND P2, PT, RZ, UR8, PT ;  /* 0x00000008ff007c0c */ /* 0x000fe2000bf45070 */
[----:B------:R-:W-:Y:S01]  /*1b70*/  USEL UR4, UR4, 0x1, UP0 ;  /* 0x0000000104047887 */ /* 0x000fe20008000000 */
[----:B------:R-:W-:Y:S01]  /*1b80*/  ULDC UR5, c[0x0][0x2f0] ;  /* 0x0000bc0000057ab9 */ /* 0x000fe20000000800 */
[----:B0-----:R-:W-:Y:S02]  /*1b90*/  LOP3.LUT R0, R154, 0xff0000, RZ, 0xc0, !PT ;  /* 0x00ff00009a007812 */ /* 0x001fe400078ec0ff */
[----:B------:R-:W-:Y:S01]  /*1ba0*/  UIMAD UR4, UR4, UR5, URZ ;  /* 0x00000005040472a4 */ /* 0x000fe2000f8e023f */
[----:B------:R-:W-:Y:S02]  /*1bb0*/  SHF.R.U32.HI R3, RZ, 0x8, R3 ;  /* 0x00000008ff037819 */ /* 0x000fe40000011603 */
[----:B------:R-:W-:Y:S01]  /*1bc0*/  ISETP.NE.AND.EX P2, PT, RZ, UR9, PT, P2 ;  /* 0x00000009ff007c0c */ /* 0x000fe2000bf45320 */
[----:B------:R-:W-:Y:S01]  /*1bd0*/  ULDC UR5, c[0x0][0x348] ;  /* 0x0000d20000057ab9 */ /* 0x000fe20000000800 */
[----:B------:R-:W-:-:S02]  /*1be0*/  LEA.HI R9, R0, R3, RZ, 0x10 ;  /* 0x0000000300097211 */ /* 0x000fc400078f80ff */
[----:B------:R-:W-:Y:S01]  /*1bf0*/  LOP3.LUT R184, R154, 0xffff, RZ, 0xc0, !PT ;  /* 0x0000ffff9ab87812 */ /* 0x000fe200078ec0ff */
[----:B--2---:R-:W-:Y:S08]  /*1c00*/  @P1 BRA `(.L_x_591) ;  /* 0x0000000000241947 */ /* 0x004ff00003800000 */
[----:B------:R-:W-:Y:S02]  /*1c10*/  ULDC.64 UR6, c[0x0][0xa00] ;  /* 0x0002800000067ab9 */ /* 0x000fe40000000a00 */
[----:B------:R-:W-:-:S04]  /*1c20*/  ISETP.NE.U32.AND P1, PT, RZ, UR6, PT ;  /* 0x00000006ff007c0c */ /* 0x000fc8000bf25070 */
[----:B------:R-:W-:-:S13]  /*1c30*/  ISETP.NE.AND.EX P1, PT, RZ, UR7, PT, P1 ;  /* 0x00000007ff007c0c */ /* 0x000fda000bf25310 */
[----:B------:R-:W-:Y:S05]  /*1c40*/  @!P1 BRA `(.L_x_591) ;  /* 0x0000000000149947 */ /* 0x000fea0003800000 */
[----:B------:R-:W0:Y:S02]  /*1c50*/  LDC.64 R6, c[0x0][0xa00] ;  /* 0x00028000ff067b82 */ /* 0x000e240000000a00 */
[----:B0-----:R-:W-:-:S05]  /*1c60*/  IMAD.WIDE R6, R26, 0x4, R6 ;  /* 0x000000041a067825 */ /* 0x001fca00078e0206 */
[----:B-----5:R-:W2:Y:S04]  /*1c70*/  LDG.E R155, desc[UR42][R6.64] ;  /* 0x0000002a069b7981 */ /* 0x020ea8000c1e1900 */
[----:B------:R-:W2:Y:S02]  /*1c80*/  LDG.E R0, desc[UR42][R6.64+0x4] ;  /* 0x0000042a06007981 */ /* 0x000ea4000c1e1900 */
[----:B--2---:R-:W-:-:S07]  /*1c90*/  IMAD.IADD R155, R0, 0x1, -R155 ;  /* 0x00000001009b7824 */ /* 0x004fce00078e0a9b */
.L_x_591:
[----:B------:R-:W-:Y:S02]  /*1ca0*/  IMAD.U32 R36, RZ, RZ, UR5 ;  /* 0x00000005ff247e24 */ /* 0x000fe4000f8e00ff */
[----:B------:R-:W-:Y:S01]  /*1cb0*/  IMAD.U32 R25, RZ, RZ, UR4 ;  /* 0x00000004ff197e24 */ /* 0x000fe2000f8e00ff */
[----:B------:R-:W-:Y:S06]  /*1cc0*/  @!P2 BRA `(.L_x_592) ;  /* 0x000000000010a947 */ /* 0x000fec0003800000 */
[----:B------:R-:W-:-:S04]  /*1cd0*/  IADD3 R4, P0, R28, UR8, RZ ;  /* 0x000000081c047c10 */ /* 0x000fc8000ff1e0ff */
[----:B------:R-:W-:-:S05]  /*1ce0*/  IADD3.X R5, R27, UR9, RZ, P0, !PT ;  /* 0x000000091b057c10 */ /* 0x000fca00087fe4ff */
[----:B------:R0:W5:Y:S01]  /*1cf0*/  LDG.E R25, desc[UR42][R4.64] ;  /* 0x0000002a04197981 */ /* 0x000162000c1e1900 */
[----:B------:R-:W-:Y:S05]  /*1d00*/  BRA `(.L_x_593) ;  /* 0x0000000000107947 */ /* 0x000fea0003800000 */
.L_x_592:
[----:B------:R-:W-:Y:S05]  /*1d10*/  @!P0 BRA `(.L_x_593) ;  /* 0x00000000000c8947 */ /* 0x000fea0003800000 */
[----:B------:R-:W2:Y:S04]  /*1d20*/  LDG.E R0, desc[UR42][R4.64] ;  /* 0x0000002a04007981 */ /* 0x000ea8000c1e1900 */
[----:B------:R-:W2:Y:S02]  /*1d30*/  LDG.E R25, desc[UR42][R4.64+0x4] ;  /* 0x0000042a04197981 */ /* 0x000ea4000c1e1900 */
[----:B--2---:R-:W-:-:S07]  /*1d40*/  IMAD.IADD R25, R25, 0x1, -R0 ;  /* 0x0000000119197824 */ /* 0x004fce00078e0a00 */
.L_x_593:
[----:B------:R-:W-:Y:S02]  /*1d50*/  ULDC.64 UR4, c[0x0][0xa10] ;  /* 0x0002840000047ab9 */ /* 0x000fe40000000a00 */
[----:B------:R-:W-:-:S04]  /*1d60*/  ISETP.NE.U32.AND P0, PT, RZ, UR4, PT ;  /* 0x00000004ff007c0c */ /* 0x000fc8000bf05070 */
[----:B------:R-:W-:Y:S01]  /*1d70*/  ISETP.NE.AND.EX P0, PT, RZ, UR5, PT, P0 ;  /* 0x00000005ff007c0c */ /* 0x000fe2000bf05300 */
[----:B------:R-:W-:Y:S02]  /*1d80*/  ULDC.64 UR4, c[0x0][0xa30] ;  /* 0x00028c0000047ab9 */ /* 0x000fe40000000a00 */
[----:B------:R-:W-:-:S10]  /*1d90*/  ISETP.NE.U32.AND P1, PT, RZ, UR4, PT ;  /* 0x00000004ff007c0c */ /* 0x000fd4000bf25070 */
[----:B0-----:R-:W0:Y:S01]  /*1da0*/  @P0 LDC.64 R4, c[0x0][0xa10] ;  /* 0x00028400ff040b82 */ /* 0x001e220000000a00 */
[----:B------:R-:W-:Y:S01]  /*1db0*/  ISETP.NE.AND.EX P1, PT, RZ, UR5, PT, P1 ;  /* 0x00000005ff007c0c */ /* 0x000fe2000bf25310 */
[----:B0-----:R-:W-:-:S05]  /*1dc0*/  @P0 IMAD.WIDE R4, R26, 0x4, R4 ;  /* 0x000000041a040825 */ /* 0x001fca00078e0204 */
[----:B------:R-:W2:Y:S04]  /*1dd0*/  @P0 LDG.E R0, desc[UR42][R4.64] ;  /* 0x0000002a04000981 */ /* 0x000ea8000c1e1900 */
[----:B------:R0:W2:Y:S01]  /*1de0*/  @P0 LDG.E R3, desc[UR42][R4.64+0x4] ;  /* 0x0000042a04030981 */ /* 0x0000a2000c1e1900 */
[----:B-----5:R-:W-:Y:S02]  /*1df0*/  IMAD.MOV.U32 R154, RZ, RZ, R25 ;  /* 0x000000ffff9a7224 */ /* 0x020fe400078e0019 */
[----:B0-----:R-:W-:-:S04]  /*1e00*/  @P1 IADD3 R4, P2, R28, UR4, RZ ;  /* 0x000000041c041c10 */ /* 0x001fc8000ff5e0ff */
[----:B------:R-:W-:-:S05]  /*1e10*/  @P1 IADD3.X R5, R27, UR5, RZ, P2, !PT ;  /* 0x000000051b051c10 */ /* 0x000fca00097fe4ff */
[----:B------:R0:W5:Y:S01]  /*1e20*/  @P1 LDG.E R154, desc[UR42][R4.64] ;  /* 0x0000002a049a1981 */ /* 0x000162000c1e1900 */
[----:B------:R-:W-:Y:S01]  /*1e30*/  LOP3.LUT R12, R9, 0xff, RZ, 0xc0, !PT ;  /* 0x000000ff090c7812 */ /* 0x000fe200078ec0ff */
[----:B------:R-:W-:Y:S01]  /*1e40*/  IMAD.IADD R11, R25, 0x1, -R8 ;  /* 0x00000001190b7824 */ /* 0x000fe200078e0a08 */
[----:B------:R-:W-:Y:S01]  /*1e50*/  SHF.R.U32.HI R6, RZ, 0x10, R9 ;  /* 0x00000010ff067819 */ /* 0x000fe20000011609 */
[----:B------:R-:W-:Y:S01]  /*1e60*/  BSSY B0, `(.L_x_594) ;  /* 0x000002b000007945 */ /* 0x000fe20003800000 */
[----:B------:R-:W-:Y:S01]  /*1e70*/  LOP3.LUT R18, R18, 0xfffffffb, RZ, 0xc0, !PT ;  /* 0xfffffffb12127812 */ /* 0x000fe200078ec0ff */
[----:B------:R0:W-:Y:S04]  /*1e80*/  STL [R1+0x38], R12 ;  /* 0x0000380c01007387 */ /* 0x0001e80000100800 */
[----:B------:R0:W-:Y:S01]  /*1e90*/  STL [R1+0x1c], R6 ;  /* 0x00001c0601007387 */ /* 0x0001e20000100800 */
[----:B--2---:R-:W-:-:S04]  /*1ea0*/  @P0 IMAD.IADD R36, R3, 0x1, -R0 ;  /* 0x0000000103240824 */ /* 0x004fc800078e0a00 */
[----:B------:R-:W-:-:S04]  /*1eb0*/  IMAD.IADD R152, R11, 0x1, R36 ;  /* 0x000000010b987824 */ /* 0x000fc800078e0224 */
[C---:B------:R-:W-:Y:S01]  /*1ec0*/  VIADD R0, R152.reuse, 0x3f ;  /* 0x0000003f98007836 */ /* 0x040fe20000000000 */
[----:B------:R-:W-:-:S04]  /*1ed0*/  ISETP.GE.AND P3, PT, R152, 0x1, PT ;  /* 0x000000019800780c */ /* 0x000fc80003f66270 */
[----:B------:R-:W-:-:S04]  /*1ee0*/  SHF.R.S32.HI R3, RZ, 0x1f, R0 ;  /* 0x0000001fff037819 */ /* 0x000fc80000011400 */
[----:B------:R-:W-:Y:S01]  /*1ef0*/  LEA.HI R3, R3, R0, RZ, 0x6 ;  /* 0x0000000003037211 */ /* 0x000fe200078f30ff */
[----:B------:R-:W-:-:S03]  /*1f00*/  IMAD.MOV.U32 R0, RZ, RZ, RZ ;  /* 0x000000ffff007224 */ /* 0x000fc600078e00ff */
[----:B------:R-:W-:Y:S02]  /*1f10*/  SHF.R.S32.HI R171, RZ, 0x6, R3 ;  /* 0x00000006ffab7819 */ /* 0x000fe40000011403 */
[----:B------:R-:W-:Y:S01]  /*1f20*/  @P3 LOP3.LUT R18, R18, 0x4, RZ, 0xfc, !PT ;  /* 0x0000000412123812 */ /* 0x000fe200078efcff */
[----:B0-----:R-:W-:Y:S06]  /*1f30*/  @!P3 BRA `(.L_x_595) ;  /* 0x000000000074b947 */ /* 0x001fec0003800000 */
[----:B------:R-:W-:Y:S01]  /*1f40*/  ISETP.NE.AND P0, PT, R6, RZ, PT ;  /* 0x000000ff0600720c */ /* 0x000fe20003f05270 */
[----:B------:R-:W-:-:S03]  /*1f50*/  ULDC UR4, c[0x0][0x9f0] ;  /* 0x00027c0000047ab9 */ /* 0x000fc60000000800 */
[----:B------:R-:W-:-:S04]  /*1f60*/  SEL R9, R6, UR4, P0 ;  /* 0x0000000406097c07 */ /* 0x000fc80008000000 */
[-C--:B------:R-:W-:Y:S02]  /*1f70*/  IABS R6, R9.reuse ;  /* 0x0000000900067213 */ /* 0x080fe40000000000 */
[----:B------:R-:W-:Y:S02]  /*1f80*/  IADD3 R0, R171, -0x1, R9 ;  /* 0xffffffffab007810 */ /* 0x000fe40007ffe009 */
[----:B------:R-:W0:Y:S01]  /*1f90*/  I2F.RP R3, R6 ;  /* 0x0000000600037306 */ /* 0x000e220000209400 */
[-C--:B------:R-:W-:Y:S02]  /*1fa0*/  IABS R10, R9.reuse ;  /* 0x00000009000a7213 */ /* 0x080fe40000000000 */
[----:B------:R-:W-:Y:S02]  /*1fb0*/  IABS R8, R0 ;  /* 0x0000000000087213 */ /* 0x000fe40000000000 */
[----:B------:R-:W-:-:S04]  /*1fc0*/  LOP3.LUT R0, R0, R9, RZ, 0x3c, !PT ;  /* 0x0000000900007212 */ /* 0x000fc800078e3cff */
[----:B------:R-:W-:Y:S01]  /*1fd0*/  ISETP.GE.AND P2, PT, R0, RZ, PT ;  /* 0x000000ff0000720c */ /* 0x000fe20003f46270 */
[----:B0-----:R-:W0:Y:S02]  /*1fe0*/  MUFU.RCP R3, R3 ;  /* 0x0000000300037308 */ /* 0x001e240000001000 */
[----:B0-----:R-:W-:Y:S02]  /*1ff0*/  VIADD R4, R3, 0xffffffe ;  /* 0x0ffffffe03047836 */ /* 0x001fe40000000000 */
[----:B------:R-:W-:-:S04]  /*2000*/  IMAD.MOV R3, RZ, RZ, -R10 ;  /* 0x000000ffff037224 */ /* 0x000fc800078e0a0a */
[----:B------:R0:W1:Y:S02]  /*2010*/  F2I.FTZ.U32.TRUNC.NTZ R5, R4 ;  /* 0x0000000400057305 */ /* 0x000064000021f000 */
[----:B0-----:R-:W-:Y:S02]  /*2020*/  IMAD.MOV.U32 R4, RZ, RZ, RZ ;  /* 0x000000ffff047224 */ /* 0x001fe400078e00ff */
[----:B-1----:R-:W-:-:S04]  /*2030*/  IMAD.MOV R7, RZ, RZ, -R5 ;  /* 0x000000ffff077224 */ /* 0x002fc800078e0a05 */
[----:B------:R-:W-:-:S04]  /*2040*/  IMAD R7, R7, R6, RZ ;  /* 0x0000000607077224 */ /* 0x000fc800078e02ff */
[----:B------:R-:W-:-:S06]  /*2050*/  IMAD.HI.U32 R5, R5, R7, R4 ;  /* 0x0000000705057227 */ /* 0x000fcc00078e0004 */
[----:B------:R-:W-:-:S04]  /*2060*/  IMAD.HI.U32 R5, R5, R8, RZ ;  /* 0x0000000805057227 */ /* 0x000fc800078e00ff */
        /* <DEDUP_REMOVED lines=10> */
.L_x_595:
[----:B------:R-:W-:Y:S05]  /*2110*/  BSYNC B0 ;  /* 0x0000000000007941 */ /* 0x000fea0003800000 */
.L_x_594:
[----:B------:R-:W-:Y:S01]  /*2120*/  IMAD R3, R12, R0, RZ ;  /* 0x000000000c037224 */ /* 0x000fe200078e02ff */
[----:B------:R-:W-:-:S04]  /*2130*/  PLOP3.LUT P2, PT, PT, PT, PT, 0x80, 0x0 ;  /* 0x000000000000781c */ /* 0x000fc80003f4f070 */
[C---:B------:R-:W-:Y:S01]  /*2140*/  VIADDMNMX R0, R3.reuse, R0, R171, PT ;  /* 0x0000000003007246 */ /* 0x040fe200038001ab */
[----:B------:R-:W-:-:S04]  /*2150*/  IMAD R3, R3, 0x40, -R11 ;  /* 0x0000004003037824 */ /* 0x000fc800078e0a0b */
[----:B------:R-:W-:Y:S01]  /*2160*/  IMAD R5, R0, 0x40, -R11 ;  /* 0x0000004000057824 */ /* 0x000fe200078e0a0b */
[----:B------:R-:W-:-:S04]  /*2170*/  VIMNMX R3, RZ, R3, !PT ;  /* 0x00000003ff037248 */ /* 0x000fc80007fe0100 */
[----:B------:R-:W-:Y:S02]  /*2180*/  VIMNMX R0, R5, R36, PT ;  /* 0x0000002405007248 */ /* 0x000fe40003fe0100 */
[----:B------:R-:W-:Y:S02]  /*2190*/  SHF.R.U32.HI R35, RZ, 0x6, R3 ;  /* 0x00000006ff237819 */ /* 0x000fe40000011603 */
[----:B------:R-:W-:-:S03]  /*21a0*/  ISETP.GT.AND P0, PT, R0, R3, PT ;  /* 0x000000030000720c */ /* 0x000fc60003f04270 */
[----:B------:R-:W-:-:S10]  /*21b0*/  IMAD.MOV.U32 R34, RZ, RZ, R35 ;  /* 0x000000ffff227224 */ /* 0x000fd400078e0023 */
[----:B------:R-:W-:-:S05]  /*21c0*/  @P0 VIADD R0, R0, 0x3f ;  /* 0x0000003f00000836 */ /* 0x000fca0000000000 */
[----:B------:R-:W-:-:S04]  /*21d0*/  @P0 SHF.R.S32.HI R3, RZ, 0x1f, R0 ;  /* 0x0000001fff030819 */ /* 0x000fc80000011400 */
[----:B------:R-:W-:-:S04]  /*21e0*/  @P0 LEA.HI R3, R3, R0, RZ, 0x6 ;  /* 0x0000000003030211 */ /* 0x000fc800078f30ff */
[----:B------:R-:W-:-:S04]  /*21f0*/  @P0 SHF.R.S32.HI R34, RZ, 0x6, R3 ;  /* 0x00000006ff220819 */ /* 0x000fc80000011403 */
[----:B------:R-:W-:-:S13]  /*2200*/  ISETP.GT.AND P0, PT, R34, R35, PT ;  /* 0x000000232200720c */ /* 0x000fda0003f04270 */
[----:B------:R-:W-:Y:S05]  /*2210*/  @!P0 BRA `(.L_x_596) ;  /* 0x0000002c00d48947 */ /* 0x000fea0003800000 */
[----:B------:R-:W-:Y:S01]  /*2220*/  VIADD R0, R2, 0x22400 ;  /* 0x0002240002007836 */ /* 0x000fe20000000000 */
[----:B------:R-:W-:Y:S04]  /*2230*/  BSSY B6, `(.L_x_597) ;  /* 0x0000013000067945 */ /* 0x000fe80003800000 */
[----:B------:R-:W-:-:S13]  /*2240*/  LOP3.LUT P0, RZ, R0, 0x3ff, RZ, 0xc0, !PT ;  /* 0x000003ff00ff7812 */ /* 0x000fda000780c0ff */
        /* <DEDUP_REMOVED lines=16> */
[----:B0----5:R-:W-:Y:S05]  /*2350*/  CALL.ABS.NOINC R14 ;  /* 0x000000000e007343 */ /* 0x021fea0003c00000 */
.L_x_598:
[----:B------:R-:W-:Y:S05]  /*2360*/  BSYNC B6 ;  /* 0x0000000000067941 */ /* 0x000fea0003800000 */
.L_x_597:
        /* <DEDUP_REMOVED lines=20> */
.L_x_600:
[----:B------:R-:W-:Y:S05]  /*24b0*/  BSYNC B6 ;  /* 0x0000000000067941 */ /* 0x000fea0003800000 */
.L_x_599:
[----:B------:R-:W-:Y:S01]  /*24c0*/  ULDC.64 UR4, c[0x0][0x9f8] ;  /* 0x00027e0000047ab9 */ /* 0x000fe20000000a00 */
[----:B------:R-:W-:Y:S01]  /*24d0*/  IMAD.MOV.U32 R0, RZ, RZ, R26 ;  /* 0x000000ffff007224 */ /* 0x000fe200078e001a */
[----:B------:R-:W-:Y:S01]  /*24e0*/  ISETP.NE.U32.AND P0, PT, RZ, UR4, PT ;  /* 0x00000004ff007c0c */ /* 0x000fe2000bf05070 */
[----:B------:R-:W0:Y:S01]  /*24f0*/  S2R R3, SR_TID.X ;  /* 0x0000000000037919 */ /* 0x000e220000002100 */
[----:B------:R-:W1:Y:S02]  /*2500*/  LDC.64 R6, c[0x0][0x3f8] ;  /* 0x0000fe00ff067b82 */ /* 0x000e640000000a00 */
[----:B------:R-:W-:-:S06]  /*2510*/  ISETP.NE.AND.EX P0, PT, RZ, UR5, PT, P0 ;  /* 0x00000005ff007c0c */ /* 0x000fcc000bf05300 */
[----:B------:R-:W2:Y:S07]  /*2520*/  LDC R45, c[0x0][0x3f4] ;  /* 0x0000fd00ff2d7b82 */ /* 0x000eae0000000800 */
[----:B------:R-:W-:Y:S02]  /*2530*/  @P0 IADD3 R4, P1, R28, UR4, RZ ;  /* 0x000000041c040c10 */ /* 0x000fe4000ff3e0ff */
[----:B------:R-:W-:Y:S02]  /*2540*/  SHF.R.S32.HI R9, RZ, 0x1f, R186 ;  /* 0x0000001fff097819 */ /* 0x000fe400000114ba */
[----:B------:R-:W-:Y:S01]  /*2550*/  SHF.R.S32.HI R189, RZ, 0x1f, R188 ;  /* 0x0000001fffbd7819 */ /* 0x000fe200000114bc */
[----:B------:R-:W3:Y:S01]  /*2560*/  S2R R44, SR_TID.X ;  /* 0x00000000002c7919 */ /* 0x000ee20000002100 */
[----:B------:R-:W-:Y:S01]  /*2570*/  @P0 IADD3.X R5, R27, UR5, RZ, P1, !PT ;  /* 0x000000051b050c10 */ /* 0x000fe20008ffe4ff */
[----:B------:R-:W-:Y:S01]  /*2580*/  IMAD.SHL.U32 R40, R191, 0x40, RZ ;  /* 0x00000040bf287824 */ /* 0x000fe200078e00ff */
[----:B------:R-:W-:-:S03]  /*2590*/  ULDC UR4, c[0x0][0x2f4] ;  /* 0x0000bd0000047ab9 */ /* 0x000fc60000000800 */
[----:B------:R4:W3:Y:S01]  /*25a0*/  @P0 LDG.E R0, desc[UR42][R4.64] ;  /* 0x0000002a04000981 */ /* 0x0008e2000c1e1900 */
[-C--:B-1----:R-:W-:Y:S01]  /*25b0*/  IMAD.WIDE.U32 R20, R186, R6.reuse, R188 ;  /* 0x00000006ba147225 */ /* 0x082fe200078e00bc */
[----:B------:R-:W-:Y:S02]  /*25c0*/  LOP3.LUT R40, R40, 0x1c0, RZ, 0xc0, !PT ;  /* 0x000001c028287812 */ /* 0x000fe400078ec0ff */
[----:B------:R-:W-:Y:S01]  /*25d0*/  ISETP.GE.AND P1, PT, R22, UR4, PT ;  /* 0x0000000416007c0c */ /* 0x000fe2000bf26270 */
[----:B0-----:R-:W-:Y:S01]  /*25e0*/  VIADD R8, R3, 0xffffff80 ;  /* 0xffffff8003087836 */ /* 0x001fe20000000000 */
[----:B--2---:R-:W-:Y:S01]  /*25f0*/  ISETP.GE.AND P2, PT, R16, R45, PT ;  /* 0x0000002d1000720c */ /* 0x004fe20003f46270 */
[-C--:B------:R-:W-:Y:S01]  /*2600*/  IMAD R3, R9, R6.reuse, RZ ;  /* 0x0000000609037224 */ /* 0x080fe200078e02ff */
[----:B------:R-:W-:Y:S01]  /*2610*/  SHF.R.U32.HI R42, RZ, 0x3, R40 ;  /* 0x00000003ff2a7819 */ /* 0x000fe20000011628 */
[----:B------:R-:W-:Y:S01]  /*2620*/  IMAD.WIDE.U32 R28, R186, R6, R16 ;  /* 0x00000006ba1c7225 */ /* 0x000fe200078e0010 */
[----:B----4-:R-:W0:Y:S01]  /*2630*/  LDC.64 R4, c[0x0][0x408] ;  /* 0x00010200ff047b82 */ /* 0x010e220000000a00 */
[----:B------:R-:W-:-:S02]  /*2640*/  SHF.R.S32.HI R13, RZ, 0x1f, R8 ;  /* 0x0000001fff0d7819 */ /* 0x000fc40000011408 */
[----:B------:R-:W-:Y:S01]  /*2650*/  IMAD R11, R186, R7, R3 ;  /* 0x00000007ba0b7224 */ /* 0x000fe200078e0203 */
[----:B------:R-:W-:Y:S01]  /*2660*/  LOP3.LUT R18, R18, 0xfffffffe, RZ, 0xc0, !PT ;  /* 0xfffffffe12127812 */ /* 0x000fe200078ec0ff */
[----:B------:R-:W-:Y:S01]  /*2670*/  IMAD.IADD R3, R24, 0x1, R25 ;  /* 0x0000000118037824 */ /* 0x000fe200078e0219 */
[----:B------:R-:W-:Y:S01]  /*2680*/  LEA.HI R13, R13, R8, RZ, 0x2 ;  /* 0x000000080d0d7211 */ /* 0x000fe200078f10ff */
[----:B------:R-:W-:Y:S01]  /*2690*/  IMAD.IADD R21, R21, 0x1, R11 ;  /* 0x0000000115157824 */ /* 0x000fe200078e020b */
[----:B------:R-:W-:Y:S01]  /*26a0*/  SHF.L.U64.HI R38, R6, 0x6, R7 ;  /* 0x0000000606267819 */ /* 0x000fe20000010207 */
[----:B------:R-:W-:Y:S01]  /*26b0*/  IMAD.IADD R29, R11, 0x1, R29 ;  /* 0x000000010b1d7824 */ /* 0x000fe200078e021d */
[----:B------:R-:W-:Y:S01]  /*26c0*/  LOP3.LUT R13, R13, 0xfffffffc, RZ, 0xc0, !PT ;  /* 0xfffffffc0d0d7812 */ /* 0x000fe200078ec0ff */
[-C--:B-----5:R-:W-:Y:S01]  /*26d0*/  IMAD.WIDE.U32 R20, R154, R6.reuse, R20 ;  /* 0x000000069a147225 */ /* 0x0a0fe200078e0014 */
[----:B------:R-:W-:Y:S02]  /*26e0*/  SHF.R.S32.HI R11, RZ, 0x1f, R154 ;  /* 0x0000001fff0b7819 */ /* 0x000fe4000001149a */
[----:B------:R-:W-:Y:S01]  /*26f0*/  @P2 LOP3.LUT R18, R18, 0x1, RZ, 0xfc, !PT ;  /* 0x0000000112122812 */ /* 0x000fe200078efcff */
[----:B------:R-:W-:Y:S01]  /*2700*/  IMAD.IADD R47, R8, 0x1, -R13 ;  /* 0x00000001082f7824 */ /* 0x000fe200078e0a0d */
[----:B------:R-:W-:Y:S01]  /*2710*/  ISETP.GE.AND P0, PT, R16, UR4, PT ;  /* 0x0000000410007c0c */ /* 0x000fe2000bf06270 */
[-C--:B------:R-:W-:Y:S01]  /*2720*/  IMAD R10, R11, R6.reuse, RZ ;  /* 0x000000060b0a7224 */ /* 0x080fe200078e02ff */
[----:B------:R-:W-:Y:S01]  /*2730*/  LOP3.LUT R18, R18, 0xfffffffd, RZ, 0xc0, !PT ;  /* 0xfffffffd12127812 */ /* 0x000fe200078ec0ff */
[----:B------:R-:W-:Y:S01]  /*2740*/  IMAD.WIDE.U32 R28, R154, R6, R28 ;  /* 0x000000069a1c7225 */ /* 0x000fe200078e001c */
[----:B---3--:R-:W-:-:S02]  /*2750*/  LEA.HI R44, R44, 0x8, RZ, 0x19 ;  /* 0x000000082c2c7811 */ /* 0x008fc400078fc8ff */
[----:B------:R-:W-:Y:S01]  /*2760*/  @P1 LOP3.LUT R18, R18, 0x2, RZ, 0xfc, !PT ;  /* 0x0000000212121812 */ /* 0x000fe200078efcff */
[----:B------:R-:W-:Y:S01]  /*2770*/  IMAD R49, R154, R7, R10 ;  /* 0x000000079a317224 */ /* 0x000fe200078e020a */
[----:B0-----:R-:W-:Y:S01]  /*2780*/  SHF.L.U64.HI R41, R4, 0x6, R5 ;  /* 0x0000000604297819 */ /* 0x001fe20000010205 */
[-C--:B------:R-:W-:Y:S02]  /*2790*/  IMAD R9, R9, R4.reuse, RZ ;  /* 0x0000000409097224 */ /* 0x080fe400078e02ff */
[-C--:B------:R-:W-:Y:S02]  /*27a0*/  IMAD R11, R11, R4.reuse, RZ ;  /* 0x000000040b0b7224 */ /* 0x080fe400078e02ff */
[-C--:B------:R-:W-:Y:S01]  /*27b0*/  IMAD R13, R186, R5.reuse, R9 ;  /* 0x00000005ba0d7224 */ /* 0x080fe200078e0209 */
[----:B------:R-:W-:Y:S01]  /*27c0*/  SEL R9, R45, RZ, P2 ;  /* 0x000000ff2d097207 */ /* 0x000fe20001000000 */
[----:B------:R-:W-:Y:S01]  /*27d0*/  IMAD R11, R154, R5, R11 ;  /* 0x000000059a0b7224 */ /* 0x000fe200078e020b */
[----:B------:R-:W-:Y:S01]  /*27e0*/  LOP3.LUT R5, R40, 0x18, R16, 0xf8, !PT ;  /* 0x0000001828057812 */ /* 0x000fe200078ef810 */
[----:B------:R-:W-:-:S03]  /*27f0*/  IMAD.WIDE.U32 R30, R186, R4, R188 ;  /* 0x00000004ba1e7225 */ /* 0x000fc600078e00bc */
[----:B------:R-:W-:Y:S01]  /*2800*/  LOP3.LUT R5, R5, R42, RZ, 0x3c, !PT ;  /* 0x0000002a05057212 */ /* 0x000fe200078e3cff */
[----:B------:R-:W-:Y:S02]  /*2810*/  IMAD.IADD R9, R16, 0x1, R9 ;  /* 0x0000000110097824 */ /* 0x000fe400078e0209 */
[----:B------:R-:W-:-:S03]  /*2820*/  IMAD.WIDE.U32 R32, R186, R4, R16 ;  /* 0x00000004ba207225 */ /* 0x000fc600078e0010 */
[----:B------:R-:W-:Y:S01]  /*2830*/  SHF.R.S32.HI R8, RZ, 0x1f, R9 ;  /* 0x0000001fff087819 */ /* 0x000fe20000011409 */
[----:B------:R-:W-:Y:S02]  /*2840*/  IMAD R46, R198, 0x200, R5 ;  /* 0x00000200c62e7824 */ /* 0x000fe400078e0205 */
[----:B------:R-:W-:Y:S01]  /*2850*/  IMAD.IADD R31, R31, 0x1, R13 ;  /* 0x000000011f1f7824 */ /* 0x000fe200078e020d */
[----:B------:R-:W-:Y:S01]  /*2860*/  LEA.HI R37, R8, R9, RZ, 0x3 ;  /* 0x0000000908257211 */ /* 0x000fe200078f18ff */
[----:B------:R-:W-:Y:S02]  /*2870*/  IMAD.IADD R33, R13, 0x1, R33 ;  /* 0x000000010d217824 */ /* 0x000fe400078e0221 */
[-C--:B------:R-:W-:Y:S01]  /*2880*/  IMAD.WIDE.U32 R30, R154, R4.reuse, R30 ;  /* 0x000000049a1e7225 */ /* 0x080fe200078e001e */
[----:B------:R-:W-:Y:S02]  /*2890*/  LOP3.LUT R5, R40, 0x38, R37, 0xf8, !PT ;  /* 0x0000003828057812 */ /* 0x000fe400078ef825 */
[----:B------:R-:W-:Y:S01]  /*28a0*/  LOP3.LUT R51, R37, 0xfffffff8, RZ, 0xc0, !PT ;  /* 0xfffffff825337812 */ /* 0x000fe200078ec0ff */
[----:B------:R-:W-:Y:S01]  /*28b0*/  IMAD.WIDE.U32 R32, R154, R4, R32 ;  /* 0x000000049a207225 */ /* 0x000fe200078e0020 */
[----:B------:R-:W-:-:S02]  /*28c0*/  LOP3.LUT R5, R5, R42, RZ, 0x3c, !PT ;  /* 0x0000002a05057212 */ /* 0x000fc400078e3cff */
[----:B------:R-:W-:Y:S01]  /*28d0*/  SHF.R.S32.HI R54, RZ, 0x1f, R51 ;  /* 0x0000001fff367819 */ /* 0x000fe20000011433 */
[----:B------:R-:W-:Y:S02]  /*28e0*/  IMAD.IADD R48, R21, 0x1, R49 ;  /* 0x0000000115307824 */ /* 0x000fe400078e0231 */
[----:B------:R-:W-:Y:S02]  /*28f0*/  IMAD.SHL.U32 R39, R6, 0x40, RZ ;  /* 0x0000004006277824 */ /* 0x000fe400078e00ff */
[----:B------:R-:W-:Y:S02]  /*2900*/  IMAD.SHL.U32 R43, R4, 0x40, RZ ;  /* 0x00000040042b7824 */ /* 0x000fe400078e00ff */
[----:B------:R-:W-:Y:S02]  /*2910*/  IMAD.SHL.U32 R45, R45, 0x2, RZ ;  /* 0x000000022d2d7824 */ /* 0x000fe400078e00ff */
[----:B------:R-:W-:Y:S02]  /*2920*/  IMAD R47, R47, 0x40, R186 ;  /* 0x000000402f2f7824 */ /* 0x000fe400078e02ba */
[----:B------:R-:W-:-:S02]  /*2930*/  IMAD.IADD R49, R49, 0x1, R29 ;  /* 0x0000000131317824 */ /* 0x000fc400078e021d */
[----:B------:R-:W-:Y:S02]  /*2940*/  IMAD.IADD R50, R31, 0x1, R11 ;  /* 0x000000011f327824 */ /* 0x000fe400078e020b */
[----:B------:R-:W-:Y:S02]  /*2950*/  IMAD.IADD R52, R11, 0x1, R33 ;  /* 0x000000010b347824 */ /* 0x000fe400078e0221 */
[----:B------:R-:W-:Y:S01]  /*2960*/  IMAD R55, R198, 0x200, R5 ;  /* 0x00000200c6377824 */ /* 0x000fe200078e0205 */
[----:B------:R-:W-:-:S07]  /*2970*/  SHF.R.S32.HI R53, RZ, 0x1f, R0 ;  /* 0x0000001fff357819 */ /* 0x000fce0000011400 */
.L_x_633:
[----:B0-----:R-:W0:Y:S01]  /*2980*/  LDC R60, c[0x0][0x430] ;  /* 0x00010c00ff3c7b82 */ /* 0x001e220000000800 */
[----:B------:R-:W-:Y:S02]  /*2990*/  VIADD R34, R34, 0xffffffff ;  /* 0xffffffff22227836 */ /* 0x000fe40000000000 */
[----:B------:R-:W-:Y:S02]  /*29a0*/  IMAD.MOV.U32 R59, RZ, RZ, RZ ;  /* 0x000000ffff3b7224 */ /* 0x000fe400078e00ff */
[----:B------:R-:W-:-:S03]  /*29b0*/  IMAD R4, R34, 0x40, R47 ;  /* 0x0000004022047824 */ /* 0x000fc600078e022f */
[----:B-1----:R-:W1:Y:S01]  /*29c0*/  LDC R68, c[0x0][0x3f4] ;  /* 0x0000fd00ff447b82 */ /* 0x002e620000000800 */
[----:B------:R-:W-:Y:S01]  /*29d0*/  IMAD.IADD R12, R3, 0x1, R4 ;  /* 0x00000001030c7824 */ /* 0x000fe200078e0204 */
[----:B------:R-:W-:-:S03]  /*29e0*/  ISETP.GE.AND P1, PT, R4, R36, PT ;  /* 0x000000240400720c */ /* 0x000fc60003f26270 */
[----:B------:R-:W-:Y:S01]  /*29f0*/  IMAD.MOV.U32 R8, RZ, RZ, R12 ;  /* 0x000000ffff087224 */ /* 0x000fe200078e000c */
[----:B------:R-:W-:Y:S02]  /*2a00*/  ISETP.GT.OR P1, PT, R47, 0x3f, P1 ;  /* 0x0000003f2f00780c */ /* 0x000fe40000f24670 */
[----:B0-----:R-:W-:-:S11]  /*2a10*/  ISETP.NE.AND P2, PT, R60, 0x1, PT ;  /* 0x000000013c00780c */ /* 0x001fd60003f45270 */
[----:B------:R-:W0:Y:S08]  /*2a20*/  @!P1 LDC.64 R6, c[0x0][0x428] ;  /* 0x00010a00ff069b82 */ /* 0x000e300000000a00 */
[----:B--2---:R-:W2:Y:S08]  /*2a30*/  @!P1 LDC.64 R4, c[0x0][0x418] ;  /* 0x00010600ff049b82 */ /* 0x004eb00000000a00 */
[----:B---3--:R-:W3:Y:S08]  /*2a40*/  @P2 LDC R9, c[0x0][0x434] ;  /* 0x00010d00ff092b82 */ /* 0x008ef00000000800 */
[----:B------:R-:W4:Y:S01]  /*2a50*/  @P2 LDC R10, c[0x0][0x438] ;  /* 0x00010e00ff0a2b82 */ /* 0x000f220000000800 */
[----:B---3--:R-:W-:-:S05]  /*2a60*/  @P2 IMAD.HI.U32 R9, R12, R9, RZ ;  /* 0x000000090c092227 */ /* 0x008fca00078e00ff */
[----:B----4-:R-:W-:Y:S01]  /*2a70*/  @P2 SHF.R.U32.HI R8, RZ, R10, R9 ;  /* 0x0000000aff082219 */ /* 0x010fe20000011609 */
[----:B0-----:R-:W-:-:S03]  /*2a80*/  @!P1 IMAD R10, R53, R6, RZ ;  /* 0x00000006350a9224 */ /* 0x001fc600078e02ff */
[----:B------:R-:W-:Y:S01]  /*2a90*/  @!P1 SHF.R.S32.HI R9, RZ, 0x1f, R8 ;  /* 0x0000001fff099819 */ /* 0x000fe20000011408 */
[C---:B------:R-:W-:Y:S02]  /*2aa0*/  @!P1 IMAD R11, R0.reuse, R7, R10 ;  /* 0x00000007000b9224 */ /* 0x040fe400078e020a */
[----:B------:R-:W-:-:S04]  /*2ab0*/  @!P1 IMAD.WIDE.U32 R6, R0, R6, R8 ;  /* 0x0000000600069225 */ /* 0x000fc800078e0008 */
[----:B------:R-:W-:Y:S01]  /*2ac0*/  @!P1 IMAD.IADD R7, R7, 0x1, R11 ;  /* 0x0000000107079824 */ /* 0x000fe200078e020b */
[----:B--2---:R-:W-:-:S04]  /*2ad0*/  @!P1 LEA R4, P2, R6, R4, 0x2 ;  /* 0x0000000406049211 */ /* 0x004fc800078410ff */
[----:B------:R-:W-:Y:S02]  /*2ae0*/  @!P1 LEA.HI.X R5, R6, R5, R7, 0x2, P2 ;  /* 0x0000000506059211 */ /* 0x000fe400010f1407 */
[----:B-1----:R-:W-:Y:S01]  /*2af0*/  ISETP.GE.AND P2, PT, R68, 0x1, PT ;  /* 0x000000014400780c */ /* 0x002fe20003f46270 */
[----:B------:R-:W-:Y:S02]  /*2b00*/  IMAD.MOV R7, RZ, RZ, -R8 ;  /* 0x000000ffff077224 */ /* 0x000fe400078e0a08 */
[----:B------:R-:W-:Y:S01]  /*2b10*/  IMAD.SHL.U32 R64, R23, 0x1000, RZ ;  /* 0x0000100017407824 */ /* 0x000fe200078e00ff */
[----:B------:R-:W-:Y:S05]  /*2b20*/  YIELD ;  /* 0x0000000000007946 */ /* 0x000fea0003800000 */
[----:B------:R-:W-:Y:S01]  /*2b30*/  IMAD R60, R60, R7, R12 ;  /* 0x000000073c3c7224 */ /* 0x000fe200078e020c */
[----:B------:R-:W-:Y:S01]  /*2b40*/  BSSY B0, `(.L_x_601) ;  /* 0x00001ba000007945 */ /* 0x000fe20003800000 */
[----:B------:R-:W-:Y:S01]  /*2b50*/  IMAD.IADD R7, R46, 0x1, R64 ;  /* 0x000000012e077824 */ /* 0x000fe200078e0240 */
[----:B------:R0:W5:Y:S01]  /*2b60*/  @!P1 LDG.E R59, desc[UR42][R4.64] ;  /* 0x0000002a043b9981 */ /* 0x000162000c1e1900 */
[----:B------:R-:W-:-:S02]  /*2b70*/  ISETP.GT.AND P1, PT, R34, R35, PT ;  /* 0x000000232200720c */ /* 0x000fc40003f24270 */
[----:B------:R-:W-:Y:S01]  /*2b80*/  IMAD R66, R7, 0x2, R2 ;  /* 0x0000000207427824 */ /* 0x000fe200078e0202 */
[----:B------:R-:W-:Y:S10]  /*2b90*/  @!P2 BRA `(.L_x_602) ;  /* 0x0000001400fca947 */ /* 0x000ff40003800000 */
[----:B------:R-:W-:Y:S01]  /*2ba0*/  SHF.R.S32.HI R62, RZ, 0x1f, R60 ;  /* 0x0000001fff3e7819 */ /* 0x000fe2000001143c */
[----:B------:R-:W-:Y:S01]  /*2bb0*/  ULDC.64 UR4, c[0x0][0x300] ;  /* 0x0000c00000047ab9 */ /* 0x000fe20000000a00 */
[----:B-----5:R-:W-:Y:S01]  /*2bc0*/  SHF.R.S32.HI R61, RZ, 0x1f, R59 ;  /* 0x0000001fff3d7819 */ /* 0x020fe2000001143b */
[----:B0-----:R-:W-:Y:S01]  /*2bd0*/  IMAD.WIDE.U32 R4, R60, UR4, RZ ;  /* 0x000000043c047c25 */ /* 0x001fe2000f8e00ff */
[----:B------:R-:W-:Y:S01]  /*2be0*/  ULDC.U8 UR8, c[0x0][0x410] ;  /* 0x0001040000087ab9 */ /* 0x000fe20000000000 */
[----:B------:R-:W-:Y:S01]  /*2bf0*/  SHF.R.S32.HI R12, RZ, 0x1f, R34 ;  /* 0x0000001fff0c7819 */ /* 0x000fe20000011422 */
[----:B------:R-:W-:Y:S01]  /*2c00*/  ULDC.64 UR6, c[0x0][0x2e8] ;  /* 0x0000ba0000067ab9 */ /* 0x000fe20000000a00 */
[----:B------:R-:W-:Y:S01]  /*2c10*/  IMAD R7, R62, UR4, RZ ;  /* 0x000000043e077c24 */ /* 0x000fe2000f8e02ff */
[----:B------:R-:W-:Y:S01]  /*2c20*/  ISETP.NE.AND P2, PT, RZ, UR8, PT ;  /* 0x00000008ff007c0c */ /* 0x000fe2000bf45270 */
[----:B------:R-:W-:Y:S02]  /*2c30*/  IMAD R8, R38, R34, RZ ;  /* 0x0000002226087224 */ /* 0x000fe400078e02ff */
[----:B------:R-:W-:Y:S01]  /*2c40*/  IMAD R7, R60, UR5, R7 ;  /* 0x000000053c077c24 */ /* 0x000fe2000f8e0207 */
[----:B------:R-:W-:Y:S01]  /*2c50*/  ULDC.64 UR4, c[0x0][0x310] ;  /* 0x0000c40000047ab9 */ /* 0x000fe20000000a00 */
[----:B------:R-:W-:-:S02]  /*2c60*/  IMAD R9, R12, R39, R8 ;  /* 0x000000270c097224 */ /* 0x000fc400078e0208 */
[----:B------:R-:W-:Y:S02]  /*2c70*/  IMAD R6, R61, UR4, RZ ;  /* 0x000000043d067c24 */ /* 0x000fe4000f8e02ff */
[----:B------:R-:W-:Y:S02]  /*2c80*/  IMAD.IADD R5, R5, 0x1, R7 ;  /* 0x0000000105057824 */ /* 0x000fe400078e0207 */
[C---:B------:R-:W-:Y:S02]  /*2c90*/  IMAD R7, R59.reuse, UR5, R6 ;  /* 0x000000053b077c24 */ /* 0x040fe4000f8e0206 */
[----:B------:R-:W-:Y:S01]  /*2ca0*/  IMAD.WIDE.U32 R4, R59, UR4, R4 ;  /* 0x000000043b047c25 */ /* 0x000fe2000f8e0004 */
[----:B------:R-:W-:-:S03]  /*2cb0*/  ULDC.64 UR4, c[0x0][0x308] ;  /* 0x0000c20000047ab9 */ /* 0x000fc60000000a00 */
[----:B------:R-:W-:Y:S02]  /*2cc0*/  IMAD.IADD R5, R5, 0x1, R7 ;  /* 0x0000000105057824 */ /* 0x000fe400078e0207 */
[----:B------:R-:W-:-:S04]  /*2cd0*/  IMAD.WIDE.U32 R6, R184, UR4, R4 ;  /* 0x00000004b8067c25 */ /* 0x000fc8000f8e0004 */
[----:B------:R-:W-:Y:S01]  /*2ce0*/  IMAD R13, R184, UR5, R7 ;  /* 0x00000005b80d7c24 */ /* 0x000fe2000f8e0207 */
[----:B------:R-:W-:Y:S01]  /*2cf0*/  LEA R67, P3, R6, UR6, 0x1 ;  /* 0x0000000606437c11 */ /* 0x000fe2000f8608ff */
[----:B------:R-:W-:-:S03]  /*2d00*/  IMAD.WIDE.U32 R4, R39, R34, RZ ;  /* 0x0000002227047225 */ /* 0x000fc600078e00ff */
[----:B------:R-:W-:Y:S01]  /*2d10*/  LEA.HI.X R13, R6, UR7, R13, 0x1, P3 ;  /* 0x00000007060d7c11 */ /* 0x000fe200098f0c0d */
[----:B------:R-:W-:Y:S01]  /*2d20*/  IMAD.IADD R10, R5, 0x1, R9 ;  /* 0x00000001050a7824 */ /* 0x000fe200078e0209 */
[----:B------:R-:W-:Y:S07]  /*2d30*/  @!P2 BRA `(.L_x_603) ;  /* 0x0000000800c4a947 */ /* 0x000fee0003800000 */
[----:B------:R-:W-:Y:S01]  /*2d40*/  IMAD R63, R34, -0x40, R36 ;  /* 0xffffffc0223f7824 */ /* 0x000fe200078e0224 */
[----:B------:R-:W-:Y:S01]  /*2d50*/  BSSY B1, `(.L_x_604) ;  /* 0x000001e000017945 */ /* 0x000fe20003800000 */
[----:B------:R-:W-:Y:S02]  /*2d60*/  CS2R R8, SRZ ;  /* 0x0000000000087805 */ /* 0x000fe4000001ff00 */
[----:B------:R-:W-:Y:S02]  /*2d70*/  CS2R R26, SRZ ;  /* 0x00000000001a7805 */ /* 0x000fe4000001ff00 */
[----:B------:R-:W-:Y:S02]  /*2d80*/  CS2R R24, SRZ ;  /* 0x0000000000187805 */ /* 0x000fe4000001ff00 */
[----:B------:R-:W-:Y:S02]  /*2d90*/  VIMNMX R63, R63, 0x40, PT ;  /* 0x000000403f3f7848 */ /* 0x000fe40003fe0100 */
[----:B------:R-:W-:-:S02]  /*2da0*/  CS2R R56, SRZ ;  /* 0x0000000000387805 */ /* 0x000fc4000001ff00 */
[----:B------:R-:W-:-:S13]  /*2db0*/  ISETP.GE.AND P2, PT, R186, R63, PT ;  /* 0x0000003fba00720c */ /* 0x000fda0003f46270 */
[----:B------:R-:W-:Y:S05]  /*2dc0*/  @P2 BRA `(.L_x_605) ;  /* 0x0000000000582947 */ /* 0x000fea0003800000 */
[----:B------:R-:W-:Y:S01]  /*2dd0*/  IMAD R6, R41, R34, RZ ;  /* 0x0000002229067224 */ /* 0x000fe200078e02ff */
[----:B------:R-:W-:Y:S01]  /*2de0*/  IADD3 R8, P3, R20, R4, RZ ;  /* 0x0000000414087210 */ /* 0x000fe20007f7e0ff */
[----:B------:R-:W-:Y:S01]  /*2df0*/  IMAD.MOV.U32 R4, RZ, RZ, R30 ;  /* 0x000000ffff047224 */ /* 0x000fe200078e001e */
[----:B------:R-:W-:Y:S01]  /*2e00*/  ULDC.64 UR6, c[0x0][0x400] ;  /* 0x0001000000067ab9 */ /* 0x000fe20000000a00 */
[----:B------:R-:W-:Y:S01]  /*2e10*/  IMAD.MOV.U32 R5, RZ, RZ, R50 ;  /* 0x000000ffff057224 */ /* 0x000fe200078e0032 */
[----:B------:R-:W-:Y:S01]  /*2e20*/  ULDC.64 UR4, c[0x0][0x3e8] ;  /* 0x0000fa0000047ab9 */ /* 0x000fe20000000a00 */
[-C--:B------:R-:W-:Y:S02]  /*2e30*/  IMAD R11, R12, R43.reuse, R6 ;  /* 0x0000002b0c0b7224 */ /* 0x080fe400078e0206 */
[----:B------:R-:W-:-:S04]  /*2e40*/  IMAD.WIDE.U32 R6, R34, R43, R4 ;  /* 0x0000002b22067225 */ /* 0x000fc800078e0004 */
[----:B------:R-:W-:Y:S01]  /*2e50*/  IMAD.X R9, R10, 0x1, R48, P3 ;  /* 0x000000010a097824 */ /* 0x000fe200018e0630 */
[----:B------:R-:W-:Y:S01]  /*2e60*/  LEA R4, P3, R6, UR6, 0x1 ;  /* 0x0000000606047c11 */ /* 0x000fe2000f8608ff */
[----:B------:R-:W-:-:S05]  /*2e70*/  IMAD.IADD R5, R7, 0x1, R11 ;  /* 0x0000000107057824 */ /* 0x000fca00078e020b */
[----:B------:R-:W-:Y:S02]  /*2e80*/  LEA.HI.X R5, R6, UR7, R5, 0x1, P3 ;  /* 0x0000000706057c11 */ /* 0x000fe400098f0c05 */
[----:B------:R-:W-:-:S04]  /*2e90*/  LEA R6, P3, R8, UR4, 0x1 ;  /* 0x0000000408067c11 */ /* 0x000fc8000f8608ff */
[----:B------:R-:W-:Y:S02]  /*2ea0*/  LEA.HI.X R7, R8, UR5, R9, 0x1, P3 ;  /* 0x0000000508077c11 */ /* 0x000fe400098f0c09 */
[----:B------:R-:W-:Y:S02]  /*2eb0*/  ISETP.GE.AND P3, PT, R188, R68, PT ;  /* 0x00000044bc00720c */ /* 0x000fe40003f66270 */
[----:B------:R-:W-:Y:S02]  /*2ec0*/  CS2R R8, SRZ ;  /* 0x0000000000087805 */ /* 0x000fe4000001ff00 */
[----:B------:R-:W-:-:S09]  /*2ed0*/  CS2R R24, SRZ ;  /* 0x0000000000187805 */ /* 0x000fd2000001ff00 */
[----:B------:R0:W5:Y:S04]  /*2ee0*/  @!P3 LDG.E.64 R26, desc[UR42][R6.64] ;  /* 0x0000002a061ab981 */ /* 0x000168000c1e1b00 */
[----:B------:R0:W5:Y:S01]  /*2ef0*/  @!P3 LDG.E.64 R56, desc[UR42][R4.64] ;  /* 0x0000002a0438b981 */ /* 0x000162000c1e1b00 */
[----:B------:R-:W-:-:S13]  /*2f00*/  ISETP.GE.AND P3, PT, R194, R68, PT ;  /* 0x00000044c200720c */ /* 0x000fda0003f66270 */
[----:B------:R0:W5:Y:S04]  /*2f10*/  @!P3 LDG.E.64 R8, desc[UR42][R6.64+0x20] ;  /* 0x0000202a0608b981 */ /* 0x000168000c1e1b00 */
[----:B------:R0:W5:Y:S02]  /*2f20*/  @!P3 LDG.E.64 R24, desc[UR42][R4.64+0x20] ;  /* 0x0000202a0418b981 */ /* 0x000164000c1e1b00 */
.L_x_605:
[----:B------:R-:W-:Y:S05]  /*2f30*/  BSYNC B1 ;  /* 0x0000000000017941 */ /* 0x000fea0003800000 */
.L_x_604:
[----:B------:R-:W-:Y:S01]  /*2f40*/  UISETP.NE.AND UP0, UPT, UR37, 0x3, UPT ;  /* 0x000000032500788c */ /* 0x000fe2000bf05270 */
[----:B0----5:R-:W-:Y:S02]  /*2f50*/  IMAD.MOV.U32 R4, RZ, RZ, R8 ;  /* 0x000000ffff047224 */ /* 0x021fe400078e0008 */
[----:B------:R-:W-:Y:S02]  /*2f60*/  IMAD.MOV.U32 R5, RZ, RZ, R9 ;  /* 0x000000ffff057224 */ /* 0x000fe400078e0009 */
[----:B------:R-:W-:Y:S01]  /*2f70*/  IMAD.MOV.U32 R6, RZ, RZ, R26 ;  /* 0x000000ffff067224 */ /* 0x000fe200078e001a */
[----:B------:R-:W-:Y:S01]  /*2f80*/  PLOP3.LUT P3, PT, PT, PT, UP0, 0x80, 0x0 ;  /* 0x000000000000781c */ /* 0x000fe20003f6f008 */
[----:B------:R-:W-:Y:S01]  /*2f90*/  IMAD.MOV.U32 R7, RZ, RZ, R57 ;  /* 0x000000ffff077224 */ /* 0x000fe200078e0039 */
[----:B------:R-:W-:Y:S01]  /*2fa0*/  PRMT R71, R5, 0x5410, R4 ;  /* 0x0000541005477816 */ /* 0x000fe20000000004 */
[----:B------:R-:W-:Y:S02]  /*2fb0*/  IMAD.MOV.U32 R4, RZ, RZ, R27 ;  /* 0x000000ffff047224 */ /* 0x000fe400078e001b */
[----:B------:R-:W-:Y:S01]  /*2fc0*/  IMAD.MOV.U32 R5, RZ, RZ, R25 ;  /* 0x000000ffff057224 */ /* 0x000fe200078e0019 */
[----:B------:R-:W-:-:S02]  /*2fd0*/  PRMT R74, R74, 0x5410, R7 ;  /* 0x000054104a4a7816 */ /* 0x000fc40000000007 */
[----:B------:R-:W-:Y:S01]  /*2fe0*/  PRMT R70, R4, 0x5410, R6 ;  /* 0x0000541004467816 */ /* 0x000fe20000000006 */
[----:B------:R-:W-:Y:S01]  /*2ff0*/  IMAD.MOV.U32 R4, RZ, RZ, R24 ;  /* 0x000000ffff047224 */ /* 0x000fe200078e0018 */
[----:B------:R-:W-:Y:S01]  /*3000*/  PRMT R73, R73, 0x5410, R5 ;  /* 0x0000541049497816 */ /* 0x000fe20000000005 */
[----:B------:R-:W-:-:S05]  /*3010*/  IMAD.MOV.U32 R6, RZ, RZ, R56 ;  /* 0x000000ffff067224 */ /* 0x000fca00078e0038 */
[----:B------:R-:W-:Y:S01]  /*3020*/  PRMT R72, R6, 0x5410, R4 ;  /* 0x0000541006487816 */ /* 0x000fe20000000004 */
[----:B------:R-:W-:Y:S06]  /*3030*/  @!P3 BRA `(.L_x_606) ;  /* 0x000000000004b947 */ /* 0x000fec0003800000 */
[----:B------:R-:W-:Y:S01]  /*3040*/  BPT.TRAP 0x1 ;  /* 0x000000040000795c */ /* 0x000fe20000300000 */
.L_x_606:
[----:B------:R-:W-:Y:S01]  /*3050*/  IMAD R58, R23, 0x8, R2 ;  /* 0x00000008173a7824 */ /* 0x000fe200078e0202 */
[----:B------:R-:W-:Y:S01]  /*3060*/  SHF.L.U32 R65, R187, 0x1f, RZ ;  /* 0x0000001fbb417819 */ /* 0x000fe200000006ff */
[----:B------:R-:W-:Y:S03]  /*3070*/  BSSY B1, `(.L_x_607) ;  /* 0x0000003000017945 */ /* 0x000fe60003800000 */
[----:B------:R-:W0:Y:S02]  /*3080*/  SYNCS.PHASECHK.TRANS64.TRYWAIT P4, [R58+URZ+0x28c90], R65 ;  /* 0x028c90413a0075a7 */ /* 0x000e24000808017f */
[----:B0-----:R-:W-:Y:S05]  /*3090*/  @!P4 BRA `(.L_x_608) ;  /* 0x0000017800e4c947 */ /* 0x001fea0003800000 */
.L_x_856:
[----:B------:R-:W-:Y:S05]  /*30a0*/  BSYNC B1 ;  /* 0x0000000000017941 */ /* 0x000fea0003800000 */
.L_x_607:
[----:B------:R-:W-:-:S03]  /*30b0*/  UMOV UR4, 0xffffffff ;  /* 0xffffffff00047882 */ /* 0x000fc60000000000 */
[----:B------:R-:W-:Y:S05]  /*30c0*/  BRA.DIV UR4, `(.L_x_609) ;  /* 0x0000017a04ec7947 */ /* 0x000fea000b800000 */
[----:B------:R1:W2:Y:S04]  /*30d0*/  SHFL.IDX PT, R69, R13, RZ, 0x1c1f ;  /* 0x001c1fff0d457589 */ /* 0x0002a800000e0000 */
[----:B------:R1:W3:Y:S02]  /*30e0*/  SHFL.IDX PT, R14, R67, RZ, 0x1c1f ;  /* 0x001c1fff430e7589 */ /* 0x0002e400000e0000 */
.L_x_860:
[----:B------:R-:W-:Y:S05]  /*30f0*/  @P2 BRA `(.L_x_610) ;  /* 0x0000001400782947 */ /* 0x000fea0003800000 */
[----:B------:R-:W-:Y:S04]  /*3100*/  BSSY B1, `(.L_x_611) ;  /* 0x0000037000017945 */ /* 0x000fe80003800000 */
[----:B------:R-:W-:Y:S05]  /*3110*/  @P0 BRA `(.L_x_612) ;  /* 0x0000000000d40947 */ /* 0x000fea0003800000 */
[----:B------:R4:W0:Y:S01]  /*3120*/  LDS.128 R4, [R66+0x22400] ;  /* 0x0224000042047984 */ /* 0x0008220000000c00 */
[C---:B---3--:R-:W-:Y:S01]  /*3130*/  LEA R10, P2, R16.reuse, R14, 0x1 ;  /* 0x0000000e100a7211 */ /* 0x048fe200078408ff */
[----:B------:R-:W-:Y:S03]  /*3140*/  BSSY B2, `(.L_x_613) ;  /* 0x0000031000027945 */ /* 0x000fe60003800000 */
[----:B--2---:R-:W-:Y:S02]  /*3150*/  LEA.HI.X R11, R16, R69, R17, 0x1, P2 ;  /* 0x00000045100b7211 */ /* 0x004fe400010f0c11 */
[----:B------:R-:W-:-:S13]  /*3160*/  ISETP.GE.AND P2, PT, R188, R68, PT ;  /* 0x00000044bc00720c */ /* 0x000fda0003f46270 */
[----:B----4-:R-:W-:Y:S05]  /*3170*/  @P2 BRA `(.L_x_614) ;  /* 0x0000000000b42947 */ /* 0x010fea0003800000 */
[----:B-1----:R-:W-:Y:S02]  /*3180*/  SHF.R.U64 R13, R56, 0x10, R57 ;  /* 0x00000010380d7819 */ /* 0x002fe40000001239 */
[----:B------:R-:W-:Y:S01]  /*3190*/  SHF.R.U64 R12, R26, 0x10, R27 ;  /* 0x000000101a0c7819 */ /* 0x000fe2000000121b */
[----:B0-----:R-:W-:Y:S01]  /*31a0*/  IMAD.U32 R26, R5, 0x10000, RZ ;  /* 0x00010000051a7824 */ /* 0x001fe200078e00ff */
[----:B------:R-:W-:Y:S02]  /*31b0*/  PRMT R13, R72, 0x5410, R13 ;  /* 0x00005410480d7816 */ /* 0x000fe4000000000d */
[----:B------:R-:W-:Y:S02]  /*31c0*/  SHF.R.U32.HI R15, RZ, 0x10, R27 ;  /* 0x00000010ff0f7819 */ /* 0x000fe4000001161b */
[----:B------:R-:W-:Y:S02]  /*31d0*/  SHF.R.U32.HI R66, RZ, 0x10, R57 ;  /* 0x00000010ff427819 */ /* 0x000fe40000011639 */
[----:B------:R-:W-:-:S02]  /*31e0*/  PRMT R12, R70, 0x5432, R12 ;  /* 0x00005432460c7816 */ /* 0x000fc4000000000c */
[----:B------:R-:W-:Y:S02]  /*31f0*/  LOP3.LUT R27, R5, 0xffff0000, RZ, 0xc0, !PT ;  /* 0xffff0000051b7812 */ /* 0x000fe400078ec0ff */
[C---:B------:R-:W-:Y:S01]  /*3200*/  LOP3.LUT R57, R13.reuse, 0xffff0000, RZ, 0xc0, !PT ;  /* 0xffff00000d397812 */ /* 0x040fe200078ec0ff */
[----:B------:R-:W-:Y:S01]  /*3210*/  IMAD.U32 R13, R13, 0x10000, RZ ;  /* 0x000100000d0d7824 */ /* 0x000fe200078e00ff */
[C---:B------:R-:W-:Y:S01]  /*3220*/  LOP3.LUT R56, R12.reuse, 0xffff0000, RZ, 0xc0, !PT ;  /* 0xffff00000c387812 */ /* 0x040fe200078ec0ff */
[----:B------:R-:W-:Y:S01]  /*3230*/  IMAD.U32 R12, R12, 0x10000, RZ ;  /* 0x000100000c0c7824 */ /* 0x000fe200078e00ff */
[----:B------:R-:W-:Y:S01]  /*3240*/  PRMT R66, R74, 0x5432, R66 ;  /* 0x000054324a427816 */ /* 0x000fe20000000042 */
[C---:B------:R-:W-:Y:S01]  /*3250*/  FMUL.FTZ R5, R27.reuse, R57 ;  /* 0x000000391b057220 */ /* 0x040fe20000410000 */
[----:B------:R-:W-:Y:S01]  /*3260*/  PRMT R15, R70, 0x5410, R15 ;  /* 0x00005410460f7816 */ /* 0x000fe2000000000f */
[----:B------:R-:W-:Y:S01]  /*3270*/  FMUL.FTZ R70, R27, R56 ;  /* 0x000000381b467220 */ /* 0x000fe20000410000 */
[----:B------:R-:W-:-:S02]  /*3280*/  IMAD.U32 R27, R6, 0x10000, RZ ;  /* 0x00010000061b7824 */ /* 0x000fc400078e00ff */
[----:B------:R-:W-:Y:S01]  /*3290*/  FFMA.FTZ R5, R26, R56, -R5 ;  /* 0x000000381a057223 */ /* 0x000fe20000010805 */
[----:B------:R-:W-:Y:S01]  /*32a0*/  LOP3.LUT R56, R6, 0xffff0000, RZ, 0xc0, !PT ;  /* 0xffff000006387812 */ /* 0x000fe200078ec0ff */
[----:B------:R-:W-:Y:S02]  /*32b0*/  IMAD.U32 R67, R66, 0x10000, RZ ;  /* 0x0001000042437824 */ /* 0x000fe400078e00ff */
[----:B------:R-:W-:Y:S01]  /*32c0*/  FFMA.FTZ R26, R26, R57, R70 ;  /* 0x000000391a1a7223 */ /* 0x000fe20000010046 */
[C---:B------:R-:W-:Y:S01]  /*32d0*/  IMAD.U32 R57, R15.reuse, 0x10000, RZ ;  /* 0x000100000f397824 */ /* 0x040fe200078e00ff */
[----:B------:R-:W-:Y:S01]  /*32e0*/  LOP3.LUT R66, R66, 0xffff0000, RZ, 0xc0, !PT ;  /* 0xffff000042427812 */ /* 0x000fe200078ec0ff */
[C---:B------:R-:W-:Y:S01]  /*32f0*/  FMUL.FTZ R6, R56.reuse, R67 ;  /* 0x0000004338067220 */ /* 0x040fe20000410000 */
[----:B------:R-:W-:Y:S01]  /*3300*/  LOP3.LUT R15, R15, 0xffff0000, RZ, 0xc0, !PT ;  /* 0xffff00000f0f7812 */ /* 0x000fe200078ec0ff */
[----:B------:R-:W-:Y:S01]  /*3310*/  FMUL.FTZ R56, R56, R57 ;  /* 0x0000003938387220 */ /* 0x000fe20000410000 */
[----:B------:R-:W-:Y:S01]  /*3320*/  F2FP.BF16.F32.PACK_AB R5, R26, R5 ;  /* 0x000000051a05723e */ /* 0x000fe200000010ff */
[----:B------:R-:W-:Y:S01]  /*3330*/  FFMA.FTZ R6, R27, R57, -R6 ;  /* 0x000000391b067223 */ /* 0x000fe20000010806 */
[----:B------:R-:W-:Y:S01]  /*3340*/  LOP3.LUT R57, R7, 0xffff0000, RZ, 0xc0, !PT ;  /* 0xffff000007397812 */ /* 0x000fe200078ec0ff */
[----:B------:R-:W-:Y:S01]  /*3350*/  FFMA.FTZ R27, R27, R67, R56 ;  /* 0x000000431b1b7223 */ /* 0x000fe20000010038 */
[----:B------:R-:W-:-:S02]  /*3360*/  IMAD.U32 R56, R7, 0x10000, RZ ;  /* 0x0001000007387824 */ /* 0x000fc400078e00ff */
[C---:B------:R-:W-:Y:S01]  /*3370*/  IMAD.U32 R7, R4.reuse, 0x10000, RZ ;  /* 0x0001000004077824 */ /* 0x040fe200078e00ff */
[----:B------:R-:W-:Y:S01]  /*3380*/  LOP3.LUT R4, R4, 0xffff0000, RZ, 0xc0, !PT ;  /* 0xffff000004047812 */ /* 0x000fe200078ec0ff */
[C---:B------:R-:W-:Y:S01]  /*3390*/  FMUL.FTZ R67, R57.reuse, R66 ;  /* 0x0000004239437220 */ /* 0x040fe20000410000 */
[-C--:B------:R-:W-:Y:S01]  /*33a0*/  FMUL.FTZ R57, R57, R15.reuse ;  /* 0x0000000f39397220 */ /* 0x080fe20000410000 */
[----:B------:R-:W-:Y:S02]  /*33b0*/  F2FP.BF16.F32.PACK_AB R6, R27, R6 ;  /* 0x000000061b06723e */ /* 0x000fe400000010ff */
[----:B------:R-:W-:Y:S01]  /*33c0*/  FFMA.FTZ R67, R56, R15, -R67 ;  /* 0x0000000f38437223 */ /* 0x000fe20000010843 */
[CC--:B------:R-:W-:Y:S01]  /*33d0*/  FMUL.FTZ R70, R4.reuse, R13.reuse ;  /* 0x0000000d04467220 */ /* 0x0c0fe20000410000 */
[----:B------:R-:W-:Y:S01]  /*33e0*/  FMUL.FTZ R4, R4, R12 ;  /* 0x0000000c04047220 */ /* 0x000fe20000410000 */
[----:B------:R-:W-:Y:S02]  /*33f0*/  FFMA.FTZ R56, R56, R66, R57 ;  /* 0x0000004238387223 */ /* 0x000fe40000010039 */
[C---:B------:R-:W-:Y:S01]  /*3400*/  FFMA.FTZ R70, R7.reuse, R12, -R70 ;  /* 0x0000000c07467223 */ /* 0x040fe20000010846 */
[----:B------:R-:W-:-:S02]  /*3410*/  FFMA.FTZ R7, R7, R13, R4 ;  /* 0x0000000d07077223 */ /* 0x000fc40000010004 */
[----:B------:R-:W-:-:S03]  /*3420*/  F2FP.BF16.F32.PACK_AB R56, R56, R67 ;  /* 0x000000433838723e */ /* 0x000fc600000010ff */
[----:B------:R-:W-:Y:S02]  /*3430*/  F2FP.BF16.F32.PACK_AB R4, R7, R70 ;  /* 0x000000460704723e */ /* 0x000fe400000010ff */
[----:B------:R-:W-:-:S07]  /*3440*/  IMAD.MOV.U32 R7, RZ, RZ, R56 ;  /* 0x000000ffff077224 */ /* 0x000fce00078e0038 */
.L_x_614:
[----:B------:R-:W-:Y:S05]  /*3450*/  BSYNC B2 ;  /* 0x0000000000027941 */ /* 0x000fea0003800000 */
.L_x_613:
[----:B0-----:R4:W-:Y:S02]  /*3460*/  ST.E.128 desc[UR42][R10.64], R4 ;  /* 0x000000040a007985 */ /* 0x0019e4000c101d2a */
.L_x_612:
[----:B------:R-:W-:Y:S05]  /*3470*/  BSYNC B1 ;  /* 0x0000000000017941 */ /* 0x000fea0003800000 */
.L_x_611:
[----:B------:R-:W-:-:S13]  /*3480*/  LOP3.LUT P2, RZ, R18, 0x2, RZ, 0xc0, !PT ;  /* 0x0000000212ff7812 */ /* 0x000fda000784c0ff */
[----:B------:R-:W-:Y:S05]  /*3490*/  @P2 BRA `(.L_x_610) ;  /* 0x0000001000902947 */ /* 0x000fea0003800000 */
[----:B----4-:R-:W-:Y:S01]  /*34a0*/  IMAD.MOV.U32 R5, RZ, RZ, 0x20 ;  /* 0x00000020ff057424 */ /* 0x010fe200078e00ff */
[----:B------:R-:W-:Y:S01]  /*34b0*/  LOP3.LUT P2, RZ, R191, 0x4, RZ, 0xc0, !PT ;  /* 0x00000004bfff7812 */ /* 0x000fe2000784c0ff */
[----:B------:R-:W-:Y:S03]  /*34c0*/  BSSY B1, `(.L_x_615) ;  /* 0x0000036000017945 */ /* 0x000fe60003800000 */
[----:B------:R-:W-:Y:S02]  /*34d0*/  SEL R5, R5, 0xffffffe0, !P2 ;  /* 0xffffffe005057807 */ /* 0x000fe40005000000 */
[C---:B---3--:R-:W-:Y:S02]  /*34e0*/  LEA R10, P2, R22.reuse, R14, 0x1 ;  /* 0x0000000e160a7211 */ /* 0x048fe400078408ff */
[----:B------:R-:W-:Y:S02]  /*34f0*/  IADD3 R5, R5, R46, R64 ;  /* 0x0000002e05057210 */ /* 0x000fe40007ffe040 */
[----:B--2---:R-:W-:-:S02]  /*3500*/  LEA.HI.X R11, R22, R69, R193, 0x1, P2 ;  /* 0x00000045160b7211 */ /* 0x004fc400010f0cc1 */
[----:B------:R-:W-:Y:S01]  /*3510*/  ISETP.GE.AND P2, PT, R194, R68, PT ;  /* 0x00000044c200720c */ /* 0x000fe20003f46270 */
[----:B------:R-:W-:-:S06]  /*3520*/  IMAD R4, R5, 0x2, R2 ;  /* 0x0000000205047824 */ /* 0x000fcc00078e0202 */
[----:B------:R-:W2:Y:S06]  /*3530*/  LDS.128 R4, [R4+0x22400] ;  /* 0x0224000004047984 */ /* 0x000eac0000000c00 */
[----:B------:R-:W-:Y:S05]  /*3540*/  @P2 BRA `(.L_x_616) ;  /* 0x0000000000b42947 */ /* 0x000fea0003800000 */
[----:B------:R-:W-:Y:S02]  /*3550*/  SHF.R.U64 R12, R24, 0x10, R25 ;  /* 0x00000010180c7819 */ /* 0x000fe40000001219 */
[----:B------:R-:W-:Y:S02]  /*3560*/  SHF.R.U64 R14, R8, 0x10, R9 ;  /* 0x00000010080e7819 */ /* 0x000fe40000001209 */
[----:B------:R-:W-:Y:S02]  /*3570*/  SHF.R.U32.HI R56, RZ, 0x10, R25 ;  /* 0x00000010ff387819 */ /* 0x000fe40000011619 */
[----:B------:R-:W-:Y:S01]  /*3580*/  SHF.R.U32.HI R15, RZ, 0x10, R9 ;  /* 0x00000010ff0f7819 */ /* 0x000fe20000011609 */
[----:B--2---:R-:W-:Y:S01]  /*3590*/  IMAD.U32 R9, R6, 0x10000, RZ ;  /* 0x0001000006097824 */ /* 0x004fe200078e00ff */
[----:B------:R-:W-:Y:S02]  /*35a0*/  PRMT R25, R72, 0x5432, R12 ;  /* 0x0000543248197816 */ /* 0x000fe4000000000c */
[----:B------:R-:W-:-:S02]  /*35b0*/  PRMT R14, R71, 0x5432, R14 ;  /* 0x00005432470e7816 */ /* 0x000fc4000000000e */
[----:B------:R-:W-:Y:S02]  /*35c0*/  PRMT R24, R71, 0x5410, R15 ;  /* 0x0000541047187816 */ /* 0x000fe4000000000f */
[----:B------:R-:W-:Y:S02]  /*35d0*/  LOP3.LUT R12, R5, 0xffff0000, RZ, 0xc0, !PT ;  /* 0xffff0000050c7812 */ /* 0x000fe400078ec0ff */
[C---:B------:R-:W-:Y:S01]  /*35e0*/  LOP3.LUT R27, R25.reuse, 0xffff0000, RZ, 0xc0, !PT ;  /* 0xffff0000191b7812 */ /* 0x040fe200078ec0ff */
[----:B------:R-:W-:Y:S01]  /*35f0*/  IMAD.U32 R26, R24, 0x10000, RZ ;  /* 0x00010000181a7824 */ /* 0x000fe200078e00ff */
[----:B------:R-:W-:Y:S01]  /*3600*/  LOP3.LUT R15, R14, 0xffff0000, RZ, 0xc0, !PT ;  /* 0xffff00000e0f7812 */ /* 0x000fe200078ec0ff */
[----:B------:R-:W-:Y:S01]  /*3610*/  IMAD.U32 R25, R25, 0x10000, RZ ;  /* 0x0001000019197824 */ /* 0x000fe200078e00ff */
[----:B------:R-:W-:Y:S01]  /*3620*/  PRMT R56, R73, 0x5432, R56 ;  /* 0x0000543249387816 */ /* 0x000fe20000000038 */
[----:B------:R-:W-:Y:S01]  /*3630*/  FMUL.FTZ R66, R12, R27 ;  /* 0x0000001b0c427220 */ /* 0x000fe20000410000 */
[----:B-1----:R-:W-:Y:S01]  /*3640*/  LOP3.LUT R13, R6, 0xffff0000, RZ, 0xc0, !PT ;  /* 0xffff0000060d7812 */ /* 0x002fe200078ec0ff */
[C---:B------:R-:W-:Y:S01]  /*3650*/  IMAD.U32 R6, R7.reuse, 0x10000, RZ ;  /* 0x0001000007067824 */ /* 0x040fe200078e00ff */
[----:B------:R-:W-:Y:S01]  /*3660*/  LOP3.LUT R8, R7, 0xffff0000, RZ, 0xc0, !PT ;  /* 0xffff000007087812 */ /* 0x000fe200078ec0ff */
[----:B------:R-:W-:-:S02]  /*3670*/  IMAD.U32 R7, R5, 0x10000, RZ ;  /* 0x0001000005077824 */ /* 0x000fc400078e00ff */
[-C--:B------:R-:W-:Y:S01]  /*3680*/  FMUL.FTZ R12, R12, R15.reuse ;  /* 0x0000000f0c0c7220 */ /* 0x080fe20000410000 */
[----:B------:R-:W-:Y:S02]  /*3690*/  IMAD.U32 R64, R56, 0x10000, RZ ;  /* 0x0001000038407824 */ /* 0x000fe400078e00ff */
[C---:B------:R-:W-:Y:S01]  /*36a0*/  FFMA.FTZ R66, R7.reuse, R15, -R66 ;  /* 0x0000000f07427223 */ /* 0x040fe20000010842 */
[----:B------:R-:W-:Y:S01]  /*36b0*/  FFMA.FTZ R27, R7, R27, R12 ;  /* 0x0000001b071b7223 */ /* 0x000fe2000001000c */
[C---:B------:R-:W-:Y:S01]  /*36c0*/  FMUL.FTZ R68, R13.reuse, R64 ;  /* 0x000000400d447220 */ /* 0x040fe20000410000 */
[-C--:B------:R-:W-:Y:S01]  /*36d0*/  FMUL.FTZ R12, R13, R26.reuse ;  /* 0x0000001a0d0c7220 */ /* 0x080fe20000410000 */
[----:B------:R-:W-:Y:S01]  /*36e0*/  IMAD.U32 R5, R4, 0x10000, RZ ;  /* 0x0001000004057824 */ /* 0x000fe200078e00ff */
[----:B------:R-:W-:Y:S01]  /*36f0*/  LOP3.LUT R13, R56, 0xffff0000, RZ, 0xc0, !PT ;  /* 0xffff0000380d7812 */ /* 0x000fe200078ec0ff */
[C---:B------:R-:W-:Y:S01]  /*3700*/  FFMA.FTZ R68, R9.reuse, R26, -R68 ;  /* 0x0000001a09447223 */ /* 0x040fe20000010844 */
[----:B------:R-:W-:Y:S01]  /*3710*/  LOP3.LUT R7, R24, 0xffff0000, RZ, 0xc0, !PT ;  /* 0xffff000018077812 */ /* 0x000fe200078ec0ff */
[----:B------:R-:W-:Y:S01]  /*3720*/  IMAD.U32 R14, R14, 0x10000, RZ ;  /* 0x000100000e0e7824 */ /* 0x000fe200078e00ff */
[----:B------:R-:W-:Y:S01]  /*3730*/  LOP3.LUT R4, R4, 0xffff0000, RZ, 0xc0, !PT ;  /* 0xffff000004047812 */ /* 0x000fe200078ec0ff */
[----:B------:R-:W-:Y:S01]  /*3740*/  FFMA.FTZ R9, R9, R64, R12 ;  /* 0x0000004009097223 */ /* 0x000fe2000001000c */
[C---:B------:R-:W-:Y:S01]  /*3750*/  FMUL.FTZ R15, R8.reuse, R13 ;  /* 0x0000000d080f7220 */ /* 0x040fe20000410000 */
[----:B------:R-:W-:Y:S01]  /*3760*/  FMUL.FTZ R12, R8, R7 ;  /* 0x00000007080c7220 */ /* 0x000fe20000410000 */
[----:B------:R-:W-:Y:S01]  /*3770*/  F2FP.BF16.F32.PACK_AB R27, R27, R66 ;  /* 0x000000421b1b723e */ /* 0x000fe200000010ff */
[C---:B------:R-:W-:Y:S01]  /*3780*/  FMUL.FTZ R8, R4.reuse, R25 ;  /* 0x0000001904087220 */ /* 0x040fe20000410000 */
[-C--:B------:R-:W-:Y:S01]  /*3790*/  FMUL.FTZ R4, R4, R14.reuse ;  /* 0x0000000e04047220 */ /* 0x080fe20000410000 */
[C---:B------:R-:W-:Y:S01]  /*37a0*/  FFMA.FTZ R15, R6.reuse, R7, -R15 ;  /* 0x00000007060f7223 */ /* 0x040fe2000001080f */
[----:B------:R-:W-:Y:S01]  /*37b0*/  FFMA.FTZ R12, R6, R13, R12 ;  /* 0x0000000d060c7223 */ /* 0x000fe2000001000c */
[C---:B------:R-:W-:Y:S01]  /*37c0*/  FFMA.FTZ R8, R5.reuse, R14, -R8 ;  /* 0x0000000e05087223 */ /* 0x040fe20000010808 */
[----:B------:R-:W-:Y:S01]  /*37d0*/  FFMA.FTZ R5, R5, R25, R4 ;  /* 0x0000001905057223 */ /* 0x000fe20000010004 */
[----:B------:R-:W-:-:S02]  /*37e0*/  F2FP.BF16.F32.PACK_AB R6, R9, R68 ;  /* 0x000000440906723e */ /* 0x000fc400000010ff */
[----:B------:R-:W-:Y:S02]  /*37f0*/  F2FP.BF16.F32.PACK_AB R7, R12, R15 ;  /* 0x0000000f0c07723e */ /* 0x000fe400000010ff */
[----:B------:R-:W-:Y:S01]  /*3800*/  F2FP.BF16.F32.PACK_AB R4, R5, R8 ;  /* 0x000000080504723e */ /* 0x000fe200000010ff */
[----:B------:R-:W-:-:S07]  /*3810*/  IMAD.MOV.U32 R5, RZ, RZ, R27 ;  /* 0x000000ffff057224 */ /* 0x000fce00078e001b */
.L_x_616:
[----:B------:R-:W-:Y:S05]  /*3820*/  BSYNC B1 ;  /* 0x0000000000017941 */ /* 0x000fea0003800000 */
.L_x_615:
[----:B--2---:R2:W-:Y:S01]  /*3830*/  ST.E.128 desc[UR42][R10.64], R4 ;  /* 0x000000040a007985 */ /* 0x0045e2000c101d2a */
[----:B------:R-:W-:Y:S05]  /*3840*/  BRA `(.L_x_610) ;  /* 0x0000000c00a47947 */ /* 0x000fea0003800000 */
.L_x_603:
[----:B------:R-:W-:Y:S01]  /*3850*/  IMAD R63, R34, -0x40, R36 ;  /* 0xffffffc0223f7824 */ /* 0x000fe200078e0224 */
[----:B------:R-:W-:-:S04]  /*3860*/  ISETP.GE.AND P2, PT, R16, R68, PT ;  /* 0x000000441000720c */ /* 0x000fc80003f46270 */
[----:B------:R-:W-:-:S04]  /*3870*/  VIMNMX R63, R63, 0x40, PT ;  /* 0x000000403f3f7848 */ /* 0x000fc80003fe0100 */
[----:B------:R-:W-:-:S13]  /*3880*/  ISETP.GE.OR P3, PT, R186, R63, P2 ;  /* 0x0000003fba00720c */ /* 0x000fda0001766670 */
[----:B------:R-:W-:Y:S01]  /*3890*/  @!P3 IADD3 R4, P4, R28, R4, RZ ;  /* 0x000000041c04b210 */ /* 0x000fe20007f9e0ff */
[----:B------:R-:W0:Y:S04]  /*38a0*/  @!P3 LDC.64 R8, c[0x0][0x400] ;  /* 0x00010000ff08bb82 */ /* 0x000e280000000a00 */
[----:B------:R-:W-:-:S04]  /*38b0*/  @!P3 IMAD.X R5, R10, 0x1, R49, P4 ;  /* 0x000000010a05b824 */ /* 0x000fc800020e0631 */
[----:B------:R-:W1:Y:S02]  /*38c0*/  @!P3 LDC.64 R10, c[0x0][0x3e8] ;  /* 0x0000fa00ff0abb82 */ /* 0x000e640000000a00 */
[----:B-1----:R-:W-:-:S04]  /*38d0*/  @!P3 LEA R10, P4, R4, R10, 0x1 ;  /* 0x0000000a040ab211 */ /* 0x002fc800078808ff */
[----:B------:R-:W-:Y:S01]  /*38e0*/  @!P3 LEA.HI.X R11, R4, R11, R5, 0x1, P4 ;  /* 0x0000000b040bb211 */ /* 0x000fe200020f0c05 */
[----:B------:R-:W-:Y:S02]  /*38f0*/  @!P3 IMAD R4, R41, R34, RZ ;  /* 0x000000222904b224 */ /* 0x000fe400078e02ff */
[----:B------:R-:W-:Y:S02]  /*3900*/  @!P3 IMAD.MOV.U32 R5, RZ, RZ, R52 ;  /* 0x000000ffff05b224 */ /* 0x000fe400078e0034 */
[----:B------:R-:W-:Y:S02]  /*3910*/  @!P3 IMAD R7, R12, R43, R4 ;  /* 0x0000002b0c07b224 */ /* 0x000fe400078e0204 */
[----:B------:R-:W-:-:S04]  /*3920*/  @!P3 IMAD.MOV.U32 R4, RZ, RZ, R32 ;  /* 0x000000ffff04b224 */ /* 0x000fc800078e0020 */
[----:B------:R-:W-:-:S04]  /*3930*/  @!P3 IMAD.WIDE.U32 R4, R34, R43, R4 ;  /* 0x0000002b2204b225 */ /* 0x000fc800078e0004 */
[----:B------:R-:W-:Y:S01]  /*3940*/  @!P3 IMAD.IADD R5, R7, 0x1, R5 ;  /* 0x000000010705b824 */ /* 0x000fe200078e0205 */
[C---:B0-----:R-:W-:Y:S02]  /*3950*/  @!P3 LEA R8, P4, R4.reuse, R8, 0x1 ;  /* 0x000000080408b211 */ /* 0x041fe400078808ff */
[----:B------:R-:W-:Y:S02]  /*3960*/  CS2R R6, SRZ ;  /* 0x0000000000067805 */ /* 0x000fe4000001ff00 */
[----:B------:R-:W-:Y:S02]  /*3970*/  @!P3 LEA.HI.X R9, R4, R9, R5, 0x1, P4 ;  /* 0x000000090409b211 */ /* 0x000fe400020f0c05 */
[----:B------:R-:W-:Y:S02]  /*3980*/  CS2R R4, SRZ ;  /* 0x0000000000047805 */ /* 0x000fe4000001ff00 */
[----:B------:R-:W-:Y:S02]  /*3990*/  CS2R R26, SRZ ;  /* 0x00000000001a7805 */ /* 0x000fe4000001ff00 */
[----:B------:R-:W-:-:S02]  /*39a0*/  CS2R R24, SRZ ;  /* 0x0000000000187805 */ /* 0x000fc4000001ff00 */
[----:B------:R-:W2:Y:S04]  /*39b0*/  @!P3 LDG.E.128 R4, desc[UR42][R10.64] ;  /* 0x0000002a0a04b981 */ /* 0x000ea8000c1e1d00 */
[----:B------:R-:W3:Y:S01]  /*39c0*/  @!P3 LDG.E.128 R24, desc[UR42][R8.64] ;  /* 0x0000002a0818b981 */ /* 0x000ee2000c1e1d00 */
[----:B------:R-:W-:-:S06]  /*39d0*/  UISETP.NE.AND UP0, UPT, UR37, 0x3, UPT ;  /* 0x000000032500788c */ /* 0x000fcc000bf05270 */
[----:B------:R-:W-:Y:S01]  /*39e0*/  PLOP3.LUT P3, PT, PT, PT, UP0, 0x80, 0x0 ;  /* 0x000000000000781c */ /* 0x000fe20003f6f008 */
[----:B--2---:R-:W-:Y:S02]  /*39f0*/  IMAD.MOV.U32 R12, RZ, RZ, R6 ;  /* 0x000000ffff0c7224 */ /* 0x004fe400078e0006 */
[----:B------:R-:W-:Y:S02]  /*3a00*/  IMAD.MOV.U32 R56, RZ, RZ, R5 ;  /* 0x000000ffff387224 */ /* 0x000fe400078e0005 */
[----:B------:R-:W-:Y:S01]  /*3a10*/  IMAD.MOV.U32 R14, RZ, RZ, R7 ;  /* 0x000000ffff0e7224 */ /* 0x000fe200078e0007 */
[----:B------:R-:W-:Y:S01]  /*3a20*/  PRMT R80, R12, 0x7610, R80 ;  /* 0x000076100c507816 */ /* 0x000fe20000000050 */
[----:B------:R-:W-:Y:S01]  /*3a30*/  IMAD.MOV.U32 R15, RZ, RZ, R4 ;  /* 0x000000ffff0f7224 */ /* 0x000fe200078e0004 */
[----:B------:R-:W-:Y:S01]  /*3a40*/  PRMT R70, R56, 0x7610, R70 ;  /* 0x0000761038467816 */ /* 0x000fe20000000046 */
[----:B---3--:R-:W-:Y:S01]  /*3a50*/  IMAD.MOV.U32 R8, RZ, RZ, R26 ;  /* 0x000000ffff087224 */ /* 0x008fe200078e001a */
[----:B------:R-:W-:Y:S01]  /*3a60*/  PRMT R79, R14, 0x7610, R79 ;  /* 0x000076100e4f7816 */ /* 0x000fe2000000004f */
[----:B------:R-:W-:Y:S01]  /*3a70*/  IMAD.MOV.U32 R9, RZ, RZ, R27 ;  /* 0x000000ffff097224 */ /* 0x000fe200078e001b */
[----:B------:R-:W-:Y:S01]  /*3a80*/  PRMT R81, R15, 0x7610, R81 ;  /* 0x000076100f517816 */ /* 0x000fe20000000051 */
[----:B------:R-:W-:Y:S01]  /*3a90*/  IMAD.MOV.U32 R10, RZ, RZ, R24 ;  /* 0x000000ffff0a7224 */ /* 0x000fe200078e0018 */
[----:B------:R-:W-:Y:S01]  /*3aa0*/  PRMT R80, R80, 0x5410, R8 ;  /* 0x0000541050507816 */ /* 0x000fe20000000008 */
[----:B------:R-:W-:-:S03]  /*3ab0*/  IMAD.MOV.U32 R11, RZ, RZ, R25 ;  /* 0x000000ffff0b7224 */ /* 0x000fc600078e0019 */
[----:B------:R-:W-:Y:S02]  /*3ac0*/  PRMT R78, R10, 0x5410, R9 ;  /* 0x000054100a4e7816 */ /* 0x000fe40000000009 */
[----:B------:R-:W-:Y:S01]  /*3ad0*/  PRMT R70, R70, 0x5410, R11 ;  /* 0x0000541046467816 */ /* 0x000fe2000000000b */
[----:B------:R-:W-:Y:S06]  /*3ae0*/  @!P3 BRA `(.L_x_617) ;  /* 0x000000000004b947 */ /* 0x000fec0003800000 */
[----:B------:R-:W-:Y:S01]  /*3af0*/  BPT.TRAP 0x1 ;  /* 0x000000040000795c */ /* 0x000fe20000300000 */
.L_x_617:
[----:B------:R-:W-:Y:S01]  /*3b00*/  IMAD R58, R23, 0x8, R2 ;  /* 0x00000008173a7824 */ /* 0x000fe200078e0202 */
[----:B------:R-:W-:Y:S01]  /*3b10*/  SHF.L.U32 R65, R187, 0x1f, RZ ;  /* 0x0000001fbb417819 */ /* 0x000fe200000006ff */
[----:B------:R-:W-:Y:S03]  /*3b20*/  BSSY B1, `(.L_x_618) ;  /* 0x0000003000017945 */ /* 0x000fe60003800000 */
[----:B------:R-:W0:Y:S02]  /*3b30*/  SYNCS.PHASECHK.TRANS64.TRYWAIT P4, [R58+URZ+0x28c90], R65 ;  /* 0x028c90413a0075a7 */ /* 0x000e24000808017f */
[----:B0-----:R-:W-:Y:S05]  /*3b40*/  @!P4 BRA `(.L_x_619) ;  /* 0x000001700090c947 */ /* 0x001fea0003800000 */
.L_x_861:
[----:B------:R-:W-:Y:S05]  /*3b50*/  BSYNC B1 ;  /* 0x0000000000017941 */ /* 0x000fea0003800000 */
.L_x_618:
[----:B------:R-:W-:-:S03]  /*3b60*/  UMOV UR4, 0xffffffff ;  /* 0xffffffff00047882 */ /* 0x000fc60000000000 */
[----:B------:R-:W-:Y:S05]  /*3b70*/  BRA.DIV UR4, `(.L_x_620) ;  /* 0x0000017204987947 */ /* 0x000fea000b800000 */
[----:B------:R1:W2:Y:S04]  /*3b80*/  SHFL.IDX PT, R66, R13, RZ, 0x1c1f ;  /* 0x001c1fff0d427589 */ /* 0x0002a800000e0000 */
[----:B------:R-:W3:Y:S02]  /*3b90*/  SHFL.IDX PT, R67, R67, RZ, 0x1c1f ;  /* 0x001c1fff43437589 */ /* 0x000ee400000e0000 */
.L_x_865:
[----:B------:R-:W-:-:S13]  /*3ba0*/  ISETP.GE.OR P4, PT, R186, R63, P0 ;  /* 0x0000003fba00720c */ /* 0x000fda0000786670 */
[----:B------:R-:W-:Y:S05]  /*3bb0*/  @P4 BRA `(.L_x_610) ;  /* 0x0000000800c84947 */ /* 0x000fea0003800000 */
[----:B------:R-:W4:Y:S01]  /*3bc0*/  LDC R68, c[0x0][0x2f4] ;  /* 0x0000bd00ff447b82 */ /* 0x000f220000000800 */
[----:B------:R-:W-:Y:S01]  /*3bd0*/  LOP3.LUT P5, RZ, R18, 0x1, RZ, 0xc0, !PT ;  /* 0x0000000112ff7812 */ /* 0x000fe200078ac0ff */
[----:B------:R-:W-:Y:S01]  /*3be0*/  BSSY B1, `(.L_x_621) ;  /* 0x0000072000017945 */ /* 0x000fe20003800000 */
[----:B---3--:R-:W-:-:S04]  /*3bf0*/  LEA R56, P4, R51, R67, 0x1 ;  /* 0x0000004333387211 */ /* 0x008fc800078808ff */
[----:B--2---:R-:W-:Y:S01]  /*3c00*/  LEA.HI.X R57, R51, R66, R54, 0x1, P4 ;  /* 0x0000004233397211 */ /* 0x004fe200020f0c36 */
[----:B----4-:R-:W-:-:S05]  /*3c10*/  IMAD.IADD R8, R68, 0x1, -R45 ;  /* 0x0000000144087824 */ /* 0x010fca00078e0a2d */
[----:B------:R-:W-:-:S04]  /*3c20*/  SEL R8, R45, R8, !P5 ;  /* 0x000000082d087207 */ /* 0x000fc80006800000 */
[----:B------:R-:W-:-:S04]  /*3c30*/  SHF.R.S32.HI R9, RZ, 0x1f, R8 ;  /* 0x0000001fff097819 */ /* 0x000fc80000011408 */
[----:B------:R-:W-:-:S04]  /*3c40*/  LEA.HI R9, R9, R8, RZ, 0x4 ;  /* 0x0000000809097211 */ /* 0x000fc800078f20ff */
[----:B------:R-:W-:-:S04]  /*3c50*/  SHF.R.S32.HI R8, RZ, 0x4, R9 ;  /* 0x00000004ff087819 */ /* 0x000fc80000011409 */
[----:B------:R-:W-:-:S05]  /*3c60*/  LEA.HI.SX32 R8, R37, R8, 0x1d ;  /* 0x0000000825087211 */ /* 0x000fca00078feaff */
[----:B------:R-:W-:-:S05]  /*3c70*/  IMAD.SHL.U32 R69, R8, 0x8, RZ ;  /* 0x0000000808457824 */ /* 0x000fca00078e00ff */
[----:B------:R-:W-:-:S04]  /*3c80*/  LOP3.LUT R9, R40, 0x38, R69, 0xf8, !PT ;  /* 0x0000003828097812 */ /* 0x000fc800078ef845 */
[----:B------:R-:W-:-:S05]  /*3c90*/  LOP3.LUT R9, R9, R42, RZ, 0x3c, !PT ;  /* 0x0000002a09097212 */ /* 0x000fca00078e3cff */
[----:B------:R-:W-:Y:S02]  /*3ca0*/  IMAD R11, R198, 0x200, R9 ;  /* 0x00000200c60b7824 */ /* 0x000fe400078e0209 */
[----:B------:R-:W-:Y:S02]  /*3cb0*/  IMAD.IADD R9, R55, 0x1, R64 ;  /* 0x0000000137097824 */ /* 0x000fe400078e0240 */
[----:B------:R-:W-:Y:S02]  /*3cc0*/  IMAD.IADD R11, R64, 0x1, R11 ;  /* 0x00000001400b7824 */ /* 0x000fe400078e020b */
[--C-:B------:R-:W-:Y:S02]  /*3cd0*/  IMAD R9, R9, 0x2, R2.reuse ;  /* 0x0000000209097824 */ /* 0x100fe400078e0202 */
[----:B------:R-:W-:-:S04]  /*3ce0*/  IMAD R12, R11, 0x2, R2 ;  /* 0x000000020b0c7824 */ /* 0x000fc800078e0202 */
[----:B------:R-:W2:Y:S04]  /*3cf0*/  LDS.128 R8, [R9+0x22400] ;  /* 0x0224000009087984 */ /* 0x000ea80000000c00 */
[----:B-1----:R-:W1:Y:S01]  /*3d00*/  LDS.128 R12, [R12+0x22400] ;  /* 0x022400000c0c7984 */ /* 0x002e620000000c00 */
[----:B------:R-:W-:Y:S05]  /*3d10*/  @P2 BRA `(.L_x_622) ;  /* 0x0000000400782947 */ /* 0x000fea0003800000 */
[----:B------:R-:W-:Y:S01]  /*3d20*/  SHF.R.U32.HI R74, RZ, 0x10, R25 ;  /* 0x00000010ff4a7819 */ /* 0x000fe20000011619 */
[----:B-1----:R-:W-:Y:S01]  /*3d30*/  IMAD.U32 R64, R13, 0x10000, RZ ;  /* 0x000100000d407824 */ /* 0x002fe200078e00ff */
[----:B------:R-:W-:Y:S02]  /*3d40*/  SHF.R.U32.HI R71, RZ, 0x10, R5 ;  /* 0x00000010ff477819 */ /* 0x000fe40000011605 */
[C---:B------:R-:W-:Y:S02]  /*3d50*/  PRMT R74, R70.reuse, 0x5432, R74 ;  /* 0x00005432464a7816 */ /* 0x040fe4000000004a */
[----:B------:R-:W-:Y:S01]  /*3d60*/  PRMT R71, R70, 0x5410, R71 ;  /* 0x0000541046477816 */ /* 0x000fe20000000047 */
[----:B--2---:R-:W-:Y:S01]  /*3d70*/  IMAD.U32 R70, R9, 0x10000, RZ ;  /* 0x0001000009467824 */ /* 0x004fe200078e00ff */
[----:B------:R-:W-:Y:S01]  /*3d80*/  LOP3.LUT R13, R13, 0xffff0000, RZ, 0xc0, !PT ;  /* 0xffff00000d0d7812 */ /* 0x000fe200078ec0ff */
[C---:B------:R-:W-:Y:S01]  /*3d90*/  IMAD.U32 R75, R74.reuse, 0x10000, RZ ;  /* 0x000100004a4b7824 */ /* 0x040fe200078e00ff */
[----:B------:R-:W-:Y:S01]  /*3da0*/  LOP3.LUT R74, R74, 0xffff0000, RZ, 0xc0, !PT ;  /* 0xffff00004a4a7812 */ /* 0x000fe200078ec0ff */
[----:B------:R-:W-:Y:S01]  /*3db0*/  IMAD.U32 R73, R71, 0x10000, RZ ;  /* 0x0001000047497824 */ /* 0x000fe200078e00ff */
[----:B------:R-:W-:Y:S01]  /*3dc0*/  LOP3.LUT R9, R9, 0xffff0000, RZ, 0xc0, !PT ;  /* 0xffff000009097812 */ /* 0x000fe200078ec0ff */
[----:B------:R-:W-:Y:S01]  /*3dd0*/  FMUL.FTZ R77, R64, R75 ;  /* 0x0000004b404d7220 */ /* 0x000fe20000410000 */
[----:B------:R-:W-:Y:S01]  /*3de0*/  SHF.R.U64 R25, R24, 0x10, R25 ;  /* 0x0000001018197819 */ /* 0x000fe20000001219 */
[-C--:B------:R-:W-:Y:S01]  /*3df0*/  FMUL.FTZ R64, R64, R73.reuse ;  /* 0x0000004940407220 */ /* 0x080fe20000410000 */
[----:B------:R-:W-:Y:S01]  /*3e00*/  FMUL.FTZ R76, R13, R74 ;  /* 0x0000004a0d4c7220 */ /* 0x000fe20000410000 */
[C---:B------:R-:W-:Y:S01]  /*3e10*/  FFMA.FTZ R72, R70.reuse, R73, -R77 ;  /* 0x0000004946487223 */ /* 0x040fe2000001084d */
[----:B------:R-:W-:Y:S01]  /*3e20*/  SHF.R.U32.HI R73, RZ, 0x10, R7 ;  /* 0x00000010ff497819 */ /* 0x000fe20000011607 */
[----:B------:R-:W-:Y:S01]  /*3e30*/  FFMA.FTZ R70, R70, R75, R64 ;  /* 0x0000004b46467223 */ /* 0x000fe20000010040 */
[----:B------:R-:W-:-:S02]  /*3e40*/  LOP3.LUT R64, R71, 0xffff0000, RZ, 0xc0, !PT ;  /* 0xffff000047407812 */ /* 0x000fc400078ec0ff */
[----:B------:R-:W-:Y:S02]  /*3e50*/  PRMT R73, R79, 0x5410, R73 ;  /* 0x000054104f497816 */ /* 0x000fe40000000049 */
[----:B------:R-:W-:Y:S01]  /*3e60*/  PRMT R25, R78, 0x5410, R25 ;  /* 0x000054104e197816 */ /* 0x000fe20000000019 */
[-C--:B------:R-:W-:Y:S01]  /*3e70*/  FMUL.FTZ R71, R13, R64.reuse ;  /* 0x000000400d477220 */ /* 0x080fe20000410000 */
[----:B------:R-:W-:Y:S01]  /*3e80*/  FFMA.FTZ R13, R9, R64, -R76 ;  /* 0x00000040090d7223 */ /* 0x000fe2000001084c */
[C---:B------:R-:W-:Y:S01]  /*3e90*/  IMAD.U32 R75, R73.reuse, 0x10000, RZ ;  /* 0x00010000494b7824 */ /* 0x040fe200078e00ff */
[----:B------:R-:W-:Y:S01]  /*3ea0*/  LOP3.LUT R73, R73, 0xffff0000, RZ, 0xc0, !PT ;  /* 0xffff000049497812 */ /* 0x000fe200078ec0ff */
[----:B------:R-:W-:Y:S01]  /*3eb0*/  FFMA.FTZ R9, R9, R74, R71 ;  /* 0x0000004a09097223 */ /* 0x000fe20000010047 */
[--C-:B------:R-:W-:Y:S01]  /*3ec0*/  SHF.R.U32.HI R74, RZ, 0x10, R27.reuse ;  /* 0x00000010ff4a7819 */ /* 0x100fe2000001161b */
[----:B------:R-:W-:Y:S01]  /*3ed0*/  IMAD.U32 R71, R15, 0x10000, RZ ;  /* 0x000100000f477824 */ /* 0x000fe200078e00ff */
[----:B------:R-:W-:Y:S01]  /*3ee0*/  SHF.R.U64 R26, R26, 0x10, R27 ;  /* 0x000000101a1a7819 */ /* 0x000fe2000000121b */
[----:B------:R-:W-:Y:S01]  /*3ef0*/  IMAD.U32 R64, R11, 0x10000, RZ ;  /* 0x000100000b407824 */ /* 0x000fe200078e00ff */
[----:B------:R-:W-:Y:S01]  /*3f00*/  PRMT R74, R78, 0x5432, R74 ;  /* 0x000054324e4a7816 */ /* 0x000fe2000000004a */
[----:B------:R-:W-:Y:S01]  /*3f10*/  FMUL.FTZ R79, R71, R75 ;  /* 0x0000004b474f7220 */ /* 0x000fe20000410000 */
[----:B------:R-:W-:-:S02]  /*3f20*/  PRMT R26, R80, 0x5432, R26 ;  /* 0x00005432501a7816 */ /* 0x000fc4000000001a */
[----:B------:R-:W-:Y:S01]  /*3f30*/  F2FP.BF16.F32.PACK_AB R13, R13, R72 ;  /* 0x000000480d0d723e */ /* 0x000fe200000010ff */
[C---:B------:R-:W-:Y:S01]  /*3f40*/  IMAD.U32 R76, R74.reuse, 0x10000, RZ ;  /* 0x000100004a4c7824 */ /* 0x040fe200078e00ff */
[----:B------:R-:W-:Y:S02]  /*3f50*/  LOP3.LUT R74, R74, 0xffff0000, RZ, 0xc0, !PT ;  /* 0xffff00004a4a7812 */ /* 0x000fe400078ec0ff */
[----:B------:R-:W-:Y:S01]  /*3f60*/  F2FP.BF16.F32.PACK_AB R70, R9, R70 ;  /* 0x000000460946723e */ /* 0x000fe200000010ff */
[----:B------:R-:W-:Y:S01]  /*3f70*/  FMUL.FTZ R77, R71, R76 ;  /* 0x0000004c474d7220 */ /* 0x000fe20000410000 */
[----:B------:R-:W-:-:S03]  /*3f80*/  IMAD.MOV.U32 R9, RZ, RZ, R13 ;  /* 0x000000ffff097224 */ /* 0x000fc600078e000d */
[----:B------:R-:W-:Y:S01]  /*3f90*/  FFMA.FTZ R71, R64, R75, -R77 ;  /* 0x0000004b40477223 */ /* 0x000fe2000001084d */
[----:B------:R-:W-:Y:S01]  /*3fa0*/  SHF.R.U64 R75, R4, 0x10, R5 ;  /* 0x00000010044b7819 */ /* 0x000fe20000001205 */
[----:B------:R-:W-:Y:S01]  /*3fb0*/  FFMA.FTZ R64, R64, R76, R79 ;  /* 0x0000004c40407223 */ /* 0x000fe2000001004f */
[----:B------:R-:W-:Y:S01]  /*3fc0*/  LOP3.LUT R4, R15, 0xffff0000, RZ, 0xc0, !PT ;  /* 0xffff00000f047812 */ /* 0x000fe200078ec0ff */
[----:B------:R-:W-:Y:S01]  /*3fd0*/  IMAD.U32 R76, R25, 0x10000, RZ ;  /* 0x00010000194c7824 */ /* 0x000fe200078e00ff */
[----:B------:R-:W-:Y:S01]  /*3fe0*/  LOP3.LUT R5, R11, 0xffff0000, RZ, 0xc0, !PT ;  /* 0xffff00000b057812 */ /* 0x000fe200078ec0ff */
[----:B------:R-:W-:Y:S01]  /*3ff0*/  IMAD.U32 R15, R8, 0x10000, RZ ;  /* 0x00010000080f7824 */ /* 0x000fe200078e00ff */
[----:B------:R-:W-:Y:S01]  /*4000*/  LOP3.LUT R25, R25, 0xffff0000, RZ, 0xc0, !PT ;  /* 0xffff000019197812 */ /* 0x000fe200078ec0ff */
[C---:B------:R-:W-:Y:S01]  /*4010*/  FMUL.FTZ R24, R4.reuse, R74 ;  /* 0x0000004a04187220 */ /* 0x040fe20000410000 */
[----:B------:R-:W-:Y:S01]  /*4020*/  FMUL.FTZ R11, R4, R73 ;  /* 0x00000049040b7220 */ /* 0x000fe20000410000 */
[----:B------:R-:W-:Y:S01]  /*4030*/  LOP3.LUT R8, R8, 0xffff0000, RZ, 0xc0, !PT ;  /* 0xffff000008087812 */ /* 0x000fe200078ec0ff */
[----:B------:R-:W-:-:S02]  /*4040*/  IMAD.MOV.U32 R13, RZ, RZ, R70 ;  /* 0x000000ffff0d7224 */ /* 0x000fc400078e0046 */
[----:B------:R-:W-:Y:S01]  /*4050*/  FFMA.FTZ R4, R5, R73, -R24 ;  /* 0x0000004905047223 */ /* 0x000fe20000010818 */
[----:B------:R-:W-:Y:S01]  /*4060*/  PRMT R24, R81, 0x5410, R75 ;  /* 0x0000541051187816 */ /* 0x000fe2000000004b */
[----:B------:R-:W-:Y:S01]  /*4070*/  FFMA.FTZ R5, R5, R74, R11 ;  /* 0x0000004a05057223 */ /* 0x000fe2000001000b */
[C---:B------:R-:W-:Y:S01]  /*4080*/  IMAD.U32 R11, R12.reuse, 0x10000, RZ ;  /* 0x000100000c0b7824 */ /* 0x040fe200078e00ff */
[----:B------:R-:W-:Y:S02]  /*4090*/  LOP3.LUT R12, R12, 0xffff0000, RZ, 0xc0, !PT ;  /* 0xffff00000c0c7812 */ /* 0x000fe400078ec0ff */
[----:B------:R-:W-:Y:S02]  /*40a0*/  IMAD.U32 R74, R24, 0x10000, RZ ;  /* 0x00010000184a7824 */ /* 0x000fe400078e00ff */
[C---:B------:R-:W-:Y:S01]  /*40b0*/  FMUL.FTZ R78, R11.reuse, R76 ;  /* 0x0000004c0b4e7220 */ /* 0x040fe20000410000 */
[----:B------:R-:W-:Y:S01]  /*40c0*/  F2FP.BF16.F32.PACK_AB R4, R4, R71 ;  /* 0x000000470404723e */ /* 0x000fe200000010ff */
[----:B------:R-:W-:Y:S01]  /*40d0*/  FMUL.FTZ R27, R12, R25 ;  /* 0x000000190c1b7220 */ /* 0x000fe20000410000 */
[-C--:B------:R-:W-:Y:S01]  /*40e0*/  FMUL.FTZ R73, R11, R74.reuse ;  /* 0x0000004a0b497220 */ /* 0x080fe20000410000 */
[----:B------:R-:W-:Y:S01]  /*40f0*/  FFMA.FTZ R11, R15, R74, -R78 ;  /* 0x0000004a0f0b7223 */ /* 0x000fe2000001084e */
[----:B------:R-:W-:-:S02]  /*4100*/  F2FP.BF16.F32.PACK_AB R5, R5, R64 ;  /* 0x000000400505723e */ /* 0x000fc400000010ff */
[----:B------:R-:W-:Y:S01]  /*4110*/  FFMA.FTZ R15, R15, R76, R73 ;  /* 0x0000004c0f0f7223 */ /* 0x000fe20000010049 */
[----:B------:R-:W-:Y:S02]  /*4120*/  SHF.R.U64 R73, R6, 0x10, R7 ;  /* 0x0000001006497819 */ /* 0x000fe40000001207 */
[----:B------:R-:W-:Y:S02]  /*4130*/  LOP3.LUT R7, R24, 0xffff0000, RZ, 0xc0, !PT ;  /* 0xffff000018077812 */ /* 0x000fe400078ec0ff */
[----:B------:R-:W-:-:S03]  /*4140*/  PRMT R24, R80, 0x5410, R73 ;  /* 0x0000541050187816 */ /* 0x000fc60000000049 */
[-C--:B------:R-:W-:Y:S01]  /*4150*/  FMUL.FTZ R12, R12, R7.reuse ;  /* 0x000000070c0c7220 */ /* 0x080fe20000410000 */
[----:B------:R-:W-:Y:S01]  /*4160*/  FFMA.FTZ R6, R8, R7, -R27 ;  /* 0x0000000708067223 */ /* 0x000fe2000001081b */
[C---:B------:R-:W-:Y:S01]  /*4170*/  IMAD.U32 R7, R14.reuse, 0x10000, RZ ;  /* 0x000100000e077824 */ /* 0x040fe200078e00ff */
[----:B------:R-:W-:Y:S01]  /*4180*/  LOP3.LUT R14, R14, 0xffff0000, RZ, 0xc0, !PT ;  /* 0xffff00000e0e7812 */ /* 0x000fe200078ec0ff */
[----:B------:R-:W-:Y:S01]  /*4190*/  FFMA.FTZ R8, R8, R25, R12 ;  /* 0x0000001908087223 */ /* 0x000fe2000001000c */
[----:B------:R-:W-:Y:S01]  /*41a0*/  IMAD.U32 R27, R26, 0x10000, RZ ;  /* 0x000100001a1b7824 */ /* 0x000fe200078e00ff */
[----:B------:R-:W-:Y:S01]  /*41b0*/  F2FP.BF16.F32.PACK_AB R6, R6, R11 ;  /* 0x0000000b0606723e */ /* 0x000fe200000010ff */
[----:B------:R-:W-:Y:S02]  /*41c0*/  IMAD.U32 R25, R24, 0x10000, RZ ;  /* 0x0001000018197824 */ /* 0x000fe400078e00ff */
[C---:B------:R-:W-:Y:S02]  /*41d0*/  IMAD.U32 R12, R10.reuse, 0x10000, RZ ;  /* 0x000100000a0c7824 */ /* 0x040fe400078e00ff */
[C---:B------:R-:W-:Y:S01]  /*41e0*/  FMUL.FTZ R73, R7.reuse, R27 ;  /* 0x0000001b07497220 */ /* 0x040fe20000410000 */
[----:B------:R-:W-:Y:S01]  /*41f0*/  FMUL.FTZ R74, R7, R25 ;  /* 0x00000019074a7220 */ /* 0x000fe20000410000 */
[----:B------:R-:W-:Y:S01]  /*4200*/  LOP3.LUT R10, R10, 0xffff0000, RZ, 0xc0, !PT ;  /* 0xffff00000a0a7812 */ /* 0x000fe200078ec0ff */
[----:B------:R-:W-:-:S02]  /*4210*/  IMAD.MOV.U32 R11, RZ, RZ, R4 ;  /* 0x000000ffff0b7224 */ /* 0x000fc400078e0004 */
[C---:B------:R-:W-:Y:S01]  /*4220*/  FFMA.FTZ R7, R12.reuse, R25, -R73 ;  /* 0x000000190c077223 */ /* 0x040fe20000010849 */
[----:B------:R-:W-:Y:S01]  /*4230*/  FFMA.FTZ R12, R12, R27, R74 ;  /* 0x0000001b0c0c7223 */ /* 0x000fe2000001004a */
[----:B------:R-:W-:Y:S02]  /*4240*/  LOP3.LUT R27, R26, 0xffff0000, RZ, 0xc0, !PT ;  /* 0xffff00001a1b7812 */ /* 0x000fe400078ec0ff */
[----:B------:R-:W-:Y:S02]  /*4250*/  LOP3.LUT R25, R24, 0xffff0000, RZ, 0xc0, !PT ;  /* 0xffff000018197812 */ /* 0x000fe400078ec0ff */
[----:B------:R-:W-:Y:S01]  /*4260*/  F2FP.BF16.F32.PACK_AB R15, R8, R15 ;  /* 0x0000000f080f723e */ /* 0x000fe200000010ff */
[C---:B------:R-:W-:Y:S01]  /*4270*/  FMUL.FTZ R73, R14.reuse, R27 ;  /* 0x0000001b0e497220 */ /* 0x040fe20000410000 */
[----:B------:R-:W-:Y:S02]  /*4280*/  IMAD.MOV.U32 R8, RZ, RZ, R6 ;  /* 0x000000ffff087224 */ /* 0x000fe400078e0006 */
[-C--:B------:R-:W-:Y:S01]  /*4290*/  FMUL.FTZ R24, R14, R25.reuse ;  /* 0x000000190e187220 */ /* 0x080fe20000410000 */
[----:B------:R-:W-:-:S03]  /*42a0*/  FFMA.FTZ R14, R10, R25, -R73 ;  /* 0x000000190a0e7223 */ /* 0x000fc60000010849 */
[----:B------:R-:W-:Y:S02]  /*42b0*/  FFMA.FTZ R27, R10, R27, R24 ;  /* 0x0000001b0a1b7223 */ /* 0x000fe40000010018 */
[----:B------:R-:W-:-:S03]  /*42c0*/  F2FP.BF16.F32.PACK_AB R10, R14, R7 ;  /* 0x000000070e0a723e */ /* 0x000fc600000010ff */
[----:B------:R-:W-:Y:S01]  /*42d0*/  F2FP.BF16.F32.PACK_AB R14, R27, R12 ;  /* 0x0000000c1b0e723e */ /* 0x000fe200000010ff */
[----:B------:R-:W-:Y:S02]  /*42e0*/  IMAD.MOV.U32 R12, RZ, RZ, R15 ;  /* 0x000000ffff0c7224 */ /* 0x000fe400078e000f */
[----:B------:R-:W-:-:S07]  /*42f0*/  IMAD.MOV.U32 R15, RZ, RZ, R5 ;  /* 0x000000ffff0f7224 */ /* 0x000fce00078e0005 */
.L_x_622:
[----:B------:R-:W-:Y:S05]  /*4300*/  BSYNC B1 ;  /* 0x0000000000017941 */ /* 0x000fea0003800000 */
.L_x_621:
[----:B--2---:R2:W-:Y:S01]  /*4310*/  ST.E.128 desc[UR42][R56.64], R8 ;  /* 0x0000000838007985 */ /* 0x0045e2000c101d2a */
[----:B------:R-:W-:Y:S01]  /*4320*/  ISETP.GE.AND P2, PT, R69, R68, PT ;  /* 0x000000444500720c */ /* 0x000fe20003f46270 */
[----:B------:R-:W-:Y:S02]  /*4330*/  IMAD.MOV.U32 R4, RZ, RZ, R67 ;  /* 0x000000ffff047224 */ /* 0x000fe400078e0043 */
[----:B------:R-:W-:-:S10]  /*4340*/  IMAD.MOV.U32 R5, RZ, RZ, R66 ;  /* 0x000000ffff057224 */ /* 0x000fd400078e0042 */
[----:B------:R-:W-:Y:S05]  /*4350*/  @P2 BRA `(.L_x_610) ;  /* 0x0000000000e02947 */ /* 0x000fea0003800000 */
[----:B------:R-:W-:-:S05]  /*4360*/  IMAD.WIDE R4, R69, 0x2, R4 ;  /* 0x0000000245047825 */ /* 0x000fca00078e0204 */
[----:B-1----:R1:W-:Y:S01]  /*4370*/  ST.E.128 desc[UR42][R4.64], R12 ;  /* 0x0000000c04007985 */ /* 0x0023e2000c101d2a */
[----:B------:R-:W-:Y:S05]  /*4380*/  BRA `(.L_x_610) ;  /* 0x0000000000d47947 */ /* 0x000fea0003800000 */
.L_x_602:
[----:B------:R-:W-:-:S06]  /*4390*/  UISETP.NE.AND UP0, UPT, UR37, 0x3, UPT ;  /* 0x000000032500788c */ /* 0x000fcc000bf05270 */
[----:B------:R-:W-:-:S13]  /*43a0*/  PLOP3.LUT P3, PT, PT, PT, UP0, 0x80, 0x0 ;  /* 0x000000000000781c */ /* 0x000fda0003f6f008 */
[----:B------:R-:W-:Y:S05]  /*43b0*/  @!P3 BRA `(.L_x_623) ;  /* 0x000000000004b947 */ /* 0x000fea0003800000 */
[----:B------:R-:W-:Y:S01]  /*43c0*/  BPT.TRAP 0x1 ;  /* 0x000000040000795c */ /* 0x000fe20000300000 */
.L_x_623:
[----:B------:R-:W-:Y:S01]  /*43d0*/  IMAD R58, R23, 0x8, R2 ;  /* 0x00000008173a7824 */ /* 0x000fe200078e0202 */
[----:B------:R-:W-:Y:S01]  /*43e0*/  SHF.L.U32 R65, R187, 0x1f, RZ ;  /* 0x0000001fbb417819 */ /* 0x000fe200000006ff */
[----:B------:R-:W-:Y:S01]  /*43f0*/  BSSY B1, `(.L_x_624) ;  /* 0x0000004000017945 */ /* 0x000fe20003800000 */
[----:B------:R-:W-:Y:S02]  /*4400*/  SHF.R.S32.HI R62, RZ, 0x1f, R60 ;  /* 0x0000001fff3e7819 */ /* 0x000fe4000001143c */
[----:B------:R-:W1:Y:S02]  /*4410*/  SYNCS.PHASECHK.TRANS64.TRYWAIT P2, [R58+URZ+0x28c90], R65 ;  /* 0x028c90413a0075a7 */ /* 0x000e64000804017f */
[----:B-1----:R-:W-:Y:S05]  /*4420*/  @!P2 BRA `(.L_x_625) ;  /* 0x0000016800b4a947 */ /* 0x002fea0003800000 */
.L_x_866:
[----:B------:R-:W-:Y:S05]  /*4430*/  BSYNC B1 ;  /* 0x0000000000017941 */ /* 0x000fea0003800000 */
.L_x_624:
[----:B------:R-:W-:Y:S01]  /*4440*/  ULDC.64 UR4, c[0x0][0x300] ;  /* 0x0000c00000047ab9 */ /* 0x000fe20000000a00 */
[----:B-----5:R-:W-:Y:S01]  /*4450*/  SHF.R.S32.HI R61, RZ, 0x1f, R59 ;  /* 0x0000001fff3d7819 */ /* 0x020fe2000001143b */
[----:B------:R-:W-:Y:S01]  /*4460*/  IMAD R7, R62, UR4, RZ ;  /* 0x000000043e077c24 */ /* 0x000fe2000f8e02ff */
[----:B------:R-:W-:Y:S01]  /*4470*/  ULDC.64 UR6, c[0x0][0x2e8] ;  /* 0x0000ba0000067ab9 */ /* 0x000fe20000000a00 */
[----:B0-----:R-:W-:-:S04]  /*4480*/  IMAD.WIDE.U32 R4, R60, UR4, RZ ;  /* 0x000000043c047c25 */ /* 0x001fc8000f8e00ff */
[----:B------:R-:W-:Y:S01]  /*4490*/  IMAD R7, R60, UR5, R7 ;  /* 0x000000053c077c24 */ /* 0x000fe2000f8e0207 */
[----:B------:R-:W-:Y:S01]  /*44a0*/  ULDC.64 UR4, c[0x0][0x310] ;  /* 0x0000c40000047ab9 */ /* 0x000fe20000000a00 */
[----:B------:R-:W-:Y:S02]  /*44b0*/  IMAD R63, R34, -0x40, R36 ;  /* 0xffffffc0223f7824 */ /* 0x000fe400078e0224 */
[----:B------:R-:W-:Y:S02]  /*44c0*/  IMAD R6, R61, UR4, RZ ;  /* 0x000000043d067c24 */ /* 0x000fe4000f8e02ff */
[----:B------:R-:W-:Y:S01]  /*44d0*/  IMAD.IADD R5, R5, 0x1, R7 ;  /* 0x0000000105057824 */ /* 0x000fe200078e0207 */
[----:B------:R-:W-:Y:S01]  /*44e0*/  VIMNMX R63, R63, 0x40, PT ;  /* 0x000000403f3f7848 */ /* 0x000fe20003fe0100 */
[C---:B------:R-:W-:Y:S02]  /*44f0*/  IMAD R7, R59.reuse, UR5, R6 ;  /* 0x000000053b077c24 */ /* 0x040fe4000f8e0206 */
[----:B------:R-:W-:Y:S01]  /*4500*/  IMAD.WIDE.U32 R4, R59, UR4, R4 ;  /* 0x000000043b047c25 */ /* 0x000fe2000f8e0004 */
[----:B------:R-:W-:-:S03]  /*4510*/  ULDC.64 UR4, c[0x0][0x308] ;  /* 0x0000c20000047ab9 */ /* 0x000fc60000000a00 */
[----:B------:R-:W-:Y:S02]  /*4520*/  IMAD.IADD R5, R5, 0x1, R7 ;  /* 0x0000000105057824 */ /* 0x000fe400078e0207 */
[----:B------:R-:W-:Y:S01]  /*4530*/  IMAD.WIDE.U32 R4, R184, UR4, R4 ;  /* 0x00000004b8047c25 */ /* 0x000fe2000f8e0004 */
[----:B------:R-:W-:-:S03]  /*4540*/  UMOV UR4, 0xffffffff ;  /* 0xffffffff00047882 */ /* 0x000fc60000000000 */
[----:B------:R-:W-:Y:S01]  /*4550*/  IMAD R13, R184, UR5, R5 ;  /* 0x00000005b80d7c24 */ /* 0x000fe2000f8e0205 */
[----:B------:R-:W-:-:S04]  /*4560*/  LEA R5, P2, R4, UR6, 0x1 ;  /* 0x0000000604057c11 */ /* 0x000fc8000f8408ff */
[----:B------:R-:W-:Y:S02]  /*4570*/  LEA.HI.X R13, R4, UR7, R13, 0x1, P2 ;  /* 0x00000007040d7c11 */ /* 0x000fe400090f0c0d */
[----:B------:R-:W-:Y:S01]  /*4580*/  ISETP.GT.AND P2, PT, R63, R186, PT ;  /* 0x000000ba3f00720c */ /* 0x000fe20003f44270 */
[----:B------:R-:W-:-:S12]  /*4590*/  BRA.DIV UR4, `(.L_x_626) ;  /* 0x0000016a046c7947 */ /* 0x000fd8000b800000 */
[----:B------:R0:W2:Y:S04]  /*45a0*/  SHFL.IDX PT, R25, R13, RZ, 0x1c1f ;  /* 0x001c1fff0d197589 */ /* 0x0000a800000e0000 */
[----:B------:R0:W3:Y:S02]  /*45b0*/  SHFL.IDX PT, R14, R5, RZ, 0x1c1f ;  /* 0x001c1fff050e7589 */ /* 0x0000e400000e0000 */
.L_x_870:
[----:B------:R-:W-:Y:S05]  /*45c0*/  @!P2 BRA `(.L_x_610) ;  /* 0x000000000044a947 */ /* 0x000fea0003800000 */
[----:B------:R-:W-:Y:S02]  /*45d0*/  ULDC UR4, c[0x0][0x2f4] ;  /* 0x0000bd0000047ab9 */ /* 0x000fe40000000800 */
[----:B------:R-:W-:-:S13]  /*45e0*/  ISETP.GE.AND P2, PT, R16, UR4, PT ;  /* 0x0000000410007c0c */ /* 0x000fda000bf46270 */
[----:B0-----:R-:W0:Y:S01]  /*45f0*/  @!P2 LDS.128 R4, [R66+0x22400] ;  /* 0x022400004204a984 */ /* 0x001e220000000c00 */
[----:B---3--:R-:W-:-:S04]  /*4600*/  @!P2 LEA R8, P4, R16, R14, 0x1 ;  /* 0x0000000e1008a211 */ /* 0x008fc800078808ff */
[----:B--2---:R-:W-:-:S05]  /*4610*/  @!P2 LEA.HI.X R9, R16, R25, R17, 0x1, P4 ;  /* 0x000000191009a211 */ /* 0x004fca00020f0c11 */
[----:B0-----:R4:W-:Y:S01]  /*4620*/  @!P2 ST.E.128 desc[UR42][R8.64], R4 ;  /* 0x000000040800a985 */ /* 0x0019e2000c101d2a */
[----:B------:R-:W-:-:S13]  /*4630*/  ISETP.GE.AND P2, PT, R22, UR4, PT ;  /* 0x0000000416007c0c */ /* 0x000fda000bf46270 */
[----:B------:R-:W-:Y:S05]  /*4640*/  @P2 BRA `(.L_x_610) ;  /* 0x0000000000242947 */ /* 0x000fea0003800000 */
[----:B------:R-:W-:Y:S01]  /*4650*/  LOP3.LUT P2, RZ, R191, 0x4, RZ, 0xc0, !PT ;  /* 0x00000004bfff7812 */ /* 0x000fe2000784c0ff */
[----:B----4-:R-:W-:-:S12]  /*4660*/  VIADD R5, R46, 0x20 ;  /* 0x000000202e057836 */ /* 0x010fd80000000000 */
[----:B------:R-:W-:Y:S01]  /*4670*/  @P2 VIADD R5, R46, 0xffffffe0 ;  /* 0xffffffe02e052836 */ /* 0x000fe20000000000 */
[----:B------:R-:W-:-:S03]  /*4680*/  LEA R8, P2, R22, R14, 0x1 ;  /* 0x0000000e16087211 */ /* 0x000fc600078408ff */
[----:B------:R-:W-:Y:S01]  /*4690*/  IMAD.IADD R5, R64, 0x1, R5 ;  /* 0x0000000140057824 */ /* 0x000fe200078e0205 */
[----:B------:R-:W-:-:S03]  /*46a0*/  LEA.HI.X R9, R22, R25, R193, 0x1, P2 ;  /* 0x0000001916097211 */ /* 0x000fc600010f0cc1 */
[----:B------:R-:W-:-:S06]  /*46b0*/  IMAD R5, R5, 0x2, R2 ;  /* 0x0000000205057824 */ /* 0x000fcc00078e0202 */
[----:B------:R-:W0:Y:S04]  /*46c0*/  LDS.128 R4, [R5+0x22400] ;  /* 0x0224000005047984 */ /* 0x000e280000000c00 */
[----:B0-----:R0:W-:Y:S02]  /*46d0*/  ST.E.128 desc[UR42][R8.64], R4 ;  /* 0x0000000408007985 */ /* 0x0011e4000c101d2a */
.L_x_610:
[----:B------:R-:W-:Y:S05]  /*46e0*/  BSYNC B0 ;  /* 0x0000000000007941 */ /* 0x000fea0003800000 */
.L_x_601:
[----:B012-4-:R-:W0:Y:S01]  /*46f0*/  S2R R4, SR_TID.X ;  /* 0x0000000000047919 */ /* 0x017e220000002100 */
[----:B------:R-:W-:Y:S01]  /*4700*/  @!PT LDS RZ, [RZ] ;  /* 0x00000000fffff984 */ /* 0x000fe20000000800 */
[----:B------:R-:W-:Y:S01]  /*4710*/  @!PT LDS RZ, [RZ] ;  /* 0x00000000fffff984 */ /* 0x000fe20000000800 */
[----:B------:R-:W-:Y:S01]  /*4720*/  @!PT LDS RZ, [RZ] ;  /* 0x00000000fffff984 */ /* 0x000fe20000000800 */
[----:B------:R-:W-:Y:S01]  /*4730*/  @!PT LDS RZ, [RZ] ;  /* 0x00000000fffff984 */ /* 0x000fe20000000800 */
[----:B------:R1:W-:Y:S06]  /*4740*/  MEMBAR.ALL.CTA ;  /* 0x0000000000007992 */ /* 0x0003ec0000008000 */
[----:B-1----:R-:W1:Y:S01]  /*4750*/  FENCE.VIEW.ASYNC.S ;  /* 0x00000000000073c6 */ /* 0x002e620000000000 */
[----:B------:R-:W-:Y:S05]  /*4760*/  WARPSYNC.ALL ;  /* 0x0000000000007948 */ /* 0x000fea0003800000 */
[----:B------:R-:W-:Y:S01]  /*4770*/  BSSY B0, `(.L_x_627) ;  /* 0x0000009000007945 */ /* 0x000fe20003800000 */
[----:B0-----:R-:W-:Y:S01]  /*4780*/  LOP3.LUT R4, R4, 0x7f, RZ, 0xc0, !PT ;  /* 0x0000007f04047812 */ /* 0x001fe200078ec0ff */
[----:B-1----:R0:W-:Y:S03]  /*4790*/  BAR.SYNC.DEFER_BLOCKING R44, 0x80 ;  /* 0x0002002c0000751d */ /* 0x0021e60000010000 */
[----:B------:R-:W-:-:S13]  /*47a0*/  ISETP.NE.AND P2, PT, R4, RZ, PT ;  /* 0x000000ff0400720c */ /* 0x000fda0003f45270 */
[----:B------:R-:W-:-:S05]  /*47b0*/  @!P2 VIADD R4, R58, 0x28ca0 ;  /* 0x00028ca03a04a836 */ /* 0x000fca0000000000 */
[----:B------:R-:W-:-:S04]  /*47c0*/  @!P2 PRMT R4, RZ, 0x654, R4 ;  /* 0x00000654ff04a816 */ /* 0x000fc80000000004 */
[----:B------:R0:W-:Y:S01]  /*47d0*/  @!P2 SYNCS.ARRIVE.TRANS64.RED.A1T0 RZ, [R4+URZ], RZ ;  /* 0x000000ff04ffa9a7 */ /* 0x0001e2000810043f */
[----:B------:R-:W-:Y:S05]  /*47e0*/  @!P3 BRA `(.L_x_628) ;  /* 0x000000000004b947 */ /* 0x000fea0003800000 */
[----:B------:R-:W-:Y:S01]  /*47f0*/  BPT.TRAP 0x1 ;  /* 0x000000040000795c */ /* 0x000fe20000300000 */
.L_x_628:
[----:B------:R-:W-:Y:S05]  /*4800*/  BSYNC B0 ;  /* 0x0000000000007941 */ /* 0x000fea0003800000 */
.L_x_627:
[----:B------:R-:W1:Y:S01]  /*4810*/  SYNCS.PHASECHK.TRANS64.TRYWAIT P3, [R58+URZ+0x28cb0], R65 ;  /* 0x028cb0413a0075a7 */ /* 0x000e62000806017f */
[----:B------:R-:W-:Y:S04]  /*4820*/  BSSY B0, `(.L_x_629) ;  /* 0x0000002000007945 */ /* 0x000fe80003800000 */
[----:B-1----:R-:W-:Y:S05]  /*4830*/  @!P3 BRA `(.L_x_630) ;  /* 0x000001680008b947 */ /* 0x002fea0003800000 */
.L_x_871:
[----:B------:R-:W-:Y:S05]  /*4840*/  BSYNC B0 ;  /* 0x0000000000007941 */ /* 0x000fea0003800000 */
.L_x_629:
[----:B------:R-:W-:Y:S01]  /*4850*/  ULDC.64 UR4, c[0x0][0x328] ;  /* 0x0000ca0000047ab9 */ /* 0x000fe20000000a00 */
[----:B------:R-:W-:Y:S01]  /*4860*/  ULDC.64 UR6, c[0x0][0x318] ;  /* 0x0000c60000067ab9 */ /* 0x000fe20000000a00 */
[----:B------:R-:W-:Y:S01]  /*4870*/  IMAD R7, R62, UR4, RZ ;  /* 0x000000043e077c24 */ /* 0x000fe2000f8e02ff */
[----:B------:R-:W-:Y:S01]  /*4880*/  BSSY B0, `(.L_x_631) ;  /* 0x000007d000007945 */ /* 0x000fe20003800000 */
[----:B0-----:R-:W-:-:S04]  /*4890*/  IMAD.WIDE.U32 R4, R60, UR4, RZ ;  /* 0x000000043c047c25 */ /* 0x001fc8000f8e00ff */
[----:B------:R-:W-:Y:S01]  /*48a0*/  IMAD R7, R60, UR5, R7 ;  /* 0x000000053c077c24 */ /* 0x000fe2000f8e0207 */
[----:B------:R-:W-:Y:S02]  /*48b0*/  ULDC.64 UR4, c[0x0][0x338] ;  /* 0x0000ce0000047ab9 */ /* 0x000fe40000000a00 */
        /* <DEDUP_REMOVED lines=8> */
[----:B------:R-:W-:-:S04]  /*4940*/  LEA R25, P3, R4, UR6, 0x1 ;  /* 0x0000000604197c11 */ /* 0x000fc8000f8608ff */
[----:B------:R-:W-:Y:S02]  /*4950*/  LEA.HI.X R24, R4, UR7, R5, 0x1, P3 ;  /* 0x0000000704187c11 */ /* 0x000fe400098f0c05 */
[----:B------:R-:W-:Y:S01]  /*4960*/  ISETP.GT.AND P3, PT, R63, R186, PT ;  /* 0x000000ba3f00720c */ /* 0x000fe20003f64270 */
[----:B------:R-:W0:Y:S04]  /*4970*/  SHFL.IDX PT, R25, R25, RZ, 0x1c1f ;  /* 0x001c1fff19197589 */ /* 0x000e2800000e0000 */
[----:B------:R-:W2:Y:S08]  /*4980*/  SHFL.IDX PT, R24, R24, RZ, 0x1c1f ;  /* 0x001c1fff18187589 */ /* 0x000eb000000e0000 */
[----:B------:R-:W-:Y:S05]  /*4990*/  @!P3 BRA `(.L_x_632) ;  /* 0x0000000400acb947 */ /* 0x000fea0003800000 */
[----:B------:R-:W-:Y:S01]  /*49a0*/  LOP3.LUT P3, RZ, R191, 0x4, RZ, 0xc0, !PT ;  /* 0x00000004bfff7812 */ /* 0x000fe2000786c0ff */
[----:B------:R-:W-:Y:S01]  /*49b0*/  IMAD R5, R23, 0x8000, R46 ;  /* 0x0000800017057824 */ /* 0x000fe200078e022e */
[----:B------:R-:W-:Y:S01]  /*49c0*/  ULDC UR4, c[0x0][0x320] ;  /* 0x0000c80000047ab9 */ /* 0x000fe20000000800 */
[----:B---3--:R-:W3:Y:S02]  /*49d0*/  LDL R67, [R1] ;  /* 0x0000000001437983 */ /* 0x008ee40000100800 */
[C---:B------:R-:W-:Y:S02]  /*49e0*/  VIADD R15, R5.reuse, 0x20 ;  /* 0x00000020050f7836 */ /* 0x040fe40000000000 */
[----:B------:R-:W4:Y:S04]  /*49f0*/  LDL R66, [R1+0x4] ;  /* 0x0000040001427983 */ /* 0x000f280000100800 */
[----:B------:R-:W5:Y:S02]  /*4a00*/  LDL R64, [R1+0x8] ;  /* 0x0000080001407983 */ /* 0x000f640000100800 */
[C---:B------:R-:W-:Y:S01]  /*4a10*/  @P3 VIADD R15, R5.reuse, 0xffffffe0 ;  /* 0xffffffe0050f3836 */ /* 0x040fe20000000000 */
[----:B------:R-:W-:Y:S01]  /*4a20*/  ISETP.GE.AND P3, PT, R16, UR4, PT ;  /* 0x0000000410007c0c */ /* 0x000fe2000bf66270 */
[--C-:B------:R-:W-:Y:S01]  /*4a30*/  IMAD R14, R5, 0x2, R2.reuse ;  /* 0x00000002050e7824 */ /* 0x100fe200078e0202 */
[----:B------:R-:W5:Y:S04]  /*4a40*/  LDL R57, [R1+0xc] ;  /* 0x00000c0001397983 */ /* 0x000f680000100800 */
[----:B------:R-:W5:Y:S04]  /*4a50*/  LDL R56, [R1+0x10] ;  /* 0x0000100001387983 */ /* 0x000f680000100800 */
[----:B------:R-:W5:Y:S01]  /*4a60*/  LDL R27, [R1+0x14] ;  /* 0x00001400011b7983 */ /* 0x000f620000100800 */
[----:B------:R-:W-:Y:S01]  /*4a70*/  ISETP.GE.AND P5, PT, R22, UR4, PT ;  /* 0x0000000416007c0c */ /* 0x000fe2000bfa6270 */
[----:B------:R-:W-:Y:S01]  /*4a80*/  IMAD R15, R15, 0x2, R2 ;  /* 0x000000020f0f7824 */ /* 0x000fe200078e0202 */
[C---:B0-----:R-:W-:Y:S01]  /*4a90*/  @!P3 LEA R8, P4, R16.reuse, R25, 0x1 ;  /* 0x000000191008b211 */ /* 0x041fe200078808ff */
[----:B------:R-:W0:Y:S01]  /*4aa0*/  @!P3 LDS.128 R4, [R14+0x400] ;  /* 0x000400000e04b984 */ /* 0x000e220000000c00 */
[----:B------:R-:W-:-:S02]  /*4ab0*/  VIADD R10, R16, 0x40 ;  /* 0x00000040100a7836 */ /* 0x000fc40000000000 */
[C---:B--2---:R-:W-:Y:S01]  /*4ac0*/  @!P3 LEA.HI.X R9, R16.reuse, R24, R17, 0x1, P4 ;  /* 0x000000181009b211 */ /* 0x044fe200020f0c11 */
[----:B------:R-:W-:-:S06]  /*4ad0*/  VIADD R26, R16, 0x80 ;  /* 0x00000080101a7836 */ /* 0x000fcc0000000000 */
[----:B------:R-:W-:-:S04]  /*4ae0*/  @!P5 LEA R12, P4, R22, R25, 0x1 ;  /* 0x00000019160cd211 */ /* 0x000fc800078808ff */
[----:B------:R-:W-:Y:S02]  /*4af0*/  @!P5 LEA.HI.X R13, R22, R24, R193, 0x1, P4 ;  /* 0x00000018160dd211 */ /* 0x000fe400020f0cc1 */
[----:B------:R-:W-:Y:S01]  /*4b00*/  ISETP.GE.AND P4, PT, R10, UR4, PT ;  /* 0x000000040a007c0c */ /* 0x000fe2000bf86270 */
[----:B------:R-:W-:Y:S01]  /*4b10*/  VIADD R10, R16, 0x60 ;  /* 0x00000060100a7836 */ /* 0x000fe20000000000 */
[----:B0-----:R0:W-:Y:S04]  /*4b20*/  @!P3 ST.E.128 desc[UR42][R8.64], R4 ;  /* 0x000000040800b985 */ /* 0x0011e8000c101d2a */
[----:B------:R-:W2:Y:S07]  /*4b30*/  @!P5 LDS.128 R4, [R15+0x400] ;  /* 0x000400000f04d984 */ /* 0x000eae0000000c00 */
[----:B0-----:R-:W-:-:S05]  /*4b40*/  @!P4 LEA R8, P3, R216, R25, 0x1 ;  /* 0x00000019d808c211 */ /* 0x001fca00078608ff */
[----:B------:R-:W-:Y:S01]  /*4b50*/  @!P4 IMAD.X R9, R24, 0x1, R221, P3 ;  /* 0x000000011809c824 */ /* 0x000fe200018e06dd */
[----:B------:R-:W-:-:S13]  /*4b60*/  ISETP.GE.AND P3, PT, R10, UR4, PT ;  /* 0x000000040a007c0c */ /* 0x000fda000bf66270 */
[----:B------:R-:W-:-:S05]  /*4b70*/  @!P3 LEA R10, P6, R215, R25, 0x1 ;  /* 0x00000019d70ab211 */ /* 0x000fca00078c08ff */
[----:B------:R-:W-:Y:S01]  /*4b80*/  @!P3 IMAD.X R11, R24, 0x1, R223, P6 ;  /* 0x00000001180bb824 */ /* 0x000fe200030e06df */
[----:B--2---:R0:W-:Y:S01]  /*4b90*/  @!P5 ST.E.128 desc[UR42][R12.64], R4 ;  /* 0x000000040c00d985 */ /* 0x0041e2000c101d2a */
[----:B------:R-:W-:Y:S01]  /*4ba0*/  ISETP.GE.AND P5, PT, R26, UR4, PT ;  /* 0x000000041a007c0c */ /* 0x000fe2000bfa6270 */
[----:B------:R-:W-:Y:S02]  /*4bb0*/  VIADD R26, R16, 0xa0 ;  /* 0x000000a0101a7836 */ /* 0x000fe40000000000 */
[----:B------:R-:W2:Y:S10]  /*4bc0*/  @!P4 LDS.128 R4, [R14+0x2400] ;  /* 0x002400000e04c984 */ /* 0x000eb40000000c00 */
[----:B0-----:R-:W-:-:S05]  /*4bd0*/  @!P5 LEA R12, P6, R214, R25, 0x1 ;  /* 0x00000019d60cd211 */ /* 0x001fca00078c08ff */
        /* <DEDUP_REMOVED lines=36> */
[----:B---3--:R-:W-:Y:S01]  /*4e20*/  @!P5 IMAD.X R13, R24, 0x1, R67, P6 ;  /* 0x00000001180dd824 */ /* 0x008fe200030e0643 */
[----:B--2---:R0:W-:Y:S01]  /*4e30*/  @!P4 ST.E.128 desc[UR42][R8.64], R4 ;  /* 0x000000040800c985 */ /* 0x0041e2000c101d2a */
[----:B------:R-:W-:Y:S01]  /*4e40*/  ISETP.GE.AND P4, PT, R26, UR4, PT ;  /* 0x000000041a007c0c */ /* 0x000fe2000bf86270 */
[----:B------:R-:W-:Y:S02]  /*4e50*/  VIADD R26, R16, 0x180 ;  /* 0x00000180101a7836 */ /* 0x000fe40000000000 */
[----:B------:R-:W2:Y:S10]  /*4e60*/  @!P3 LDS.128 R4, [R15+0x8400] ;  /* 0x008400000f04b984 */ /* 0x000eb40000000c00 */
[----:B0-----:R-:W-:-:S05]  /*4e70*/  @!P4 LEA R8, P6, R207, R25, 0x1 ;  /* 0x00000019cf08c211 */ /* 0x001fca00078c08ff */
[----:B----4-:R-:W-:Y:S01]  /*4e80*/  @!P4 IMAD.X R9, R24, 0x1, R66, P6 ;  /* 0x000000011809c824 */ /* 0x010fe200030e0642 */
[----:B--2---:R0:W-:Y:S01]  /*4e90*/  @!P3 ST.E.128 desc[UR42][R10.64], R4 ;  /* 0x000000040a00b985 */ /* 0x0041e2000c101d2a */
[----:B------:R-:W-:Y:S01]  /*4ea0*/  ISETP.GE.AND P3, PT, R26, UR4, PT ;  /* 0x000000041a007c0c */ /* 0x000fe2000bf66270 */
[----:B------:R-:W-:Y:S02]  /*4eb0*/  VIADD R26, R16, 0x1a0 ;  /* 0x000001a0101a7836 */ /* 0x000fe40000000000 */
[----:B------:R-:W2:Y:S10]  /*4ec0*/  @!P5 LDS.128 R4, [R14+0xa400] ;  /* 0x00a400000e04d984 */ /* 0x000eb40000000c00 */
[----:B0-----:R-:W-:-:S05]  /*4ed0*/  @!P3 LEA R10, P6, R206, R25, 0x1 ;  /* 0x00000019ce0ab211 */ /* 0x001fca00078c08ff */
[----:B-----5:R-:W-:Y:S01]  /*4ee0*/  @!P3 IMAD.X R11, R24, 0x1, R64, P6 ;  /* 0x00000001180bb824 */ /* 0x020fe200030e0640 */
        /* <DEDUP_REMOVED lines=13> */
[----:B------:R-:W-:-:S03]  /*4fc0*/  ISETP.GE.AND P3, PT, R26, UR4, PT ;  /* 0x000000041a007c0c */ /* 0x000fc6000bf66270 */
[----:B------:R-:W2:Y:S10]  /*4fd0*/  @!P5 LDS.128 R4, [R15+0xc400] ;  /* 0x00c400000f04d984 */ /* 0x000eb40000000c00 */
[----:B0-----:R-:W-:-:S05]  /*4fe0*/  @!P3 LEA R10, P6, R203, R25, 0x1 ;  /* 0x00000019cb0ab211 */ /* 0x001fca00078c08ff */
[----:B------:R-:W-:Y:S01]  /*4ff0*/  @!P3 IMAD.X R11, R24, 0x1, R27, P6 ;  /* 0x00000001180bb824 */ /* 0x000fe200030e061b */
[----:B--2---:R-:W-:Y:S04]  /*5000*/  @!P5 ST.E.128 desc[UR42][R12.64], R4 ;  /* 0x000000040c00d985 */ /* 0x004fe8000c101d2a */
[----:B------:R-:W0:Y:S04]  /*5010*/  @!P4 LDS.128 R4, [R14+0xe400] ;  /* 0x00e400000e04c984 */ /* 0x000e280000000c00 */
[----:B0-----:R-:W-:Y:S04]  /*5020*/  @!P4 ST.E.128 desc[UR42][R8.64], R4 ;  /* 0x000000040800c985 */ /* 0x001fe8000c101d2a */
[----:B------:R-:W0:Y:S04]  /*5030*/  @!P3 LDS.128 R4, [R15+0xe400] ;  /* 0x00e400000f04b984 */ /* 0x000e280000000c00 */
[----:B0-----:R4:W-:Y:S02]  /*5040*/  @!P3 ST.E.128 desc[UR42][R10.64], R4 ;  /* 0x000000040a00b985 */ /* 0x0019e4000c101d2a */
.L_x_632:
[----:B------:R-:W-:Y:S05]  /*5050*/  BSYNC B0 ;  /* 0x0000000000007941 */ /* 0x000fea0003800000 */
.L_x_631:
[----:B------:R-:W-:Y:S01]  /*5060*/  @!PT LDS RZ, [RZ] ;  /* 0x00000000fffff984 */ /* 0x000fe20000000800 */
[----:B------:R-:W-:Y:S01]  /*5070*/  @!PT LDS RZ, [RZ] ;  /* 0x00000000fffff984 */ /* 0x000fe20000000800 */
[----:B------:R-:W-:Y:S01]  /*5080*/  @!PT LDS RZ, [RZ] ;  /* 0x00000000fffff984 */ /* 0x000fe20000000800 */
[----:B------:R-:W-:Y:S01]  /*5090*/  @!PT LDS RZ, [RZ] ;  /* 0x00000000fffff984 */ /* 0x000fe20000000800 */
[----:B------:R5:W-:Y:S06]  /*50a0*/  MEMBAR.ALL.CTA ;  /* 0x0000000000007992 */ /* 0x000bec0000008000 */
[----:B-----5:R-:W5:Y:S01]  /*50b0*/  FENCE.VIEW.ASYNC.S ;  /* 0x00000000000073c6 */ /* 0x020f620000000000 */
[----:B------:R-:W-:Y:S02]  /*50c0*/  VIADD R23, R23, 0x1 ;  /* 0x0000000117177836 */ /* 0x000fe40000000000 */
[----:B-1----:R-:W-:Y:S01]  /*50d0*/  @!P2 VIADD R58, R58, 0x28cc0 ;  /* 0x00028cc03a3aa836 */ /* 0x002fe20000000000 */
[----:B-----5:R1:W-:Y:S02]  /*50e0*/  BAR.SYNC.DEFER_BLOCKING R44, 0x80 ;  /* 0x0002002c0000751d */ /* 0x0203e40000010000 */
[----:B------:R-:W-:-:S02]  /*50f0*/  ISETP.NE.AND P3, PT, R23, 0x2, PT ;  /* 0x000000021700780c */ /* 0x000fc40003f65270 */
[----:B------:R-:W-:Y:S02]  /*5100*/  @!P2 PRMT R58, RZ, 0x654, R58 ;  /* 0x00000654ff3aa816 */ /* 0x000fe4000000003a */
[----:B----4-:R-:W-:Y:S02]  /*5110*/  SEL R4, RZ, 0x1, P3 ;  /* 0x00000001ff047807 */ /* 0x010fe40001800000 */
[----:B------:R-:W-:Y:S02]  /*5120*/  SEL R23, R23, RZ, P3 ;  /* 0x000000ff17177207 */ /* 0x000fe40001800000 */
[----:B------:R-:W-:Y:S01]  /*5130*/  LOP3.LUT R187, R187, R4, RZ, 0x3c, !PT ;  /* 0x00000004bbbb7212 */ /* 0x000fe200078e3cff */
[----:B------:R1:W-:Y:S01]  /*5140*/  @!P2 SYNCS.ARRIVE.TRANS64.RED.A1T0 RZ, [R58+URZ], RZ ;  /* 0x000000ff3affa9a7 */ /* 0x0003e2000810043f */
[----:B------:R-:W-:Y:S01]  /*5150*/  PLOP3.LUT P2, PT, PT, PT, PT, 0x8, 0x0 ;  /* 0x000000000000781c */ /* 0x000fe20003f4e170 */
[----:B------:R-:W-:-:S12]  /*5160*/  @P1 BRA `(.L_x_633) ;  /* 0xffffffd800041947 */ /* 0x000fd8000383ffff */
.L_x_596:
[----:B------:R-:W-:Y:S04]  /*5170*/  BSSY B0, `(.L_x_634) ;  /* 0x0000004000007945 */ /* 0x000fe80003800000 */
[----:B------:R-:W-:Y:S05]  /*5180*/  @P2 BRA `(.L_x_635) ;  /* 0x0000000000082947 */ /* 0x000fea0003800000 */
[----:B------:R-:W4:Y:S02]  /*5190*/  FENCE.VIEW.ASYNC.G ;  /* 0x00000000000073c6 */ /* 0x000f240000000100 */
[----:B----4-:R-:W-:Y:S06]  /*51a0*/  BAR.ARV 0xc, 0x180 ;  /* 0x0306000000007b1d */ /* 0x010fec0000002000 */
.L_x_635:
[----:B------:R-:W-:Y:S05]  /*51b0*/  BSYNC B0 ;  /* 0x0000000000007941 */ /* 0x000fea0003800000 */
.L_x_634:
[----:B------:R-:W4:Y:S01]  /*51c0*/  LDL R0, [R1+0x1c] ;  /* 0x00001c0001007983 */ /* 0x000f220000100800 */
[----:B------:R-:W-:Y:S01]  /*51d0*/  UISETP.NE.AND UP0, UPT, UR39, 0x1, UPT ;  /* 0x000000012700788c */ /* 0x000fe2000bf05270 */
[----:B------:R-:W-:Y:S01]  /*51e0*/  BSSY B7, `(.L_x_636) ;  /* 0x0000908000077945 */ /* 0x000fe20003800000 */
[----:B------:R-:W-:-:S04]  /*51f0*/  ULDC UR4, c[0x0][0x9f0] ;  /* 0x00027c0000047ab9 */ /* 0x000fc80000000800 */
[----:B------:R-:W-:Y:S02]  /*5200*/  PLOP3.LUT P1, PT, PT, PT, UP0, 0x80, 0x0 ;  /* 0x000000000000781c */ /* 0x000fe40003f2f008 */
[----:B----4-:R-:W-:-:S04]  /*5210*/  ISETP.NE.AND P0, PT, R0, RZ, PT ;  /* 0x000000ff0000720c */ /* 0x010fc80003f05270 */
[----:B------:R-:W-:-:S07]  /*5220*/  SEL R10, R0, UR4, P0 ;  /* 0x00000004000a7c07 */ /* 0x000fce0008000000 */
[----:B------:R-:W-:Y:S05]  /*5230*/  @!P1 BRA `(.L_x_637) ;  /* 0x00000020003c9947 */ /* 0x000fea0003800000 */
[----:B------:R-:W-:Y:S01]  /*5240*/  LOP3.LUT P2, RZ, R18, 0x4, RZ, 0xc0, !PT ;  /* 0x0000000412ff7812 */ /* 0x000fe2000784c0ff */
[----:B------:R-:W-:Y:S01]  /*5250*/  BSSY B0, `(.L_x_638) ;  /* 0x000001d000007945 */ /* 0x000fe20003800000 */
[----:B------:R-:W-:-:S11]  /*5260*/  IMAD.MOV.U32 R3, RZ, RZ, RZ ;  /* 0x000000ffff037224 */ /* 0x000fd600078e00ff */
[----:B------:R-:W-:Y:S05]  /*5270*/  @!P2 BRA `(.L_x_639) ;  /* 0x000000000068a947 */ /* 0x000fea0003800000 */
[-C--:B------:R-:W-:Y:S02]  /*5280*/  IABS R6, R10.reuse ;  /* 0x0000000a00067213 */ /* 0x080fe40000000000 */
[----:B------:R-:W-:Y:S02]  /*5290*/  IADD3 R0, R171, -0x1, R10 ;  /* 0xffffffffab007810 */ /* 0x000fe40007ffe00a */
[----:B------:R-:W4:Y:S01]  /*52a0*/  I2F.RP R3, R6 ;  /* 0x0000000600037306 */ /* 0x000f220000209400 */
[----:B------:R-:W-:Y:S02]  /*52b0*/  IABS R9, R10 ;  /* 0x0000000a00097213 */ /* 0x000fe40000000000 */
[----:B------:R-:W-:Y:S02]  /*52c0*/  IABS R8, R0 ;  /* 0x0000000000087213 */ /* 0x000fe40000000000 */
[----:B------:R-:W-:-:S04]  /*52d0*/  LOP3.LUT R0, R0, R10, RZ, 0x3c, !PT ;  /* 0x0000000a00007212 */ /* 0x000fc800078e3cff */
[----:B------:R-:W-:Y:S01]  /*52e0*/  ISETP.GE.AND P2, PT, R0, RZ, PT ;  /* 0x000000ff0000720c */ /* 0x000fe20003f46270 */
[----:B----4-:R-:W4:Y:S02]  /*52f0*/  MUFU.RCP R3, R3 ;  /* 0x0000000300037308 */ /* 0x010f240000001000 */
[----:B----4-:R-:W-:Y:S02]  /*5300*/  VIADD R4, R3, 0xffffffe ;  /* 0x0ffffffe03047836 */ /* 0x010fe40000000000 */
[----:B------:R-:W-:-:S04]  /*5310*/  IMAD.MOV R3, RZ, RZ, -R9 ;  /* 0x000000ffff037224 */ /* 0x000fc800078e0a09 */
[----:B------:R4:W0:Y:S02]  /*5320*/  F2I.FTZ.U32.TRUNC.NTZ R5, R4 ;  /* 0x0000000400057305 */ /* 0x000824000021f000 */
[----:B----4-:R-:W-:Y:S02]  /*5330*/  IMAD.MOV.U32 R4, RZ, RZ, RZ ;  /* 0x000000ffff047224 */ /* 0x010fe400078e00ff */
[----:B0-----:R-:W-:-:S04]  /*5340*/  IMAD.MOV R7, RZ, RZ, -R5 ;  /* 0x000000ffff077224 */ /* 0x001fc800078e0a05 */
        /* <DEDUP_REMOVED lines=13> */
.L_x_639:
[----:B------:R-:W-:Y:S05]  /*5420*/  BSYNC B0 ;  /* 0x0000000000007941 */ /* 0x000fea0003800000 */
.L_x_638:
[----:B------:R-:W4:Y:S01]  /*5430*/  LDL R0, [R1+0x38] ;  /* 0x0000380001007983 */ /* 0x000f220000100800 */
[----:B------:R-:W-:Y:S02]  /*5440*/  PLOP3.LUT P0, PT, PT, PT, PT, 0x80, 0x0 ;  /* 0x000000000000781c */ /* 0x000fe40003f0f070 */
        /* <DEDUP_REMOVED lines=43> */
[----:B---3--:R-:W-:Y:S02]  /*5700*/  CS2R R66, SRZ ;  /* 0x0000000000427805 */ /* 0x008fe4000001ff00 */
[----:B------:R-:W-:Y:S02]  /*5710*/  CS2R R64, SRZ ;  /* 0x0000000000407805 */ /* 0x000fe4000001ff00 */
[----:B------:R-:W-:Y:S02]  /*5720*/  CS2R R62, SRZ ;  /* 0x00000000003e7805 */ /* 0x000fe4000001ff00 */
[----:B------:R-:W-:-:S02]  /*5730*/  CS2R R60, SRZ ;  /* 0x00000000003c7805 */ /* 0x000fc4000001ff00 */
[----:B-1----:R-:W-:Y:S02]  /*5740*/  CS2R R58, SRZ ;  /* 0x00000000003a7805 */ /* 0x002fe4000001ff00 */
        /* <DEDUP_REMOVED lines=16> */
[----:B0-2---:R-:W-:Y:S01]  /*5850*/  CS2R R24, SRZ ;  /* 0x0000000000187805 */ /* 0x005fe2000001ff00 */
[----:B----4-:R-:W-:-:S05]  /*5860*/  IMAD R0, R0, R3, RZ ;  /* 0x0000000300007224 */ /* 0x010fca00078e02ff */
[----:B------:R-:W-:-:S04]  /*5870*/  VIADDMNMX R3, R0, R3, R171, PT ;  /* 0x0000000300037246 */ /* 0x000fc800038001ab */
[----:B------:R-:W-:-:S13]  /*5880*/  ISETP.GT.AND P1, PT, R3, R0, PT ;  /* 0x000000000300720c */ /* 0x000fda0003f24270 */
[----:B------:R-:W-:Y:S05]  /*5890*/  @!P1 BRA `(.L_x_640) ;  /* 0x0000008800709947 */ /* 0x000fea0003800000 */
[----:B------:R-:W2:Y:S04]  /*58a0*/  LDL R4, [R1+0x44] ;  /* 0x0000440001047983 */ /* 0x000ea80000100800 */
[----:B--2---:R-:W0:Y:S02]  /*58b0*/  SHFL.IDX PT, R4, R4, RZ, 0x1f ;  /* 0x00001fff04047589 */ /* 0x004e2400000e0000 */
[----:B0-----:R-:W-:-:S04]  /*58c0*/  LEA.HI R5, R4, R4, RZ, 0x1 ;  /* 0x0000000404057211 */ /* 0x001fc800078f08ff */
[----:B------:R-:W-:-:S05]  /*58d0*/  LOP3.LUT R5, R5, 0x1fffe, RZ, 0xc0, !PT ;  /* 0x0001fffe05057812 */ /* 0x000fca00078ec0ff */
[----:B------:R-:W-:Y:S02]  /*58e0*/  IMAD.IADD R5, R4, 0x1, -R5 ;  /* 0x0000000104057824 */ /* 0x000fe400078e0a05 */
[----:B------:R-:W-:Y:S02]  /*58f0*/  IMAD.U32 R4, RZ, RZ, UR37 ;  /* 0x00000025ff047e24 */ /* 0x000fe4000f8e00ff */
[----:B------:R-:W-:-:S03]  /*5900*/  IMAD R5, R5, 0x8000, R2 ;  /* 0x0000800005057824 */ /* 0x000fc600078e0202 */
[----:B------:R-:W-:Y:S01]  /*5910*/  ISETP.NE.AND P0, PT, R4, 0x3, PT ;  /* 0x000000030400780c */ /* 0x000fe20003f05270 */
[----:B------:R-:W-:-:S05]  /*5920*/  VIADD R5, R5, 0x400 ;  /* 0x0000040005057836 */ /* 0x000fca0000000000 */
[----:B------:R-:W-:-:S04]  /*5930*/  SHF.R.U32.HI R5, RZ, 0x4, R5 ;  /* 0x00000004ff057819 */ /* 0x000fc80000011605 */
[----:B------:R-:W-:-:S04]  /*5940*/  LOP3.LUT R5, R5, 0x3fff, RZ, 0xc0, !PT ;  /* 0x00003fff05057812 */ /* 0x000fc800078ec0ff */
[----:B------:R-:W-:Y:S01]  /*5950*/  LOP3.LUT R14, R5, 0x2000000, RZ, 0xfc, !PT ;  /* 0x02000000050e7812 */ /* 0x000fe200078efcff */
[----:B------:R-:W-:Y:S06]  /*5960*/  @!P0 BRA `(.L_x_641) ;  /* 0x0000000000048947 */ /* 0x000fec0003800000 */
[----:B------:R-:W-:Y:S01]  /*5970*/  BPT.TRAP 0x1 ;  /* 0x000000040000795c */ /* 0x000fe20000300000 */
.L_x_641:
[----:B------:R-:W-:Y:S01]  /*5980*/  IMAD R10, R19, 0x8, R2 ;  /* 0x00000008130a7824 */ /* 0x000fe200078e0202 */
[----:B------:R-:W-:Y:S01]  /*5990*/  SHF.L.U32 R7, R185, 0x1f, RZ ;  /* 0x0000001fb9077819 */ /* 0x000fe200000006ff */
[----:B------:R-:W-:Y:S01]  /*59a0*/  VIADD R4, R2, 0x26800 ;  /* 0x0002680002047836 */ /* 0x000fe20000000000 */
[----:B------:R-:W-:Y:S02]  /*59b0*/  BSSY B0, `(.L_x_642) ;  /* 0x0000008000007945 */ /* 0x000fe40003800000 */
[----:B------:R-:W0:Y:S02]  /*59c0*/  SYNCS.PHASECHK.TRANS64.TRYWAIT P1, [R10+URZ+0x28c50], R7 ;  /* 0x028c50070a0075a7 */ /* 0x000e24000802017f */
[----:B------:R-:W-:Y:S01]  /*59d0*/  SHF.R.U32.HI R5, RZ, 0x4, R4 ;  /* 0x00000004ff057819 */ /* 0x000fe20000011604 */
[----:B------:R-:W-:-:S03]  /*59e0*/  IMAD R4, R19, 0x1000, R14 ;  /* 0x0000100013047824 */ /* 0x000fc600078e020e */
[----:B------:R-:W-:-:S04]  /*59f0*/  LOP3.LUT R5, R5, 0x3fff, RZ, 0xc0, !PT ;  /* 0x00003fff05057812 */ /* 0x000fc800078ec0ff */
[----:B------:R-:W-:Y:S01]  /*5a00*/  LOP3.LUT R11, R5, 0x10000, RZ, 0xfc, !PT ;  /* 0x00010000050b7812 */ /* 0x000fe200078efcff */
[----:B------:R-:W-:Y:S01]  /*5a10*/  IMAD.MOV.U32 R5, RZ, RZ, 0x40000040 ;  /* 0x40000040ff057424 */ /* 0x000fe200078e00ff */
[----:B0-----:R-:W-:Y:S06]  /*5a20*/  @!P1 BRA `(.L_x_643) ;  /* 0x0000015400a09947 */ /* 0x001fec0003800000 */
.L_x_872:
[----:B------:R-:W-:Y:S05]  /*5a30*/  BSYNC B0 ;  /* 0x0000000000007941 */ /* 0x000fea0003800000 */
.L_x_642:
[----:B------:R-:W-:Y:S01]  /*5a40*/  BAR.SYNC.DEFER_BLOCKING 0xe, 0x100 ;  /* 0x0384000000007b1d */ /* 0x000fe20000010000 */
[----:B------:R-:W-:Y:S01]  /*5a50*/  IMAD.MOV.U32 R6, RZ, RZ, R11 ;  /* 0x000000ffff067224 */ /* 0x000fe200078e000b */
[C---:B------:R-:W-:Y:S01]  /*5a60*/  R2UR UR6, R4.reuse ;  /* 0x00000000040672ca */ /* 0x040fe200000e0000 */
[----:B0-----:R-:W-:Y:S01]  /*5a70*/  IMAD.MOV.U32 R7, RZ, RZ, 0x40000040 ;  /* 0x40000040ff077424 */ /* 0x001fe200078e00ff */
[----:B------:R-:W-:Y:S01]  /*5a80*/  R2UR UR7, R5 ;  /* 0x00000000050772ca */ /* 0x000fe200000e0000 */
[----:B------:R-:W-:Y:S01]  /*5a90*/  VIADD R8, R4, 0x100 ;  /* 0x0000010004087836 */ /* 0x000fe20000000000 */
[----:B------:R-:W-:Y:S01]  /*5aa0*/  R2UR UR4, R6 ;  /* 0x00000000060472ca */ /* 0x000fe200000e0000 */
[----:B------:R-:W-:Y:S01]  /*5ab0*/  IMAD.MOV.U32 R9, RZ, RZ, 0x40000040 ;  /* 0x40000040ff097424 */ /* 0x000fe200078e00ff */
[----:B------:R-:W-:Y:S01]  /*5ac0*/  R2UR UR5, R7 ;  /* 0x00000000070572ca */ /* 0x000fe200000e0000 */
[----:B------:R-:W-:Y:S01]  /*5ad0*/  VIADD R6, R4, 0x80 ;  /* 0x0000008004067836 */ /* 0x000fe20000000000 */
[----:B------:R-:W-:Y:S01]  /*5ae0*/  R2UR UR14, R8 ;  /* 0x00000000080e72ca */ /* 0x000fe200000e0000 */
[----:B------:R-:W-:Y:S01]  /*5af0*/  VIADD R8, R11, 0x2 ;  /* 0x000000020b087836 */ /* 0x000fe20000000000 */
[----:B------:R-:W-:Y:S01]  /*5b00*/  R2UR UR15, R9 ;  /* 0x00000000090f72ca */ /* 0x000fe200000e0000 */
[----:B------:R-:W-:Y:S01]  /*5b10*/  IMAD.MOV.U32 R9, RZ, RZ, 0x40000040 ;  /* 0x40000040ff097424 */ /* 0x000fe200078e00ff */
        /* <DEDUP_REMOVED lines=9> */
[----:B------:R-:W-:Y:S01]  /*5bb0*/  WARPGROUP.ARRIVE ;  /* 0x00000000000079c5 */ /* 0x000fe20000000000 */
[----:B------:R-:W-:-:S05]  /*5bc0*/  R2UR UR13, R7 ;  /* 0x00000000070d72ca */ /* 0x000fca00000e0000 */
[----:B------:R-:W-:Y:S01]  /*5bd0*/  HGMMA.64x256x16.F32.BF16 R24, gdesc[UR4].tnspB, RZ, !UPT, gsb0 ;  /* 0x43e00000041879f0 */ /* 0x000fe2000c0018ff */
[----:B------:R-:W-:Y:S01]  /*5be0*/  R2UR UR6, R4 ;  /* 0x00000000040672ca */ /* 0x000fe200000e0000 */
[----:B------:R-:W-:Y:S01]  /*5bf0*/  VIADD R4, R11, 0x6 ;  /* 0x000000060b047836 */ /* 0x000fe20000000000 */
[----:B------:R-:W-:Y:S01]  /*5c00*/  R2UR UR7, R5 ;  /* 0x00000000050772ca */ /* 0x000fe200000e0000 */
[----:B------:R-:W-:-:S03]  /*5c10*/  IMAD.MOV.U32 R5, RZ, RZ, 0x40000040 ;  /* 0x40000040ff057424 */ /* 0x000fc600078e00ff */
[----:B------:R-:W-:Y:S02]  /*5c20*/  R2UR UR4, R4 ;  /* 0x00000000040472ca */ /* 0x000fe400000e0000 */
[----:B------:R-:W-:Y:S01]  /*5c30*/  R2UR UR5, R5 ;  /* 0x00000000050572ca */ /* 0x000fe200000e0000 */
        /* <DEDUP_REMOVED lines=16> */
.L_x_644:
[----:B------:R-:W-:Y:S01]  /*5d40*/  VIADD R3, R3, 0xfffffffe ;  /* 0xfffffffe03037836 */ /* 0x000fe20000000000 */
[----:B------:R-:W-:Y:S01]  /*5d50*/  BSSY B0, `(.L_x_645) ;  /* 0x00000cf000007945 */ /* 0x000fe20003800000 */
[----:B------:R-:W-:-:S03]  /*5d60*/  VIADD R10, R10, 0x28c60 ;  /* 0x00028c600a0a7836 */ /* 0x000fc60000000000 */
[----:B------:R-:W-:Y:S02]  /*5d70*/  ISETP.GE.AND P1, PT, R3, R0, PT ;  /* 0x000000000300720c */ /* 0x000fe40003f26270 */
[----:B------:R-:W-:-:S04]  /*5d80*/  PRMT R10, R190, 0x654, R10 ;  /* 0x00000654be0a7816 */ /* 0x000fc8000000000a */
[----:B------:R0:W-:Y:S07]  /*5d90*/  SYNCS.ARRIVE.TRANS64.RED.A1T0 RZ, [R10+URZ], RZ ;  /* 0x000000ff0aff79a7 */ /* 0x0001ee000810043f */
[----:B------:R-:W-:Y:S05]  /*5da0*/  @!P1 BRA `(.L_x_646) ;  /* 0x0000000c00249947 */ /* 0x000fea0003800000 */
.L_x_653:
[----:B------:R-:W-:Y:S01]  /*5db0*/  BAR.SYNC.DEFER_BLOCKING 0xe, 0x100 ;  /* 0x0384000000007b1d */ /* 0x000fe20000010000 */
[C---:B01----:R-:W-:Y:S02]  /*5dc0*/  IMAD R10, R19.reuse, 0x40, R195 ;  /* 0x00000040130a7824 */ /* 0x043fe400078e02c3 */
[----:B------:R-:W-:Y:S02]  /*5dd0*/  VIADD R19, R19, 0x1 ;  /* 0x0000000113137836 */ /* 0x000fe40000000000 */
[----:B------:R-:W-:-:S03]  /*5de0*/  IMAD R10, R10, 0x4, R2 ;  /* 0x000000040a0a7824 */ /* 0x000fc600078e0202 */
[----:B------:R-:W-:-:S04]  /*5df0*/  ISETP.NE.AND P1, PT, R19, 0x2, PT ;  /* 0x000000021300780c */ /* 0x000fc80003f25270 */
[----:B------:R-:W-:Y:S01]  /*5e00*/  SEL R19, R19, RZ, P1 ;  /* 0x000000ff13137207 */ /* 0x000fe20000800000 */
[----:B------:R-:W0:Y:S04]  /*5e10*/  LDS R11, [R10+0x28800] ;  /* 0x028800000a0b7984 */ /* 0x000e280000000800 */
[----:B------:R-:W1:Y:S01]  /*5e20*/  LDS R10, [R10+0x28820] ;  /* 0x028820000a0a7984 */ /* 0x000e620000000800 */
[-C--:B0-----:R-:W-:Y:S01]  /*5e30*/  FMUL.FTZ R24, R24, R11.reuse ;  /* 0x0000000b18187220 */ /* 0x081fe20000410000 */
[-C--:B------:R-:W-:Y:S01]  /*5e40*/  FMUL.FTZ R25, R25, R11.reuse ;  /* 0x0000000b19197220 */ /* 0x080fe20000410000 */
[-C--:B------:R-:W-:Y:S01]  /*5e50*/  FMUL.FTZ R28, R28, R11.reuse ;  /* 0x0000000b1c1c7220 */ /* 0x080fe20000410000 */
[-C--:B------:R-:W-:Y:S01]  /*5e60*/  FMUL.FTZ R29, R29, R11.reuse ;  /* 0x0000000b1d1d7220 */ /* 0x080fe20000410000 */
        /* <DEDUP_REMOVED lines=64> */
[----:B------:R-:W-:Y:S01]  /*6270*/  SEL R10, RZ, 0x1, P1 ;  /* 0x00000001ff0a7807 */ /* 0x000fe20000800000 */
        /* <DEDUP_REMOVED lines=60> */
[----:B------:R-:W-:Y:S01]  /*6640*/  LOP3.LUT R185, R185, R10, RZ, 0x3c, !PT ;  /* 0x0000000ab9b97212 */ /* 0x000fe200078e3cff */
[----:B------:R-:W-:Y:S06]  /*6650*/  @!P0 BRA `(.L_x_647) ;  /* 0x0000000000048947 */ /* 0x000fec0003800000 */
[----:B------:R-:W-:Y:S01]  /*6660*/  BPT.TRAP 0x1 ;  /* 0x000000040000795c */ /* 0x000fe20000300000 */
.L_x_647:
[----:B------:R-:W-:Y:S01]  /*6670*/  IMAD R10, R19, 0x8, R2 ;  /* 0x00000008130a7824 */ /* 0x000fe200078e0202 */
[----:B------:R-:W-:-:S04]  /*6680*/  SHF.L.U32 R11, R185, 0x1f, RZ ;  /* 0x0000001fb90b7819 */ /* 0x000fc800000006ff */
[----:B------:R0:W1:Y:S01]  /*6690*/  SYNCS.PHASECHK.TRANS64.TRYWAIT P1, [R10+URZ+0x28c50], R11 ;  /* 0x028c500b0a0075a7 */ /* 0x000062000802017f */
[----:B------:R-:W-:Y:S05]  /*66a0*/  @!P0 BRA `(.L_x_648) ;  /* 0x0000000000048947 */ /* 0x000fea0003800000 */
[----:B------:R-:W-:Y:S01]  /*66b0*/  BPT.TRAP 0x1 ;  /* 0x000000040000795c */ /* 0x000fe20000300000 */
.L_x_648:
[----:B------:R-:W-:Y:S04]  /*66c0*/  BSSY B1, `(.L_x_649) ;  /* 0x0000004000017945 */ /* 0x000fe80003800000 */
[----:B-1----:R-:W-:Y:S05]  /*66d0*/  @P1 BRA `(.L_x_650) ;  /* 0x0000000000081947 */ /* 0x002fea0003800000 */
[----:B------:R-:W1:Y:S02]  /*66e0*/  SYNCS.PHASECHK.TRANS64.TRYWAIT P1, [R10+URZ+0x28c50], R11 ;  /* 0x028c500b0a0075a7 */ /* 0x000e64000802017f */
[----:B-1----:R-:W-:Y:S05]  /*66f0*/  @!P1 BRA `(.L_x_651) ;  /* 0x0000014800809947 */ /* 0x002fea0003800000 */
.L_x_650:
[----:B------:R-:W-:Y:S05]  /*6700*/  BSYNC B1 ;  /* 0x0000000000017941 */ /* 0x000fea0003800000 */
.L_x_649:
[----:B01----:R-:W-:Y:S01]  /*6710*/  IMAD R10, R19, 0x1000, R14 ;  /* 0x00001000130a7824 */ /* 0x003fe200078e020e */
[----:B------:R-:W-:Y:S01]  /*6720*/  WARPGROUP.ARRIVE ;  /* 0x00000000000079c5 */ /* 0x000fe20000000000 */
[----:B------:R-:W-:Y:S01]  /*6730*/  IMAD.MOV.U32 R11, RZ, RZ, 0x40000040 ;  /* 0x40000040ff0b7424 */ /* 0x000fe200078e00ff */
[----:B------:R-:W-:Y:S01]  /*6740*/  R2UR UR8, R8 ;  /* 0x00000000080872ca */ /* 0x000fe200000e0000 */
[C---:B------:R-:W-:Y:S01]  /*6750*/  VIADD R12, R10.reuse, 0x80 ;  /* 0x000000800a0c7836 */ /* 0x040fe20000000000 */
[----:B------:R-:W-:Y:S01]  /*6760*/  R2UR UR6, R10 ;  /* 0x000000000a0672ca */ /* 0x000fe200000e0000 */
[----:B------:R-:W-:Y:S01]  /*6770*/  IMAD.MOV.U32 R13, RZ, RZ, 0x40000040 ;  /* 0x40000040ff0d7424 */ /* 0x000fe200078e00ff */
[C---:B------:R-:W-:Y:S02]  /*6780*/  R2UR UR7, R11.reuse ;  /* 0x000000000b0772ca */ /* 0x040fe400000e0000 */
[----:B------:R-:W-:Y:S01]  /*6790*/  R2UR UR10, R12 ;  /* 0x000000000c0a72ca */ /* 0x000fe200000e0000 */
[C---:B------:R-:W-:Y:S01]  /*67a0*/  VIADD R12, R10.reuse, 0x100 ;  /* 0x000001000a0c7836 */ /* 0x040fe20000000000 */
[----:B------:R-:W-:Y:S01]  /*67b0*/  R2UR UR5, R11 ;  /* 0x000000000b0572ca */ /* 0x000fe200000e0000 */
[----:B------:R-:W-:Y:S01]  /*67c0*/  VIADD R10, R10, 0x180 ;  /* 0x000001800a0a7836 */ /* 0x000fe20000000000 */
[----:B------:R-:W-:-:S02]  /*67d0*/  R2UR UR11, R13 ;  /* 0x000000000d0b72ca */ /* 0x000fc400000e0000 */
[----:B------:R-:W-:Y:S02]  /*67e0*/  R2UR UR9, R9 ;  /* 0x00000000090972ca */ /* 0x000fe400000e0000 */
[----:B------:R-:W-:Y:S01]  /*67f0*/  R2UR UR18, R10 ;  /* 0x000000000a1272ca */ /* 0x000fe200000e0000 */
[----:B------:R-:W-:Y:S01]  /*6800*/  VIADD R10, R2, 0x26800 ;  /* 0x00026800020a7836 */ /* 0x000fe20000000000 */
[----:B------:R-:W-:Y:S02]  /*6810*/  R2UR UR14, R12 ;  /* 0x000000000c0e72ca */ /* 0x000fe400000e0000 */
[----:B------:R-:W-:Y:S02]  /*6820*/  R2UR UR15, R13 ;  /* 0x000000000d0f72ca */ /* 0x000fe400000e0000 */
[----:B------:R-:W-:Y:S02]  /*6830*/  SHF.R.U32.HI R10, RZ, 0x4, R10 ;  /* 0x00000004ff0a7819 */ /* 0x000fe4000001160a */
[----:B------:R-:W-:-:S02]  /*6840*/  R2UR UR12, R6 ;  /* 0x00000000060c72ca */ /* 0x000fc400000e0000 */
[----:B------:R-:W-:Y:S02]  /*6850*/  LOP3.LUT R10, R10, 0x3fff, RZ, 0xc0, !PT ;  /* 0x00003fff0a0a7812 */ /* 0x000fe400078ec0ff */
[----:B------:R-:W-:Y:S02]  /*6860*/  R2UR UR13, R7 ;  /* 0x00000000070d72ca */ /* 0x000fe400000e0000 */
[----:B------:R-:W-:Y:S02]  /*6870*/  LOP3.LUT R10, R10, 0x10000, RZ, 0xfc, !PT ;  /* 0x000100000a0a7812 */ /* 0x000fe400078efcff */
[----:B------:R-:W-:Y:S02]  /*6880*/  R2UR UR19, R11 ;  /* 0x000000000b1372ca */ /* 0x000fe400000e0000 */
[----:B------:R-:W-:Y:S02]  /*6890*/  R2UR UR4, R10 ;  /* 0x000000000a0472ca */ /* 0x000fe400000e0000 */
[----:B------:R-:W-:-:S02]  /*68a0*/  R2UR UR16, R4 ;  /* 0x00000000041072ca */ /* 0x000fc400000e0000 */
[----:B------:R-:W-:-:S09]  /*68b0*/  R2UR UR17, R5 ;  /* 0x00000000051172ca */ /* 0x000fd200000e0000 */
        /* <DEDUP_REMOVED lines=17> */
.L_x_652:
[----:B------:R-:W-:Y:S01]  /*69d0*/  IMAD R10, R19, 0x8, R2 ;  /* 0x00000008130a7824 */ /* 0x000fe200078e0202 */
[C---:B------:R-:W-:Y:S01]  /*69e0*/  ISETP.GT.AND P1, PT, R3.reuse, R0, PT ;  /* 0x000000000300720c */ /* 0x040fe20003f24270 */
[----:B------:R-:W-:Y:S02]  /*69f0*/  VIADD R3, R3, 0xffffffff ;  /* 0xffffffff03037836 */ /* 0x000fe40000000000 */
[----:B------:R-:W-:-:S05]  /*6a00*/  VIADD R10, R10, 0x28c60 ;  /* 0x00028c600a0a7836 */ /* 0x000fca0000000000 */
[----:B------:R-:W-:-:S04]  /*6a10*/  PRMT R10, R190, 0x654, R10 ;  /* 0x00000654be0a7816 */ /* 0x000fc8000000000a */
[----:B------:R1:W-:Y:S01]  /*6a20*/  SYNCS.ARRIVE.TRANS64.RED.A1T0 RZ, [R10+URZ], RZ ;  /* 0x000000ff0aff79a7 */ /* 0x0003e2000810043f */
[----:B------:R-:W-:Y:S05]  /*6a30*/  @P1 BRA `(.L_x_653) ;  /* 0xfffffff000dc1947 */ /* 0x000fea000383ffff */
.L_x_646:
[----:B------:R-:W-:Y:S05]  /*6a40*/  BSYNC B0 ;  /* 0x0000000000007941 */ /* 0x000fea0003800000 */
.L_x_645:
[----:B------:R-:W-:Y:S01]  /*6a50*/  BAR.SYNC.DEFER_BLOCKING 0xe, 0x100 ;  /* 0x0384000000007b1d */ /* 0x000fe20000010000 */
[C---:B------:R-:W-:Y:S01]  /*6a60*/  IMAD R0, R19.reuse, 0x40, R195 ;  /* 0x0000004013007824 */ /* 0x040fe200078e02c3 */
[----:B------:R-:W-:Y:S01]  /*6a70*/  PLOP3.LUT P0, PT, PT, PT, PT, 0x8, 0x0 ;  /* 0x000000000000781c */ /* 0x000fe20003f0e170 */
[----:B------:R-:W-:Y:S01]  /*6a80*/  VIADD R19, R19, 0x1 ;  /* 0x0000000113137836 */ /* 0x000fe20000000000 */
[----:B------:R-:W-:Y:S01]  /*6a90*/  CS2R R20, SRZ ;  /* 0x0000000000147805 */ /* 0x000fe2000001ff00 */
[----:B------:R-:W-:-:S03]  /*6aa0*/  IMAD R2, R0, 0x4, R2 ;  /* 0x0000000400027824 */ /* 0x000fc600078e0202 */
[----:B------:R-:W-:-:S04]  /*6ab0*/  ISETP.NE.AND P1, PT, R19, 0x2, PT ;  /* 0x000000021300780c */ /* 0x000fc80003f25270 */
[----:B------:R-:W-:Y:S01]  /*6ac0*/  SEL R19, R19, RZ, P1 ;  /* 0x000000ff13137207 */ /* 0x000fe20000800000 */
[----:B------:R-:W2:Y:S02]  /*6ad0*/  LDS R0, [R2+0x28800] ;  /* 0x0288000002007984 */ /* 0x000ea40000000800 */
        /* <DEDUP_REMOVED lines=63> */
[----:B------:R-:W-:-:S02]  /*6ed0*/  FMUL.FTZ R149, R149, R0 ;  /* 0x0000000095957220 */ /* 0x000fc40000410000 */
        /* <DEDUP_REMOVED lines=65> */
[----:B------:R-:W-:-:S04]  /*72f0*/  SEL R0, RZ, 0x1, P1 ;  /* 0x00000001ff007807 */ /* 0x000fc80000800000 */
[----:B------:R-:W-:Y:S01]  /*7300*/  LOP3.LUT R185, R185, R0, RZ, 0x3c, !PT ;  /* 0x00000000b9b97212 */ /* 0x000fe200078e3cff */
[----:B------:R-:W-:Y:S06]  /*7310*/  BAR.ARV 0xf, 0x100 ;  /* 0x03c4000000007b1d */ /* 0x000fec0000002000 */
[----:B------:R-:W-:Y:S05]  /*7320*/  BRA `(.L_x_640) ;  /* 0x0000006c00cc7947 */ /* 0x000fea0003800000 */
.L_x_637:
[----:B------:R-:W-:Y:S01]  /*7330*/  LOP3.LUT P1, RZ, R18, 0x4, RZ, 0xc0, !PT ;  /* 0x0000000412ff7812 */ /* 0x000fe2000782c0ff */
[----:B------:R-:W-:Y:S01]  /*7340*/  BSSY B0, `(.L_x_654) ;  /* 0x000001e000007945 */ /* 0x000fe20003800000 */
[----:B------:R-:W-:-:S11]  /*7350*/  IMAD.MOV.U32 R0, RZ, RZ, RZ ;  /* 0x000000ffff007224 */ /* 0x000fd600078e00ff */
[----:B------:R-:W-:Y:S05]  /*7360*/  @!P1 BRA `(.L_x_655) ;  /* 0x00000000006c9947 */ /* 0x000fea0003800000 */
[-C--:B------:R-:W-:Y:S02]  /*7370*/  IABS R0, R10.reuse ;  /* 0x0000000a00007213 */ /* 0x080fe40000000000 */
[----:B------:R-:W-:Y:S02]  /*7380*/  IADD3 R3, R171, -0x1, R10 ;  /* 0xffffffffab037810 */ /* 0x000fe40007ffe00a */
[----:B------:R-:W4:Y:S01]  /*7390*/  I2F.RP R6, R0 ;  /* 0x0000000000067306 */ /* 0x000f220000209400 */
[----:B------:R-:W-:-:S05]  /*73a0*/  IABS R8, R10 ;  /* 0x0000000a00087213 */ /* 0x000fca0000000000 */
[----:B------:R-:W-:Y:S02]  /*73b0*/  IMAD.MOV R8, RZ, RZ, -R8 ;  /* 0x000000ffff087224 */ /* 0x000fe400078e0a08 */
[----:B----4-:R-:W4:Y:S02]  /*73c0*/  MUFU.RCP R6, R6 ;  /* 0x0000000600067308 */ /* 0x010f240000001000 */
[----:B----4-:R-:W-:Y:S01]  /*73d0*/  VIADD R4, R6, 0xffffffe ;  /* 0x0ffffffe06047836 */ /* 0x010fe20000000000 */
[----:B------:R-:W-:Y:S02]  /*73e0*/  IABS R6, R3 ;  /* 0x0000000300067213 */ /* 0x000fe40000000000 */
[----:B------:R-:W-:-:S03]  /*73f0*/  LOP3.LUT R3, R3, R10, RZ, 0x3c, !PT ;  /* 0x0000000a03037212 */ /* 0x000fc600078e3cff */
[----:B------:R4:W0:Y:S01]  /*7400*/  F2I.FTZ.U32.TRUNC.NTZ R5, R4 ;  /* 0x0000000400057305 */ /* 0x000822000021f000 */
[----:B------:R-:W-:Y:S01]  /*7410*/  ISETP.GE.AND P2, PT, R3, RZ, PT ;  /* 0x000000ff0300720c */ /* 0x000fe20003f46270 */
[----:B----4-:R-:W-:Y:S02]  /*7420*/  IMAD.MOV.U32 R4, RZ, RZ, RZ ;  /* 0x000000ffff047224 */ /* 0x010fe400078e00ff */
[----:B0-----:R-:W-:-:S04]  /*7430*/  IMAD.MOV R7, RZ, RZ, -R5 ;  /* 0x000000ffff077224 */ /* 0x001fc800078e0a05 */
        /* <DEDUP_REMOVED lines=14> */
.L_x_655:
[----:B------:R-:W-:Y:S05]  /*7520*/  BSYNC B0 ;  /* 0x0000000000007941 */ /* 0x000fea0003800000 */
.L_x_654:
        /* <DEDUP_REMOVED lines=71> */
[----:B------:R-:W2:Y:S01]  /*79a0*/  LDL R3, [R1+0x44] ;  /* 0x0000440001037983 */ /* 0x000ea20000100800 */
[----:B------:R-:W-:Y:S03]  /*79b0*/  BSSY B6, `(.L_x_656) ;  /* 0x000001c000067945 */ /* 0x000fe60003800000 */
[----:B--2---:R-:W0:Y:S02]  /*79c0*/  SHFL.IDX PT, R0, R3, RZ, 0x1f ;  /* 0x00001fff03007589 */ /* 0x004e2400000e0000 */
[----:B0-----:R-:W-:-:S04]  /*79d0*/  LEA.HI R3, R0, R0, RZ, 0x1 ;  /* 0x0000000000037211 */ /* 0x001fc800078f08ff */
[----:B------:R-:W-:-:S05]  /*79e0*/  LOP3.LUT R3, R3, 0x1fffe, RZ, 0xc0, !PT ;  /* 0x0001fffe03037812 */ /* 0x000fca00078ec0ff */
[----:B------:R-:W-:Y:S02]  /*79f0*/  IMAD.IADD R3, R0, 0x1, -R3 ;  /* 0x0000000100037824 */ /* 0x000fe400078e0a03 */
[----:B------:R-:W-:Y:S02]  /*7a00*/  VIADD R0, R2, 0x26800 ;  /* 0x0002680002007836 */ /* 0x000fe40000000000 */
[----:B------:R-:W-:-:S03]  /*7a10*/  IMAD R3, R3, 0x8000, R2 ;  /* 0x0000800003037824 */ /* 0x000fc600078e0202 */
[----:B------:R-:W-:Y:S01]  /*7a20*/  LOP3.LUT P0, RZ, R0, 0x3ff, RZ, 0xc0, !PT ;  /* 0x000003ff00ff7812 */ /* 0x000fe2000780c0ff */
[----:B------:R-:W-:-:S05]  /*7a30*/  VIADD R3, R3, 0x400 ;  /* 0x0000040003037836 */ /* 0x000fca0000000000 */
[----:B------:R-:W-:-:S04]  /*7a40*/  SHF.R.U32.HI R3, RZ, 0x4, R3 ;  /* 0x00000004ff037819 */ /* 0x000fc80000011603 */
[----:B------:R-:W-:-:S03]  /*7a50*/  LOP3.LUT R56, R3, 0x3fff, RZ, 0xc0, !PT ;  /* 0x00003fff03387812 */ /* 0x000fc600078ec0ff */
        /* <DEDUP_REMOVED lines=17> */
.L_x_657:
[----:B------:R-:W-:Y:S05]  /*7b70*/  BSYNC B6 ;  /* 0x0000000000067941 */ /* 0x000fea0003800000 */
.L_x_656:
[----:B------:R-:W-:Y:S02]  /*7b80*/  ULDC UR4, c[0x0][0x3f4] ;  /* 0x0000fd0000047ab9 */ /* 0x000fe40000000800 */
[----:B------:R-:W-:-:S13]  /*7b90*/  ISETP.LT.AND P0, PT, RZ, UR4, PT ;  /* 0x00000004ff007c0c */ /* 0x000fda000bf01270 */
[----:B------:R-:W-:Y:S05]  /*7ba0*/  @P0 BRA `(.L_x_658) ;  /* 0x0000000000400947 */ /* 0x000fea0003800000 */
[----:B------:R-:W2:Y:S02]  /*7bb0*/  LDL R20, [R1+0x3c] ;  /* 0x00003c0001147983 */ /* 0x000ea40000100800 */
[----:B--2---:R-:W-:-:S04]  /*7bc0*/  LEA.HI R0, R20, R20, RZ, 0x1 ;  /* 0x0000001414007211 */ /* 0x004fc800078f08ff */
[----:B------:R-:W-:-:S05]  /*7bd0*/  LOP3.LUT R0, R0, 0xfffffffe, RZ, 0xc0, !PT ;  /* 0xfffffffe00007812 */ /* 0x000fca00078ec0ff */
[----:B------:R-:W-:-:S05]  /*7be0*/  IMAD.IADD R0, R20, 0x1, -R0 ;  /* 0x0000000114007824 */ /* 0x000fca00078e0a00 */
[----:B------:R-:W-:-:S04]  /*7bf0*/  SHF.L.U32 R3, R0, 0x1f, RZ ;  /* 0x0000001f00037819 */ /* 0x000fc800000006ff */
[----:B------:R0:W1:Y:S03]  /*7c00*/  SYNCS.PHASECHK.TRANS64.TRYWAIT P0, [R2+URZ+0x28c00], R3 ;  /* 0x028c0003020075a7 */ /* 0x000066000800017f */
[----:B-1----:R-:W-:Y:S05]  /*7c10*/  @!P0 NANOSLEEP.SYNCS 0x989680 ;  /* 0x009896800000895d */ /* 0x002fea0003900000 */
[----:B------:R-:W1:Y:S01]  /*7c20*/  @!P0 SYNCS.PHASECHK.TRANS64 P0, [R2+URZ+0x28c00], R3 ;  /* 0x028c0003020085a7 */ /* 0x000e62000800007f */
[----:B------:R-:W-:Y:S04]  /*7c30*/  BSSY B0, `(.L_x_659) ;  /* 0x0000006000007945 */ /* 0x000fe80003800000 */
[----:B-1----:R-:W-:Y:S05]  /*7c40*/  @P0 BRA `(.L_x_660) ;  /* 0x0000000000100947 */ /* 0x002fea0003800000 */
.L_x_661:
[----:B-1----:R1:W2:Y:S02]  /*7c50*/  SYNCS.PHASECHK.TRANS64.TRYWAIT P0, [R2+URZ+0x28c00], R3 ;  /* 0x028c0003020075a7 */ /* 0x0022a4000800017f */
[----:B--2---:R-:W-:Y:S05]  /*7c60*/  @!P0 NANOSLEEP.SYNCS 0x989680 ;  /* 0x009896800000895d */ /* 0x004fea0003900000 */
[----:B------:R-:W2:Y:S02]  /*7c70*/  @!P0 SYNCS.PHASECHK.TRANS64 P0, [R2+URZ+0x28c00], R3 ;  /* 0x028c0003020085a7 */ /* 0x000ea4000800007f */
[----:B--2---:R-:W-:Y:S05]  /*7c80*/  @!P0 BRA `(.L_x_661) ;  /* 0xfffffffc00f08947 */ /* 0x004fea000383ffff */
.L_x_660:
[----:B------:R-:W-:Y:S05]  /*7c90*/  BSYNC B0 ;  /* 0x0000000000007941 */ /* 0x000fea0003800000 */
.L_x_659:
[----:B------:R-:W-:Y:S05]  /*7ca0*/  BRA `(.L_x_662) ;  /* 0x0000002000c47947 */ /* 0x000fea0003800000 */
.L_x_658:
[----:B-----5:R-:W-:Y:S01]  /*7cb0*/  SHF.R.S32.HI R0, RZ, 0x1f, R154 ;  /* 0x0000001fff007819 */ /* 0x020fe2000001149a */
[----:B------:R-:W-:Y:S01]  /*7cc0*/  VIADD R4, R2, 0x20400 ;  /* 0x0002040002047836 */ /* 0x000fe20000000000 */
[----:B------:R-:W-:Y:S01]  /*7cd0*/  ULDC.64 UR4, c[0x0][0x3f8] ;  /* 0x0000fe0000047ab9 */ /* 0x000fe20000000a00 */
[----:B------:R-:W-:Y:S01]  /*7ce0*/  ULDC.64 UR6, c[0x0][0x408] ;  /* 0x0001020000067ab9 */ /* 0x000fe20000000a00 */
[----:B------:R-:W-:Y:S01]  /*7cf0*/  BSSY B6, `(.L_x_663) ;  /* 0x0000021000067945 */ /* 0x000fe20003800000 */
[----:B------:R-:W-:Y:S01]  /*7d00*/  IMAD R3, R0, UR4, RZ ;  /* 0x0000000400037c24 */ /* 0x000fe2000f8e02ff */
[----:B------:R-:W-:Y:S01]  /*7d10*/  LOP3.LUT P0, RZ, R4, 0x3ff, RZ, 0xc0, !PT ;  /* 0x000003ff04ff7812 */ /* 0x000fe2000780c0ff */
[----:B------:R-:W-:Y:S02]  /*7d20*/  IMAD R9, R0, UR6, RZ ;  /* 0x0000000600097c24 */ /* 0x000fe4000f8e02ff */
[----:B------:R-:W-:-:S04]  /*7d30*/  IMAD.WIDE.U32 R4, R154, UR4, RZ ;  /* 0x000000049a047c25 */ /* 0x000fc8000f8e00ff */
[C---:B------:R-:W-:Y:S01]  /*7d40*/  IMAD R3, R154.reuse, UR5, R3 ;  /* 0x000000059a037c24 */ /* 0x040fe2000f8e0203 */
[----:B------:R-:W-:Y:S01]  /*7d50*/  ULDC.64 UR4, c[0x0][0x3e8] ;  /* 0x0000fa0000047ab9 */ /* 0x000fe20000000a00 */
[----:B------:R-:W-:Y:S01]  /*7d60*/  IMAD.WIDE.U32 R6, R154, UR6, RZ ;  /* 0x000000069a067c25 */ /* 0x000fe2000f8e00ff */
[----:B------:R-:W-:-:S03]  /*7d70*/  LEA R25, P1, R4, UR4, 0x1 ;  /* 0x0000000404197c11 */ /* 0x000fc6000f8208ff */
[----:B------:R-:W-:Y:S01]  /*7d80*/  IMAD R9, R154, UR7, R9 ;  /* 0x000000079a097c24 */ /* 0x000fe2000f8e0209 */
[----:B------:R-:W-:Y:S01]  /*7d90*/  ULDC.64 UR6, c[0x0][0x400] ;  /* 0x0001000000067ab9 */ /* 0x000fe20000000a00 */
[----:B------:R-:W-:Y:S01]  /*7da0*/  IMAD.IADD R5, R3, 0x1, R5 ;  /* 0x0000000103057824 */ /* 0x000fe200078e0205 */
[----:B------:R-:W-:Y:S01]  /*7db0*/  LEA R27, P2, R6, UR6, 0x1 ;  /* 0x00000006061b7c11 */ /* 0x000fe2000f8408ff */
[----:B------:R-:W-:-:S03]  /*7dc0*/  IMAD.IADD R3, R9, 0x1, R7 ;  /* 0x0000000109037824 */ /* 0x000fc600078e0207 */
[----:B------:R-:W-:Y:S02]  /*7dd0*/  LEA.HI.X R26, R4, UR5, R5, 0x1, P1 ;  /* 0x00000005041a7c11 */ /* 0x000fe400088f0c05 */
[----:B------:R-:W-:Y:S01]  /*7de0*/  LEA.HI.X R24, R6, UR7, R3, 0x1, P2 ;  /* 0x0000000706187c11 */ /* 0x000fe200090f0c03 */
[----:B------:R-:W-:Y:S06]  /*7df0*/  @!P0 BRA `(.L_x_664) ;  /* 0x0000000000408947 */ /* 0x000fec0003800000 */
        /* <DEDUP_REMOVED lines=16> */
.L_x_664:
[----:B------:R-:W-:Y:S05]  /*7f00*/  BSYNC B6 ;  /* 0x0000000000067941 */ /* 0x000fea0003800000 */
.L_x_663:
[----:B------:R-:W-:Y:S01]  /*7f10*/  ULDC.U8 UR4, c[0x0][0x410] ;  /* 0x0001040000047ab9 */ /* 0x000fe20000000000 */
[----:B------:R-:W-:Y:S01]  /*7f20*/  BSSY B0, `(.L_x_665) ;  /* 0x0000201000007945 */ /* 0x000fe20003800000 */
[----:B------:R-:W-:Y:S01]  /*7f30*/  ISETP.NE.AND P0, PT, RZ, UR4, PT ;  /* 0x00000004ff007c0c */ /* 0x000fe2000bf05270 */
[----:B------:R-:W-:-:S12]  /*7f40*/  IMAD R4, R153, 0x40, R186 ;  /* 0x0000004099047824 */ /* 0x000fd800078e02ba */
[----:B------:R-:W-:Y:S05]  /*7f50*/  @!P0 BRA `(.L_x_666) ;  /* 0x0000001000108947 */ /* 0x000fea0003800000 */
[----:B------:R-:W-:-:S03]  /*7f60*/  UMOV UR4, 0xffffffff ;  /* 0xffffffff00047882 */ /* 0x000fc60000000000 */
[----:B------:R-:W-:Y:S05]  /*7f70*/  BRA.DIV UR4, `(.L_x_667) ;  /* 0x0000013204747947 */ /* 0x000fea000b800000 */
[----:B------:R0:W1:Y:S04]  /*7f80*/  SHFL.IDX PT, R0, R26, RZ, 0x1c1f ;  /* 0x001c1fff1a007589 */ /* 0x00006800000e0000 */
[----:B------:R0:W2:Y:S04]  /*7f90*/  SHFL.IDX PT, R3, R25, RZ, 0x1c1f ;  /* 0x001c1fff19037589 */ /* 0x0000a800000e0000 */
[----:B------:R-:W3:Y:S04]  /*7fa0*/  SHFL.IDX PT, R24, R24, RZ, 0x1c1f ;  /* 0x001c1fff18187589 */ /* 0x000ee800000e0000 */
[----:B------:R0:W4:Y:S02]  /*7fb0*/  SHFL.IDX PT, R21, R27, RZ, 0x1c1f ;  /* 0x001c1fff1b157589 */ /* 0x00012400000e0000 */
.L_x_878:
[----:B------:R-:W5:Y:S01]  /*7fc0*/  LDL R7, [R1+0x3c] ;  /* 0x00003c0001077983 */ /* 0x000f620000100800 */
[----:B------:R-:W-:Y:S01]  /*7fd0*/  ULDC UR4, c[0x0][0x448] ;  /* 0x0001120000047ab9 */ /* 0x000fe20000000800 */
[----:B------:R-:W-:Y:S01]  /*7fe0*/  IMAD.SHL.U32 R10, R191, 0x40, RZ ;  /* 0x00000040bf0a7824 */ /* 0x000fe200078e00ff */
[----:B------:R-:W-:Y:S01]  /*7ff0*/  BSSY B1, `(.L_x_668) ;  /* 0x0000025000017945 */ /* 0x000fe20003800000 */
[----:B------:R-:W-:Y:S01]  /*8000*/  IMAD R155, R155, UR4, RZ ;  /* 0x000000049b9b7c24 */ /* 0x000fe2000f8e02ff */
[----:B------:R-:W-:Y:S02]  /*8010*/  CS2R R8, SRZ ;  /* 0x0000000000087805 */ /* 0x000fe4000001ff00 */
[----:B0-----:R-:W-:Y:S02]  /*8020*/  LOP3.LUT R27, R10, 0x1c0, RZ, 0xc0, !PT ;  /* 0x000001c00a1b7812 */ /* 0x001fe400078ec0ff */
[----:B------:R-:W-:Y:S02]  /*8030*/  CS2R R10, SRZ ;  /* 0x00000000000a7805 */ /* 0x000fe4000001ff00 */
[----:B------:R-:W-:-:S02]  /*8040*/  ISETP.GE.AND P0, PT, R4, R155, PT ;  /* 0x0000009b0400720c */ /* 0x000fc40003f06270 */
[----:B-----5:R-:W-:-:S04]  /*8050*/  LEA.HI R5, R7, R7, RZ, 0x1 ;  /* 0x0000000707057211 */ /* 0x020fc800078f08ff */
[----:B------:R-:W-:Y:S02]  /*8060*/  LOP3.LUT R6, R5, 0xfffffffe, RZ, 0xc0, !PT ;  /* 0xfffffffe05067812 */ /* 0x000fe400078ec0ff */
[----:B------:R-:W-:-:S03]  /*8070*/  CS2R R4, SRZ ;  /* 0x0000000000047805 */ /* 0x000fc6000001ff00 */
[----:B------:R-:W-:Y:S01]  /*8080*/  IMAD.IADD R25, R7, 0x1, -R6 ;  /* 0x0000000107197824 */ /* 0x000fe200078e0a06 */
[----:B------:R-:W-:-:S04]  /*8090*/  CS2R R6, SRZ ;  /* 0x0000000000067805 */ /* 0x000fc8000001ff00 */
[----:B------:R-:W-:Y:S01]  /*80a0*/  SHF.L.U32 R25, R25, 0x1f, RZ ;  /* 0x0000001f19197819 */ /* 0x000fe200000006ff */
[----:B------:R-:W-:Y:S06]  /*80b0*/  @P0 BRA `(.L_x_669) ;  /* 0x0000000000600947 */ /* 0x000fec0003800000 */
[----:B------:R-:W-:Y:S01]  /*80c0*/  ULDC UR4, c[0x0][0x3f4] ;  /* 0x0000fd0000047ab9 */ /* 0x000fe20000000800 */
[----:B------:R-:W-:Y:S01]  /*80d0*/  IMAD.SHL.U32 R14, R194, 0x2, RZ ;  /* 0x00000002c20e7824 */ /* 0x000fe200078e00ff */
[----:B------:R-:W-:Y:S01]  /*80e0*/  ISETP.GE.AND P2, PT, R188, UR4, PT ;  /* 0x00000004bc007c0c */ /* 0x000fe2000bf46270 */
[----:B--2---:R-:W-:Y:S01]  /*80f0*/  IMAD.MOV.U32 R4, RZ, RZ, R3 ;  /* 0x000000ffff047224 */ /* 0x004fe200078e0003 */
[C---:B------:R-:W-:Y:S01]  /*8100*/  ISETP.GE.AND P3, PT, R194.reuse, UR4, PT ;  /* 0x00000004c2007c0c */ /* 0x040fe2000bf66270 */
[----:B-1----:R-:W-:Y:S01]  /*8110*/  IMAD.MOV.U32 R5, RZ, RZ, R0 ;  /* 0x000000ffff057224 */ /* 0x002fe200078e0000 */
[----:B------:R-:W-:Y:S02]  /*8120*/  SHF.R.S32.HI R7, RZ, 0x1f, R194 ;  /* 0x0000001fff077819 */ /* 0x000fe400000114c2 */
[----:B------:R-:W-:Y:S01]  /*8130*/  CS2R R8, SRZ ;  /* 0x0000000000087805 */ /* 0x000fe2000001ff00 */
[----:B----4-:R-:W-:Y:S01]  /*8140*/  IMAD.MOV.U32 R6, RZ, RZ, R21 ;  /* 0x000000ffff067224 */ /* 0x010fe200078e0015 */
[----:B------:R-:W-:Y:S01]  /*8150*/  SHF.L.U64.HI R15, R194, 0x1, R7 ;  /* 0x00000001c20f7819 */ /* 0x000fe20000010207 */
[----:B---3--:R-:W-:-:S04]  /*8160*/  IMAD.MOV.U32 R7, RZ, RZ, R24 ;  /* 0x000000ffff077224 */ /* 0x008fc800078e0018 */
[C---:B------:R-:W-:Y:S02]  /*8170*/  @!P2 IMAD.WIDE R4, R188.reuse, 0x2, R4 ;  /* 0x00000002bc04a825 */ /* 0x040fe400078e0204 */
[-C--:B------:R-:W-:Y:S02]  /*8180*/  @!P3 IADD3 R12, P0, R3, R14.reuse, RZ ;  /* 0x0000000e030cb210 */ /* 0x080fe40007f1e0ff */
[----:B------:R-:W-:Y:S01]  /*8190*/  @!P3 IADD3 R14, P1, R21, R14, RZ ;  /* 0x0000000e150eb210 */ /* 0x000fe20007f3e0ff */
[----:B------:R0:W5:Y:S01]  /*81a0*/  @!P2 LD.E.64 R8, desc[UR42][R4.64] ;  /* 0x0000002a0408a980 */ /* 0x000162000c101b00 */
[----:B------:R-:W-:Y:S01]  /*81b0*/  @!P2 IMAD.WIDE R20, R188, 0x2, R6 ;  /* 0x00000002bc14a825 */ /* 0x000fe200078e0206 */
[----:B------:R-:W-:Y:S02]  /*81c0*/  CS2R R10, SRZ ;  /* 0x00000000000a7805 */ /* 0x000fe4000001ff00 */
[----:B------:R-:W-:Y:S01]  /*81d0*/  CS2R R6, SRZ ;  /* 0x0000000000067805 */ /* 0x000fe2000001ff00 */
[----:B------:R-:W-:-:S02]  /*81e0*/  @!P3 IMAD.X R13, R0, 0x1, R15, P0 ;  /* 0x00000001000db824 */ /* 0x000fc400000e060f */
[----:B------:R-:W-:Y:S01]  /*81f0*/  @!P3 IMAD.X R15, R24, 0x1, R15, P1 ;  /* 0x00000001180fb824 */ /* 0x000fe200008e060f */
[----:B0-----:R-:W-:Y:S02]  /*8200*/  CS2R R4, SRZ ;  /* 0x0000000000047805 */ /* 0x001fe4000001ff00 */
[----:B------:R0:W5:Y:S04]  /*8210*/  @!P3 LD.E.64 R10, desc[UR42][R12.64] ;  /* 0x0000002a0c0ab980 */ /* 0x000168000c101b00 */
[----:B------:R0:W5:Y:S04]  /*8220*/  @!P3 LD.E.64 R6, desc[UR42][R14.64] ;  /* 0x0000002a0e06b980 */ /* 0x000168000c101b00 */
[----:B------:R0:W5:Y:S02]  /*8230*/  @!P2 LD.E.64 R4, desc[UR42][R20.64] ;  /* 0x0000002a1404a980 */ /* 0x000164000c101b00 */
.L_x_669:
[----:B------:R-:W-:Y:S05]  /*8240*/  BSYNC B1 ;  /* 0x0000000000017941 */ /* 0x000fea0003800000 */
.L_x_668:
[----:B------:R-:W3:Y:S01]  /*8250*/  SYNCS.PHASECHK.TRANS64.TRYWAIT P0, [R2+URZ+0x28c00], R25 ;  /* 0x028c0019020075a7 */ /* 0x000ee2000800017f */
[----:B-1----:R-:W-:Y:S01]  /*8260*/  LOP3.LUT R0, R27, 0x18, R16, 0xf8, !PT ;  /* 0x000000181b007812 */ /* 0x002fe200078ef810 */
[----:B0----5:R-:W-:Y:S01]  /*8270*/  IMAD.MOV.U32 R12, RZ, RZ, R8 ;  /* 0x000000ffff0c7224 */ /* 0x021fe200078e0008 */
[----:B------:R-:W-:Y:S01]  /*8280*/  SHF.R.U32.HI R27, RZ, 0x3, R27 ;  /* 0x00000003ff1b7819 */ /* 0x000fe2000001161b */
[----:B----4-:R-:W-:Y:S01]  /*8290*/  IMAD R21, R153, -0x40, R155 ;  /* 0xffffffc099157824 */ /* 0x010fe200078e029b */
[----:B------:R-:W-:Y:S01]  /*82a0*/  SHF.R.U64 R31, R8, 0x10, R9 ;  /* 0x00000010081f7819 */ /* 0x000fe20000001209 */
[--C-:B------:R-:W-:Y:S01]  /*82b0*/  IMAD.MOV.U32 R8, RZ, RZ, R11.reuse ;  /* 0x000000ffff087224 */ /* 0x100fe200078e000b */
[----:B------:R-:W-:Y:S01]  /*82c0*/  LOP3.LUT R33, R0, R27, RZ, 0x3c, !PT ;  /* 0x0000001b00217212 */ /* 0x000fe200078e3cff */
[----:B--2---:R-:W-:Y:S01]  /*82d0*/  IMAD.MOV.U32 R3, RZ, RZ, R10 ;  /* 0x000000ffff037224 */ /* 0x004fe200078e000a */
[----:B------:R-:W-:Y:S01]  /*82e0*/  SHF.R.U64 R0, R10, 0x10, R11 ;  /* 0x000000100a007819 */ /* 0x000fe2000000120b */
[----:B------:R-:W-:Y:S01]  /*82f0*/  IMAD.MOV.U32 R13, RZ, RZ, R9 ;  /* 0x000000ffff0d7224 */ /* 0x000fe200078e0009 */
[----:B------:R-:W-:Y:S01]  /*8300*/  SHF.R.U32.HI R29, RZ, 0x10, R11 ;  /* 0x00000010ff1d7819 */ /* 0x000fe2000001160b */
[----:B------:R-:W-:Y:S01]  /*8310*/  IMAD R11, R198, 0x200, R33 ;  /* 0x00000200c60b7824 */ /* 0x000fe200078e0221 */
[----:B---3--:R-:W-:Y:S01]  /*8320*/  SHF.R.U32.HI R24, RZ, 0x10, R9 ;  /* 0x00000010ff187819 */ /* 0x008fe20000011609 */
[----:B------:R-:W-:Y:S01]  /*8330*/  IMAD.MOV.U32 R14, RZ, RZ, R4 ;  /* 0x000000ffff0e7224 */ /* 0x000fe200078e0004 */
[--C-:B------:R-:W-:Y:S01]  /*8340*/  SHF.R.U64 R27, R4, 0x10, R5.reuse ;  /* 0x00000010041b7819 */ /* 0x100fe20000001205 */
[----:B------:R-:W-:Y:S01]  /*8350*/  IMAD R11, R11, 0x2, R2 ;  /* 0x000000020b0b7824 */ /* 0x000fe200078e0202 */
[----:B------:R-:W-:Y:S01]  /*8360*/  VIMNMX R21, R21, 0x40, PT ;  /* 0x0000004015157848 */ /* 0x000fe20003fe0100 */
[----:B------:R-:W-:Y:S01]  /*8370*/  BSSY B1, `(.L_x_670) ;  /* 0x0000011000017945 */ /* 0x000fe20003800000 */
[--C-:B------:R-:W-:Y:S01]  /*8380*/  IMAD.MOV.U32 R15, RZ, RZ, R5.reuse ;  /* 0x000000ffff0f7224 */ /* 0x100fe200078e0005 */
[----:B------:R-:W-:Y:S01]  /*8390*/  SHF.R.U32.HI R20, RZ, 0x10, R5 ;  /* 0x00000010ff147819 */ /* 0x000fe20000011605 */
[----:B------:R-:W-:Y:S01]  /*83a0*/  IMAD.MOV.U32 R9, RZ, RZ, R6 ;  /* 0x000000ffff097224 */ /* 0x000fe200078e0006 */
[----:B------:R-:W-:Y:S01]  /*83b0*/  PRMT R3, R3, 0x5410, R0 ;  /* 0x0000541003037816 */ /* 0x000fe20000000000 */
[--C-:B------:R-:W-:Y:S01]  /*83c0*/  IMAD.MOV.U32 R10, RZ, RZ, R7.reuse ;  /* 0x000000ffff0a7224 */ /* 0x100fe200078e0007 */
[--C-:B------:R-:W-:Y:S01]  /*83d0*/  SHF.R.U64 R6, R6, 0x10, R7.reuse ;  /* 0x0000001006067819 */ /* 0x100fe20000001207 */
[C---:B------:R-:W-:Y:S01]  /*83e0*/  VIADD R4, R11.reuse, 0x20400 ;  /* 0x000204000b047836 */ /* 0x040fe20000000000 */
[----:B------:R-:W-:Y:S01]  /*83f0*/  SHF.R.U32.HI R5, RZ, 0x10, R7 ;  /* 0x00000010ff057819 */ /* 0x000fe20000011607 */
[----:B------:R-:W-:Y:S01]  /*8400*/  VIADD R0, R11, 0x20440 ;  /* 0x000204400b007836 */ /* 0x000fe20000000000 */
[----:B------:R-:W-:-:S02]  /*8410*/  PRMT R12, R12, 0x5410, R31 ;  /* 0x000054100c0c7816 */ /* 0x000fc4000000001f */
[----:B------:R-:W-:Y:S02]  /*8420*/  LOP3.LUT P2, RZ, R191, 0x4, RZ, 0xc0, !PT ;  /* 0x00000004bfff7812 */ /* 0x000fe4000784c0ff */
[----:B------:R-:W-:Y:S02]  /*8430*/  ISETP.GE.AND P1, PT, R186, R21, PT ;  /* 0x00000015ba00720c */ /* 0x000fe40003f26270 */
[----:B------:R-:W-:Y:S02]  /*8440*/  PRMT R13, R13, 0x5410, R24 ;  /* 0x000054100d0d7816 */ /* 0x000fe40000000018 */
[----:B------:R-:W-:Y:S02]  /*8450*/  PRMT R8, R8, 0x5410, R29 ;  /* 0x0000541008087816 */ /* 0x000fe4000000001d */
[----:B------:R-:W-:Y:S01]  /*8460*/  PRMT R14, R14, 0x5410, R27 ;  /* 0x000054100e0e7816 */ /* 0x000fe2000000001b */
[----:B------:R-:W-:Y:S06]  /*8470*/  @!P0 BRA `(.L_x_671) ;  /* 0x0000012c00a88947 */ /* 0x000fec0003800000 */
.L_x_879:
[----:B------:R-:W-:Y:S05]  /*8480*/  BSYNC B1 ;  /* 0x0000000000017941 */ /* 0x000fea0003800000 */
.L_x_670:
[----:B------:R-:W-:Y:S01]  /*8490*/  BSSY B1, `(.L_x_672) ;  /* 0x0000059000017945 */ /* 0x000fe20003800000 */
[----:B------:R-:W-:Y:S01]  /*84a0*/  PRMT R15, R15, 0x5410, R20 ;  /* 0x000054100f0f7816 */ /* 0x000fe20000000014 */
[----:B------:R-:W-:Y:S01]  /*84b0*/  @P2 VIADD R0, R4, 0xffffffc0 ;  /* 0xffffffc004002836 */ /* 0x000fe20000000000 */
[----:B------:R-:W-:Y:S02]  /*84c0*/  PRMT R9, R9, 0x5410, R6 ;  /* 0x0000541009097816 */ /* 0x000fe40000000006 */
[----:B------:R-:W-:Y:S01]  /*84d0*/  PRMT R10, R10, 0x5410, R5 ;  /* 0x000054100a0a7816 */ /* 0x000fe20000000005 */
[----:B------:R-:W-:Y:S06]  /*84e0*/  @P1 BRA `(.L_x_673) ;  /* 0x00000004004c1947 */ /* 0x000fec0003800000 */
[----:B------:R-:W1:Y:S01]  /*84f0*/  LDC R5, c[0x0][0x3f4] ;  /* 0x0000fd00ff057b82 */ /* 0x000e620000000800 */
[----:B------:R-:W-:Y:S01]  /*8500*/  BSSY B2, `(.L_x_674) ;  /* 0x000002a000027945 */ /* 0x000fe20003800000 */
[-C--:B-1----:R-:W-:Y:S02]  /*8510*/  ISETP.GE.AND P0, PT, R188, R5.reuse, PT ;  /* 0x00000005bc00720c */ /* 0x082fe40003f06270 */
[----:B------:R-:W-:-:S11]  /*8520*/  ISETP.GE.AND P1, PT, R194, R5, PT ;  /* 0x00000005c200720c */ /* 0x000fd60003f26270 */
[----:B------:R-:W-:Y:S05]  /*8530*/  @P0 BRA `(.L_x_675) ;  /* 0x0000000000980947 */ /* 0x000fea0003800000 */
[----:B------:R-:W1:Y:S01]  /*8540*/  LDS.128 R4, [R11+0x20400] ;  /* 0x020400000b047984 */ /* 0x000e620000000c00 */
[----:B------:R-:W-:Y:S01]  /*8550*/  IMAD.U32 R29, R14, 0x10000, RZ ;  /* 0x000100000e1d7824 */ /* 0x000fe200078e00ff */
[C---:B------:R-:W-:Y:S01]  /*8560*/  LOP3.LUT R28, R12.reuse, 0xffff0000, RZ, 0xc0, !PT ;  /* 0xffff00000c1c7812 */ /* 0x040fe200078ec0ff */
[----:B------:R-:W-:Y:S01]  /*8570*/  IMAD.U32 R27, R12, 0x10000, RZ ;  /* 0x000100000c1b7824 */ /* 0x000fe200078e00ff */
[----:B------:R-:W-:Y:S01]  /*8580*/  LOP3.LUT R30, R14, 0xffff0000, RZ, 0xc0, !PT ;  /* 0xffff00000e1e7812 */ /* 0x000fe200078ec0ff */
[C---:B-1----:R-:W-:Y:S01]  /*8590*/  IMAD.U32 R20, R4.reuse, 0x10000, RZ ;  /* 0x0001000004147824 */ /* 0x042fe200078e00ff */
[----:B------:R-:W-:Y:S01]  /*85a0*/  LOP3.LUT R4, R4, 0xffff0000, RZ, 0xc0, !PT ;  /* 0xffff000004047812 */ /* 0x000fe200078ec0ff */
[C---:B------:R-:W-:Y:S01]  /*85b0*/  IMAD.U32 R24, R5.reuse, 0x10000, RZ ;  /* 0x0001000005187824 */ /* 0x040fe200078e00ff */
[----:B------:R-:W-:Y:S01]  /*85c0*/  LOP3.LUT R5, R5, 0xffff0000, RZ, 0xc0, !PT ;  /* 0xffff000005057812 */ /* 0x000fe200078ec0ff */
[C---:B0-----:R-:W-:Y:S01]  /*85d0*/  IMAD.U32 R25, R6.reuse, 0x10000, RZ ;  /* 0x0001000006197824 */ /* 0x041fe200078e00ff */
[----:B------:R-:W-:Y:S01]  /*85e0*/  LOP3.LUT R6, R6, 0xffff0000, RZ, 0xc0, !PT ;  /* 0xffff000006067812 */ /* 0x000fe200078ec0ff */
[C---:B------:R-:W-:Y:S01]  /*85f0*/  FMUL.FTZ R31, R4.reuse, R29 ;  /* 0x0000001d041f7220 */ /* 0x040fe20000410000 */
[----:B------:R-:W-:Y:S01]  /*8600*/  FMUL.FTZ R4, R4, R27 ;  /* 0x0000001b04047220 */ /* 0x000fe20000410000 */
[----:B------:R-:W-:-:S02]  /*8610*/  IMAD.U32 R26, R7, 0x10000, RZ ;  /* 0x00010000071a7824 */ /* 0x000fc400078e00ff */
[C---:B------:R-:W-:Y:S01]  /*8620*/  FMUL.FTZ R33, R5.reuse, R30 ;  /* 0x0000001e05217220 */ /* 0x040fe20000410000 */
[C---:B------:R-:W-:Y:S01]  /*8630*/  FFMA.FTZ R31, R20.reuse, R27, -R31 ;  /* 0x0000001b141f7223 */ /* 0x040fe2000001081f */
[----:B------:R-:W-:Y:S01]  /*8640*/  FFMA.FTZ R32, R20, R29, R4 ;  /* 0x0000001d14207223 */ /* 0x000fe20000010004 */
[-C--:B------:R-:W-:Y:S01]  /*8650*/  FMUL.FTZ R29, R5, R28.reuse ;  /* 0x0000001c051d7220 */ /* 0x080fe20000410000 */
[----:B------:R-:W-:Y:S01]  /*8660*/  LOP3.LUT R7, R7, 0xffff0000, RZ, 0xc0, !PT ;  /* 0xffff000007077812 */ /* 0x000fe200078ec0ff */
[C---:B------:R-:W-:Y:S01]  /*8670*/  IMAD.U32 R20, R15.reuse, 0x10000, RZ ;  /* 0x000100000f147824 */ /* 0x040fe200078e00ff */
[----:B------:R-:W-:Y:S01]  /*8680*/  LOP3.LUT R27, R15, 0xffff0000, RZ, 0xc0, !PT ;  /* 0xffff00000f1b7812 */ /* 0x000fe200078ec0ff */
[C---:B------:R-:W-:Y:S01]  /*8690*/  IMAD.U32 R4, R13.reuse, 0x10000, RZ ;  /* 0x000100000d047824 */ /* 0x040fe200078e00ff */
[----:B------:R-:W-:Y:S01]  /*86a0*/  LOP3.LUT R5, R13, 0xffff0000, RZ, 0xc0, !PT ;  /* 0xffff00000d057812 */ /* 0x000fe200078ec0ff */
[C---:B------:R-:W-:Y:S01]  /*86b0*/  FFMA.FTZ R33, R24.reuse, R28, -R33 ;  /* 0x0000001c18217223 */ /* 0x040fe20000010821 */
[----:B------:R-:W-:Y:S01]  /*86c0*/  FFMA.FTZ R24, R24, R30, R29 ;  /* 0x0000001e18187223 */ /* 0x000fe2000001001d */
[C---:B------:R-:W-:Y:S01]  /*86d0*/  FMUL.FTZ R28, R6.reuse, R20 ;  /* 0x00000014061c7220 */ /* 0x040fe20000410000 */
[-C--:B------:R-:W-:Y:S01]  /*86e0*/  FMUL.FTZ R29, R6, R4.reuse ;  /* 0x00000004061d7220 */ /* 0x080fe20000410000 */
        /* <DEDUP_REMOVED lines=8> */
[----:B------:R-:W-:Y:S02]  /*8770*/  F2FP.BF16.F32.PACK_AB R6, R29, R6 ;  /* 0x000000061d06723e */ /* 0x000fe400000010ff */
[----:B------:R-:W-:-:S05]  /*8780*/  F2FP.BF16.F32.PACK_AB R7, R30, R7 ;  /* 0x000000071e07723e */ /* 0x000fca00000010ff */
[----:B------:R1:W-:Y:S02]  /*8790*/  STS.128 [R11+0x20400], R4 ;  /* 0x020400040b007388 */ /* 0x0003e40000000c00 */
.L_x_675:
[----:B------:R-:W-:Y:S05]  /*87a0*/  BSYNC B2 ;  /* 0x0000000000027941 */ /* 0x000fea0003800000 */
.L_x_674:
[----:B------:R-:W-:Y:S05]  /*87b0*/  @P1 BRA `(.L_x_673) ;  /* 0x0000000000981947 */ /* 0x000fea0003800000 */
[----:B-1----:R-:W1:Y:S01]  /*87c0*/  LDS.128 R4, [R0] ;  /* 0x0000000000047984 */ /* 0x002e620000000c00 */
        /* <DEDUP_REMOVED lines=36> */
[----:B------:R2:W-:Y:S02]  /*8a10*/  STS.128 [R0], R4 ;  /* 0x0000000400007388 */ /* 0x0005e40000000c00 */
.L_x_673:
[----:B------:R-:W-:Y:S05]  /*8a20*/  BSYNC B1 ;  /* 0x0000000000017941 */ /* 0x000fea0003800000 */
.L_x_672:
[----:B-12---:R-:W-:-:S05]  /*8a30*/  VIADD R4, R186, 0x20 ;  /* 0x00000020ba047836 */ /* 0x006fca0000000000 */
[----:B------:R-:W-:-:S13]  /*8a40*/  ISETP.GE.AND P0, PT, R4, R21, PT ;  /* 0x000000150400720c */ /* 0x000fda0003f06270 */
[----:B------:R-:W-:Y:S05]  /*8a50*/  @P0 BRA `(.L_x_676) ;  /* 0x0000001400340947 */ /* 0x000fea0003800000 */
        /* <DEDUP_REMOVED lines=9> */
[----:B------:R-:W-:Y:S02]  /*8af0*/  LOP3.LUT R29, R12, 0xffff0000, RZ, 0xc0, !PT ;  /* 0xffff00000c1d7812 */ /* 0x000fe400078ec0ff */
[----:B------:R-:W-:Y:S01]  /*8b00*/  LOP3.LUT R30, R15, 0xffff0000, RZ, 0xc0, !PT ;  /* 0xffff00000f1e7812 */ /* 0x000fe200078ec0ff */
[C---:B-1----:R-:W-:Y:S01]  /*8b10*/  IMAD.U32 R20, R4.reuse, 0x10000, RZ ;  /* 0x0001000004147824 */ /* 0x042fe200078e00ff */
[----:B------:R-:W-:Y:S01]  /*8b20*/  LOP3.LUT R4, R4, 0xffff0000, RZ, 0xc0, !PT ;  /* 0xffff000004047812 */ /* 0x000fe200078ec0ff */
[C---:B------:R-:W-:Y:S01]  /*8b30*/  IMAD.U32 R21, R5.reuse, 0x10000, RZ ;  /* 0x0001000005157824 */ /* 0x040fe200078e00ff */
[----:B------:R-:W-:Y:S01]  /*8b40*/  LOP3.LUT R5, R5, 0xffff0000, RZ, 0xc0, !PT ;  /* 0xffff000005057812 */ /* 0x000fe200078ec0ff */
[C---:B------:R-:W-:Y:S01]  /*8b50*/  IMAD.U32 R14, R7.reuse, 0x10000, RZ ;  /* 0x00010000070e7824 */ /* 0x040fe200078e00ff */
[----:B------:R-:W-:Y:S01]  /*8b60*/  LOP3.LUT R7, R7, 0xffff0000, RZ, 0xc0, !PT ;  /* 0xffff000007077812 */ /* 0x000fe200078ec0ff */
[-C--:B0-----:R-:W-:Y:S01]  /*8b70*/  FMUL.FTZ R25, R28, R4.reuse ;  /* 0x000000041c197220 */ /* 0x081fe20000410000 */
[----:B------:R-:W-:Y:S01]  /*8b80*/  FMUL.FTZ R27, R26, R4 ;  /* 0x000000041a1b7220 */ /* 0x000fe20000410000 */
[----:B------:R-:W-:Y:S01]  /*8b90*/  FMUL.FTZ R24, R31, R5 ;  /* 0x000000051f187220 */ /* 0x000fe20000410000 */
[----:B------:R-:W-:-:S02]  /*8ba0*/  IMAD.U32 R12, R6, 0x10000, RZ ;  /* 0x00010000060c7824 */ /* 0x000fc400078e00ff */
[-C--:B------:R-:W-:Y:S01]  /*8bb0*/  FFMA.FTZ R4, R26, R20.reuse, -R25 ;  /* 0x000000141a047223 */ /* 0x080fe20000010819 */
[----:B------:R-:W-:Y:S01]  /*8bc0*/  FFMA.FTZ R27, R28, R20, R27 ;  /* 0x000000141c1b7223 */ /* 0x000fe2000001001b */
[C---:B------:R-:W-:Y:S01]  /*8bd0*/  FMUL.FTZ R20, R29.reuse, R5 ;  /* 0x000000051d147220 */ /* 0x040fe20000410000 */
[----:B------:R-:W-:Y:S01]  /*8be0*/  LOP3.LUT R6, R6, 0xffff0000, RZ, 0xc0, !PT ;  /* 0xffff000006067812 */ /* 0x000fe200078ec0ff */
[-C--:B------:R-:W-:Y:S01]  /*8bf0*/  FFMA.FTZ R5, R29, R21.reuse, -R24 ;  /* 0x000000151d057223 */ /* 0x080fe20000010818 */
[----:B------:R-:W-:Y:S01]  /*8c00*/  LOP3.LUT R26, R13, 0xffff0000, RZ, 0xc0, !PT ;  /* 0xffff00000d1a7812 */ /* 0x000fe200078ec0ff */
[----:B------:R-:W-:Y:S02]  /*8c10*/  IMAD.U32 R28, R15, 0x10000, RZ ;  /* 0x000100000f1c7824 */ /* 0x000fe400078e00ff */
[----:B------:R-:W-:Y:S01]  /*8c20*/  FFMA.FTZ R20, R31, R21, R20 ;  /* 0x000000151f147223 */ /* 0x000fe20000010014 */
[----:B------:R-:W-:Y:S02]  /*8c30*/  IMAD.U32 R24, R13, 0x10000, RZ ;  /* 0x000100000d187824 */ /* 0x000fe400078e00ff */
[-C--:B------:R-:W-:Y:S01]  /*8c40*/  FMUL.FTZ R21, R30, R7.reuse ;  /* 0x000000071e157220 */ /* 0x080fe20000410000 */
[-C--:B------:R-:W-:Y:S01]  /*8c50*/  FMUL.FTZ R13, R28, R6.reuse ;  /* 0x000000061c0d7220 */ /* 0x080fe20000410000 */
[----:B------:R-:W-:Y:S01]  /*8c60*/  FMUL.FTZ R25, R26, R7 ;  /* 0x000000071a197220 */ /* 0x000fe20000410000 */
[----:B------:R-:W-:Y:S01]  /*8c70*/  FMUL.FTZ R15, R24, R6 ;  /* 0x00000006180f7220 */ /* 0x000fe20000410000 */
[----:B------:R-:W-:Y:S01]  /*8c80*/  FFMA.FTZ R7, R26, R14, -R21 ;  /* 0x0000000e1a077223 */ /* 0x000fe20000010815 */
[----:B------:R-:W-:Y:S01]  /*8c90*/  FFMA.FTZ R6, R24, R12, -R13 ;  /* 0x0000000c18067223 */ /* 0x000fe2000001080d */
[----:B------:R-:W-:Y:S01]  /*8ca0*/  FFMA.FTZ R14, R30, R14, R25 ;  /* 0x0000000e1e0e7223 */ /* 0x000fe20000010019 */
[----:B------:R-:W-:Y:S01]  /*8cb0*/  FFMA.FTZ R15, R28, R12, R15 ;  /* 0x0000000c1c0f7223 */ /* 0x000fe2000001000f */
[----:B------:R-:W-:-:S02]  /*8cc0*/  F2FP.BF16.F32.PACK_AB R4, R27, R4 ;  /* 0x000000041b04723e */ /* 0x000fc400000010ff */
[----:B------:R-:W-:Y:S02]  /*8cd0*/  F2FP.BF16.F32.PACK_AB R5, R20, R5 ;  /* 0x000000051405723e */ /* 0x000fe400000010ff */
[----:B------:R-:W-:Y:S02]  /*8ce0*/  F2FP.BF16.F32.PACK_AB R6, R15, R6 ;  /* 0x000000060f06723e */ /* 0x000fe400000010ff */
[----:B------:R-:W-:-:S05]  /*8cf0*/  F2FP.BF16.F32.PACK_AB R7, R14, R7 ;  /* 0x000000070e07723e */ /* 0x000fca00000010ff */
[----:B------:R1:W-:Y:S02]  /*8d00*/  STS.128 [R11+0x21400], R4 ;  /* 0x021400040b007388 */ /* 0x0003e40000000c00 */
.L_x_678:
[----:B------:R-:W-:Y:S05]  /*8d10*/  BSYNC B1 ;  /* 0x0000000000017941 */ /* 0x000fea0003800000 */
.L_x_677:
[----:B------:R-:W-:Y:S05]  /*8d20*/  @P1 BRA `(.L_x_676) ;  /* 0x0000001000801947 */ /* 0x000fea0003800000 */
[----:B-1----:R-:W1:Y:S01]  /*8d30*/  LDS.128 R4, [R0+0x1000] ;  /* 0x0010000000047984 */ /* 0x002e620000000c00 */
[C---:B------:R-:W-:Y:S01]  /*8d40*/  IMAD.U32 R21, R9.reuse, 0x10000, RZ ;  /* 0x0001000009157824 */ /* 0x040fe200078e00ff */
[----:B------:R-:W-:Y:S01]  /*8d50*/  LOP3.LUT R26, R9, 0xffff0000, RZ, 0xc0, !PT ;  /* 0xffff0000091a7812 */ /* 0x000fe200078ec0ff */
[C---:B------:R-:W-:Y:S01]  /*8d60*/  IMAD.U32 R15, R3.reuse, 0x10000, RZ ;  /* 0x00010000030f7824 */ /* 0x040fe200078e00ff */
[----:B------:R-:W-:Y:S01]  /*8d70*/  LOP3.LUT R24, R3, 0xffff0000, RZ, 0xc0, !PT ;  /* 0xffff000003187812 */ /* 0x000fe200078ec0ff */
[C---:B0-----:R-:W-:Y:S01]  /*8d80*/  IMAD.U32 R25, R10.reuse, 0x10000, RZ ;  /* 0x000100000a197824 */ /* 0x041fe200078e00ff */
[----:B------:R-:W-:Y:S01]  /*8d90*/  LOP3.LUT R27, R10, 0xffff0000, RZ, 0xc0, !PT ;  /* 0xffff00000a1b7812 */ /* 0x000fe200078ec0ff */
[C---:B-1----:R-:W-:Y:S01]  /*8da0*/  IMAD.U32 R11, R4.reuse, 0x10000, RZ ;  /* 0x00010000040b7824 */ /* 0x042fe200078e00ff */
[----:B------:R-:W-:Y:S01]  /*8db0*/  LOP3.LUT R4, R4, 0xffff0000, RZ, 0xc0, !PT ;  /* 0xffff000004047812 */ /* 0x000fe200078ec0ff */
[C---:B------:R-:W-:Y:S01]  /*8dc0*/  IMAD.U32 R12, R5.reuse, 0x10000, RZ ;  /* 0x00010000050c7824 */ /* 0x040fe200078e00ff */
[----:B------:R-:W-:Y:S01]  /*8dd0*/  LOP3.LUT R5, R5, 0xffff0000, RZ, 0xc0, !PT ;  /* 0xffff000005057812 */ /* 0x000fe200078ec0ff */
[C---:B------:R-:W-:Y:S01]  /*8de0*/  IMAD.U32 R3, R6.reuse, 0x10000, RZ ;  /* 0x0001000006037824 */ /* 0x040fe200078e00ff */
[----:B------:R-:W-:Y:S01]  /*8df0*/  LOP3.LUT R6, R6, 0xffff0000, RZ, 0xc0, !PT ;  /* 0xffff000006067812 */ /* 0x000fe200078ec0ff */
[-C--:B------:R-:W-:Y:S01]  /*8e00*/  FMUL.FTZ R14, R21, R4.reuse ;  /* 0x00000004150e7220 */ /* 0x080fe20000410000 */
[----:B------:R-:W-:Y:S01]  /*8e10*/  FMUL.FTZ R20, R15, R4 ;  /* 0x000000040f147220 */ /* 0x000fe20000410000 */
[----:B------:R-:W-:Y:S01]  /*8e20*/  FMUL.FTZ R13, R26, R5 ;  /* 0x000000051a0d7220 */ /* 0x000fe20000410000 */
[----:B------:R-:W-:-:S02]  /*8e30*/  IMAD.U32 R9, R7, 0x10000, RZ ;  /* 0x0001000007097824 */ /* 0x000fc400078e00ff */
[-C--:B------:R-:W-:Y:S01]  /*8e40*/  FFMA.FTZ R4, R15, R11.reuse, -R14 ;  /* 0x0000000b0f047223 */ /* 0x080fe2000001080e */
[----:B------:R-:W-:Y:S01]  /*8e50*/  FFMA.FTZ R11, R21, R11, R20 ;  /* 0x0000000b150b7223 */ /* 0x000fe20000010014 */
[C---:B------:R-:W-:Y:S01]  /*8e60*/  FMUL.FTZ R15, R24.reuse, R5 ;  /* 0x00000005180f7220 */ /* 0x040fe20000410000 */
[----:B------:R-:W-:Y:S01]  /*8e70*/  LOP3.LUT R7, R7, 0xffff0000, RZ, 0xc0, !PT ;  /* 0xffff000007077812 */ /* 0x000fe200078ec0ff */
[----:B------:R-:W-:Y:S01]  /*8e80*/  FFMA.FTZ R5, R24, R12, -R13 ;  /* 0x0000000c18057223 */ /* 0x000fe2000001080d */
[C---:B------:R-:W-:Y:S01]  /*8e90*/  LOP3.LUT R21, R8.reuse, 0xffff0000, RZ, 0xc0, !PT ;  /* 0xffff000008157812 */ /* 0x040fe200078ec0ff */
[----:B------:R-:W-:Y:S02]  /*8ea0*/  IMAD.U32 R13, R8, 0x10000, RZ ;  /* 0x00010000080d7824 */ /* 0x000fe400078e00ff */
[----:B------:R-:W-:Y:S01]  /*8eb0*/  FMUL.FTZ R8, R25, R6 ;  /* 0x0000000619087220 */ /* 0x000fe20000410000 */
[-C--:B------:R-:W-:Y:S01]  /*8ec0*/  FMUL.FTZ R14, R27, R7.reuse ;  /* 0x000000071b0e7220 */ /* 0x080fe20000410000 */
[----:B------:R-:W-:Y:S01]  /*8ed0*/  FFMA.FTZ R12, R26, R12, R15 ;  /* 0x0000000c1a0c7223 */ /* 0x000fe2000001000f */
        /* <DEDUP_REMOVED lines=10> */
[----:B------:R3:W-:Y:S01]  /*8f80*/  STS.128 [R0+0x1000], R4 ;  /* 0x0010000400007388 */ /* 0x0007e20000000c00 */
[----:B------:R-:W-:Y:S05]  /*8f90*/  BRA `(.L_x_676) ;  /* 0x0000000c00e47947 */ /* 0x000fea0003800000 */
.L_x_666:
[----:B------:R-:W-:-:S03]  /*8fa0*/  UMOV UR4, 0xffffffff ;  /* 0xffffffff00047882 */ /* 0x000fc60000000000 */
[----:B------:R-:W-:Y:S05]  /*8fb0*/  BRA.DIV UR4, `(.L_x_679) ;  /* 0x0000012204ec7947 */ /* 0x000fea000b800000 */
[----:B------:R0:W1:Y:S04]  /*8fc0*/  SHFL.IDX PT, R0, R26, RZ, 0x1c1f ;  /* 0x001c1fff1a007589 */ /* 0x00006800000e0000 */
[----:B------:R0:W2:Y:S04]  /*8fd0*/  SHFL.IDX PT, R3, R25, RZ, 0x1c1f ;  /* 0x001c1fff19037589 */ /* 0x0000a800000e0000 */
[----:B------:R0:W3:Y:S04]  /*8fe0*/  SHFL.IDX PT, R20, R24, RZ, 0x1c1f ;  /* 0x001c1fff18147589 */ /* 0x0000e800000e0000 */
[----:B------:R0:W4:Y:S02]  /*8ff0*/  SHFL.IDX PT, R14, R27, RZ, 0x1c1f ;  /* 0x001c1fff1b0e7589 */ /* 0x00012400000e0000 */
.L_x_885:
[----:B------:R-:W5:Y:S01]  /*9000*/  LDL R6, [R1+0x3c] ;  /* 0x00003c0001067983 */ /* 0x000f620000100800 */
[----:B------:R-:W-:Y:S01]  /*9010*/  ULDC UR4, c[0x0][0x448] ;  /* 0x0001120000047ab9 */ /* 0x000fe20000000800 */
[----:B------:R-:W0:Y:S01]  /*9020*/  LDC R21, c[0x0][0x3f4] ;  /* 0x0000fd00ff157b82 */ /* 0x000e220000000800 */
[----:B------:R-:W-:Y:S01]  /*9030*/  IMAD R155, R155, UR4, RZ ;  /* 0x000000049b9b7c24 */ /* 0x000fe2000f8e02ff */
[----:B------:R-:W-:Y:S01]  /*9040*/  BSSY B1, `(.L_x_680) ;  /* 0x0000017000017945 */ /* 0x000fe20003800000 */
[----:B------:R-:W-:Y:S02]  /*9050*/  CS2R R10, SRZ ;  /* 0x00000000000a7805 */ /* 0x000fe4000001ff00 */
[----:B------:R-:W-:Y:S02]  /*9060*/  CS2R R8, SRZ ;  /* 0x0000000000087805 */ /* 0x000fe4000001ff00 */
[----:B------:R-:W-:Y:S02]  /*9070*/  ISETP.GE.AND P0, PT, R4, R155, PT ;  /* 0x0000009b0400720c */ /* 0x000fe40003f06270 */
[----:B-----5:R-:W-:-:S04]  /*9080*/  LEA.HI R5, R6, R6, RZ, 0x1 ;  /* 0x0000000606057211 */ /* 0x020fc800078f08ff */
[----:B------:R-:W-:-:S05]  /*9090*/  LOP3.LUT R5, R5, 0xfffffffe, RZ, 0xc0, !PT ;  /* 0xfffffffe05057812 */ /* 0x000fca00078ec0ff */
[----:B0-----:R-:W-:Y:S01]  /*90a0*/  IMAD.IADD R27, R6, 0x1, -R5 ;  /* 0x00000001061b7824 */ /* 0x001fe200078e0a05 */
[----:B------:R-:W-:Y:S02]  /*90b0*/  CS2R R6, SRZ ;  /* 0x0000000000067805 */ /* 0x000fe4000001ff00 */
[----:B------:R-:W-:Y:S02]  /*90c0*/  CS2R R4, SRZ ;  /* 0x0000000000047805 */ /* 0x000fe4000001ff00 */
[----:B------:R-:W-:Y:S01]  /*90d0*/  SHF.L.U32 R27, R27, 0x1f, RZ ;  /* 0x0000001f1b1b7819 */ /* 0x000fe200000006ff */
[----:B------:R-:W-:Y:S06]  /*90e0*/  @P0 BRA `(.L_x_681) ;  /* 0x0000000000300947 */ /* 0x000fec0003800000 */
[----:B------:R-:W-:Y:S01]  /*90f0*/  ULDC UR4, c[0x0][0x3f4] ;  /* 0x0000fd0000047ab9 */ /* 0x000fe20000000800 */
[C---:B------:R-:W-:Y:S01]  /*9100*/  IMAD.SHL.U32 R15, R16.reuse, 0x2, RZ ;  /* 0x00000002100f7824 */ /* 0x040fe200078e00ff */
[C---:B------:R-:W-:Y:S02]  /*9110*/  ISETP.GE.AND P2, PT, R16.reuse, UR4, PT ;  /* 0x0000000410007c0c */ /* 0x040fe4000bf46270 */
[----:B------:R-:W-:Y:S02]  /*9120*/  SHF.L.U64.HI R7, R16, 0x1, R17 ;  /* 0x0000000110077819 */ /* 0x000fe40000010211 */
[-C--:B--2---:R-:W-:Y:S02]  /*9130*/  IADD3 R12, P0, R3, R15.reuse, RZ ;  /* 0x0000000f030c7210 */ /* 0x084fe40007f1e0ff */
[----:B----4-:R-:W-:-:S03]  /*9140*/  IADD3 R14, P1, R14, R15, RZ ;  /* 0x0000000f0e0e7210 */ /* 0x010fc60007f3e0ff */
[--C-:B-1----:R-:W-:Y:S02]  /*9150*/  IMAD.X R13, R0, 0x1, R7.reuse, P0 ;  /* 0x00000001000d7824 */ /* 0x102fe400000e0607 */
[----:B---3--:R-:W-:Y:S01]  /*9160*/  IMAD.X R15, R20, 0x1, R7, P1 ;  /* 0x00000001140f7824 */ /* 0x008fe200008e0607 */
[----:B------:R-:W-:Y:S01]  /*9170*/  CS2R R6, SRZ ;  /* 0x0000000000067805 */ /* 0x000fe2000001ff00 */
[----:B------:R-:W-:Y:S06]  /*9180*/  @P2 BRA `(.L_x_681) ;  /* 0x0000000000082947 */ /* 0x000fec0003800000 */
[----:B------:R0:W5:Y:S04]  /*9190*/  LD.E.128 R8, desc[UR42][R12.64] ;  /* 0x0000002a0c087980 */ /* 0x000168000c101d00 */
[----:B------:R0:W5:Y:S02]  /*91a0*/  LD.E.128 R4, desc[UR42][R14.64] ;  /* 0x0000002a0e047980 */ /* 0x000164000c101d00 */
.L_x_681:
[----:B------:R-:W-:Y:S05]  /*91b0*/  BSYNC B1 ;  /* 0x0000000000017941 */ /* 0x000fea0003800000 */
.L_x_680:
[----:B------:R-:W3:Y:S01]  /*91c0*/  SYNCS.PHASECHK.TRANS64.TRYWAIT P1, [R2+URZ+0x28c00], R27 ;  /* 0x028c001b020075a7 */ /* 0x000ee2000802017f */
[----:B-1----:R-:W-:Y:S01]  /*91d0*/  IMAD R0, R153, -0x40, R155 ;  /* 0xffffffc099007824 */ /* 0x002fe200078e029b */
[----:B-----5:R-:W-:Y:S01]  /*91e0*/  SHF.R.U64 R28, R8, 0x10, R9 ;  /* 0x00000010081c7819 */ /* 0x020fe20000001209 */
[----:B--2---:R-:W-:Y:S01]  /*91f0*/  IMAD.MOV.U32 R3, RZ, RZ, R8 ;  /* 0x000000ffff037224 */ /* 0x004fe200078e0008 */
[--C-:B------:R-:W-:Y:S01]  /*9200*/  SHF.R.U64 R29, R10, 0x10, R11.reuse ;  /* 0x000000100a1d7819 */ /* 0x100fe2000000120b */
[--C-:B0-----:R-:W-:Y:S01]  /*9210*/  IMAD.MOV.U32 R13, RZ, RZ, R11.reuse ;  /* 0x000000ffff0d7224 */ /* 0x101fe200078e000b */
[----:B------:R-:W-:Y:S01]  /*9220*/  SHF.R.U32.HI R8, RZ, 0x10, R11 ;  /* 0x00000010ff087819 */ /* 0x000fe2000001160b */
[----:B------:R-:W-:Y:S01]  /*9230*/  IMAD.MOV.U32 R12, RZ, RZ, R10 ;  /* 0x000000ffff0c7224 */ /* 0x000fe200078e000a */
[----:B------:R-:W-:Y:S01]  /*9240*/  SHF.R.U64 R11, R4, 0x10, R5 ;  /* 0x00000010040b7819 */ /* 0x000fe20000001205 */
[----:B----4-:R-:W-:Y:S01]  /*9250*/  IMAD.MOV.U32 R14, RZ, RZ, R4 ;  /* 0x000000ffff0e7224 */ /* 0x010fe200078e0004 */
[--C-:B------:R-:W-:Y:S01]  /*9260*/  SHF.R.U32.HI R31, RZ, 0x10, R9.reuse ;  /* 0x00000010ff1f7819 */ /* 0x100fe20000011609 */
[----:B------:R-:W-:Y:S01]  /*9270*/  IMAD.MOV.U32 R26, RZ, RZ, R9 ;  /* 0x000000ffff1a7224 */ /* 0x000fe200078e0009 */
[--C-:B------:R-:W-:Y:S01]  /*9280*/  SHF.R.U32.HI R4, RZ, 0x10, R5.reuse ;  /* 0x00000010ff047819 */ /* 0x100fe20000011605 */
[----:B------:R-:W-:Y:S01]  /*9290*/  IMAD.MOV.U32 R15, RZ, RZ, R5 ;  /* 0x000000ffff0f7224 */ /* 0x000fe200078e0005 */
[----:B------:R-:W-:Y:S01]  /*92a0*/  ISETP.GE.AND P0, PT, R16, R21, PT ;  /* 0x000000151000720c */ /* 0x000fe20003f06270 */
[----:B------:R-:W-:Y:S01]  /*92b0*/  VIADD R25, R186, 0x20 ;  /* 0x00000020ba197836 */ /* 0x000fe20000000000 */
[----:B------:R-:W-:Y:S01]  /*92c0*/  VIMNMX R10, R0, 0x40, PT ;  /* 0x00000040000a7848 */ /* 0x000fe20003fe0100 */
[----:B---3--:R-:W-:Y:S01]  /*92d0*/  IMAD.MOV.U32 R20, RZ, RZ, R6 ;  /* 0x000000ffff147224 */ /* 0x008fe200078e0006 */
[--C-:B------:R-:W-:Y:S01]  /*92e0*/  SHF.R.U64 R9, R6, 0x10, R7.reuse ;  /* 0x0000001006097819 */ /* 0x100fe20000001207 */
[--C-:B------:R-:W-:Y:S01]  /*92f0*/  IMAD.MOV.U32 R24, RZ, RZ, R7.reuse ;  /* 0x000000ffff187224 */ /* 0x100fe200078e0007 */
[----:B------:R-:W-:Y:S01]  /*9300*/  SHF.R.U32.HI R5, RZ, 0x10, R7 ;  /* 0x00000010ff057819 */ /* 0x000fe20000011607 */
[----:B------:R-:W-:Y:S01]  /*9310*/  BSSY B1, `(.L_x_682) ;  /* 0x000000c000017945 */ /* 0x000fe20003800000 */
[----:B------:R-:W-:-:S02]  /*9320*/  PRMT R0, R3, 0x5410, R28 ;  /* 0x0000541003007816 */ /* 0x000fc4000000001c */
[-C--:B------:R-:W-:Y:S02]  /*9330*/  ISETP.GE.OR P2, PT, R186, R10.reuse, P0 ;  /* 0x0000000aba00720c */ /* 0x080fe40000746670 */
[----:B------:R-:W-:Y:S02]  /*9340*/  ISETP.GE.OR P0, PT, R25, R10, P0 ;  /* 0x0000000a1900720c */ /* 0x000fe40000706670 */
[----:B------:R-:W-:Y:S02]  /*9350*/  PRMT R3, R26, 0x5410, R31 ;  /* 0x000054101a037816 */ /* 0x000fe4000000001f */
[----:B------:R-:W-:Y:S02]  /*9360*/  PRMT R12, R12, 0x5410, R29 ;  /* 0x000054100c0c7816 */ /* 0x000fe4000000001d */
[----:B------:R-:W-:Y:S02]  /*9370*/  PRMT R13, R13, 0x5410, R8 ;  /* 0x000054100d0d7816 */ /* 0x000fe40000000008 */
[----:B------:R-:W-:-:S02]  /*9380*/  PRMT R14, R14, 0x5410, R11 ;  /* 0x000054100e0e7816 */ /* 0x000fc4000000000b */
[----:B------:R-:W-:Y:S02]  /*9390*/  PRMT R15, R15, 0x5410, R4 ;  /* 0x000054100f0f7816 */ /* 0x000fe40000000004 */
[----:B------:R-:W-:Y:S02]  /*93a0*/  PRMT R20, R20, 0x5410, R9 ;  /* 0x0000541014147816 */ /* 0x000fe40000000009 */
[----:B------:R-:W-:Y:S01]  /*93b0*/  PRMT R24, R24, 0x5410, R5 ;  /* 0x0000541018187816 */ /* 0x000fe20000000005 */
[----:B------:R-:W-:Y:S06]  /*93c0*/  @!P1 BRA `(.L_x_683) ;  /* 0x0000012000589947 */ /* 0x000fec0003800000 */
.L_x_886:
[----:B------:R-:W-:Y:S05]  /*93d0*/  BSYNC B1 ;  /* 0x0000000000017941 */ /* 0x000fea0003800000 */
.L_x_682:
[----:B------:R-:W-:Y:S04]  /*93e0*/  BSSY B1, `(.L_x_684) ;  /* 0x000005a000017945 */ /* 0x000fe80003800000 */
[----:B------:R-:W-:Y:S05]  /*93f0*/  @P2 BRA `(.L_x_685) ;  /* 0x0000000400602947 */ /* 0x000fea0003800000 */
[----:B------:R-:W-:Y:S01]  /*9400*/  IMAD.SHL.U32 R4, R191, 0x40, RZ ;  /* 0x00000040bf047824 */ /* 0x000fe200078e00ff */
[----:B------:R-:W-:Y:S01]  /*9410*/  LOP3.LUT R41, R14, 0xffff0000, RZ, 0xc0, !PT ;  /* 0xffff00000e297812 */ /* 0x000fe200078ec0ff */
[----:B------:R-:W-:Y:S02]  /*9420*/  IMAD.IADD R6, R16, 0x1, R21 ;  /* 0x0000000110067824 */ /* 0x000fe400078e0215 */
[----:B------:R-:W-:Y:S01]  /*9430*/  IMAD.U32 R39, R14, 0x10000, RZ ;  /* 0x000100000e277824 */ /* 0x000fe200078e00ff */
[----:B------:R-:W-:Y:S01]  /*9440*/  LOP3.LUT R7, R4, 0x1c0, RZ, 0xc0, !PT ;  /* 0x000001c004077812 */ /* 0x000fe200078ec0ff */
[----:B------:R-:W-:-:S03]  /*9450*/  IMAD.U32 R37, R0, 0x10000, RZ ;  /* 0x0001000000257824 */ /* 0x000fc600078e00ff */
[----:B------:R-:W-:Y:S02]  /*9460*/  SHF.R.U32.HI R9, RZ, 0x3, R7 ;  /* 0x00000003ff097819 */ /* 0x000fe40000011607 */
[C---:B------:R-:W-:Y:S02]  /*9470*/  LOP3.LUT R6, R7.reuse, 0x38, R6, 0xf8, !PT ;  /* 0x0000003807067812 */ /* 0x040fe400078ef806 */
[----:B------:R-:W-:Y:S02]  /*9480*/  LOP3.LUT R4, R7, 0x38, R16, 0xf8, !PT ;  /* 0x0000003807047812 */ /* 0x000fe400078ef810 */
[-C--:B------:R-:W-:Y:S02]  /*9490*/  LOP3.LUT R7, R6, R9.reuse, RZ, 0x3c, !PT ;  /* 0x0000000906077212 */ /* 0x080fe400078e3cff */
[----:B------:R-:W-:-:S03]  /*94a0*/  LOP3.LUT R5, R4, R9, RZ, 0x3c, !PT ;  /* 0x0000000904057212 */ /* 0x000fc600078e3cff */
[C---:B0-----:R-:W-:Y:S02]  /*94b0*/  IMAD R27, R198.reuse, 0x200, R7 ;  /* 0x00000200c61b7824 */ /* 0x041fe400078e0207 */
[----:B------:R-:W-:Y:S02]  /*94c0*/  IMAD R5, R198, 0x200, R5 ;  /* 0x00000200c6057824 */ /* 0x000fe400078e0205 */
[--C-:B------:R-:W-:Y:S02]  /*94d0*/  IMAD R27, R27, 0x2, R2.reuse ;  /* 0x000000021b1b7824 */ /* 0x100fe400078e0202 */
[----:B------:R-:W-:-:S03]  /*94e0*/  IMAD R26, R5, 0x2, R2 ;  /* 0x00000002051a7824 */ /* 0x000fc600078e0202 */
[----:B------:R-:W0:Y:S04]  /*94f0*/  LDS.128 R8, [R27+0x20400] ;  /* 0x020400001b087984 */ /* 0x000e280000000c00 */
[----:B------:R-:W1:Y:S01]  /*9500*/  LDS.128 R4, [R26+0x20400] ;  /* 0x020400001a047984 */ /* 0x000e620000000c00 */
[C---:B0-----:R-:W-:Y:S01]  /*9510*/  IMAD.U32 R32, R8.reuse, 0x10000, RZ ;  /* 0x0001000008207824 */ /* 0x041fe200078e00ff */
[----:B------:R-:W-:Y:S01]  /*9520*/  LOP3.LUT R8, R8, 0xffff0000, RZ, 0xc0, !PT ;  /* 0xffff000008087812 */ /* 0x000fe200078ec0ff */
[C---:B------:R-:W-:Y:S01]  /*9530*/  IMAD.U32 R34, R10.reuse, 0x10000, RZ ;  /* 0x000100000a227824 */ /* 0x040fe200078e00ff */
[----:B------:R-:W-:Y:S01]  /*9540*/  LOP3.LUT R10, R10, 0xffff0000, RZ, 0xc0, !PT ;  /* 0xffff00000a0a7812 */ /* 0x000fe200078ec0ff */
[----:B-1----:R-:W-:Y:S02]  /*9550*/  IMAD.U32 R28, R4, 0x10000, RZ ;  /* 0x00010000041c7824 */ /* 0x002fe400078e00ff */
[C---:B------:R-:W-:Y:S01]  /*9560*/  FMUL.FTZ R43, R32.reuse, R39 ;  /* 0x00000027202b7220 */ /* 0x040fe20000410000 */
[----:B------:R-:W-:Y:S01]  /*9570*/  FMUL.FTZ R45, R32, R37 ;  /* 0x00000025202d7220 */ /* 0x000fe20000410000 */
[----:B------:R-:W-:Y:S01]  /*9580*/  LOP3.LUT R4, R4, 0xffff0000, RZ, 0xc0, !PT ;  /* 0xffff000004047812 */ /* 0x000fe200078ec0ff */
[----:B------:R-:W-:Y:S01]  /*9590*/  FMUL.FTZ R47, R8, R41 ;  /* 0x00000029082f7220 */ /* 0x000fe20000410000 */
[----:B------:R-:W-:Y:S01]  /*95a0*/  FFMA.FTZ R32, R28, R37, -R43 ;  /* 0x000000251c207223 */ /* 0x000fe2000001082b */
[----:B------:R-:W-:Y:S01]  /*95b0*/  LOP3.LUT R37, R0, 0xffff0000, RZ, 0xc0, !PT ;  /* 0xffff000000257812 */ /* 0x000fe200078ec0ff */
[----:B------:R-:W-:-:S02]  /*95c0*/  IMAD.U32 R43, R20, 0x10000, RZ ;  /* 0x00010000142b7824 */ /* 0x000fc400078e00ff */
[----:B------:R-:W-:Y:S01]  /*95d0*/  FFMA.FTZ R36, R28, R39, R45 ;  /* 0x000000271c247223 */ /* 0x000fe2000001002d */
[----:B------:R-:W-:Y:S01]  /*95e0*/  IMAD.U32 R39, R12, 0x10000, RZ ;  /* 0x000100000c277824 */ /* 0x000fe200078e00ff */
[----:B------:R-:W-:Y:S01]  /*95f0*/  LOP3.LUT R45, R20, 0xffff0000, RZ, 0xc0, !PT ;  /* 0xffff0000142d7812 */ /* 0x000fe200078ec0ff */
[-C--:B------:R-:W-:Y:S01]  /*9600*/  FMUL.FTZ R49, R8, R37.reuse ;  /* 0x0000002508317220 */ /* 0x080fe20000410000 */
[----:B------:R-:W-:Y:S01]  /*9610*/  FFMA.FTZ R47, R4, R37, -R47 ;  /* 0x00000025042f7223 */ /* 0x000fe2000001082f */
[----:B------:R-:W-:Y:S02]  /*9620*/  IMAD.U32 R30, R6, 0x10000, RZ ;  /* 0x00010000061e7824 */ /* 0x000fe400078e00ff */
[C---:B------:R-:W-:Y:S01]  /*9630*/  FMUL.FTZ R37, R34.reuse, R43 ;  /* 0x0000002b22257220 */ /* 0x040fe20000410000 */
[----:B------:R-:W-:Y:S01]  /*9640*/  FMUL.FTZ R34, R34, R39 ;  /* 0x0000002722227220 */ /* 0x000fe20000410000 */
[----:B------:R-:W-:Y:S01]  /*9650*/  LOP3.LUT R6, R6, 0xffff0000, RZ, 0xc0, !PT ;  /* 0xffff000006067812 */ /* 0x000fe200078ec0ff */
[----:B------:R-:W-:Y:S01]  /*9660*/  FFMA.FTZ R49, R4, R41, R49 ;  /* 0x0000002904317223 */ /* 0x000fe20000010031 */
[----:B------:R-:W-:Y:S01]  /*9670*/  FFMA.FTZ R39, R30, R39, -R37 ;  /* 0x000000271e277223 */ /* 0x000fe20000010825 */
[----:B------:R-:W-:Y:S01]  /*9680*/  LOP3.LUT R37, R12, 0xffff0000, RZ, 0xc0, !PT ;  /* 0xffff00000c257812 */ /* 0x000fe200078ec0ff */
[----:B------:R-:W-:-:S02]  /*9690*/  IMAD.U32 R33, R9, 0x10000, RZ ;  /* 0x0001000009217824 */ /* 0x000fc400078e00ff */
[----:B------:R-:W-:Y:S01]  /*96a0*/  FMUL.FTZ R41, R10, R45 ;  /* 0x0000002d0a297220 */ /* 0x000fe20000410000 */
[----:B------:R-:W-:Y:S02]  /*96b0*/  IMAD.U32 R28, R15, 0x10000, RZ ;  /* 0x000100000f1c7824 */ /* 0x000fe400078e00ff */
[----:B------:R-:W-:Y:S01]  /*96c0*/  FFMA.FTZ R43, R30, R43, R34 ;  /* 0x0000002b1e2b7223 */ /* 0x000fe20000010022 */
[-C--:B------:R-:W-:Y:S01]  /*96d0*/  FMUL.FTZ R51, R10, R37.reuse ;  /* 0x000000250a337220 */ /* 0x080fe20000410000 */
[----:B------:R-:W-:Y:S02]  /*96e0*/  IMAD.U32 R35, R11, 0x10000, RZ ;  /* 0x000100000b237824 */ /* 0x000fe400078e00ff */
[----:B------:R-:W-:Y:S01]  /*96f0*/  FFMA.FTZ R38, R6, R37, -R41 ;  /* 0x0000002506267223 */ /* 0x000fe20000010829 */
[----:B------:R-:W-:Y:S02]  /*9700*/  IMAD.U32 R4, R3, 0x10000, RZ ;  /* 0x0001000003047824 */ /* 0x000fe400078e00ff */
[----:B------:R-:W-:Y:S01]  /*9710*/  FMUL.FTZ R30, R33, R28 ;  /* 0x0000001c211e7220 */ /* 0x000fe20000410000 */
[----:B------:R-:W-:-:S02]  /*9720*/  IMAD.U32 R10, R24, 0x10000, RZ ;  /* 0x00010000180a7824 */ /* 0x000fc400078e00ff */
[----:B------:R-:W-:Y:S01]  /*9730*/  FFMA.FTZ R40, R6, R45, R51 ;  /* 0x0000002d06287223 */ /* 0x000fe20000010033 */
[----:B------:R-:W-:Y:S02]  /*9740*/  IMAD.U32 R8, R13, 0x10000, RZ ;  /* 0x000100000d087824 */ /* 0x000fe400078e00ff */
[----:B------:R-:W-:Y:S01]  /*9750*/  FMUL.FTZ R33, R33, R4 ;  /* 0x0000000421217220 */ /* 0x000fe20000410000 */
[----:B------:R-:W-:Y:S02]  /*9760*/  IMAD.U32 R29, R5, 0x10000, RZ ;  /* 0x00010000051d7824 */ /* 0x000fe400078e00ff */
[----:B------:R-:W-:Y:S01]  /*9770*/  FMUL.FTZ R6, R35, R10 ;  /* 0x0000000a23067220 */ /* 0x000fe20000410000 */
[----:B------:R-:W-:Y:S02]  /*9780*/  IMAD.U32 R31, R7, 0x10000, RZ ;  /* 0x00010000071f7824 */ /* 0x000fe400078e00ff */
[----:B------:R-:W-:Y:S01]  /*9790*/  FMUL.FTZ R34, R35, R8 ;  /* 0x0000000823227220 */ /* 0x000fe20000410000 */
[----:B------:R-:W-:Y:S01]  /*97a0*/  FFMA.FTZ R33, R29, R28, R33 ;  /* 0x0000001c1d217223 */ /* 0x000fe20000010021 */
[----:B------:R-:W-:Y:S01]  /*97b0*/  LOP3.LUT R9, R9, 0xffff0000, RZ, 0xc0, !PT ;  /* 0xffff000009097812 */ /* 0x000fe200078ec0ff */
[----:B------:R-:W-:Y:S01]  /*97c0*/  FFMA.FTZ R35, R31, R8, -R6 ;  /* 0x000000081f237223 */ /* 0x000fe20000010806 */
[----:B------:R-:W-:Y:S01]  /*97d0*/  LOP3.LUT R11, R11, 0xffff0000, RZ, 0xc0, !PT ;  /* 0xffff00000b0b7812 */ /* 0x000fe200078ec0ff */
[----:B------:R-:W-:Y:S01]  /*97e0*/  FFMA.FTZ R30, R29, R4, -R30 ;  /* 0x000000041d1e7223 */ /* 0x000fe2000001081e */
[----:B------:R-:W-:Y:S01]  /*97f0*/  LOP3.LUT R8, R15, 0xffff0000, RZ, 0xc0, !PT ;  /* 0xffff00000f087812 */ /* 0x000fe200078ec0ff */
[----:B------:R-:W-:Y:S01]  /*9800*/  FFMA.FTZ R31, R31, R10, R34 ;  /* 0x0000000a1f1f7223 */ /* 0x000fe20000010022 */
[----:B------:R-:W-:-:S02]  /*9810*/  LOP3.LUT R28, R24, 0xffff0000, RZ, 0xc0, !PT ;  /* 0xffff0000181c7812 */ /* 0x000fc400078ec0ff */
[----:B------:R-:W-:Y:S01]  /*9820*/  LOP3.LUT R4, R3, 0xffff0000, RZ, 0xc0, !PT ;  /* 0xffff000003047812 */ /* 0x000fe200078ec0ff */
[----:B------:R-:W-:Y:S01]  /*9830*/  FMUL.FTZ R10, R9, R8 ;  /* 0x00000008090a7220 */ /* 0x000fe20000410000 */
[----:B------:R-:W-:Y:S01]  /*9840*/  LOP3.LUT R6, R13, 0xffff0000, RZ, 0xc0, !PT ;  /* 0xffff00000d067812 */ /* 0x000fe200078ec0ff */
[----:B------:R-:W-:Y:S01]  /*9850*/  FMUL.FTZ R42, R11, R28 ;  /* 0x0000001c0b2a7220 */ /* 0x000fe20000410000 */
[----:B------:R-:W-:Y:S01]  /*9860*/  LOP3.LUT R5, R5, 0xffff0000, RZ, 0xc0, !PT ;  /* 0xffff000005057812 */ /* 0x000fe200078ec0ff */
[----:B------:R-:W-:Y:S01]  /*9870*/  FMUL.FTZ R29, R9, R4 ;  /* 0x00000004091d7220 */ /* 0x000fe20000410000 */
[----:B------:R-:W-:Y:S01]  /*9880*/  LOP3.LUT R7, R7, 0xffff0000, RZ, 0xc0, !PT ;  /* 0xffff000007077812 */ /* 0x000fe200078ec0ff */
[----:B------:R-:W-:Y:S02]  /*9890*/  FMUL.FTZ R11, R11, R6 ;  /* 0x000000060b0b7220 */ /* 0x000fe40000410000 */
[C---:B------:R-:W-:Y:S01]  /*98a0*/  FFMA.FTZ R9, R5.reuse, R4, -R10 ;  /* 0x0000000405097223 */ /* 0x040fe2000001080a */
[----:B------:R-:W-:Y:S01]  /*98b0*/  FFMA.FTZ R34, R5, R8, R29 ;  /* 0x0000000805227223 */ /* 0x000fe2000001001d */
[C---:B------:R-:W-:Y:S01]  /*98c0*/  FFMA.FTZ R42, R7.reuse, R6, -R42 ;  /* 0x00000006072a7223 */ /* 0x040fe2000001082a */
[----:B------:R-:W-:Y:S01]  /*98d0*/  FFMA.FTZ R28, R7, R28, R11 ;  /* 0x0000001c071c7223 */ /* 0x000fe2000001000b */
[----:B------:R-:W-:-:S02]  /*98e0*/  F2FP.BF16.F32.PACK_AB R4, R47, R32 ;  /* 0x000000202f04723e */ /* 0x000fc400000010ff */
[----:B------:R-:W-:Y:S02]  /*98f0*/  F2FP.BF16.F32.PACK_AB R6, R38, R39 ;  /* 0x000000272606723e */ /* 0x000fe400000010ff */
[----:B------:R-:W-:Y:S02]  /*9900*/  F2FP.BF16.F32.PACK_AB R5, R9, R30 ;  /* 0x0000001e0905723e */ /* 0x000fe400000010ff */
[----:B------:R-:W-:Y:S02]  /*9910*/  F2FP.BF16.F32.PACK_AB R7, R42, R35 ;  /* 0x000000232a07723e */ /* 0x000fe400000010ff */
[----:B------:R-:W-:Y:S02]  /*9920*/  F2FP.BF16.F32.PACK_AB R8, R49, R36 ;  /* 0x000000243108723e */ /* 0x000fe400000010ff */
[----:B------:R-:W-:Y:S01]  /*9930*/  F2FP.BF16.F32.PACK_AB R10, R40, R43 ;  /* 0x0000002b280a723e */ /* 0x000fe200000010ff */
[----:B------:R1:W-:Y:S01]  /*9940*/  STS.128 [R26+0x20400], R4 ;  /* 0x020400041a007388 */ /* 0x0003e20000000c00 */
[----:B------:R-:W-:-:S02]  /*9950*/  F2FP.BF16.F32.PACK_AB R9, R34, R33 ;  /* 0x000000212209723e */ /* 0x000fc400000010ff */
[----:B------:R-:W-:-:S05]  /*9960*/  F2FP.BF16.F32.PACK_AB R11, R28, R31 ;  /* 0x0000001f1c0b723e */ /* 0x000fca00000010ff */
[----:B------:R1:W-:Y:S02]  /*9970*/  STS.128 [R27+0x20400], R8 ;  /* 0x020400081b007388 */ /* 0x0003e40000000c00 */
.L_x_685:
[----:B------:R-:W-:Y:S05]  /*9980*/  BSYNC B1 ;  /* 0x0000000000017941 */ /* 0x000fea0003800000 */
.L_x_684:
[----:B------:R-:W-:Y:S05]  /*9990*/  @P0 BRA `(.L_x_676) ;  /* 0x0000000400640947 */ /* 0x000fea0003800000 */
[----:B------:R-:W2:Y:S01]  /*99a0*/  LDL R42, [R1+0x4c] ;  /* 0x00004c00012a7983 */ /* 0x000ea20000100800 */
[----:B-1----:R-:W-:Y:S01]  /*99b0*/  IMAD.SHL.U32 R5, R25, 0x40, RZ ;  /* 0x0000004019057824 */ /* 0x002fe200078e00ff */
[----:B------:R-:W-:Y:S01]  /*99c0*/  SHF.R.S32.HI R6, RZ, 0x1f, R25 ;  /* 0x0000001fff067819 */ /* 0x000fe20000011419 */
[----:B------:R-:W-:Y:S01]  /*99d0*/  IMAD.IADD R4, R16, 0x1, R21 ;  /* 0x0000000110047824 */ /* 0x000fe200078e0215 */
[C---:B------:R-:W-:Y:S01]  /*99e0*/  LOP3.LUT R38, R14.reuse, 0xffff0000, RZ, 0xc0, !PT ;  /* 0xffff00000e267812 */ /* 0x040fe200078ec0ff */
[----:B------:R-:W-:Y:S01]  /*99f0*/  IMAD.U32 R35, R14, 0x10000, RZ ;  /* 0x000100000e237824 */ /* 0x000fe200078e00ff */
[----:B------:R-:W-:Y:S01]  /*9a00*/  LEA.HI R6, R6, R25, RZ, 0x3 ;  /* 0x0000001906067211 */ /* 0x000fe200078f18ff */
[C---:B------:R-:W-:Y:S01]  /*9a10*/  IMAD.U32 R33, R0.reuse, 0x10000, RZ ;  /* 0x0001000000217824 */ /* 0x040fe200078e00ff */
[----:B------:R-:W-:Y:S01]  /*9a20*/  LOP3.LUT R5, R5, 0x1c0, RZ, 0xc0, !PT ;  /* 0x000001c005057812 */ /* 0x000fe200078ec0ff */
[----:B------:R-:W-:Y:S01]  /*9a30*/  IMAD.U32 R40, R15, 0x10000, RZ ;  /* 0x000100000f287824 */ /* 0x000fe200078e00ff */
[----:B------:R-:W-:Y:S01]  /*9a40*/  LOP3.LUT R0, R0, 0xffff0000, RZ, 0xc0, !PT ;  /* 0xffff000000007812 */ /* 0x000fe200078ec0ff */
[----:B------:R-:W-:Y:S01]  /*9a50*/  IMAD.SHL.U32 R6, R6, 0x40, RZ ;  /* 0x0000004006067824 */ /* 0x000fe200078e00ff */
[----:B------:R-:W-:Y:S01]  /*9a60*/  LOP3.LUT R4, R5, 0x38, R4, 0xf8, !PT ;  /* 0x0000003805047812 */ /* 0x000fe200078ef804 */
[----:B------:R-:W-:Y:S01]  /*9a70*/  IMAD.U32 R36, R3, 0x10000, RZ ;  /* 0x0001000003247824 */ /* 0x000fe200078e00ff */
[----:B------:R-:W-:Y:S01]  /*9a80*/  SHF.R.U32.HI R5, RZ, 0x3, R5 ;  /* 0x00000003ff057819 */ /* 0x000fe20000011605 */
[----:B------:R-:W-:Y:S01]  /*9a90*/  IMAD.U32 R39, R20, 0x10000, RZ ;  /* 0x0001000014277824 */ /* 0x000fe200078e00ff */
[----:B------:R-:W-:Y:S01]  /*9aa0*/  LOP3.LUT R21, R6, 0xfffffe00, RZ, 0xc0, !PT ;  /* 0xfffffe0006157812 */ /* 0x000fe200078ec0ff */
[----:B------:R-:W-:Y:S01]  /*9ab0*/  IMAD.U32 R37, R12, 0x10000, RZ ;  /* 0x000100000c257824 */ /* 0x000fe200078e00ff */
[----:B------:R-:W-:-:S02]  /*9ac0*/  LOP3.LUT R4, R4, R5, RZ, 0x3c, !PT ;  /* 0x0000000504047212 */ /* 0x000fc400078e3cff */
[----:B------:R-:W-:Y:S02]  /*9ad0*/  LOP3.LUT R12, R12, 0xffff0000, RZ, 0xc0, !PT ;  /* 0xffff00000c0c7812 */ /* 0x000fe400078ec0ff */
[----:B------:R-:W-:Y:S01]  /*9ae0*/  LOP3.LUT R20, R20, 0xffff0000, RZ, 0xc0, !PT ;  /* 0xffff000014147812 */ /* 0x000fe200078ec0ff */
[----:B------:R-:W-:Y:S01]  /*9af0*/  IMAD.IADD R21, R21, 0x1, R4 ;  /* 0x0000000115157824 */ /* 0x000fe200078e0204 */
[----:B------:R-:W-:Y:S02]  /*9b00*/  LOP3.LUT R15, R15, 0xffff0000, RZ, 0xc0, !PT ;  /* 0xffff00000f0f7812 */ /* 0x000fe400078ec0ff */
[----:B------:R-:W-:Y:S01]  /*9b10*/  LOP3.LUT R41, R24, 0xffff0000, RZ, 0xc0, !PT ;  /* 0xffff000018297812 */ /* 0x000fe200078ec0ff */
[----:B------:R-:W-:Y:S01]  /*9b20*/  IMAD R21, R21, 0x2, R2 ;  /* 0x0000000215157824 */ /* 0x000fe200078e0202 */
[----:B------:R-:W-:-:S04]  /*9b30*/  LOP3.LUT R3, R3, 0xffff0000, RZ, 0xc0, !PT ;  /* 0xffff000003037812 */ /* 0x000fc800078ec0ff */
[----:B------:R-:W1:Y:S02]  /*9b40*/  LDS.128 R8, [R21+0x20400] ;  /* 0x0204000015087984 */ /* 0x000e640000000c00 */
[C---:B-1----:R-:W-:Y:S01]  /*9b50*/  IMAD.U32 R29, R8.reuse, 0x10000, RZ ;  /* 0x00010000081d7824 */ /* 0x042fe200078e00ff */
[----:B------:R-:W-:Y:S01]  /*9b60*/  LOP3.LUT R8, R8, 0xffff0000, RZ, 0xc0, !PT ;  /* 0xffff000008087812 */ /* 0x000fe200078ec0ff */
[C---:B------:R-:W-:Y:S01]  /*9b70*/  IMAD.U32 R30, R9.reuse, 0x10000, RZ ;  /* 0x00010000091e7824 */ /* 0x040fe200078e00ff */
[----:B------:R-:W-:Y:S01]  /*9b80*/  LOP3.LUT R9, R9, 0xffff0000, RZ, 0xc0, !PT ;  /* 0xffff000009097812 */ /* 0x000fe200078ec0ff */
[-C--:B------:R-:W-:Y:S01]  /*9b90*/  FMUL.FTZ R34, R35, R29.reuse ;  /* 0x0000001d23227220 */ /* 0x080fe20000410000 */
[----:B------:R-:W-:Y:S01]  /*9ba0*/  FMUL.FTZ R14, R33, R29 ;  /* 0x0000001d210e7220 */ /* 0x000fe20000410000 */
[-C--:B------:R-:W-:Y:S01]  /*9bb0*/  FMUL.FTZ R29, R38, R8.reuse ;  /* 0x00000008261d7220 */ /* 0x080fe20000410000 */
[C---:B------:R-:W-:Y:S01]  /*9bc0*/  IMAD.U32 R31, R10.reuse, 0x10000, RZ ;  /* 0x000100000a1f7824 */ /* 0x040fe200078e00ff */
[----:B------:R-:W-:Y:S01]  /*9bd0*/  LOP3.LUT R10, R10, 0xffff0000, RZ, 0xc0, !PT ;  /* 0xffff00000a0a7812 */ /* 0x000fe200078ec0ff */
[C---:B------:R-:W-:Y:S01]  /*9be0*/  IMAD.U32 R32, R11.reuse, 0x10000, RZ ;  /* 0x000100000b207824 */ /* 0x040fe200078e00ff */
[----:B------:R-:W-:Y:S01]  /*9bf0*/  LOP3.LUT R11, R11, 0xffff0000, RZ, 0xc0, !PT ;  /* 0xffff00000b0b7812 */ /* 0x000fe200078ec0ff */
[----:B--2---:R-:W1:Y:S02]  /*9c00*/  LDS.128 R4, [R42+0x20400] ;  /* 0x020400002a047984 */ /* 0x004e640000000c00 */
[C---:B-1----:R-:W-:Y:S01]  /*9c10*/  IMAD.U32 R25, R4.reuse, 0x10000, RZ ;  /* 0x0001000004197824 */ /* 0x042fe200078e00ff */
[----:B------:R-:W-:Y:S01]  /*9c20*/  LOP3.LUT R4, R4, 0xffff0000, RZ, 0xc0, !PT ;  /* 0xffff000004047812 */ /* 0x000fe200078ec0ff */
[C---:B------:R-:W-:Y:S01]  /*9c30*/  IMAD.U32 R26, R5.reuse, 0x10000, RZ ;  /* 0x00010000051a7824 */ /* 0x040fe200078e00ff */
[----:B------:R-:W-:Y:S01]  /*9c40*/  LOP3.LUT R5, R5, 0xffff0000, RZ, 0xc0, !PT ;  /* 0xffff000005057812 */ /* 0x000fe200078ec0ff */
[-C--:B------:R-:W-:Y:S01]  /*9c50*/  FFMA.FTZ R34, R33, R25.reuse, -R34 ;  /* 0x0000001921227223 */ /* 0x080fe20000010822 */
[----:B------:R-:W-:Y:S01]  /*9c60*/  FFMA.FTZ R14, R35, R25, R14 ;  /* 0x00000019230e7223 */ /* 0x000fe2000001000e */
[----:B------:R-:W-:Y:S01]  /*9c70*/  FMUL.FTZ R25, R0, R8 ;  /* 0x0000000800197220 */ /* 0x000fe20000410000 */
[-C--:B------:R-:W-:Y:S01]  /*9c80*/  FMUL.FTZ R33, R40, R30.reuse ;  /* 0x0000001e28217220 */ /* 0x080fe20000410000 */
[----:B------:R-:W-:Y:S01]  /*9c90*/  FMUL.FTZ R35, R36, R30 ;  /* 0x0000001e24237220 */ /* 0x000fe20000410000 */
[----:B------:R-:W-:Y:S01]  /*9ca0*/  FFMA.FTZ R29, R0, R4, -R29 ;  /* 0x00000004001d7223 */ /* 0x000fe2000001081d */
[----:B0-----:R-:W-:-:S02]  /*9cb0*/  IMAD.U32 R27, R6, 0x10000, RZ ;  /* 0x00010000061b7824 */ /* 0x001fc400078e00ff */
[-C--:B------:R-:W-:Y:S01]  /*9cc0*/  FMUL.FTZ R0, R39, R31.reuse ;  /* 0x0000001f27007220 */ /* 0x080fe20000410000 */
[----:B------:R-:W-:Y:S01]  /*9cd0*/  FFMA.FTZ R25, R38, R4, R25 ;  /* 0x0000000426197223 */ /* 0x000fe20000010019 */
[-C--:B------:R-:W-:Y:S01]  /*9ce0*/  FFMA.FTZ R33, R36, R26.reuse, -R33 ;  /* 0x0000001a24217223 */ /* 0x080fe20000010821 */
[----:B------:R-:W-:Y:S01]  /*9cf0*/  FFMA.FTZ R35, R40, R26, R35 ;  /* 0x0000001a28237223 */ /* 0x000fe20000010023 */
[C---:B------:R-:W-:Y:S01]  /*9d00*/  FMUL.FTZ R4, R37.reuse, R31 ;  /* 0x0000001f25047220 */ /* 0x040fe20000410000 */
[----:B------:R-:W-:Y:S02]  /*9d10*/  IMAD.U32 R26, R24, 0x10000, RZ ;  /* 0x00010000181a7824 */ /* 0x000fe400078e00ff */
[-C--:B------:R-:W-:Y:S01]  /*9d20*/  FFMA.FTZ R8, R37, R27.reuse, -R0 ;  /* 0x0000001b25087223 */ /* 0x080fe20000010800 */
[-C--:B------:R-:W-:Y:S01]  /*9d30*/  FMUL.FTZ R31, R20, R10.reuse ;  /* 0x0000000a141f7220 */ /* 0x080fe20000410000 */
[----:B------:R-:W-:Y:S01]  /*9d40*/  FMUL.FTZ R37, R12, R10 ;  /* 0x0000000a0c257220 */ /* 0x000fe20000410000 */
[----:B------:R-:W-:Y:S01]  /*9d50*/  LOP3.LUT R6, R6, 0xffff0000, RZ, 0xc0, !PT ;  /* 0xffff000006067812 */ /* 0x000fe200078ec0ff */
[----:B------:R-:W-:Y:S01]  /*9d60*/  FFMA.FTZ R10, R39, R27, R4 ;  /* 0x0000001b270a7223 */ /* 0x000fe20000010004 */
[----:B------:R-:W-:-:S02]  /*9d70*/  IMAD.U32 R28, R7, 0x10000, RZ ;  /* 0x00010000071c7824 */ /* 0x000fc400078e00ff */
[----:B------:R-:W-:Y:S01]  /*9d80*/  FMUL.FTZ R27, R26, R32 ;  /* 0x000000201a1b7220 */ /* 0x000fe20000410000 */
[C---:B------:R-:W-:Y:S01]  /*9d90*/  IMAD.U32 R0, R13.reuse, 0x10000, RZ ;  /* 0x000100000d007824 */ /* 0x040fe200078e00ff */
[----:B------:R-:W-:Y:S01]  /*9da0*/  LOP3.LUT R13, R13, 0xffff0000, RZ, 0xc0, !PT ;  /* 0xffff00000d0d7812 */ /* 0x000fe200078ec0ff */
[-C--:B------:R-:W-:Y:S01]  /*9db0*/  FFMA.FTZ R31, R12, R6.reuse, -R31 ;  /* 0x000000060c1f7223 */ /* 0x080fe2000001081f */
[----:B------:R-:W-:Y:S01]  /*9dc0*/  LOP3.LUT R7, R7, 0xffff0000, RZ, 0xc0, !PT ;  /* 0xffff000007077812 */ /* 0x000fe200078ec0ff */
[----:B------:R-:W-:Y:S01]  /*9dd0*/  FFMA.FTZ R37, R20, R6, R37 ;  /* 0x0000000614257223 */ /* 0x000fe20000010025 */
[C---:B------:R-:W-:Y:S01]  /*9de0*/  FMUL.FTZ R39, R0.reuse, R32 ;  /* 0x0000002000277220 */ /* 0x040fe20000410000 */
[-C--:B------:R-:W-:Y:S01]  /*9df0*/  FFMA.FTZ R27, R0, R28.reuse, -R27 ;  /* 0x0000001c001b7223 */ /* 0x080fe2000001081b */
[----:B------:R-:W-:Y:S01]  /*9e00*/  FMUL.FTZ R0, R15, R9 ;  /* 0x000000090f007220 */ /* 0x000fe20000410000 */
[----:B------:R-:W-:Y:S01]  /*9e10*/  FMUL.FTZ R6, R41, R11 ;  /* 0x0000000b29067220 */ /* 0x000fe20000410000 */
[----:B------:R-:W-:Y:S01]  /*9e20*/  FMUL.FTZ R4, R3, R9 ;  /* 0x0000000903047220 */ /* 0x000fe20000410000 */
[----:B------:R-:W-:Y:S01]  /*9e30*/  FMUL.FTZ R24, R13, R11 ;  /* 0x0000000b0d187220 */ /* 0x000fe20000410000 */
[----:B------:R-:W-:Y:S01]  /*9e40*/  FFMA.FTZ R0, R3, R5, -R0 ;  /* 0x0000000503007223 */ /* 0x000fe20000010800 */
[----:B------:R-:W-:Y:S01]  /*9e50*/  FFMA.FTZ R20, R13, R7, -R6 ;  /* 0x000000070d147223 */ /* 0x000fe20000010806 */
[----:B------:R-:W-:Y:S01]  /*9e60*/  FFMA.FTZ R39, R26, R28, R39 ;  /* 0x0000001c1a277223 */ /* 0x000fe20000010027 */
[----:B------:R-:W-:Y:S01]  /*9e70*/  FFMA.FTZ R12, R15, R5, R4 ;  /* 0x000000050f0c7223 */ /* 0x000fe20000010004 */
        /* <DEDUP_REMOVED lines=11> */
.L_x_676:
[----:B------:R-:W-:Y:S05]  /*9f30*/  BSYNC B0 ;  /* 0x0000000000007941 */ /* 0x000fea0003800000 */
.L_x_665:
[----:B------:R-:W-:Y:S01]  /*9f40*/  @!PT LDS RZ, [RZ] ;  /* 0x00000000fffff984 */ /* 0x000fe20000000800 */
[----:B------:R-:W-:Y:S01]  /*9f50*/  @!PT LDS RZ, [RZ] ;  /* 0x00000000fffff984 */ /* 0x000fe20000000800 */
[----:B------:R-:W-:Y:S01]  /*9f60*/  @!PT LDS RZ, [RZ] ;  /* 0x00000000fffff984 */ /* 0x000fe20000000800 */
[----:B------:R-:W-:Y:S01]  /*9f70*/  @!PT LDS RZ, [RZ] ;  /* 0x00000000fffff984 */ /* 0x000fe20000000800 */
[----:B------:R4:W-:Y:S06]  /*9f80*/  MEMBAR.ALL.CTA ;  /* 0x0000000000007992 */ /* 0x0009ec0000008000 */
[----:B----4-:R-:W4:Y:S01]  /*9f90*/  FENCE.VIEW.ASYNC.S ;  /* 0x00000000000073c6 */ /* 0x010f220000000000 */
[----:B------:R-:W-:Y:S05]  /*9fa0*/  WARPSYNC.ALL ;  /* 0x0000000000007948 */ /* 0x000fea0003800000 */
[----:B----4-:R-:W-:Y:S06]  /*9fb0*/  BAR.SYNC.DEFER_BLOCKING 0xd, 0x80 ;  /* 0x0342000000007b1d */ /* 0x010fec0000010000 */
.L_x_662:
[----:B---3--:R-:W-:-:S05]  /*9fc0*/  IMAD.U32 R0, RZ, RZ, UR37 ;  /* 0x00000025ff007e24 */ /* 0x008fca000f8e00ff */
[----:B------:R-:W-:-:S13]  /*9fd0*/  ISETP.NE.AND P0, PT, R0, 0x3, PT ;  /* 0x000000030000780c */ /* 0x000fda0003f05270 */
[----:B------:R-:W-:Y:S05]  /*9fe0*/  @!P0 BRA `(.L_x_686) ;  /* 0x0000000000048947 */ /* 0x000fea0003800000 */
[----:B------:R-:W-:Y:S01]  /*9ff0*/  BPT.TRAP 0x1 ;  /* 0x000000040000795c */ /* 0x000fe20000300000 */
.L_x_686:
[----:B------:R-:W-:Y:S01]  /*a000*/  IMAD R12, R19, 0x8, R2 ;  /* 0x00000008130c7824 */ /* 0x000fe200078e0202 */
[----:B------:R-:W-:-:S04]  /*a010*/  SHF.L.U32 R13, R185, 0x1f, RZ ;  /* 0x0000001fb90d7819 */ /* 0x000fc800000006ff */
[----:B------:R3:W4:Y:S01]  /*a020*/  SYNCS.PHASECHK.TRANS64.TRYWAIT P1, [R12+URZ+0x28c30], R13 ;  /* 0x028c300d0c0075a7 */ /* 0x000722000802017f */
[----:B------:R-:W-:Y:S05]  /*a030*/  @!P0 BRA `(.L_x_687) ;  /* 0x0000000000048947 */ /* 0x000fea0003800000 */
[----:B------:R-:W-:Y:S01]  /*a040*/  BPT.TRAP 0x1 ;  /* 0x000000040000795c */ /* 0x000fe20000300000 */
.L_x_687:
[C---:B------:R-:W-:Y:S02]  /*a050*/  VIADD R0, R2.reuse, 0x22400 ;  /* 0x0002240002007836 */ /* 0x040fe40000000000 */
[----:B01----:R-:W-:-:S03]  /*a060*/  VIADD R3, R2, 0x20400 ;  /* 0x0002040002037836 */ /* 0x003fc60000000000 */
[----:B------:R-:W-:Y:S02]  /*a070*/  SHF.R.U32.HI R0, RZ, 0x4, R0 ;  /* 0x00000004ff007819 */ /* 0x000fe40000011600 */
[----:B------:R-:W-:Y:S02]  /*a080*/  SHF.R.U32.HI R3, RZ, 0x4, R3 ;  /* 0x00000004ff037819 */ /* 0x000fe40000011603 */
[----:B------:R-:W-:Y:S02]  /*a090*/  LOP3.LUT R0, R0, 0x3fff, RZ, 0xc0, !PT ;  /* 0x00003fff00007812 */ /* 0x000fe400078ec0ff */
[----:B------:R-:W-:Y:S02]  /*a0a0*/  LOP3.LUT R3, R3, 0x3fff, RZ, 0xc0, !PT ;  /* 0x00003fff03037812 */ /* 0x000fe400078ec0ff */
[----:B------:R-:W-:Y:S01]  /*a0b0*/  LOP3.LUT R0, R0, 0x10000, RZ, 0xfc, !PT ;  /* 0x0001000000007812 */ /* 0x000fe200078efcff */
[----:B----4-:R-:W-:Y:S06]  /*a0c0*/  @P1 BRA `(.L_x_688) ;  /* 0x0000000000081947 */ /* 0x010fec0003800000 */
[----:B------:R-:W0:Y:S02]  /*a0d0*/  SYNCS.PHASECHK.TRANS64.TRYWAIT P1, [R12+URZ+0x28c30], R13 ;  /* 0x028c300d0c0075a7 */ /* 0x000e24000802017f */
[----:B0-----:R-:W-:Y:S05]  /*a0e0*/  @!P1 BRA `(.L_x_689) ;  /* 0x0000011400249947 */ /* 0x001fea0003800000 */
.L_x_688:
[----:B--2---:R-:W-:Y:S01]  /*a0f0*/  IMAD R10, R19, 0x200, R0 ;  /* 0x00000200130a7824 */ /* 0x004fe200078e0200 */
[----:B------:R-:W-:Y:S01]  /*a100*/  LOP3.LUT R4, R3, 0x10000, RZ, 0xfc, !PT ;  /* 0x0001000003047812 */ /* 0x000fe200078efcff */
[----:B------:R-:W-:Y:S01]  /*a110*/  IMAD.MOV.U32 R5, RZ, RZ, 0x40000040 ;  /* 0x40000040ff057424 */ /* 0x000fe200078e00ff */
[----:B------:R-:W-:Y:S05]  /*a120*/  WARPSYNC.ALL ;  /* 0x0000000000007948 */ /* 0x000fea0003800000 */
[----:B------:R-:W-:Y:S01]  /*a130*/  IMAD.MOV.U32 R11, RZ, RZ, 0x40000040 ;  /* 0x40000040ff0b7424 */ /* 0x000fe200078e00ff */
[C---:B------:R-:W-:Y:S01]  /*a140*/  R2UR UR4, R4.reuse ;  /* 0x00000000040472ca */ /* 0x040fe200000e0000 */
[----:B------:R-:W-:Y:S01]  /*a150*/  WARPGROUP.ARRIVE ;  /* 0x00000000000079c5 */ /* 0x000fe20000000000 */
[----:B------:R-:W-:Y:S01]  /*a160*/  R2UR UR5, R5 ;  /* 0x00000000050572ca */ /* 0x000fe200000e0000 */
[----:B------:R-:W-:Y:S01]  /*a170*/  VIADD R8, R4, 0x2 ;  /* 0x0000000204087836 */ /* 0x000fe20000000000 */
[C---:B------:R-:W-:Y:S01]  /*a180*/  R2UR UR6, R10.reuse ;  /* 0x000000000a0672ca */ /* 0x040fe200000e0000 */
[----:B------:R-:W-:Y:S01]  /*a190*/  VIADD R6, R10, 0x2 ;  /* 0x000000020a067836 */ /* 0x000fe20000000000 */
[----:B------:R-:W-:Y:S01]  /*a1a0*/  R2UR UR7, R11 ;  /* 0x000000000b0772ca */ /* 0x000fe200000e0000 */
[----:B------:R-:W-:-:S02]  /*a1b0*/  IMAD.MOV.U32 R9, RZ, RZ, 0x40000040 ;  /* 0x40000040ff097424 */ /* 0x000fc400078e00ff */
[----:B------:R-:W-:Y:S02]  /*a1c0*/  IMAD.MOV.U32 R7, RZ, RZ, 0x40000040 ;  /* 0x40000040ff077424 */ /* 0x000fe400078e00ff */
[C---:B------:R-:W-:Y:S02]  /*a1d0*/  VIADD R14, R10.reuse, 0x4 ;  /* 0x000000040a0e7836 */ /* 0x040fe40000000000 */
[----:B------:R-:W-:Y:S02]  /*a1e0*/  IMAD.MOV.U32 R15, RZ, RZ, 0x40000040 ;  /* 0x40000040ff0f7424 */ /* 0x000fe400078e00ff */
[----:B------:R-:W-:Y:S02]  /*a1f0*/  VIADD R10, R10, 0x6 ;  /* 0x000000060a0a7836 */ /* 0x000fe40000000000 */
[----:B------:R-:W-:Y:S02]  /*a200*/  IMAD.MOV.U32 R5, RZ, RZ, 0x40000040 ;  /* 0x40000040ff057424 */ /* 0x000fe400078e00ff */
[----:B------:R-:W-:Y:S01]  /*a210*/  HGMMA.64x64x16.F32.BF16 R24, gdesc[UR4], RZ, !UPT, gsb0 ;  /* 0x00e00000041879f0 */ /* 0x000fe2000c0018ff */
[----:B------:R-:W-:Y:S01]  /*a220*/  R2UR UR4, R8 ;  /* 0x00000000080472ca */ /* 0x000fe200000e0000 */
[----:B------:R-:W-:Y:S01]  /*a230*/  IMAD.MOV.U32 R11, RZ, RZ, 0x40000040 ;  /* 0x40000040ff0b7424 */ /* 0x000fe200078e00ff */
[----:B------:R-:W-:-:S02]  /*a240*/  R2UR UR5, R9 ;  /* 0x00000000090572ca */ /* 0x000fc400000e0000 */
[----:B------:R-:W-:Y:S01]  /*a250*/  R2UR UR6, R6 ;  /* 0x00000000060672ca */ /* 0x000fe200000e0000 */
[C---:B------:R-:W-:Y:S01]  /*a260*/  VIADD R6, R4.reuse, 0x4 ;  /* 0x0000000404067836 */ /* 0x040fe20000000000 */
[----:B------:R-:W-:Y:S01]  /*a270*/  R2UR UR7, R7 ;  /* 0x00000000070772ca */ /* 0x000fe200000e0000 */
[----:B------:R-:W-:Y:S02]  /*a280*/  IMAD.MOV.U32 R7, RZ, RZ, 0x40000040 ;  /* 0x40000040ff077424 */ /* 0x000fe400078e00ff */
[----:B------:R-:W-:Y:S01]  /*a290*/  VIADD R4, R4, 0x6 ;  /* 0x0000000604047836 */ /* 0x000fe20000000000 */
[----:B------:R-:W-:Y:S02]  /*a2a0*/  WARPGROUP.DEPBAR.LE gsb0, 0x0 ;  /* 0x00008000000079c5 */ /* 0x000fe40000010000 */
[----:B------:R-:W-:-:S07]  /*a2b0*/  WARPGROUP.ARRIVE ;  /* 0x00000000000079c5 */ /* 0x000fce0000000000 */
[----:B------:R-:W-:Y:S01]  /*a2c0*/  HGMMA.64x64x16.F32.BF16 R24, gdesc[UR4], R24, gsb0 ;  /* 0x00e00000041879f0 */ /* 0x000fe20008001818 */
[----:B------:R-:W-:Y:S02]  /*a2d0*/  R2UR UR4, R6 ;  /* 0x00000000060472ca */ /* 0x000fe400000e0000 */
[----:B------:R-:W-:Y:S02]  /*a2e0*/  R2UR UR5, R7 ;  /* 0x00000000070572ca */ /* 0x000fe400000e0000 */
[----:B------:R-:W-:Y:S02]  /*a2f0*/  R2UR UR6, R14 ;  /* 0x000000000e0672ca */ /* 0x000fe400000e0000 */
[----:B------:R-:W-:Y:S01]  /*a300*/  R2UR UR7, R15 ;  /* 0x000000000f0772ca */ /* 0x000fe200000e0000 */
[----:B------:R-:W-:Y:S02]  /*a310*/  WARPGROUP.DEPBAR.LE gsb0, 0x0 ;  /* 0x00008000000079c5 */ /* 0x000fe40000010000 */
[----:B------:R-:W-:-:S10]  /*a320*/  WARPGROUP.ARRIVE ;  /* 0x00000000000079c5 */ /* 0x000fd40000000000 */
[----:B------:R-:W-:Y:S01]  /*a330*/  HGMMA.64x64x16.F32.BF16 R24, gdesc[UR4], R24, gsb0 ;  /* 0x00e00000041879f0 */ /* 0x000fe20008001818 */
[----:B------:R-:W-:Y:S02]  /*a340*/  R2UR UR4, R4 ;  /* 0x00000000040472ca */ /* 0x000fe400000e0000 */
[----:B------:R-:W-:Y:S02]  /*a350*/  R2UR UR5, R5 ;  /* 0x00000000050572ca */ /* 0x000fe400000e0000 */
[----:B------:R-:W-:Y:S02]  /*a360*/  R2UR UR6, R10 ;  /* 0x000000000a0672ca */ /* 0x000fe400000e0000 */
[----:B------:R-:W-:Y:S01]  /*a370*/  R2UR UR7, R11 ;  /* 0x000000000b0772ca */ /* 0x000fe200000e0000 */
[----:B------:R-:W-:Y:S02]  /*a380*/  WARPGROUP.DEPBAR.LE gsb0, 0x0 ;  /* 0x00008000000079c5 */ /* 0x000fe40000010000 */
[----:B------:R-:W-:-:S10]  /*a390*/  WARPGROUP.ARRIVE ;  /* 0x00000000000079c5 */ /* 0x000fd40000000000 */
[----:B------:R-:W-:Y:S03]  /*a3a0*/  HGMMA.64x64x16.F32.BF16 R24, gdesc[UR4], R24, gsb0 ;  /* 0x00e00000041879f0 */ /* 0x000fe60008001818 */
[----:B------:R-:W-:Y:S02]  /*a3b0*/  WARPGROUP.DEPBAR.LE gsb0, 0x0 ;  /* 0x00008000000079c5 */ /* 0x000fe40000010000 */
[----:B------:R-:W-:Y:S05]  /*a3c0*/  @!P0 BRA `(.L_x_690) ;  /* 0x0000000000048947 */ /* 0x000fea0003800000 */
[----:B------:R-:W-:Y:S01]  /*a3d0*/  BPT.TRAP 0x1 ;  /* 0x000000040000795c */ /* 0x000fe20000300000 */
.L_x_690:
[----:B------:R-:W2:Y:S01]  /*a3e0*/  LDL R58, [R1+0x48] ;  /* 0x00004800013a7983 */ /* 0x000ea20000100800 */
[----:B------:R-:W-:Y:S01]  /*a3f0*/  ULDC UR4, c[0x0][0x9d8] ;  /* 0x0002760000047ab9 */ /* 0x000fe20000000800 */
[----:B------:R-:W-:Y:S01]  /*a400*/  ULDC UR5, c[0x0][0x988] ;  /* 0x0002620000057ab9 */ /* 0x000fe20000000800 */
[----:B------:R-:W-:Y:S01]  /*a410*/  FMUL.FTZ R3, R24, UR4 ;  /* 0x0000000418037c20 */ /* 0x000fe20008410000 */
[----:B------:R-:W-:Y:S01]  /*a420*/  FMUL.FTZ R14, R25, UR4 ;  /* 0x00000004190e7c20 */ /* 0x000fe20008410000 */
[----:B------:R-:W-:Y:S01]  /*a430*/  FMUL.FTZ R21, R28, UR4 ;  /* 0x000000041c157c20 */ /* 0x000fe20008410000 */
[----:B------:R-:W-:Y:S01]  /*a440*/  FMUL.FTZ R24, R29, UR4 ;  /* 0x000000041d187c20 */ /* 0x000fe20008410000 */
[----:B------:R-:W-:Y:S01]  /*a450*/  FMUL.FTZ R25, R34, UR4 ;  /* 0x0000000422197c20 */ /* 0x000fe20008410000 */
[----:B------:R-:W-:Y:S01]  /*a460*/  FMUL.FTZ R34, R36, UR4 ;  /* 0x0000000424227c20 */ /* 0x000fe20008410000 */
[----:B------:R-:W1:Y:S01]  /*a470*/  MUFU.TANH R3, R3 ;  /* 0x0000000300037308 */ /* 0x000e620000002400 */
[----:B------:R-:W-:-:S02]  /*a480*/  IMAD R36, R171, -0x40, R152 ;  /* 0xffffffc0ab247824 */ /* 0x000fc400078e0298 */
[----:B------:R-:W-:Y:S01]  /*a490*/  FMUL.FTZ R28, R32, UR4 ;  /* 0x00000004201c7c20 */ /* 0x000fe20008410000 */
[----:B------:R-:W-:Y:S01]  /*a4a0*/  FMUL.FTZ R11, R26, UR4 ;  /* 0x000000041a0b7c20 */ /* 0x000fe20008410000 */
[----:B------:R-:W-:Y:S01]  /*a4b0*/  FMUL.FTZ R15, R30, UR4 ;  /* 0x000000041e0f7c20 */ /* 0x000fe20008410000 */
[----:B------:R-:W-:Y:S01]  /*a4c0*/  FMUL.FTZ R30, R33, UR4 ;  /* 0x00000004211e7c20 */ /* 0x000fe20008410000 */
[----:B------:R-:W-:Y:S01]  /*a4d0*/  FMUL.FTZ R41, R41, UR4 ;  /* 0x0000000429297c20 */ /* 0x000fe20008410000 */
[----:B------:R-:W-:Y:S01]  /*a4e0*/  FMUL.FTZ R10, R27, UR4 ;  /* 0x000000041b0a7c20 */ /* 0x000fe20008410000 */
[----:B------:R-:W4:Y:S01]  /*a4f0*/  MUFU.TANH R14, R14 ;  /* 0x0000000e000e7308 */ /* 0x000f220000002400 */
        /* <DEDUP_REMOVED lines=17> */
[----:B------:R-:W-:Y:S01]  /*a610*/  FMUL.FTZ R47, R47, UR4 ;  /* 0x000000042f2f7c20 */ /* 0x000fe20008410000 */
[----:B------:R-:W-:Y:S01]  /*a620*/  FMUL.FTZ R50, R50, UR4 ;  /* 0x0000000432327c20 */ /* 0x000fe20008410000 */
[----:B------:R-:W-:Y:S01]  /*a630*/  FMUL.FTZ R51, R51, UR4 ;  /* 0x0000000433337c20 */ /* 0x000fe20008410000 */
[----:B------:R-:W-:Y:S01]  /*a640*/  FMUL.FTZ R54, R54, UR4 ;  /* 0x0000000436367c20 */ /* 0x000fe20008410000 */
[----:B------:R-:W-:-:S02]  /*a650*/  IMAD.U32 R168, RZ, RZ, UR5 ;  /* 0x00000005ffa87e24 */ /* 0x000fc4000f8e00ff */
[----:B------:R-:W3:Y:S08]  /*a660*/  MUFU.TANH R28, R28 ;  /* 0x0000001c001c7308 */ /* 0x000ef00000002400 */
[----:B------:R-:W3:Y:S08]  /*a670*/  MUFU.TANH R11, R11 ;  /* 0x0000000b000b7308 */ /* 0x000ef00000002400 */
[----:B------:R-:W3:Y:S08]  /*a680*/  MUFU.TANH R30, R30 ;  /* 0x0000001e001e7308 */ /* 0x000ef00000002400 */
[----:B------:R4:W-:Y:S08]  /*a690*/  MUFU.TANH R57, R41 ;  /* 0x0000002900397308 */ /* 0x0009f00000002400 */
[----:B------:R-:W3:Y:S08]  /*a6a0*/  MUFU.TANH R10, R10 ;  /* 0x0000000a000a7308 */ /* 0x000ef00000002400 */
        /* <DEDUP_REMOVED lines=8> */
[----:B------:R3:W-:Y:S08]  /*a730*/  MUFU.TANH R61, R45 ;  /* 0x0000002d003d7308 */ /* 0x0007f00000002400 */
[----:B------:R-:W3:Y:S08]  /*a740*/  MUFU.TANH R29, R29 ;  /* 0x0000001d001d7308 */ /* 0x000ef00000002400 */
[----:B------:R3:W-:Y:S08]  /*a750*/  MUFU.TANH R65, R49 ;  /* 0x0000003100417308 */ /* 0x0007f00000002400 */
[----:B------:R-:W3:Y:S08]  /*a760*/  MUFU.TANH R35, R35 ;  /* 0x0000002300237308 */ /* 0x000ef00000002400 */
[----:B------:R-:W3:Y:S08]  /*a770*/  MUFU.TANH R48, R48 ;  /* 0x0000003000307308 */ /* 0x000ef00000002400 */
[----:B------:R3:W-:Y:S08]  /*a780*/  MUFU.TANH R67, R53 ;  /* 0x0000003500437308 */ /* 0x0007f00000002400 */
[----:B------:R-:W3:Y:S08]  /*a790*/  MUFU.TANH R31, R31 ;  /* 0x0000001f001f7308 */ /* 0x000ef00000002400 */
[----:B------:R-:W3:Y:S08]  /*a7a0*/  MUFU.TANH R33, R33 ;  /* 0x0000002100217308 */ /* 0x000ef00000002400 */
[----:B------:R-:W3:Y:S08]  /*a7b0*/  MUFU.TANH R52, R52 ;  /* 0x0000003400347308 */ /* 0x000ef00000002400 */
[----:B------:R-:W-:Y:S08]  /*a7c0*/  MUFU.TANH R46, R46 ;  /* 0x0000002e002e7308 */ /* 0x000ff00000002400 */
[----:B------:R-:W-:Y:S08]  /*a7d0*/  MUFU.TANH R50, R50 ;  /* 0x0000003200327308 */ /* 0x000ff00000002400 */
[----:B------:R-:W3:Y:S01]  /*a7e0*/  MUFU.TANH R54, R54 ;  /* 0x0000003600367308 */ /* 0x000ee20000002400 */
[----:B--2---:R-:W-:-:S04]  /*a7f0*/  IADD3 R36, -R58, 0x40, R36 ;  /* 0x000000403a247810 */ /* 0x004fc80007ffe124 */
[C---:B------:R-:W-:Y:S02]  /*a800*/  ISETP.GT.AND P5, PT, R36.reuse, RZ, PT ;  /* 0x000000ff2400720c */ /* 0x040fe40003fa4270 */
[C---:B------:R-:W-:Y:S02]  /*a810*/  ISETP.GT.AND P4, PT, R36.reuse, 0x1, PT ;  /* 0x000000012400780c */ /* 0x040fe40003f84270 */
[----:B------:R-:W-:Y:S02]  /*a820*/  ISETP.GT.AND P3, PT, R36, 0x8, PT ;  /* 0x000000082400780c */ /* 0x000fe40003f64270 */
[----:B-1----:R-:W-:Y:S02]  /*a830*/  FSEL R26, R3, -INF , P5 ;  /* 0xff800000031a7808 */ /* 0x002fe40002800000 */
[----:B----4-:R-:W-:Y:S02]  /*a840*/  FSEL R41, R14, -INF , P4 ;  /* 0xff8000000e297808 */ /* 0x010fe40002000000 */
[----:B------:R-:W-:-:S02]  /*a850*/  ISETP.GT.AND P2, PT, R36, 0x9, PT ;  /* 0x000000092400780c */ /* 0x000fc40003f44270 */
[----:B0-----:R-:W-:Y:S02]  /*a860*/  FSEL R3, R21, -INF , P3 ;  /* 0xff80000015037808 */ /* 0x001fe40001800000 */
[----:B------:R-:W-:Y:S02]  /*a870*/  FMNMX.FTZ R14, R26, R41, !PT ;  /* 0x000000291a0e7209 */ /* 0x000fe40007810000 */
[----:B------:R-:W-:Y:S02]  /*a880*/  ISETP.GT.AND P1, PT, R36, 0x10, PT ;  /* 0x000000102400780c */ /* 0x000fe40003f24270 */
[----:B---3--:R-:W-:Y:S02]  /*a890*/  FSEL R37, R24, -INF , P2 ;  /* 0xff80000018257808 */ /* 0x008fe40001000000 */
[----:B------:R-:W-:Y:S02]  /*a8a0*/  FMNMX.FTZ R14, R3, R14, !PT ;  /* 0x0000000e030e7209 */ /* 0x000fe40007810000 */
[----:B------:R-:W-:-:S02]  /*a8b0*/  ISETP.GT.AND P6, PT, R36, 0x11, PT ;  /* 0x000000112400780c */ /* 0x000fc40003fc4270 */
[----:B------:R-:W-:Y:S02]  /*a8c0*/  FSEL R39, R28, -INF , P1 ;  /* 0xff8000001c277808 */ /* 0x000fe40000800000 */
[----:B------:R-:W-:Y:S02]  /*a8d0*/  FMNMX.FTZ R14, R37, R14, !PT ;  /* 0x0000000e250e7209 */ /* 0x000fe40007810000 */
[----:B------:R-:W-:Y:S02]  /*a8e0*/  FSEL R11, R11, -INF , P5 ;  /* 0xff8000000b0b7808 */ /* 0x000fe40002800000 */
[----:B------:R-:W-:Y:S02]  /*a8f0*/  ISETP.GT.AND P5, PT, R36, 0x18, PT ;  /* 0x000000182400780c */ /* 0x000fe40003fa4270 */
[----:B------:R-:W-:Y:S02]  /*a900*/  FSEL R43, R30, -INF , P6 ;  /* 0xff8000001e2b7808 */ /* 0x000fe40003000000 */
[----:B------:R-:W-:-:S02]  /*a910*/  FMNMX.FTZ R14, R39, R14, !PT ;  /* 0x0000000e270e7209 */ /* 0x000fc40007810000 */
[----:B------:R-:W-:Y:S02]  /*a920*/  FSEL R10, R10, -INF , P4 ;  /* 0xff8000000a0a7808 */ /* 0x000fe40002000000 */
[----:B------:R-:W-:Y:S02]  /*a930*/  ISETP.GT.AND P4, PT, R36, 0x19, PT ;  /* 0x000000192400780c */ /* 0x000fe40003f84270 */
[----:B------:R-:W-:Y:S02]  /*a940*/  FSEL R45, R34, -INF , P5 ;  /* 0xff800000222d7808 */ /* 0x000fe40002800000 */
[----:B------:R-:W-:Y:S02]  /*a950*/  FMNMX.FTZ R14, R43, R14, !PT ;  /* 0x0000000e2b0e7209 */ /* 0x000fe40007810000 */
[----:B------:R-:W-:Y:S02]  /*a960*/  FSEL R15, R15, -INF , P3 ;  /* 0xff8000000f0f7808 */ /* 0x000fe40001800000 */
        /* <DEDUP_REMOVED lines=8> */
[C---:B------:R-:W-:Y:S02]  /*a9f0*/  ISETP.GT.AND P1, PT, R36.reuse, 0x28, PT ;  /* 0x000000282400780c */ /* 0x040fe40003f24270 */
        /* <DEDUP_REMOVED lines=23> */
[----:B------:R-:W-:Y:S02]  /*ab70*/  FMNMX.FTZ R14, R69, R14, !PT ;  /* 0x0000000e450e7209 */ /* 0x000fe40007810000 */
[----:B------:R-:W-:Y:S02]  /*ab80*/  FMNMX.FTZ R20, R11, R10, !PT ;  /* 0x0000000a0b147209 */ /* 0x000fe40007810000 */
[----:B------:R-:W-:Y:S02]  /*ab90*/  FMNMX.FTZ R24, R67, R14, !PT ;  /* 0x0000000e43187209 */ /* 0x000fe40007810000 */
[----:B------:R-:W-:Y:S01]  /*aba0*/  FMNMX.FTZ R20, R15, R20, !PT ;  /* 0x000000140f147209 */ /* 0x000fe20007810000 */
[----:B------:R0:W1:Y:S01]  /*abb0*/  MUFU.TANH R14, R47 ;  /* 0x0000002f000e7308 */ /* 0x0000620000002400 */
[----:B------:R-:W-:Y:S01]  /*abc0*/  FSEL R73, R54, -INF , P3 ;  /* 0xff80000036497808 */ /* 0x000fe20001800000 */
[----:B------:R-:W2:Y:S01]  /*abd0*/  SHFL.BFLY PT, R71, R24, 0x2, 0x1f ;  /* 0x0c401f0018477f89 */ /* 0x000ea200000e0000 */
[----:B------:R-:W-:-:S04]  /*abe0*/  FMNMX.FTZ R20, R21, R20, !PT ;  /* 0x0000001415147209 */ /* 0x000fc80007810000 */
[----:B------:R-:W-:Y:S02]  /*abf0*/  FMNMX.FTZ R20, R25, R20, !PT ;  /* 0x0000001419147209 */ /* 0x000fe40007810000 */
[----:B0-----:R-:W-:Y:S02]  /*ac00*/  FSEL R47, R46, -INF , P1 ;  /* 0xff8000002e2f7808 */ /* 0x001fe40000800000 */
[----:B------:R-:W-:-:S04]  /*ac10*/  FMNMX.FTZ R20, R27, R20, !PT ;  /* 0x000000141b147209 */ /* 0x000fc80007810000 */
[----:B------:R-:W-:-:S04]  /*ac20*/  FMNMX.FTZ R20, R29, R20, !PT ;  /* 0x000000141d147209 */ /* 0x000fc80007810000 */
[----:B------:R-:W-:-:S04]  /*ac30*/  FMNMX.FTZ R20, R35, R20, !PT ;  /* 0x0000001423147209 */ /* 0x000fc80007810000 */
[----:B------:R-:W-:Y:S02]  /*ac40*/  FMNMX.FTZ R20, R31, R20, !PT ;  /* 0x000000141f147209 */ /* 0x000fe40007810000 */
[----:B--2---:R-:W-:Y:S02]  /*ac50*/  FMNMX.FTZ R71, R24, R71, !PT ;  /* 0x0000004718477209 */ /* 0x004fe40007810000 */
[----:B------:R1:W0:Y:S01]  /*ac60*/  MUFU.TANH R24, R51 ;  /* 0x0000003300187308 */ /* 0x0002220000002400 */
[----:B------:R-:W-:Y:S02]  /*ac70*/  FMNMX.FTZ R30, R33, R20, !PT ;  /* 0x00000014211e7209 */ /* 0x000fe40007810000 */
[----:B------:R-:W2:Y:S02]  /*ac80*/  SHFL.BFLY PT, R28, R71, 0x1, 0x1f ;  /* 0x0c201f00471c7f89 */ /* 0x000ea400000e0000 */
[----:B------:R-:W-:Y:S02]  /*ac90*/  FMNMX.FTZ R30, R47, R30, !PT ;  /* 0x0000001e2f1e7209 */ /* 0x000fe40007810000 */
[----:B-1----:R-:W-:-:S04]  /*aca0*/  FSEL R51, R14, -INF , P6 ;  /* 0xff8000000e337808 */ /* 0x002fc80003000000 */
[----:B------:R-:W-:Y:S02]  /*acb0*/  FMNMX.FTZ R30, R51, R30, !PT ;  /* 0x0000001e331e7209 */ /* 0x000fe40007810000 */
[----:B--2---:R-:W-:Y:S01]  /*acc0*/  FMNMX.FTZ R169, R71, R28, !PT ;  /* 0x0000001c47a97209 */ /* 0x004fe20007810000 */
[----:B------:R-:W-:Y:S01]  /*acd0*/  FMUL.FTZ R28, R55, UR4 ;  /* 0x00000004371c7c20 */ /* 0x000fe20008410000 */
[----:B------:R-:W-:Y:S02]  /*ace0*/  FSEL R71, R50, -INF , P5 ;  /* 0xff80000032477808 */ /* 0x000fe40002800000 */
[----:B0-----:R-:W-:Y:S01]  /*acf0*/  FSEL R55, R24, -INF , P4 ;  /* 0xff80000018377808 */ /* 0x001fe20002000000 */
[----:B------:R-:W-:Y:S01]  /*ad00*/  FMUL.FTZ R32, R169, R168 ;  /* 0x000000a8a9207220 */ /* 0x000fe20000410000 */
[----:B------:R-:W-:Y:S01]  /*ad10*/  FMNMX.FTZ R30, R71, R30, !PT ;  /* 0x0000001e471e7209 */ /* 0x000fe20007810000 */
[----:B------:R-:W0:Y:S01]  /*ad20*/  MUFU.TANH R28, R28 ;  /* 0x0000001c001c7308 */ /* 0x000e220000002400 */
[----:B------:R-:W-:-:S02]  /*ad30*/  FSETP.NEU.FTZ.AND P1, PT, R169, -INF , PT ;  /* 0xff800000a900780b */ /* 0x000fc40003f3d000 */
[----:B------:R-:W-:Y:S02]  /*ad40*/  FMNMX.FTZ R30, R55, R30, !PT ;  /* 0x0000001e371e7209 */ /* 0x000fe40007810000 */
[----:B------:R-:W-:Y:S02]  /*ad50*/  FSEL R20, R32, RZ, P1 ;  /* 0x000000ff20147208 */ /* 0x000fe40000800000 */
[----:B------:R-:W-:-:S03]  /*ad60*/  FMNMX.FTZ R30, R73, R30, !PT ;  /* 0x0000001e491e7209 */ /* 0x000fc60007810000 */
[-CC-:B-----5:R-:W-:Y:S01]  /*ad70*/  FFMA.FTZ R154, R3, R168.reuse, -R20.reuse ;  /* 0x000000a8039a7223 */ /* 0x1a0fe20000010814 */
[-CC-:B------:R-:W-:Y:S01]  /*ad80*/  FFMA.FTZ R158, R45, R168.reuse, -R20.reuse ;  /* 0x000000a82d9e7223 */ /* 0x180fe20000010814 */
[-CC-:B------:R-:W-:Y:S01]  /*ad90*/  FFMA.FTZ R152, R26, R168.reuse, -R20.reuse ;  /* 0x000000a81a987223 */ /* 0x180fe20000010814 */
[-CC-:B------:R-:W-:Y:S01]  /*ada0*/  FFMA.FTZ R156, R39, R168.reuse, -R20.reuse ;  /* 0x000000a8279c7223 */ /* 0x180fe20000010814 */
[-CC-:B------:R-:W-:Y:S01]  /*adb0*/  FFMA.FTZ R39, R43, R168.reuse, -R20.reuse ;  /* 0x000000a82b277223 */ /* 0x180fe20000010814 */
[-CC-:B------:R-:W-:Y:S01]  /*adc0*/  FFMA.FTZ R43, R49, R168.reuse, -R20.reuse ;  /* 0x000000a8312b7223 */ /* 0x180fe20000010814 */
[-CC-:B------:R-:W-:Y:S01]  /*add0*/  FFMA.FTZ R160, R53, R168.reuse, -R20.reuse ;  /* 0x000000a835a07223 */ /* 0x180fe20000010814 */
[----:B0-----:R-:W-:Y:S01]  /*ade0*/  FSEL R75, R28, -INF , P2 ;  /* 0xff8000001c4b7808 */ /* 0x001fe20001000000 */
[-CC-:B------:R-:W-:Y:S01]  /*adf0*/  FFMA.FTZ R41, R41, R168.reuse, -R20.reuse ;  /* 0x000000a829297223 */ /* 0x180fe20000010814 */
[-CC-:B------:R-:W-:Y:S01]  /*ae00*/  FFMA.FTZ R37, R37, R168.reuse, -R20.reuse ;  /* 0x000000a825257223 */ /* 0x180fe20000010814 */
[--C-:B------:R-:W-:Y:S01]  /*ae10*/  FFMA.FTZ R49, R57, R168, -R20.reuse ;  /* 0x000000a839317223 */ /* 0x100fe20000010814 */
[----:B------:R-:W-:Y:S01]  /*ae20*/  FMNMX.FTZ R30, R75, R30, !PT ;  /* 0x0000001e4b1e7209 */ /* 0x000fe20007810000 */
[-CC-:B------:R-:W-:Y:S01]  /*ae30*/  FFMA.FTZ R162, R59, R168.reuse, -R20.reuse ;  /* 0x000000a83ba27223 */ /* 0x180fe20000010814 */
[-CC-:B------:R-:W-:Y:S01]  /*ae40*/  FFMA.FTZ R14, R63, R168.reuse, -R20.reuse ;  /* 0x000000a83f0e7223 */ /* 0x180fe20000010814 */
[-CC-:B------:R-:W-:Y:S01]  /*ae50*/  FFMA.FTZ R65, R65, R168.reuse, -R20.reuse ;  /* 0x000000a841417223 */ /* 0x180fe20000010814 */
[-CC-:B------:R-:W-:Y:S01]  /*ae60*/  FFMA.FTZ R53, R67, R168.reuse, -R20.reuse ;  /* 0x000000a843357223 */ /* 0x180fe20000010814 */
[----:B------:R-:W0:Y:S01]  /*ae70*/  SHFL.BFLY PT, R3, R30, 0x2, 0x1f ;  /* 0x0c401f001e037f89 */ /* 0x000e2200000e0000 */
[----:B------:R-:W-:Y:S08]  /*ae80*/  MUFU.EX2 R152, R152 ;  /* 0x0000009800987308 */ /* 0x000ff00000000800 */
[----:B------:R-:W1:Y:S08]  /*ae90*/  MUFU.EX2 R41, R41 ;  /* 0x0000002900297308 */ /* 0x000e700000000800 */
[----:B------:R-:W2:Y:S01]  /*aea0*/  MUFU.EX2 R154, R154 ;  /* 0x0000009a009a7308 */ /* 0x000ea20000000800 */
[----:B0-----:R-:W-:Y:S01]  /*aeb0*/  FMNMX.FTZ R24, R30, R3, !PT ;  /* 0x000000031e187209 */ /* 0x001fe20007810000 */
[----:B------:R-:W-:-:S06]  /*aec0*/  FFMA.FTZ R3, R61, R168, -R20 ;  /* 0x000000a83d037223 */ /* 0x000fcc0000010814 */
[----:B------:R-:W0:Y:S01]  /*aed0*/  MUFU.EX2 R37, R37 ;  /* 0x0000002500257308 */ /* 0x000e220000000800 */
[----:B------:R-:W3:Y:S07]  /*aee0*/  SHFL.BFLY PT, R45, R24, 0x1, 0x1f ;  /* 0x0c201f00182d7f89 */ /* 0x000eee00000e0000 */
[----:B------:R-:W4:Y:S08]  /*aef0*/  MUFU.EX2 R156, R156 ;  /* 0x0000009c009c7308 */ /* 0x000f300000000800 */
[----:B------:R-:W4:Y:S08]  /*af00*/  MUFU.EX2 R39, R39 ;  /* 0x0000002700277308 */ /* 0x000f300000000800 */
[----:B------:R-:W-:Y:S01]  /*af10*/  MUFU.EX2 R158, R158 ;  /* 0x0000009e009e7308 */ /* 0x000fe20000000800 */
[----:B---3--:R-:W-:Y:S01]  /*af20*/  FMNMX.FTZ R170, R24, R45, !PT ;  /* 0x0000002d18aa7209 */ /* 0x008fe20007810000 */
[----:B------:R-:W-:-:S03]  /*af30*/  FFMA.FTZ R24, R69, R168, -R20 ;  /* 0x000000a845187223 */ /* 0x000fc60000010814 */
[C---:B------:R-:W-:Y:S01]  /*af40*/  FSETP.NEU.FTZ.AND P1, PT, R170.reuse, -INF , PT ;  /* 0xff800000aa00780b */ /* 0x040fe20003f3d000 */
[----:B------:R-:W-:Y:S02]  /*af50*/  FMUL.FTZ R26, R170, R168 ;  /* 0x000000a8aa1a7220 */ /* 0x000fe40000410000 */
[----:B------:R-:W-:Y:S03]  /*af60*/  MUFU.EX2 R43, R43 ;  /* 0x0000002b002b7308 */ /* 0x000fe60000000800 */
[----:B------:R-:W-:-:S05]  /*af70*/  FSEL R20, R26, RZ, P1 ;  /* 0x000000ff1a147208 */ /* 0x000fca0000800000 */
[----:B------:R-:W-:Y:S01]  /*af80*/  MUFU.EX2 R160, R160 ;  /* 0x000000a000a07308 */ /* 0x000fe20000000800 */
[-CC-:B------:R-:W-:Y:S01]  /*af90*/  FFMA.FTZ R153, R11, R168.reuse, -R20.reuse ;  /* 0x000000a80b997223 */ /* 0x180fe20000010814 */
[-CC-:B------:R-:W-:Y:S01]  /*afa0*/  FFMA.FTZ R10, R10, R168.reuse, -R20.reuse ;  /* 0x000000a80a0a7223 */ /* 0x180fe20000010814 */
[-CC-:B------:R-:W-:Y:S01]  /*afb0*/  FFMA.FTZ R155, R15, R168.reuse, -R20.reuse ;  /* 0x000000a80f9b7223 */ /* 0x180fe20000010814 */
[-CC-:B------:R-:W-:Y:S01]  /*afc0*/  FFMA.FTZ R26, R21, R168.reuse, -R20.reuse ;  /* 0x000000a8151a7223 */ /* 0x180fe20000010814 */
[-CC-:B------:R-:W-:Y:S01]  /*afd0*/  FFMA.FTZ R157, R25, R168.reuse, -R20.reuse ;  /* 0x000000a8199d7223 */ /* 0x180fe20000010814 */
[-CC-:B------:R-:W-:Y:S01]  /*afe0*/  FFMA.FTZ R28, R27, R168.reuse, -R20.reuse ;  /* 0x000000a81b1c7223 */ /* 0x180fe20000010814 */
[-CC-:B------:R-:W-:Y:S01]  /*aff0*/  FFMA.FTZ R159, R29, R168.reuse, -R20.reuse ;  /* 0x000000a81d9f7223 */ /* 0x180fe20000010814 */
[----:B------:R-:W-:Y:S01]  /*b000*/  MUFU.EX2 R153, R153 ;  /* 0x0000009900997308 */ /* 0x000fe20000000800 */
[----:B-1----:R-:W-:Y:S01]  /*b010*/  FADD.FTZ R21, R152, R41 ;  /* 0x0000002998157221 */ /* 0x002fe20000010000 */
[-CC-:B------:R-:W-:Y:S01]  /*b020*/  FFMA.FTZ R30, R35, R168.reuse, -R20.reuse ;  /* 0x000000a8231e7223 */ /* 0x180fe20000010814 */
[-CC-:B------:R-:W-:Y:S01]  /*b030*/  FFMA.FTZ R161, R31, R168.reuse, -R20.reuse ;  /* 0x000000a81fa17223 */ /* 0x180fe20000010814 */
[----:B------:R-:W-:Y:S01]  /*b040*/  FFMA.FTZ R32, R33, R168, -R20 ;  /* 0x000000a821207223 */ /* 0x000fe20000010814 */
[----:B--2---:R-:W-:Y:S01]  /*b050*/  FADD.FTZ R36, R154, R21 ;  /* 0x000000159a247221 */ /* 0x004fe20000010000 */
[----:B------:R-:W-:-:S02]  /*b060*/  VIADD R21, R12, 0x28c40 ;  /* 0x00028c400c157836 */ /* 0x000fc40000000000 */
[-C--:B------:R-:W-:Y:S01]  /*b070*/  FFMA.FTZ R34, R47, R168.reuse, -R20 ;  /* 0x000000a82f227223 */ /* 0x080fe20000010814 */
[----:B------:R-:W1:Y:S01]  /*b080*/  MUFU.EX2 R10, R10 ;  /* 0x0000000a000a7308 */ /* 0x000e620000000800 */
[----:B0-----:R-:W-:Y:S01]  /*b090*/  FADD.FTZ R27, R37, R36 ;  /* 0x00000024251b7221 */ /* 0x001fe20000010000 */
[-CC-:B------:R-:W-:Y:S01]  /*b0a0*/  FFMA.FTZ R11, R51, R168.reuse, -R20.reuse ;  /* 0x000000a8330b7223 */ /* 0x180fe20000010814 */
[----:B------:R-:W-:Y:S01]  /*b0b0*/  PRMT R21, R190, 0x654, R21 ;  /* 0x00000654be157816 */ /* 0x000fe20000000015 */
[-CC-:B------:R-:W-:Y:S01]  /*b0c0*/  FFMA.FTZ R15, R71, R168.reuse, -R20.reuse ;  /* 0x000000a8470f7223 */ /* 0x180fe20000010814 */
[----:B----4-:R-:W-:Y:S01]  /*b0d0*/  FADD.FTZ R40, R156, R27 ;  /* 0x0000001b9c287221 */ /* 0x010fe20000010000 */
[-CC-:B------:R-:W-:Y:S01]  /*b0e0*/  FFMA.FTZ R36, R55, R168.reuse, -R20.reuse ;  /* 0x000000a837247223 */ /* 0x180fe20000010814 */
[----:B------:R0:W-:Y:S01]  /*b0f0*/  SYNCS.ARRIVE.TRANS64.RED.A1T0 RZ, [R21+URZ], RZ ;  /* 0x000000ff15ff79a7 */ /* 0x0001e2000810043f */
[----:B------:R-:W2:Y:S01]  /*b100*/  MUFU.EX2 R155, R155 ;  /* 0x0000009b009b7308 */ /* 0x000ea20000000800 */
[-CC-:B------:R-:W-:Y:S01]  /*b110*/  FFMA.FTZ R73, R73, R168.reuse, -R20.reuse ;  /* 0x000000a849497223 */ /* 0x180fe20000010814 */
[----:B------:R-:W-:Y:S01]  /*b120*/  FFMA.FTZ R20, R75, R168, -R20 ;  /* 0x000000a84b147223 */ /* 0x000fe20000010814 */
[----:B------:R-:W-:-:S02]  /*b130*/  F2FP.BF16.F32.PACK_AB R152, R41, R152 ;  /* 0x000000982998723e */ /* 0x000fc400000010ff */
[----:B------:R-:W-:Y:S02]  /*b140*/  F2FP.BF16.F32.PACK_AB R154, R37, R154 ;  /* 0x0000009a259a723e */ /* 0x000fe400000010ff */
[----:B------:R-:W-:Y:S01]  /*b150*/  F2FP.BF16.F32.PACK_AB R156, R39, R156 ;  /* 0x0000009c279c723e */ /* 0x000fe200000010ff */
[----:B------:R-:W3:Y:S01]  /*b160*/  MUFU.EX2 R26, R26 ;  /* 0x0000001a001a7308 */ /* 0x000ee20000000800 */
[----:B-1----:R-:W-:Y:S01]  /*b170*/  FADD.FTZ R38, R153, R10 ;  /* 0x0000000a99267221 */ /* 0x002fe20000010000 */
[----:B------:R-:W-:-:S06]  /*b180*/  F2FP.BF16.F32.PACK_AB R153, R10, R153 ;  /* 0x000000990a99723e */ /* 0x000fcc00000010ff */
[----:B------:R-:W0:Y:S01]  /*b190*/  MUFU.EX2 R157, R157 ;  /* 0x0000009d009d7308 */ /* 0x000e220000000800 */
[----:B--2---:R-:W-:-:S07]  /*b1a0*/  FADD.FTZ R25, R155, R38 ;  /* 0x000000269b197221 */ /* 0x004fce0000010000 */
[----:B------:R-:W1:Y:S01]  /*b1b0*/  MUFU.EX2 R28, R28 ;  /* 0x0000001c001c7308 */ /* 0x000e620000000800 */
[C---:B---3--:R-:W-:Y:S01]  /*b1c0*/  FADD.FTZ R38, R26.reuse, R25 ;  /* 0x000000191a267221 */ /* 0x048fe20000010000 */
[----:B------:R-:W-:Y:S01]  /*b1d0*/  FADD.FTZ R25, R39, R40 ;  /* 0x0000002827197221 */ /* 0x000fe20000010000 */
[----:B------:R-:W-:Y:S01]  /*b1e0*/  F2FP.BF16.F32.PACK_AB R155, R26, R155 ;  /* 0x0000009b1a9b723e */ /* 0x000fe200000010ff */
[----:B------:R-:W-:Y:S02]  /*b1f0*/  BAR.SYNC.DEFER_BLOCKING 0xf, 0x100 ;  /* 0x03c4000000007b1d */ /* 0x000fe40000010000 */
[----:B------:R-:W-:Y:S01]  /*b200*/  FADD.FTZ R40, R158, R25 ;  /* 0x000000199e287221 */ /* 0x000fe20000010000 */
[----:B------:R-:W-:Y:S01]  /*b210*/  F2FP.BF16.F32.PACK_AB R158, R43, R158 ;  /* 0x0000009e2b9e723e */ /* 0x000fe200000010ff */
[----:B0-----:R-:W-:Y:S02]  /*b220*/  FADD.FTZ R21, R157, R38 ;  /* 0x000000269d157221 */ /* 0x001fe40000010000 */
[----:B------:R-:W0:Y:S01]  /*b230*/  MUFU.EX2 R159, R159 ;  /* 0x0000009f009f7308 */ /* 0x000e220000000800 */
[----:B------:R-:W-:-:S04]  /*b240*/  FADD.FTZ R25, R43, R40 ;  /* 0x000000282b197221 */ /* 0x000fc80000010000 */
[----:B------:R-:W-:Y:S01]  /*b250*/  FADD.FTZ R40, R160, R25 ;  /* 0x00000019a0287221 */ /* 0x000fe20000010000 */
[C---:B-1----:R-:W-:Y:S02]  /*b260*/  FADD.FTZ R38, R28.reuse, R21 ;  /* 0x000000151c267221 */ /* 0x042fe40000010000 */
[----:B------:R-:W1:Y:S01]  /*b270*/  MUFU.EX2 R30, R30 ;  /* 0x0000001e001e7308 */ /* 0x000e620000000800 */
[----:B------:R-:W-:-:S07]  /*b280*/  F2FP.BF16.F32.PACK_AB R157, R28, R157 ;  /* 0x0000009d1c9d723e */ /* 0x000fce00000010ff */
[----:B------:R-:W2:Y:S01]  /*b290*/  MUFU.EX2 R161, R161 ;  /* 0x000000a100a17308 */ /* 0x000ea20000000800 */
[----:B0-----:R-:W-:Y:S01]  /*b2a0*/  FADD.FTZ R21, R159, R38 ;  /* 0x000000269f157221 */ /* 0x001fe20000010000 */
[----:B------:R0:W-:Y:S06]  /*b2b0*/  STSM.16.M88.4 [R199+0x26800], R152 ;  /* 0x02680098c7007844 */ /* 0x0001ec0000000200 */
[----:B------:R-:W3:Y:S01]  /*b2c0*/  MUFU.EX2 R49, R49 ;  /* 0x0000003100317308 */ /* 0x000ee20000000800 */
[C---:B-1----:R-:W-:Y:S01]  /*b2d0*/  FADD.FTZ R38, R30.reuse, R21 ;  /* 0x000000151e267221 */ /* 0x042fe20000010000 */
[----:B------:R-:W-:-:S05]  /*b2e0*/  F2FP.BF16.F32.PACK_AB R159, R30, R159 ;  /* 0x0000009f1e9f723e */ /* 0x000fca00000010ff */
[----:B------:R0:W-:Y:S01]  /*b2f0*/  STSM.16.M88.4 [R200], R156 ;  /* 0x0000009cc8007844 */ /* 0x0001e20000000200 */
[----:B------:R-:W1:Y:S01]  /*b300*/  MUFU.EX2 R32, R32 ;  /* 0x0000002000207308 */ /* 0x000e620000000800 */
[----:B--2---:R-:W-:-:S07]  /*b310*/  FADD.FTZ R21, R161, R38 ;  /* 0x00000026a1157221 */ /* 0x004fce0000010000 */
[----:B------:R-:W2:Y:S01]  /*b320*/  MUFU.EX2 R162, R162 ;  /* 0x000000a200a27308 */ /* 0x000ea20000000800 */
[C---:B---3--:R-:W-:Y:S01]  /*b330*/  FADD.FTZ R25, R49.reuse, R40 ;  /* 0x0000002831197221 */ /* 0x048fe20000010000 */
[----:B------:R-:W-:-:S06]  /*b340*/  F2FP.BF16.F32.PACK_AB R160, R49, R160 ;  /* 0x000000a031a0723e */ /* 0x000fcc00000010ff */
[----:B------:R-:W3:Y:S01]  /*b350*/  MUFU.EX2 R34, R34 ;  /* 0x0000002200227308 */ /* 0x000ee20000000800 */
[C---:B-1----:R-:W-:Y:S01]  /*b360*/  FADD.FTZ R21, R32.reuse, R21 ;  /* 0x0000001520157221 */ /* 0x042fe20000010000 */
[----:B------:R-:W-:-:S06]  /*b370*/  F2FP.BF16.F32.PACK_AB R161, R32, R161 ;  /* 0x000000a120a1723e */ /* 0x000fcc00000010ff */
[----:B------:R-:W1:Y:S01]  /*b380*/  MUFU.EX2 R3, R3 ;  /* 0x0000000300037308 */ /* 0x000e620000000800 */
[----:B--2---:R-:W-:-:S07]  /*b390*/  FADD.FTZ R10, R162, R25 ;  /* 0x00000019a20a7221 */ /* 0x004fce0000010000 */
[----:B------:R-:W2:Y:S01]  /*b3a0*/  MUFU.EX2 R11, R11 ;  /* 0x0000000b000b7308 */ /* 0x000ea20000000800 */
[----:B---3--:R-:W-:-:S07]  /*b3b0*/  FADD.FTZ R26, R34, R21 ;  /* 0x00000015221a7221 */ /* 0x008fce0000010000 */
[----:B------:R-:W-:Y:S01]  /*b3c0*/  MUFU.EX2 R14, R14 ;  /* 0x0000000e000e7308 */ /* 0x000fe20000000800 */
[C---:B-1----:R-:W-:Y:S01]  /*b3d0*/  F2FP.BF16.F32.PACK_AB R162, R3.reuse, R162 ;  /* 0x000000a203a2723e */ /* 0x042fe200000010ff */
[----:B------:R-:W-:-:S06]  /*b3e0*/  FADD.FTZ R3, R3, R10 ;  /* 0x0000000a03037221 */ /* 0x000fcc0000010000 */
[----:B------:R-:W1:Y:S01]  /*b3f0*/  MUFU.EX2 R45, R65 ;  /* 0x00000041002d7308 */ /* 0x000e620000000800 */
[C---:B--2---:R-:W-:Y:S01]  /*b400*/  FADD.FTZ R26, R11.reuse, R26 ;  /* 0x0000001a0b1a7221 */ /* 0x044fe20000010000 */
[----:B------:R-:W-:-:S05]  /*b410*/  F2FP.BF16.F32.PACK_AB R163, R11, R34 ;  /* 0x000000220ba3723e */ /* 0x000fca00000010ff */
[----:B------:R0:W-:Y:S01]  /*b420*/  STSM.16.M88.4 [R202], R160 ;  /* 0x000000a0ca007844 */ /* 0x0001e20000000200 */
[----:B------:R-:W-:Y:S08]  /*b430*/  MUFU.EX2 R15, R15 ;  /* 0x0000000f000f7308 */ /* 0x000ff00000000800 */
        /* <DEDUP_REMOVED lines=8> */
[----:B------:R-:W-:Y:S02]  /*b4c0*/  FADD.FTZ R36, R36, R15 ;  /* 0x0000000f24247221 */ /* 0x000fe40000010000 */
[----:B------:R-:W-:Y:S08]  /*b4d0*/  MUFU.EX2 R73, R73 ;  /* 0x0000004900497308 */ /* 0x000ff00000000800 */
[----:B------:R-:W2:Y:S01]  /*b4e0*/  MUFU.EX2 R20, R20 ;  /* 0x0000001400147308 */ /* 0x000ea20000000800 */
[----:B-1----:R-:W-:Y:S01]  /*b4f0*/  F2FP.BF16.F32.PACK_AB R166, R53, R24 ;  /* 0x0000001835a6723e */ /* 0x002fe200000010ff */
[----:B------:R-:W-:-:S04]  /*b500*/  FADD.FTZ R24, R24, R45 ;  /* 0x0000002d18187221 */ /* 0x000fc80000010000 */
[----:B------:R-:W-:Y:S01]  /*b510*/  FADD.FTZ R3, R53, R24 ;  /* 0x0000001835037221 */ /* 0x000fe20000010000 */
[----:B--2---:R-:W-:Y:S01]  /*b520*/  F2FP.BF16.F32.PACK_AB R167, R20, R73 ;  /* 0x0000004914a7723e */ /* 0x004fe200000010ff */
[----:B------:R-:W-:-:S04]  /*b530*/  FADD.FTZ R73, R73, R36 ;  /* 0x0000002449497221 */ /* 0x000fc80000010000 */
[----:B------:R0:W-:Y:S01]  /*b540*/  STSM.16.M88.4 [R201], R164 ;  /* 0x000000a4c9007844 */ /* 0x0001e20000000200 */
[----:B------:R-:W-:Y:S01]  /*b550*/  FADD.FTZ R10, R20, R73 ;  /* 0x00000049140a7221 */ /* 0x000fe20000010000 */
[----:B------:R-:W-:Y:S06]  /*b560*/  @!P0 BRA `(.L_x_691) ;  /* 0x0000000000048947 */ /* 0x000fec0003800000 */
[----:B------:R-:W-:Y:S01]  /*b570*/  BPT.TRAP 0x1 ;  /* 0x000000040000795c */ /* 0x000fe20000300000 */
.L_x_691:
[----:B------:R1:W2:Y:S01]  /*b580*/  SYNCS.PHASECHK.TRANS64.TRYWAIT P1, [R12+URZ+0x28c50], R13 ;  /* 0x028c500d0c0075a7 */ /* 0x0002a2000802017f */
[----:B------:R-:W-:Y:S05]  /*b590*/  @!P0 BRA `(.L_x_692) ;  /* 0x0000000000048947 */ /* 0x000fea0003800000 */
[----:B------:R-:W-:Y:S01]  /*b5a0*/  BPT.TRAP 0x1 ;  /* 0x000000040000795c */ /* 0x000fe20000300000 */
.L_x_692:
[----:B------:R-:W-:Y:S01]  /*b5b0*/  LOP3.LUT R11, R56, 0x2000000, RZ, 0xfc, !PT ;  /* 0x02000000380b7812 */ /* 0x000fe200078efcff */
[----:B------:R-:W-:Y:S01]  /*b5c0*/  ULDC UR40, c[0x0][0x9d8] ;  /* 0x0002760000287ab9 */ /* 0x000fe20000000800 */
[----:B------:R-:W-:Y:S01]  /*b5d0*/  ULDC UR38, c[0x0][0x988] ;  /* 0x0002620000267ab9 */ /* 0x000fe20000000800 */
[----:B------:R-:W-:Y:S01]  /*b5e0*/  BSSY B0, `(.L_x_693) ;  /* 0x0000006000007945 */ /* 0x000fe20003800000 */
[----:B------:R-:W-:Y:S02]  /*b5f0*/  IMAD.MOV.U32 R25, RZ, RZ, 0x40000040 ;  /* 0x40000040ff197424 */ /* 0x000fe400078e00ff */
[----:B------:R-:W-:Y:S01]  /*b600*/  IMAD R24, R19, 0x1000, R11 ;  /* 0x0000100013187824 */ /* 0x000fe200078e020b */
[----:B--2---:R-:W-:Y:S06]  /*b610*/  @P1 BRA `(.L_x_694) ;  /* 0x0000000000081947 */ /* 0x004fec0003800000 */
[----:B------:R-:W2:Y:S02]  /*b620*/  SYNCS.PHASECHK.TRANS64.TRYWAIT P1, [R12+URZ+0x28c50], R13 ;  /* 0x028c500d0c0075a7 */ /* 0x000ea4000802017f */
[----:B--2---:R-:W-:Y:S05]  /*b630*/  @!P1 BRA `(.L_x_695) ;  /* 0x000000fc00e49947 */ /* 0x004fea0003800000 */
.L_x_694:
[----:B------:R-:W-:Y:S05]  /*b640*/  BSYNC B0 ;  /* 0x0000000000007941 */ /* 0x000fea0003800000 */
.L_x_693:
[C---:B------:R-:W-:Y:S01]  /*b650*/  R2UR UR6, R24.reuse ;  /* 0x00000000180672ca */ /* 0x040fe200000e0000 */
[C---:B------:R-:W-:Y:S01]  /*b660*/  VIADD R20, R24.reuse, 0x80 ;  /* 0x0000008018147836 */ /* 0x040fe20000000000 */
[----:B------:R-:W-:Y:S01]  /*b670*/  R2UR UR7, R25 ;  /* 0x00000000190772ca */ /* 0x000fe200000e0000 */
[C---:B------:R-:W-:Y:S02]  /*b680*/  VIADD R14, R24.reuse, 0x100 ;  /* 0x00000100180e7836 */ /* 0x040fe40000000000 */
[----:B------:R-:W-:Y:S01]  /*b690*/  VIADD R24, R24, 0x180 ;  /* 0x0000018018187836 */ /* 0x000fe20000000000 */
[----:B------:R-:W-:Y:S01]  /*b6a0*/  R2UR UR10, R20 ;  /* 0x00000000140a72ca */ /* 0x000fe200000e0000 */
[----:B------:R-:W-:Y:S01]  /*b6b0*/  IMAD.MOV.U32 R25, RZ, RZ, 0x40000040 ;  /* 0x40000040ff197424 */ /* 0x000fe200078e00ff */
[----:B------:R-:W-:Y:S01]  /*b6c0*/  R2UR UR14, R14 ;  /* 0x000000000e0e72ca */ /* 0x000fe200000e0000 */
[----:B------:R-:W-:Y:S01]  /*b6d0*/  IMAD.MOV.U32 R21, RZ, RZ, 0x40000040 ;  /* 0x40000040ff157424 */ /* 0x000fe200078e00ff */
[----:B------:R-:W-:Y:S01]  /*b6e0*/  R2UR UR18, R24 ;  /* 0x00000000181272ca */ /* 0x000fe200000e0000 */
[----:B------:R-:W-:Y:S01]  /*b6f0*/  IMAD.MOV.U32 R15, RZ, RZ, 0x40000040 ;  /* 0x40000040ff0f7424 */ /* 0x000fe200078e00ff */
[----:B------:R-:W-:-:S02]  /*b700*/  R2UR UR19, R25 ;  /* 0x00000000191372ca */ /* 0x000fc400000e0000 */
[----:B------:R-:W-:Y:S01]  /*b710*/  WARPGROUP.ARRIVE ;  /* 0x00000000000079c5 */ /* 0x000fe20000000000 */
[----:B------:R-:W-:Y:S02]  /*b720*/  R2UR UR11, R21 ;  /* 0x00000000150b72ca */ /* 0x000fe400000e0000 */
[----:B------:R-:W-:-:S03]  /*b730*/  R2UR UR15, R15 ;  /* 0x000000000f0f72ca */ /* 0x000fc600000e0000 */
[----:B------:R-:W-:Y:S03]  /*b740*/  HGMMA.64x256x16.F32.BF16 R24, R152, gdesc[UR4].tnspB, RZ, !UPT, gsb0 ;  /* 0x43e0000498187df0 */ /* 0x000fe6000c0018ff */
[----:B------:R-:W-:Y:S02]  /*b750*/  WARPGROUP.DEPBAR.LE gsb0, 0x0 ;  /* 0x00008000000079c5 */ /* 0x000fe40000010000 */
[----:B------:R-:W-:-:S15]  /*b760*/  WARPGROUP.ARRIVE ;  /* 0x00000000000079c5 */ /* 0x000fde0000000000 */
[----:B------:R-:W-:-:S08]  /*b770*/  NOP ;  /* 0x0000000000007918 */ /* 0x000fd00000000000 */
[----:B------:R-:W-:Y:S03]  /*b780*/  HGMMA.64x256x16.F32.BF16 R24, R156, gdesc[UR8].tnspB, R24, gsb0 ;  /* 0x43e000089c187df0 */ /* 0x000fe60008001818 */
        /* <DEDUP_REMOVED lines=19> */
.L_x_696:
[----:B------:R-:W-:Y:S01]  /*b8c0*/  VIADD R15, R171, 0xfffffffe ;  /* 0xfffffffeab0f7836 */ /* 0x000fe20000000000 */
[----:B------:R-:W-:Y:S01]  /*b8d0*/  BSSY B0, `(.L_x_697) ;  /* 0x00001ef000007945 */ /* 0x000fe20003800000 */
[----:B-12---:R-:W-:-:S03]  /*b8e0*/  VIADD R12, R12, 0x28c60 ;  /* 0x00028c600c0c7836 */ /* 0x006fc60000000000 */
[----:B------:R-:W-:Y:S02]  /*b8f0*/  ISETP.GE.AND P1, PT, R15, R196, PT ;  /* 0x000000c40f00720c */ /* 0x000fe40003f26270 */
[----:B------:R-:W-:-:S04]  /*b900*/  PRMT R12, R190, 0x654, R12 ;  /* 0x00000654be0c7816 */ /* 0x000fc8000000000c */
[----:B------:R1:W-:Y:S07]  /*b910*/  SYNCS.ARRIVE.TRANS64.RED.A1T0 RZ, [R12+URZ], RZ ;  /* 0x000000ff0cff79a7 */ /* 0x0003ee000810043f */
[----:B------:R-:W-:Y:S05]  /*b920*/  @!P1 BRA `(.L_x_698) ;  /* 0x0000001c00a49947 */ /* 0x000fea0003800000 */
[----:B------:R-:W-:Y:S02]  /*b930*/  IMAD.MOV.U32 R13, RZ, RZ, R170 ;  /* 0x000000ffff0d7224 */ /* 0x000fe400078e00aa */
[----:B------:R-:W-:Y:S02]  /*b940*/  IMAD.MOV.U32 R218, RZ, RZ, R169 ;  /* 0x000000ffffda7224 */ /* 0x000fe400078e00a9 */
[----:B------:R-:W-:-:S07]  /*b950*/  IMAD.MOV.U32 R217, RZ, RZ, R19 ;  /* 0x000000ffffd97224 */ /* 0x000fce00078e0013 */
.L_x_711:
[----:B------:R-:W-:Y:S02]  /*b960*/  VIADD R19, R217, 0x1 ;  /* 0x00000001d9137836 */ /* 0x000fe40000000000 */
[----:B-1----:R-:W-:Y:S02]  /*b970*/  IMAD.MOV.U32 R12, RZ, RZ, R15 ;  /* 0x000000ffff0c7224 */ /* 0x002fe400078e000f */
[----:B------:R-:W-:Y:S01]  /*b980*/  VIADD R15, R15, 0xffffffff ;  /* 0xffffffff0f0f7836 */ /* 0x000fe20000000000 */
[C---:B------:R-:W-:Y:S02]  /*b990*/  ISETP.NE.AND P2, PT, R19.reuse, 0x2, PT ;  /* 0x000000021300780c */ /* 0x040fe40003f45270 */
[----:B------:R-:W-:Y:S02]  /*b9a0*/  ISETP.GT.AND P1, PT, R12, R196, PT ;  /* 0x000000c40c00720c */ /* 0x000fe40003f24270 */
[----:B------:R-:W-:Y:S02]  /*b9b0*/  SEL R12, RZ, 0x1, P2 ;  /* 0x00000001ff0c7807 */ /* 0x000fe40001000000 */
[----:B------:R-:W-:-:S02]  /*b9c0*/  SEL R19, R19, RZ, P2 ;  /* 0x000000ff13137207 */ /* 0x000fc40001000000 */
[----:B------:R-:W-:Y:S01]  /*b9d0*/  LOP3.LUT R185, R185, R12, RZ, 0x3c, !PT ;  /* 0x0000000cb9b97212 */ /* 0x000fe200078e3cff */
[----:B--23--:R-:W-:Y:S06]  /*b9e0*/  @!P0 BRA `(.L_x_699) ;  /* 0x0000000000048947 */ /* 0x00cfec0003800000 */
[----:B------:R-:W-:Y:S01]  /*b9f0*/  BPT.TRAP 0x1 ;  /* 0x000000040000795c */ /* 0x000fe20000300000 */
.L_x_699:
[----:B------:R-:W-:Y:S01]  /*ba00*/  IMAD R14, R19, 0x8, R2 ;  /* 0x00000008130e7824 */ /* 0x000fe200078e0202 */
[----:B------:R-:W-:-:S04]  /*ba10*/  SHF.L.U32 R12, R185, 0x1f, RZ ;  /* 0x0000001fb90c7819 */ /* 0x000fc800000006ff */
[----:B------:R1:W2:Y:S01]  /*ba20*/  SYNCS.PHASECHK.TRANS64.TRYWAIT P2, [R14+URZ+0x28c30], R12 ;  /* 0x028c300c0e0075a7 */ /* 0x0002a2000804017f */
[----:B------:R-:W-:Y:S05]  /*ba30*/  @!P0 BRA `(.L_x_700) ;  /* 0x0000000000048947 */ /* 0x000fea0003800000 */
[----:B------:R-:W-:Y:S01]  /*ba40*/  BPT.TRAP 0x1 ;  /* 0x000000040000795c */ /* 0x000fe20000300000 */
.L_x_700:
[----:B------:R-:W-:Y:S01]  /*ba50*/  VIADD R20, R2, 0x20400 ;  /* 0x0002040002147836 */ /* 0x000fe20000000000 */
[----:B------:R-:W-:Y:S01]  /*ba60*/  BSSY B1, `(.L_x_701) ;  /* 0x0000009000017945 */ /* 0x000fe20003800000 */
[----:B0-----:R-:W-:Y:S02]  /*ba70*/  IMAD R154, R19, 0x200, R0 ;  /* 0x00000200139a7824 */ /* 0x001fe400078e0200 */
[----:B------:R-:W-:Y:S01]  /*ba80*/  IMAD.MOV.U32 R155, RZ, RZ, 0x40000040 ;  /* 0x40000040ff9b7424 */ /* 0x000fe200078e00ff */
[----:B------:R-:W-:-:S04]  /*ba90*/  SHF.R.U32.HI R20, RZ, 0x4, R20 ;  /* 0x00000004ff147819 */ /* 0x000fc80000011614 */
[----:B------:R-:W-:-:S04]  /*baa0*/  LOP3.LUT R20, R20, 0x3fff, RZ, 0xc0, !PT ;  /* 0x00003fff14147812 */ /* 0x000fc800078ec0ff */
[----:B------:R-:W-:Y:S01]  /*bab0*/  LOP3.LUT R20, R20, 0x10000, RZ, 0xfc, !PT ;  /* 0x0001000014147812 */ /* 0x000fe200078efcff */
[----:B--2---:R-:W-:Y:S06]  /*bac0*/  @P2 BRA `(.L_x_702) ;  /* 0x0000000000082947 */ /* 0x004fec0003800000 */
[----:B------:R-:W0:Y:S02]  /*bad0*/  SYNCS.PHASECHK.TRANS64.TRYWAIT P2, [R14+URZ+0x28c30], R12 ;  /* 0x028c300c0e0075a7 */ /* 0x000e24000804017f */
[----:B0-----:R-:W-:Y:S05]  /*bae0*/  @!P2 BRA `(.L_x_703) ;  /* 0x000000f800cca947 */ /* 0x001fea0003800000 */
.L_x_702:
[----:B------:R-:W-:Y:S05]  /*baf0*/  BSYNC B1 ;  /* 0x0000000000017941 */ /* 0x000fea0003800000 */
.L_x_701:
[----:B------:R-:W-:Y:S01]  /*bb00*/  IMAD.MOV.U32 R21, RZ, RZ, 0x40000040 ;  /* 0x40000040ff157424 */ /* 0x000fe200078e00ff */
[----:B------:R-:W-:Y:S01]  /*bb10*/  R2UR UR4, R20 ;  /* 0x00000000140472ca */ /* 0x000fe200000e0000 */
[C---:B------:R-:W-:Y:S01]  /*bb20*/  VIADD R152, R154.reuse, 0x2 ;  /* 0x000000029a987836 */ /* 0x040fe20000000000 */
[C---:B------:R-:W-:Y:S01]  /*bb30*/  R2UR UR6, R154.reuse ;  /* 0x000000009a0672ca */ /* 0x040fe200000e0000 */
[C---:B------:R-:W-:Y:S01]  /*bb40*/  VIADD R20, R154.reuse, 0x4 ;  /* 0x000000049a147836 */ /* 0x040fe20000000000 */
[----:B------:R-:W-:Y:S01]  /*bb50*/  R2UR UR7, R155 ;  /* 0x000000009b0772ca */ /* 0x000fe200000e0000 */
[----:B------:R-:W-:Y:S01]  /*bb60*/  VIADD R154, R154, 0x6 ;  /* 0x000000069a9a7836 */ /* 0x000fe20000000000 */
[----:B------:R-:W-:Y:S01]  /*bb70*/  R2UR UR5, R21 ;  /* 0x00000000150572ca */ /* 0x000fe200000e0000 */
[----:B------:R-:W-:Y:S01]  /*bb80*/  IMAD.MOV.U32 R153, RZ, RZ, 0x40000040 ;  /* 0x40000040ff997424 */ /* 0x000fe200078e00ff */
[----:B------:R-:W-:Y:S01]  /*bb90*/  R2UR UR10, R152 ;  /* 0x00000000980a72ca */ /* 0x000fe200000e0000 */
[----:B------:R-:W-:Y:S01]  /*bba0*/  IMAD.MOV.U32 R155, RZ, RZ, 0x40000040 ;  /* 0x40000040ff9b7424 */ /* 0x000fe200078e00ff */
[----:B------:R-:W-:-:S02]  /*bbb0*/  R2UR UR18, R154 ;  /* 0x000000009a1272ca */ /* 0x000fc400000e0000 */
[----:B------:R-:W-:Y:S02]  /*bbc0*/  R2UR UR11, R153 ;  /* 0x00000000990b72ca */ /* 0x000fe400000e0000 */
[----:B------:R-:W-:Y:S02]  /*bbd0*/  R2UR UR19, R155 ;  /* 0x000000009b1372ca */ /* 0x000fe400000e0000 */
[----:B------:R-:W-:Y:S01]  /*bbe0*/  WARPGROUP.ARRIVE ;  /* 0x00000000000079c5 */ /* 0x000fe20000000000 */
[----:B------:R-:W-:Y:S02]  /*bbf0*/  R2UR UR8, R8 ;  /* 0x00000000080872ca */ /* 0x000fe400000e0000 */
[----:B------:R-:W-:Y:S02]  /*bc00*/  R2UR UR9, R9 ;  /* 0x00000000090972ca */ /* 0x000fe400000e0000 */
[----:B------:R-:W-:Y:S01]  /*bc10*/  R2UR UR14, R20 ;  /* 0x00000000140e72ca */ /* 0x000fe200000e0000 */
[----:B------:R-:W-:Y:S01]  /*bc20*/  HGMMA.64x64x16.F32.BF16 R152, gdesc[UR4], RZ, !UPT, gsb0 ;  /* 0x00e00000049879f0 */ /* 0x000fe2000c0018ff */
[----:B------:R-:W-:-:S02]  /*bc30*/  R2UR UR15, R21 ;  /* 0x00000000150f72ca */ /* 0x000fc400000e0000 */
[----:B------:R-:W-:Y:S02]  /*bc40*/  R2UR UR12, R6 ;  /* 0x00000000060c72ca */ /* 0x000fe400000e0000 */
[----:B------:R-:W-:Y:S02]  /*bc50*/  R2UR UR13, R7 ;  /* 0x00000000070d72ca */ /* 0x000fe400000e0000 */
[----:B------:R-:W-:Y:S02]  /*bc60*/  R2UR UR16, R4 ;  /* 0x00000000041072ca */ /* 0x000fe400000e0000 */
[----:B------:R-:W-:Y:S01]  /*bc70*/  R2UR UR17, R5 ;  /* 0x00000000051172ca */ /* 0x000fe200000e0000 */
        /* <DEDUP_REMOVED lines=12> */
.L_x_704:
        /* <DEDUP_REMOVED lines=20> */
[----:B------:R-:W-:Y:S01]  /*be80*/  FMUL.FTZ R158, R158, UR40 ;  /* 0x000000289e9e7c20 */ /* 0x000fe20008410000 */
[----:B------:R-:W-:Y:S01]  /*be90*/  FMUL.FTZ R159, R159, UR40 ;  /* 0x000000289f9f7c20 */ /* 0x000fe20008410000 */
[----:B------:R-:W4:Y:S01]  /*bea0*/  MUFU.TANH R152, R152 ;  /* 0x0000009800987308 */ /* 0x000f220000002400 */
[----:B--2---:R-:W-:Y:S01]  /*beb0*/  FMNMX.FTZ R168, R20, R218, !PT ;  /* 0x000000da14a87209 */ /* 0x004fe20007810000 */
[----:B------:R-:W-:Y:S01]  /*bec0*/  FMUL.FTZ R162, R162, UR40 ;  /* 0x00000028a2a27c20 */ /* 0x000fe20008410000 */
[----:B------:R-:W-:Y:S01]  /*bed0*/  FMUL.FTZ R163, R163, UR40 ;  /* 0x00000028a3a37c20 */ /* 0x000fe20008410000 */
[----:B------:R-:W-:Y:S01]  /*bee0*/  FMUL.FTZ R166, R166, UR40 ;  /* 0x00000028a6a67c20 */ /* 0x000fe20008410000 */
[----:B------:R-:W-:Y:S01]  /*bef0*/  FMUL.FTZ R167, R167, UR40 ;  /* 0x00000028a7a77c20 */ /* 0x000fe20008410000 */
[----:B------:R-:W-:Y:S01]  /*bf00*/  FMUL.FTZ R171, R171, UR40 ;  /* 0x00000028abab7c20 */ /* 0x000fe20008410000 */
[----:B------:R-:W-:Y:S01]  /*bf10*/  FMUL.FTZ R174, R174, UR40 ;  /* 0x00000028aeae7c20 */ /* 0x000fe20008410000 */
[----:B------:R-:W2:Y:S01]  /*bf20*/  MUFU.TANH R153, R153 ;  /* 0x0000009900997308 */ /* 0x000ea20000002400 */
[----:B---3--:R-:W-:Y:S01]  /*bf30*/  FMNMX.FTZ R168, R21, R168, !PT ;  /* 0x000000a815a87209 */ /* 0x008fe20007810000 */
[----:B------:R-:W-:Y:S01]  /*bf40*/  FMUL.FTZ R175, R175, UR40 ;  /* 0x00000028afaf7c20 */ /* 0x000fe20008410000 */
[----:B------:R-:W-:Y:S01]  /*bf50*/  FMUL.FTZ R178, R178, UR40 ;  /* 0x00000028b2b27c20 */ /* 0x000fe20008410000 */
[----:B------:R-:W-:Y:S01]  /*bf60*/  FMUL.FTZ R179, R179, UR40 ;  /* 0x00000028b3b37c20 */ /* 0x000fe20008410000 */
[----:B------:R-:W-:Y:S01]  /*bf70*/  FMUL.FTZ R182, R182, UR40 ;  /* 0x00000028b6b67c20 */ /* 0x000fe20008410000 */
[----:B------:R-:W-:Y:S01]  /*bf80*/  FMUL.FTZ R183, R183, UR40 ;  /* 0x00000028b7b77c20 */ /* 0x000fe20008410000 */
[----:B------:R-:W-:Y:S01]  /*bf90*/  ISETP.NE.AND P2, PT, R197, RZ, PT ;  /* 0x000000ffc500720c */ /* 0x000fe20003f45270 */
[----:B------:R-:W3:Y:S01]  /*bfa0*/  MUFU.TANH R156, R156 ;  /* 0x0000009c009c7308 */ /* 0x000ee20000002400 */
[----:B----4-:R-:W-:-:S07]  /*bfb0*/  FMNMX.FTZ R168, R152, R168, !PT ;  /* 0x000000a898a87209 */ /* 0x010fce0007810000 */
[----:B------:R-:W4:Y:S01]  /*bfc0*/  MUFU.TANH R157, R157 ;  /* 0x0000009d009d7308 */ /* 0x000f220000002400 */
[----:B--2---:R-:W-:-:S03]  /*bfd0*/  FMNMX.FTZ R168, R153, R168, !PT ;  /* 0x000000a899a87209 */ /* 0x004fc60007810000 */
[----:B------:R-:W-:-:S04]  /*bfe0*/  @!P2 IMAD R217, R217, 0x40, R195 ;  /* 0x00000040d9d9a824 */ /* 0x000fc800078e02c3 */
[----:B------:R-:W2:Y:S01]  /*bff0*/  MUFU.TANH R160, R160 ;  /* 0x000000a000a07308 */ /* 0x000ea20000002400 */
[----:B---3--:R-:W-:Y:S01]  /*c000*/  FMNMX.FTZ R168, R156, R168, !PT ;  /* 0x000000a89ca87209 */ /* 0x008fe20007810000 */
[----:B------:R-:W-:-:S06]  /*c010*/  @!P2 IMAD R217, R217, 0x4, R2 ;  /* 0x00000004d9d9a824 */ /* 0x000fcc00078e0202 */
[----:B------:R-:W3:Y:S01]  /*c020*/  MUFU.TANH R161, R161 ;  /* 0x000000a100a17308 */ /* 0x000ee20000002400 */
[----:B----4-:R-:W-:-:S07]  /*c030*/  FMNMX.FTZ R168, R157, R168, !PT ;  /* 0x000000a89da87209 */ /* 0x010fce0007810000 */
[----:B------:R-:W4:Y:S01]  /*c040*/  MUFU.TANH R164, R164 ;  /* 0x000000a400a47308 */ /* 0x000f220000002400 */
[----:B--2---:R-:W-:-:S07]  /*c050*/  FMNMX.FTZ R168, R160, R168, !PT ;  /* 0x000000a8a0a87209 */ /* 0x004fce0007810000 */
[----:B------:R-:W2:Y:S01]  /*c060*/  MUFU.TANH R165, R165 ;  /* 0x000000a500a57308 */ /* 0x000ea20000002400 */
[----:B---3--:R-:W-:-:S07]  /*c070*/  FMNMX.FTZ R168, R161, R168, !PT ;  /* 0x000000a8a1a87209 */ /* 0x008fce0007810000 */
        /* <DEDUP_REMOVED lines=15> */
[----:B--2---:R-:W-:-:S05]  /*c170*/  FMNMX.FTZ R169, R181, R168, !PT ;  /* 0x000000a8b5a97209 */ /* 0x004fca0007810000 */
[----:B------:R-:W2:Y:S02]  /*c180*/  SHFL.BFLY PT, R168, R169, 0x2, 0x1f ;  /* 0x0c401f00a9a87f89 */ /* 0x000ea400000e0000 */
[----:B------:R-:W5:Y:S08]  /*c190*/  MUFU.TANH R158, R158 ;  /* 0x0000009e009e7308 */ /* 0x000f700000002400 */
[----:B------:R-:W0:Y:S08]  /*c1a0*/  MUFU.TANH R159, R159 ;  /* 0x0000009f009f7308 */ /* 0x000e300000002400 */
[----:B------:R-:W1:Y:S01]  /*c1b0*/  MUFU.TANH R162, R162 ;  /* 0x000000a200a27308 */ /* 0x000e620000002400 */
[----:B--2---:R-:W-:-:S07]  /*c1c0*/  FMNMX.FTZ R169, R169, R168, !PT ;  /* 0x000000a8a9a97209 */ /* 0x004fce0007810000 */
[----:B------:R-:W2:Y:S01]  /*c1d0*/  MUFU.TANH R163, R163 ;  /* 0x000000a300a37308 */ /* 0x000ea20000002400 */
[----:B------:R-:W3:Y:S07]  /*c1e0*/  SHFL.BFLY PT, R168, R169, 0x1, 0x1f ;  /* 0x0c201f00a9a87f89 */ /* 0x000eee00000e0000 */
[----:B------:R-:W2:Y:S08]  /*c1f0*/  MUFU.TANH R166, R166 ;  /* 0x000000a600a67308 */ /* 0x000eb00000002400 */
[----:B------:R-:W2:Y:S08]  /*c200*/  MUFU.TANH R167, R167 ;  /* 0x000000a700a77308 */ /* 0x000eb00000002400 */
[----:B------:R-:W-:Y:S01]  /*c210*/  MUFU.TANH R171, R171 ;  /* 0x000000ab00ab7308 */ /* 0x000fe20000002400 */
[----:B---3--:R-:W-:Y:S01]  /*c220*/  FMNMX.FTZ R169, R169, R168, !PT ;  /* 0x000000a8a9a97209 */ /* 0x008fe20007810000 */
[----:B------:R-:W-:-:S04]  /*c230*/  IMAD.U32 R168, RZ, RZ, UR38 ;  /* 0x00000026ffa87e24 */ /* 0x000fc8000f8e00ff */
[C---:B------:R-:W-:Y:S01]  /*c240*/  FADD.FTZ R222, -R169.reuse, R218 ;  /* 0x000000daa9de7221 */ /* 0x040fe20000010100 */
[-C--:B------:R-:W-:Y:S01]  /*c250*/  FMUL.FTZ R218, R169, R168.reuse ;  /* 0x000000a8a9da7220 */ /* 0x080fe20000410000 */
[----:B------:R-:W-:Y:S02]  /*c260*/  MUFU.TANH R174, R174 ;  /* 0x000000ae00ae7308 */ /* 0x000fe40000002400 */
[-C--:B------:R-:W-:Y:S01]  /*c270*/  FMUL.FTZ R222, R222, R168.reuse ;  /* 0x000000a8dede7220 */ /* 0x080fe20000410000 */
[-CC-:B------:R-:W-:Y:S01]  /*c280*/  FFMA.FTZ R220, R21, R168.reuse, -R218.reuse ;  /* 0x000000a815dc7223 */ /* 0x180fe200000108da */
        /* <DEDUP_REMOVED lines=14> */
[----:B------:R-:W-:Y:S01]  /*c370*/  FFMA.FTZ R181, R181, R168, -R218 ;  /* 0x000000a8b5b57223 */ /* 0x000fe200000108da */
[----:B------:R-:W-:Y:S01]  /*c380*/  FMUL.FTZ R218, R170, UR40 ;  /* 0x00000028aada7c20 */ /* 0x000fe20008410000 */
[----:B------:R-:W-:Y:S01]  /*c390*/  VIADD R170, R14, 0x28c40 ;  /* 0x00028c400eaa7836 */ /* 0x000fe20000000000 */
[----:B------:R-:W-:Y:S04]  /*c3a0*/  MUFU.TANH R175, R175 ;  /* 0x000000af00af7308 */ /* 0x000fe80000002400 */
[----:B------:R-:W-:-:S04]  /*c3b0*/  PRMT R170, R190, 0x654, R170 ;  /* 0x00000654beaa7816 */ /* 0x000fc800000000aa */
[----:B------:R3:W-:Y:S01]  /*c3c0*/  SYNCS.ARRIVE.TRANS64.RED.A1T0 RZ, [R170+URZ], RZ ;  /* 0x000000ffaaff79a7 */ /* 0x0007e2000810043f */
[----:B------:R-:W2:Y:S01]  /*c3d0*/  MUFU.TANH R218, R218 ;  /* 0x000000da00da7308 */ /* 0x000ea20000002400 */
[----:B---3--:R-:W-:-:S07]  /*c3e0*/  FMNMX.FTZ R170, R154, R13, !PT ;  /* 0x0000000d9aaa7209 */ /* 0x008fce0007810000 */
[----:B------:R-:W3:Y:S01]  /*c3f0*/  MUFU.TANH R178, R178 ;  /* 0x000000b200b27308 */ /* 0x000ee20000002400 */
[----:B----4-:R-:W-:-:S04]  /*c400*/  FMNMX.FTZ R170, R155, R170, !PT ;  /* 0x000000aa9baa7209 */ /* 0x010fc80007810000 */
[----:B-----5:R-:W-:-:S03]  /*c410*/  FMNMX.FTZ R170, R158, R170, !PT ;  /* 0x000000aa9eaa7209 */ /* 0x020fc60007810000 */
[----:B------:R-:W4:Y:S01]  /*c420*/  MUFU.TANH R179, R179 ;  /* 0x000000b300b37308 */ /* 0x000f220000002400 */
[----:B0-----:R-:W-:-:S04]  /*c430*/  FMNMX.FTZ R170, R159, R170, !PT ;  /* 0x000000aa9faa7209 */ /* 0x001fc80007810000 */
[----:B-1----:R-:W-:-:S03]  /*c440*/  FMNMX.FTZ R170, R162, R170, !PT ;  /* 0x000000aaa2aa7209 */ /* 0x002fc60007810000 */
[----:B------:R-:W0:Y:S01]  /*c450*/  MUFU.TANH R182, R182 ;  /* 0x000000b600b67308 */ /* 0x000e220000002400 */
[----:B--2---:R-:W-:-:S04]  /*c460*/  FMNMX.FTZ R170, R163, R170, !PT ;  /* 0x000000aaa3aa7209 */ /* 0x004fc80007810000 */
[----:B------:R-:W-:-:S03]  /*c470*/  FMNMX.FTZ R170, R166, R170, !PT ;  /* 0x000000aaa6aa7209 */ /* 0x000fc60007810000 */
[----:B------:R-:W-:Y:S01]  /*c480*/  MUFU.TANH R183, R183 ;  /* 0x000000b700b77308 */ /* 0x000fe20000002400 */
[----:B------:R-:W-:-:S04]  /*c490*/  FMNMX.FTZ R170, R167, R170, !PT ;  /* 0x000000aaa7aa7209 */ /* 0x000fc80007810000 */
[----:B------:R-:W-:-:S03]  /*c4a0*/  FMNMX.FTZ R170, R218, R170, !PT ;  /* 0x000000aadaaa7209 */ /* 0x000fc60007810000 */
[----:B------:R-:W-:Y:S01]  /*c4b0*/  MUFU.EX2 R152, R219 ;  /* 0x000000db00987308 */ /* 0x000fe20000000800 */
[----:B------:R-:W-:-:S04]  /*c4c0*/  FMNMX.FTZ R170, R171, R170, !PT ;  /* 0x000000aaabaa7209 */ /* 0x000fc80007810000 */
[----:B------:R-:W-:-:S03]  /*c4d0*/  FMNMX.FTZ R170, R174, R170, !PT ;  /* 0x000000aaaeaa7209 */ /* 0x000fc60007810000 */
[----:B------:R-:W1:Y:S01]  /*c4e0*/  MUFU.EX2 R20, R222 ;  /* 0x000000de00147308 */ /* 0x000e620000000800 */
[----:B------:R-:W-:-:S04]  /*c4f0*/  FMNMX.FTZ R170, R175, R170, !PT ;  /* 0x000000aaafaa7209 */ /* 0x000fc80007810000 */
[----:B---3--:R-:W-:-:S03]  /*c500*/  FMNMX.FTZ R170, R178, R170, !PT ;  /* 0x000000aab2aa7209 */ /* 0x008fc60007810000 */
[----:B------:R-:W2:Y:S01]  /*c510*/  MUFU.EX2 R220, R220 ;  /* 0x000000dc00dc7308 */ /* 0x000ea20000000800 */
[----:B----4-:R-:W-:-:S04]  /*c520*/  FMNMX.FTZ R170, R179, R170, !PT ;  /* 0x000000aab3aa7209 */ /* 0x010fc80007810000 */
[----:B0-----:R-:W-:-:S03]  /*c530*/  FMNMX.FTZ R170, R182, R170, !PT ;  /* 0x000000aab6aa7209 */ /* 0x001fc60007810000 */
[----:B------:R-:W0:Y:S01]  /*c540*/  MUFU.EX2 R21, R21 ;  /* 0x0000001500157308 */ /* 0x000e220000000800 */
[----:B-1----:R-:W-:Y:S01]  /*c550*/  @!P2 STS [R217+0x28800], R20 ;  /* 0x02880014d900a388 */ /* 0x002fe20000000800 */
[----:B------:R-:W-:Y:S01]  /*c560*/  FFMA.FTZ R3, R20, R3, R152 ;  /* 0x0000000314037223 */ /* 0x000fe20000010098 */
[----:B------:R-:W-:Y:S01]  /*c570*/  FMNMX.FTZ R170, R183, R170, !PT ;  /* 0x000000aab7aa7209 */ /* 0x000fe20007810000 */
[-C--:B------:R-:W-:Y:S01]  /*c580*/  FMUL.FTZ R24, R24, R20.reuse ;  /* 0x0000001418187220 */ /* 0x080fe20000410000 */
[-C--:B------:R-:W-:Y:S01]  /*c590*/  FMUL.FTZ R25, R25, R20.reuse ;  /* 0x0000001419197220 */ /* 0x080fe20000410000 */
[-C--:B------:R-:W-:Y:S01]  /*c5a0*/  FMUL.FTZ R28, R28, R20.reuse ;  /* 0x000000141c1c7220 */ /* 0x080fe20000410000 */
[----:B------:R-:W-:Y:S01]  /*c5b0*/  FMUL.FTZ R29, R29, R20 ;  /* 0x000000141d1d7220 */ /* 0x000fe20000410000 */
[----:B------:R-:W1:Y:S01]  /*c5c0*/  SHFL.BFLY PT, R219, R170, 0x2, 0x1f ;  /* 0x0c401f00aadb7f89 */ /* 0x000e6200000e0000 */
[----:B------:R-:W3:Y:S01]  /*c5d0*/  MUFU.EX2 R153, R153 ;  /* 0x0000009900997308 */ /* 0x000ee20000000800 */
[C---:B--2---:R-:W-:Y:S01]  /*c5e0*/  FADD.FTZ R3, R220.reuse, R3 ;  /* 0x00000003dc037221 */ /* 0x044fe20000010000 */
[----:B------:R-:W-:Y:S01]  /*c5f0*/  F2FP.BF16.F32.PACK_AB R152, R220, R152 ;  /* 0x00000098dc98723e */ /* 0x000fe200000010ff */
[-C--:B------:R-:W-:Y:S01]  /*c600*/  FMUL.FTZ R32, R32, R20.reuse ;  /* 0x0000001420207220 */ /* 0x080fe20000410000 */
[-C--:B------:R-:W-:Y:S01]  /*c610*/  FMUL.FTZ R33, R33, R20.reuse ;  /* 0x0000001421217220 */ /* 0x080fe20000410000 */
[-C--:B------:R-:W-:Y:S01]  /*c620*/  FMUL.FTZ R36, R36, R20.reuse ;  /* 0x0000001424247220 */ /* 0x080fe20000410000 */
[-C--:B------:R-:W-:Y:S01]  /*c630*/  FMUL.FTZ R37, R37, R20.reuse ;  /* 0x0000001425257220 */ /* 0x080fe20000410000 */
[-C--:B------:R-:W-:Y:S01]  /*c640*/  FMUL.FTZ R40, R40, R20.reuse ;  /* 0x0000001428287220 */ /* 0x080fe20000410000 */
[----:B------:R-:W2:Y:S01]  /*c650*/  MUFU.EX2 R156, R156 ;  /* 0x0000009c009c7308 */ /* 0x000ea20000000800 */
[----:B0-----:R-:W-:Y:S01]  /*c660*/  FADD.FTZ R3, R21, R3 ;  /* 0x0000000315037221 */ /* 0x001fe20000010000 */
[-C--:B------:R-:W-:Y:S01]  /*c670*/  FMUL.FTZ R41, R41, R20.reuse ;  /* 0x0000001429297220 */ /* 0x080fe20000410000 */
[-C--:B------:R-:W-:Y:S01]  /*c680*/  FMUL.FTZ R44, R44, R20.reuse ;  /* 0x000000142c2c7220 */ /* 0x080fe20000410000 */
[-C--:B------:R-:W-:Y:S01]  /*c690*/  FMUL.FTZ R45, R45, R20.reuse ;  /* 0x000000142d2d7220 */ /* 0x080fe20000410000 */
[-C--:B------:R-:W-:Y:S01]  /*c6a0*/  FMUL.FTZ R48, R48, R20.reuse ;  /* 0x0000001430307220 */ /* 0x080fe20000410000 */
[-C--:B------:R-:W-:Y:S01]  /*c6b0*/  FMUL.FTZ R49, R49, R20.reuse ;  /* 0x0000001431317220 */ /* 0x080fe20000410000 */
[-C--:B------:R-:W-:Y:S01]  /*c6c0*/  FMUL.FTZ R52, R52, R20.reuse ;  /* 0x0000001434347220 */ /* 0x080fe20000410000 */
[----:B------:R-:W0:Y:S01]  /*c6d0*/  MUFU.EX2 R157, R157 ;  /* 0x0000009d009d7308 */ /* 0x000e220000000800 */
[----:B---3--:R-:W-:Y:S01]  /*c6e0*/  FADD.FTZ R3, R153, R3 ;  /* 0x0000000399037221 */ /* 0x008fe20000010000 */
[-C--:B------:R-:W-:Y:S01]  /*c6f0*/  FMUL.FTZ R53, R53, R20.reuse ;  /* 0x0000001435357220 */ /* 0x080fe20000410000 */
[-C--:B------:R-:W-:Y:S01]  /*c700*/  FMUL.FTZ R56, R56, R20.reuse ;  /* 0x0000001438387220 */ /* 0x080fe20000410000 */
[-C--:B------:R-:W-:Y:S01]  /*c710*/  FMUL.FTZ R57, R57, R20.reuse ;  /* 0x0000001439397220 */ /* 0x080fe20000410000 */
[-C--:B------:R-:W-:Y:S01]  /*c720*/  FMUL.FTZ R60, R60, R20.reuse ;  /* 0x000000143c3c7220 */ /* 0x080fe20000410000 */
[-C--:B------:R-:W-:Y:S01]  /*c730*/  FMUL.FTZ R61, R61, R20.reuse ;  /* 0x000000143d3d7220 */ /* 0x080fe20000410000 */
[----:B-1----:R-:W-:Y:S01]  /*c740*/  FMNMX.FTZ R170, R170, R219, !PT ;  /* 0x000000dbaaaa7209 */ /* 0x002fe20007810000 */
[----:B------:R-:W1:Y:S01]  /*c750*/  MUFU.EX2 R160, R160 ;  /* 0x000000a000a07308 */ /* 0x000e620000000800 */
[----:B--2---:R-:W-:Y:S01]  /*c760*/  FADD.FTZ R3, R156, R3 ;  /* 0x000000039c037221 */ /* 0x004fe20000010000 */
[-C--:B------:R-:W-:Y:S01]  /*c770*/  FMUL.FTZ R64, R64, R20.reuse ;  /* 0x0000001440407220 */ /* 0x080fe20000410000 */
[-C--:B------:R-:W-:Y:S01]  /*c780*/  FMUL.FTZ R65, R65, R20.reuse ;  /* 0x0000001441417220 */ /* 0x080fe20000410000 */
[----:B------:R-:W2:Y:S01]  /*c790*/  SHFL.BFLY PT, R219, R170, 0x1, 0x1f ;  /* 0x0c201f00aadb7f89 */ /* 0x000ea200000e0000 */
[-C--:B------:R-:W-:Y:S01]  /*c7a0*/  FMUL.FTZ R68, R68, R20.reuse ;  /* 0x0000001444447220 */ /* 0x080fe20000410000 */
[-C--:B------:R-:W-:Y:S01]  /*c7b0*/  FMUL.FTZ R69, R69, R20.reuse ;  /* 0x0000001445457220 */ /* 0x080fe20000410000 */
[----:B------:R-:W-:Y:S01]  /*c7c0*/  FMUL.FTZ R72, R72, R20 ;  /* 0x0000001448487220 */ /* 0x000fe20000410000 */
[----:B------:R-:W3:Y:S01]  /*c7d0*/  MUFU.EX2 R161, R161 ;  /* 0x000000a100a17308 */ /* 0x000ee20000000800 */
[C---:B0-----:R-:W-:Y:S01]  /*c7e0*/  FADD.FTZ R3, R157.reuse, R3 ;  /* 0x000000039d037221 */ /* 0x041fe20000010000 */
[----:B------:R-:W-:Y:S01]  /*c7f0*/  F2FP.BF16.F32.PACK_AB R156, R157, R156 ;  /* 0x0000009c9d9c723e */ /* 0x000fe200000010ff */
[-C--:B------:R-:W-:Y:S01]  /*c800*/  FMUL.FTZ R73, R73, R20.reuse ;  /* 0x0000001449497220 */ /* 0x080fe20000410000 */
[-C--:B------:R-:W-:Y:S01]  /*c810*/  FMUL.FTZ R76, R76, R20.reuse ;  /* 0x000000144c4c7220 */ /* 0x080fe20000410000 */
[-C--:B------:R-:W-:Y:S01]  /*c820*/  FMUL.FTZ R77, R77, R20.reuse ;  /* 0x000000144d4d7220 */ /* 0x080fe20000410000 */
[-C--:B------:R-:W-:Y:S01]  /*c830*/  FMUL.FTZ R80, R80, R20.reuse ;  /* 0x0000001450507220 */ /* 0x080fe20000410000 */
[-C--:B------:R-:W-:Y:S01]  /*c840*/  FMUL.FTZ R81, R81, R20.reuse ;  /* 0x0000001451517220 */ /* 0x080fe20000410000 */
[----:B------:R-:W0:Y:S01]  /*c850*/  MUFU.EX2 R164, R164 ;  /* 0x000000a400a47308 */ /* 0x000e220000000800 */
        /* <DEDUP_REMOVED lines=8> */
[----:B---3--:R-:W-:Y:S01]  /*c8e0*/  FADD.FTZ R3, R161, R3 ;  /* 0x00000003a1037221 */ /* 0x008fe20000010000 */
[-C--:B------:R-:W-:Y:S01]  /*c8f0*/  FMUL.FTZ R96, R96, R20.reuse ;  /* 0x0000001460607220 */ /* 0x080fe20000410000 */
[-C--:B------:R-:W-:Y:S01]  /*c900*/  FMUL.FTZ R97, R97, R20.reuse ;  /* 0x0000001461617220 */ /* 0x080fe20000410000 */
[----:B--2---:R-:W-:Y:S01]  /*c910*/  FMNMX.FTZ R170, R170, R219, !PT ;  /* 0x000000dbaaaa7209 */ /* 0x004fe20007810000 */
[-C--:B------:R-:W-:Y:S01]  /*c920*/  FMUL.FTZ R100, R100, R20.reuse ;  /* 0x0000001464647220 */ /* 0x080fe20000410000 */
[-C--:B------:R-:W-:Y:S01]  /*c930*/  FMUL.FTZ R101, R101, R20.reuse ;  /* 0x0000001465657220 */ /* 0x080fe20000410000 */
[-C--:B------:R-:W-:Y:S01]  /*c940*/  FMUL.FTZ R104, R104, R20.reuse ;  /* 0x0000001468687220 */ /* 0x080fe20000410000 */
[----:B------:R-:W2:Y:S01]  /*c950*/  MUFU.EX2 R172, R172 ;  /* 0x000000ac00ac7308 */ /* 0x000ea20000000800 */
[----:B------:R-:W-:Y:S01]  /*c960*/  FADD.FTZ R13, -R170, R13 ;  /* 0x0000000daa0d7221 */ /* 0x000fe20000010100 */
[----:B0-----:R-:W-:Y:S01]  /*c970*/  FADD.FTZ R3, R164, R3 ;  /* 0x00000003a4037221 */ /* 0x001fe20000010000 */
[-C--:B------:R-:W-:Y:S01]  /*c980*/  FMUL.FTZ R105, R105, R20.reuse ;  /* 0x0000001469697220 */ /* 0x080fe20000410000 */
[----:B------:R-:W-:Y:S01]  /*c990*/  FMUL.FTZ R108, R108, R20 ;  /* 0x000000146c6c7220 */ /* 0x000fe20000410000 */
[----:B------:R-:W-:Y:S01]  /*c9a0*/  FMUL.FTZ R13, R13, R168 ;  /* 0x000000a80d0d7220 */ /* 0x000fe20000410000 */
        /* <DEDUP_REMOVED lines=11> */
[----:B--2---:R-:W-:Y:S01]  /*ca60*/  FADD.FTZ R3, R172, R3 ;  /* 0x00000003ac037221 */ /* 0x004fe20000010000 */
[-C--:B------:R-:W-:Y:S01]  /*ca70*/  FMUL.FTZ R125, R125, R20.reuse ;  /* 0x000000147d7d7220 */ /* 0x080fe20000410000 */
        /* <DEDUP_REMOVED lines=14> */
[----:B-1----:R1:W-:Y:S01]  /*cb60*/  @!P2 STS [R217+0x28820], R13 ;  /* 0x0288200dd900a388 */ /* 0x0023e20000000800 */
[----:B------:R-:W-:Y:S01]  /*cb70*/  FMUL.FTZ R149, R149, R20 ;  /* 0x0000001495957220 */ /* 0x000fe20000410000 */
[-C--:B------:R-:W-:Y:S01]  /*cb80*/  FMUL.FTZ R26, R26, R13.reuse ;  /* 0x0000000d1a1a7220 */ /* 0x080fe20000410000 */
[-C--:B------:R-:W-:Y:S01]  /*cb90*/  FMUL.FTZ R27, R27, R13.reuse ;  /* 0x0000000d1b1b7220 */ /* 0x080fe20000410000 */
[-C--:B------:R-:W-:Y:S01]  /*cba0*/  FMUL.FTZ R30, R30, R13.reuse ;  /* 0x0000000d1e1e7220 */ /* 0x080fe20000410000 */
[-C--:B------:R-:W-:Y:S01]  /*cbb0*/  FMUL.FTZ R31, R31, R13.reuse ;  /* 0x0000000d1f1f7220 */ /* 0x080fe20000410000 */
[-C--:B------:R-:W-:Y:S01]  /*cbc0*/  FMUL.FTZ R34, R34, R13.reuse ;  /* 0x0000000d22227220 */ /* 0x080fe20000410000 */
[----:B------:R-:W3:Y:S01]  /*cbd0*/  MUFU.EX2 R180, R180 ;  /* 0x000000b400b47308 */ /* 0x000ee20000000800 */
[----:B--2---:R-:W-:Y:S01]  /*cbe0*/  FADD.FTZ R3, R176, R3 ;  /* 0x00000003b0037221 */ /* 0x004fe20000010000 */
[-C--:B------:R-:W-:Y:S01]  /*cbf0*/  FMUL.FTZ R35, R35, R13.reuse ;  /* 0x0000000d23237220 */ /* 0x080fe20000410000 */
[-C--:B-1----:R-:W-:Y:S01]  /*cc00*/  FMUL.FTZ R217, R170, R168.reuse ;  /* 0x000000a8aad97220 */ /* 0x082fe20000410000 */
[-C--:B------:R-:W-:Y:S01]  /*cc10*/  FMUL.FTZ R38, R38, R13.reuse ;  /* 0x0000000d26267220 */ /* 0x080fe20000410000 */
[-C--:B------:R-:W-:Y:S01]  /*cc20*/  FMUL.FTZ R39, R39, R13.reuse ;  /* 0x0000000d27277220 */ /* 0x080fe20000410000 */
[-C--:B------:R-:W-:Y:S01]  /*cc30*/  FMUL.FTZ R42, R42, R13.reuse ;  /* 0x0000000d2a2a7220 */ /* 0x080fe20000410000 */
[-CC-:B------:R-:W-:Y:S01]  /*cc40*/  FFMA.FTZ R154, R154, R168.reuse, -R217.reuse ;  /* 0x000000a89a9a7223 */ /* 0x180fe200000108d9 */
[-CC-:B------:R-:W-:Y:S01]  /*cc50*/  FFMA.FTZ R155, R155, R168.reuse, -R217.reuse ;  /* 0x000000a89b9b7223 */ /* 0x180fe200000108d9 */
[-CC-:B------:R-:W-:Y:S01]  /*cc60*/  FFMA.FTZ R219, R166, R168.reuse, -R217.reuse ;  /* 0x000000a8a6db7223 */ /* 0x180fe200000108d9 */
[-CC-:B------:R-:W-:Y:S01]  /*cc70*/  FFMA.FTZ R158, R158, R168.reuse, -R217.reuse ;  /* 0x000000a89e9e7223 */ /* 0x180fe200000108d9 */
[----:B------:R-:W1:Y:S01]  /*cc80*/  MUFU.EX2 R166, R181 ;  /* 0x000000b500a67308 */ /* 0x000e620000000800 */
[-CC-:B------:R-:W-:Y:S01]  /*cc90*/  FFMA.FTZ R159, R159, R168.reuse, -R217.reuse ;  /* 0x000000a89f9f7223 */ /* 0x180fe200000108d9 */
[-CC-:B------:R-:W-:Y:S01]  /*cca0*/  FFMA.FTZ R162, R162, R168.reuse, -R217.reuse ;  /* 0x000000a8a2a27223 */ /* 0x180fe200000108d9 */
[-CC-:B------:R-:W-:Y:S01]  /*ccb0*/  FFMA.FTZ R163, R163, R168.reuse, -R217.reuse ;  /* 0x000000a8a3a37223 */ /* 0x180fe200000108d9 */
[-CC-:B------:R-:W-:Y:S01]  /*ccc0*/  FFMA.FTZ R167, R167, R168.reuse, -R217.reuse ;  /* 0x000000a8a7a77223 */ /* 0x180fe200000108d9 */
[-CC-:B------:R-:W-:Y:S01]  /*ccd0*/  FFMA.FTZ R218, R218, R168.reuse, -R217.reuse ;  /* 0x000000a8dada7223 */ /* 0x180fe200000108d9 */
[-CC-:B------:R-:W-:Y:S01]  /*cce0*/  FFMA.FTZ R171, R171, R168.reuse, -R217.reuse ;  /* 0x000000a8abab7223 */ /* 0x180fe200000108d9 */
[-CC-:B------:R-:W-:Y:S01]  /*ccf0*/  FFMA.FTZ R174, R174, R168.reuse, -R217.reuse ;  /* 0x000000a8aeae7223 */ /* 0x180fe200000108d9 */
[----:B------:R2:W4:Y:S01]  /*cd00*/  MUFU.EX2 R181, R154 ;  /* 0x0000009a00b57308 */ /* 0x0005220000000800 */
[-CC-:B------:R-:W-:Y:S01]  /*cd10*/  FFMA.FTZ R175, R175, R168.reuse, -R217.reuse ;  /* 0x000000a8afaf7223 */ /* 0x180fe200000108d9 */
[-CC-:B------:R-:W-:Y:S01]  /*cd20*/  FFMA.FTZ R178, R178, R168.reuse, -R217.reuse ;  /* 0x000000a8b2b27223 */ /* 0x180fe200000108d9 */
[-CC-:B------:R-:W-:Y:S01]  /*cd30*/  FFMA.FTZ R179, R179, R168.reuse, -R217.reuse ;  /* 0x000000a8b3b37223 */ /* 0x180fe200000108d9 */
[-CC-:B------:R-:W-:Y:S01]  /*cd40*/  FFMA.FTZ R183, R183, R168.reuse, -R217.reuse ;  /* 0x000000a8b7b77223 */ /* 0x180fe200000108d9 */
[----:B------:R-:W-:Y:S01]  /*cd50*/  FFMA.FTZ R182, R182, R168, -R217 ;  /* 0x000000a8b6b67223 */ /* 0x000fe200000108d9 */
[----:B0-----:R-:W-:Y:S01]  /*cd60*/  FADD.FTZ R3, R177, R3 ;  /* 0x00000003b1037221 */ /* 0x001fe20000010000 */
[----:B------:R-:W-:Y:S01]  /*cd70*/  FMUL.FTZ R43, R43, R13 ;  /* 0x0000000d2b2b7220 */ /* 0x000fe20000410000 */
[----:B------:R-:W0:Y:S01]  /*cd80*/  MUFU.EX2 R155, R155 ;  /* 0x0000009b009b7308 */ /* 0x000e220000000800 */
[----:B--2---:R-:W-:Y:S01]  /*cd90*/  F2FP.BF16.F32.PACK_AB R154, R153, R21 ;  /* 0x00000015999a723e */ /* 0x004fe200000010ff */
[----:B---3--:R-:W-:Y:S01]  /*cda0*/  FADD.FTZ R3, R180, R3 ;  /* 0x00000003b4037221 */ /* 0x008fe20000010000 */
[-C--:B------:R-:W-:Y:S01]  /*cdb0*/  FMUL.FTZ R46, R46, R13.reuse ;  /* 0x0000000d2e2e7220 */ /* 0x080fe20000410000 */
[-C--:B------:R-:W-:Y:S01]  /*cdc0*/  FMUL.FTZ R47, R47, R13.reuse ;  /* 0x0000000d2f2f7220 */ /* 0x080fe20000410000 */
[-C--:B------:R-:W-:Y:S01]  /*cdd0*/  FMUL.FTZ R50, R50, R13.reuse ;  /* 0x0000000d32327220 */ /* 0x080fe20000410000 */
[C---:B-1----:R-:W-:Y:S01]  /*cde0*/  FADD.FTZ R3, R166.reuse, R3 ;  /* 0x00000003a6037221 */ /* 0x042fe20000010000 */
[----:B------:R-:W-:Y:S01]  /*cdf0*/  F2FP.BF16.F32.PACK_AB R166, R166, R180 ;  /* 0x000000b4a6a6723e */ /* 0x000fe200000010ff */
[----:B------:R-:W1:Y:S01]  /*ce00*/  MUFU.EX2 R158, R158 ;  /* 0x0000009e009e7308 */ /* 0x000e620000000800 */
[----:B----4-:R-:W-:Y:S01]  /*ce10*/  FFMA.FTZ R10, R13, R10, R181 ;  /* 0x0000000a0d0a7223 */ /* 0x010fe200000100b5 */
[-C--:B------:R-:W-:Y:S01]  /*ce20*/  FMUL.FTZ R51, R51, R13.reuse ;  /* 0x0000000d33337220 */ /* 0x080fe20000410000 */
[-C--:B------:R-:W-:Y:S01]  /*ce30*/  FMUL.FTZ R54, R54, R13.reuse ;  /* 0x0000000d36367220 */ /* 0x080fe20000410000 */
[-C--:B------:R-:W-:Y:S01]  /*ce40*/  FMUL.FTZ R55, R55, R13.reuse ;  /* 0x0000000d37377220 */ /* 0x080fe20000410000 */
[-C--:B------:R-:W-:Y:S01]  /*ce50*/  FMUL.FTZ R58, R58, R13.reuse ;  /* 0x0000000d3a3a7220 */ /* 0x080fe20000410000 */
[-C--:B------:R-:W-:Y:S01]  /*ce60*/  FMUL.FTZ R59, R59, R13.reuse ;  /* 0x0000000d3b3b7220 */ /* 0x080fe20000410000 */
[----:B------:R-:W-:Y:S01]  /*ce70*/  FMUL.FTZ R62, R62, R13 ;  /* 0x0000000d3e3e7220 */ /* 0x000fe20000410000 */
[----:B------:R-:W2:Y:S01]  /*ce80*/  MUFU.EX2 R159, R159 ;  /* 0x0000009f009f7308 */ /* 0x000ea20000000800 */
        /* <DEDUP_REMOVED lines=18> */
[----:B------:R-:W-:Y:S01]  /*cfb0*/  BAR.SYNC.DEFER_BLOCKING 0xf, 0x100 ;  /* 0x03c4000000007b1d */ /* 0x000fe20000010000 */
[----:B------:R-:W-:Y:S01]  /*cfc0*/  F2FP.BF16.F32.PACK_AB R158, R161, R160 ;  /* 0x000000a0a19e723e */ /* 0x000fe200000010ff */
[-C--:B------:R-:W-:Y:S01]  /*cfd0*/  FMUL.FTZ R86, R86, R13.reuse ;  /* 0x0000000d56567220 */ /* 0x080fe20000410000 */
[----:B------:R-:W-:Y:S01]  /*cfe0*/  F2FP.BF16.F32.PACK_AB R160, R165, R164 ;  /* 0x000000a4a5a0723e */ /* 0x000fe200000010ff */
[-C--:B------:R-:W-:Y:S01]  /*cff0*/  FMUL.FTZ R87, R87, R13.reuse ;  /* 0x0000000d57577220 */ /* 0x080fe20000410000 */
[----:B------:R-:W-:Y:S01]  /*d000*/  F2FP.BF16.F32.PACK_AB R164, R177, R176 ;  /* 0x000000b0b1a4723e */ /* 0x000fe200000010ff */
        /* <DEDUP_REMOVED lines=9> */
[C---:B-1----:R-:W-:Y:S01]  /*d0a0*/  FADD.FTZ R10, R163.reuse, R10 ;  /* 0x0000000aa30a7221 */ /* 0x042fe20000010000 */
[----:B------:R-:W-:Y:S01]  /*d0b0*/  F2FP.BF16.F32.PACK_AB R157, R163, R162 ;  /* 0x000000a2a39d723e */ /* 0x000fe200000010ff */
[-C--:B------:R-:W-:Y:S01]  /*d0c0*/  FMUL.FTZ R102, R102, R13.reuse ;  /* 0x0000000d66667220 */ /* 0x080fe20000410000 */
[----:B------:R-:W-:Y:S01]  /*d0d0*/  F2FP.BF16.F32.PACK_AB R162, R173, R172 ;  /* 0x000000acada2723e */ /* 0x000fe200000010ff */
[-C--:B------:R-:W-:Y:S01]  /*d0e0*/  FMUL.FTZ R103, R103, R13.reuse ;  /* 0x0000000d67677220 */ /* 0x080fe20000410000 */
[-C--:B------:R-:W-:Y:S01]  /*d0f0*/  FMUL.FTZ R106, R106, R13.reuse ;  /* 0x0000000d6a6a7220 */ /* 0x080fe20000410000 */
[-C--:B------:R-:W-:Y:S01]  /*d100*/  FMUL.FTZ R107, R107, R13.reuse ;  /* 0x0000000d6b6b7220 */ /* 0x080fe20000410000 */
[----:B------:R-:W1:Y:S01]  /*d110*/  MUFU.EX2 R218, R218 ;  /* 0x000000da00da7308 */ /* 0x000e620000000800 */
[----:B--2---:R-:W-:Y:S01]  /*d120*/  FADD.FTZ R10, R219, R10 ;  /* 0x0000000adb0a7221 */ /* 0x004fe20000010000 */
[----:B------:R2:W-:Y:S01]  /*d130*/  STSM.16.M88.4 [R199+0x26800], R152 ;  /* 0x02680098c7007844 */ /* 0x0005e20000000200 */
        /* <DEDUP_REMOVED lines=12> */
[----:B------:R2:W-:Y:S01]  /*d200*/  STSM.16.M88.4 [R200], R156 ;  /* 0x0000009cc8007844 */ /* 0x0005e20000000200 */
        /* <DEDUP_REMOVED lines=11> */
[-C--:B------:R-:W-:Y:S01]  /*d2c0*/  FMUL.FTZ R139, R139, R13.reuse ;  /* 0x0000000d8b8b7220 */ /* 0x080fe20000410000 */
[-C--:B------:R-:W-:Y:S01]  /*d2d0*/  FMUL.FTZ R142, R142, R13.reuse ;  /* 0x0000000d8e8e7220 */ /* 0x080fe20000410000 */
[-C--:B------:R-:W-:Y:S01]  /*d2e0*/  FMUL.FTZ R143, R143, R13.reuse ;  /* 0x0000000d8f8f7220 */ /* 0x080fe20000410000 */
[-C--:B------:R-:W-:Y:S01]  /*d2f0*/  FMUL.FTZ R146, R146, R13.reuse ;  /* 0x0000000d92927220 */ /* 0x080fe20000410000 */
[-C--:B------:R-:W-:Y:S01]  /*d300*/  FMUL.FTZ R147, R147, R13.reuse ;  /* 0x0000000d93937220 */ /* 0x080fe20000410000 */
[----:B------:R-:W3:Y:S01]  /*d310*/  MUFU.EX2 R178, R178 ;  /* 0x000000b200b27308 */ /* 0x000ee20000000800 */
[----:B0-----:R-:W-:Y:S01]  /*d320*/  FADD.FTZ R10, R174, R10 ;  /* 0x0000000aae0a7221 */ /* 0x001fe20000010000 */
[-C--:B------:R-:W-:Y:S01]  /*d330*/  FMUL.FTZ R150, R150, R13.reuse ;  /* 0x0000000d96967220 */ /* 0x080fe20000410000 */
[----:B------:R-:W-:-:S05]  /*d340*/  FMUL.FTZ R151, R151, R13 ;  /* 0x0000000d97977220 */ /* 0x000fca0000410000 */
[----:B------:R-:W0:Y:S01]  /*d350*/  MUFU.EX2 R179, R179 ;  /* 0x000000b300b37308 */ /* 0x000e220000000800 */
[C---:B-1----:R-:W-:Y:S01]  /*d360*/  FADD.FTZ R10, R175.reuse, R10 ;  /* 0x0000000aaf0a7221 */ /* 0x042fe20000010000 */
[----:B------:R-:W-:-:S05]  /*d370*/  F2FP.BF16.F32.PACK_AB R163, R175, R174 ;  /* 0x000000aeafa3723e */ /* 0x000fca00000010ff */
[----:B------:R2:W-:Y:S01]  /*d380*/  STSM.16.M88.4 [R202], R160 ;  /* 0x000000a0ca007844 */ /* 0x0005e20000000200 */
[----:B------:R-:W1:Y:S01]  /*d390*/  MUFU.EX2 R167, R182 ;  /* 0x000000b600a77308 */ /* 0x000e620000000800 */
[----:B---3--:R-:W-:-:S07]  /*d3a0*/  FADD.FTZ R10, R178, R10 ;  /* 0x0000000ab20a7221 */ /* 0x008fce0000010000 */
[----:B------:R-:W3:Y:S01]  /*d3b0*/  MUFU.EX2 R183, R183 ;  /* 0x000000b700b77308 */ /* 0x000ee20000000800 */
[C---:B0-----:R-:W-:Y:S01]  /*d3c0*/  FADD.FTZ R10, R179.reuse, R10 ;  /* 0x0000000ab30a7221 */ /* 0x041fe20000010000 */
[----:B------:R-:W-:-:S03]  /*d3d0*/  F2FP.BF16.F32.PACK_AB R165, R179, R178 ;  /* 0x000000b2b3a5723e */ /* 0x000fc600000010ff */
[----:B-1----:R-:W-:Y:S01]  /*d3e0*/  FADD.FTZ R10, R167, R10 ;  /* 0x0000000aa70a7221 */ /* 0x002fe20000010000 */
[----:B---3--:R-:W-:-:S03]  /*d3f0*/  F2FP.BF16.F32.PACK_AB R167, R183, R167 ;  /* 0x000000a7b7a7723e */ /* 0x008fc600000010ff */
[----:B------:R-:W-:Y:S02]  /*d400*/  FADD.FTZ R10, R183, R10 ;  /* 0x0000000ab70a7221 */ /* 0x000fe40000010000 */
[----:B------:R2:W-:Y:S01]  /*d410*/  STSM.16.M88.4 [R201], R164 ;  /* 0x000000a4c9007844 */ /* 0x0005e20000000200 */
[----:B------:R-:W-:Y:S05]  /*d420*/  @!P0 BRA `(.L_x_705) ;  /* 0x0000000000048947 */ /* 0x000fea0003800000 */
[----:B------:R-:W-:Y:S01]  /*d430*/  BPT.TRAP 0x1 ;  /* 0x000000040000795c */ /* 0x000fe20000300000 */
.L_x_705:
[----:B------:R0:W1:Y:S01]  /*d440*/  SYNCS.PHASECHK.TRANS64.TRYWAIT P2, [R14+URZ+0x28c50], R12 ;  /* 0x028c500c0e0075a7 */ /* 0x000062000804017f */
[----:B------:R-:W-:Y:S05]  /*d450*/  @!P0 BRA `(.L_x_706) ;  /* 0x0000000000048947 */ /* 0x000fea0003800000 */
[----:B------:R-:W-:Y:S01]  /*d460*/  BPT.TRAP 0x1 ;  /* 0x000000040000795c */ /* 0x000fe20000300000 */
.L_x_706:
[----:B------:R-:W-:Y:S04]  /*d470*/  BSSY B1, `(.L_x_707) ;  /* 0x0000004000017945 */ /* 0x000fe80003800000 */
[----:B-1----:R-:W-:Y:S05]  /*d480*/  @P2 BRA `(.L_x_708) ;  /* 0x0000000000082947 */ /* 0x002fea0003800000 */
[----:B------:R-:W1:Y:S02]  /*d490*/  SYNCS.PHASECHK.TRANS64.TRYWAIT P2, [R14+URZ+0x28c50], R12 ;  /* 0x028c500c0e0075a7 */ /* 0x000e64000804017f */
[----:B-1----:R-:W-:Y:S05]  /*d4a0*/  @!P2 BRA `(.L_x_709) ;  /* 0x000000e00070a947 */ /* 0x002fea0003800000 */
.L_x_708:
[----:B------:R-:W-:Y:S05]  /*d4b0*/  BSYNC B1 ;  /* 0x0000000000017941 */ /* 0x000fea0003800000 */
.L_x_707:
[----:B01----:R-:W-:Y:S01]  /*d4c0*/  IMAD R12, R19, 0x1000, R11 ;  /* 0x00001000130c7824 */ /* 0x003fe200078e020b */
[----:B------:R-:W-:Y:S01]  /*d4d0*/  WARPGROUP.ARRIVE ;  /* 0x00000000000079c5 */ /* 0x000fe20000000000 */
[----:B------:R-:W-:Y:S02]  /*d4e0*/  IMAD.MOV.U32 R13, RZ, RZ, 0x40000040 ;  /* 0x40000040ff0d7424 */ /* 0x000fe400078e00ff */
[C---:B------:R-:W-:Y:S01]  /*d4f0*/  VIADD R20, R12.reuse, 0x80 ;  /* 0x000000800c147836 */ /* 0x040fe20000000000 */
[----:B------:R-:W-:Y:S01]  /*d500*/  R2UR UR6, R12 ;  /* 0x000000000c0672ca */ /* 0x000fe200000e0000 */
[----:B------:R-:W-:Y:S01]  /*d510*/  IMAD.MOV.U32 R21, RZ, RZ, 0x40000040 ;  /* 0x40000040ff157424 */ /* 0x000fe200078e00ff */
[----:B------:R-:W-:Y:S01]  /*d520*/  R2UR UR7, R13 ;  /* 0x000000000d0772ca */ /* 0x000fe200000e0000 */
[----:B------:R-:W-:-:S12]  /*d530*/  IMAD.MOV.U32 R13, RZ, RZ, 0x40000040 ;  /* 0x40000040ff0d7424 */ /* 0x000fd800078e00ff */
[----:B------:R-:W-:Y:S01]  /*d540*/  HGMMA.64x256x16.F32.BF16 R24, R152, gdesc[UR4].tnspB, R24, gsb0 ;  /* 0x43e0000498187df0 */ /* 0x000fe20008001818 */
[----:B------:R-:W-:Y:S01]  /*d550*/  R2UR UR6, R20 ;  /* 0x00000000140672ca */ /* 0x000fe200000e0000 */
[C---:B------:R-:W-:Y:S01]  /*d560*/  VIADD R20, R12.reuse, 0x100 ;  /* 0x000001000c147836 */ /* 0x040fe20000000000 */
[----:B------:R-:W-:Y:S01]  /*d570*/  R2UR UR7, R21 ;  /* 0x00000000150772ca */ /* 0x000fe200000e0000 */
[----:B------:R-:W-:Y:S02]  /*d580*/  IMAD.MOV.U32 R21, RZ, RZ, 0x40000040 ;  /* 0x40000040ff157424 */ /* 0x000fe400078e00ff */
[----:B------:R-:W-:Y:S01]  /*d590*/  VIADD R12, R12, 0x180 ;  /* 0x000001800c0c7836 */ /* 0x000fe20000000000 */
[----:B------:R-:W-:Y:S02]  /*d5a0*/  WARPGROUP.DEPBAR.LE gsb0, 0x0 ;  /* 0x00008000000079c5 */ /* 0x000fe40000010000 */
[----:B------:R-:W-:-:S15]  /*d5b0*/  WARPGROUP.ARRIVE ;  /* 0x00000000000079c5 */ /* 0x000fde0000000000 */
[----:B------:R-:W-:-:S04]  /*d5c0*/  NOP ;  /* 0x0000000000007918 */ /* 0x000fc80000000000 */
[----:B------:R-:W-:Y:S01]  /*d5d0*/  HGMMA.64x256x16.F32.BF16 R24, R156, gdesc[UR4].tnspB, R24, gsb0 ;  /* 0x43e000049c187df0 */ /* 0x000fe20008001818 */
[----:B------:R-:W-:Y:S02]  /*d5e0*/  R2UR UR6, R20 ;  /* 0x00000000140672ca */ /* 0x000fe400000e0000 */
[----:B------:R-:W-:Y:S01]  /*d5f0*/  R2UR UR7, R21 ;  /* 0x00000000150772ca */ /* 0x000fe200000e0000 */
[----:B------:R-:W-:Y:S02]  /*d600*/  WARPGROUP.DEPBAR.LE gsb0, 0x0 ;  /* 0x00008000000079c5 */ /* 0x000fe40000010000 */
[----:B------:R-:W-:-:S15]  /*d610*/  WARPGROUP.ARRIVE ;  /* 0x00000000000079c5 */ /* 0x000fde0000000000 */
[----:B------:R-:W-:-:S07]  /*d620*/  NOP ;  /* 0x0000000000007918 */ /* 0x000fce0000000000 */
[----:B------:R-:W-:Y:S01]  /*d630*/  HGMMA.64x256x16.F32.BF16 R24, R160, gdesc[UR4].tnspB, R24, gsb0 ;  /* 0x43e00004a0187df0 */ /* 0x000fe20008001818 */
[----:B------:R-:W-:Y:S02]  /*d640*/  R2UR UR6, R12 ;  /* 0x000000000c0672ca */ /* 0x000fe400000e0000 */
[----:B------:R-:W-:Y:S01]  /*d650*/  R2UR UR7, R13 ;  /* 0x000000000d0772ca */ /* 0x000fe200000e0000 */
        /* <DEDUP_REMOVED lines=13> */
[----:B------:R-:W-:Y:S05]  /*d730*/  @!P0 BRA `(.L_x_710) ;  /* 0x0000000000048947 */ /* 0x000fea0003800000 */
[----:B------:R-:W-:Y:S01]  /*d740*/  BPT.TRAP 0x1 ;  /* 0x000000040000795c */ /* 0x000fe20000300000 */
.L_x_710:
[----:B------:R-:W-:Y:S02]  /*d750*/  VIADD R14, R14, 0x28c60 ;  /* 0x00028c600e0e7836 */ /* 0x000fe40000000000 */
[----:B------:R-:W-:Y:S02]  /*d760*/  IMAD.MOV.U32 R13, RZ, RZ, R170 ;  /* 0x000000ffff0d7224 */ /* 0x000fe400078e00aa */
[----:B------:R-:W-:Y:S01]  /*d770*/  IMAD.MOV.U32 R218, RZ, RZ, R169 ;  /* 0x000000ffffda7224 */ /* 0x000fe200078e00a9 */
[----:B------:R-:W-:Y:S01]  /*d780*/  PRMT R14, R190, 0x654, R14 ;  /* 0x00000654be0e7816 */ /* 0x000fe2000000000e */
[----:B------:R-:W-:-:S03]  /*d790*/  IMAD.MOV.U32 R217, RZ, RZ, R19 ;  /* 0x000000ffffd97224 */ /* 0x000fc600078e0013 */
[----:B------:R3:W-:Y:S01]  /*d7a0*/  SYNCS.ARRIVE.TRANS64.RED.A1T0 RZ, [R14+URZ], RZ ;  /* 0x000000ff0eff79a7 */ /* 0x0007e2000810043f */
[----:B------:R-:W-:Y:S05]  /*d7b0*/  @P1 BRA `(.L_x_711) ;  /* 0xffffffe000681947 */ /* 0x000fea000383ffff */
.L_x_698:
[----:B------:R-:W-:Y:S05]  /*d7c0*/  BSYNC B0 ;  /* 0x0000000000007941 */ /* 0x000fea0003800000 */
.L_x_697:
[----:B-1----:R-:W4:Y:S01]  /*d7d0*/  LDL.LU R12, [R1+0x3c] ;  /* 0x00003c00010c7983 */ /* 0x002f220000300800 */
[----:B------:R-:W-:Y:S02]  /*d7e0*/  IMAD.MOV.U32 R21, RZ, RZ, -0x800000 ;  /* 0xff800000ff157424 */ /* 0x000fe400078e00ff */
[----:B------:R-:W-:Y:S01]  /*d7f0*/  IMAD.MOV.U32 R20, RZ, RZ, -0x800000 ;  /* 0xff800000ff147424 */ /* 0x000fe200078e00ff */
[----:B------:R-:W1:Y:S02]  /*d800*/  SHFL.BFLY PT, R0, R3, 0x2, 0x1f ;  /* 0x0c401f0003007f89 */ /* 0x000e6400000e0000 */
[----:B-1----:R-:W-:-:S05]  /*d810*/  FADD.FTZ R0, R0, R3 ;  /* 0x0000000300007221 */ /* 0x002fca0000010000 */
[----:B------:R-:W1:Y:S02]  /*d820*/  SHFL.BFLY PT, R3, R0, 0x1, 0x1f ;  /* 0x0c201f0000037f89 */ /* 0x000e6400000e0000 */
[----:B-1----:R-:W-:Y:S01]  /*d830*/  FADD.FTZ R0, R0, R3 ;  /* 0x0000000300007221 */ /* 0x002fe20000010000 */
[----:B------:R-:W-:Y:S01]  /*d840*/  IMAD.MOV.U32 R3, RZ, RZ, RZ ;  /* 0x000000ffff037224 */ /* 0x000fe200078e00ff */
[----:B------:R-:W-:Y:S08]  /*d850*/  BAR.ARV 0x8, 0x100 ;  /* 0x0204000000007b1d */ /* 0x000ff00000002000 */
[----:B------:R-:W-:Y:S01]  /*d860*/  BAR.SYNC.DEFER_BLOCKING 0xf, 0x100 ;  /* 0x03c4000000007b1d */ /* 0x000fe20000010000 */
[----:B------:R-:W-:-:S13]  /*d870*/  FSETP.NE.FTZ.AND P0, PT, R0, RZ, PT ;  /* 0x000000ff0000720b */ /* 0x000fda0003f15000 */
[----:B------:R-:W1:Y:S01]  /*d880*/  @P0 MUFU.RCP R3, R0 ;  /* 0x0000000000030308 */ /* 0x000e620000001000 */
[----:B------:R-:W-:-:S07]  /*d890*/  @P0 FMUL.FTZ R4, R168, 0.69314718246459960938 ;  /* 0x3f317218a8040820 */ /* 0x000fce0000410000 */
[----:B------:R-:W5:Y:S01]  /*d8a0*/  @P0 MUFU.LG2 R0, R0 ;  /* 0x0000000000000308 */ /* 0x000f620000000c00 */
        /* <DEDUP_REMOVED lines=8> */
[----:B-----5:R-:W-:Y:S01]  /*d930*/  @P0 FMUL.FTZ R0, R0, 0.69314718246459960938 ;  /* 0x3f31721800000820 */ /* 0x020fe20000410000 */
[-C--:B------:R-:W-:Y:S01]  /*d940*/  FMUL.FTZ R40, R40, R3.reuse ;  /* 0x0000000328287220 */ /* 0x080fe20000410000 */
[-C--:B------:R-:W-:Y:S01]  /*d950*/  FMUL.FTZ R41, R41, R3.reuse ;  /* 0x0000000329297220 */ /* 0x080fe20000410000 */
[----:B------:R-:W-:Y:S01]  /*d960*/  FMUL.FTZ R44, R44, R3 ;  /* 0x000000032c2c7220 */ /* 0x000fe20000410000 */
[----:B------:R-:W-:Y:S01]  /*d970*/  @P0 FFMA.FTZ R21, R4, R169, R0 ;  /* 0x000000a904150223 */ /* 0x000fe20000010000 */
[-C--:B------:R-:W-:Y:S01]  /*d980*/  FMUL.FTZ R45, R45, R3.reuse ;  /* 0x000000032d2d7220 */ /* 0x080fe20000410000 */
[----:B------:R-:W1:Y:S01]  /*d990*/  SHFL.BFLY PT, R0, R10, 0x2, 0x1f ;  /* 0x0c401f000a007f89 */ /* 0x000e6200000e0000 */
        /* <DEDUP_REMOVED lines=23> */
[----:B-1----:R-:W-:Y:S01]  /*db10*/  FADD.FTZ R0, R0, R10 ;  /* 0x0000000a00007221 */ /* 0x002fe20000010000 */
[-C--:B------:R-:W-:Y:S01]  /*db20*/  FMUL.FTZ R93, R93, R3.reuse ;  /* 0x000000035d5d7220 */ /* 0x080fe20000410000 */
[-C--:B------:R-:W-:Y:S01]  /*db30*/  FMUL.FTZ R96, R96, R3.reuse ;  /* 0x0000000360607220 */ /* 0x080fe20000410000 */
[-C--:B------:R-:W-:Y:S01]  /*db40*/  FMUL.FTZ R97, R97, R3.reuse ;  /* 0x0000000361617220 */ /* 0x080fe20000410000 */
        /* <DEDUP_REMOVED lines=25> */
[----:B-1----:R-:W-:Y:S01]  /*dce0*/  FADD.FTZ R4, R0, R4 ;  /* 0x0000000400047221 */ /* 0x002fe20000010000 */
[----:B------:R-:W-:-:S02]  /*dcf0*/  IMAD.MOV.U32 R0, RZ, RZ, RZ ;  /* 0x000000ffff007224 */ /* 0x000fc400078e00ff */
[-C--:B------:R-:W-:Y:S01]  /*dd00*/  FMUL.FTZ R148, R148, R3.reuse ;  /* 0x0000000394947220 */ /* 0x080fe20000410000 */
[----:B------:R-:W-:Y:S01]  /*dd10*/  FMUL.FTZ R149, R149, R3 ;  /* 0x0000000395957220 */ /* 0x000fe20000410000 */
        /* <DEDUP_REMOVED lines=17> */
[----:B------:R-:W-:Y:S01]  /*de30*/  ISETP.NE.AND P0, PT, R197, RZ, PT ;  /* 0x000000ffc500720c */ /* 0x000fe20003f05270 */
        /* <DEDUP_REMOVED lines=12> */
[----:B------:R-:W-:-:S02]  /*df00*/  @!P0 IMAD R4, R19, 0x40, R195 ;  /* 0x0000004013048824 */ /* 0x000fc400078e02c3 */
[-C--:B------:R-:W-:Y:S01]  /*df10*/  FMUL.FTZ R71, R71, R0.reuse ;  /* 0x0000000047477220 */ /* 0x080fe20000410000 */
[----:B------:R-:W-:Y:S02]  /*df20*/  VIADD R19, R19, 0x1 ;  /* 0x0000000113137836 */ /* 0x000fe40000000000 */
[-C--:B------:R-:W-:Y:S01]  /*df30*/  FMUL.FTZ R74, R74, R0.reuse ;  /* 0x000000004a4a7220 */ /* 0x080fe20000410000 */
[----:B------:R-:W-:Y:S02]  /*df40*/  @!P0 IMAD R4, R4, 0x4, R2 ;  /* 0x0000000404048824 */ /* 0x000fe400078e0202 */
[-C--:B------:R-:W-:Y:S01]  /*df50*/  FMUL.FTZ R75, R75, R0.reuse ;  /* 0x000000004b4b7220 */ /* 0x080fe20000410000 */
[-C--:B------:R-:W-:Y:S01]  /*df60*/  FMUL.FTZ R78, R78, R0.reuse ;  /* 0x000000004e4e7220 */ /* 0x080fe20000410000 */
[----:B------:R-:W-:Y:S01]  /*df70*/  ISETP.NE.AND P1, PT, R19, 0x2, PT ;  /* 0x000000021300780c */ /* 0x000fe20003f25270 */
[-C--:B------:R-:W-:Y:S01]  /*df80*/  FMUL.FTZ R79, R79, R0.reuse ;  /* 0x000000004f4f7220 */ /* 0x080fe20000410000 */
[----:B------:R-:W-:Y:S01]  /*df90*/  @!P0 STS [R4+0x28800], R3 ;  /* 0x0288000304008388 */ /* 0x000fe20000000800 */
[-C--:B------:R-:W-:Y:S01]  /*dfa0*/  FMUL.FTZ R82, R82, R0.reuse ;  /* 0x0000000052527220 */ /* 0x080fe20000410000 */
[-C--:B------:R-:W-:Y:S01]  /*dfb0*/  FMUL.FTZ R83, R83, R0.reuse ;  /* 0x0000000053537220 */ /* 0x080fe20000410000 */
[-C--:B------:R-:W-:Y:S01]  /*dfc0*/  FMUL.FTZ R86, R86, R0.reuse ;  /* 0x0000000056567220 */ /* 0x080fe20000410000 */
[----:B------:R1:W-:Y:S01]  /*dfd0*/  @!P0 STS [R4+0x28820], R0 ;  /* 0x0288200004008388 */ /* 0x0003e20000000800 */
        /* <DEDUP_REMOVED lines=33> */
[----:B-1----:R-:W-:Y:S01]  /*e1f0*/  SEL R0, RZ, 0x1, P1 ;  /* 0x00000001ff007807 */ /* 0x002fe20000800000 */
[----:B------:R-:W-:Y:S06]  /*e200*/  BAR.ARV 0xe, 0x100 ;  /* 0x0384000000007b1d */ /* 0x000fec0000002000 */
[----:B------:R-:W-:-:S02]  /*e210*/  PLOP3.LUT P0, PT, PT, PT, PT, 0x8, 0x0 ;  /* 0x000000000000781c */ /* 0x000fc40003f0e170 */
[----:B------:R-:W-:Y:S02]  /*e220*/  LOP3.LUT R185, R185, R0, RZ, 0x3c, !PT ;  /* 0x00000000b9b97212 */ /* 0x000fe400078e3cff */
[----:B------:R-:W-:Y:S01]  /*e230*/  SEL R19, R19, RZ, P1 ;  /* 0x000000ff13137207 */ /* 0x000fe20000800000 */
[----:B----4-:R-:W-:-:S05]  /*e240*/  VIADD R12, R12, 0x1 ;  /* 0x000000010c0c7836 */ /* 0x010fca0000000000 */
[----:B------:R1:W-:Y:S03]  /*e250*/  STL [R1+0x3c], R12 ;  /* 0x00003c0c01007387 */ /* 0x0003e60000100800 */
.L_x_640:
[----:B------:R-:W-:Y:S05]  /*e260*/  BSYNC B7 ;  /* 0x0000000000077941 */ /* 0x000fea0003800000 */
.L_x_636:
[----:B------:R-:W4:Y:S08]  /*e270*/  S2UR UR4, SR_CgaCtaId ;  /* 0x00000000000479c3 */ /* 0x000f300000008800 */
[----:B------:R-:W-:Y:S01]  /*e280*/  BAR.SYNC.DEFER_BLOCKING 0x5, 0x180 ;  /* 0x0146000000007b1d */ /* 0x000fe20000010000 */
[----:B------:R-:W-:-:S05]  /*e290*/  MOV R2, 0x400 ;  /* 0x0000040000027802 */ /* 0x000fca0000000f00 */
[----:B------:R-:W-:Y:S01]  /*e2a0*/  BSSY B0, `(.L_x_712) ;  /* 0x0000505000007945 */ /* 0x000fe20003800000 */
[----:B----4-:R-:W-:-:S05]  /*e2b0*/  IMAD.U32 R190, RZ, RZ, UR4 ;  /* 0x00000004ffbe7e24 */ /* 0x010fca000f8e00ff */
[----:B------:R-:W-:-:S05]  /*e2c0*/  LEA R2, R190, R2, 0x18 ;  /* 0x00000002be027211 */ /* 0x000fca00078ec0ff */
[----:B0-2--5:R0:W2:Y:S01]  /*e2d0*/  LDS.128 R152, [R2+0x28cd0] ;  /* 0x028cd00002987984 */ /* 0x0250a20000000c00 */
[----:B------:R-:W-:Y:S06]  /*e2e0*/  BAR.ARV 0x4, 0x180 ;  /* 0x0106000000007b1d */ /* 0x000fec0000002000 */
[----:B------:R-:W-:Y:S05]  /*e2f0*/  @P0 BRA `(.L_x_713) ;  /* 0x0000003c00e40947 */ /* 0x000fea0003800000 */
[----:B------:R-:W4:Y:S01]  /*e300*/  LDL R3, [R1+0x58] ;  /* 0x0000580001037983 */ /* 0x000f220000100800 */
[----:B------:R-:W1:Y:S01]  /*e310*/  S2R R0, SR_SWINHI ;  /* 0x0000000000007919 */ /* 0x000e620000002f00 */
[----:B------:R-:W-:Y:S01]  /*e320*/  F2FP.BF16.F32.PACK_AB R6, R29, R28 ;  /* 0x0000001c1d06723e */ /* 0x000fe200000010ff */
[----:B------:R-:W-:Y:S01]  /*e330*/  ULDC.64 UR6, c[0x0][0xc00] ;  /* 0x0003000000067ab9 */ /* 0x000fe20000000a00 */
[----:B------:R-:W-:Y:S01]  /*e340*/  F2FP.BF16.F32.PACK_AB R7, R31, R30 ;  /* 0x0000001e1f07723e */ /* 0x000fe200000010ff */
[----:B------:R-:W4:Y:S01]  /*e350*/  LDL.LU R156, [R1+0x20] ;  /* 0x00002000019c7983 */ /* 0x000f220000300800 */
[----:B------:R-:W-:Y:S01]  /*e360*/  F2FP.BF16.F32.PACK_AB R8, R33, R32 ;  /* 0x000000202108723e */ /* 0x000fe200000010ff */
[----:B------:R-:W-:Y:S01]  /*e370*/  ULDC.64 UR4, c[0x0][0xc08] ;  /* 0x0003020000047ab9 */ /* 0x000fe20000000a00 */
[----:B------:R-:W-:Y:S01]  /*e380*/  F2FP.BF16.F32.PACK_AB R9, R35, R34 ;  /* 0x000000222309723e */ /* 0x000fe200000010ff */
[----:B--2---:R-:W2:Y:S01]  /*e390*/  LDL.LU R152, [R1+0x24] ;  /* 0x0000240001987983 */ /* 0x004ea20000300800 */
[----:B---3--:R-:W-:-:S02]  /*e3a0*/  MOV R14, R2 ;  /* 0x00000002000e7202 */ /* 0x008fc40000000f00 */
[----:B-1----:R-:W-:Y:S02]  /*e3b0*/  MOV R15, R0 ;  /* 0x00000000000f7202 */ /* 0x002fe40000000f00 */
[----:B------:R-:W-:Y:S02]  /*e3c0*/  F2FP.BF16.F32.PACK_AB R10, R37, R36 ;  /* 0x00000024250a723e */ /* 0x000fe400000010ff */
[----:B------:R-:W-:Y:S01]  /*e3d0*/  F2FP.BF16.F32.PACK_AB R11, R39, R38 ;  /* 0x00000026270b723e */ /* 0x000fe200000010ff */
[----:B------:R-:W-:Y:S01]  /*e3e0*/  BAR.SYNC.DEFER_BLOCKING 0x1, 0x100 ;  /* 0x0044000000007b1d */ /* 0x000fe20000010000 */
[----:B----4-:R-:W-:-:S03]  /*e3f0*/  IMAD.WIDE R12, R3, 0x2, R14 ;  /* 0x00000002030c7825 */ /* 0x010fc600078e020e */
[----:B------:R-:W-:Y:S01]  /*e400*/  LOP3.LUT R0, R12, 0x380, RZ, 0xc0, !PT ;  /* 0x000003800c007812 */ /* 0x000fe200078ec0ff */
[----:B------:R-:W-:-:S03]  /*e410*/  IMAD.MOV.U32 R5, RZ, RZ, R13 ;  /* 0x000000ffff057224 */ /* 0x000fc600078e000d */
[----:B------:R-:W-:-:S04]  /*e420*/  SHF.R.U64 R0, R0, 0x3, RZ ;  /* 0x0000000300007819 */ /* 0x000fc800000012ff */
[----:B------:R-:W-:-:S04]  /*e430*/  LOP3.LUT R4, R0, R12, RZ, 0x3c, !PT ;  /* 0x0000000c00047212 */ /* 0x000fc800078e3cff */
[----:B------:R-:W-:Y:S02]  /*e440*/  MOV R0, R4 ;  /* 0x0000000400007202 */ /* 0x000fe40000000f00 */
[----:B------:R-:W-:Y:S02]  /*e450*/  F2FP.BF16.F32.PACK_AB R4, R25, R24 ;  /* 0x000000181904723e */ /* 0x000fe400000010ff */
[----:B------:R-:W-:-:S05]  /*e460*/  F2FP.BF16.F32.PACK_AB R5, R27, R26 ;  /* 0x0000001a1b05723e */ /* 0x000fca00000010ff */
[----:B------:R1:W-:Y:S02]  /*e470*/  STSM.16.M88.4 [R0], R4 ;  /* 0x0000000400007844 */ /* 0x0003e40000000200 */
[----:B-1----:R-:W-:-:S04]  /*e480*/  IADD3 R4, P0, R12, 0x20, RZ ;  /* 0x000000200c047810 */ /* 0x002fc80007f1e0ff */
[----:B------:R-:W-:Y:S01]  /*e490*/  LOP3.LUT R0, R4, 0x380, RZ, 0xc0, !PT ;  /* 0x0000038004007812 */ /* 0x000fe200078ec0ff */
[----:B------:R-:W-:-:S03]  /*e4a0*/  IMAD.X R5, RZ, RZ, R13, P0 ;  /* 0x000000ffff057224 */ /* 0x000fc600000e060d */
[----:B------:R-:W-:-:S04]  /*e4b0*/  SHF.R.U64 R0, R0, 0x3, RZ ;  /* 0x0000000300007819 */ /* 0x000fc800000012ff */
[----:B------:R-:W-:-:S04]  /*e4c0*/  LOP3.LUT R4, R0, R4, RZ, 0x3c, !PT ;  /* 0x0000000400047212 */ /* 0x000fc800078e3cff */
[----:B------:R-:W-:-:S05]  /*e4d0*/  MOV R4, R4 ;  /* 0x0000000400047202 */ /* 0x000fca0000000f00 */
[----:B------:R1:W-:Y:S02]  /*e4e0*/  STSM.16.M88.4 [R4], R8 ;  /* 0x0000000804007844 */ /* 0x0003e40000000200 */
[----:B-1----:R-:W-:-:S04]  /*e4f0*/  IADD3 R4, P0, R12, 0x40, RZ ;  /* 0x000000400c047810 */ /* 0x002fc80007f1e0ff */
[----:B------:R-:W-:Y:S01]  /*e500*/  LOP3.LUT R0, R4, 0x380, RZ, 0xc0, !PT ;  /* 0x0000038004007812 */ /* 0x000fe200078ec0ff */
[----:B------:R-:W-:-:S03]  /*e510*/  IMAD.X R5, RZ, RZ, R13, P0 ;  /* 0x000000ffff057224 */ /* 0x000fc600000e060d */
[----:B------:R-:W-:-:S04]  /*e520*/  SHF.R.U64 R0, R0, 0x3, RZ ;  /* 0x0000000300007819 */ /* 0x000fc800000012ff */
[----:B------:R-:W-:Y:S02]  /*e530*/  LOP3.LUT R4, R0, R4, RZ, 0x3c, !PT ;  /* 0x0000000400047212 */ /* 0x000fe400078e3cff */
[----:B------:R-:W-:Y:S02]  /*e540*/  F2FP.BF16.F32.PACK_AB R6, R45, R44 ;  /* 0x0000002c2d06723e */ /* 0x000fe400000010ff */
[----:B------:R-:W-:Y:S02]  /*e550*/  MOV R0, R4 ;  /* 0x0000000400007202 */ /* 0x000fe40000000f00 */
[----:B------:R-:W-:Y:S02]  /*e560*/  F2FP.BF16.F32.PACK_AB R4, R41, R40 ;  /* 0x000000282904723e */ /* 0x000fe400000010ff */
[----:B------:R-:W-:Y:S02]  /*e570*/  F2FP.BF16.F32.PACK_AB R5, R43, R42 ;  /* 0x0000002a2b05723e */ /* 0x000fe400000010ff */
[----:B------:R-:W-:-:S05]  /*e580*/  F2FP.BF16.F32.PACK_AB R7, R47, R46 ;  /* 0x0000002e2f07723e */ /* 0x000fca00000010ff */
        /* <DEDUP_REMOVED lines=131> */
[----:B------:R-:W-:-:S02]  /*edc0*/  F2FP.BF16.F32.PACK_AB R7, R143, R142 ;  /* 0x0000008e8f07723e */ /* 0x000fc400000010ff */
[----:B------:R-:W-:-:S03]  /*edd0*/  IADD3 R0, P0, R12, 0x6060, RZ ;  /* 0x000060600c007810 */ /* 0x000fc60007f1e0ff */
[----:B------:R1:W-:Y:S02]  /*ede0*/  STSM.16.M88.4 [R3], R4 ;  /* 0x0000000403007844 */ /* 0x0003e40000000200 */
[----:B------:R-:W-:Y:S01]  /*edf0*/  IMAD.X R13, RZ, RZ, R13, P0 ;  /* 0x000000ffff0d7224 */ /* 0x000fe200000e060d */
[----:B------:R-:W-:Y:S02]  /*ee00*/  F2FP.BF16.F32.PACK_AB R8, R145, R144 ;  /* 0x000000909108723e */ /* 0x000fe400000010ff */
[----:B-1----:R-:W-:-:S04]  /*ee10*/  LOP3.LUT R3, R0, 0x380, RZ, 0xc0, !PT ;  /* 0x0000038000037812 */ /* 0x002fc800078ec0ff */
[----:B------:R-:W-:-:S04]  /*ee20*/  SHF.R.U64 R3, R3, 0x3, RZ ;  /* 0x0000000303037819 */ /* 0x000fc800000012ff */
[----:B------:R-:W-:Y:S02]  /*ee30*/  LOP3.LUT R12, R3, R0, RZ, 0x3c, !PT ;  /* 0x00000000030c7212 */ /* 0x000fe400078e3cff */
[----:B------:R-:W-:Y:S02]  /*ee40*/  IADD3 R6, P0, R156, UR6, RZ ;  /* 0x000000069c067c10 */ /* 0x000fe4000ff1e0ff */
[----:B------:R-:W-:Y:S02]  /*ee50*/  MOV R12, R12 ;  /* 0x0000000c000c7202 */ /* 0x000fe40000000f00 */
[----:B------:R-:W-:Y:S02]  /*ee60*/  F2FP.BF16.F32.PACK_AB R9, R147, R146 ;  /* 0x000000929309723e */ /* 0x000fe400000010ff */
[----:B------:R-:W-:Y:S02]  /*ee70*/  F2FP.BF16.F32.PACK_AB R10, R149, R148 ;  /* 0x00000094950a723e */ /* 0x000fe400000010ff */
[----:B------:R-:W-:-:S02]  /*ee80*/  F2FP.BF16.F32.PACK_AB R11, R151, R150 ;  /* 0x00000096970b723e */ /* 0x000fc400000010ff */
[----:B--2---:R-:W-:Y:S02]  /*ee90*/  IADD3.X R7, R152, UR7, RZ, P0, !PT ;  /* 0x0000000798077c10 */ /* 0x004fe400087fe4ff */
[----:B------:R-:W-:Y:S01]  /*eea0*/  ISETP.NE.U32.AND P0, PT, RZ, UR4, PT ;  /* 0x00000004ff007c0c */ /* 0x000fe2000bf05070 */
[----:B------:R1:W-:Y:S01]  /*eeb0*/  STSM.16.M88.4 [R12], R8 ;  /* 0x000000080c007844 */ /* 0x0003e20000000200 */
[----:B------:R-:W-:Y:S02]  /*eec0*/  BAR.SYNC.DEFER_BLOCKING 0x1, 0x100 ;  /* 0x0044000000007b1d */ /* 0x000fe40000010000 */
[----:B------:R-:W-:Y:S02]  /*eed0*/  ISETP.NE.AND.EX P0, PT, RZ, UR5, PT, P0 ;  /* 0x00000005ff007c0c */ /* 0x000fe4000bf05300 */
[----:B------:R-:W-:-:S04]  /*eee0*/  ISETP.NE.U32.AND P1, PT, RZ, UR6, PT ;  /* 0x00000006ff007c0c */ /* 0x000fc8000bf25070 */
[----:B------:R-:W-:Y:S01]  /*eef0*/  ISETP.NE.AND.EX P1, PT, RZ, UR7, PT, P1 ;  /* 0x00000007ff007c0c */ /* 0x000fe2000bf25310 */
[----:B------:R-:W-:-:S06]  /*ef00*/  IMAD.MOV.U32 R4, RZ, RZ, RZ ;  /* 0x000000ffff047224 */ /* 0x000fcc00078e00ff */
[----:B-1----:R-:W-:Y:S01]  /*ef10*/  @P0 IADD3 R8, P2, R156, UR4, RZ ;  /* 0x000000049c080c10 */ /* 0x002fe2000ff5e0ff */
[----:B------:R-:W-:Y:S02]  /*ef20*/  ULDC UR4, c[0x0][0xa88] ;  /* 0x0002a20000047ab9 */ /* 0x000fe40000000800 */
[----:B------:R-:W-:Y:S01]  /*ef30*/  IMAD.U32 R3, RZ, RZ, UR4 ;  /* 0x00000004ff037e24 */ /* 0x000fe2000f8e00ff */
[----:B------:R-:W-:Y:S02]  /*ef40*/  @P0 IADD3.X R9, R152, UR5, RZ, P2, !PT ;  /* 0x0000000598090c10 */ /* 0x000fe400097fe4ff */
[----:B------:R1:W5:Y:S04]  /*ef50*/  @P1 LDG.E R4, desc[UR42][R6.64] ;  /* 0x0000002a06041981 */ /* 0x000368000c1e1900 */
[----:B------:R1:W5:Y:S01]  /*ef60*/  @P0 LDG.E R3, desc[UR42][R8.64] ;  /* 0x0000002a08030981 */ /* 0x000362000c1e1900 */
[----:B------:R-:W-:Y:S05]  /*ef70*/  @P0 BRA `(.L_x_714) ;  /* 0x0000000000100947 */ /* 0x000fea0003800000 */
[----:B------:R-:W-:Y:S05]  /*ef80*/  @!P1 BRA `(.L_x_714) ;  /* 0x00000000000c9947 */ /* 0x000fea0003800000 */
[----:B-----5:R-:W2:Y:S04]  /*ef90*/  LDG.E R3, desc[UR42][R6.64] ;  /* 0x0000002a06037981 */ /* 0x020ea8000c1e1900 */
[----:B-1----:R-:W2:Y:S02]  /*efa0*/  LDG.E R6, desc[UR42][R6.64+0x4] ;  /* 0x0000042a06067981 */ /* 0x002ea4000c1e1900 */
[----:B--2---:R-:W-:-:S07]  /*efb0*/  IMAD.IADD R3, R6, 0x1, -R3 ;  /* 0x0000000106037824 */ /* 0x004fce00078e0a03 */
.L_x_714:
[----:B------:R-:W2:Y:S01]  /*efc0*/  LDL R0, [R1+0x44] ;  /* 0x0000440001007983 */ /* 0x000ea20000100800 */
[----:B------:R-:W-:-:S03]  /*efd0*/  ULDC UR4, c[0x0][0xad4] ;  /* 0x0002b50000047ab9 */ /* 0x000fc60000000800 */
[----:B------:R-:W3:Y:S04]  /*efe0*/  LDL.LU R5, [R1+0x1c] ;  /* 0x00001c0001057983 */ /* 0x000ee80000300800 */
[----:B------:R4:W5:Y:S04]  /*eff0*/  LDL R159, [R1+0x18] ;  /* 0x00001800019f7983 */ /* 0x0009680000100800 */
[----:B------:R4:W5:Y:S04]  /*f000*/  LDL R158, [R1+0x28] ;  /* 0x00002800019e7983 */ /* 0x0009680000100800 */
[----:B--2---:R-:W2:Y:S01]  /*f010*/  SHFL.IDX PT, R0, R0, RZ, 0x1f ;  /* 0x00001fff00007589 */ /* 0x004ea200000e0000 */
[----:B---3--:R-:W-:-:S02]  /*f020*/  ISETP.NE.AND P1, PT, R5, RZ, PT ;  /* 0x000000ff0500720c */ /* 0x008fc40003f25270 */
[----:B--2---:R-:W-:Y:S02]  /*f030*/  ISETP.NE.AND P0, PT, R0, RZ, PT ;  /* 0x000000ff0000720c */ /* 0x004fe40003f05270 */
[----:B------:R-:W-:Y:S02]  /*f040*/  SEL R0, R5, UR4, P1 ;  /* 0x0000000405007c07 */ /* 0x000fe40008800000 */
[----:B-----5:R-:W-:-:S09]  /*f050*/  SHF.R.S32.HI R5, RZ, 0x1f, R4 ;  /* 0x0000001fff057819 */ /* 0x020fd20000011404 */
[----:B----4-:R-:W-:Y:S05]  /*f060*/  @P0 BRA `(.L_x_715) ;  /* 0x0000000400040947 */ /* 0x010fea0003800000 */
[----:B------:R-:W2:Y:S01]  /*f070*/  LDL.LU R11, [R1+0x40] ;  /* 0x00004000010b7983 */ /* 0x000ea20000300800 */
[----:B------:R-:W-:Y:S01]  /*f080*/  IMAD.MOV.U32 R10, RZ, RZ, 0x9b8 ;  /* 0x000009b8ff0a7424 */ /* 0x000fe200078e00ff */
[----:B------:R-:W-:Y:S01]  /*f090*/  ISETP.GT.AND P1, PT, R0, 0x1, PT ;  /* 0x000000010000780c */ /* 0x000fe20003f24270 */
[----:B------:R-:W3:Y:S01]  /*f0a0*/  LDC R157, c[0x0][0xbe8] ;  /* 0x0002fa00ff9d7b82 */ /* 0x000ee20000000800 */
[----:B------:R-:W4:Y:S04]  /*f0b0*/  LDL R152, [R1+0x50] ;  /* 0x0000500001987983 */ /* 0x000f280000100800 */
[----:B------:R-:W5:Y:S01]  /*f0c0*/  LDL R156, [R1+0x38] ;  /* 0x00003800019c7983 */ /* 0x000f620000100800 */
[----:B------:R-:W-:Y:S02]  /*f0d0*/  SEL R10, R10, 0x978, P1 ;  /* 0x000009780a0a7807 */ /* 0x000fe40000800000 */
[----:B------:R-:W-:Y:S01]  /*f0e0*/  ISETP.NE.U32.AND P0, PT, RZ, UR6, PT ;  /* 0x00000006ff007c0c */ /* 0x000fe2000bf05070 */
[----:B------:R-:W5:Y:S01]  /*f0f0*/  LDL R161, [R1+0x54] ;  /* 0x0000540001a17983 */ /* 0x000f620000100800 */
[----:B-1----:R-:W1:Y:S02]  /*f100*/  LDC.64 R8, c[0x0][R10+0x220] ;  /* 0x000088000a087b82 */ /* 0x002e640000000a00 */
[----:B------:R-:W-:Y:S01]  /*f110*/  ISETP.NE.AND.EX P0, PT, RZ, UR7, PT, P0 ;  /* 0x00000007ff007c0c */ /* 0x000fe2000bf05300 */
[----:B------:R-:W5:Y:S03]  /*f120*/  LDL R160, [R1+0x48] ;  /* 0x0000480001a07983 */ /* 0x000f660000100800 */
[----:B------:R-:W-:-:S02]  /*f130*/  SEL R12, R159, RZ, !P0 ;  /* 0x000000ff9f0c7207 */ /* 0x000fc40004000000 */
[----:B------:R-:W0:Y:S03]  /*f140*/  LDC.64 R6, c[0x0][R10+0x218] ;  /* 0x000086000a067b82 */ /* 0x000e260000000a00 */
[----:B-1----:R-:W-:Y:S01]  /*f150*/  IMAD R9, R9, R12, RZ ;  /* 0x0000000c09097224 */ /* 0x002fe200078e02ff */
[----:B--2---:R-:W-:Y:S02]  /*f160*/  SEL R11, R11, RZ, !P0 ;  /* 0x000000ff0b0b7207 */ /* 0x004fe40004000000 */
[----:B---3--:R-:W-:-:S03]  /*f170*/  ISETP.NE.AND P0, PT, R157, 0x1, PT ;  /* 0x000000019d00780c */ /* 0x008fc60003f05270 */
[C---:B------:R-:W-:Y:S02]  /*f180*/  IMAD R11, R8.reuse, R11, R9 ;  /* 0x0000000b080b7224 */ /* 0x040fe400078e0209 */
[----:B------:R-:W-:-:S04]  /*f190*/  IMAD.WIDE.U32 R8, R8, R12, RZ ;  /* 0x0000000c08087225 */ /* 0x000fc800078e00ff */
[-C--:B0-----:R-:W-:Y:S02]  /*f1a0*/  IMAD R12, R7, R184.reuse, RZ ;  /* 0x000000b8070c7224 */ /* 0x081fe400078e02ff */
[----:B------:R-:W-:-:S04]  /*f1b0*/  IMAD.WIDE.U32 R6, R6, R184, RZ ;  /* 0x000000b806067225 */ /* 0x000fc800078e00ff */
[----:B------:R-:W-:Y:S02]  /*f1c0*/  IMAD.IADD R12, R7, 0x1, R12 ;  /* 0x00000001070c7824 */ /* 0x000fe400078e020c */
[----:B------:R-:W0:Y:S01]  /*f1d0*/  @P0 LDC R7, c[0x0][0xbec] ;  /* 0x0002fb00ff070b82 */ /* 0x000e220000000800 */
[----:B------:R-:W-:-:S07]  /*f1e0*/  IADD3 R13, P2, P3, R8, R6, R4 ;  /* 0x00000006080d7210 */ /* 0x000fce0007b5e004 */
[----:B------:R-:W1:Y:S01]  /*f1f0*/  @P0 LDC R6, c[0x0][0xbf0] ;  /* 0x0002fc00ff060b82 */ /* 0x000e620000000800 */
[----:B----4-:R-:W-:Y:S02]  /*f200*/  IMAD R152, R158, 0x40, R152 ;  /* 0x000000409e987824 */ /* 0x010fe400078e0298 */
[----:B------:R-:W-:-:S05]  /*f210*/  IMAD.IADD R11, R9, 0x1, R11 ;  /* 0x00000001090b7824 */ /* 0x000fca00078e020b */
[----:B------:R-:W-:Y:S01]  /*f220*/  IADD3.X R11, R11, R12, R5, P2, P3 ;  /* 0x0000000c0b0b7210 */ /* 0x000fe200017e6405 */
[----:B------:R-:W-:Y:S02]  /*f230*/  IMAD.MOV.U32 R12, RZ, RZ, R152 ;  /* 0x000000ffff0c7224 */ /* 0x000fe400078e0098 */
[----:B0-----:R-:W-:-:S05]  /*f240*/  @P0 IMAD.HI.U32 R7, R152, R7, RZ ;  /* 0x0000000798070227 */ /* 0x001fca00078e00ff */
[----:B-1----:R-:W-:Y:S02]  /*f250*/  @P0 SHF.R.U32.HI R12, RZ, R6, R7 ;  /* 0x00000006ff0c0219 */ /* 0x002fe40000011607 */
[----:B------:R-:W0:Y:S01]  /*f260*/  LDC.64 R6, c[0x0][R10+0x228] ;  /* 0x00008a000a067b82 */ /* 0x000e220000000a00 */
[----:B-----5:R-:W-:-:S05]  /*f270*/  SEL R156, R156, RZ, P1 ;  /* 0x000000ff9c9c7207 */ /* 0x020fca0000800000 */
[----:B0-----:R-:W-:-:S04]  /*f280*/  IMAD.WIDE.U32 R8, R6, R156, RZ ;  /* 0x0000009c06087225 */ /* 0x001fc800078e00ff */
[----:B------:R-:W-:-:S04]  /*f290*/  IMAD R6, R7, R156, RZ ;  /* 0x0000009c07067224 */ /* 0x000fc800078e02ff */
[----:B------:R-:W-:Y:S02]  /*f2a0*/  IMAD.IADD R9, R9, 0x1, R6 ;  /* 0x0000000109097824 */ /* 0x000fe400078e0206 */
[----:B------:R0:W1:Y:S01]  /*f2b0*/  LDC.64 R6, c[0x0][R10+0x210] ;  /* 0x000084000a067b82 */ /* 0x0000620000000a00 */
[----:B------:R-:W-:Y:S01]  /*f2c0*/  IADD3 R8, P0, P2, R12, R13, R8 ;  /* 0x0000000d0c087210 */ /* 0x000fe20007a1e008 */
[--C-:B------:R-:W-:Y:S01]  /*f2d0*/  IMAD.MOV R13, RZ, RZ, -R12.reuse ;  /* 0x000000ffff0d7224 */ /* 0x100fe200078e0a0c */
[----:B------:R-:W-:-:S03]  /*f2e0*/  SHF.R.S32.HI R12, RZ, 0x1f, R12 ;  /* 0x0000001fff0c7819 */ /* 0x000fc6000001140c */
[----:B------:R-:W-:Y:S01]  /*f2f0*/  IMAD R13, R157, R13, R152 ;  /* 0x0000000d9d0d7224 */ /* 0x000fe200078e0298 */
[----:B------:R-:W-:-:S04]  /*f300*/  IADD3.X R9, R12, R11, R9, P0, P2 ;  /* 0x0000000b0c097210 */ /* 0x000fc800007e4409 */
[----:B0-----:R-:W-:Y:S01]  /*f310*/  SHF.R.S32.HI R10, RZ, 0x1f, R13 ;  /* 0x0000001fff0a7819 */ /* 0x001fe2000001140d */
[-C--:B-1----:R-:W-:Y:S02]  /*f320*/  IMAD R7, R7, R13.reuse, RZ ;  /* 0x0000000d07077224 */ /* 0x082fe400078e02ff */
[----:B------:R-:W-:-:S04]  /*f330*/  IMAD.WIDE.U32 R8, R6, R13, R8 ;  /* 0x0000000d06087225 */ /* 0x000fc800078e0008 */
[----:B------:R-:W-:Y:S02]  /*f340*/  IMAD R10, R6, R10, R7 ;  /* 0x0000000a060a7224 */ /* 0x000fe400078e0207 */
[----:B------:R-:W0:Y:S08]  /*f350*/  LDC.64 R6, c[0x0][0xba8] ;  /* 0x0002ea00ff067b82 */ /* 0x000e300000000a00 */
[----:B0-----:R-:W0:Y:S08]  /*f360*/  @!P1 LDC R6, c[0x0][0xb50] ;  /* 0x0002d400ff069b82 */ /* 0x001e300000000800 */
[----:B------:R-:W1:Y:S01]  /*f370*/  @!P1 LDC R7, c[0x0][0xb54] ;  /* 0x0002d500ff079b82 */ /* 0x000e620000000800 */
[----:B------:R-:W-:-:S02]  /*f380*/  IMAD.IADD R10, R9, 0x1, R10 ;  /* 0x00000001090a7824 */ /* 0x000fc400078e020a */
[----:B------:R-:W-:Y:S01]  /*f390*/  IMAD R11, R158, 0x40, R195 ;  /* 0x000000409e0b7824 */ /* 0x000fe200078e02c3 */
[----:B0-----:R-:W-:Y:S01]  /*f3a0*/  LEA R9, P0, R8, R6, 0x2 ;  /* 0x0000000608097211 */ /* 0x001fe200078010ff */
[----:B------:R-:W-:-:S03]  /*f3b0*/  IMAD.MOV R6, RZ, RZ, -R161 ;  /* 0x000000ffff067224 */ /* 0x000fc600078e0aa1 */
[----:B-1----:R-:W-:Y:S02]  /*f3c0*/  LEA.HI.X R10, R8, R7, R10, 0x2, P0 ;  /* 0x00000007080a7211 */ /* 0x002fe400000f140a */
[----:B------:R-:W-:Y:S01]  /*f3d0*/  ISETP.NE.AND P0, PT, R160, R6, PT ;  /* 0x00000006a000720c */ /* 0x000fe20003f05270 */
[----:B------:R-:W-:Y:S04]  /*f3e0*/  SHFL.IDX PT, R8, R9, 0x1, 0x1c1f ;  /* 0x003c1f0009087f89 */ /* 0x000fe800000e0000 */
[----:B------:R-:W-:Y:S04]  /*f3f0*/  SHFL.IDX PT, R6, R9, RZ, 0x1c1f ;  /* 0x001c1fff09067589 */ /* 0x000fe800000e0000 */
[----:B------:R-:W0:Y:S04]  /*f400*/  SHFL.IDX PT, R7, R10, RZ, 0x1c1f ;  /* 0x001c1fff0a077589 */ /* 0x000e2800000e0000 */
[----:B------:R1:W2:Y:S02]  /*f410*/  SHFL.IDX PT, R9, R10, 0x1, 0x1c1f ;  /* 0x003c1f000a097f89 */ /* 0x0002a400000e0000 */
[----:B-1----:R-:W-:-:S05]  /*f420*/  IMAD R10, R3, R157, RZ ;  /* 0x0000009d030a7224 */ /* 0x002fca00078e02ff */
[C---:B------:R-:W-:Y:S01]  /*f430*/  ISETP.GE.OR P1, PT, R11.reuse, R10, P0 ;  /* 0x0000000a0b00720c */ /* 0x040fe20000726670 */
[----:B------:R-:W-:-:S05]  /*f440*/  VIADD R11, R11, 0x8 ;  /* 0x000000080b0b7836 */ /* 0x000fca0000000000 */
[----:B------:R-:W-:-:S07]  /*f450*/  ISETP.GE.OR P0, PT, R11, R10, P0 ;  /* 0x0000000a0b00720c */ /* 0x000fce0000706670 */
[----:B0-----:R3:W-:Y:S06]  /*f460*/  @!P1 ST.E desc[UR42][R6.64], R21 ;  /* 0x0000001506009985 */ /* 0x0017ec000c10192a */
[----:B--2---:R3:W-:Y:S02]  /*f470*/  @!P0 ST.E desc[UR42][R8.64], R20 ;  /* 0x0000001408008985 */ /* 0x0047e4000c10192a */
.L_x_715:
[----:B------:R-:W-:Y:S02]  /*f480*/  ISETP.GT.AND P1, PT, R0, 0x1, PT ;  /* 0x000000010000780c */ /* 0x000fe40003f24270 */
[----:B------:R-:W-:-:S04]  /*f490*/  ISETP.NE.U32.AND P0, PT, RZ, UR6, PT ;  /* 0x00000006ff007c0c */ /* 0x000fc8000bf05070 */
[----:B------:R-:W-:-:S04]  /*f4a0*/  ISETP.NE.AND.EX P0, PT, RZ, UR7, PT, P0 ;  /* 0x00000007ff007c0c */ /* 0x000fc8000bf05300 */
[----:B------:R-:W-:-:S03]  /*f4b0*/  SEL R0, R159, RZ, !P0 ;  /* 0x000000ff9f007207 */ /* 0x000fc60004000000 */
[----:B------:R-:W-:Y:S06]  /*f4c0*/  @P1 BRA `(.L_x_716) ;  /* 0x0000001000601947 */ /* 0x000fec0003800000 */
[----:B---3--:R-:W2:Y:S01]  /*f4d0*/  S2R R20, SR_TID.X ;  /* 0x0000000000147919 */ /* 0x008ea20000002100 */
[----:B------:R-:W3:Y:S01]  /*f4e0*/  LDC R80, c[0x0][0xbe8] ;  /* 0x0002fa00ff507b82 */ /* 0x000ee20000000800 */
[----:B------:R-:W-:Y:S01]  /*f4f0*/  ULDC.64 UR4, c[0x0][0xaa0] ;  /* 0x0002a80000047ab9 */ /* 0x000fe20000000a00 */
[----:B--2---:R-:W-:-:S05]  /*f500*/  VIADD R20, R20, 0xffffff80 ;  /* 0xffffff8014147836 */ /* 0x004fca0000000000 */
[----:B-1----:R-:W-:-:S04]  /*f510*/  SHF.R.S32.HI R7, RZ, 0x1f, R20 ;  /* 0x0000001fff077819 */ /* 0x002fc80000011414 */
[----:B------:R-:W-:-:S04]  /*f520*/  LEA.HI R7, R7, R20, RZ, 0x3 ;  /* 0x0000001407077211 */ /* 0x000fc800078f18ff */
[----:B------:R-:W-:-:S05]  /*f530*/  SHF.R.S32.HI R6, RZ, 0x3, R7 ;  /* 0x00000003ff067819 */ /* 0x000fca0000011407 */
[----:B------:R-:W-:-:S04]  /*f540*/  IMAD R9, R6, 0x40, R192 ;  /* 0x0000004006097824 */ /* 0x000fc800078e02c0 */
[----:B------:R-:W-:-:S03]  /*f550*/  IMAD.WIDE R14, R9, 0x2, R14 ;  /* 0x00000002090e7825 */ /* 0x000fc600078e020e */
[C---:B------:R-:W-:Y:S01]  /*f560*/  IADD3 R37, P0, R14.reuse, 0x5000, RZ ;  /* 0x000050000e257810 */ /* 0x040fe20007f1e0ff */
[----:B------:R-:W-:Y:S01]  /*f570*/  IMAD R5, R5, UR4, RZ ;  /* 0x0000000405057c24 */ /* 0x000fe2000f8e02ff */
[----:B------:R-:W-:Y:S02]  /*f580*/  LOP3.LUT R7, R7, 0xfffffff8, RZ, 0xc0, !PT ;  /* 0xfffffff807077812 */ /* 0x000fe400078ec0ff */
[----:B------:R-:W-:Y:S02]  /*f590*/  LOP3.LUT R36, R37, 0x380, RZ, 0xc0, !PT ;  /* 0x0000038025247812 */ /* 0x000fe400078ec0ff */
[----:B------:R-:W-:Y:S02]  /*f5a0*/  IADD3 R41, P1, R14, 0x6000, RZ ;  /* 0x000060000e297810 */ /* 0x000fe40007f3e0ff */
[----:B------:R-:W-:Y:S01]  /*f5b0*/  SHF.R.U64 R36, R36, 0x3, RZ ;  /* 0x0000000324247819 */ /* 0x000fe200000012ff */
[----:B------:R-:W-:Y:S01]  /*f5c0*/  IMAD R21, R4, UR5, R5 ;  /* 0x0000000504157c24 */ /* 0x000fe2000f8e0205 */
[----:B------:R-:W-:-:S02]  /*f5d0*/  LOP3.LUT R40, R41, 0x380, RZ, 0xc0, !PT ;  /* 0x0000038029287812 */ /* 0x000fc400078ec0ff */
[----:B------:R-:W-:Y:S01]  /*f5e0*/  LOP3.LUT R36, R36, R37, RZ, 0x3c, !PT ;  /* 0x0000002524247212 */ /* 0x000fe200078e3cff */
[----:B------:R-:W-:Y:S01]  /*f5f0*/  IMAD.X R37, RZ, RZ, R15, P0 ;  /* 0x000000ffff257224 */ /* 0x000fe200000e060f */
[----:B------:R-:W-:Y:S01]  /*f600*/  IADD3 R65, P0, R14, 0xc000, RZ ;  /* 0x0000c0000e417810 */ /* 0x000fe20007f1e0ff */
[----:B------:R-:W-:Y:S01]  /*f610*/  IMAD.WIDE.U32 R4, R4, UR4, RZ ;  /* 0x0000000404047c25 */ /* 0x000fe2000f8e00ff */
[----:B------:R-:W-:Y:S01]  /*f620*/  ULDC.64 UR4, c[0x0][0xae8] ;  /* 0x0002ba0000047ab9 */ /* 0x000fe20000000a00 */
[----:B------:R-:W-:Y:S02]  /*f630*/  IADD3 R13, P3, R14, 0x1000, RZ ;  /* 0x000010000e0d7810 */ /* 0x000fe40007f7e0ff */
[----:B------:R-:W-:Y:S01]  /*f640*/  LOP3.LUT R64, R65, 0x380, RZ, 0xc0, !PT ;  /* 0x0000038041407812 */ /* 0x000fe200078ec0ff */
[----:B------:R-:W-:Y:S01]  /*f650*/  IMAD.IADD R5, R5, 0x1, R21 ;  /* 0x0000000105057824 */ /* 0x000fe200078e0215 */
[----:B------:R-:W-:Y:S01]  /*f660*/  SHF.R.U64 R40, R40, 0x3, RZ ;  /* 0x0000000328287819 */ /* 0x000fe200000012ff */
[----:B------:R-:W-:Y:S01]  /*f670*/  IMAD.IADD R7, R20, 0x1, -R7 ;  /* 0x0000000114077824 */ /* 0x000fe200078e0a07 */
[----:B------:R-:W-:Y:S01]  /*f680*/  SHF.R.U64 R64, R64, 0x3, RZ ;  /* 0x0000000340407819 */ /* 0x000fe200000012ff */
[----:B------:R-:W-:Y:S01]  /*f690*/  IMAD.WIDE.U32 R4, R184, UR4, R4 ;  /* 0x00000004b8047c25 */ /* 0x000fe2000f8e0004 */
[----:B------:R-:W-:Y:S01]  /*f6a0*/  IADD3 R45, P2, R14, 0x7000, RZ ;  /* 0x000070000e2d7810 */ /* 0x000fe20007f5e0ff */
[----:B------:R-:W5:Y:S01]  /*f6b0*/  LD.E.128 R36, desc[UR42][R36.64] ;  /* 0x0000002a24247980 */ /* 0x000f62000c101d00 */
[----:B------:R-:W-:Y:S01]  /*f6c0*/  LOP3.LUT R64, R64, R65, RZ, 0x3c, !PT ;  /* 0x0000004140407212 */ /* 0x000fe200078e3cff */
[----:B------:R-:W-:Y:S01]  /*f6d0*/  IMAD.X R65, RZ, RZ, R15, P0 ;  /* 0x000000ffff417224 */ /* 0x000fe200000e060f */
[----:B---3--:R-:W-:-:S02]  /*f6e0*/  ISETP.NE.AND P0, PT, R80, 0x1, PT ;  /* 0x000000015000780c */ /* 0x008fc40003f05270 */
[----:B------:R-:W-:Y:S01]  /*f6f0*/  SHF.R.S32.HI R20, RZ, 0x1f, R0 ;  /* 0x0000001fff147819 */ /* 0x000fe20000011400 */
[----:B------:R-:W-:Y:S01]  /*f700*/  IMAD R5, R184, UR5, R5 ;  /* 0x00000005b8057c24 */ /* 0x000fe2000f8e0205 */
[----:B------:R-:W-:Y:S01]  /*f710*/  ULDC.64 UR4, c[0x0][0xaf0] ;  /* 0x0002bc0000047ab9 */ /* 0x000fe20000000a00 */
[----:B------:R-:W-:Y:S01]  /*f720*/  LOP3.LUT R12, R13, 0x380, RZ, 0xc0, !PT ;  /* 0x000003800d0c7812 */ /* 0x000fe200078ec0ff */
[----:B------:R-:W-:Y:S01]  /*f730*/  IMAD R7, R7, 0x20, R6 ;  /* 0x0000002007077824 */ /* 0x000fe200078e0206 */
[----:B------:R-:W-:Y:S01]  /*f740*/  LOP3.LUT R40, R40, R41, RZ, 0x3c, !PT ;  /* 0x0000002928287212 */ /* 0x000fe200078e3cff */
[C---:B------:R-:W-:Y:S01]  /*f750*/  VIADD R157, R192.reuse, 0x80 ;  /* 0x00000080c09d7836 */ /* 0x040fe20000000000 */
[----:B------:R-:W-:Y:S01]  /*f760*/  LOP3.LUT R44, R45, 0x380, RZ, 0xc0, !PT ;  /* 0x000003802d2c7812 */ /* 0x000fe200078ec0ff */
[----:B------:R-:W-:Y:S01]  /*f770*/  VIADD R156, R192, 0xc0 ;  /* 0x000000c0c09c7836 */ /* 0x000fe20000000000 */
[----:B------:R-:W-:Y:S01]  /*f780*/  SHF.R.U64 R12, R12, 0x3, RZ ;  /* 0x000000030c0c7819 */ /* 0x000fe200000012ff */
[----:B------:R-:W-:Y:S01]  /*f790*/  VIADD R152, R192, 0x100 ;  /* 0x00000100c0987836 */ /* 0x000fe20000000000 */
[----:B------:R-:W1:Y:S01]  /*f7a0*/  @P0 LDC R81, c[0x0][0xbec] ;  /* 0x0002fb00ff510b82 */ /* 0x000e620000000800 */
[----:B------:R-:W-:Y:S01]  /*f7b0*/  IMAD R21, R20, UR4, RZ ;  /* 0x0000000414157c24 */ /* 0x000fe2000f8e02ff */
[----:B------:R-:W-:Y:S01]  /*f7c0*/  SHF.R.U64 R44, R44, 0x3, RZ ;  /* 0x000000032c2c7819 */ /* 0x000fe200000012ff */
[----:B------:R-:W-:Y:S01]  /*f7d0*/  IMAD.X R41, RZ, RZ, R15, P1 ;  /* 0x000000ffff297224 */ /* 0x000fe200008e060f */
[----:B------:R-:W-:Y:S01]  /*f7e0*/  IADD3 R69, P1, R14, 0xd000, RZ ;  /* 0x0000d0000e457810 */ /* 0x000fe20007f3e0ff */
[----:B------:R-:W-:Y:S01]  /*f7f0*/  IMAD R3, R3, R80, RZ ;  /* 0x0000005003037224 */ /* 0x000fe200078e02ff */
[----:B------:R-:W-:Y:S01]  /*f800*/  LOP3.LUT R12, R12, R13, RZ, 0x3c, !PT ;  /* 0x0000000d0c0c7212 */ /* 0x000fe200078e3cff */
[----:B------:R-:W-:Y:S01]  /*f810*/  VIADD R88, R192, 0x140 ;  /* 0x00000140c0587836 */ /* 0x000fe20000000000 */
[----:B------:R-:W2:Y:S01]  /*f820*/  @P0 LDC R83, c[0x0][0xbf0] ;  /* 0x0002fc00ff530b82 */ /* 0x000ea20000000800 */
[----:B------:R-:W-:Y:S01]  /*f830*/  IMAD R82, R158, 0x40, R7 ;  /* 0x000000409e527824 */ /* 0x000fe200078e0207 */
[C---:B------:R-:W-:Y:S01]  /*f840*/  IADD3 R25, P4, R14.reuse, 0x2000, RZ ;  /* 0x000020000e197810 */ /* 0x040fe20007f9e0ff */
[----:B------:R-:W-:Y:S01]  /*f850*/  IMAD.X R13, RZ, RZ, R15, P3 ;  /* 0x000000ffff0d7224 */ /* 0x000fe200018e060f */
[C---:B------:R-:W-:Y:S01]  /*f860*/  IADD3 R29, P5, R14.reuse, 0x3000, RZ ;  /* 0x000030000e1d7810 */ /* 0x040fe20007fbe0ff */
[----:B------:R-:W5:Y:S01]  /*f870*/  LD.E.128 R64, desc[UR42][R64.64] ;  /* 0x0000002a40407980 */ /* 0x000f62000c101d00 */
[----:B------:R-:W-:-:S02]  /*f880*/  IADD3 R33, P6, R14, 0x4000, RZ ;  /* 0x000040000e217810 */ /* 0x000fc40007fde0ff */
[----:B------:R-:W3:Y:S01]  /*f890*/  LDC R20, c[0x0][0xac8] ;  /* 0x0002b200ff147b82 */ /* 0x000ee20000000800 */
[----:B------:R-:W-:Y:S01]  /*f8a0*/  LOP3.LUT R68, R69, 0x380, RZ, 0xc0, !PT ;  /* 0x0000038045447812 */ /* 0x000fe200078ec0ff */
[----:B------:R-:W-:Y:S01]  /*f8b0*/  IMAD R7, R0, UR5, R21 ;  /* 0x0000000500077c24 */ /* 0x000fe2000f8e0215 */
[----:B------:R-:W-:Y:S01]  /*f8c0*/  IADD3 R49, P3, R14, 0x8000, RZ ;  /* 0x000080000e317810 */ /* 0x000fe20007f7e0ff */
[----:B------:R-:W-:Y:S01]  /*f8d0*/  IMAD.WIDE.U32 R4, R0, UR4, R4 ;  /* 0x0000000400047c25 */ /* 0x000fe2000f8e0004 */
[----:B------:R-:W-:Y:S01]  /*f8e0*/  LOP3.LUT R44, R44, R45, RZ, 0x3c, !PT ;  /* 0x0000002d2c2c7212 */ /* 0x000fe200078e3cff */
[----:B------:R-:W-:Y:S01]  /*f8f0*/  ULDC.64 UR4, c[0x0][0xae0] ;  /* 0x0002b80000047ab9 */ /* 0x000fe20000000a00 */
[----:B------:R-:W-:Y:S01]  /*f900*/  LOP3.LUT R24, R25, 0x380, RZ, 0xc0, !PT ;  /* 0x0000038019187812 */ /* 0x000fe200078ec0ff */
[----:B-1----:R-:W-:Y:S01]  /*f910*/  @P0 IMAD.HI.U32 R0, R82, R81, RZ ;  /* 0x0000005152000227 */ /* 0x002fe200078e00ff */
[----:B------:R-:W-:Y:S01]  /*f920*/  LOP3.LUT R28, R29, 0x380, RZ, 0xc0, !PT ;  /* 0x000003801d1c7812 */ /* 0x000fe200078ec0ff */
[----:B------:R-:W5:Y:S01]  /*f930*/  LD.E.128 R40, desc[UR42][R40.64] ;  /* 0x0000002a28287980 */ /* 0x000f62000c101d00 */
[----:B------:R-:W-:Y:S01]  /*f940*/  LOP3.LUT R32, R33, 0x380, RZ, 0xc0, !PT ;  /* 0x0000038021207812 */ /* 0x000fe200078ec0ff */
[----:B------:R-:W-:Y:S01]  /*f950*/  IMAD.X R45, RZ, RZ, R15, P2 ;  /* 0x000000ffff2d7224 */ /* 0x000fe200010e060f */
[----:B------:R-:W-:Y:S01]  /*f960*/  IADD3 R73, P2, R14, 0xe000, RZ ;  /* 0x0000e0000e497810 */ /* 0x000fe20007f5e0ff */
[----:B------:R-:W-:Y:S01]  /*f970*/  IMAD R21, R158, 0x40, R6 ;  /* 0x000000409e157824 */ /* 0x000fe200078e0206 */
[----:B------:R-:W-:Y:S01]  /*f980*/  SHF.R.U64 R68, R68, 0x3, RZ ;  /* 0x0000000344447819 */ /* 0x000fe200000012ff */
[----:B------:R-:W-:Y:S01]  /*f990*/  VIADD R158, R192, 0x40 ;  /* 0x00000040c09e7836 */ /* 0x000fe20000000000 */
[----:B------:R-:W-:Y:S01]  /*f9a0*/  LOP3.LUT R48, R49, 0x380, RZ, 0xc0, !PT ;  /* 0x0000038031307812 */ /* 0x000fe200078ec0ff */
[----:B------:R-:W-:Y:S01]  /*f9b0*/  IMAD.MOV.U32 R81, RZ, RZ, R82 ;  /* 0x000000ffff517224 */ /* 0x000fe200078e0052 */
[----:B--2---:R-:W-:Y:S01]  /*f9c0*/  @P0 SHF.R.U32.HI R81, RZ, R83, R0 ;  /* 0x00000053ff510219 */ /* 0x004fe20000011600 */
[----:B------:R-:W-:Y:S01]  /*f9d0*/  IMAD.IADD R5, R5, 0x1, R7 ;  /* 0x0000000105057824 */ /* 0x000fe200078e0207 */
[----:B------:R-:W-:Y:S01]  /*f9e0*/  SHF.R.U64 R24, R24, 0x3, RZ ;  /* 0x0000000318187819 */ /* 0x000fe200000012ff */
[----:B------:R-:W5:Y:S01]  /*f9f0*/  LD.E.128 R44, desc[UR42][R44.64] ;  /* 0x0000002a2c2c7980 */ /* 0x000f62000c101d00 */
[----:B------:R-:W-:-:S02]  /*fa00*/  SHF.R.U64 R28, R28, 0x3, RZ ;  /* 0x000000031c1c7819 */ /* 0x000fc400000012ff */
[----:B------:R-:W-:Y:S02]  /*fa10*/  SHF.R.U64 R32, R32, 0x3, RZ ;  /* 0x0000000320207819 */ /* 0x000fe400000012ff */
[----:B------:R-:W-:Y:S02]  /*fa20*/  LOP3.LUT R72, R73, 0x380, RZ, 0xc0, !PT ;  /* 0x0000038049487812 */ /* 0x000fe400078ec0ff */
[----:B------:R-:W-:Y:S01]  /*fa30*/  LOP3.LUT R68, R68, R69, RZ, 0x3c, !PT ;  /* 0x0000004544447212 */ /* 0x000fe200078e3cff */
[----:B------:R-:W-:Y:S01]  /*fa40*/  IMAD.X R69, RZ, RZ, R15, P1 ;  /* 0x000000ffff457224 */ /* 0x000fe200008e060f */
[----:B------:R-:W-:Y:S02]  /*fa50*/  SHF.R.U64 R48, R48, 0x3, RZ ;  /* 0x0000000330307819 */ /* 0x000fe400000012ff */
[----:B---3--:R-:W-:Y:S02]  /*fa60*/  ISETP.GE.AND P1, PT, R158, R20, PT ;  /* 0x000000149e00720c */ /* 0x008fe40003f26270 */
[----:B------:R-:W-:-:S02]  /*fa70*/  SHF.R.S32.HI R0, RZ, 0x1f, R81 ;  /* 0x0000001fff007819 */ /* 0x000fc40000011451 */
[----:B------:R-:W-:Y:S01]  /*fa80*/  ISETP.GE.AND P0, PT, R157, R20, PT ;  /* 0x000000149d00720c */ /* 0x000fe20003f06270 */
[----:B------:R-:W-:Y:S01]  /*fa90*/  IMAD.MOV R7, RZ, RZ, -R81 ;  /* 0x000000ffff077224 */ /* 0x000fe200078e0a51 */
[----:B------:R-:W-:Y:S01]  /*faa0*/  LOP3.LUT R24, R24, R25, RZ, 0x3c, !PT ;  /* 0x0000001918187212 */ /* 0x000fe200078e3cff */
[--C-:B------:R-:W-:Y:S01]  /*fab0*/  IMAD.X R25, RZ, RZ, R15.reuse, P4 ;  /* 0x000000ffff197224 */ /* 0x100fe200020e060f */
[----:B------:R-:W-:Y:S01]  /*fac0*/  LOP3.LUT R28, R28, R29, RZ, 0x3c, !PT ;  /* 0x0000001d1c1c7212 */ /* 0x000fe200078e3cff */
[--C-:B------:R-:W-:Y:S01]  /*fad0*/  IMAD.X R29, RZ, RZ, R15.reuse, P5 ;  /* 0x000000ffff1d7224 */ /* 0x100fe200028e060f */
[----:B------:R-:W-:Y:S01]  /*fae0*/  LOP3.LUT R32, R32, R33, RZ, 0x3c, !PT ;  /* 0x0000002120207212 */ /* 0x000fe200078e3cff */
[----:B------:R-:W-:Y:S01]  /*faf0*/  IMAD.X R33, RZ, RZ, R15, P6 ;  /* 0x000000ffff217224 */ /* 0x000fe200030e060f */
[----:B------:R-:W-:Y:S01]  /*fb00*/  SHF.R.U64 R72, R72, 0x3, RZ ;  /* 0x0000000348487819 */ /* 0x000fe200000012ff */
[----:B------:R-:W-:Y:S01]  /*fb10*/  IMAD.WIDE.U32 R4, R81, UR4, R4 ;  /* 0x0000000451047c25 */ /* 0x000fe2000f8e0004 */
[----:B------:R-:W-:Y:S01]  /*fb20*/  LOP3.LUT R48, R48, R49, RZ, 0x3c, !PT ;  /* 0x0000003130307212 */ /* 0x000fe200078e3cff */
[----:B------:R-:W5:Y:S01]  /*fb30*/  LD.E.128 R24, desc[UR42][R24.64] ;  /* 0x0000002a18187980 */ /* 0x000f62000c101d00 */
[C---:B------:R-:W-:Y:S01]  /*fb40*/  IADD3 R53, P4, R14.reuse, 0x9000, RZ ;  /* 0x000090000e357810 */ /* 0x040fe20007f9e0ff */
[----:B------:R-:W-:Y:S01]  /*fb50*/  IMAD.X R49, RZ, RZ, R15, P3 ;  /* 0x000000ffff317224 */ /* 0x000fe200018e060f */
[C---:B------:R-:W-:Y:S01]  /*fb60*/  IADD3 R57, P5, R14.reuse, 0xa000, RZ ;  /* 0x0000a0000e397810 */ /* 0x040fe20007fbe0ff */
[----:B------:R-:W5:Y:S01]  /*fb70*/  LD.E.128 R68, desc[UR42][R68.64] ;  /* 0x0000002a44447980 */ /* 0x000f62000c101d00 */
[----:B------:R-:W-:-:S02]  /*fb80*/  IADD3 R61, P6, R14, 0xb000, RZ ;  /* 0x0000b0000e3d7810 */ /* 0x000fc40007fde0ff */
[----:B------:R-:W-:Y:S01]  /*fb90*/  SEL R6, RZ, 0xffffffff, P1 ;  /* 0xffffffffff067807 */ /* 0x000fe20000800000 */
[----:B------:R-:W-:Y:S01]  /*fba0*/  IMAD R0, R0, UR4, RZ ;  /* 0x0000000400007c24 */ /* 0x000fe2000f8e02ff */
[C---:B------:R-:W-:Y:S02]  /*fbb0*/  IADD3 R11, P3, R14.reuse, 0xf000, RZ ;  /* 0x0000f0000e0b7810 */ /* 0x040fe40007f7e0ff */
[----:B------:R-:W-:Y:S01]  /*fbc0*/  LOP3.LUT R9, R14, 0x380, RZ, 0xc0, !PT ;  /* 0x000003800e097812 */ /* 0x000fe200078ec0ff */
[----:B------:R-:W-:Y:S01]  /*fbd0*/  IMAD R7, R80, R7, R82 ;  /* 0x0000000750077224 */ /* 0x000fe200078e0252 */
[----:B------:R-:W-:Y:S01]  /*fbe0*/  LOP3.LUT R72, R72, R73, RZ, 0x3c, !PT ;  /* 0x0000004948487212 */ /* 0x000fe200078e3cff */
[--C-:B------:R-:W-:Y:S01]  /*fbf0*/  IMAD.X R73, RZ, RZ, R15.reuse, P2 ;  /* 0x000000ffff497224 */ /* 0x100fe200010e060f */
[----:B------:R-:W-:Y:S01]  /*fc00*/  LOP3.LUT R52, R53, 0x380, RZ, 0xc0, !PT ;  /* 0x0000038035347812 */ /* 0x000fe200078ec0ff */
[----:B------:R-:W-:Y:S01]  /*fc10*/  IMAD.SHL.U32 R83, R6, 0x2, RZ ;  /* 0x0000000206537824 */ /* 0x000fe200078e00ff */
[----:B------:R-:W-:Y:S01]  /*fc20*/  LOP3.LUT R56, R57, 0x380, RZ, 0xc0, !PT ;  /* 0x0000038039387812 */ /* 0x000fe200078ec0ff */
[----:B------:R-:W5:Y:S01]  /*fc30*/  LD.E.128 R28, desc[UR42][R28.64] ;  /* 0x0000002a1c1c7980 */ /* 0x000f62000c101d00 */
[----:B------:R-:W-:Y:S01]  /*fc40*/  LOP3.LUT R60, R61, 0x380, RZ, 0xc0, !PT ;  /* 0x000003803d3c7812 */ /* 0x000fe200078ec0ff */
[----:B------:R-:W-:Y:S01]  /*fc50*/  IMAD R81, R81, UR5, R0 ;  /* 0x0000000551517c24 */ /* 0x000fe2000f8e0200 */
[----:B------:R-:W-:Y:S01]  /*fc60*/  ISETP.GE.AND P2, PT, R192, R20, PT ;  /* 0x00000014c000720c */ /* 0x000fe20003f46270 */
[----:B------:R-:W-:Y:S01]  /*fc70*/  IMAD.X R77, RZ, RZ, R15, P3 ;  /* 0x000000ffff4d7224 */ /* 0x000fe200018e060f */
[----:B------:R-:W-:Y:S01]  /*fc80*/  LOP3.LUT R10, R11, 0x380, RZ, 0xc0, !PT ;  /* 0x000003800b0a7812 */ /* 0x000fe200078ec0ff */
[----:B------:R-:W-:Y:S01]  /*fc90*/  ULDC.64 UR4, c[0x0][0xad8] ;  /* 0x0002b60000047ab9 */ /* 0x000fe20000000a00 */
[----:B------:R-:W-:Y:S01]  /*fca0*/  SEL R6, RZ, 0xffffffff, P0 ;  /* 0xffffffffff067807 */ /* 0x000fe20000000000 */
[----:B------:R-:W5:Y:S01]  /*fcb0*/  LD.E.128 R32, desc[UR42][R32.64] ;  /* 0x0000002a20207980 */ /* 0x000f62000c101d00 */
[----:B------:R-:W-:-:S02]  /*fcc0*/  SHF.R.U64 R52, R52, 0x3, RZ ;  /* 0x0000000334347819 */ /* 0x000fc400000012ff */
[----:B------:R-:W-:Y:S01]  /*fcd0*/  SHF.R.U64 R56, R56, 0x3, RZ ;  /* 0x0000000338387819 */ /* 0x000fe200000012ff */
[----:B------:R-:W5:Y:S01]  /*fce0*/  LD.E.128 R48, desc[UR42][R48.64] ;  /* 0x0000002a30307980 */ /* 0x000f62000c101d00 */
[----:B------:R-:W-:Y:S02]  /*fcf0*/  SHF.R.U64 R60, R60, 0x3, RZ ;  /* 0x000000033c3c7819 */ /* 0x000fe400000012ff */
[----:B------:R-:W-:Y:S01]  /*fd00*/  SHF.R.U64 R9, R9, 0x3, RZ ;  /* 0x0000000309097819 */ /* 0x000fe200000012ff */
[----:B------:R-:W5:Y:S01]  /*fd10*/  LD.E.128 R72, desc[UR42][R72.64] ;  /* 0x0000002a48487980 */ /* 0x000f62000c101d00 */
[----:B------:R-:W-:Y:S02]  /*fd20*/  SEL R0, RZ, 0x1, P2 ;  /* 0x00000001ff007807 */ /* 0x000fe40001000000 */
[----:B------:R-:W-:Y:S01]  /*fd30*/  ISETP.GE.AND P0, PT, R156, R20, PT ;  /* 0x000000149c00720c */ /* 0x000fe20003f06270 */
[----:B------:R-:W-:Y:S01]  /*fd40*/  IMAD.IADD R5, R5, 0x1, R81 ;  /* 0x0000000105057824 */ /* 0x000fe200078e0251 */
[----:B------:R-:W-:Y:S01]  /*fd50*/  SHF.R.U64 R10, R10, 0x3, RZ ;  /* 0x000000030a0a7819 */ /* 0x000fe200000012ff */
        /* <DEDUP_REMOVED lines=9> */
[----:B------:R-:W-:Y:S01]  /*fdf0*/  LOP3.LUT R0, R83, 0x2, R0, 0xe2, !PT ;  /* 0x0000000253007812 */ /* 0x000fe200078ee200 */
[----:B------:R-:W5:Y:S01]  /*fe00*/  LD.E.128 R12, desc[UR42][R12.64] ;  /* 0x0000002a0c0c7980 */ /* 0x000f62000c101d00 */
[----:B------:R-:W-:-:S02]  /*fe10*/  SEL R6, RZ, 0xffffffff, P0 ;  /* 0xffffffffff067807 */ /* 0x000fc40000000000 */
[----:B------:R-:W-:Y:S01]  /*fe20*/  LOP3.LUT R76, R10, R11, RZ, 0x3c, !PT ;  /* 0x0000000b0a4c7212 */ /* 0x000fe200078e3cff */
[----:B------:R-:W5:Y:S01]  /*fe30*/  LD.E.128 R52, desc[UR42][R52.64] ;  /* 0x0000002a34347980 */ /* 0x000f62000c101d00 */
[-C--:B------:R-:W-:Y:S02]  /*fe40*/  ISETP.GE.AND P0, PT, R152, R20.reuse, PT ;  /* 0x000000149800720c */ /* 0x080fe40003f06270 */
[----:B------:R-:W-:Y:S01]  /*fe50*/  SHF.R.S32.HI R80, RZ, 0x1f, R7 ;  /* 0x0000001fff507819 */ /* 0x000fe20000011407 */
[----:B------:R-:W5:Y:S01]  /*fe60*/  LD.E.128 R8, desc[UR42][R8.64] ;  /* 0x0000002a08087980 */ /* 0x000f62000c101d00 */
[----:B------:R-:W-:Y:S01]  /*fe70*/  LOP3.LUT R0, R81, 0x4, R0, 0xe2, !PT ;  /* 0x0000000451007812 */ /* 0x000fe200078ee200 */
[----:B------:R-:W-:Y:S01]  /*fe80*/  IMAD.SHL.U32 R81, R6, 0x8, RZ ;  /* 0x0000000806517824 */ /* 0x000fe200078e00ff */
[----:B------:R-:W-:Y:S01]  /*fe90*/  SEL R6, RZ, 0xffffffff, P0 ;  /* 0xffffffffff067807 */ /* 0x000fe20000000000 */
[----:B------:R-:W5:Y:S01]  /*fea0*/  LD.E.128 R56, desc[UR42][R56.64] ;  /* 0x0000002a38387980 */ /* 0x000f62000c101d00 */
[----:B------:R-:W-:Y:S01]  /*feb0*/  IMAD R80, R80, UR4, RZ ;  /* 0x0000000450507c24 */ /* 0x000fe2000f8e02ff */
[----:B------:R-:W-:-:S02]  /*fec0*/  ISETP.GE.AND P0, PT, R88, R20, PT ;  /* 0x000000145800720c */ /* 0x000fc40003f06270 */
[----:B------:R-:W5:Y:S04]  /*fed0*/  LD.E.128 R60, desc[UR42][R60.64] ;  /* 0x0000002a3c3c7980 */ /* 0x000f68000c101d00 */
[----:B------:R-:W5:Y:S01]  /*fee0*/  LD.E.128 R76, desc[UR42][R76.64] ;  /* 0x0000002a4c4c7980 */ /* 0x000f62000c101d00 */
[----:B------:R-:W-:Y:S01]  /*fef0*/  LOP3.LUT R0, R81, 0x8, R0, 0xe2, !PT ;  /* 0x0000000851007812 */ /* 0x000fe200078ee200 */
[----:B------:R-:W-:Y:S01]  /*ff00*/  @!PT LDS RZ, [RZ] ;  /* 0x00000000fffff984 */ /* 0x000fe20000000800 */
[----:B------:R-:W-:Y:S01]  /*ff10*/  @!PT LDS RZ, [RZ] ;  /* 0x00000000fffff984 */ /* 0x000fe20000000800 */
[----:B------:R-:W-:Y:S01]  /*ff20*/  @!PT LDS RZ, [RZ] ;  /* 0x00000000fffff984 */ /* 0x000fe20000000800 */
[----:B------:R-:W-:Y:S01]  /*ff30*/  @!PT LDS RZ, [RZ] ;  /* 0x00000000fffff984 */ /* 0x000fe20000000800 */
[----:B------:R1:W-:Y:S06]  /*ff40*/  MEMBAR.ALL.CTA ;  /* 0x0000000000007992 */ /* 0x0003ec0000008000 */
[----:B-1----:R-:W1:Y:S01]  /*ff50*/  FENCE.VIEW.ASYNC.S ;  /* 0x00000000000073c6 */ /* 0x002e620000000000 */
[----:B------:R-:W-:Y:S01]  /*ff60*/  IMAD.SHL.U32 R83, R6, 0x10, RZ ;  /* 0x0000001006537824 */ /* 0x000fe200078e00ff */
[----:B------:R-:W-:Y:S01]  /*ff70*/  SEL R6, RZ, 0xffffffff, P0 ;  /* 0xffffffffff067807 */ /* 0x000fe20000000000 */
[----:B------:R-:W-:-:S02]  /*ff80*/  IMAD R81, R7, UR5, R80 ;  /* 0x0000000507517c24 */ /* 0x000fc4000f8e0250 */
[----:B------:R-:W-:Y:S01]  /*ff90*/  IMAD.WIDE.U32 R4, R7, UR4, R4 ;  /* 0x0000000407047c25 */ /* 0x000fe2000f8e0004 */
[----:B------:R-:W-:Y:S01]  /*ffa0*/  ULDC.64 UR4, c[0x0][0xa80] ;  /* 0x0002a00000047ab9 */ /* 0x000fe20000000a00 */
[----:B------:R-:W-:Y:S02]  /*ffb0*/  LOP3.LUT R0, R83, 0x10, R0, 0xe2, !PT ;  /* 0x0000001053007812 */ /* 0x000fe400078ee200 */
[----:B------:R-:W-:Y:S02]  /*ffc0*/  VIADD R86, R192, 0x180 ;  /* 0x00000180c0567836 */ /* 0x000fe40000000000 */
[----:B------:R-:W-:Y:S01]  /*ffd0*/  IMAD.IADD R7, R5, 0x1, R81 ;  /* 0x0000000105077824 */ /* 0x000fe200078e0251 */
[----:B------:R-:W-:Y:S01]  /*ffe0*/  LEA R81, P1, R4, UR4, 0x1 ;  /* 0x0000000404517c11 */ /* 0x000fe2000f8208ff */
[----:B------:R-:W-:Y:S01]  /*fff0*/  IMAD.SHL.U32 R83, R6, 0x20, RZ ;  /* 0x0000002006537824 */ /* 0x000fe200078e00ff */
[----:B------:R-:W-:Y:S01]  /*10000*/  ISETP.GE.AND P0, PT, R86, R20, PT ;  /* 0x000000145600720c */ /* 0x000fe20003f06270 */
[----:B------:R-:W-:Y:S01]  /*10010*/  VIADD R84, R192, 0x1c0 ;  /* 0x000001c0c0547836 */ /* 0x000fe20000000000 */
[----:B------:R-:W-:-:S02]  /*10020*/  LEA.HI.X R82, R4, UR5, R7, 0x1, P1 ;  /* 0x0000000504527c11 */ /* 0x000fc400088f0c07 */
[----:B------:R-:W-:Y:S01]  /*10030*/  LOP3.LUT R80, R83, 0x20, R0, 0xe2, !PT ;  /* 0x0000002053507812 */ /* 0x000fe200078ee200 */
[----:B------:R-:W-:Y:S01]  /*10040*/  VIADD R0, R2, 0x28c20 ;  /* 0x00028c2002007836 */ /* 0x000fe20000000000 */
[----:B------:R-:W-:Y:S02]  /*10050*/  ISETP.GE.AND P1, PT, R21, R3, PT ;  /* 0x000000031500720c */ /* 0x000fe40003f26270 */
[----:B------:R-:W-:Y:S02]  /*10060*/  SEL R5, RZ, 0x40, P0 ;  /* 0x00000040ff057807 */ /* 0x000fe40000000000 */
[----:B------:R-:W-:Y:S02]  /*10070*/  ISETP.GE.AND P0, PT, R84, R20, PT ;  /* 0x000000145400720c */ /* 0x000fe40003f06270 */
[----:B------:R-:W-:Y:S02]  /*10080*/  LOP3.LUT R80, R80, R5, RZ, 0xfc, !PT ;  /* 0x0000000550507212 */ /* 0x000fe400078efcff */
[----:B------:R-:W-:-:S02]  /*10090*/  PRMT R0, RZ, 0x654, R0 ;  /* 0x00000654ff007816 */ /* 0x000fc40000000000 */
[----:B------:R-:W-:Y:S01]  /*100a0*/  SEL R5, RZ, 0x80, P0 ;  /* 0x00000080ff057807 */ /* 0x000fe20000000000 */
[C---:B------:R-:W-:Y:S01]  /*100b0*/  VIADD R85, R192.reuse, 0x1c0 ;  /* 0x000001c0c0557836 */ /* 0x040fe20000000000 */
[----:B-1----:R1:W-:Y:S01]  /*100c0*/  SYNCS.ARRIVE.TRANS64.RED.A1T0 RZ, [R0+URZ], RZ ;  /* 0x000000ff00ff79a7 */ /* 0x0023e2000810043f */
[C---:B------:R-:W-:Y:S02]  /*100d0*/  VIADD R87, R192.reuse, 0x180 ;  /* 0x00000180c0577836 */ /* 0x040fe40000000000 */
[C---:B------:R-:W-:Y:S02]  /*100e0*/  VIADD R89, R192.reuse, 0x140 ;  /* 0x00000140c0597836 */ /* 0x040fe40000000000 */
[C---:B------:R-:W-:Y:S02]  /*100f0*/  VIADD R90, R192.reuse, 0x100 ;  /* 0x00000100c05a7836 */ /* 0x040fe40000000000 */
[----:B------:R-:W-:Y:S01]  /*10100*/  VIADD R91, R192, 0xc0 ;  /* 0x000000c0c05b7836 */ /* 0x000fe20000000000 */
[----:B-1----:R-:W-:Y:S01]  /*10110*/  LOP3.LUT R0, R80, R5, RZ, 0xfc, !PT ;  /* 0x0000000550007212 */ /* 0x002fe200078efcff */
[----:B------:R-:W-:-:S02]  /*10120*/  VIADD R92, R192, 0x80 ;  /* 0x00000080c05c7836 */ /* 0x000fc40000000000 */
[----:B------:R-:W-:Y:S01]  /*10130*/  VIADD R93, R192, 0x40 ;  /* 0x00000040c05d7836 */ /* 0x000fe20000000000 */
[----:B------:R1:W2:Y:S01]  /*10140*/  SHFL.IDX PT, R4, R81, RZ, 0x181f ;  /* 0x00181fff51047589 */ /* 0x0002a200000e0000 */
[----:B------:R-:W-:Y:S03]  /*10150*/  BSSY B1, `(.L_x_717) ;  /* 0x0000029000017945 */ /* 0x000fe60003800000 */
[----:B------:R1:W3:Y:S01]  /*10160*/  SHFL.IDX PT, R5, R82, RZ, 0x181f ;  /* 0x00181fff52057589 */ /* 0x0002e200000e0000 */
[----:B------:R-:W-:Y:S02]  /*10170*/  SHF.R.S32.HI R85, RZ, 0x1f, R85 ;  /* 0x0000001fff557819 */ /* 0x000fe40000011455 */
[----:B------:R-:W-:Y:S02]  /*10180*/  SHF.R.S32.HI R87, RZ, 0x1f, R87 ;  /* 0x0000001fff577819 */ /* 0x000fe40000011457 */
[----:B------:R-:W-:-:S02]  /*10190*/  SHF.R.S32.HI R89, RZ, 0x1f, R89 ;  /* 0x0000001fff597819 */ /* 0x000fc40000011459 */
[----:B------:R-:W-:Y:S02]  /*101a0*/  SHF.R.S32.HI R90, RZ, 0x1f, R90 ;  /* 0x0000001fff5a7819 */ /* 0x000fe4000001145a */
[----:B------:R-:W-:Y:S02]  /*101b0*/  SHF.R.S32.HI R91, RZ, 0x1f, R91 ;  /* 0x0000001fff5b7819 */ /* 0x000fe4000001145b */
[----:B------:R-:W-:Y:S02]  /*101c0*/  SHF.R.S32.HI R92, RZ, 0x1f, R92 ;  /* 0x0000001fff5c7819 */ /* 0x000fe4000001145c */
[----:B------:R-:W-:Y:S01]  /*101d0*/  SHF.R.S32.HI R93, RZ, 0x1f, R93 ;  /* 0x0000001fff5d7819 */ /* 0x000fe2000001145d */
[----:B-1----:R-:W-:Y:S06]  /*101e0*/  @P1 BRA `(.L_x_718) ;  /* 0x00000000007c1947 */ /* 0x002fec0003800000 */
[-C--:B------:R-:W-:Y:S02]  /*101f0*/  ISETP.GE.AND P0, PT, R192, R20.reuse, PT ;  /* 0x00000014c000720c */ /* 0x080fe40003f06270 */
[-C--:B------:R-:W-:Y:S02]  /*10200*/  ISETP.GE.AND P1, PT, R158, R20.reuse, PT ;  /* 0x000000149e00720c */ /* 0x080fe40003f26270 */
[-C--:B------:R-:W-:Y:S02]  /*10210*/  ISETP.GE.AND P5, PT, R157, R20.reuse, PT ;  /* 0x000000149d00720c */ /* 0x080fe40003fa6270 */
[-C--:B------:R-:W-:Y:S02]  /*10220*/  ISETP.GE.AND P3, PT, R156, R20.reuse, PT ;  /* 0x000000149c00720c */ /* 0x080fe40003f66270 */
[----:B------:R-:W-:-:S05]  /*10230*/  ISETP.GE.AND P2, PT, R152, R20, PT ;  /* 0x000000149800720c */ /* 0x000fca0003f46270 */
[----:B--23--:R-:W-:-:S05]  /*10240*/  @!P0 IMAD.WIDE R6, R192, 0x2, R4 ;  /* 0x00000002c0068825 */ /* 0x00cfca00078e0204 */
[----:B-----5:R1:W-:Y:S02]  /*10250*/  @!P0 ST.E.128 desc[UR42][R6.64], R8 ;  /* 0x0000000806008985 */ /* 0x0203e4000c101d2a */
[-C--:B-1----:R-:W-:Y:S02]  /*10260*/  @!P1 LEA R6, P0, R158, R4.reuse, 0x1 ;  /* 0x000000049e069211 */ /* 0x082fe400078008ff */
[----:B------:R-:W-:Y:S02]  /*10270*/  @!P3 LEA R8, P6, R156, R4, 0x1 ;  /* 0x000000049c08b211 */ /* 0x000fe400078c08ff */
[-C--:B------:R-:W-:Y:S02]  /*10280*/  @!P1 LEA.HI.X R7, R158, R5.reuse, R93, 0x1, P0 ;  /* 0x000000059e079211 */ /* 0x080fe400000f0c5d */
[----:B------:R-:W-:Y:S02]  /*10290*/  LOP3.LUT P0, RZ, R80, 0x40, RZ, 0xc0, !PT ;  /* 0x0000004050ff7812 */ /* 0x000fe4000780c0ff */
[----:B------:R-:W-:Y:S01]  /*102a0*/  @!P3 LEA.HI.X R9, R156, R5, R91, 0x1, P6 ;  /* 0x000000059c09b211 */ /* 0x000fe200030f0c5b */
[----:B------:R1:W-:Y:S01]  /*102b0*/  @!P1 ST.E.128 desc[UR42][R6.64], R24 ;  /* 0x0000001806009985 */ /* 0x0003e2000c101d2a */
[----:B------:R-:W-:-:S13]  /*102c0*/  ISETP.GE.AND P1, PT, R88, R20, PT ;  /* 0x000000145800720c */ /* 0x000fda0003f26270 */
[CC--:B------:R-:W-:Y:S02]  /*102d0*/  @!P1 LEA R10, P6, R88.reuse, R4.reuse, 0x1 ;  /* 0x00000004580a9211 */ /* 0x0c0fe400078c08ff */
[C---:B-1----:R-:W-:Y:S02]  /*102e0*/  @!P5 LEA R6, P4, R157.reuse, R4, 0x1 ;  /* 0x000000049d06d211 */ /* 0x042fe400078808ff */
[-C--:B------:R-:W-:Y:S02]  /*102f0*/  @!P1 LEA.HI.X R11, R88, R5.reuse, R89, 0x1, P6 ;  /* 0x00000005580b9211 */ /* 0x080fe400030f0c59 */
[----:B------:R-:W-:Y:S02]  /*10300*/  @!P5 LEA.HI.X R7, R157, R5, R92, 0x1, P4 ;  /* 0x000000059d07d211 */ /* 0x000fe400020f0c5c */
[----:B------:R-:W-:-:S03]  /*10310*/  LOP3.LUT P4, RZ, R0, 0x80, RZ, 0xc0, !PT ;  /* 0x0000008000ff7812 */ /* 0x000fc6000788c0ff */
[----:B------:R1:W-:Y:S04]  /*10320*/  @!P5 ST.E.128 desc[UR42][R6.64], R32 ;  /* 0x000000200600d985 */ /* 0x0003e8000c101d2a */
[----:B------:R2:W-:Y:S01]  /*10330*/  @!P3 ST.E.128 desc[UR42][R8.64], R40 ;  /* 0x000000280800b985 */ /* 0x0005e2000c101d2a */
[-C--:B-1----:R-:W-:Y:S02]  /*10340*/  @!P2 LEA R6, P5, R152, R4.reuse, 0x1 ;  /* 0x000000049806a211 */ /* 0x082fe400078a08ff */
[-C--:B--2---:R-:W-:Y:S02]  /*10350*/  @P0 LEA R8, P3, R86, R4.reuse, 0x1 ;  /* 0x0000000456080211 */ /* 0x084fe400078608ff */
[----:B------:R-:W-:Y:S02]  /*10360*/  @!P2 LEA.HI.X R7, R152, R5, R90, 0x1, P5 ;  /* 0x000000059807a211 */ /* 0x000fe400028f0c5a */
[----:B------:R-:W-:-:S02]  /*10370*/  @P4 LEA R4, P5, R84, R4, 0x1 ;  /* 0x0000000454044211 */ /* 0x000fc400078a08ff */
[-C--:B------:R-:W-:Y:S01]  /*10380*/  @P0 LEA.HI.X R9, R86, R5.reuse, R87, 0x1, P3 ;  /* 0x0000000556090211 */ /* 0x080fe200018f0c57 */
[----:B------:R1:W-:Y:S01]  /*10390*/  @!P2 ST.E.128 desc[UR42][R6.64], R48 ;  /* 0x000000300600a985 */ /* 0x0003e2000c101d2a */
[----:B------:R-:W-:-:S03]  /*103a0*/  @P4 LEA.HI.X R5, R84, R5, R85, 0x1, P5 ;  /* 0x0000000554054211 */ /* 0x000fc600028f0c55 */
[----:B------:R1:W-:Y:S04]  /*103b0*/  @!P1 ST.E.128 desc[UR42][R10.64], R56 ;  /* 0x000000380a009985 */ /* 0x0003e8000c101d2a */
[----:B------:R1:W-:Y:S04]  /*103c0*/  @P0 ST.E.128 desc[UR42][R8.64], R64 ;  /* 0x0000004008000985 */ /* 0x0003e8000c101d2a */
[----:B------:R1:W-:Y:S02]  /*103d0*/  @P4 ST.E.128 desc[UR42][R4.64], R72 ;  /* 0x0000004804004985 */ /* 0x0003e4000c101d2a */
.L_x_718:
[----:B------:R-:W-:Y:S05]  /*103e0*/  BSYNC B1 ;  /* 0x0000000000017941 */ /* 0x000fea0003800000 */
.L_x_717:
[----:B-1----:R-:W-:Y:S01]  /*103f0*/  VIADD R6, R21, 0x20 ;  /* 0x0000002015067836 */ /* 0x002fe20000000000 */
[----:B---3--:R1:W3:Y:S04]  /*10400*/  SHFL.IDX PT, R5, R82, 0x1, 0x181f ;  /* 0x00381f0052057f89 */ /* 0x0082e800000e0000 */
[----:B------:R-:W-:Y:S01]  /*10410*/  ISETP.GE.AND P0, PT, R6, R3, PT ;  /* 0x000000030600720c */ /* 0x000fe20003f06270 */
[----:B--2---:R1:W2:-:S12]  /*10420*/  SHFL.IDX PT, R4, R81, 0x1, 0x181f ;  /* 0x00381f0051047f89 */ /* 0x00429800000e0000 */
[----:B-1----:R-:W-:Y:S05]  /*10430*/  @P0 BRA `(.L_x_719) ;  /* 0x0000002c00ac0947 */ /* 0x002fea0003800000 */
[-C--:B------:R-:W-:Y:S02]  /*10440*/  ISETP.GE.AND P6, PT, R192, R20.reuse, PT ;  /* 0x00000014c000720c */ /* 0x080fe40003fc6270 */
[-C--:B------:R-:W-:Y:S02]  /*10450*/  ISETP.GE.AND P5, PT, R158, R20.reuse, PT ;  /* 0x000000149e00720c */ /* 0x080fe40003fa6270 */
[-C--:B------:R-:W-:Y:S02]  /*10460*/  ISETP.GE.AND P3, PT, R157, R20.reuse, PT ;  /* 0x000000149d00720c */ /* 0x080fe40003f66270 */
[-C--:B------:R-:W-:Y:S02]  /*10470*/  ISETP.GE.AND P2, PT, R156, R20.reuse, PT ;  /* 0x000000149c00720c */ /* 0x080fe40003f46270 */
[-C--:B------:R-:W-:Y:S02]  /*10480*/  ISETP.GE.AND P1, PT, R152, R20.reuse, PT ;  /* 0x000000149800720c */ /* 0x080fe40003f26270 */
[----:B------:R-:W-:-:S03]  /*10490*/  ISETP.GE.AND P0, PT, R88, R20, PT ;  /* 0x000000145800720c */ /* 0x000fc60003f06270 */
[----:B--23--:R-:W-:Y:S02]  /*104a0*/  @!P6 IMAD.WIDE R6, R192, 0x2, R4 ;  /* 0x00000002c006e825 */ /* 0x00cfe400078e0204 */
[----:B-----5:R-:W-:-:S03]  /*104b0*/  @!P5 LEA R8, P4, R158, R4, 0x1 ;  /* 0x000000049e08d211 */ /* 0x020fc600078808ff */
[----:B------:R1:W-:Y:S01]  /*104c0*/  @!P6 ST.E.128 desc[UR42][R6.64], R12 ;  /* 0x0000000c0600e985 */ /* 0x0003e2000c101d2a */
[----:B------:R-:W-:Y:S02]  /*104d0*/  @!P5 LEA.HI.X R9, R158, R5, R93, 0x1, P4 ;  /* 0x000000059e09d211 */ /* 0x000fe400020f0c5d */
[----:B------:R-:W-:-:S03]  /*104e0*/  LOP3.LUT P4, RZ, R80, 0x40, RZ, 0xc0, !PT ;  /* 0x0000004050ff7812 */ /* 0x000fc6000788c0ff */
[----:B------:R2:W-:Y:S01]  /*104f0*/  @!P5 ST.E.128 desc[UR42][R8.64], R28 ;  /* 0x0000001c0800d985 */ /* 0x0005e2000c101d2a */
[----:B-1----:R-:W-:-:S04]  /*10500*/  @!P3 LEA R6, P6, R157, R4, 0x1 ;  /* 0x000000049d06b211 */ /* 0x002fc800078c08ff */
[----:B------:R-:W-:Y:S02]  /*10510*/  @!P3 LEA.HI.X R7, R157, R5, R92, 0x1, P6 ;  /* 0x000000059d07b211 */ /* 0x000fe400030f0c5c */
[----:B--2---:R-:W-:-:S03]  /*10520*/  @!P2 LEA R8, P5, R156, R4, 0x1 ;  /* 0x000000049c08a211 */ /* 0x004fc600078a08ff */
[----:B------:R1:W-:Y:S01]  /*10530*/  @!P3 ST.E.128 desc[UR42][R6.64], R36 ;  /* 0x000000240600b985 */ /* 0x0003e2000c101d2a */
[-C--:B------:R-:W-:Y:S02]  /*10540*/  @!P0 LEA R10, P3, R88, R4.reuse, 0x1 ;  /* 0x00000004580a8211 */ /* 0x080fe400078608ff */
[-C--:B------:R-:W-:Y:S02]  /*10550*/  @!P2 LEA.HI.X R9, R156, R5.reuse, R91, 0x1, P5 ;  /* 0x000000059c09a211 */ /* 0x080fe400028f0c5b */
[-C--:B------:R-:W-:Y:S02]  /*10560*/  @P4 LEA R12, P5, R86, R4.reuse, 0x1 ;  /* 0x00000004560c4211 */ /* 0x080fe400078a08ff */
[-C--:B------:R-:W-:Y:S01]  /*10570*/  @!P0 LEA.HI.X R11, R88, R5.reuse, R89, 0x1, P3 ;  /* 0x00000005580b8211 */ /* 0x080fe200018f0c59 */
[----:B------:R4:W-:Y:S01]  /*10580*/  @!P2 ST.E.128 desc[UR42][R8.64], R44 ;  /* 0x0000002c0800a985 */ /* 0x0009e2000c101d2a */
[----:B------:R-:W-:Y:S02]  /*10590*/  @P4 LEA.HI.X R13, R86, R5, R87, 0x1, P5 ;  /* 0x00000005560d4211 */ /* 0x000fe400028f0c57 */
[----:B-1----:R-:W-:-:S04]  /*105a0*/  @!P1 LEA R6, P6, R152, R4, 0x1 ;  /* 0x0000000498069211 */ /* 0x002fc800078c08ff */
[----:B------:R-:W-:-:S05]  /*105b0*/  @!P1 LEA.HI.X R7, R152, R5, R90, 0x1, P6 ;  /* 0x0000000598079211 */ /* 0x000fca00030f0c5a */
[----:B------:R4:W-:Y:S04]  /*105c0*/  @!P1 ST.E.128 desc[UR42][R6.64], R52 ;  /* 0x0000003406009985 */ /* 0x0009e8000c101d2a */
[----:B------:R4:W-:Y:S01]  /*105d0*/  @!P0 ST.E.128 desc[UR42][R10.64], R60 ;  /* 0x0000003c0a008985 */ /* 0x0009e2000c101d2a */
[----:B------:R-:W-:-:S03]  /*105e0*/  LOP3.LUT P0, RZ, R0, 0x80, RZ, 0xc0, !PT ;  /* 0x0000008000ff7812 */ /* 0x000fc6000780c0ff */
[----:B------:R4:W-:Y:S10]  /*105f0*/  @P4 ST.E.128 desc[UR42][R12.64], R68 ;  /* 0x000000440c004985 */ /* 0x0009f4000c101d2a */
[----:B------:R-:W-:Y:S05]  /*10600*/  @!P0 BRA `(.L_x_719) ;  /* 0x0000002c00388947 */ /* 0x000fea0003800000 */
[----:B------:R-:W-:-:S04]  /*10610*/  LEA R4, P0, R84, R4, 0x1 ;  /* 0x0000000454047211 */ /* 0x000fc800078008ff */
[----:B------:R-:W-:-:S05]  /*10620*/  LEA.HI.X R5, R84, R5, R85, 0x1, P0 ;  /* 0x0000000554057211 */ /* 0x000fca00000f0c55 */
[----:B------:R1:W-:Y:S01]  /*10630*/  ST.E.128 desc[UR42][R4.64], R76 ;  /* 0x0000004c04007985 */ /* 0x0003e2000c101d2a */
[----:B------:R-:W-:Y:S05]  /*10640*/  BRA `(.L_x_719) ;  /* 0x0000002c00287947 */ /* 0x000fea0003800000 */
.L_x_716:
[----:B-1-3--:R-:W2:Y:S01]  /*10650*/  LDL.LU R8, [R1+0x38] ;  /* 0x0000380001087983 */ /* 0x00aea20000300800 */
[----:B------:R-:W-:Y:S01]  /*10660*/  ULDC.64 UR4, c[0x0][0xb08] ;  /* 0x0002c20000047ab9 */ /* 0x000fe20000000a00 */
[----:B------:R-:W1:Y:S02]  /*10670*/  LDC R9, c[0x0][0xbe8] ;  /* 0x0002fa00ff097b82 */ /* 0x000e640000000800 */
[----:B------:R-:W3:Y:S04]  /*10680*/  LDL R7, [R1+0x50] ;  /* 0x0000500001077983 */ /* 0x000ee80000100800 */
[----:B------:R-:W3:Y:S01]  /*10690*/  LDL.LU R10, [R1+0x28] ;  /* 0x00002800010a7983 */ /* 0x000ee20000300800 */
[----:B------:R-:W-:Y:S01]  /*106a0*/  IMAD R6, R5, UR4, RZ ;  /* 0x0000000405067c24 */ /* 0x000fe2000f8e02ff */
[----:B------:R-:W-:Y:S01]  /*106b0*/  BSSY B1, `(.L_x_720) ;  /* 0x0000110000017945 */ /* 0x000fe20003800000 */
[----:B------:R-:W-:-:S02]  /*106c0*/  VIADD R21, R197, 0xf8 ;  /* 0x000000f8c5157836 */ /* 0x000fc40000000000 */
[C---:B------:R-:W-:Y:S02]  /*106d0*/  IMAD R6, R4.reuse, UR5, R6 ;  /* 0x0000000504067c24 */ /* 0x040fe4000f8e0206 */
[----:B------:R-:W-:Y:S01]  /*106e0*/  IMAD.WIDE.U32 R4, R4, UR4, RZ ;  /* 0x0000000404047c25 */ /* 0x000fe2000f8e00ff */
[----:B------:R-:W-:Y:S01]  /*106f0*/  ULDC.64 UR4, c[0x0][0xb38] ;  /* 0x0002ce0000047ab9 */ /* 0x000fe20000000a00 */
[----:B------:R-:W-:Y:S02]  /*10700*/  SHF.R.S32.HI R21, RZ, 0x1f, R21 ;  /* 0x0000001fff157819 */ /* 0x000fe40000011415 */
[----:B------:R-:W-:Y:S01]  /*10710*/  IMAD.IADD R5, R5, 0x1, R6 ;  /* 0x0000000105057824 */ /* 0x000fe200078e0206 */
[----:B------:R-:W-:Y:S01]  /*10720*/  SHF.R.S32.HI R6, RZ, 0x1f, R0 ;  /* 0x0000001fff067819 */ /* 0x000fe20000011400 */
[----:B------:R-:W-:Y:S02]  /*10730*/  VIADD R156, R197, 0xf0 ;  /* 0x000000f0c59c7836 */ /* 0x000fe40000000000 */
[----:B------:R-:W-:Y:S01]  /*10740*/  IMAD.WIDE.U32 R4, R184, UR4, R4 ;  /* 0x00000004b8047c25 */ /* 0x000fe2000f8e0004 */
[----:B-1----:R-:W-:-:S03]  /*10750*/  ISETP.NE.AND P0, PT, R9, 0x1, PT ;  /* 0x000000010900780c */ /* 0x002fc60003f05270 */
[----:B------:R-:W-:Y:S01]  /*10760*/  IMAD R5, R184, UR5, R5 ;  /* 0x00000005b8057c24 */ /* 0x000fe2000f8e0205 */
[----:B------:R-:W-:Y:S01]  /*10770*/  ULDC.64 UR4, c[0x0][0xb40] ;  /* 0x0002d00000047ab9 */ /* 0x000fe20000000a00 */
[----:B------:R-:W-:Y:S01]  /*10780*/  IMAD R3, R3, R9, RZ ;  /* 0x0000000903037224 */ /* 0x000fe200078e02ff */
[----:B------:R-:W-:Y:S01]  /*10790*/  SHF.R.S32.HI R156, RZ, 0x1f, R156 ;  /* 0x0000001fff9c7819 */ /* 0x000fe2000001149c */
[----:B------:R-:W-:Y:S02]  /*107a0*/  IMAD R6, R6, UR4, RZ ;  /* 0x0000000406067c24 */ /* 0x000fe4000f8e02ff */
[----:B------:R-:W-:-:S04]  /*107b0*/  IMAD.WIDE.U32 R4, R0, UR4, R4 ;  /* 0x0000000400047c25 */ /* 0x000fc8000f8e0004 */
[----:B------:R-:W-:Y:S01]  /*107c0*/  IMAD R6, R0, UR5, R6 ;  /* 0x0000000500067c24 */ /* 0x000fe2000f8e0206 */
[----:B------:R-:W-:Y:S01]  /*107d0*/  ULDC.64 UR4, c[0x0][0xb48] ;  /* 0x0002d20000047ab9 */ /* 0x000fe20000000a00 */
[----:B------:R-:W1:Y:S01]  /*107e0*/  @P0 LDC R0, c[0x0][0xbf0] ;  /* 0x0002fc00ff000b82 */ /* 0x000e620000000800 */
[----:B------:R-:W-:Y:S02]  /*107f0*/  VIADD R158, R197, 0xe8 ;  /* 0x000000e8c59e7836 */ /* 0x000fe40000000000 */
[----:B------:R-:W-:Y:S02]  /*10800*/  IMAD.IADD R5, R5, 0x1, R6 ;  /* 0x0000000105057824 */ /* 0x000fe400078e0206 */
[C---:B------:R-:W-:Y:S01]  /*10810*/  VIADD R160, R197.reuse, 0xe0 ;  /* 0x000000e0c5a07836 */ /* 0x040fe20000000000 */
[----:B------:R-:W-:Y:S01]  /*10820*/  SHF.R.S32.HI R158, RZ, 0x1f, R158 ;  /* 0x0000001fff9e7819 */ /* 0x000fe2000001149e */
[C---:B------:R-:W-:Y:S02]  /*10830*/  VIADD R162, R197.reuse, 0xd8 ;  /* 0x000000d8c5a27836 */ /* 0x040fe40000000000 */
        /* <DEDUP_REMOVED lines=32> */
[----:B------:R-:W-:-:S02]  /*10a40*/  VIADD R157, R197, 0xe8 ;  /* 0x000000e8c59d7836 */ /* 0x000fc40000000000 */
[C---:B------:R-:W-:Y:S02]  /*10a50*/  VIADD R159, R197.reuse, 0xe0 ;  /* 0x000000e0c59f7836 */ /* 0x040fe40000000000 */
[C---:B------:R-:W-:Y:S02]  /*10a60*/  VIADD R161, R197.reuse, 0xd8 ;  /* 0x000000d8c5a17836 */ /* 0x040fe40000000000 */
[C---:B------:R-:W-:Y:S02]  /*10a70*/  VIADD R163, R197.reuse, 0xd0 ;  /* 0x000000d0c5a37836 */ /* 0x040fe40000000000 */
[C---:B------:R-:W-:Y:S02]  /*10a80*/  VIADD R165, R197.reuse, 0xc8 ;  /* 0x000000c8c5a57836 */ /* 0x040fe40000000000 */
[C---:B------:R-:W-:Y:S02]  /*10a90*/  VIADD R167, R197.reuse, 0xc0 ;  /* 0x000000c0c5a77836 */ /* 0x040fe40000000000 */
        /* <DEDUP_REMOVED lines=10> */
[----:B------:R-:W-:Y:S02]  /*10b40*/  VIADD R220, R197, 0x68 ;  /* 0x00000068c5dc7836 */ /* 0x000fe40000000000 */
[----:B--2---:R-:W-:-:S04]  /*10b50*/  IMAD.WIDE.U32 R4, R8, UR4, R4 ;  /* 0x0000000408047c25 */ /* 0x004fc8000f8e0004 */
[----:B------:R-:W-:Y:S01]  /*10b60*/  IMAD R5, R8, UR5, R5 ;  /* 0x0000000508057c24 */ /* 0x000fe2000f8e0205 */
[----:B------:R-:W-:Y:S01]  /*10b70*/  ULDC.64 UR4, c[0x0][0xb30] ;  /* 0x0002cc0000047ab9 */ /* 0x000fe20000000a00 */
[----:B------:R-:W2:Y:S01]  /*10b80*/  @P0 LDC R8, c[0x0][0xbec] ;  /* 0x0002fb00ff080b82 */ /* 0x000ea20000000800 */
[----:B---3--:R-:W-:-:S04]  /*10b90*/  IMAD R7, R10, 0x40, R7 ;  /* 0x000000400a077824 */ /* 0x008fc800078e0207 */
[----:B------:R-:W-:Y:S02]  /*10ba0*/  IMAD.MOV.U32 R6, RZ, RZ, R7 ;  /* 0x000000ffff067224 */ /* 0x000fe400078e0007 */
[----:B--2---:R-:W-:-:S05]  /*10bb0*/  @P0 IMAD.HI.U32 R8, R7, R8, RZ ;  /* 0x0000000807080227 */ /* 0x004fca00078e00ff */
[----:B-1----:R-:W-:-:S05]  /*10bc0*/  @P0 SHF.R.U32.HI R6, RZ, R0, R8 ;  /* 0x00000000ff060219 */ /* 0x002fca0000011608 */
[----:B------:R-:W-:Y:S02]  /*10bd0*/  IMAD.MOV R0, RZ, RZ, -R6 ;  /* 0x000000ffff007224 */ /* 0x000fe400078e0a06 */
[----:B------:R-:W-:-:S04]  /*10be0*/  IMAD.WIDE.U32 R4, R6, UR4, R4 ;  /* 0x0000000406047c25 */ /* 0x000fc8000f8e0004 */
[----:B------:R-:W-:Y:S01]  /*10bf0*/  IMAD R0, R9, R0, R7 ;  /* 0x0000000009007224 */ /* 0x000fe200078e0207 */
[----:B------:R-:W-:Y:S01]  /*10c00*/  SHF.R.S32.HI R7, RZ, 0x1f, R6 ;  /* 0x0000001fff077819 */ /* 0x000fe20000011406 */
[----:B------:R-:W-:-:S04]  /*10c10*/  IMAD R9, R10, 0x40, R195 ;  /* 0x000000400a097824 */ /* 0x000fc800078e02c3 */
        /* <DEDUP_REMOVED lines=10> */
[----:B------:R-:W-:-:S04]  /*10cc0*/  IMAD.IADD R6, R5, 0x1, R6 ;  /* 0x0000000105067824 */ /* 0x000fc800078e0206 */
[----:B------:R1:W2:Y:S01]  /*10cd0*/  SHFL.IDX PT, R13, R0, RZ, 0x1c1f ;  /* 0x001c1fff000d7589 */ /* 0x0002a200000e0000 */
[----:B------:R-:W-:Y:S01]  /*10ce0*/  LEA.HI.X R8, R4, UR5, R6, 0x2, P0 ;  /* 0x0000000504087c11 */ /* 0x000fe200080f1406 */
[----:B------:R-:W-:Y:S01]  /*10cf0*/  VIADD R4, R2, 0x28c20 ;  /* 0x00028c2002047836 */ /* 0x000fe20000000000 */
[----:B------:R-:W-:-:S03]  /*10d00*/  ISETP.GE.AND P0, PT, R9, R3, PT ;  /* 0x000000030900720c */ /* 0x000fc60003f06270 */
[----:B------:R1:W3:Y:S01]  /*10d10*/  SHFL.IDX PT, R12, R8, RZ, 0x1c1f ;  /* 0x001c1fff080c7589 */ /* 0x0002e200000e0000 */
[----:B------:R-:W-:-:S04]  /*10d20*/  PRMT R4, RZ, 0x654, R4 ;  /* 0x00000654ff047816 */ /* 0x000fc80000000004 */
[----:B------:R1:W-:Y:S05]  /*10d30*/  SYNCS.ARRIVE.TRANS64.RED.A1T0 RZ, [R4+URZ], RZ ;  /* 0x000000ff04ff79a7 */ /* 0x0003ea000810043f */
[----:B------:R-:W-:Y:S05]  /*10d40*/  @P0 BRA `(.L_x_721) ;  /* 0x0000000800980947 */ /* 0x000fea0003800000 */
[----:B------:R-:W-:Y:S01]  /*10d50*/  ULDC UR4, c[0x0][0xac8] ;  /* 0x0002b20000047ab9 */ /* 0x000fe20000000800 */
[----:B------:R-:W-:Y:S01]  /*10d60*/  SHF.R.S32.HI R6, RZ, 0x1f, R197 ;  /* 0x0000001fff067819 */ /* 0x000fe200000114c5 */
[C---:B------:R-:W-:Y:S01]  /*10d70*/  VIADD R7, R197.reuse, 0x8 ;  /* 0x00000008c5077836 */ /* 0x040fe20000000000 */
[C---:B------:R-:W-:Y:S01]  /*10d80*/  ISETP.GE.AND P0, PT, R197.reuse, UR4, PT ;  /* 0x00000004c5007c0c */ /* 0x040fe2000bf06270 */
[C---:B------:R-:W-:Y:S01]  /*10d90*/  VIADD R11, R197.reuse, 0x8 ;  /* 0x00000008c50b7836 */ /* 0x040fe20000000000 */
[----:B------:R-:W-:Y:S01]  /*10da0*/  ISETP.GE.AND P4, PT, R220, UR4, PT ;  /* 0x00000004dc007c0c */ /* 0x000fe2000bf86270 */
[----:B------:R-:W-:-:S03]  /*10db0*/  VIADD R10, R197, 0x18 ;  /* 0x00000018c50a7836 */ /* 0x000fc60000000000 */
[----:B------:R-:W-:-:S07]  /*10dc0*/  SHF.R.S32.HI R11, RZ, 0x1f, R11 ;  /* 0x0000001fff0b7819 */ /* 0x000fce000001140b */
[----:B-12---:R-:W-:-:S04]  /*10dd0*/  @!P0 LEA R4, P1, R197, R13, 0x2 ;  /* 0x0000000dc5048211 */ /* 0x006fc800078210ff */
[C---:B---3--:R-:W-:Y:S01]  /*10de0*/  @!P0 LEA.HI.X R5, R197.reuse, R12, R6, 0x2, P1 ;  /* 0x0000000cc5058211 */ /* 0x048fe200008f1406 */
[----:B------:R-:W-:-:S04]  /*10df0*/  VIADD R6, R197, 0x10 ;  /* 0x00000010c5067836 */ /* 0x000fc80000000000 */
[----:B------:R1:W-:Y:S01]  /*10e00*/  @!P0 ST.E.64 desc[UR42][R4.64], R24 ;  /* 0x0000001804008985 */ /* 0x0003e2000c101b2a */
[----:B------:R-:W-:-:S13]  /*10e10*/  ISETP.GE.AND P0, PT, R7, UR4, PT ;  /* 0x0000000407007c0c */ /* 0x000fda000bf06270 */
[----:B-1----:R-:W-:-:S04]  /*10e20*/  @!P0 LEA R4, P1, R7, R13, 0x2 ;  /* 0x0000000d07048211 */ /* 0x002fc800078210ff */
[----:B------:R-:W-:Y:S01]  /*10e30*/  @!P0 LEA.HI.X R5, R7, R12, R11, 0x2, P1 ;  /* 0x0000000c07058211 */ /* 0x000fe200008f140b */
[C---:B------:R-:W-:Y:S01]  /*10e40*/  VIADD R11, R197.reuse, 0x10 ;  /* 0x00000010c50b7836 */ /* 0x040fe20000000000 */
[----:B------:R-:W-:Y:S01]  /*10e50*/  ISETP.GE.AND P1, PT, R10, UR4, PT ;  /* 0x000000040a007c0c */ /* 0x000fe2000bf26270 */
[----:B------:R-:W-:Y:S02]  /*10e60*/  VIADD R7, R197, 0x20 ;  /* 0x00000020c5077836 */ /* 0x000fe40000000000 */
[----:B------:R1:W-:Y:S01]  /*10e70*/  @!P0 ST.E.64 desc[UR42][R4.64], R28 ;  /* 0x0000001c04008985 */ /* 0x0003e2000c101b2a */
[----:B------:R-:W-:Y:S02]  /*10e80*/  ISETP.GE.AND P0, PT, R6, UR4, PT ;  /* 0x0000000406007c0c */ /* 0x000fe4000bf06270 */
[----:B------:R-:W-:-:S11]  /*10e90*/  SHF.R.S32.HI R11, RZ, 0x1f, R11 ;  /* 0x0000001fff0b7819 */ /* 0x000fd6000001140b */
[----:B-1----:R-:W-:-:S04]  /*10ea0*/  @!P0 LEA R4, P2, R6, R13, 0x2 ;  /* 0x0000000d06048211 */ /* 0x002fc800078410ff */
[----:B------:R-:W-:Y:S01]  /*10eb0*/  @!P0 LEA.HI.X R5, R6, R12, R11, 0x2, P2 ;  /* 0x0000000c06058211 */ /* 0x000fe200010f140b */
[C---:B------:R-:W-:Y:S02]  /*10ec0*/  VIADD R11, R197.reuse, 0x18 ;  /* 0x00000018c50b7836 */ /* 0x040fe40000000000 */
[----:B------:R-:W-:Y:S02]  /*10ed0*/  VIADD R6, R197, 0x28 ;  /* 0x00000028c5067836 */ /* 0x000fe40000000000 */
[----:B------:R1:W-:Y:S01]  /*10ee0*/  @!P0 ST.E.64 desc[UR42][R4.64], R32 ;  /* 0x0000002004008985 */ /* 0x0003e2000c101b2a */
[----:B------:R-:W-:Y:S02]  /*10ef0*/  SHF.R.S32.HI R11, RZ, 0x1f, R11 ;  /* 0x0000001fff0b7819 */ /* 0x000fe4000001140b */
[----:B------:R-:W-:Y:S02]  /*10f00*/  ISETP.GE.AND P0, PT, R7, UR4, PT ;  /* 0x0000000407007c0c */ /* 0x000fe4000bf06270 */
[----:B-1----:R-:W-:-:S04]  /*10f10*/  @!P1 LEA R4, P2, R10, R13, 0x2 ;  /* 0x0000000d0a049211 */ /* 0x002fc800078410ff */
[----:B------:R-:W-:Y:S01]  /*10f20*/  @!P1 LEA.HI.X R5, R10, R12, R11, 0x2, P2 ;  /* 0x0000000c0a059211 */ /* 0x000fe200010f140b */
[C---:B------:R-:W-:Y:S02]  /*10f30*/  VIADD R11, R197.reuse, 0x20 ;  /* 0x00000020c50b7836 */ /* 0x040fe40000000000 */
[----:B------:R-:W-:Y:S02]  /*10f40*/  VIADD R10, R197, 0x30 ;  /* 0x00000030c50a7836 */ /* 0x000fe40000000000 */
[----:B------:R1:W-:Y:S01]  /*10f50*/  @!P1 ST.E.64 desc[UR42][R4.64], R36 ;  /* 0x0000002404009985 */ /* 0x0003e2000c101b2a */
[----:B------:R-:W-:Y:S02]  /*10f60*/  ISETP.GE.AND P1, PT, R6, UR4, PT ;  /* 0x0000000406007c0c */ /* 0x000fe4000bf26270 */
[----:B------:R-:W-:Y:S02]  /*10f70*/  SHF.R.S32.HI R11, RZ, 0x1f, R11 ;  /* 0x0000001fff0b7819 */ /* 0x000fe4000001140b */
        /* <DEDUP_REMOVED lines=42> */
[----:B------:R-:W-:-:S02]  /*11220*/  ISETP.GE.AND P3, PT, R10, UR4, PT ;  /* 0x000000040a007c0c */ /* 0x000fc4000bf66270 */
[----:B-1----:R-:W-:-:S04]  /*11230*/  @!P0 LEA R4, P2, R7, R13, 0x2 ;  /* 0x0000000d07048211 */ /* 0x002fc800078410ff */
[----:B------:R-:W-:Y:S01]  /*11240*/  @!P0 LEA.HI.X R5, R7, R12, R11, 0x2, P2 ;  /* 0x0000000c07058211 */ /* 0x000fe200010f140b */
[----:B------:R-:W-:Y:S01]  /*11250*/  VIADD R7, R197, 0x58 ;  /* 0x00000058c5077836 */ /* 0x000fe20000000000 */
[----:B------:R-:W-:Y:S01]  /*11260*/  ISETP.GE.AND P2, PT, R183, UR4, PT ;  /* 0x00000004b7007c0c */ /* 0x000fe2000bf46270 */
[----:B------:R-:W-:Y:S02]  /*11270*/  VIADD R11, R197, 0x60 ;  /* 0x00000060c50b7836 */ /* 0x000fe40000000000 */
[----:B------:R1:W-:Y:S01]  /*11280*/  @!P0 ST.E.64 desc[UR42][R4.64], R64 ;  /* 0x0000004004008985 */ /* 0x0003e2000c101b2a */
[----:B------:R-:W-:Y:S02]  /*11290*/  SHF.R.S32.HI R7, RZ, 0x1f, R7 ;  /* 0x0000001fff077819 */ /* 0x000fe40000011407 */
[----:B------:R-:W-:Y:S02]  /*112a0*/  SHF.R.S32.HI R11, RZ, 0x1f, R11 ;  /* 0x0000001fff0b7819 */ /* 0x000fe4000001140b */
[----:B-1----:R-:W-:-:S04]  /*112b0*/  @!P1 LEA R4, P0, R6, R13, 0x2 ;  /* 0x0000000d06049211 */ /* 0x002fc800078010ff */
[-C--:B------:R-:W-:Y:S02]  /*112c0*/  @!P1 LEA.HI.X R5, R6, R12.reuse, R7, 0x2, P0 ;  /* 0x0000000c06059211 */ /* 0x080fe400000f1407 */
[----:B------:R-:W-:Y:S02]  /*112d0*/  ISETP.GE.AND P0, PT, R218, UR4, PT ;  /* 0x00000004da007c0c */ /* 0x000fe4000bf06270 */
[-C--:B------:R-:W-:Y:S01]  /*112e0*/  @!P4 LEA R6, P6, R220, R13.reuse, 0x2 ;  /* 0x0000000ddc06c211 */ /* 0x080fe200078c10ff */
[----:B------:R1:W-:Y:S01]  /*112f0*/  @!P1 ST.E.64 desc[UR42][R4.64], R68 ;  /* 0x0000004404009985 */ /* 0x0003e2000c101b2a */
[----:B------:R-:W-:Y:S02]  /*11300*/  ISETP.GE.AND P1, PT, R196, UR4, PT ;  /* 0x00000004c4007c0c */ /* 0x000fe4000bf26270 */
[----:B------:R-:W-:Y:S02]  /*11310*/  @!P4 LEA.HI.X R7, R220, R12, R222, 0x2, P6 ;  /* 0x0000000cdc07c211 */ /* 0x000fe400030f14de */
[----:B-1----:R-:W-:-:S04]  /*11320*/  @!P3 LEA R4, P5, R10, R13, 0x2 ;  /* 0x0000000d0a04b211 */ /* 0x002fc800078a10ff */
[----:B------:R-:W-:Y:S02]  /*11330*/  @!P3 LEA.HI.X R5, R10, R12, R11, 0x2, P5 ;  /* 0x0000000c0a05b211 */ /* 0x000fe400028f140b */
[----:B------:R-:W-:-:S03]  /*11340*/  @!P2 LEA R10, P6, R183, R13, 0x2 ;  /* 0x0000000db70aa211 */ /* 0x000fc600078c10ff */
[----:B------:R1:W-:Y:S01]  /*11350*/  @!P3 ST.E.64 desc[UR42][R4.64], R72 ;  /* 0x000000480400b985 */ /* 0x0003e2000c101b2a */
[----:B------:R-:W-:Y:S02]  /*11360*/  ISETP.GE.AND P3, PT, R181, UR4, PT ;  /* 0x00000004b5007c0c */ /* 0x000fe4000bf66270 */
[-C--:B------:R-:W-:Y:S01]  /*11370*/  @!P2 LEA.HI.X R11, R183, R12.reuse, R184, 0x2, P6 ;  /* 0x0000000cb70ba211 */ /* 0x080fe200030f14b8 */
[----:B------:R2:W-:Y:S01]  /*11380*/  @!P4 ST.E.64 desc[UR42][R6.64], R76 ;  /* 0x0000004c0600c985 */ /* 0x0005e2000c101b2a */
[-C--:B-1----:R-:W-:Y:S02]  /*11390*/  @!P0 LEA R4, P4, R218, R13.reuse, 0x2 ;  /* 0x0000000dda048211 */ /* 0x082fe400078810ff */
[----:B--2---:R-:W-:Y:S02]  /*113a0*/  @!P1 LEA R6, P5, R196, R13, 0x2 ;  /* 0x0000000dc4069211 */ /* 0x004fe400078a10ff */
[----:B------:R-:W-:Y:S02]  /*113b0*/  @!P0 LEA.HI.X R5, R218, R12, R219, 0x2, P4 ;  /* 0x0000000cda058211 */ /* 0x000fe400020f14db */
[----:B------:R-:W-:-:S02]  /*113c0*/  ISETP.GE.AND P4, PT, R179, UR4, PT ;  /* 0x00000004b3007c0c */ /* 0x000fc4000bf86270 */
[----:B------:R-:W-:Y:S01]  /*113d0*/  @!P1 LEA.HI.X R7, R196, R12, R217, 0x2, P5 ;  /* 0x0000000cc4079211 */ /* 0x000fe200028f14d9 */
[----:B------:R1:W-:Y:S01]  /*113e0*/  @!P0 ST.E.64 desc[UR42][R4.64], R80 ;  /* 0x0000005004008985 */ /* 0x0003e2000c101b2a */
[----:B------:R-:W-:Y:S02]  /*113f0*/  ISETP.GE.AND P5, PT, R177, UR4, PT ;  /* 0x00000004b1007c0c */ /* 0x000fe4000bfa6270 */
[----:B------:R-:W-:Y:S01]  /*11400*/  ISETP.GE.AND P0, PT, R175, UR4, PT ;  /* 0x00000004af007c0c */ /* 0x000fe2000bf06270 */
[----:B------:R2:W-:Y:S01]  /*11410*/  @!P1 ST.E.64 desc[UR42][R6.64], R84 ;  /* 0x0000005406009985 */ /* 0x0005e2000c101b2a */
[----:B------:R-:W-:-:S03]  /*11420*/  ISETP.GE.AND P1, PT, R173, UR4, PT ;  /* 0x00000004ad007c0c */ /* 0x000fc6000bf26270 */
[----:B------:R3:W-:Y:S01]  /*11430*/  @!P2 ST.E.64 desc[UR42][R10.64], R88 ;  /* 0x000000580a00a985 */ /* 0x0007e2000c101b2a */
[-C--:B-1----:R-:W-:Y:S02]  /*11440*/  @!P3 LEA R4, P6, R181, R13.reuse, 0x2 ;  /* 0x0000000db504b211 */ /* 0x082fe400078c10ff */
[-C--:B--2---:R-:W-:Y:S02]  /*11450*/  @!P4 LEA R6, P2, R179, R13.reuse, 0x2 ;  /* 0x0000000db306c211 */ /* 0x084fe400078410ff */
[-C--:B------:R-:W-:Y:S02]  /*11460*/  @!P3 LEA.HI.X R5, R181, R12.reuse, R182, 0x2, P6 ;  /* 0x0000000cb505b211 */ /* 0x080fe400030f14b6 */
[----:B---3--:R-:W-:Y:S02]  /*11470*/  @!P5 LEA R10, P6, R177, R13, 0x2 ;  /* 0x0000000db10ad211 */ /* 0x008fe400078c10ff */
[----:B------:R-:W-:Y:S01]  /*11480*/  @!P4 LEA.HI.X R7, R179, R12, R180, 0x2, P2 ;  /* 0x0000000cb307c211 */ /* 0x000fe200010f14b4 */
[----:B------:R1:W-:Y:S01]  /*11490*/  @!P3 ST.E.64 desc[UR42][R4.64], R92 ;  /* 0x0000005c0400b985 */ /* 0x0003e2000c101b2a */
[----:B------:R-:W-:-:S02]  /*114a0*/  ISETP.GE.AND P2, PT, R171, UR4, PT ;  /* 0x00000004ab007c0c */ /* 0x000fc4000bf46270 */
[----:B------:R-:W-:Y:S01]  /*114b0*/  @!P5 LEA.HI.X R11, R177, R12, R178, 0x2, P6 ;  /* 0x0000000cb10bd211 */ /* 0x000fe200030f14b2 */
[----:B------:R2:W-:Y:S01]  /*114c0*/  @!P4 ST.E.64 desc[UR42][R6.64], R96 ;  /* 0x000000600600c985 */ /* 0x0005e2000c101b2a */
[----:B------:R-:W-:-:S03]  /*114d0*/  ISETP.GE.AND P4, PT, R167, UR4, PT ;  /* 0x00000004a7007c0c */ /* 0x000fc6000bf86270 */
[----:B------:R3:W-:Y:S01]  /*114e0*/  @!P5 ST.E.64 desc[UR42][R10.64], R100 ;  /* 0x000000640a00d985 */ /* 0x0007e2000c101b2a */
[----:B------:R-:W-:Y:S02]  /*114f0*/  ISETP.GE.AND P5, PT, R169, UR4, PT ;  /* 0x00000004a9007c0c */ /* 0x000fe4000bfa6270 */
[-C--:B-1----:R-:W-:Y:S02]  /*11500*/  @!P0 LEA R4, P6, R175, R13.reuse, 0x2 ;  /* 0x0000000daf048211 */ /* 0x082fe400078c10ff */
[-C--:B--2---:R-:W-:Y:S02]  /*11510*/  @!P1 LEA R6, P3, R173, R13.reuse, 0x2 ;  /* 0x0000000dad069211 */ /* 0x084fe400078610ff */
[-C--:B------:R-:W-:Y:S02]  /*11520*/  @!P0 LEA.HI.X R5, R175, R12.reuse, R176, 0x2, P6 ;  /* 0x0000000caf058211 */ /* 0x080fe400030f14b0 */
[----:B------:R-:W-:Y:S02]  /*11530*/  @!P1 LEA.HI.X R7, R173, R12, R174, 0x2, P3 ;  /* 0x0000000cad079211 */ /* 0x000fe400018f14ae */
[----:B---3--:R-:W-:Y:S01]  /*11540*/  @!P2 LEA R10, P6, R171, R13, 0x2 ;  /* 0x0000000dab0aa211 */ /* 0x008fe200078c10ff */
[----:B------:R1:W-:Y:S01]  /*11550*/  @!P0 ST.E.64 desc[UR42][R4.64], R104 ;  /* 0x0000006804008985 */ /* 0x0003e2000c101b2a */
[----:B------:R-:W-:-:S02]  /*11560*/  ISETP.GE.AND P3, PT, R165, UR4, PT ;  /* 0x00000004a5007c0c */ /* 0x000fc4000bf66270 */
[----:B------:R-:W-:Y:S01]  /*11570*/  @!P2 LEA.HI.X R11, R171, R12, R172, 0x2, P6 ;  /* 0x0000000cab0ba211 */ /* 0x000fe200030f14ac */
[----:B------:R2:W-:Y:S01]  /*11580*/  @!P1 ST.E.64 desc[UR42][R6.64], R108 ;  /* 0x0000006c06009985 */ /* 0x0005e2000c101b2a */
[----:B------:R-:W-:-:S03]  /*11590*/  ISETP.GE.AND P0, PT, R163, UR4, PT ;  /* 0x00000004a3007c0c */ /* 0x000fc6000bf06270 */
[----:B------:R3:W-:Y:S01]  /*115a0*/  @!P2 ST.E.64 desc[UR42][R10.64], R112 ;  /* 0x000000700a00a985 */ /* 0x0007e2000c101b2a */
[-C--:B-1----:R-:W-:Y:S02]  /*115b0*/  @!P5 LEA R4, P1, R169, R13.reuse, 0x2 ;  /* 0x0000000da904d211 */ /* 0x082fe400078210ff */
[-C--:B--2---:R-:W-:Y:S02]  /*115c0*/  @!P4 LEA R6, P2, R167, R13.reuse, 0x2 ;  /* 0x0000000da706c211 */ /* 0x084fe400078410ff */
[-C--:B------:R-:W-:Y:S02]  /*115d0*/  @!P5 LEA.HI.X R5, R169, R12.reuse, R170, 0x2, P1 ;  /* 0x0000000ca905d211 */ /* 0x080fe400008f14aa */
[----:B---3--:R-:W-:Y:S02]  /*115e0*/  @!P3 LEA R10, P6, R165, R13, 0x2 ;  /* 0x0000000da50ab211 */ /* 0x008fe400078c10ff */
[----:B------:R-:W-:Y:S01]  /*115f0*/  ISETP.GE.AND P1, PT, R161, UR4, PT ;  /* 0x00000004a1007c0c */ /* 0x000fe2000bf26270 */
[----:B------:R1:W-:Y:S01]  /*11600*/  @!P5 ST.E.64 desc[UR42][R4.64], R116 ;  /* 0x000000740400d985 */ /* 0x0003e2000c101b2a */
[----:B------:R-:W-:-:S02]  /*11610*/  @!P4 LEA.HI.X R7, R167, R12, R168, 0x2, P2 ;  /* 0x0000000ca707c211 */ /* 0x000fc400010f14a8 */
[----:B------:R-:W-:Y:S02]  /*11620*/  @!P3 LEA.HI.X R11, R165, R12, R166, 0x2, P6 ;  /* 0x0000000ca50bb211 */ /* 0x000fe400030f14a6 */
[----:B------:R-:W-:Y:S01]  /*11630*/  ISETP.GE.AND P2, PT, R152, UR4, PT ;  /* 0x0000000498007c0c */ /* 0x000fe2000bf46270 */
[----:B------:R2:W-:Y:S01]  /*11640*/  @!P4 ST.E.64 desc[UR42][R6.64], R120 ;  /* 0x000000780600c985 */ /* 0x0005e2000c101b2a */
[----:B------:R-:W-:-:S03]  /*11650*/  ISETP.GE.AND P4, PT, R159, UR4, PT ;  /* 0x000000049f007c0c */ /* 0x000fc6000bf86270 */
[----:B------:R3:W-:Y:S01]  /*11660*/  @!P3 ST.E.64 desc[UR42][R10.64], R124 ;  /* 0x0000007c0a00b985 */ /* 0x0007e2000c101b2a */
[----:B------:R-:W-:Y:S02]  /*11670*/  ISETP.GE.AND P3, PT, R157, UR4, PT ;  /* 0x000000049d007c0c */ /* 0x000fe4000bf66270 */
[----:B-1----:R-:W-:-:S04]  /*11680*/  @!P0 LEA R4, P5, R163, R13, 0x2 ;  /* 0x0000000da3048211 */ /* 0x002fc800078a10ff */
[-C--:B------:R-:W-:Y:S02]  /*11690*/  @!P0 LEA.HI.X R5, R163, R12.reuse, R164, 0x2, P5 ;  /* 0x0000000ca3058211 */ /* 0x080fe400028f14a4 */
[----:B------:R-:W-:Y:S02]  /*116a0*/  ISETP.GE.AND P5, PT, R20, UR4, PT ;  /* 0x0000000414007c0c */ /* 0x000fe4000bfa6270 */
[CC--:B--2---:R-:W-:Y:S01]  /*116b0*/  @!P1 LEA R6, P6, R161.reuse, R13.reuse, 0x2 ;  /* 0x0000000da1069211 */ /* 0x0c4fe200078c10ff */
[----:B------:R1:W-:Y:S03]  /*116c0*/  @!P0 ST.E.64 desc[UR42][R4.64], R128 ;  /* 0x0000008004008985 */ /* 0x0003e6000c101b2a */
[----:B------:R-:W-:Y:S02]  /*116d0*/  @!P1 LEA.HI.X R7, R161, R12, R162, 0x2, P6 ;  /* 0x0000000ca1079211 */ /* 0x000fe400030f14a2 */
[----:B---3--:R-:W-:-:S03]  /*116e0*/  @!P3 LEA R10, P6, R157, R13, 0x2 ;  /* 0x0000000d9d0ab211 */ /* 0x008fc600078c10ff */
[----:B------:R2:W-:Y:S01]  /*116f0*/  @!P1 ST.E.64 desc[UR42][R6.64], R132 ;  /* 0x0000008406009985 */ /* 0x0005e2000c101b2a */
[----:B------:R-:W-:Y:S02]  /*11700*/  @!P3 LEA.HI.X R11, R157, R12, R158, 0x2, P6 ;  /* 0x0000000c9d0bb211 */ /* 0x000fe400030f149e */
[----:B-1----:R-:W-:-:S04]  /*11710*/  @!P4 LEA R4, P0, R159, R13, 0x2 ;  /* 0x0000000d9f04c211 */ /* 0x002fc800078010ff */
[-C--:B------:R-:W-:Y:S02]  /*11720*/  @!P4 LEA.HI.X R5, R159, R12.reuse, R160, 0x2, P0 ;  /* 0x0000000c9f05c211 */ /* 0x080fe400000f14a0 */
[-C--:B------:R-:W-:Y:S02]  /*11730*/  @!P5 LEA R14, P0, R20, R13.reuse, 0x2 ;  /* 0x0000000d140ed211 */ /* 0x080fe400078010ff */
[----:B--2---:R-:W-:Y:S01]  /*11740*/  @!P2 LEA R6, P1, R152, R13, 0x2 ;  /* 0x0000000d9806a211 */ /* 0x004fe200078210ff */
[----:B------:R4:W-:Y:S01]  /*11750*/  @!P4 ST.E.64 desc[UR42][R4.64], R136 ;  /* 0x000000880400c985 */ /* 0x0009e2000c101b2a */
[-C--:B------:R-:W-:Y:S02]  /*11760*/  @!P5 LEA.HI.X R15, R20, R12.reuse, R21, 0x2, P0 ;  /* 0x0000000c140fd211 */ /* 0x080fe400000f1415 */
[----:B------:R-:W-:Y:S01]  /*11770*/  @!P2 LEA.HI.X R7, R152, R12, R156, 0x2, P1 ;  /* 0x0000000c9807a211 */ /* 0x000fe200008f149c */
[----:B------:R4:W-:Y:S04]  /*11780*/  @!P3 ST.E.64 desc[UR42][R10.64], R140 ;  /* 0x0000008c0a00b985 */ /* 0x0009e8000c101b2a */
[----:B------:R4:W-:Y:S04]  /*11790*/  @!P2 ST.E.64 desc[UR42][R6.64], R144 ;  /* 0x000000900600a985 */ /* 0x0009e8000c101b2a */
[----:B------:R4:W-:Y:S02]  /*117a0*/  @!P5 ST.E.64 desc[UR42][R14.64], R148 ;  /* 0x000000940e00d985 */ /* 0x0009e4000c101b2a */
.L_x_721:
[----:B------:R-:W-:Y:S05]  /*117b0*/  BSYNC B1 ;  /* 0x0000000000017941 */ /* 0x000fea0003800000 */
.L_x_720:
[----:B-1--4-:R-:W-:Y:S01]  /*117c0*/  VIADD R4, R9, 0x8 ;  /* 0x0000000809047836 */ /* 0x012fe20000000000 */
[----:B------:R1:W4:Y:S04]  /*117d0*/  SHFL.IDX PT, R10, R8, 0x1, 0x1c1f ;  /* 0x003c1f00080a7f89 */ /* 0x00032800000e0000 */
[----:B------:R-:W-:Y:S01]  /*117e0*/  ISETP.GE.AND P0, PT, R4, R3, PT ;  /* 0x000000030400720c */ /* 0x000fe20003f06270 */
[----:B------:R-:W0:-:S12]  /*117f0*/  SHFL.IDX PT, R0, R0, 0x1, 0x1c1f ;  /* 0x003c1f0000007f89 */ /* 0x000e1800000e0000 */
[----:B-1----:R-:W-:Y:S05]  /*11800*/  @P0 BRA `(.L_x_719) ;  /* 0x0000001800b80947 */ /* 0x002fea0003800000 */
[----:B------:R-:W-:Y:S01]  /*11810*/  ULDC UR4, c[0x0][0xac8] ;  /* 0x0002b20000047ab9 */ /* 0x000fe20000000800 */
[C---:B------:R-:W-:Y:S01]  /*11820*/  VIADD R15, R197.reuse, 0x8 ;  /* 0x00000008c50f7836 */ /* 0x040fe20000000000 */
[C---:B------:R-:W-:Y:S01]  /*11830*/  ISETP.GE.AND P4, PT, R197.reuse, UR4, PT ;  /* 0x00000004c5007c0c */ /* 0x040fe2000bf86270 */
[C---:B------:R-:W-:Y:S01]  /*11840*/  VIADD R24, R197.reuse, 0x10 ;  /* 0x00000010c5187836 */ /* 0x040fe20000000000 */
[----:B------:R-:W-:Y:S01]  /*11850*/  SHF.R.S32.HI R6, RZ, 0x1f, R197 ;  /* 0x0000001fff067819 */ /* 0x000fe200000114c5 */
[----:B------:R-:W-:Y:S01]  /*11860*/  VIADD R25, R197, 0x8 ;  /* 0x00000008c5197836 */ /* 0x000fe20000000000 */
[----:B------:R-:W-:Y:S01]  /*11870*/  ISETP.GE.AND P2, PT, R15, UR4, PT ;  /* 0x000000040f007c0c */ /* 0x000fe2000bf46270 */
[C---:B------:R-:W-:Y:S01]  /*11880*/  VIADD R14, R197.reuse, 0x18 ;  /* 0x00000018c50e7836 */ /* 0x040fe20000000000 */
[----:B------:R-:W-:Y:S01]  /*11890*/  ISETP.GE.AND P1, PT, R24, UR4, PT ;  /* 0x0000000418007c0c */ /* 0x000fe2000bf26270 */
[C---:B---3--:R-:W-:Y:S01]  /*118a0*/  VIADD R12, R197.reuse, 0x20 ;  /* 0x00000020c50c7836 */ /* 0x048fe20000000000 */
[----:B------:R-:W-:Y:S01]  /*118b0*/  SHF.R.S32.HI R25, RZ, 0x1f, R25 ;  /* 0x0000001fff197819 */ /* 0x000fe20000011419 */
[C---:B--2---:R-:W-:Y:S01]  /*118c0*/  VIADD R13, R197.reuse, 0x28 ;  /* 0x00000028c50d7836 */ /* 0x044fe20000000000 */
[----:B------:R-:W-:Y:S01]  /*118d0*/  ISETP.GE.AND P0, PT, R14, UR4, PT ;  /* 0x000000040e007c0c */ /* 0x000fe2000bf06270 */
[----:B------:R-:W-:-:S02]  /*118e0*/  VIADD R11, R197, 0x30 ;  /* 0x00000030c50b7836 */ /* 0x000fc40000000000 */
[----:B0-----:R-:W-:-:S04]  /*118f0*/  @!P4 LEA R4, P3, R197, R0, 0x2 ;  /* 0x00000000c504c211 */ /* 0x001fc800078610ff */
[----:B----4-:R-:W-:Y:S02]  /*11900*/  @!P4 LEA.HI.X R5, R197, R10, R6, 0x2, P3 ;  /* 0x0000000ac505c211 */ /* 0x010fe400018f1406 */
[----:B------:R-:W-:Y:S02]  /*11910*/  ISETP.GE.AND P3, PT, R12, UR4, PT ;  /* 0x000000040c007c0c */ /* 0x000fe4000bf66270 */
[-C--:B------:R-:W-:Y:S01]  /*11920*/  @!P1 LEA R6, P5, R24, R0.reuse, 0x2 ;  /* 0x0000000018069211 */ /* 0x080fe200078a10ff */
[----:B------:R0:W-:Y:S01]  /*11930*/  @!P4 ST.E.64 desc[UR42][R4.64], R26 ;  /* 0x0000001a0400c985 */ /* 0x0001e2000c101b2a */
[----:B------:R-:W-:Y:S02]  /*11940*/  ISETP.GE.AND P4, PT, R13, UR4, PT ;  /* 0x000000040d007c0c */ /* 0x000fe4000bf86270 */
[----:B0-----:R-:W-:-:S04]  /*11950*/  @!P2 LEA R4, P6, R15, R0, 0x2 ;  /* 0x000000000f04a211 */ /* 0x001fc800078c10ff */
[----:B------:R-:W-:Y:S01]  /*11960*/  @!P2 LEA.HI.X R5, R15, R10, R25, 0x2, P6 ;  /* 0x0000000a0f05a211 */ /* 0x000fe200030f1419 */
[C---:B------:R-:W-:Y:S01]  /*11970*/  VIADD R25, R197.reuse, 0x10 ;  /* 0x00000010c5197836 */ /* 0x040fe20000000000 */
[----:B------:R-:W-:Y:S01]  /*11980*/  @!P0 LEA R8, P6, R14, R0, 0x2 ;  /* 0x000000000e088211 */ /* 0x000fe200078c10ff */
[C---:B------:R-:W-:Y:S02]  /*11990*/  VIADD R15, R197.reuse, 0x18 ;  /* 0x00000018c50f7836 */ /* 0x040fe40000000000 */
[----:B------:R0:W-:Y:S01]  /*119a0*/  @!P2 ST.E.64 desc[UR42][R4.64], R30 ;  /* 0x0000001e0400a985 */ /* 0x0001e2000c101b2a */
[----:B------:R-:W-:Y:S02]  /*119b0*/  SHF.R.S32.HI R25, RZ, 0x1f, R25 ;  /* 0x0000001fff197819 */ /* 0x000fe40000011419 */
[----:B------:R-:W-:Y:S02]  /*119c0*/  SHF.R.S32.HI R15, RZ, 0x1f, R15 ;  /* 0x0000001fff0f7819 */ /* 0x000fe4000001140f */
[-C--:B------:R-:W-:Y:S01]  /*119d0*/  @!P1 LEA.HI.X R7, R24, R10.reuse, R25, 0x2, P5 ;  /* 0x0000000a18079211 */ /* 0x080fe200028f1419 */
[C---:B------:R-:W-:Y:S01]  /*119e0*/  VIADD R25, R197.reuse, 0x20 ;  /* 0x00000020c5197836 */ /* 0x040fe20000000000 */
[----:B------:R-:W-:Y:S01]  /*119f0*/  @!P0 LEA.HI.X R9, R14, R10, R15, 0x2, P6 ;  /* 0x0000000a0e098211 */ /* 0x000fe200030f140f */
[----:B------:R-:W-:Y:S01]  /*11a00*/  VIADD R15, R197, 0x38 ;  /* 0x00000038c50f7836 */ /* 0x000fe20000000000 */
[----:B------:R-:W-:Y:S01]  /*11a10*/  ISETP.GE.AND P5, PT, R11, UR4, PT ;  /* 0x000000040b007c0c */ /* 0x000fe2000bfa6270 */
[----:B------:R1:W-:Y:S01]  /*11a20*/  @!P1 ST.E.64 desc[UR42][R6.64], R34 ;  /* 0x0000002206009985 */ /* 0x0003e2000c101b2a */
[----:B------:R-:W-:Y:S01]  /*11a30*/  SHF.R.S32.HI R25, RZ, 0x1f, R25 ;  /* 0x0000001fff197819 */ /* 0x000fe20000011419 */
[----:B------:R-:W-:Y:S01]  /*11a40*/  VIADD R14, R197, 0x48 ;  /* 0x00000048c50e7836 */ /* 0x000fe20000000000 */
[C---:B0-----:R-:W-:Y:S01]  /*11a50*/  @!P3 LEA R4, P1, R12.reuse, R0, 0x2 ;  /* 0x000000000c04b211 */ /* 0x041fe200078210ff */
[----:B------:R0:W-:Y:S01]  /*11a60*/  @!P0 ST.E.64 desc[UR42][R8.64], R38 ;  /* 0x0000002608008985 */ /* 0x0001e2000c101b2a */
[----:B------:R-:W-:Y:S01]  /*11a70*/  ISETP.GE.AND P0, PT, R15, UR4, PT ;  /* 0x000000040f007c0c */ /* 0x000fe2000bf06270 */
[C---:B------:R-:W-:Y:S01]  /*11a80*/  VIADD R24, R197.reuse, 0x40 ;  /* 0x00000040c5187836 */ /* 0x040fe20000000000 */
[----:B------:R-:W-:Y:S01]  /*11a90*/  @!P3 LEA.HI.X R5, R12, R10, R25, 0x2, P1 ;  /* 0x0000000a0c05b211 */ /* 0x000fe200008f1419 */
[----:B------:R-:W-:-:S02]  /*11aa0*/  VIADD R25, R197, 0x28 ;  /* 0x00000028c5197836 */ /* 0x000fc40000000000 */
[----:B------:R-:W-:Y:S01]  /*11ab0*/  VIADD R12, R197, 0x30 ;  /* 0x00000030c50c7836 */ /* 0x000fe20000000000 */
[----:B------:R-:W-:Y:S01]  /*11ac0*/  ISETP.GE.AND P1, PT, R24, UR4, PT ;  /* 0x0000000418007c0c */ /* 0x000fe2000bf26270 */
[----:B------:R2:W-:Y:S01]  /*11ad0*/  @!P3 ST.E.64 desc[UR42][R4.64], R42 ;  /* 0x0000002a0400b985 */ /* 0x0005e2000c101b2a */
[C---:B-1----:R-:W-:Y:S02]  /*11ae0*/  @!P4 LEA R6, P2, R13.reuse, R0, 0x2 ;  /* 0x000000000d06c211 */ /* 0x042fe400078410ff */
[----:B------:R-:W-:Y:S02]  /*11af0*/  SHF.R.S32.HI R25, RZ, 0x1f, R25 ;  /* 0x0000001fff197819 */ /* 0x000fe40000011419 */
[----:B------:R-:W-:Y:S02]  /*11b00*/  SHF.R.S32.HI R12, RZ, 0x1f, R12 ;  /* 0x0000001fff0c7819 */ /* 0x000fe4000001140c */
[----:B------:R-:W-:Y:S01]  /*11b10*/  @!P4 LEA.HI.X R7, R13, R10, R25, 0x2, P2 ;  /* 0x0000000a0d07c211 */ /* 0x000fe200010f1419 */
[----:B------:R-:W-:Y:S01]  /*11b20*/  VIADD R25, R197, 0x38 ;  /* 0x00000038c5197836 */ /* 0x000fe20000000000 */
[----:B0-----:R-:W-:Y:S01]  /*11b30*/  @!P5 LEA R8, P6, R11, R0, 0x2 ;  /* 0x000000000b08d211 */ /* 0x001fe200078c10ff */
[----:B------:R-:W-:Y:S01]  /*11b40*/  VIADD R13, R197, 0x58 ;  /* 0x00000058c50d7836 */ /* 0x000fe20000000000 */
[----:B------:R-:W-:Y:S01]  /*11b50*/  ISETP.GE.AND P2, PT, R14, UR4, PT ;  /* 0x000000040e007c0c */ /* 0x000fe2000bf46270 */
[----:B------:R0:W-:Y:S01]  /*11b60*/  @!P4 ST.E.64 desc[UR42][R6.64], R46 ;  /* 0x0000002e0600c985 */ /* 0x0001e2000c101b2a */
[----:B------:R-:W-:Y:S01]  /*11b70*/  @!P5 LEA.HI.X R9, R11, R10, R12, 0x2, P6 ;  /* 0x0000000a0b09d211 */ /* 0x000fe200030f140c */
[----:B------:R-:W-:Y:S01]  /*11b80*/  VIADD R12, R197, 0x50 ;  /* 0x00000050c50c7836 */ /* 0x000fe20000000000 */
[----:B--2---:R-:W-:Y:S01]  /*11b90*/  @!P0 LEA R4, P6, R15, R0, 0x2 ;  /* 0x000000000f048211 */ /* 0x004fe200078c10ff */
[----:B------:R-:W-:Y:S01]  /*11ba0*/  VIADD R11, R197, 0x60 ;  /* 0x00000060c50b7836 */ /* 0x000fe20000000000 */
[----:B------:R-:W-:Y:S01]  /*11bb0*/  SHF.R.S32.HI R25, RZ, 0x1f, R25 ;  /* 0x0000001fff197819 */ /* 0x000fe20000011419 */
[----:B------:R1:W-:Y:S01]  /*11bc0*/  @!P5 ST.E.64 desc[UR42][R8.64], R50 ;  /* 0x000000320800d985 */ /* 0x0003e2000c101b2a */
[----:B------:R-:W-:-:S02]  /*11bd0*/  ISETP.GE.AND P3, PT, R12, UR4, PT ;  /* 0x000000040c007c0c */ /* 0x000fc4000bf66270 */
[----:B------:R-:W-:Y:S01]  /*11be0*/  @!P0 LEA.HI.X R5, R15, R10, R25, 0x2, P6 ;  /* 0x0000000a0f058211 */ /* 0x000fe200030f1419 */
[----:B------:R-:W-:Y:S01]  /*11bf0*/  VIADD R15, R197, 0x48 ;  /* 0x00000048c50f7836 */ /* 0x000fe20000000000 */
[----:B------:R-:W-:Y:S01]  /*11c00*/  ISETP.GE.AND P4, PT, R13, UR4, PT ;  /* 0x000000040d007c0c */ /* 0x000fe2000bf86270 */
[----:B------:R-:W-:Y:S01]  /*11c10*/  VIADD R25, R197, 0x40 ;  /* 0x00000040c5197836 */ /* 0x000fe20000000000 */
[-C--:B0-----:R-:W-:Y:S01]  /*11c20*/  @!P1 LEA R6, P5, R24, R0.reuse, 0x2 ;  /* 0x0000000018069211 */ /* 0x081fe200078a10ff */
[----:B------:R0:W-:Y:S01]  /*11c30*/  @!P0 ST.E.64 desc[UR42][R4.64], R54 ;  /* 0x0000003604008985 */ /* 0x0001e2000c101b2a */
[----:B------:R-:W-:Y:S02]  /*11c40*/  SHF.R.S32.HI R15, RZ, 0x1f, R15 ;  /* 0x0000001fff0f7819 */ /* 0x000fe4000001140f */
[----:B------:R-:W-:Y:S02]  /*11c50*/  SHF.R.S32.HI R25, RZ, 0x1f, R25 ;  /* 0x0000001fff197819 */ /* 0x000fe40000011419 */
[----:B-1----:R-:W-:-:S02]  /*11c60*/  @!P2 LEA R8, P6, R14, R0, 0x2 ;  /* 0x000000000e08a211 */ /* 0x002fc400078c10ff */
[-C--:B------:R-:W-:Y:S02]  /*11c70*/  @!P1 LEA.HI.X R7, R24, R10.reuse, R25, 0x2, P5 ;  /* 0x0000000a18079211 */ /* 0x080fe400028f1419 */
[----:B------:R-:W-:Y:S01]  /*11c80*/  @!P2 LEA.HI.X R9, R14, R10, R15, 0x2, P6 ;  /* 0x0000000a0e09a211 */ /* 0x000fe200030f140f */
[----:B------:R-:W-:Y:S01]  /*11c90*/  VIADD R14, R197, 0x50 ;  /* 0x00000050c50e7836 */ /* 0x000fe20000000000 */
[----:B------:R-:W-:Y:S01]  /*11ca0*/  ISETP.GE.AND P5, PT, R11, UR4, PT ;  /* 0x000000040b007c0c */ /* 0x000fe2000bfa6270 */
[----:B------:R1:W-:Y:S01]  /*11cb0*/  @!P1 ST.E.64 desc[UR42][R6.64], R58 ;  /* 0x0000003a06009985 */ /* 0x0003e2000c101b2a */
[----:B------:R-:W-:Y:S02]  /*11cc0*/  ISETP.GE.AND P0, PT, R220, UR4, PT ;  /* 0x00000004dc007c0c */ /* 0x000fe4000bf06270 */
[----:B0-----:R-:W-:Y:S01]  /*11cd0*/  @!P3 LEA R4, P6, R12, R0, 0x2 ;  /* 0x000000000c04b211 */ /* 0x001fe200078c10ff */
[----:B------:R0:W-:Y:S01]  /*11ce0*/  @!P2 ST.E.64 desc[UR42][R8.64], R62 ;  /* 0x0000003e0800a985 */ /* 0x0001e2000c101b2a */
[----:B------:R-:W-:-:S02]  /*11cf0*/  SHF.R.S32.HI R14, RZ, 0x1f, R14 ;  /* 0x0000001fff0e7819 */ /* 0x000fc4000001140e */
[----:B------:R-:W-:Y:S02]  /*11d00*/  ISETP.GE.AND P1, PT, R218, UR4, PT ;  /* 0x00000004da007c0c */ /* 0x000fe4000bf26270 */
[----:B------:R-:W-:Y:S01]  /*11d10*/  @!P3 LEA.HI.X R5, R12, R10, R14, 0x2, P6 ;  /* 0x0000000a0c05b211 */ /* 0x000fe200030f140e */
[C---:B------:R-:W-:Y:S02]  /*11d20*/  VIADD R14, R197.reuse, 0x58 ;  /* 0x00000058c50e7836 */ /* 0x040fe40000000000 */
[----:B------:R-:W-:Y:S01]  /*11d30*/  VIADD R12, R197, 0x60 ;  /* 0x00000060c50c7836 */ /* 0x000fe20000000000 */
[----:B-1----:R-:W-:Y:S01]  /*11d40*/  @!P4 LEA R6, P2, R13, R0, 0x2 ;  /* 0x000000000d06c211 */ /* 0x002fe200078410ff */
[----:B------:R1:W-:Y:S01]  /*11d50*/  @!P3 ST.E.64 desc[UR42][R4.64], R66 ;  /* 0x000000420400b985 */ /* 0x0003e2000c101b2a */
[----:B------:R-:W-:Y:S02]  /*11d60*/  SHF.R.S32.HI R14, RZ, 0x1f, R14 ;  /* 0x0000001fff0e7819 */ /* 0x000fe4000001140e */
[----:B------:R-:W-:-:S02]  /*11d70*/  SHF.R.S32.HI R12, RZ, 0x1f, R12 ;  /* 0x0000001fff0c7819 */ /* 0x000fc4000001140c */
[----:B------:R-:W-:Y:S02]  /*11d80*/  @!P4 LEA.HI.X R7, R13, R10, R14, 0x2, P2 ;  /* 0x0000000a0d07c211 */ /* 0x000fe400010f140e */
[----:B------:R-:W-:Y:S02]  /*11d90*/  ISETP.GE.AND P2, PT, R196, UR4, PT ;  /* 0x00000004c4007c0c */ /* 0x000fe4000bf46270 */
[C---:B0-----:R-:W-:Y:S01]  /*11da0*/  @!P5 LEA R8, P6, R11.reuse, R0, 0x2 ;  /* 0x000000000b08d211 */ /* 0x041fe200078c10ff */
[----:B------:R0:W-:Y:S03]  /*11db0*/  @!P4 ST.E.64 desc[UR42][R6.64], R70 ;  /* 0x000000460600c985 */ /* 0x0001e6000c101b2a */
[----:B------:R-:W-:Y:S02]  /*11dc0*/  @!P5 LEA.HI.X R9, R11, R10, R12, 0x2, P6 ;  /* 0x0000000a0b09d211 */ /* 0x000fe400030f140c */
[----:B-1----:R-:W-:-:S03]  /*11dd0*/  @!P0 LEA R4, P4, R220, R0, 0x2 ;  /* 0x00000000dc048211 */ /* 0x002fc600078810ff */
[----:B------:R1:W-:Y:S01]  /*11de0*/  @!P5 ST.E.64 desc[UR42][R8.64], R74 ;  /* 0x0000004a0800d985 */ /* 0x0003e2000c101b2a */
[----:B------:R-:W-:Y:S02]  /*11df0*/  @!P0 LEA.HI.X R5, R220, R10, R222, 0x2, P4 ;  /* 0x0000000adc058211 */ /* 0x000fe400020f14de */
[----:B------:R-:W-:Y:S02]  /*11e00*/  ISETP.GE.AND P4, PT, R181, UR4, PT ;  /* 0x00000004b5007c0c */ /* 0x000fe4000bf86270 */
[----:B------:R-:W-:Y:S01]  /*11e10*/  ISETP.GE.AND P5, PT, R183, UR4, PT ;  /* 0x00000004b7007c0c */ /* 0x000fe2000bfa6270 */
[----:B------:R2:W-:Y:S01]  /*11e20*/  @!P0 ST.E.64 desc[UR42][R4.64], R78 ;  /* 0x0000004e04008985 */ /* 0x0005e2000c101b2a */
[----:B0-----:R-:W-:-:S04]  /*11e30*/  @!P1 LEA R6, P3, R218, R0, 0x2 ;  /* 0x00000000da069211 */ /* 0x001fc800078610ff */
[----:B------:R-:W-:Y:S02]  /*11e40*/  @!P1 LEA.HI.X R7, R218, R10, R219, 0x2, P3 ;  /* 0x0000000ada079211 */ /* 0x000fe400018f14db */
[----:B------:R-:W-:Y:S02]  /*11e50*/  ISETP.GE.AND P3, PT, R179, UR4, PT ;  /* 0x00000004b3007c0c */ /* 0x000fe4000bf66270 */
[C---:B-1----:R-:W-:Y:S01]  /*11e60*/  @!P2 LEA R8, P6, R196.reuse, R0, 0x2 ;  /* 0x00000000c408a211 */ /* 0x042fe200078c10ff */
[----:B------:R0:W-:Y:S01]  /*11e70*/  @!P1 ST.E.64 desc[UR42][R6.64], R82 ;  /* 0x0000005206009985 */ /* 0x0001e2000c101b2a */
[----:B------:R-:W-:Y:S02]  /*11e80*/  ISETP.GE.AND P1, PT, R175, UR4, PT ;  /* 0x00000004af007c0c */ /* 0x000fe4000bf26270 */
[----:B------:R-:W-:Y:S02]  /*11e90*/  @!P2 LEA.HI.X R9, R196, R10, R217, 0x2, P6 ;  /* 0x0000000ac409a211 */ /* 0x000fe400030f14d9 */
[----:B--2---:R-:W-:-:S03]  /*11ea0*/  @!P5 LEA R4, P6, R183, R0, 0x2 ;  /* 0x00000000b704d211 */ /* 0x004fc600078c10ff */
[----:B------:R1:W-:Y:S01]  /*11eb0*/  @!P2 ST.E.64 desc[UR42][R8.64], R86 ;  /* 0x000000560800a985 */ /* 0x0003e2000c101b2a */
[----:B------:R-:W-:Y:S02]  /*11ec0*/  ISETP.GE.AND P2, PT, R177, UR4, PT ;  /* 0x00000004b1007c0c */ /* 0x000fe4000bf46270 */
[----:B------:R-:W-:Y:S02]  /*11ed0*/  @!P5 LEA.HI.X R5, R183, R10, R184, 0x2, P6 ;  /* 0x0000000ab705d211 */ /* 0x000fe400030f14b8 */
[----:B0-----:R-:W-:-:S03]  /*11ee0*/  @!P4 LEA R6, P0, R181, R0, 0x2 ;  /* 0x00000000b506c211 */ /* 0x001fc600078010ff */
[----:B------:R0:W-:Y:S01]  /*11ef0*/  @!P5 ST.E.64 desc[UR42][R4.64], R90 ;  /* 0x0000005a0400d985 */ /* 0x0001e2000c101b2a */
[----:B------:R-:W-:Y:S02]  /*11f00*/  ISETP.GE.AND P5, PT, R171, UR4, PT ;  /* 0x00000004ab007c0c */ /* 0x000fe4000bfa6270 */
[----:B------:R-:W-:Y:S02]  /*11f10*/  @!P4 LEA.HI.X R7, R181, R10, R182, 0x2, P0 ;  /* 0x0000000ab507c211 */ /* 0x000fe400000f14b6 */
[----:B------:R-:W-:Y:S02]  /*11f20*/  ISETP.GE.AND P0, PT, R173, UR4, PT ;  /* 0x00000004ad007c0c */ /* 0x000fe4000bf06270 */
[----:B-1----:R-:W-:Y:S01]  /*11f30*/  @!P3 LEA R8, P6, R179, R0, 0x2 ;  /* 0x00000000b308b211 */ /* 0x002fe200078c10ff */
[----:B------:R1:W-:Y:S01]  /*11f40*/  @!P4 ST.E.64 desc[UR42][R6.64], R94 ;  /* 0x0000005e0600c985 */ /* 0x0003e2000c101b2a */
[----:B------:R-:W-:Y:S02]  /*11f50*/  ISETP.GE.AND P4, PT, R169, UR4, PT ;  /* 0x00000004a9007c0c */ /* 0x000fe4000bf86270 */
[----:B------:R-:W-:-:S02]  /*11f60*/  @!P3 LEA.HI.X R9, R179, R10, R180, 0x2, P6 ;  /* 0x0000000ab309b211 */ /* 0x000fc400030f14b4 */
[----:B0-----:R-:W-:-:S03]  /*11f70*/  @!P2 LEA R4, P6, R177, R0, 0x2 ;  /* 0x00000000b104a211 */ /* 0x001fc600078c10ff */
[----:B------:R0:W-:Y:S01]  /*11f80*/  @!P3 ST.E.64 desc[UR42][R8.64], R98 ;  /* 0x000000620800b985 */ /* 0x0001e2000c101b2a */
[----:B------:R-:W-:Y:S02]  /*11f90*/  @!P2 LEA.HI.X R5, R177, R10, R178, 0x2, P6 ;  /* 0x0000000ab105a211 */ /* 0x000fe400030f14b2 */
[----:B-1----:R-:W-:-:S03]  /*11fa0*/  @!P1 LEA R6, P3, R175, R0, 0x2 ;  /* 0x00000000af069211 */ /* 0x002fc600078610ff */
[----:B------:R1:W-:Y:S01]  /*11fb0*/  @!P2 ST.E.64 desc[UR42][R4.64], R102 ;  /* 0x000000660400a985 */ /* 0x0003e2000c101b2a */
[----:B------:R-:W-:Y:S02]  /*11fc0*/  @!P1 LEA.HI.X R7, R175, R10, R176, 0x2, P3 ;  /* 0x0000000aaf079211 */ /* 0x000fe400018f14b0 */
[----:B------:R-:W-:Y:S02]  /*11fd0*/  ISETP.GE.AND P3, PT, R167, UR4, PT ;  /* 0x00000004a7007c0c */ /* 0x000fe4000bf66270 */
[C---:B0-----:R-:W-:Y:S01]  /*11fe0*/  @!P0 LEA R8, P6, R173.reuse, R0, 0x2 ;  /* 0x00000000ad088211 */ /* 0x041fe200078c10ff */
[----:B------:R0:W-:Y:S03]  /*11ff0*/  @!P1 ST.E.64 desc[UR42][R6.64], R106 ;  /* 0x0000006a06009985 */ /* 0x0001e6000c101b2a */
[----:B------:R-:W-:Y:S02]  /*12000*/  @!P0 LEA.HI.X R9, R173, R10, R174, 0x2, P6 ;  /* 0x0000000aad098211 */ /* 0x000fe400030f14ae */
[----:B-1----:R-:W-:-:S03]  /*12010*/  @!P5 LEA R4, P1, R171, R0, 0x2 ;  /* 0x00000000ab04d211 */ /* 0x002fc600078210ff */
[----:B------:R1:W-:Y:S01]  /*12020*/  @!P0 ST.E.64 desc[UR42][R8.64], R110 ;  /* 0x0000006e08008985 */ /* 0x0003e2000c101b2a */
[----:B------:R-:W-:Y:S02]  /*12030*/  ISETP.GE.AND P0, PT, R165, UR4, PT ;  /* 0x00000004a5007c0c */ /* 0x000fe4000bf06270 */
[----:B------:R-:W-:Y:S02]  /*12040*/  @!P5 LEA.HI.X R5, R171, R10, R172, 0x2, P1 ;  /* 0x0000000aab05d211 */ /* 0x000fe400008f14ac */
[----:B------:R-:W-:Y:S02]  /*12050*/  ISETP.GE.AND P1, PT, R163, UR4, PT ;  /* 0x00000004a3007c0c */ /* 0x000fe4000bf26270 */
[C---:B0-----:R-:W-:Y:S01]  /*12060*/  @!P4 LEA R6, P2, R169.reuse, R0, 0x2 ;  /* 0x00000000a906c211 */ /* 0x041fe200078410ff */
[----:B------:R0:W-:Y:S03]  /*12070*/  @!P5 ST.E.64 desc[UR42][R4.64], R114 ;  /* 0x000000720400d985 */ /* 0x0001e6000c101b2a */
[----:B------:R-:W-:-:S02]  /*12080*/  @!P4 LEA.HI.X R7, R169, R10, R170, 0x2, P2 ;  /* 0x0000000aa907c211 */ /* 0x000fc400010f14aa */
[----:B------:R-:W-:Y:S02]  /*12090*/  ISETP.GE.AND P2, PT, R157, UR4, PT ;  /* 0x000000049d007c0c */ /* 0x000fe4000bf46270 */
[----:B-1----:R-:W-:Y:S01]  /*120a0*/  @!P3 LEA R8, P6, R167, R0, 0x2 ;  /* 0x00000000a708b211 */ /* 0x002fe200078c10ff */
[----:B------:R1:W-:Y:S01]  /*120b0*/  @!P4 ST.E.64 desc[UR42][R6.64], R118 ;  /* 0x000000760600c985 */ /* 0x0003e2000c101b2a */
[----:B------:R-:W-:Y:S02]  /*120c0*/  ISETP.GE.AND P4, PT, R161, UR4, PT ;  /* 0x00000004a1007c0c */ /* 0x000fe4000bf86270 */
[----:B------:R-:W-:Y:S02]  /*120d0*/  @!P3 LEA.HI.X R9, R167, R10, R168, 0x2, P6 ;  /* 0x0000000aa709b211 */ /* 0x000fe400030f14a8 */
[----:B0-----:R-:W-:-:S03]  /*120e0*/  @!P1 LEA R4, P6, R163, R0, 0x2 ;  /* 0x00000000a3049211 */ /* 0x001fc600078c10ff */
[----:B------:R0:W-:Y:S01]  /*120f0*/  @!P3 ST.E.64 desc[UR42][R8.64], R122 ;  /* 0x0000007a0800b985 */ /* 0x0001e2000c101b2a */
[----:B------:R-:W-:Y:S02]  /*12100*/  ISETP.GE.AND P3, PT, R159, UR4, PT ;  /* 0x000000049f007c0c */ /* 0x000fe4000bf66270 */
[----:B------:R-:W-:Y:S02]  /*12110*/  @!P1 LEA.HI.X R5, R163, R10, R164, 0x2, P6 ;  /* 0x0000000aa3059211 */ /* 0x000fe400030f14a4 */
[----:B-1----:R-:W-:-:S04]  /*12120*/  @!P0 LEA R6, P5, R165, R0, 0x2 ;  /* 0x00000000a5068211 */ /* 0x002fc800078a10ff */
[----:B------:R-:W-:Y:S02]  /*12130*/  @!P0 LEA.HI.X R7, R165, R10, R166, 0x2, P5 ;  /* 0x0000000aa5078211 */ /* 0x000fe400028f14a6 */
[----:B------:R-:W-:-:S03]  /*12140*/  ISETP.GE.AND P5, PT, R152, UR4, PT ;  /* 0x0000000498007c0c */ /* 0x000fc6000bfa6270 */
[----:B------:R1:W-:Y:S04]  /*12150*/  @!P0 ST.E.64 desc[UR42][R6.64], R126 ;  /* 0x0000007e06008985 */ /* 0x0003e8000c101b2a */
[----:B------:R2:W-:Y:S01]  /*12160*/  @!P1 ST.E.64 desc[UR42][R4.64], R130 ;  /* 0x0000008204009985 */ /* 0x0005e2000c101b2a */
[----:B0-----:R-:W-:-:S04]  /*12170*/  @!P2 LEA R8, P1, R157, R0, 0x2 ;  /* 0x000000009d08a211 */ /* 0x001fc800078210ff */
[----:B------:R-:W-:Y:S02]  /*12180*/  @!P2 LEA.HI.X R9, R157, R10, R158, 0x2, P1 ;  /* 0x0000000a9d09a211 */ /* 0x000fe400008f149e */
[-C--:B-1----:R-:W-:Y:S02]  /*12190*/  @!P4 LEA R6, P0, R161, R0.reuse, 0x2 ;  /* 0x00000000a106c211 */ /* 0x082fe400078010ff */
[----:B--2---:R-:W-:Y:S02]  /*121a0*/  @!P3 LEA R4, P6, R159, R0, 0x2 ;  /* 0x000000009f04b211 */ /* 0x004fe400078c10ff */
[----:B------:R-:W-:Y:S02]  /*121b0*/  @!P4 LEA.HI.X R7, R161, R10, R162, 0x2, P0 ;  /* 0x0000000aa107c211 */ /* 0x000fe400000f14a2 */
[C---:B------:R-:W-:Y:S02]  /*121c0*/  @!P5 LEA R12, P0, R152.reuse, R0, 0x2 ;  /* 0x00000000980cd211 */ /* 0x040fe400078010ff */
[-C--:B------:R-:W-:Y:S01]  /*121d0*/  @!P3 LEA.HI.X R5, R159, R10.reuse, R160, 0x2, P6 ;  /* 0x0000000a9f05b211 */ /* 0x080fe200030f14a0 */
[----:B------:R0:W-:Y:S01]  /*121e0*/  @!P4 ST.E.64 desc[UR42][R6.64], R134 ;  /* 0x000000860600c985 */ /* 0x0001e2000c101b2a */
[----:B------:R-:W-:-:S02]  /*121f0*/  @!P5 LEA.HI.X R13, R152, R10, R156, 0x2, P0 ;  /* 0x0000000a980dd211 */ /* 0x000fc400000f149c */
[----:B------:R-:W-:Y:S01]  /*12200*/  ISETP.GE.AND P0, PT, R20, UR4, PT ;  /* 0x0000000414007c0c */ /* 0x000fe2000bf06270 */
[----:B------:R0:W-:Y:S04]  /*12210*/  @!P3 ST.E.64 desc[UR42][R4.64], R138 ;  /* 0x0000008a0400b985 */ /* 0x0001e8000c101b2a */
[----:B------:R0:W-:Y:S04]  /*12220*/  @!P2 ST.E.64 desc[UR42][R8.64], R142 ;  /* 0x0000008e0800a985 */ /* 0x0001e8000c101b2a */
[----:B------:R0:W-:Y:S04]  /*12230*/  @!P5 ST.E.64 desc[UR42][R12.64], R146 ;  /* 0x000000920c00d985 */ /* 0x0001e8000c101b2a */
[----:B------:R-:W-:Y:S05]  /*12240*/  @P0 BRA `(.L_x_719) ;  /* 0x0000001000280947 */ /* 0x000fea0003800000 */
[----:B0-----:R-:W-:-:S04]  /*12250*/  LEA R4, P0, R20, R0, 0x2 ;  /* 0x0000000014047211 */ /* 0x001fc800078010ff */
[----:B------:R-:W-:-:S05]  /*12260*/  LEA.HI.X R5, R20, R10, R21, 0x2, P0 ;  /* 0x0000000a14057211 */ /* 0x000fca00000f1415 */
[----:B------:R0:W-:Y:S01]  /*12270*/  ST.E.64 desc[UR42][R4.64], R150 ;  /* 0x0000009604007985 */ /* 0x0001e2000c101b2a */
[----:B------:R-:W-:Y:S05]  /*12280*/  BRA `(.L_x_719) ;  /* 0x0000001000187947 */ /* 0x000fea0003800000 */
.L_x_713:
[----:B------:R-:W4:Y:S01]  /*12290*/  LDL.LU R6, [R1+0x20] ;  /* 0x0000200001067983 */ /* 0x000f220000300800 */
[----:B------:R-:W-:Y:S01]  /*122a0*/  ULDC.64 UR6, c[0x0][0xc08] ;  /* 0x0003020000067ab9 */ /* 0x000fe20000000a00 */
[----:B------:R-:W-:Y:S02]  /*122b0*/  ULDC.64 UR4, c[0x0][0xc00] ;  /* 0x0003000000047ab9 */ /* 0x000fe40000000a00 */
[----:B------:R-:W3:Y:S04]  /*122c0*/  LDL.LU R0, [R1+0x24] ;  /* 0x0000240001007983 */ /* 0x000ee80000300800 */
[----:B-1----:R-:W2:Y:S01]  /*122d0*/  LDL R10, [R1+0x1c] ;  /* 0x00001c00010a7983 */ /* 0x002ea20000100800 */
[----:B------:R-:W-:Y:S01]  /*122e0*/  ISETP.NE.U32.AND P1, PT, RZ, UR6, PT ;  /* 0x00000006ff007c0c */ /* 0x000fe2000bf25070 */
[----:B------:R-:W-:Y:S01]  /*122f0*/  IMAD.MOV.U32 R3, RZ, RZ, RZ ;  /* 0x000000ffff037224 */ /* 0x000fe200078e00ff */
[----:B------:R-:W-:-:S02]  /*12300*/  ISETP.NE.U32.AND P0, PT, RZ, UR4, PT ;  /* 0x00000004ff007c0c */ /* 0x000fc4000bf05070 */
[----:B------:R-:W-:Y:S02]  /*12310*/  ISETP.NE.AND.EX P1, PT, RZ, UR7, PT, P1 ;  /* 0x00000007ff007c0c */ /* 0x000fe4000bf25310 */
[----:B------:R-:W-:Y:S01]  /*12320*/  ISETP.NE.AND.EX P0, PT, RZ, UR5, PT, P0 ;  /* 0x00000005ff007c0c */ /* 0x000fe2000bf05300 */
[----:B------:R-:W1:Y:S01]  /*12330*/  S2R R8, SR_TID.X ;  /* 0x0000000000087919 */ /* 0x000e620000002100 */
[----:B----4-:R-:W-:-:S04]  /*12340*/  IADD3 R4, P2, R6, UR4, RZ ;  /* 0x0000000406047c10 */ /* 0x010fc8000ff5e0ff */
[----:B---3--:R-:W-:-:S05]  /*12350*/  IADD3.X R5, R0, UR5, RZ, P2, !PT ;  /* 0x0000000500057c10 */ /* 0x008fca00097fe4ff */
[----:B------:R-:W-:Y:S01]  /*12360*/  @P1 IADD3 R6, P2, R6, UR6, RZ ;  /* 0x0000000606061c10 */ /* 0x000fe2000ff5e0ff */
[----:B------:R-:W-:Y:S01]  /*12370*/  ULDC UR4, c[0x0][0xa88] ;  /* 0x0002a20000047ab9 */ /* 0x000fe20000000800 */
[----:B------:R3:W5:Y:S02]  /*12380*/  @P0 LDG.E R3, desc[UR42][R4.64] ;  /* 0x0000002a04030981 */ /* 0x000764000c1e1900 */
[----:B------:R-:W-:Y:S01]  /*12390*/  @P1 IADD3.X R7, R0, UR7, RZ, P2, !PT ;  /* 0x0000000700071c10 */ /* 0x000fe200097fe4ff */
[----:B------:R-:W-:-:S06]  /*123a0*/  IMAD.U32 R0, RZ, RZ, UR4 ;  /* 0x00000004ff007e24 */ /* 0x000fcc000f8e00ff */
[----:B------:R3:W5:Y:S01]  /*123b0*/  @P1 LDG.E R0, desc[UR42][R6.64] ;  /* 0x0000002a06001981 */ /* 0x000762000c1e1900 */
[----:B--2---:R-:W-:Y:S01]  /*123c0*/  ISETP.NE.AND P2, PT, R10, RZ, PT ;  /* 0x000000ff0a00720c */ /* 0x004fe20003f45270 */
[----:B-1----:R-:W-:-:S05]  /*123d0*/  VIADD R9, R8, 0xffffff80 ;  /* 0xffffff8008097836 */ /* 0x002fca0000000000 */
[----:B------:R-:W-:-:S07]  /*123e0*/  ISETP.GT.AND P3, PT, R9, 0x3f, PT ;  /* 0x0000003f0900780c */ /* 0x000fce0003f64270 */
[----:B------:R-:W1:Y:S02]  /*123f0*/  @!P2 LDC R10, c[0x0][0xad4] ;  /* 0x0002b500ff0aab82 */ /* 0x000e640000000800 */
[----:B-1----:R3:W-:Y:S01]  /*12400*/  @!P2 STL [R1+0x1c], R10 ;  /* 0x00001c0a0100a387 */ /* 0x0027e20000100800 */
[----:B------:R-:W-:Y:S01]  /*12410*/  ISETP.GT.AND P2, PT, R10, 0x1, PT ;  /* 0x000000010a00780c */ /* 0x000fe20003f44270 */
[----:B------:R-:W-:-:S12]  /*12420*/  @P1 BRA `(.L_x_722) ;  /* 0x0000000000101947 */ /* 0x000fd80003800000 */
[----:B------:R-:W-:Y:S05]  /*12430*/  @!P0 BRA `(.L_x_722) ;  /* 0x00000000000c8947 */ /* 0x000fea0003800000 */
[----:B---3--:R-:W2:Y:S04]  /*12440*/  LDG.E R7, desc[UR42][R4.64] ;  /* 0x0000002a04077981 */ /* 0x008ea8000c1e1900 */
[----:B-----5:R-:W2:Y:S02]  /*12450*/  LDG.E R0, desc[UR42][R4.64+0x4] ;  /* 0x0000042a04007981 */ /* 0x020ea4000c1e1900 */
[----:B--2---:R-:W-:-:S07]  /*12460*/  IMAD.IADD R0, R0, 0x1, -R7 ;  /* 0x0000000100007824 */ /* 0x004fce00078e0a07 */
.L_x_722:
[----:B---3--:R-:W2:Y:S04]  /*12470*/  LDL.LU R5, [R1+0x18] ;  /* 0x0000180001057983 */ /* 0x008ea80000300800 */
[----:B------:R-:W3:Y:S01]  /*12480*/  LDL.LU R4, [R1+0x40] ;  /* 0x0000400001047983 */ /* 0x000ee20000300800 */
[----:B------:R-:W-:Y:S01]  /*12490*/  BSSY B1, `(.L_x_723) ;  /* 0x0000038000017945 */ /* 0x000fe20003800000 */
[----:B-----5:R-:W-:Y:S02]  /*124a0*/  SHF.R.S32.HI R26, RZ, 0x1f, R3 ;  /* 0x0000001fff1a7819 */ /* 0x020fe40000011403 */
[----:B--2---:R-:W-:Y:S02]  /*124b0*/  SEL R29, R5, RZ, !P0 ;  /* 0x000000ff051d7207 */ /* 0x004fe40004000000 */
[----:B---3--:R-:W-:Y:S01]  /*124c0*/  SEL R28, R4, RZ, !P0 ;  /* 0x000000ff041c7207 */ /* 0x008fe20004000000 */
[----:B------:R-:W-:Y:S06]  /*124d0*/  @P3 BRA `(.L_x_724) ;  /* 0x0000000000cc3947 */ /* 0x000fec0003800000 */
[----:B------:R-:W2:Y:S01]  /*124e0*/  LDL R4, [R1+0x28] ;  /* 0x0000280001047983 */ /* 0x000ea20000100800 */
[----:B------:R-:W1:Y:S02]  /*124f0*/  LDC R31, c[0x0][0xbe8] ;  /* 0x0002fa00ff1f7b82 */ /* 0x000e640000000800 */
[----:B-1----:R-:W-:Y:S02]  /*12500*/  IMAD R5, R0, R31, RZ ;  /* 0x0000001f00057224 */ /* 0x002fe400078e02ff */
[----:B--2---:R-:W-:-:S04]  /*12510*/  IMAD R4, R4, 0x40, R8 ;  /* 0x0000004004047824 */ /* 0x004fc800078e0208 */
[----:B------:R-:W-:-:S05]  /*12520*/  VIADD R30, R4, 0xffffff80 ;  /* 0xffffff80041e7836 */ /* 0x000fca0000000000 */
[----:B------:R-:W-:-:S13]  /*12530*/  ISETP.GE.AND P0, PT, R30, R5, PT ;  /* 0x000000051e00720c */ /* 0x000fda0003f06270 */
[----:B------:R-:W-:Y:S05]  /*12540*/  @P0 BRA `(.L_x_724) ;  /* 0x0000000000b00947 */ /* 0x000fea0003800000 */
[----:B------:R-:W2:Y:S01]  /*12550*/  LDL.LU R32, [R1+0x38] ;  /* 0x0000380001207983 */ /* 0x000ea20000300800 */
[----:B------:R-:W-:Y:S01]  /*12560*/  IMAD.MOV.U32 R24, RZ, RZ, 0x9b8 ;  /* 0x000009b8ff187424 */ /* 0x000fe200078e00ff */
[----:B------:R-:W-:Y:S01]  /*12570*/  ISETP.GT.AND P0, PT, R10, 0x1, PT ;  /* 0x000000010a00780c */ /* 0x000fe20003f04270 */
[----:B------:R-:W-:Y:S01]  /*12580*/  IMAD.MOV.U32 R21, RZ, RZ, R30 ;  /* 0x000000ffff157224 */ /* 0x000fe200078e001e */
[----:B------:R-:W-:Y:S01]  /*12590*/  ISETP.NE.AND P1, PT, R31, 0x1, PT ;  /* 0x000000011f00780c */ /* 0x000fe20003f25270 */
[----:B------:R-:W1:Y:S01]  /*125a0*/  LDC.64 R10, c[0x0][0xba8] ;  /* 0x0002ea00ff0a7b82 */ /* 0x000e620000000a00 */
[----:B------:R-:W-:-:S07]  /*125b0*/  SEL R24, R24, 0x978, P0 ;  /* 0x0000097818187807 */ /* 0x000fce0000000000 */
[----:B------:R-:W3:Y:S08]  /*125c0*/  LDC.64 R4, c[0x0][R24+0x220] ;  /* 0x0000880018047b82 */ /* 0x000ef00000000a00 */
[----:B------:R-:W4:Y:S08]  /*125d0*/  LDC.64 R12, c[0x0][R24+0x218] ;  /* 0x00008600180c7b82 */ /* 0x000f300000000a00 */
[----:B------:R-:W5:Y:S08]  /*125e0*/  LDC.64 R6, c[0x0][R24+0x228] ;  /* 0x00008a0018067b82 */ /* 0x000f700000000a00 */
[----:B------:R-:W0:Y:S08]  /*125f0*/  @P1 LDC R15, c[0x0][0xbec] ;  /* 0x0002fb00ff0f1b82 */ /* 0x000e300000000800 */
[----:B------:R-:W5:Y:S08]  /*12600*/  LDC.64 R8, c[0x0][R24+0x210] ;  /* 0x0000840018087b82 */ /* 0x000f700000000a00 */
[----:B------:R-:W5:Y:S01]  /*12610*/  @P1 LDC R27, c[0x0][0xbf0] ;  /* 0x0002fc00ff1b1b82 */ /* 0x000f620000000800 */
[----:B0-----:R-:W-:-:S07]  /*12620*/  @P1 IMAD.HI.U32 R20, R30, R15, RZ ;  /* 0x0000000f1e141227 */ /* 0x001fce00078e00ff */
[----:B-1----:R-:W0:Y:S01]  /*12630*/  @!P0 LDC R10, c[0x0][0xb50] ;  /* 0x0002d400ff0a8b82 */ /* 0x002e220000000800 */
[-C--:B---3--:R-:W-:Y:S02]  /*12640*/  IMAD R5, R5, R29.reuse, RZ ;  /* 0x0000001d05057224 */ /* 0x088fe400078e02ff */
[----:B------:R-:W-:-:S05]  /*12650*/  IMAD.WIDE.U32 R14, R4, R29, RZ ;  /* 0x0000001d040e7225 */ /* 0x000fca00078e00ff */
[----:B------:R-:W1:Y:S01]  /*12660*/  @!P0 LDC R11, c[0x0][0xb54] ;  /* 0x0002d500ff0b8b82 */ /* 0x000e620000000800 */
[-C--:B----4-:R-:W-:Y:S02]  /*12670*/  IMAD R25, R13, R184.reuse, RZ ;  /* 0x000000b80d197224 */ /* 0x090fe400078e02ff */
[----:B------:R-:W-:Y:S01]  /*12680*/  IMAD.WIDE.U32 R12, R12, R184, RZ ;  /* 0x000000b80c0c7225 */ /* 0x000fe200078e00ff */
[----:B-----5:R-:W-:-:S03]  /*12690*/  @P1 SHF.R.U32.HI R21, RZ, R27, R20 ;  /* 0x0000001bff151219 */ /* 0x020fc60000011614 */
[----:B------:R-:W-:Y:S01]  /*126a0*/  IMAD R27, R4, R28, R5 ;  /* 0x0000001c041b7224 */ /* 0x000fe200078e0205 */
[----:B------:R-:W-:Y:S01]  /*126b0*/  IADD3 R12, P1, P3, R14, R12, R3 ;  /* 0x0000000c0e0c7210 */ /* 0x000fe20007b3e003 */
[----:B------:R-:W-:Y:S02]  /*126c0*/  IMAD.IADD R25, R13, 0x1, R25 ;  /* 0x000000010d197824 */ /* 0x000fe400078e0219 */
[----:B------:R-:W-:Y:S02]  /*126d0*/  IMAD.MOV R4, RZ, RZ, -R21 ;  /* 0x000000ffff047224 */ /* 0x000fe400078e0a15 */
[----:B------:R-:W-:Y:S01]  /*126e0*/  IMAD.IADD R27, R15, 0x1, R27 ;  /* 0x000000010f1b7824 */ /* 0x000fe200078e021b */
[----:B--2---:R-:W-:-:S05]  /*126f0*/  SEL R5, R32, RZ, P0 ;  /* 0x000000ff20057207 */ /* 0x004fca0000000000 */
[-C--:B------:R-:W-:Y:S02]  /*12700*/  IMAD R13, R7, R5.reuse, RZ ;  /* 0x00000005070d7224 */ /* 0x080fe400078e02ff */
[----:B------:R-:W-:-:S04]  /*12710*/  IMAD.WIDE.U32 R6, R6, R5, RZ ;  /* 0x0000000506067225 */ /* 0x000fc800078e00ff */
[----:B------:R-:W-:Y:S01]  /*12720*/  IMAD R5, R31, R4, R30 ;  /* 0x000000041f057224 */ /* 0x000fe200078e021e */
[----:B------:R-:W-:Y:S01]  /*12730*/  IADD3.X R4, R27, R25, R26, P1, P3 ;  /* 0x000000191b047210 */ /* 0x000fe20000fe641a */
[----:B------:R-:W-:Y:S01]  /*12740*/  IMAD.IADD R13, R7, 0x1, R13 ;  /* 0x00000001070d7824 */ /* 0x000fe200078e020d */
[----:B------:R-:W-:Y:S02]  /*12750*/  IADD3 R6, P0, P1, R21, R12, R6 ;  /* 0x0000000c15067210 */ /* 0x000fe4000791e006 */
[----:B------:R-:W-:-:S04]  /*12760*/  SHF.R.S32.HI R21, RZ, 0x1f, R21 ;  /* 0x0000001fff157819 */ /* 0x000fc80000011415 */
[----:B------:R-:W-:Y:S01]  /*12770*/  IADD3.X R7, R21, R4, R13, P0, P1 ;  /* 0x0000000415077210 */ /* 0x000fe200007e240d */
[-C--:B------:R-:W-:Y:S01]  /*12780*/  IMAD R4, R9, R5.reuse, RZ ;  /* 0x0000000509047224 */ /* 0x080fe200078e02ff */
[----:B------:R-:W-:Y:S01]  /*12790*/  SHF.R.S32.HI R13, RZ, 0x1f, R5 ;  /* 0x0000001fff0d7819 */ /* 0x000fe20000011405 */
[----:B------:R-:W-:-:S04]  /*127a0*/  IMAD.WIDE.U32 R6, R8, R5, R6 ;  /* 0x0000000508067225 */ /* 0x000fc800078e0006 */
[----:B------:R-:W-:Y:S01]  /*127b0*/  IMAD R13, R8, R13, R4 ;  /* 0x0000000d080d7224 */ /* 0x000fe200078e0204 */
[----:B0-----:R-:W-:Y:S01]  /*127c0*/  LEA R10, P0, R6, R10, 0x2 ;  /* 0x0000000a060a7211 */ /* 0x001fe200078010ff */
[----:B------:R-:W-:Y:S02]  /*127d0*/  IMAD.MOV.U32 R5, RZ, RZ, -0x800000 ;  /* 0xff800000ff057424 */ /* 0x000fe400078e00ff */
[----:B------:R-:W-:-:S05]  /*127e0*/  IMAD.IADD R4, R7, 0x1, R13 ;  /* 0x0000000107047824 */ /* 0x000fca00078e020d */
[----:B-1----:R-:W-:-:S05]  /*127f0*/  LEA.HI.X R11, R6, R11, R4, 0x2, P0 ;  /* 0x0000000b060b7211 */ /* 0x002fca00000f1404 */
[----:B------:R1:W-:Y:S02]  /*12800*/  STG.E desc[UR42][R10.64], R5 ;  /* 0x000000050a007986 */ /* 0x0003e4000c10192a */
.L_x_724:
[----:B------:R-:W-:Y:S05]  /*12810*/  BSYNC B1 ;  /* 0x0000000000017941 */ /* 0x000fea0003800000 */
.L_x_723:
[----:B------:R-:W-:Y:S05]  /*12820*/  @P2 BRA `(.L_x_719) ;  /* 0x0000000800b02947 */ /* 0x000fea0003800000 */
[----:B------:R-:W2:Y:S01]  /*12830*/  LDL.LU R8, [R1+0x28] ;  /* 0x0000280001087983 */ /* 0x000ea20000300800 */
[----:B-1----:R-:W1:Y:S01]  /*12840*/  LDC R11, c[0x0][0xbe8] ;  /* 0x0002fa00ff0b7b82 */ /* 0x002e620000000800 */
[----:B------:R-:W-:Y:S01]  /*12850*/  ULDC.64 UR4, c[0x0][0xaa0] ;  /* 0x0002a80000047ab9 */ /* 0x000fe20000000a00 */
[----:B------:R-:W-:Y:S01]  /*12860*/  VIADD R39, R192, 0x40 ;  /* 0x00000040c0277836 */ /* 0x000fe20000000000 */
[----:B------:R-:W3:Y:S01]  /*12870*/  S2R R6, SR_TID.X ;  /* 0x0000000000067919 */ /* 0x000ee20000002100 */
[----:B------:R-:W-:Y:S01]  /*12880*/  IMAD R4, R26, UR4, RZ ;  /* 0x000000041a047c24 */ /* 0x000fe2000f8e02ff */
[----:B------:R-:W-:Y:S01]  /*12890*/  BSSY B1, `(.L_x_725) ;  /* 0x0000081000017945 */ /* 0x000fe20003800000 */
[----:B------:R-:W-:Y:S02]  /*128a0*/  VIADD R37, R192, 0x80 ;  /* 0x00000080c0257836 */ /* 0x000fe40000000000 */
[C---:B------:R-:W-:Y:S02]  /*128b0*/  IMAD R7, R3.reuse, UR5, R4 ;  /* 0x0000000503077c24 */ /* 0x040fe4000f8e0204 */
[----:B------:R-:W-:Y:S01]  /*128c0*/  IMAD.WIDE.U32 R4, R3, UR4, RZ ;  /* 0x0000000403047c25 */ /* 0x000fe2000f8e00ff */
[----:B------:R-:W-:Y:S01]  /*128d0*/  ULDC.64 UR4, c[0x0][0xae8] ;  /* 0x0002ba0000047ab9 */ /* 0x000fe20000000a00 */
[----:B------:R-:W4:Y:S02]  /*128e0*/  LDC R3, c[0x0][0xac8] ;  /* 0x0002b200ff037b82 */ /* 0x000f240000000800 */
[----:B------:R-:W-:-:S02]  /*128f0*/  IMAD.IADD R5, R5, 0x1, R7 ;  /* 0x0000000105057824 */ /* 0x000fc400078e0207 */
[----:B------:R-:W-:Y:S02]  /*12900*/  VIADD R35, R192, 0xc0 ;  /* 0x000000c0c0237836 */ /* 0x000fe40000000000 */
[----:B------:R-:W-:-:S04]  /*12910*/  IMAD.WIDE.U32 R4, R184, UR4, R4 ;  /* 0x00000004b8047c25 */ /* 0x000fc8000f8e0004 */
[----:B------:R-:W-:Y:S01]  /*12920*/  IMAD R5, R184, UR5, R5 ;  /* 0x00000005b8057c24 */ /* 0x000fe2000f8e0205 */
[----:B------:R-:W-:Y:S01]  /*12930*/  ULDC.64 UR4, c[0x0][0xaf0] ;  /* 0x0002bc0000047ab9 */ /* 0x000fe20000000a00 */
[----:B-1----:R-:W-:Y:S01]  /*12940*/  ISETP.NE.AND P0, PT, R11, 0x1, PT ;  /* 0x000000010b00780c */ /* 0x002fe20003f05270 */
[----:B------:R-:W-:Y:S02]  /*12950*/  IMAD R21, R0, R11, RZ ;  /* 0x0000000b00157224 */ /* 0x000fe400078e02ff */
[----:B------:R-:W-:-:S04]  /*12960*/  IMAD.WIDE.U32 R4, R29, UR4, R4 ;  /* 0x000000041d047c25 */ /* 0x000fc8000f8e0004 */
[C---:B------:R-:W-:Y:S02]  /*12970*/  VIADD R33, R192.reuse, 0x100 ;  /* 0x00000100c0217836 */ /* 0x040fe40000000000 */
[----:B------:R-:W-:Y:S02]  /*12980*/  VIADD R31, R192, 0x140 ;  /* 0x00000140c01f7836 */ /* 0x000fe40000000000 */
[----:B---3--:R-:W-:Y:S01]  /*12990*/  VIADD R6, R6, 0xffffff80 ;  /* 0xffffff8006067836 */ /* 0x008fe20000000000 */
[-C--:B----4-:R-:W-:Y:S01]  /*129a0*/  ISETP.GE.AND P1, PT, R39, R3.reuse, PT ;  /* 0x000000032700720c */ /* 0x090fe20003f26270 */
[----:B------:R-:W1:Y:S01]  /*129b0*/  @P0 LDC R13, c[0x0][0xbec] ;  /* 0x0002fb00ff0d0b82 */ /* 0x000e620000000800 */
[CC--:B------:R-:W-:Y:S01]  /*129c0*/  ISETP.GE.AND P2, PT, R192.reuse, R3.reuse, PT ;  /* 0x00000003c000720c */ /* 0x0c0fe20003f46270 */
[C---:B------:R-:W-:Y:S01]  /*129d0*/  VIADD R27, R192.reuse, 0x180 ;  /* 0x00000180c01b7836 */ /* 0x040fe20000000000 */
[----:B------:R-:W-:Y:S01]  /*129e0*/  SHF.R.S32.HI R9, RZ, 0x1f, R6 ;  /* 0x0000001fff097819 */ /* 0x000fe20000011406 */
[C---:B------:R-:W-:Y:S01]  /*129f0*/  VIADD R24, R192.reuse, 0x1c0 ;  /* 0x000001c0c0187836 */ /* 0x040fe20000000000 */
[----:B------:R-:W-:Y:S01]  /*12a00*/  SEL R10, RZ, 0xffffffff, P1 ;  /* 0xffffffffff0a7807 */ /* 0x000fe20000800000 */
[----:B------:R-:W-:Y:S01]  /*12a10*/  VIADD R25, R192, 0x1c0 ;  /* 0x000001c0c0197836 */ /* 0x000fe20000000000 */
[----:B------:R-:W-:Y:S01]  /*12a20*/  LEA.HI R9, R9, R6, RZ, 0x3 ;  /* 0x0000000609097211 */ /* 0x000fe200078f18ff */
[----:B------:R-:W3:Y:S01]  /*12a30*/  @P0 LDC R15, c[0x0][0xbf0] ;  /* 0x0002fc00ff0f0b82 */ /* 0x000ee20000000800 */
[----:B------:R-:W-:Y:S01]  /*12a40*/  ISETP.GE.AND P1, PT, R37, R3, PT ;  /* 0x000000032500720c */ /* 0x000fe20003f26270 */
[----:B------:R-:W-:Y:S01]  /*12a50*/  IMAD.SHL.U32 R10, R10, 0x2, RZ ;  /* 0x000000020a0a7824 */ /* 0x000fe200078e00ff */
[----:B------:R-:W-:Y:S01]  /*12a60*/  LOP3.LUT R7, R9, 0xfffffff8, RZ, 0xc0, !PT ;  /* 0xfffffff809077812 */ /* 0x000fe200078ec0ff */
[C---:B------:R-:W-:Y:S01]  /*12a70*/  VIADD R30, R192.reuse, 0x180 ;  /* 0x00000180c01e7836 */ /* 0x040fe20000000000 */
[----:B------:R-:W-:Y:S01]  /*12a80*/  SHF.R.S32.HI R20, RZ, 0x3, R9 ;  /* 0x00000003ff147819 */ /* 0x000fe20000011409 */
[----:B------:R-:W-:Y:S01]  /*12a90*/  VIADD R32, R192, 0x140 ;  /* 0x00000140c0207836 */ /* 0x000fe20000000000 */
[----:B------:R-:W-:Y:S01]  /*12aa0*/  SHF.R.S32.HI R25, RZ, 0x1f, R25 ;  /* 0x0000001fff197819 */ /* 0x000fe20000011419 */
[----:B------:R-:W-:Y:S01]  /*12ab0*/  IMAD.IADD R7, R6, 0x1, -R7 ;  /* 0x0000000106077824 */ /* 0x000fe200078e0a07 */
[----:B------:R-:W-:Y:S01]  /*12ac0*/  SHF.R.S32.HI R30, RZ, 0x1f, R30 ;  /* 0x0000001fff1e7819 */ /* 0x000fe2000001141e */
[----:B------:R-:W-:Y:S01]  /*12ad0*/  IMAD R6, R28, UR4, RZ ;  /* 0x000000041c067c24 */ /* 0x000fe2000f8e02ff */
[----:B------:R-:W-:Y:S01]  /*12ae0*/  SHF.R.S32.HI R32, RZ, 0x1f, R32 ;  /* 0x0000001fff207819 */ /* 0x000fe20000011420 */
[----:B------:R-:W-:-:S02]  /*12af0*/  IMAD R7, R7, 0x20, R20 ;  /* 0x0000002007077824 */ /* 0x000fc400078e0214 */
[----:B------:R-:W-:Y:S01]  /*12b00*/  IMAD R9, R29, UR5, R6 ;  /* 0x000000051d097c24 */ /* 0x000fe2000f8e0206 */
[----:B------:R-:W-:Y:S01]  /*12b10*/  ULDC.64 UR4, c[0x0][0xae0] ;  /* 0x0002b80000047ab9 */ /* 0x000fe20000000a00 */
[C---:B------:R-:W-:Y:S02]  /*12b20*/  VIADD R34, R192.reuse, 0x100 ;  /* 0x00000100c0227836 */ /* 0x040fe40000000000 */
[----:B------:R-:W-:Y:S01]  /*12b30*/  IMAD.IADD R5, R5, 0x1, R9 ;  /* 0x0000000105057824 */ /* 0x000fe200078e0209 */
[----:B------:R-:W-:Y:S01]  /*12b40*/  SEL R9, RZ, 0x1, P2 ;  /* 0x00000001ff097807 */ /* 0x000fe20001000000 */
[----:B------:R-:W-:Y:S01]  /*12b50*/  VIADD R36, R192, 0xc0 ;  /* 0x000000c0c0247836 */ /* 0x000fe20000000000 */
[----:B------:R-:W-:Y:S01]  /*12b60*/  ISETP.GE.AND P2, PT, R24, R3, PT ;  /* 0x000000031800720c */ /* 0x000fe20003f46270 */
[C---:B------:R-:W-:Y:S01]  /*12b70*/  VIADD R38, R192.reuse, 0x80 ;  /* 0x00000080c0267836 */ /* 0x040fe20000000000 */
[----:B------:R-:W-:Y:S01]  /*12b80*/  SHF.R.S32.HI R34, RZ, 0x1f, R34 ;  /* 0x0000001fff227819 */ /* 0x000fe20000011422 */
[----:B------:R-:W-:Y:S01]  /*12b90*/  VIADD R40, R192, 0x40 ;  /* 0x00000040c0287836 */ /* 0x000fe20000000000 */
[----:B------:R-:W-:-:S02]  /*12ba0*/  SHF.R.S32.HI R36, RZ, 0x1f, R36 ;  /* 0x0000001fff247819 */ /* 0x000fc40000011424 */
[----:B------:R-:W-:Y:S02]  /*12bb0*/  SHF.R.S32.HI R38, RZ, 0x1f, R38 ;  /* 0x0000001fff267819 */ /* 0x000fe40000011426 */
[----:B------:R-:W-:Y:S01]  /*12bc0*/  SHF.R.S32.HI R40, RZ, 0x1f, R40 ;  /* 0x0000001fff287819 */ /* 0x000fe20000011428 */
[C---:B--2---:R-:W-:Y:S02]  /*12bd0*/  IMAD R20, R8.reuse, 0x40, R20 ;  /* 0x0000004008147824 */ /* 0x044fe400078e0214 */
[----:B------:R-:W-:-:S04]  /*12be0*/  IMAD R8, R8, 0x40, R7 ;  /* 0x0000004008087824 */ /* 0x000fc800078e0207 */
[----:B-1----:R-:W-:-:S04]  /*12bf0*/  @P0 IMAD.HI.U32 R6, R8, R13, RZ ;  /* 0x0000000d08060227 */ /* 0x002fc800078e00ff */
[----:B------:R-:W-:Y:S01]  /*12c00*/  IMAD.MOV.U32 R7, RZ, RZ, R8 ;  /* 0x000000ffff077224 */ /* 0x000fe200078e0008 */
[----:B---3--:R-:W-:Y:S02]  /*12c10*/  @P0 SHF.R.U32.HI R7, RZ, R15, R6 ;  /* 0x0000000fff070219 */ /* 0x008fe40000011606 */
[----:B------:R-:W-:Y:S02]  /*12c20*/  LOP3.LUT R6, R10, 0x2, R9, 0xe2, !PT ;  /* 0x000000020a067812 */ /* 0x000fe400078ee209 */
[----:B------:R-:W-:Y:S01]  /*12c30*/  SEL R10, RZ, 0xffffffff, P1 ;  /* 0xffffffffff0a7807 */ /* 0x000fe20000800000 */
[----:B------:R-:W-:Y:S01]  /*12c40*/  IMAD.MOV R9, RZ, RZ, -R7 ;  /* 0x000000ffff097224 */ /* 0x000fe200078e0a07 */
[-C--:B------:R-:W-:Y:S01]  /*12c50*/  ISETP.GE.AND P0, PT, R35, R3.reuse, PT ;  /* 0x000000032300720c */ /* 0x080fe20003f06270 */
[----:B------:R-:W-:Y:S01]  /*12c60*/  IMAD.WIDE.U32 R4, R7, UR4, R4 ;  /* 0x0000000407047c25 */ /* 0x000fe2000f8e0004 */
[----:B------:R-:W-:Y:S02]  /*12c70*/  SHF.R.S32.HI R0, RZ, 0x1f, R7 ;  /* 0x0000001fff007819 */ /* 0x000fe40000011407 */
[----:B------:R-:W-:Y:S01]  /*12c80*/  ISETP.GE.AND P1, PT, R33, R3, PT ;  /* 0x000000032100720c */ /* 0x000fe20003f26270 */
[----:B------:R-:W-:Y:S01]  /*12c90*/  IMAD R9, R11, R9, R8 ;  /* 0x000000090b097224 */ /* 0x000fe200078e0208 */
[----:B------:R-:W-:Y:S01]  /*12ca0*/  SEL R8, RZ, 0xffffffff, P0 ;  /* 0xffffffffff087807 */ /* 0x000fe20000000000 */
[----:B------:R-:W-:Y:S01]  /*12cb0*/  IMAD.SHL.U32 R13, R10, 0x4, RZ ;  /* 0x000000040a0d7824 */ /* 0x000fe200078e00ff */
[----:B------:R-:W-:Y:S01]  /*12cc0*/  ISETP.GE.AND P0, PT, R31, R3, PT ;  /* 0x000000031f00720c */ /* 0x000fe20003f06270 */
[----:B------:R-:W-:-:S02]  /*12cd0*/  IMAD R0, R0, UR4, RZ ;  /* 0x0000000400007c24 */ /* 0x000fc4000f8e02ff */
[----:B------:R-:W-:Y:S01]  /*12ce0*/  IMAD.SHL.U32 R11, R8, 0x8, RZ ;  /* 0x00000008080b7824 */ /* 0x000fe200078e00ff */
[----:B------:R-:W-:Y:S01]  /*12cf0*/  LOP3.LUT R6, R13, 0x4, R6, 0xe2, !PT ;  /* 0x000000040d067812 */ /* 0x000fe200078ee206 */
[----:B------:R-:W-:Y:S01]  /*12d00*/  IMAD R7, R7, UR5, R0 ;  /* 0x0000000507077c24 */ /* 0x000fe2000f8e0200 */
[----:B------:R-:W-:Y:S01]  /*12d10*/  SEL R8, RZ, 0xffffffff, P1 ;  /* 0xffffffffff087807 */ /* 0x000fe20000800000 */
[----:B------:R-:W-:Y:S01]  /*12d20*/  ULDC.64 UR4, c[0x0][0xad8] ;  /* 0x0002b60000047ab9 */ /* 0x000fe20000000a00 */
[----:B------:R-:W-:Y:S01]  /*12d30*/  SHF.R.S32.HI R0, RZ, 0x1f, R9 ;  /* 0x0000001fff007819 */ /* 0x000fe20000011409 */
[----:B------:R-:W-:Y:S01]  /*12d40*/  IMAD.IADD R5, R5, 0x1, R7 ;  /* 0x0000000105057824 */ /* 0x000fe200078e0207 */
[----:B------:R-:W-:Y:S01]  /*12d50*/  LOP3.LUT R6, R11, 0x8, R6, 0xe2, !PT ;  /* 0x000000080b067812 */ /* 0x000fe200078ee206 */
[----:B------:R-:W-:Y:S01]  /*12d60*/  IMAD.SHL.U32 R11, R8, 0x10, RZ ;  /* 0x00000010080b7824 */ /* 0x000fe200078e00ff */
[----:B------:R-:W-:Y:S01]  /*12d70*/  SEL R7, RZ, 0xffffffff, P0 ;  /* 0xffffffffff077807 */ /* 0x000fe20000000000 */
[----:B------:R-:W-:Y:S01]  /*12d80*/  IMAD R0, R0, UR4, RZ ;  /* 0x0000000400007c24 */ /* 0x000fe2000f8e02ff */
[----:B------:R-:W-:Y:S01]  /*12d90*/  ISETP.GE.AND P0, PT, R27, R3, PT ;  /* 0x000000031b00720c */ /* 0x000fe20003f06270 */
[----:B------:R-:W-:Y:S01]  /*12da0*/  IMAD.WIDE.U32 R4, R9, UR4, R4 ;  /* 0x0000000409047c25 */ /* 0x000fe2000f8e0004 */
[----:B------:R-:W-:-:S03]  /*12db0*/  LOP3.LUT R6, R11, 0x10, R6, 0xe2, !PT ;  /* 0x000000100b067812 */ /* 0x000fc600078ee206 */
[----:B------:R-:W-:Y:S02]  /*12dc0*/  IMAD.SHL.U32 R11, R7, 0x20, RZ ;  /* 0x00000020070b7824 */ /* 0x000fe400078e00ff */
[----:B------:R-:W-:Y:S01]  /*12dd0*/  IMAD R7, R9, UR5, R0 ;  /* 0x0000000509077c24 */ /* 0x000fe2000f8e0200 */
[----:B------:R-:W-:Y:S01]  /*12de0*/  SEL R9, RZ, 0x40, P0 ;  /* 0x00000040ff097807 */ /* 0x000fe20000000000 */
[----:B------:R-:W-:Y:S01]  /*12df0*/  ULDC.64 UR4, c[0x0][0xa80] ;  /* 0x0002a00000047ab9 */ /* 0x000fe20000000a00 */
[----:B------:R-:W-:Y:S01]  /*12e00*/  ISETP.GE.AND P0, PT, R20, R21, PT ;  /* 0x000000151400720c */ /* 0x000fe20003f06270 */
[----:B------:R-:W-:Y:S01]  /*12e10*/  IMAD.IADD R5, R5, 0x1, R7 ;  /* 0x0000000105057824 */ /* 0x000fe200078e0207 */
[C---:B------:R-:W-:Y:S02]  /*12e20*/  LEA R12, P1, R4.reuse, UR4, 0x1 ;  /* 0x00000004040c7c11 */ /* 0x040fe4000f8208ff */
[----:B------:R-:W-:Y:S02]  /*12e30*/  LOP3.LUT R6, R11, 0x20, R6, 0xe2, !PT ;  /* 0x000000200b067812 */ /* 0x000fe400078ee206 */
[----:B------:R-:W-:Y:S01]  /*12e40*/  LEA.HI.X R13, R4, UR5, R5, 0x1, P1 ;  /* 0x00000005040d7c11 */ /* 0x000fe200088f0c05 */
[----:B------:R1:W2:Y:S01]  /*12e50*/  SHFL.IDX PT, R10, R12, RZ, 0x181f ;  /* 0x00181fff0c0a7589 */ /* 0x0002a200000e0000 */
[----:B------:R-:W-:-:S02]  /*12e60*/  LOP3.LUT R14, R6, R9, RZ, 0xfc, !PT ;  /* 0x00000009060e7212 */ /* 0x000fc400078efcff */
[----:B------:R-:W-:Y:S01]  /*12e70*/  SEL R7, RZ, 0x80, P2 ;  /* 0x00000080ff077807 */ /* 0x000fe20001000000 */
[----:B------:R1:W3:Y:S03]  /*12e80*/  SHFL.IDX PT, R11, R13, RZ, 0x181f ;  /* 0x00181fff0d0b7589 */ /* 0x0002e600000e0000 */
[----:B------:R-:W-:Y:S01]  /*12e90*/  LOP3.LUT R15, R14, R7, RZ, 0xfc, !PT ;  /* 0x000000070e0f7212 */ /* 0x000fe200078efcff */
[----:B------:R-:W-:Y:S06]  /*12ea0*/  @P0 BRA `(.L_x_726) ;  /* 0x00000000007c0947 */ /* 0x000fec0003800000 */
[-C--:B------:R-:W-:Y:S02]  /*12eb0*/  ISETP.GE.AND P2, PT, R39, R3.reuse, PT ;  /* 0x000000032700720c */ /* 0x080fe40003f46270 */
[-C--:B------:R-:W-:Y:S02]  /*12ec0*/  ISETP.GE.AND P1, PT, R192, R3.reuse, PT ;  /* 0x00000003c000720c */ /* 0x080fe40003f26270 */
[-C--:B------:R-:W-:Y:S02]  /*12ed0*/  ISETP.GE.AND P5, PT, R37, R3.reuse, PT ;  /* 0x000000032500720c */ /* 0x080fe40003fa6270 */
[----:B------:R-:W-:-:S07]  /*12ee0*/  ISETP.GE.AND P3, PT, R35, R3, PT ;  /* 0x000000032300720c */ /* 0x000fce0003f66270 */
[C---:B--2---:R-:W-:Y:S02]  /*12ef0*/  @!P2 LEA R4, P0, R39.reuse, R10, 0x1 ;  /* 0x0000000a2704a211 */ /* 0x044fe400078008ff */
[----:B---3--:R-:W-:Y:S02]  /*12f00*/  @!P1 IMAD.WIDE R6, R192, 0x2, R10 ;  /* 0x00000002c0069825 */ /* 0x008fe400078e020a */
[----:B------:R-:W-:Y:S02]  /*12f10*/  @!P2 LEA.HI.X R5, R39, R11, R40, 0x1, P0 ;  /* 0x0000000b2705a211 */ /* 0x000fe400000f0c28 */
[----:B------:R-:W-:Y:S01]  /*12f20*/  LOP3.LUT P0, RZ, R14, 0x40, RZ, 0xc0, !PT ;  /* 0x000000400eff7812 */ /* 0x000fe2000780c0ff */
[----:B------:R2:W-:Y:S01]  /*12f30*/  @!P1 ST.E.128 desc[UR42][R6.64], RZ ;  /* 0x000000ff06009985 */ /* 0x0005e2000c101d2a */
[----:B------:R-:W-:-:S03]  /*12f40*/  ISETP.GE.AND P1, PT, R31, R3, PT ;  /* 0x000000031f00720c */ /* 0x000fc60003f26270 */
[----:B------:R3:W-:Y:S01]  /*12f50*/  @!P2 ST.E.128 desc[UR42][R4.64], RZ ;  /* 0x000000ff0400a985 */ /* 0x0007e2000c101d2a */
[----:B------:R-:W-:Y:S02]  /*12f60*/  ISETP.GE.AND P2, PT, R33, R3, PT ;  /* 0x000000032100720c */ /* 0x000fe40003f46270 */
[----:B--2---:R-:W-:-:S04]  /*12f70*/  @!P5 LEA R6, P4, R37, R10, 0x1 ;  /* 0x0000000a2506d211 */ /* 0x004fc800078808ff */
[-C--:B------:R-:W-:Y:S02]  /*12f80*/  @!P5 LEA.HI.X R7, R37, R11.reuse, R38, 0x1, P4 ;  /* 0x0000000b2507d211 */ /* 0x080fe400020f0c26 */
[----:B------:R-:W-:Y:S02]  /*12f90*/  LOP3.LUT P4, RZ, R15, 0x80, RZ, 0xc0, !PT ;  /* 0x000000800fff7812 */ /* 0x000fe4000788c0ff */
[-C--:B---3--:R-:W-:Y:S01]  /*12fa0*/  @!P3 LEA R4, P6, R35, R10.reuse, 0x1 ;  /* 0x0000000a2304b211 */ /* 0x088fe200078c08ff */
[----:B------:R2:W-:Y:S02]  /*12fb0*/  @!P5 ST.E.128 desc[UR42][R6.64], RZ ;  /* 0x000000ff0600d985 */ /* 0x0005e4000c101d2a */
[----:B------:R-:W-:Y:S02]  /*12fc0*/  @!P2 LEA R8, P5, R33, R10, 0x1 ;  /* 0x0000000a2108a211 */ /* 0x000fe400078a08ff */
[-C--:B------:R-:W-:Y:S02]  /*12fd0*/  @!P3 LEA.HI.X R5, R35, R11.reuse, R36, 0x1, P6 ;  /* 0x0000000b2305b211 */ /* 0x080fe400030f0c24 */
[----:B------:R-:W-:-:S03]  /*12fe0*/  @!P2 LEA.HI.X R9, R33, R11, R34, 0x1, P5 ;  /* 0x0000000b2109a211 */ /* 0x000fc600028f0c22 */
[----:B------:R3:W-:Y:S01]  /*12ff0*/  @!P3 ST.E.128 desc[UR42][R4.64], RZ ;  /* 0x000000ff0400b985 */ /* 0x0007e2000c101d2a */
[----:B--2---:R-:W-:-:S03]  /*13000*/  @!P1 LEA R6, P6, R31, R10, 0x1 ;  /* 0x0000000a1f069211 */ /* 0x004fc600078c08ff */
[----:B------:R4:W-:Y:S01]  /*13010*/  @!P2 ST.E.128 desc[UR42][R8.64], RZ ;  /* 0x000000ff0800a985 */ /* 0x0009e2000c101d2a */
[----:B------:R-:W-:Y:S02]  /*13020*/  @!P1 LEA.HI.X R7, R31, R11, R32, 0x1, P6 ;  /* 0x0000000b1f079211 */ /* 0x000fe400030f0c20 */
[----:B---3--:R-:W-:-:S03]  /*13030*/  @P0 LEA R4, P3, R27, R10, 0x1 ;  /* 0x0000000a1b040211 */ /* 0x008fc600078608ff */
[----:B------:R4:W-:Y:S01]  /*13040*/  @!P1 ST.E.128 desc[UR42][R6.64], RZ ;  /* 0x000000ff06009985 */ /* 0x0009e2000c101d2a */
[C---:B------:R-:W-:Y:S02]  /*13050*/  @P4 LEA R10, P5, R24.reuse, R10, 0x1 ;  /* 0x0000000a180a4211 */ /* 0x040fe400078a08ff */
[-C--:B------:R-:W-:Y:S02]  /*13060*/  @P0 LEA.HI.X R5, R27, R11.reuse, R30, 0x1, P3 ;  /* 0x0000000b1b050211 */ /* 0x080fe400018f0c1e */
[----:B------:R-:W-:-:S03]  /*13070*/  @P4 LEA.HI.X R11, R24, R11, R25, 0x1, P5 ;  /* 0x0000000b180b4211 */ /* 0x000fc600028f0c19 */
[----:B------:R4:W-:Y:S04]  /*13080*/  @P0 ST.E.128 desc[UR42][R4.64], RZ ;  /* 0x000000ff04000985 */ /* 0x0009e8000c101d2a */
[----:B------:R4:W-:Y:S02]  /*13090*/  @P4 ST.E.128 desc[UR42][R10.64], RZ ;  /* 0x000000ff0a004985 */ /* 0x0009e4000c101d2a */
.L_x_726:
[----:B------:R-:W-:Y:S05]  /*130a0*/  BSYNC B1 ;  /* 0x0000000000017941 */ /* 0x000fea0003800000 */
.L_x_725:
[----:B------:R-:W-:Y:S01]  /*130b0*/  VIADD R0, R20, 0x20 ;  /* 0x0000002014007836 */ /* 0x000fe20000000000 */
[----:B---34-:R3:W4:Y:S04]  /*130c0*/  SHFL.IDX PT, R11, R13, 0x1, 0x181f ;  /* 0x00381f000d0b7f89 */ /* 0x01872800000e0000 */
[----:B------:R-:W-:Y:S01]  /*130d0*/  ISETP.GE.AND P0, PT, R0, R21, PT ;  /* 0x000000150000720c */ /* 0x000fe20003f06270 */
[----:B--2---:R3:W2:-:S12]  /*130e0*/  SHFL.IDX PT, R10, R12, 0x1, 0x181f ;  /* 0x00381f000c0a7f89 */ /* 0x00469800000e0000 */
[----:B---3--:R-:W-:Y:S05]  /*130f0*/  @P0 BRA `(.L_x_719) ;  /* 0x00000000007c0947 */ /* 0x008fea0003800000 */
[-C--:B------:R-:W-:Y:S02]  /*13100*/  ISETP.GE.AND P6, PT, R192, R3.reuse, PT ;  /* 0x00000003c000720c */ /* 0x080fe40003fc6270 */
[-C--:B------:R-:W-:Y:S02]  /*13110*/  ISETP.GE.AND P5, PT, R39, R3.reuse, PT ;  /* 0x000000032700720c */ /* 0x080fe40003fa6270 */
[-C--:B------:R-:W-:Y:S02]  /*13120*/  ISETP.GE.AND P4, PT, R37, R3.reuse, PT ;  /* 0x000000032500720c */ /* 0x080fe40003f86270 */
[-C--:B------:R-:W-:Y:S02]  /*13130*/  ISETP.GE.AND P3, PT, R35, R3.reuse, PT ;  /* 0x000000032300720c */ /* 0x080fe40003f66270 */
[-C--:B------:R-:W-:Y:S02]  /*13140*/  ISETP.GE.AND P2, PT, R33, R3.reuse, PT ;  /* 0x000000032100720c */ /* 0x080fe40003f46270 */
[----:B------:R-:W-:-:S03]  /*13150*/  ISETP.GE.AND P1, PT, R31, R3, PT ;  /* 0x000000031f00720c */ /* 0x000fc60003f26270 */
[----:B--2-4-:R-:W-:Y:S02]  /*13160*/  @!P6 IMAD.WIDE R6, R192, 0x2, R10 ;  /* 0x00000002c006e825 */ /* 0x014fe400078e020a */
[----:B------:R-:W-:-:S03]  /*13170*/  @!P5 LEA R4, P0, R39, R10, 0x1 ;  /* 0x0000000a2704d211 */ /* 0x000fc600078008ff */
[----:B------:R2:W-:Y:S01]  /*13180*/  @!P6 ST.E.128 desc[UR42][R6.64], RZ ;  /* 0x000000ff0600e985 */ /* 0x0005e2000c101d2a */
[----:B------:R-:W-:Y:S02]  /*13190*/  @!P5 LEA.HI.X R5, R39, R11, R40, 0x1, P0 ;  /* 0x0000000b2705d211 */ /* 0x000fe400000f0c28 */
[----:B------:R-:W-:-:S03]  /*131a0*/  LOP3.LUT P0, RZ, R14, 0x40, RZ, 0xc0, !PT ;  /* 0x000000400eff7812 */ /* 0x000fc6000780c0ff */
[----:B------:R3:W-:Y:S01]  /*131b0*/  @!P5 ST.E.128 desc[UR42][R4.64], RZ ;  /* 0x000000ff0400d985 */ /* 0x0007e2000c101d2a */
[----:B--2---:R-:W-:-:S04]  /*131c0*/  @!P4 LEA R6, P6, R37, R10, 0x1 ;  /* 0x0000000a2506c211 */ /* 0x004fc800078c08ff */
[-C--:B------:R-:W-:Y:S02]  /*131d0*/  @!P4 LEA.HI.X R7, R37, R11.reuse, R38, 0x1, P6 ;  /* 0x0000000b2507c211 */ /* 0x080fe400030f0c26 */
[----:B------:R-:W-:Y:S02]  /*131e0*/  LOP3.LUT P6, RZ, R15, 0x80, RZ, 0xc0, !PT ;  /* 0x000000800fff7812 */ /* 0x000fe400078cc0ff */
[-C--:B---3--:R-:W-:Y:S01]  /*131f0*/  @!P3 LEA R4, P5, R35, R10.reuse, 0x1 ;  /* 0x0000000a2304b211 */ /* 0x088fe200078a08ff */
[----:B------:R2:W-:Y:S01]  /*13200*/  @!P4 ST.E.128 desc[UR42][R6.64], RZ ;  /* 0x000000ff0600c985 */ /* 0x0005e2000c101d2a */
        /* <DEDUP_REMOVED lines=14> */
.L_x_719:
[----:B------:R-:W-:Y:S05]  /*132f0*/  BSYNC B0 ;  /* 0x0000000000007941 */ /* 0x000fea0003800000 */
.L_x_712:
[----:B------:R-:W-:Y:S02]  /*13300*/  ULDC UR4, c[0x0][0xc3c] ;  /* 0x00030f0000047ab9 */ /* 0x000fe40000000800 */
[----:B------:R-:W-:-:S13]  /*13310*/  ISETP.GE.AND P0, PT, R155, UR4, PT ;  /* 0x000000049b007c0c */ /* 0x000fda000bf06270 */
[----:B------:R-:W-:Y:S05]  /*13320*/  @!P0 BRA `(.L_x_727) ;  /* 0xfffffee400708947 */ /* 0x000fea000383ffff */
[----:B------:R-:W-:Y:S05]  /*13330*/  BRA `(.L_x_590) ;  /* 0x0000007800347947 */ /* 0x000fea0003800000 */
.L_x_588:
        /* <DEDUP_REMOVED lines=16> */
.L_x_728:
        /* <DEDUP_REMOVED lines=43> */
.L_x_732:
[----:B------:R-:W0:Y:S01]  /*136f0*/  LDC R2, c[0x0][0xc3c] ;  /* 0x00030f00ff027b82 */ /* 0x000e220000000800 */
[----:B------:R-:W-:Y:S01]  /*13700*/  UIADD3 UR4, UR4, 0x1f, URZ ;  /* 0x0000001f04047890 */ /* 0x000fe2000fffe03f */
[----:B------:R-:W-:Y:S02]  /*13710*/  ULDC UR7, c[0x0][0xc3c] ;  /* 0x00030f0000077ab9 */ /* 0x000fe40000000800 */
[----:B------:R-:W-:-:S03]  /*13720*/  IMAD.U32 R27, RZ, RZ, UR7 ;  /* 0x00000007ff1b7e24 */ /* 0x000fc6000f8e00ff */
        /* <DEDUP_REMOVED lines=33> */
.L_x_730:
        /* <DEDUP_REMOVED lines=18> */
.L_x_733:
[----:B-1----:R-:W-:Y:S01]  /*13a60*/  IMAD R24, R24, UR5, R11 ;  /* 0x0000000518187c24 */ /* 0x002fe2000f8e020b */
[----:B0-----:R-:W-:Y:S01]  /*13a70*/  IABS R5, R9 ;  /* 0x0000000900057213 */ /* 0x001fe20000000000 */
[----:B------:R-:W-:Y:S01]  /*13a80*/  IMAD.MOV.U32 R11, RZ, RZ, R12 ;  /* 0x000000ffff0b7224 */ /* 0x000fe200078e000c */
[----:B------:R-:W-:Y:S01]  /*13a90*/  IABS R12, R6 ;  /* 0x00000006000c7213 */ /* 0x000fe20000000000 */
[----:B------:R-:W-:Y:S01]  /*13aa0*/  IMAD.MOV.U32 R2, RZ, RZ, RZ ;  /* 0x000000ffff027224 */ /* 0x000fe200078e00ff */
[----:B------:R-:W-:Y:S01]  /*13ab0*/  IADD3 R25, -R24, UR6, RZ ;  /* 0x0000000618197c10 */ /* 0x000fe2000fffe1ff */
[----:B------:R-:W-:Y:S01]  /*13ac0*/  IMAD R11, R11, R4, RZ ;  /* 0x000000040b0b7224 */ /* 0x000fe200078e02ff */
[----:B------:R-:W0:Y:S01]  /*13ad0*/  I2F.RP R8, R5 ;  /* 0x0000000500087306 */ /* 0x000e220000209400 */
[----:B------:R-:W-:Y:S01]  /*13ae0*/  IMAD.MOV R12, RZ, RZ, -R12 ;  /* 0x000000ffff0c7224 */ /* 0x000fe200078e0a0c */
[----:B------:R-:W-:Y:S01]  /*13af0*/  IABS R10, R25 ;  /* 0x00000019000a7213 */ /* 0x000fe20000000000 */
[----:B------:R-:W-:-:S04]  /*13b00*/  IMAD.HI.U32 R2, R3, R11, R2 ;  /* 0x0000000b03027227 */ /* 0x000fc800078e0002 */
[----:B------:R-:W-:Y:S02]  /*13b10*/  IMAD.MOV.U32 R3, RZ, RZ, R10 ;  /* 0x000000ffff037224 */ /* 0x000fe400078e000a */
[----:B------:R-:W-:Y:S02]  /*13b20*/  IMAD.MOV.U32 R10, RZ, RZ, R12 ;  /* 0x000000ffff0a7224 */ /* 0x000fe400078e000c */
[----:B------:R-:W-:-:S04]  /*13b30*/  IMAD.HI.U32 R2, R2, R3, RZ ;  /* 0x0000000302027227 */ /* 0x000fc800078e00ff */
[----:B------:R-:W-:Y:S01]  /*13b40*/  IMAD R3, R2, R10, R3 ;  /* 0x0000000a02037224 */ /* 0x000fe200078e0203 */
[----:B0-----:R-:W0:Y:S01]  /*13b50*/  MUFU.RCP R8, R8 ;  /* 0x0000000800087308 */ /* 0x001e220000001000 */
[----:B------:R-:W-:-:S03]  /*13b60*/  VIADD R27, R27, UR4 ;  /* 0x000000041b1b7c36 */ /* 0x000fc60008000000 */
[----:B------:R-:W-:-:S13]  /*13b70*/  ISETP.GT.U32.AND P1, PT, R4, R3, PT ;  /* 0x000000030400720c */ /* 0x000fda0003f24070 */
[----:B------:R-:W-:Y:S02]  /*13b80*/  @!P1 IMAD.IADD R3, R3, 0x1, -R4 ;  /* 0x0000000103039824 */ /* 0x000fe400078e0a04 */
[----:B0-----:R-:W-:Y:S02]  /*13b90*/  VIADD R10, R8, 0xffffffe ;  /* 0x0ffffffe080a7836 */ /* 0x001fe40000000000 */
[----:B------:R-:W-:Y:S01]  /*13ba0*/  @!P1 VIADD R2, R2, 0x1 ;  /* 0x0000000102029836 */ /* 0x000fe20000000000 */
[----:B------:R-:W-:Y:S02]  /*13bb0*/  ISETP.GE.U32.AND P0, PT, R3, R4, PT ;  /* 0x000000040300720c */ /* 0x000fe40003f06070 */
[----:B------:R-:W-:Y:S01]  /*13bc0*/  LOP3.LUT R4, R25, R6, RZ, 0x3c, !PT ;  /* 0x0000000619047212 */ /* 0x000fe200078e3cff */
[----:B------:R0:W1:Y:S01]  /*13bd0*/  F2I.FTZ.U32.TRUNC.NTZ R3, R10 ;  /* 0x0000000a00037305 */ /* 0x000062000021f000 */
[----:B------:R-:W-:Y:S02]  /*13be0*/  ISETP.NE.AND P1, PT, R6, RZ, PT ;  /* 0x000000ff0600720c */ /* 0x000fe40003f25270 */
[----:B------:R-:W-:-:S02]  /*13bf0*/  ISETP.GE.AND P2, PT, R4, RZ, PT ;  /* 0x000000ff0400720c */ /* 0x000fc40003f46270 */
[----:B0-----:R-:W-:-:S05]  /*13c00*/  IABS R10, R9 ;  /* 0x00000009000a7213 */ /* 0x001fca0000000000 */
[----:B------:R-:W-:-:S04]  /*13c10*/  @P0 VIADD R2, R2, 0x1 ;  /* 0x0000000102020836 */ /* 0x000fc80000000000 */
[----:B------:R-:W-:Y:S02]  /*13c20*/  IMAD.MOV.U32 R8, RZ, RZ, R2 ;  /* 0x000000ffff087224 */ /* 0x000fe400078e0002 */
[----:B-1----:R-:W-:Y:S02]  /*13c30*/  IMAD.MOV R2, RZ, RZ, -R3 ;  /* 0x000000ffff027224 */ /* 0x002fe400078e0a03 */
[----:B------:R-:W-:Y:S01]  /*13c40*/  @!P2 IMAD.MOV R8, RZ, RZ, -R8 ;  /* 0x000000ffff08a224 */ /* 0x000fe200078e0a08 */
[----:B------:R-:W-:Y:S01]  /*13c50*/  @!P1 LOP3.LUT R8, RZ, R6, RZ, 0x33, !PT ;  /* 0x00000006ff089212 */ /* 0x000fe200078e33ff */
[----:B------:R-:W-:Y:S02]  /*13c60*/  IMAD R11, R2, R5, RZ ;  /* 0x00000005020b7224 */ /* 0x000fe400078e02ff */
[----:B------:R-:W-:Y:S01]  /*13c70*/  IMAD.MOV.U32 R2, RZ, RZ, RZ ;  /* 0x000000ffff027224 */ /* 0x000fe200078e00ff */
[----:B------:R-:W-:Y:S01]  /*13c80*/  IABS R4, R8 ;  /* 0x0000000800047213 */ /* 0x000fe20000000000 */
[----:B------:R-:W-:-:S02]  /*13c90*/  IMAD.MOV R10, RZ, RZ, -R10 ;  /* 0x000000ffff0a7224 */ /* 0x000fc400078e0a0a */
[----:B------:R-:W-:-:S04]  /*13ca0*/  IMAD.HI.U32 R2, R3, R11, R2 ;  /* 0x0000000b03027227 */ /* 0x000fc800078e0002 */
[----:B------:R-:W-:Y:S02]  /*13cb0*/  IMAD.MOV.U32 R3, RZ, RZ, R4 ;  /* 0x000000ffff037224 */ /* 0x000fe400078e0004 */
[----:B------:R-:W-:Y:S02]  /*13cc0*/  IMAD.MOV.U32 R4, RZ, RZ, R10 ;  /* 0x000000ffff047224 */ /* 0x000fe400078e000a */
[----:B------:R-:W-:-:S04]  /*13cd0*/  IMAD.HI.U32 R2, R2, R3, RZ ;  /* 0x0000000302027227 */ /* 0x000fc800078e00ff */
[----:B------:R-:W-:Y:S01]  /*13ce0*/  IMAD R4, R2, R4, R3 ;  /* 0x0000000402047224 */ /* 0x000fe200078e0203 */
[----:B------:R-:W-:Y:S01]  /*13cf0*/  LOP3.LUT R3, R8, R9, RZ, 0x3c, !PT ;  /* 0x0000000908037212 */ /* 0x000fe200078e3cff */
[----:B------:R-:W-:-:S03]  /*13d00*/  IMAD R6, R6, R8, RZ ;  /* 0x0000000806067224 */ /* 0x000fc600078e02ff */
[----:B------:R-:W-:Y:S01]  /*13d10*/  ISETP.GT.U32.AND P1, PT, R5, R4, PT ;  /* 0x000000040500720c */ /* 0x000fe20003f24070 */
[----:B------:R-:W-:Y:S01]  /*13d20*/  IMAD.IADD R25, R25, 0x1, -R6 ;  /* 0x0000000119197824 */ /* 0x000fe200078e0a06 */
[----:B------:R-:W-:-:S11]  /*13d30*/  ISETP.GE.AND P2, PT, R3, RZ, PT ;  /* 0x000000ff0300720c */ /* 0x000fd60003f46270 */
[----:B------:R-:W-:Y:S02]  /*13d40*/  @!P1 IMAD.IADD R4, R4, 0x1, -R5 ;  /* 0x0000000104049824 */ /* 0x000fe400078e0a05 */
[----:B------:R-:W-:Y:S01]  /*13d50*/  @!P1 VIADD R2, R2, 0x1 ;  /* 0x0000000102029836 */ /* 0x000fe20000000000 */
[----:B------:R-:W-:Y:S02]  /*13d60*/  ISETP.NE.AND P1, PT, R9, RZ, PT ;  /* 0x000000ff0900720c */ /* 0x000fe40003f25270 */
[----:B------:R-:W-:-:S13]  /*13d70*/  ISETP.GE.U32.AND P0, PT, R4, R5, PT ;  /* 0x000000050400720c */ /* 0x000fda0003f06070 */
[----:B------:R-:W-:-:S04]  /*13d80*/  @P0 VIADD R2, R2, 0x1 ;  /* 0x0000000102020836 */ /* 0x000fc80000000000 */
[----:B------:R-:W-:Y:S01]  /*13d90*/  @!P2 IMAD.MOV R2, RZ, RZ, -R2 ;  /* 0x000000ffff02a224 */ /* 0x000fe200078e0a02 */
[----:B------:R-:W-:-:S05]  /*13da0*/  @!P1 LOP3.LUT R2, RZ, R9, RZ, 0x33, !PT ;  /* 0x00000009ff029212 */ /* 0x000fca00078e33ff */
[----:B------:R-:W-:-:S04]  /*13db0*/  IMAD.MOV R26, RZ, RZ, -R2 ;  /* 0x000000ffff1a7224 */ /* 0x000fc800078e0a02 */
[C---:B------:R-:W-:Y:S02]  /*13dc0*/  IMAD R26, R9.reuse, R26, R8 ;  /* 0x0000001a091a7224 */ /* 0x040fe400078e0208 */
[----:B------:R-:W-:-:S04]  /*13dd0*/  IMAD R9, R9, 0x1000000, R2 ;  /* 0x0100000009097824 */ /* 0x000fc800078e0202 */
[----:B------:R-:W-:Y:S01]  /*13de0*/  IMAD R26, R26, 0x10000, R9 ;  /* 0x000100001a1a7824 */ /* 0x000fe200078e0209 */
[----:B------:R-:W-:Y:S06]  /*13df0*/  BRA `(.L_x_734) ;  /* 0x00000000000c7947 */ /* 0x000fec0003800000 */
.L_x_731:
[----:B------:R-:W-:Y:S02]  /*13e00*/  IMAD.MOV.U32 R25, RZ, RZ, RZ ;  /* 0x000000ffff197224 */ /* 0x000fe400078e00ff */
[----:B------:R-:W-:Y:S02]  /*13e10*/  IMAD.U32 R24, RZ, RZ, UR6 ;  /* 0x00000006ff187e24 */ /* 0x000fe4000f8e00ff */
[----:B------:R-:W-:-:S07]  /*13e20*/  IMAD.MOV.U32 R26, RZ, RZ, RZ ;  /* 0x000000ffff1a7224 */ /* 0x000fce00078e00ff */
.L_x_734:
[----:B------:R-:W-:-:S13]  /*13e30*/  ISETP.NE.AND P0, PT, R7, RZ, PT ;  /* 0x000000ff0700720c */ /* 0x000fda0003f05270 */
[----:B------:R-:W0:Y:S01]  /*13e40*/  @!P0 S2R R3, SR_CgaCtaId ;  /* 0x0000000000038919 */ /* 0x000e220000008800 */
[----:B------:R-:W-:-:S04]  /*13e50*/  @!P0 MOV R2, 0x400 ;  /* 0x0000040000028802 */ /* 0x000fc80000000f00 */
[----:B0-----:R-:W-:-:S05]  /*13e60*/  @!P0 LEA R2, R3, R2, 0x18 ;  /* 0x0000000203028211 */ /* 0x001fca00078ec0ff */
[----:B------:R1:W-:Y:S01]  /*13e70*/  @!P0 STS.128 [R2+0x28cd0], R24 ;  /* 0x028cd01802008388 */ /* 0x0003e20000000c00 */
[----:B------:R-:W-:Y:S06]  /*13e80*/  BAR.ARV 0x5, 0x180 ;  /* 0x0146000000007b1d */ /* 0x000fec0000002000 */
.L_x_729:
        /* <DEDUP_REMOVED lines=8> */
[----:B------:R-:W-:Y:S01]  /*13f10*/  LOP3.LUT R5, R0, 0x7f, RZ, 0xc0, !PT ;  /* 0x0000007f00057812 */ /* 0x000fe200078ec0ff */
[----:B------:R-:W-:Y:S01]  /*13f20*/  UMOV UR4, 0x400 ;  /* 0x0000040000047882 */ /* 0x000fe20000000000 */
[----:B------:R1:W-:Y:S01]  /*13f30*/  STL [R1+0x20], RZ ;  /* 0x000020ff01007387 */ /* 0x0003e20000100800 */
[----:B------:R-:W-:Y:S01]  /*13f40*/  BSSY B8, `(.L_x_735) ;  /* 0x0000695000087945 */ /* 0x000fe20003800000 */
[C---:B------:R-:W-:Y:S01]  /*13f50*/  LOP3.LUT R3, R2.reuse, 0x1f8, RZ, 0xc0, !PT ;  /* 0x000001f802037812 */ /* 0x040fe200078ec0ff */
[----:B------:R-:W-:Y:S01]  /*13f60*/  IMAD.SHL.U32 R35, R5, 0x8, RZ ;  /* 0x0000000805237824 */ /* 0x000fe200078e00ff */
[----:B------:R-:W-:Y:S01]  /*13f70*/  LOP3.LUT R2, R2, 0x38, RZ, 0xc0, !PT ;  /* 0x0000003802027812 */ /* 0x000fe200078ec0ff */
[----:B------:R-:W-:Y:S01]  /*13f80*/  IMAD.MOV.U32 R29, RZ, RZ, 0x1 ;  /* 0x00000001ff1d7424 */ /* 0x000fe200078e00ff */
[----:B------:R-:W-:Y:S01]  /*13f90*/  LOP3.LUT R4, R3, 0x38, R0, 0x78, !PT ;  /* 0x0000003803047812 */ /* 0x000fe200078e7800 */
[----:B------:R-:W-:Y:S01]  /*13fa0*/  IMAD.SHL.U32 R0, R0, 0x10, RZ ;  /* 0x0000001000007824 */ /* 0x000fe200078e00ff */
[----:B------:R-:W-:Y:S01]  /*13fb0*/  SHF.R.U32.HI R3, RZ, 0x3, R5 ;  /* 0x00000003ff037819 */ /* 0x000fe20000011605 */
[----:B------:R-:W-:Y:S01]  /*13fc0*/  IMAD.MOV.U32 R19, RZ, RZ, RZ ;  /* 0x000000ffff137224 */ /* 0x000fe200078e00ff */
[----:B------:R-:W-:Y:S01]  /*13fd0*/  LOP3.LUT R35, R4, 0x200, R35, 0xf8, !PT ;  /* 0x0000020004237812 */ /* 0x000fe200078ef823 */
[----:B------:R-:W-:Y:S01]  /*13fe0*/  IMAD.MOV.U32 R22, RZ, RZ, RZ ;  /* 0x000000ffff167224 */ /* 0x000fe200078e00ff */
[----:B------:R-:W-:Y:S01]  /*13ff0*/  LOP3.LUT R0, R3, 0x70, R0, 0xf8, !PT ;  /* 0x0000007003007812 */ /* 0x000fe200078ef800 */
[----:B------:R-:W-:Y:S01]  /*14000*/  IMAD.MOV.U32 R28, RZ, RZ, 0x1 ;  /* 0x00000001ff1c7424 */ /* 0x000fe200078e00ff */
[C---:B------:R-:W-:Y:S01]  /*14010*/  LOP3.LUT R0, R2.reuse, 0xc0, RZ, 0xfc, !PT ;  /* 0x000000c002007812 */ /* 0x040fe200078efcff */
[----:B------:R-:W-:Y:S01]  /*14020*/  ULDC.64 UR40, c[0x0][0x198] ;  /* 0x0000660000287ab9 */ /* 0x000fe20000000a00 */
[C---:B------:R-:W-:Y:S01]  /*14030*/  LOP3.LUT R0, R2.reuse, 0x140, RZ, 0xfc, !PT ;  /* 0x0000014002007812 */ /* 0x040fe200078efcff */
[----:B------:R-:W-:Y:S01]  /*14040*/  ULOP3.LUT UR38, UR36, 0x2, URZ, 0xfc, !UPT ;  /* 0x0000000224267892 */ /* 0x000fe2000f8efc3f */
[C---:B------:R-:W-:Y:S01]  /*14050*/  LOP3.LUT R3, R2.reuse, 0x40, RZ, 0xfc, !PT ;  /* 0x0000004002037812 */ /* 0x040fe200078efcff */
[----:B------:R-:W-:Y:S01]  /*14060*/  ULDC UR37, c[0x0][0xc] ;  /* 0x0000030000257ab9 */ /* 0x000fe20000000800 */
[----:B0-----:R-:W-:Y:S01]  /*14070*/  ULEA UR4, UR5, UR4, 0x18 ;  /* 0x0000000405047291 */ /* 0x001fe2000f8ec03f */
[----:B------:R-:W-:-:S02]  /*14080*/  LOP3.LUT R3, R2, 0x100, RZ, 0xfc, !PT ;  /* 0x0000010002037812 */ /* 0x000fc400078efcff */
[C---:B------:R-:W-:Y:S02]  /*14090*/  LOP3.LUT R4, R2.reuse, 0x80, RZ, 0xfc, !PT ;  /* 0x0000008002047812 */ /* 0x040fe400078efcff */
[C---:B------:R-:W-:Y:S01]  /*140a0*/  LOP3.LUT R3, R2.reuse, 0x180, RZ, 0xfc, !PT ;  /* 0x0000018002037812 */ /* 0x040fe200078efcff */
[----:B------:R-:W-:Y:S01]  /*140b0*/  IMAD.U32 R17, RZ, RZ, UR4 ;  /* 0x00000004ff117e24 */ /* 0x000fe2000f8e00ff */
[----:B------:R-:W-:-:S03]  /*140c0*/  LOP3.LUT R2, R2, 0x1c0, RZ, 0xfc, !PT ;  /* 0x000001c002027812 */ /* 0x000fc600078efcff */
[----:B------:R-:W-:-:S05]  /*140d0*/  IMAD R0, R35, 0x2, R17 ;  /* 0x0000000223007824 */ /* 0x000fca00078e0211 */
[----:B------:R1:W-:Y:S02]  /*140e0*/  STL [R1+0x30], R0 ;  /* 0x0000300001007387 */ /* 0x0003e40000100800 */
.L_x_844:
[----:B0-----:R-:W0:Y:S02]  /*140f0*/  LDC.64 R2, c[0x0][0xc88] ;  /* 0x00032200ff027b82 */ /* 0x001e240000000a00 */
[----:B0-----:R-:W-:-:S05]  /*14100*/  IMAD.WIDE R2, R27, 0x4, R2 ;  /* 0x000000041b027825 */ /* 0x001fca00078e0202 */
[----:B-1----:R-:W1:Y:S01]  /*14110*/  LDG.E R31, desc[UR42][R2.64] ;  /* 0x0000002a021f7981 */ /* 0x002e62000c1e1900 */
[----:B------:R-:W-:Y:S05]  /*14120*/  YIELD ;  /* 0x0000000000007946 */ /* 0x000fea0003800000 */
[----:B------:R-:W-:Y:S01]  /*14130*/  ULDC.64 UR4, c[0x0][0xa28] ;  /* 0x00028a0000047ab9 */ /* 0x000fe20000000a00 */
[----:B------:R-:W-:Y:S01]  /*14140*/  IMAD.MOV.U32 R33, RZ, RZ, RZ ;  /* 0x000000ffff217224 */ /* 0x000fe200078e00ff */
[----:B------:R-:W-:Y:S01]  /*14150*/  ISETP.NE.U32.AND P0, PT, RZ, UR4, PT ;  /* 0x00000004ff007c0c */ /* 0x000fe2000bf05070 */
[----:B--23--:R-:W-:Y:S01]  /*14160*/  IMAD.MOV.U32 R6, RZ, RZ, RZ ;  /* 0x000000ffff067224 */ /* 0x00cfe200078e00ff */
[----:B------:R-:W-:Y:S01]  /*14170*/  ULDC.64 UR8, c[0x0][0xa18] ;  /* 0x0002860000087ab9 */ /* 0x000fe20000000a00 */
[----:B------:R-:W-:Y:S01]  /*14180*/  ULDC.64 UR6, c[0x0][0xa10] ;  /* 0x0002840000067ab9 */ /* 0x000fe20000000a00 */
[----:B------:R-:W-:-:S02]  /*14190*/  ISETP.NE.AND.EX P0, PT, RZ, UR5, PT, P0 ;  /* 0x00000005ff007c0c */ /* 0x000fc4000bf05300 */
        /* <DEDUP_REMOVED lines=9> */
[----:B------:R-:W-:Y:S01]  /*14230*/  ISETP.NE.U32.AND P1, PT, RZ, UR8, PT ;  /* 0x00000008ff007c0c */ /* 0x000fe2000bf25070 */
[----:B0-----:R-:W-:Y:S01]  /*14240*/  IMAD.MOV.U32 R0, RZ, RZ, RZ ;  /* 0x000000ffff007224 */ /* 0x001fe200078e00ff */
[----:B------:R-:W-:Y:S02]  /*14250*/  ISETP.NE.AND.EX P0, PT, RZ, UR5, PT, P0 ;  /* 0x00000005ff007c0c */ /* 0x000fe4000bf05300 */
[----:B------:R-:W-:Y:S02]  /*14260*/  ISETP.NE.AND.EX P1, PT, RZ, UR9, PT, P1 ;  /* 0x00000009ff007c0c */ /* 0x000fe4000bf25310 */
[----:B------:R-:W-:Y:S02]  /*14270*/  ISETP.NE.U32.AND P2, PT, RZ, UR6, PT ;  /* 0x00000006ff007c0c */ /* 0x000fe4000bf45070 */
[----:B-1----:R-:W-:-:S02]  /*14280*/  IADD3 R2, P3, R23, UR4, RZ ;  /* 0x0000000417027c10 */ /* 0x002fc4000ff7e0ff */
[----:B------:R-:W-:Y:S02]  /*14290*/  ISETP.NE.AND.EX P2, PT, RZ, UR7, PT, P2 ;  /* 0x00000007ff007c0c */ /* 0x000fe4000bf45320 */
[----:B------:R-:W-:Y:S02]  /*142a0*/  IADD3.X R3, R30, UR5, RZ, P3, !PT ;  /* 0x000000051e037c10 */ /* 0x000fe40009ffe4ff */
[----:B------:R-:W-:-:S03]  /*142b0*/  IADD3 R4, P4, R23, UR6, RZ ;  /* 0x0000000617047c10 */ /* 0x000fc6000ff9e0ff */
[----:B------:R-:W2:Y:S01]  /*142c0*/  @P0 LDG.E R6, desc[UR42][R2.64] ;  /* 0x0000002a02060981 */ /* 0x000ea2000c1e1900 */
[----:B------:R-:W-:Y:S01]  /*142d0*/  ULDC UR4, c[0x0][0x288] ;  /* 0x0000a20000047ab9 */ /* 0x000fe20000000800 */
[----:B------:R-:W-:Y:S01]  /*142e0*/  IADD3.X R5, R30, UR7, RZ, P4, !PT ;  /* 0x000000071e057c10 */ /* 0x000fe2000a7fe4ff */
[----:B------:R-:W-:Y:S01]  /*142f0*/  IMAD.U32 R8, RZ, RZ, UR4 ;  /* 0x00000004ff087e24 */ /* 0x000fe2000f8e00ff */
[----:B------:R-:W-:-:S03]  /*14300*/  ULDC.64 UR4, c[0x0][0x418] ;  /* 0x0001060000047ab9 */ /* 0x000fc60000000a00 */
[----:B------:R-:W5:Y:S04]  /*14310*/  @P2 LDG.E R0, desc[UR42][R4.64] ;  /* 0x0000002a04002981 */ /* 0x000f68000c1e1900 */
[----:B--2---:R0:W-:Y:S02]  /*14320*/  STL [R1+0x4], R6 ;  /* 0x0000040601007387 */ /* 0x0041e40000100800 */
[----:B0-----:R-:W-:-:S04]  /*14330*/  @P1 IADD3 R6, P3, R23, UR8, RZ ;  /* 0x0000000817061c10 */ /* 0x001fc8000ff7e0ff */
[----:B------:R-:W-:-:S05]  /*14340*/  @P1 IADD3.X R7, R30, UR9, RZ, P3, !PT ;  /* 0x000000091e071c10 */ /* 0x000fca0009ffe4ff */
[----:B------:R0:W2:Y:S01]  /*14350*/  @P1 LDG.E R8, desc[UR42][R6.64] ;  /* 0x0000002a06081981 */ /* 0x0000a2000c1e1900 */
[----:B------:R-:W-:-:S03]  /*14360*/  UISETP.NE.U32.AND UP0, UPT, UR4, URZ, UPT ;  /* 0x0000003f0400728c */ /* 0x000fc6000bf05070 */
[----:B------:R-:W-:Y:S01]  /*14370*/  ULDC UR4, c[0x0][0x424] ;  /* 0x0001090000047ab9 */ /* 0x000fe20000000800 */
[----:B------:R-:W-:-:S03]  /*14380*/  UISETP.NE.AND.EX UP0, UPT, UR5, URZ, UPT, UP0 ;  /* 0x0000003f0500728c */ /* 0x000fc6000bf05300 */
[----:B------:R-:W-:Y:S01]  /*14390*/  ULDC UR5, c[0x0][0x2f0] ;  /* 0x0000bc0000057ab9 */ /* 0x000fe20000000800 */
[----:B------:R-:W-:-:S04]  /*143a0*/  USEL UR4, UR4, 0x1, UP0 ;  /* 0x0000000104047887 */ /* 0x000fc80008000000 */
[----:B------:R-:W-:-:S03]  /*143b0*/  UIMAD UR4, UR4, UR5, URZ ;  /* 0x00000005040472a4 */ /* 0x000fc6000f8e023f */
[----:B------:R-:W-:Y:S02]  /*143c0*/  ULDC UR5, c[0x0][0x348] ;  /* 0x0000d20000057ab9 */ /* 0x000fe40000000800 */
[----:B0-----:R-:W-:Y:S01]  /*143d0*/  IMAD.U32 R6, RZ, RZ, UR5 ;  /* 0x00000005ff067e24 */ /* 0x001fe2000f8e00ff */
[----:B--2---:R0:W-:Y:S02]  /*143e0*/  STL [R1+0x14], R8 ;  /* 0x0000140801007387 */ /* 0x0041e40000100800 */
[----:B0-----:R-:W-:Y:S01]  /*143f0*/  IMAD.U32 R8, RZ, RZ, UR4 ;  /* 0x00000004ff087e24 */ /* 0x001fe2000f8e00ff */
[----:B------:R-:W-:Y:S06]  /*14400*/  @P1 BRA `(.L_x_736) ;  /* 0x0000000000141947 */ /* 0x000fec0003800000 */
[----:B------:R-:W-:Y:S05]  /*14410*/  @!P0 BRA `(.L_x_736) ;  /* 0x0000000000108947 */ /* 0x000fea0003800000 */
[----:B------:R-:W2:Y:S04]  /*14420*/  LDG.E R7, desc[UR42][R2.64] ;  /* 0x0000002a02077981 */ /* 0x000ea8000c1e1900 */
[----:B------:R-:W2:Y:S02]  /*14430*/  LDG.E R2, desc[UR42][R2.64+0x4] ;  /* 0x0000042a02027981 */ /* 0x000ea4000c1e1900 */
[----:B--2---:R-:W-:-:S05]  /*14440*/  IMAD.IADD R2, R2, 0x1, -R7 ;  /* 0x0000000102027824 */ /* 0x004fca00078e0a07 */
[----:B------:R0:W-:Y:S02]  /*14450*/  STL [R1+0x14], R2 ;  /* 0x0000140201007387 */ /* 0x0001e40000100800 */
.L_x_736:
[----:B------:R-:W-:Y:S01]  /*14460*/  ULDC.64 UR4, c[0x0][0xa20] ;  /* 0x0002880000047ab9 */ /* 0x000fe20000000a00 */
[C---:B------:R-:W-:Y:S02]  /*14470*/  LOP3.LUT R7, R26.reuse, 0xff000000, RZ, 0xc0, !PT ;  /* 0xff0000001a077812 */ /* 0x040fe400078ec0ff */
[----:B------:R-:W-:Y:S02]  /*14480*/  ISETP.NE.U32.AND P0, PT, RZ, UR4, PT ;  /* 0x00000004ff007c0c */ /* 0x000fe4000bf05070 */
[----:B------:R-:W-:Y:S02]  /*14490*/  SHF.R.U32.HI R7, RZ, 0x8, R7 ;  /* 0x00000008ff077819 */ /* 0x000fe40000011607 */
[----:B------:R-:W-:Y:S02]  /*144a0*/  ISETP.NE.AND.EX P0, PT, RZ, UR5, PT, P0 ;  /* 0x00000005ff007c0c */ /* 0x000fe4000bf05300 */
[C---:B0-----:R-:W-:Y:S02]  /*144b0*/  LOP3.LUT R2, R26.reuse, 0xff0000, RZ, 0xc0, !PT ;  /* 0x00ff00001a027812 */ /* 0x041fe400078ec0ff */
[----:B------:R-:W-:Y:S01]  /*144c0*/  LOP3.LUT R16, R26, 0xffff, RZ, 0xc0, !PT ;  /* 0x0000ffff1a107812 */ /* 0x000fe200078ec0ff */
[----:B------:R-:W-:Y:S01]  /*144d0*/  IMAD.MOV.U32 R26, RZ, RZ, R31 ;  /* 0x000000ffff1a7224 */ /* 0x000fe200078e001f */
[----:B------:R-:W-:-:S07]  /*144e0*/  LEA.HI R7, R2, R7, RZ, 0x10 ;  /* 0x0000000702077211 */ /* 0x000fce00078f80ff */
[----:B------:R-:W-:Y:S05]  /*144f0*/  @!P0 BRA `(.L_x_737) ;  /* 0x0000000000108947 */ /* 0x000fea0003800000 */
[----:B------:R-:W-:-:S04]  /*14500*/  IADD3 R2, P0, R23, UR4, RZ ;  /* 0x0000000417027c10 */ /* 0x000fc8000ff1e0ff */
[----:B------:R-:W-:-:S05]  /*14510*/  IADD3.X R3, R30, UR5, RZ, P0, !PT ;  /* 0x000000051e037c10 */ /* 0x000fca00087fe4ff */
[----:B------:R0:W5:Y:S01]  /*14520*/  LDG.E R8, desc[UR42][R2.64] ;  /* 0x0000002a02087981 */ /* 0x000162000c1e1900 */
[----:B------:R-:W-:Y:S05]  /*14530*/  BRA `(.L_x_738) ;  /* 0x0000000000247947 */ /* 0x000fea0003800000 */
.L_x_737:
[----:B------:R-:W-:Y:S02]  /*14540*/  ULDC.64 UR4, c[0x0][0xa08] ;  /* 0x0002820000047ab9 */ /* 0x000fe40000000a00 */
[----:B------:R-:W-:-:S04]  /*14550*/  ISETP.NE.U32.AND P0, PT, RZ, UR4, PT ;  /* 0x00000004ff007c0c */ /* 0x000fc8000bf05070 */
[----:B------:R-:W-:-:S13]  /*14560*/  ISETP.NE.AND.EX P0, PT, RZ, UR5, PT, P0 ;  /* 0x00000005ff007c0c */ /* 0x000fda000bf05300 */
[----:B------:R-:W-:Y:S05]  /*14570*/  @!P0 BRA `(.L_x_738) ;  /* 0x0000000000148947 */ /* 0x000fea0003800000 */
[----:B------:R-:W0:Y:S02]  /*14580*/  LDC.64 R2, c[0x0][0xa08] ;  /* 0x00028200ff027b82 */ /* 0x000e240000000a00 */
[----:B0-----:R-:W-:-:S05]  /*14590*/  IMAD.WIDE R2, R26, 0x4, R2 ;  /* 0x000000041a027825 */ /* 0x001fca00078e0202 */
[----:B------:R-:W2:Y:S04]  /*145a0*/  LDG.E R8, desc[UR42][R2.64] ;  /* 0x0000002a02087981 */ /* 0x000ea8000c1e1900 */
[----:B------:R-:W2:Y:S02]  /*145b0*/  LDG.E R2, desc[UR42][R2.64+0x4] ;  /* 0x0000042a02027981 */ /* 0x000ea4000c1e1900 */
[----:B--2---:R-:W-:-:S07]  /*145c0*/  IMAD.IADD R8, R2, 0x1, -R8 ;  /* 0x0000000102087824 */ /* 0x004fce00078e0a08 */
.L_x_738:
[----:B0-----:R-:W2:Y:S04]  /*145d0*/  @P2 LDG.E R2, desc[UR42][R4.64] ;  /* 0x0000002a04022981 */ /* 0x001ea8000c1e1900 */
[----:B------:R0:W2:Y:S01]  /*145e0*/  @P2 LDG.E R4, desc[UR42][R4.64+0x4] ;  /* 0x0000042a04042981 */ /* 0x0000a2000c1e1900 */
[----:B-----5:R-:W-:Y:S01]  /*145f0*/  IMAD.IADD R8, R8, 0x1, -R33 ;  /* 0x0000000108087824 */ /* 0x020fe200078e0a21 */
[----:B------:R-:W-:Y:S01]  /*14600*/  BSSY B0, `(.L_x_739) ;  /* 0x000002a000007945 */ /* 0x000fe20003800000 */
[----:B------:R-:W-:Y:S02]  /*14610*/  LOP3.LUT R32, R7, 0xff, RZ, 0xc0, !PT ;  /* 0x000000ff07207812 */ /* 0x000fe400078ec0ff */
[----:B0-----:R-:W-:Y:S01]  /*14620*/  SHF.R.U32.HI R5, RZ, 0x10, R7 ;  /* 0x00000010ff057819 */ /* 0x001fe20000011607 */
[----:B--2---:R-:W-:-:S04]  /*14630*/  @P2 IMAD.IADD R6, R4, 0x1, -R2 ;  /* 0x0000000104062824 */ /* 0x004fc800078e0a02 */
[----:B------:R-:W-:-:S04]  /*14640*/  IMAD.IADD R3, R8, 0x1, R6 ;  /* 0x0000000108037824 */ /* 0x000fc800078e0206 */
[C---:B------:R-:W-:Y:S01]  /*14650*/  VIADD R4, R3.reuse, 0x3f ;  /* 0x0000003f03047836 */ /* 0x040fe20000000000 */
[----:B------:R-:W-:Y:S01]  /*14660*/  ISETP.GE.AND P1, PT, R3, 0x1, PT ;  /* 0x000000010300780c */ /* 0x000fe20003f26270 */
[----:B------:R0:W-:Y:S03]  /*14670*/  STL [R1], R3 ;  /* 0x0000000301007387 */ /* 0x0001e60000100800 */
[----:B------:R-:W-:-:S04]  /*14680*/  SHF.R.S32.HI R2, RZ, 0x1f, R4 ;  /* 0x0000001fff027819 */ /* 0x000fc80000011404 */
[----:B------:R-:W-:Y:S01]  /*14690*/  LEA.HI R4, R2, R4, RZ, 0x6 ;  /* 0x0000000402047211 */ /* 0x000fe200078f30ff */
[----:B0-----:R-:W-:-:S03]  /*146a0*/  IMAD.MOV.U32 R3, RZ, RZ, RZ ;  /* 0x000000ffff037224 */ /* 0x001fc600078e00ff */
[----:B------:R-:W-:Y:S01]  /*146b0*/  SHF.R.S32.HI R4, RZ, 0x6, R4 ;  /* 0x00000006ff047819 */ /* 0x000fe20000011404 */
[----:B------:R-:W-:Y:S06]  /*146c0*/  @!P1 BRA `(.L_x_740) ;  /* 0x0000000000749947 */ /* 0x000fec0003800000 */
[----:B------:R-:W-:Y:S01]  /*146d0*/  ISETP.NE.AND P0, PT, R5, RZ, PT ;  /* 0x000000ff0500720c */ /* 0x000fe20003f05270 */
[----:B------:R-:W-:-:S03]  /*146e0*/  ULDC UR4, c[0x0][0x9f0] ;  /* 0x00027c0000047ab9 */ /* 0x000fc60000000800 */
[----:B------:R-:W-:-:S04]  /*146f0*/  SEL R7, R5, UR4, P0 ;  /* 0x0000000405077c07 */ /* 0x000fc80008000000 */
[----:B------:R-:W-:Y:S02]  /*14700*/  IABS R10, R7 ;  /* 0x00000007000a7213 */ /* 0x000fe40000000000 */
        /* <DEDUP_REMOVED lines=25> */
.L_x_740:
[----:B------:R-:W-:Y:S05]  /*148a0*/  BSYNC B0 ;  /* 0x0000000000007941 */ /* 0x000fea0003800000 */
.L_x_739:
[-C--:B------:R-:W-:Y:S01]  /*148b0*/  IMAD R2, R32, R3.reuse, RZ ;  /* 0x0000000320027224 */ /* 0x080fe200078e02ff */
[----:B------:R-:W-:Y:S04]  /*148c0*/  BSSY B0, `(.L_x_741) ;  /* 0x00001a8000007945 */ /* 0x000fe80003800000 */
[C---:B------:R-:W-:Y:S01]  /*148d0*/  VIADDMNMX R3, R2.reuse, R3, R4, PT ;  /* 0x0000000302037246 */ /* 0x040fe20003800104 */
[----:B------:R-:W-:-:S04]  /*148e0*/  IMAD R2, R2, 0x40, -R8 ;  /* 0x0000004002027824 */ /* 0x000fc800078e0a08 */
[----:B------:R-:W-:Y:S01]  /*148f0*/  IMAD R3, R3, 0x40, -R8 ;  /* 0x0000004003037824 */ /* 0x000fe200078e0a08 */
[----:B------:R-:W-:-:S04]  /*14900*/  VIMNMX R7, RZ, R2, !PT ;  /* 0x00000002ff077248 */ /* 0x000fc80007fe0100 */
[----:B------:R-:W-:-:S04]  /*14910*/  VIMNMX R3, R3, R6, PT ;  /* 0x0000000603037248 */ /* 0x000fc80003fe0100 */
[----:B------:R-:W-:Y:S02]  /*14920*/  ISETP.GT.AND P0, PT, R3, R7, PT ;  /* 0x000000070300720c */ /* 0x000fe40003f04270 */
[----:B------:R-:W-:-:S11]  /*14930*/  SHF.R.U32.HI R7, RZ, 0x6, R7 ;  /* 0x00000006ff077819 */ /* 0x000fd60000011607 */
[----:B------:R-:W-:-:S05]  /*14940*/  @P0 VIADD R2, R3, 0x3f ;  /* 0x0000003f03020836 */ /* 0x000fca0000000000 */
[----:B------:R-:W-:-:S04]  /*14950*/  @P0 SHF.R.S32.HI R3, RZ, 0x1f, R2 ;  /* 0x0000001fff030819 */ /* 0x000fc80000011402 */
[----:B------:R-:W-:Y:S01]  /*14960*/  @P0 LEA.HI R3, R3, R2, RZ, 0x6 ;  /* 0x0000000203030211 */ /* 0x000fe200078f30ff */
[----:B------:R-:W-:-:S03]  /*14970*/  IMAD.MOV.U32 R2, RZ, RZ, R7 ;  /* 0x000000ffff027224 */ /* 0x000fc600078e0007 */
[----:B------:R-:W-:Y:S02]  /*14980*/  @P0 SHF.R.S32.HI R2, RZ, 0x6, R3 ;  /* 0x00000006ff020819 */ /* 0x000fe40000011403 */
[----:B------:R-:W-:Y:S02]  /*14990*/  PLOP3.LUT P0, PT, PT, PT, PT, 0x80, 0x0 ;  /* 0x000000000000781c */ /* 0x000fe40003f0f070 */
[----:B------:R-:W-:-:S13]  /*149a0*/  ISETP.GT.AND P3, PT, R2, R7, PT ;  /* 0x000000070200720c */ /* 0x000fda0003f64270 */
[----:B------:R-:W-:Y:S05]  /*149b0*/  @!P3 BRA `(.L_x_742) ;  /* 0x000000180060b947 */ /* 0x000fea0003800000 */
[----:B------:R-:W-:Y:S01]  /*149c0*/  UMOV UR4, 0xffffffff ;  /* 0xffffffff00047882 */ /* 0x000fe20000000000 */
[----:B------:R-:W-:Y:S02]  /*149d0*/  SEL R6, R26, RZ, !P2 ;  /* 0x000000ff1a067207 */ /* 0x000fe40005000000 */
[----:B------:R-:W-:Y:S05]  /*149e0*/  BRA.DIV UR4, `(.L_x_743) ;  /* 0x0000006e04347947 */ /* 0x000fea000b800000 */
[----:B------:R-:W0:Y:S02]  /*149f0*/  S2R R3, SR_TID.X ;  /* 0x0000000000037919 */ /* 0x000e240000002100 */
[----:B0-----:R-:W-:-:S04]  /*14a00*/  SHF.R.U32.HI R3, RZ, 0x5, R3 ;  /* 0x00000005ff037819 */ /* 0x001fc80000011603 */
[----:B------:R-:W-:-:S05]  /*14a10*/  LOP3.LUT R3, R3, 0x3, RZ, 0xc0, !PT ;  /* 0x0000000303037812 */ /* 0x000fca00078ec0ff */
[----:B------:R0:W1:Y:S02]  /*14a20*/  SHFL.IDX PT, R14, R3, RZ, 0x1f ;  /* 0x00001fff030e7589 */ /* 0x00006400000e0000 */
.L_x_889:
[----:B-1----:R-:W-:Y:S02]  /*14a30*/  ISETP.NE.AND P0, PT, R14, RZ, PT ;  /* 0x000000ff0e00720c */ /* 0x002fe40003f05270 */
[----:B------:R-:W-:-:S11]  /*14a40*/  PLOP3.LUT P6, PT, PT, PT, PT, 0x8, 0x0 ;  /* 0x000000000000781c */ /* 0x000fd60003fce170 */
[----:B------:R-:W-:Y:S05]  /*14a50*/  @P0 BRA `(.L_x_744) ;  /* 0x00000000000c0947 */ /* 0x000fea0003800000 */
[----:B------:R-:W-:-:S03]  /*14a60*/  UMOV UR4, 0xffffffff ;  /* 0xffffffff00047882 */ /* 0x000fc60000000000 */
[----:B------:R-:W-:Y:S05]  /*14a70*/  BRA.DIV UR4, `(.L_x_745) ;  /* 0x0000006e04447947 */ /* 0x000fea000b800000 */
[----:B------:R-:W-:-:S13]  /*14a80*/  ELECT P6, URZ, PT ;  /* 0x00000000003f782f */ /* 0x000fda00038c0000 */
.L_x_744:
[----:B0-----:R-:W2:Y:S01]  /*14a90*/  LDL R3, [R1+0x20] ;  /* 0x0000200001037983 */ /* 0x001ea20000100800 */
[----:B------:R-:W-:Y:S01]  /*14aa0*/  BSSY B1, `(.L_x_746) ;  /* 0x0000008000017945 */ /* 0x000fe20003800000 */
[----:B--2---:R-:W-:-:S05]  /*14ab0*/  VIADD R3, R3, 0x1 ;  /* 0x0000000103037836 */ /* 0x004fca0000000000 */
[----:B------:R-:W-:-:S04]  /*14ac0*/  LEA.HI R8, R3, R3, RZ, 0x1 ;  /* 0x0000000303087211 */ /* 0x000fc800078f08ff */
[----:B------:R-:W-:-:S05]  /*14ad0*/  LOP3.LUT R8, R8, 0xfffffffe, RZ, 0xc0, !PT ;  /* 0xfffffffe08087812 */ /* 0x000fca00078ec0ff */
[----:B------:R-:W-:-:S05]  /*14ae0*/  IMAD.IADD R3, R3, 0x1, -R8 ;  /* 0x0000000103037824 */ /* 0x000fca00078e0a08 */
[----:B------:R-:W-:-:S04]  /*14af0*/  SHF.L.U32 R3, R3, 0x1f, RZ ;  /* 0x0000001f03037819 */ /* 0x000fc800000006ff */
[----:B------:R-:W0:Y:S02]  /*14b00*/  SYNCS.PHASECHK.TRANS64.TRYWAIT P0, [R17+URZ+0x28c20], R3 ;  /* 0x028c2003110075a7 */ /* 0x000e24000800017f */
[----:B0-----:R-:W-:Y:S05]  /*14b10*/  @!P0 BRA `(.L_x_747) ;  /* 0x0000006c003c8947 */ /* 0x001fea0003800000 */
.L_x_892:
[----:B------:R-:W-:Y:S05]  /*14b20*/  BSYNC B1 ;  /* 0x0000000000017941 */ /* 0x000fea0003800000 */
.L_x_746:
[----:B------:R-:W-:Y:S04]  /*14b30*/  BSSY B1, `(.L_x_748) ;  /* 0x00000b7000017945 */ /* 0x000fe80003800000 */
[----:B------:R-:W-:Y:S05]  /*14b40*/  @!P6 BRA `(.L_x_749) ;  /* 0x0000000800d4e947 */ /* 0x000fea0003800000 */
[----:B0-----:R-:W-:Y:S01]  /*14b50*/  IMAD R3, R19, 0x8, R17 ;  /* 0x0000000813037824 */ /* 0x001fe200078e0211 */
[----:B------:R-:W-:Y:S01]  /*14b60*/  SHF.L.U32 R8, R29, 0x1f, RZ ;  /* 0x0000001f1d087819 */ /* 0x000fe200000006ff */
[----:B------:R-:W0:Y:S01]  /*14b70*/  S2R R9, SR_TID.X ;  /* 0x0000000000097919 */ /* 0x000e220000002100 */
[----:B------:R-:W-:Y:S02]  /*14b80*/  BSSY B2, `(.L_x_750) ;  /* 0x0000005000027945 */ /* 0x000fe40003800000 */
[----:B------:R-:W1:Y:S01]  /*14b90*/  SYNCS.PHASECHK.TRANS64.TRYWAIT P0, [R3+URZ+0x28ca0], R8 ;  /* 0x028ca008030075a7 */ /* 0x000e62000800017f */
[----:B0-----:R-:W-:-:S04]  /*14ba0*/  LOP3.LUT R9, R9, 0x7f, RZ, 0xc0, !PT ;  /* 0x0000007f09097812 */ /* 0x001fc800078ec0ff */
[----:B------:R-:W-:Y:S01]  /*14bb0*/  ISETP.NE.AND P2, PT, R9, RZ, PT ;  /* 0x000000ff0900720c */ /* 0x000fe20003f45270 */
[----:B-1----:R-:W-:-:S12]  /*14bc0*/  @!P0 BRA `(.L_x_751) ;  /* 0x0000006c00248947 */ /* 0x002fd80003800000 */
.L_x_893:
[----:B------:R-:W-:Y:S05]  /*14bd0*/  BSYNC B2 ;  /* 0x0000000000027941 */ /* 0x000fea0003800000 */
.L_x_750:
[----:B------:R-:W-:Y:S04]  /*14be0*/  BSSY B2, `(.L_x_752) ;  /* 0x0000009000027945 */ /* 0x000fe80003800000 */
[----:B------:R-:W-:Y:S05]  /*14bf0*/  @P2 BRA `(.L_x_753) ;  /* 0x00000000001c2947 */ /* 0x000fea0003800000 */
[----:B------:R-:W1:Y:S01]  /*14c00*/  S2R R10, SR_TID.X ;  /* 0x00000000000a7919 */ /* 0x000e620000002100 */
[----:B------:R-:W-:-:S04]  /*14c10*/  IMAD.MOV.U32 R9, RZ, RZ, 0x2000 ;  /* 0x00002000ff097424 */ /* 0x000fc800078e00ff */
[----:B------:R2:W-:Y:S01]  /*14c20*/  SYNCS.ARRIVE.TRANS64 RZ, [R3+URZ+0x28c90], R9 ;  /* 0x028c900903ff79a7 */ /* 0x0005e2000800003f */
[----:B-1----:R-:W-:-:S04]  /*14c30*/  LOP3.LUT R10, R10, 0x1f, RZ, 0xc0, !PT ;  /* 0x0000001f0a0a7812 */ /* 0x002fc800078ec0ff */
[----:B------:R-:W-:-:S13]  /*14c40*/  ISETP.NE.AND P0, PT, R10, RZ, PT ;  /* 0x000000ff0a00720c */ /* 0x000fda0003f05270 */
[----:B--2---:R-:W-:Y:S05]  /*14c50*/  @!P0 BRA `(.L_x_753) ;  /* 0x0000000000048947 */ /* 0x004fea0003800000 */
[----:B------:R-:W-:Y:S01]  /*14c60*/  BPT.TRAP 0x1 ;  /* 0x000000040000795c */ /* 0x000fe20000300000 */
.L_x_753:
[----:B------:R-:W-:Y:S05]  /*14c70*/  BSYNC B2 ;  /* 0x0000000000027941 */ /* 0x000fea0003800000 */
.L_x_752:
[----:B------:R-:W-:Y:S01]  /*14c80*/  IMAD.MOV.U32 R14, RZ, RZ, RZ ;  /* 0x000000ffff0e7224 */ /* 0x000fe200078e00ff */
[----:B------:R-:W-:Y:S01]  /*14c90*/  UIADD3 UR4, UP0, UR40, 0x570, URZ ;  /* 0x0000057028047890 */ /* 0x000fe2000ff1e03f */
[----:B------:R-:W-:Y:S01]  /*14ca0*/  IMAD R9, R2, 0x40, R0 ;  /* 0x0000004002097824 */ /* 0x000fe200078e0200 */
[----:B------:R-:W-:Y:S01]  /*14cb0*/  PLOP3.LUT P0, PT, PT, PT, PT, 0x80, 0x0 ;  /* 0x000000000000781c */ /* 0x000fe20003f0f070 */
[----:B------:R-:W-:Y:S01]  /*14cc0*/  IMAD R10, R19, 0x2000, R17 ;  /* 0x00002000130a7824 */ /* 0x000fe200078e0211 */
[----:B------:R-:W-:Y:S01]  /*14cd0*/  R2UR UR10, R14 ;  /* 0x000000000e0a72ca */ /* 0x000fe200000e0000 */
[----:B------:R-:W-:Y:S01]  /*14ce0*/  VIADD R9, R9, 0xffffffc0 ;  /* 0xffffffc009097836 */ /* 0x000fe20000000000 */
[----:B------:R-:W-:Y:S01]  /*14cf0*/  UIADD3.X UR5, URZ, UR41, URZ, UP0, !UPT ;  /* 0x000000293f057290 */ /* 0x000fe200087fe43f */
[----:B------:R-:W-:Y:S01]  /*14d00*/  VIADD R10, R10, 0x22400 ;  /* 0x000224000a0a7836 */ /* 0x000fe20000000000 */
[----:B------:R-:W-:Y:S01]  /*14d10*/  UMOV UR6, 0x0 ;  /* 0x0000000000067882 */ /* 0x000fe20000000000 */
[----:B------:R-:W-:Y:S01]  /*14d20*/  VIADD R11, R3, 0x28c90 ;  /* 0x00028c90030b7836 */ /* 0x000fe20000000000 */
[----:B------:R-:W-:-:S09]  /*14d30*/  UMOV UR7, 0x12f00000 ;  /* 0x12f0000000077882 */ /* 0x000fd20000000000 */
.L_x_754:
[----:B------:R-:W-:-:S13]  /*14d40*/  @P0 ELECT P3, URZ, PT ;  /* 0x00000000003f082f */ /* 0x000fda0003860000 */
[----:B------:R-:W-:Y:S02]  /*14d50*/  @P3 R2UR UR13, R6 ;  /* 0x00000000060d32ca */ /* 0x000fe400000e0000 */
[----:B------:R-:W-:Y:S02]  /*14d60*/  @P3 R2UR UR12, R16 ;  /* 0x00000000100c32ca */ /* 0x000fe400000e0000 */
[----:B------:R-:W-:Y:S02]  /*14d70*/  @P3 R2UR UR11, R9 ;  /* 0x00000000090b32ca */ /* 0x000fe400000e0000 */
[----:B------:R-:W-:Y:S02]  /*14d80*/  @P3 R2UR UR9, R11 ;  /* 0x000000000b0932ca */ /* 0x000fe400000e0000 */
[----:B------:R-:W-:Y:S02]  /*14d90*/  @P3 R2UR UR8, R10 ;  /* 0x000000000a0832ca */ /* 0x000fe400000e0000 */
[----:B------:R-:W-:-:S02]  /*14da0*/  @P3 PLOP3.LUT P0, PT, P3, PT, PT, 0x8, 0x0 ;  /* 0x000000000000381c */ /* 0x000fc40001f0e170 */
[----:B------:R-:W-:-:S09]  /*14db0*/  PLOP3.LUT P3, PT, PT, PT, PT, 0x8, 0x0 ;  /* 0x000000000000781c */ /* 0x000fd20003f6e170 */
[----:B------:R1:W-:Y:S02]  /*14dc0*/  UTMALDG.4D [UR8], [UR4], desc[UR6] ;  /* 0x00000608040075b4 */ /* 0x0003e40008019000 */
[----:B-1----:R-:W-:Y:S05]  /*14dd0*/  @P0 BRA.U.ANY `(.L_x_754) ;  /* 0xfffffffd00d80947 */ /* 0x002fea000393ffff */
[----:B------:R-:W1:Y:S01]  /*14de0*/  SYNCS.PHASECHK.TRANS64.TRYWAIT P0, [R3+URZ+0x28cc0], R8 ;  /* 0x028cc008030075a7 */ /* 0x000e62000800017f */
[----:B------:R-:W-:Y:S04]  /*14df0*/  BSSY B2, `(.L_x_755) ;  /* 0x0000002000027945 */ /* 0x000fe80003800000 */
[----:B-1----:R-:W-:Y:S05]  /*14e00*/  @!P0 BRA `(.L_x_756) ;  /* 0x0000006800a88947 */ /* 0x002fea0003800000 */
.L_x_894:
[----:B------:R-:W-:Y:S05]  /*14e10*/  BSYNC B2 ;  /* 0x0000000000027941 */ /* 0x000fea0003800000 */
.L_x_755:
[----:B------:R-:W-:Y:S01]  /*14e20*/  BSSY B2, `(.L_x_757) ;  /* 0x000000b000027945 */ /* 0x000fe20003800000 */
[----:B------:R-:W-:Y:S02]  /*14e30*/  IMAD.MOV.U32 R12, RZ, RZ, 0x0 ;  /* 0x00000000ff0c7424 */ /* 0x000fe400078e00ff */
[----:B------:R-:W-:Y:S01]  /*14e40*/  IMAD.MOV.U32 R13, RZ, RZ, 0x12f00000 ;  /* 0x12f00000ff0d7424 */ /* 0x000fe200078e00ff */
[----:B------:R-:W-:Y:S06]  /*14e50*/  @P2 BRA `(.L_x_758) ;  /* 0x00000000001c2947 */ /* 0x000fec0003800000 */
[----:B------:R-:W2:Y:S01]  /*14e60*/  S2R R10, SR_TID.X ;  /* 0x00000000000a7919 */ /* 0x000ea20000002100 */
[----:B01----:R-:W-:-:S04]  /*14e70*/  IMAD.MOV.U32 R8, RZ, RZ, 0x10000 ;  /* 0x00010000ff087424 */ /* 0x003fc800078e00ff */
[----:B------:R3:W-:Y:S01]  /*14e80*/  SYNCS.ARRIVE.TRANS64 RZ, [R3+URZ+0x28cb0], R8 ;  /* 0x028cb00803ff79a7 */ /* 0x0007e2000800003f */
[----:B--2---:R-:W-:-:S04]  /*14e90*/  LOP3.LUT R10, R10, 0x1f, RZ, 0xc0, !PT ;  /* 0x0000001f0a0a7812 */ /* 0x004fc800078ec0ff */
[----:B------:R-:W-:-:S13]  /*14ea0*/  ISETP.NE.AND P0, PT, R10, RZ, PT ;  /* 0x000000ff0a00720c */ /* 0x000fda0003f05270 */
[----:B---3--:R-:W-:Y:S05]  /*14eb0*/  @!P0 BRA `(.L_x_758) ;  /* 0x0000000000048947 */ /* 0x008fea0003800000 */
[----:B------:R-:W-:Y:S01]  /*14ec0*/  BPT.TRAP 0x1 ;  /* 0x000000040000795c */ /* 0x000fe20000300000 */
.L_x_758:
[----:B------:R-:W-:Y:S05]  /*14ed0*/  BSYNC B2 ;  /* 0x0000000000027941 */ /* 0x000fea0003800000 */
.L_x_757:
[----:B------:R-:W-:Y:S01]  /*14ee0*/  R2UR UR10, R14 ;  /* 0x000000000e0a72ca */ /* 0x000fe200000e0000 */
[----:B01----:R-:W-:Y:S01]  /*14ef0*/  IMAD R8, R19, 0x10000, R17 ;  /* 0x0001000013087824 */ /* 0x003fe200078e0211 */
[----:B------:R-:W-:Y:S01]  /*14f00*/  R2UR UR6, R12 ;  /* 0x000000000c0672ca */ /* 0x000fe200000e0000 */
[----:B------:R-:W-:Y:S01]  /*14f10*/  UIADD3 UR4, UP0, UR40, 0x670, URZ ;  /* 0x0000067028047890 */ /* 0x000fe2000ff1e03f */
[----:B------:R-:W-:Y:S01]  /*14f20*/  R2UR UR7, R13 ;  /* 0x000000000d0772ca */ /* 0x000fe200000e0000 */
[----:B------:R-:W-:Y:S01]  /*14f30*/  VIADD R3, R3, 0x28cb0 ;  /* 0x00028cb003037836 */ /* 0x000fe20000000000 */
[----:B------:R-:W-:Y:S01]  /*14f40*/  PLOP3.LUT P0, PT, PT, PT, PT, 0x80, 0x0 ;  /* 0x000000000000781c */ /* 0x000fe20003f0f070 */
[----:B------:R-:W-:Y:S01]  /*14f50*/  VIADD R10, R8, 0x400 ;  /* 0x00000400080a7836 */ /* 0x000fe20000000000 */
[----:B------:R-:W-:-:S12]  /*14f60*/  UIADD3.X UR5, URZ, UR41, URZ, UP0, !UPT ;  /* 0x000000293f057290 */ /* 0x000fd800087fe43f */
.L_x_759:
        /* <DEDUP_REMOVED lines=9> */
[----:B0-----:R-:W-:Y:S05]  /*15000*/  @P0 BRA.U.ANY `(.L_x_759) ;  /* 0xfffffffd00d80947 */ /* 0x001fea000393ffff */
[----:B------:R-:W-:Y:S01]  /*15010*/  R2UR UR6, R12 ;  /* 0x000000000c0672ca */ /* 0x000fe200000e0000 */
[----:B------:R-:W-:Y:S01]  /*15020*/  VIADD R10, R8, 0x2400 ;  /* 0x00002400080a7836 */ /* 0x000fe20000000000 */
[----:B------:R-:W-:Y:S01]  /*15030*/  R2UR UR7, R13 ;  /* 0x000000000d0772ca */ /* 0x000fe200000e0000 */
[----:B------:R-:W-:Y:S01]  /*15040*/  UMOV UR10, 0x40 ;  /* 0x00000040000a7882 */ /* 0x000fe20000000000 */
[----:B------:R-:W-:-:S13]  /*15050*/  PLOP3.LUT P0, PT, PT, PT, PT, 0x80, 0x0 ;  /* 0x000000000000781c */ /* 0x000fda0003f0f070 */
.L_x_760:
        /* <DEDUP_REMOVED lines=15> */
.L_x_761:
        /* <DEDUP_REMOVED lines=15> */
.L_x_762:
        /* <DEDUP_REMOVED lines=15> */
.L_x_763:
        /* <DEDUP_REMOVED lines=15> */
.L_x_764:
        /* <DEDUP_REMOVED lines=15> */
.L_x_765:
        /* <DEDUP_REMOVED lines=15> */
.L_x_766:
        /* <DEDUP_REMOVED lines=10> */
.L_x_749:
[----:B------:R-:W-:Y:S05]  /*156a0*/  BSYNC B1 ;  /* 0x0000000000017941 */ /* 0x000fea0003800000 */
.L_x_748:
[----:B------:R-:W-:Y:S01]  /*156b0*/  VIADD R11, R2, 0xfffffffe ;  /* 0xfffffffe020b7836 */ /* 0x000fe20000000000 */
[----:B------:R-:W-:Y:S01]  /*156c0*/  PLOP3.LUT P0, PT, PT, PT, PT, 0x8, 0x0 ;  /* 0x000000000000781c */ /* 0x000fe20003f0e170 */
[----:B------:R-:W-:-:S03]  /*156d0*/  VIADD R19, R19, 0x1 ;  /* 0x0000000113137836 */ /* 0x000fc60000000000 */
[----:B------:R-:W-:Y:S02]  /*156e0*/  ISETP.GE.AND P3, PT, R11, R7, PT ;  /* 0x000000070b00720c */ /* 0x000fe40003f66270 */
[----:B------:R-:W-:-:S04]  /*156f0*/  ISETP.NE.AND P2, PT, R19, 0x2, PT ;  /* 0x000000021300780c */ /* 0x000fc80003f45270 */
[----:B------:R-:W-:Y:S02]  /*15700*/  SEL R2, RZ, 0x1, P2 ;  /* 0x00000001ff027807 */ /* 0x000fe40001000000 */
[----:B------:R-:W-:Y:S02]  /*15710*/  SEL R19, R19, RZ, P2 ;  /* 0x000000ff13137207 */ /* 0x000fe40001000000 */
[----:B------:R-:W-:-:S03]  /*15720*/  LOP3.LUT R29, R29, R2, RZ, 0x3c, !PT ;  /* 0x000000021d1d7212 */ /* 0x000fc600078e3cff */
[----:B------:R-:W-:Y:S05]  /*15730*/  @!P3 BRA `(.L_x_742) ;  /* 0x0000000c0000b947 */ /* 0x000fea0003800000 */
.L_x_786:
[----:B------:R-:W-:Y:S05]  /*15740*/  YIELD ;  /* 0x0000000000007946 */ /* 0x000fea0003800000 */
[----:B------:R-:W-:Y:S04]  /*15750*/  BSSY B1, `(.L_x_767) ;  /* 0x00000b6000017945 */ /* 0x000fe80003800000 */
[----:B------:R-:W-:Y:S05]  /*15760*/  @!P6 BRA `(.L_x_768) ;  /* 0x0000000800d0e947 */ /* 0x000fea0003800000 */
[----:B------:R-:W-:Y:S01]  /*15770*/  IMAD R8, R19, 0x8, R17 ;  /* 0x0000000813087824 */ /* 0x000fe200078e0211 */
[----:B------:R-:W-:Y:S01]  /*15780*/  SHF.L.U32 R2, R29, 0x1f, RZ ;  /* 0x0000001f1d027819 */ /* 0x000fe200000006ff */
[----:B0-----:R-:W0:Y:S01]  /*15790*/  S2R R3, SR_TID.X ;  /* 0x0000000000037919 */ /* 0x001e220000002100 */
[----:B------:R-:W-:Y:S02]  /*157a0*/  BSSY B2, `(.L_x_769) ;  /* 0x0000005000027945 */ /* 0x000fe40003800000 */
[----:B------:R-:W1:Y:S01]  /*157b0*/  SYNCS.PHASECHK.TRANS64.TRYWAIT P2, [R8+URZ+0x28ca0], R2 ;  /* 0x028ca002080075a7 */ /* 0x000e62000804017f */
[----:B0-----:R-:W-:-:S04]  /*157c0*/  LOP3.LUT R3, R3, 0x7f, RZ, 0xc0, !PT ;  /* 0x0000007f03037812 */ /* 0x001fc800078ec0ff */
[----:B------:R-:W-:Y:S01]  /*157d0*/  ISETP.NE.AND P3, PT, R3, RZ, PT ;  /* 0x000000ff0300720c */ /* 0x000fe20003f65270 */
[----:B-1----:R-:W-:-:S12]  /*157e0*/  @!P2 BRA `(.L_x_770) ;  /* 0x000000600044a947 */ /* 0x002fd80003800000 */
.L_x_895:
[----:B------:R-:W-:Y:S05]  /*157f0*/  BSYNC B2 ;  /* 0x0000000000027941 */ /* 0x000fea0003800000 */
.L_x_769:
        /* <DEDUP_REMOVED lines=9> */
.L_x_772:
[----:B------:R-:W-:Y:S05]  /*15890*/  BSYNC B2 ;  /* 0x0000000000027941 */ /* 0x000fea0003800000 */
.L_x_771:
        /* <DEDUP_REMOVED lines=10> */
[----:B------:R-:W-:-:S10]  /*15940*/  UMOV UR7, 0x12f00000 ;  /* 0x12f0000000077882 */ /* 0x000fd40000000000 */
.L_x_773:
        /* <DEDUP_REMOVED lines=13> */
.L_x_896:
[----:B------:R-:W-:Y:S05]  /*15a20*/  BSYNC B2 ;  /* 0x0000000000027941 */ /* 0x000fea0003800000 */
.L_x_774:
[----:B------:R-:W-:Y:S01]  /*15a30*/  BSSY B2, `(.L_x_776) ;  /* 0x000000b000027945 */ /* 0x000fe20003800000 */
[----:B01----:R-:W-:Y:S02]  /*15a40*/  IMAD.MOV.U32 R2, RZ, RZ, 0x0 ;  /* 0x00000000ff027424 */ /* 0x003fe400078e00ff */
[----:B------:R-:W-:Y:S01]  /*15a50*/  IMAD.MOV.U32 R3, RZ, RZ, 0x12f00000 ;  /* 0x12f00000ff037424 */ /* 0x000fe200078e00ff */
[----:B------:R-:W-:Y:S06]  /*15a60*/  @P3 BRA `(.L_x_777) ;  /* 0x00000000001c3947 */ /* 0x000fec0003800000 */
[----:B------:R-:W0:Y:S01]  /*15a70*/  S2R R13, SR_TID.X ;  /* 0x00000000000d7919 */ /* 0x000e220000002100 */
[----:B------:R-:W-:-:S04]  /*15a80*/  IMAD.MOV.U32 R9, RZ, RZ, 0x10000 ;  /* 0x00010000ff097424 */ /* 0x000fc800078e00ff */
[----:B------:R1:W-:Y:S01]  /*15a90*/  SYNCS.ARRIVE.TRANS64 RZ, [R8+URZ+0x28cb0], R9 ;  /* 0x028cb00908ff79a7 */ /* 0x0003e2000800003f */
[----:B0-----:R-:W-:-:S04]  /*15aa0*/  LOP3.LUT R13, R13, 0x1f, RZ, 0xc0, !PT ;  /* 0x0000001f0d0d7812 */ /* 0x001fc800078ec0ff */
[----:B------:R-:W-:-:S13]  /*15ab0*/  ISETP.NE.AND P2, PT, R13, RZ, PT ;  /* 0x000000ff0d00720c */ /* 0x000fda0003f45270 */
[----:B-1----:R-:W-:Y:S05]  /*15ac0*/  @!P2 BRA `(.L_x_777) ;  /* 0x000000000004a947 */ /* 0x002fea0003800000 */
[----:B------:R-:W-:Y:S01]  /*15ad0*/  BPT.TRAP 0x1 ;  /* 0x000000040000795c */ /* 0x000fe20000300000 */
.L_x_777:
[----:B------:R-:W-:Y:S05]  /*15ae0*/  BSYNC B2 ;  /* 0x0000000000027941 */ /* 0x000fea0003800000 */
.L_x_776:
[----:B------:R-:W-:Y:S01]  /*15af0*/  R2UR UR6, R2 ;  /* 0x00000000020672ca */ /* 0x000fe200000e0000 */
[----:B------:R-:W-:Y:S01]  /*15b00*/  IMAD R9, R19, 0x10000, R17 ;  /* 0x0001000013097824 */ /* 0x000fe200078e0211 */
[----:B------:R-:W-:Y:S01]  /*15b10*/  R2UR UR7, R3 ;  /* 0x00000000030772ca */ /* 0x000fe200000e0000 */
[----:B------:R-:W-:Y:S01]  /*15b20*/  UIADD3 UR4, UP0, UR40, 0x670, URZ ;  /* 0x0000067028047890 */ /* 0x000fe2000ff1e03f */
[----:B------:R-:W-:Y:S01]  /*15b30*/  R2UR UR10, R12 ;  /* 0x000000000c0a72ca */ /* 0x000fe200000e0000 */
[----:B------:R-:W-:Y:S01]  /*15b40*/  VIADD R8, R8, 0x28cb0 ;  /* 0x00028cb008087836 */ /* 0x000fe20000000000 */
[----:B------:R-:W-:Y:S01]  /*15b50*/  PLOP3.LUT P2, PT, PT, PT, PT, 0x80, 0x0 ;  /* 0x000000000000781c */ /* 0x000fe20003f4f070 */
[----:B------:R-:W-:Y:S01]  /*15b60*/  VIADD R12, R9, 0x400 ;  /* 0x00000400090c7836 */ /* 0x000fe20000000000 */
[----:B------:R-:W-:-:S12]  /*15b70*/  UIADD3.X UR5, URZ, UR41, URZ, UP0, !UPT ;  /* 0x000000293f057290 */ /* 0x000fd800087fe43f */
.L_x_778:
        /* <DEDUP_REMOVED lines=15> */
.L_x_779:
        /* <DEDUP_REMOVED lines=15> */
.L_x_780:
        /* <DEDUP_REMOVED lines=15> */
.L_x_781:
        /* <DEDUP_REMOVED lines=15> */
.L_x_782:
        /* <DEDUP_REMOVED lines=15> */
.L_x_783:
        /* <DEDUP_REMOVED lines=15> */
.L_x_784:
        /* <DEDUP_REMOVED lines=15> */
.L_x_785:
        /* <DEDUP_REMOVED lines=10> */
.L_x_768:
[----:B------:R-:W-:Y:S05]  /*162b0*/  BSYNC B1 ;  /* 0x0000000000017941 */ /* 0x000fea0003800000 */
.L_x_767:
[----:B------:R-:W-:Y:S01]  /*162c0*/  ISETP.GT.AND P3, PT, R11, R7, PT ;  /* 0x000000070b00720c */ /* 0x000fe20003f64270 */
[----:B------:R-:W-:Y:S02]  /*162d0*/  VIADD R19, R19, 0x1 ;  /* 0x0000000113137836 */ /* 0x000fe40000000000 */
[----:B------:R-:W-:-:S03]  /*162e0*/  VIADD R11, R11, 0xffffffff ;  /* 0xffffffff0b0b7836 */ /* 0x000fc60000000000 */
[----:B------:R-:W-:-:S04]  /*162f0*/  ISETP.NE.AND P2, PT, R19, 0x2, PT ;  /* 0x000000021300780c */ /* 0x000fc80003f45270 */
[----:B------:R-:W-:Y:S02]  /*16300*/  SEL R2, RZ, 0x1, P2 ;  /* 0x00000001ff027807 */ /* 0x000fe40001000000 */
[----:B------:R-:W-:Y:S02]  /*16310*/  SEL R19, R19, RZ, P2 ;  /* 0x000000ff13137207 */ /* 0x000fe40001000000 */
[----:B------:R-:W-:Y:S01]  /*16320*/  LOP3.LUT R29, R29, R2, RZ, 0x3c, !PT ;  /* 0x000000021d1d7212 */ /* 0x000fe200078e3cff */
[----:B------:R-:W-:Y:S06]  /*16330*/  @P3 BRA `(.L_x_786) ;  /* 0xfffffff400003947 */ /* 0x000fec000383ffff */
.L_x_742:
[----:B------:R-:W-:Y:S05]  /*16340*/  BSYNC B0 ;  /* 0x0000000000007941 */ /* 0x000fea0003800000 */
.L_x_741:
[----:B------:R-:W-:Y:S05]  /*16350*/  @!P0 WARPSYNC.ALL ;  /* 0x0000000000008948 */ /* 0x000fea0003800000 */
[----:B------:R-:W-:Y:S01]  /*16360*/  @!P0 BAR.SYNC.DEFER_BLOCKING 0xc, 0x180 ;  /* 0x0306000000008b1d */ /* 0x000fe20000010000 */
[----:B------:R-:W-:-:S05]  /*16370*/  IMAD.MOV.U32 R0, RZ, RZ, RZ ;  /* 0x000000ffff007224 */ /* 0x000fca00078e00ff */
[----:B------:R-:W-:Y:S04]  /*16380*/  BSSY B0, `(.L_x_787) ;  /* 0x000001e000007945 */ /* 0x000fe80003800000 */
[----:B------:R-:W-:Y:S05]  /*16390*/  @!P1 BRA `(.L_x_788) ;  /* 0x0000000000709947 */ /* 0x000fea0003800000 */
[----:B------:R-:W-:-:S13]  /*163a0*/  ISETP.NE.AND P0, PT, R5, RZ, PT ;  /* 0x000000ff0500720c */ /* 0x000fda0003f05270 */
[----:B------:R-:W1:Y:S02]  /*163b0*/  @!P0 LDC R5, c[0x0][0x9f0] ;  /* 0x00027c00ff058b82 */ /* 0x000e640000000800 */
[-C--:B-1----:R-:W-:Y:S02]  /*163c0*/  IABS R0, R5.reuse ;  /* 0x0000000500007213 */ /* 0x082fe40000000000 */
[----:B------:R-:W-:Y:S02]  /*163d0*/  IABS R7, R5 ;  /* 0x0000000500077213 */ /* 0x000fe40000000000 */
[----:B------:R-:W1:Y:S03]  /*163e0*/  I2F.RP R2, R0 ;  /* 0x0000000000027306 */ /* 0x000e660000209400 */
[----:B------:R-:W-:-:S05]  /*163f0*/  IMAD.MOV R7, RZ, RZ, -R7 ;  /* 0x000000ffff077224 */ /* 0x000fca00078e0a07 */
[----:B-1----:R-:W1:Y:S02]  /*16400*/  MUFU.RCP R2, R2 ;  /* 0x0000000200027308 */ /* 0x002e640000001000 */
[----:B-1----:R-:W-:-:S06]  /*16410*/  VIADD R2, R2, 0xffffffe ;  /* 0x0ffffffe02027836 */ /* 0x002fcc0000000000 */
[----:B0-----:R-:W0:Y:S02]  /*16420*/  F2I.FTZ.U32.TRUNC.NTZ R3, R2 ;  /* 0x0000000200037305 */ /* 0x001e24000021f000 */
[----:B0-----:R-:W-:-:S04]  /*16430*/  IMAD.MOV R2, RZ, RZ, -R3 ;  /* 0x000000ffff027224 */ /* 0x001fc800078e0a03 */
[----:B------:R-:W-:Y:S02]  /*16440*/  IMAD R6, R2, R0, RZ ;  /* 0x0000000002067224 */ /* 0x000fe400078e02ff */
[----:B------:R-:W-:-:S04]  /*16450*/  IMAD.MOV.U32 R2, RZ, RZ, RZ ;  /* 0x000000ffff027224 */ /* 0x000fc800078e00ff */
[----:B------:R-:W-:Y:S01]  /*16460*/  IMAD.HI.U32 R6, R3, R6, R2 ;  /* 0x0000000603067227 */ /* 0x000fe200078e0002 */
[----:B------:R-:W-:-:S04]  /*16470*/  IADD3 R3, R4, -0x1, R5 ;  /* 0xffffffff04037810 */ /* 0x000fc80007ffe005 */
[----:B------:R-:W-:Y:S02]  /*16480*/  IABS R2, R3 ;  /* 0x0000000300027213 */ /* 0x000fe40000000000 */
[----:B------:R-:W-:-:S03]  /*16490*/  LOP3.LUT R3, R3, R5, RZ, 0x3c, !PT ;  /* 0x0000000503037212 */ /* 0x000fc600078e3cff */
[----:B------:R-:W-:Y:S01]  /*164a0*/  IMAD.HI.U32 R6, R6, R2, RZ ;  /* 0x0000000206067227 */ /* 0x000fe200078e00ff */
[----:B------:R-:W-:-:S03]  /*164b0*/  ISETP.GE.AND P2, PT, R3, RZ, PT ;  /* 0x000000ff0300720c */ /* 0x000fc60003f46270 */
        /* <DEDUP_REMOVED lines=10> */
.L_x_788:
[----:B------:R-:W-:Y:S05]  /*16560*/  BSYNC B0 ;  /* 0x0000000000007941 */ /* 0x000fea0003800000 */
.L_x_787:
[-C--:B------:R-:W-:Y:S01]  /*16570*/  IMAD R32, R32, R0.reuse, RZ ;  /* 0x0000000020207224 */ /* 0x080fe200078e02ff */
[----:B------:R-:W-:Y:S04]  /*16580*/  BSSY B7, `(.L_x_789) ;  /* 0x000036e000077945 */ /* 0x000fe80003800000 */
[----:B------:R-:W-:-:S04]  /*16590*/  VIADDMNMX R2, R32, R0, R4, PT ;  /* 0x0000000020027246 */ /* 0x000fc80003800104 */
[----:B------:R-:W-:Y:S01]  /*165a0*/  ISETP.GT.AND P0, PT, R2, R32, PT ;  /* 0x000000200200720c */ /* 0x000fe20003f04270 */
[----:B------:R1:W-:-:S12]  /*165b0*/  STL [R1+0x18], R2 ;  /* 0x0000180201007387 */ /* 0x0003d80000100800 */
[----:B-1----:R-:W-:Y:S05]  /*165c0*/  @P0 BRA `(.L_x_790) ;  /* 0x0000000000440947 */ /* 0x002fea0003800000 */
[----:B------:R-:W1:Y:S02]  /*165d0*/  S2R R2, SR_TID.X ;  /* 0x0000000000027919 */ /* 0x000e640000002100 */
[----:B-1----:R-:W-:-:S04]  /*165e0*/  LOP3.LUT R2, R2, 0x7f, RZ, 0xc0, !PT ;  /* 0x0000007f02027812 */ /* 0x002fc800078ec0ff */
[----:B------:R-:W-:-:S13]  /*165f0*/  ISETP.NE.AND P0, PT, R2, RZ, PT ;  /* 0x000000ff0200720c */ /* 0x000fda0003f05270 */
[----:B------:R-:W-:Y:S05]  /*16600*/  @P0 BRA `(.L_x_791) ;  /* 0x0000003400940947 */ /* 0x000fea0003800000 */
[----:B------:R-:W1:Y:S01]  /*16610*/  S2R R5, SR_LANEID ;  /* 0x0000000000057919 */ /* 0x000e620000000000 */
[----:B------:R-:W-:Y:S01]  /*16620*/  VOTEU.ANY UR4, UPT, PT ;  /* 0x0000000000047886 */ /* 0x000fe200038e0100 */
[----:B0-----:R-:W0:Y:S01]  /*16630*/  LDC.64 R2, c[0x0][0xc60] ;  /* 0x00031800ff027b82 */ /* 0x001e220000000a00 */
[----:B------:R-:W1:Y:S02]  /*16640*/  FLO.U32 R0, UR4 ;  /* 0x0000000400007d00 */ /* 0x000e6400080e0000 */
[----:B-1----:R-:W-:-:S06]  /*16650*/  ISETP.EQ.U32.AND P0, PT, R0, R5, PT ;  /* 0x000000050000720c */ /* 0x002fcc0003f02070 */
[----:B------:R-:W0:Y:S07]  /*16660*/  POPC R5, UR4 ;  /* 0x0000000400057d09 */ /* 0x000e2e0008000000 */
[----:B0-----:R-:W2:Y:S01]  /*16670*/  @P0 ATOMG.E.ADD.STRONG.GPU PT, R3, desc[UR42][R2.64], R5 ;  /* 0x00000005020309a8 */ /* 0x001ea200081ee1ea */
[----:B------:R-:W0:Y:S02]  /*16680*/  S2R R4, SR_LTMASK ;  /* 0x0000000000047919 */ /* 0x000e240000003900 */
[----:B0-----:R-:W-:-:S04]  /*16690*/  LOP3.LUT R4, R4, UR4, RZ, 0xc0, !PT ;  /* 0x0000000404047c12 */ /* 0x001fc8000f8ec0ff */
[----:B------:R-:W0:Y:S01]  /*166a0*/  POPC R7, R4 ;  /* 0x0000000400077309 */ /* 0x000e220000000000 */
[----:B--2---:R-:W0:Y:S02]  /*166b0*/  SHFL.IDX PT, R0, R3, R0, 0x1f ;  /* 0x00001f0003007589 */ /* 0x004e2400000e0000 */
[----:B0-----:R-:W-:Y:S01]  /*166c0*/  IADD3 R24, R0, UR37, R7 ;  /* 0x0000002500187c10 */ /* 0x001fe2000fffe007 */
[----:B------:R-:W-:Y:S06]  /*166d0*/  BRA `(.L_x_791) ;  /* 0x0000003400607947 */ /* 0x000fec0003800000 */
.L_x_790:
        /* <DEDUP_REMOVED lines=9> */
[----:B0-----:R-:W0:Y:S01]  /*16770*/  LDC.64 R2, c[0x4][R2] ;  /* 0x0100000002027b82 */ /* 0x001e220000000a00 */
        /* <DEDUP_REMOVED lines=10> */
.L_x_793:
[----:B------:R-:W-:Y:S05]  /*16820*/  BSYNC B6 ;  /* 0x0000000000067941 */ /* 0x000fea0003800000 */
.L_x_792:
        /* <DEDUP_REMOVED lines=8> */
[----:B0-----:R0:W1:Y:S01]  /*168b0*/  LDC.64 R2, c[0x4][R34] ;  /* 0x0100000022027b82 */ /* 0x0010620000000a00 */
        /* <DEDUP_REMOVED lines=11> */
.L_x_796:
        /* <DEDUP_REMOVED lines=15> */
.L_x_795:
[----:B------:R-:W-:Y:S05]  /*16a60*/  BSYNC B6 ;  /* 0x0000000000067941 */ /* 0x000fea0003800000 */
.L_x_794:
[----:B------:R-:W2:Y:S01]  /*16a70*/  LDL R34, [R1+0x18] ;  /* 0x0000180001227983 */ /* 0x000ea20000100800 */
[----:B------:R-:W-:Y:S01]  /*16a80*/  ULDC.64 UR4, c[0x0][0x9f8] ;  /* 0x00027e0000047ab9 */ /* 0x000fe20000000a00 */
[----:B------:R-:W1:Y:S02]  /*16a90*/  LDC R8, c[0x0][0x430] ;  /* 0x00010c00ff087b82 */ /* 0x000e640000000800 */
[----:B------:R-:W3:Y:S01]  /*16aa0*/  LDL R20, [R1] ;  /* 0x0000000001147983 */ /* 0x000ee20000100800 */
[----:B------:R-:W-:Y:S01]  /*16ab0*/  ISETP.NE.U32.AND P0, PT, RZ, UR4, PT ;  /* 0x00000004ff007c0c */ /* 0x000fe2000bf05070 */
[----:B------:R-:W4:Y:S03]  /*16ac0*/  S2R R21, SR_TID.X ;  /* 0x0000000000157919 */ /* 0x000f260000002100 */
[----:B------:R-:W-:-:S13]  /*16ad0*/  ISETP.NE.AND.EX P0, PT, RZ, UR5, PT, P0 ;  /* 0x00000005ff007c0c */ /* 0x000fda000bf05300 */
[----:B------:R-:W-:Y:S01]  /*16ae0*/  @P0 IADD3 R2, P1, R23, UR4, RZ ;  /* 0x0000000417020c10 */ /* 0x000fe2000ff3e0ff */
[----:B------:R-:W-:-:S03]  /*16af0*/  ULDC UR4, c[0x0][0x320] ;  /* 0x0000c80000047ab9 */ /* 0x000fc60000000800 */
[----:B0-----:R-:W-:-:S05]  /*16b00*/  @P0 IADD3.X R3, R30, UR5, RZ, P1, !PT ;  /* 0x000000051e030c10 */ /* 0x001fca0008ffe4ff */
[----:B------:R0:W3:Y:S01]  /*16b10*/  @P0 LDG.E R26, desc[UR42][R2.64] ;  /* 0x0000002a021a0981 */ /* 0x0000e2000c1e1900 */
[----:B----4-:R-:W-:-:S04]  /*16b20*/  LOP3.LUT R21, R21, 0x7f, RZ, 0xc0, !PT ;  /* 0x0000007f15157812 */ /* 0x010fc800078ec0ff */
[----:B------:R-:W-:Y:S02]  /*16b30*/  SHF.R.U32.HI R0, RZ, 0x3, R21 ;  /* 0x00000003ff007819 */ /* 0x000fe40000011615 */
[----:B------:R-:W4:Y:S01]  /*16b40*/  S2R R21, SR_TID.X ;  /* 0x0000000000157919 */ /* 0x000f220000002100 */
[----:B-1----:R-:W-:Y:S01]  /*16b50*/  ISETP.NE.AND P1, PT, R8, 0x1, PT ;  /* 0x000000010800780c */ /* 0x002fe20003f25270 */
[----:B------:R-:W1:Y:S01]  /*16b60*/  S2R R9, SR_TID.X ;  /* 0x0000000000097919 */ /* 0x000e620000002100 */
[----:B------:R-:W1:Y:S11]  /*16b70*/  S2R R6, SR_TID.X ;  /* 0x0000000000067919 */ /* 0x000e760000002100 */
[----:B0-----:R-:W0:Y:S08]  /*16b80*/  @P1 LDC R3, c[0x0][0x434] ;  /* 0x00010d00ff031b82 */ /* 0x001e300000000800 */
[----:B------:R-:W0:Y:S01]  /*16b90*/  @P1 LDC R2, c[0x0][0x438] ;  /* 0x00010e00ff021b82 */ /* 0x000e220000000800 */
[----:B----4-:R-:W-:-:S05]  /*16ba0*/  IMAD.SHL.U32 R21, R21, 0x10, RZ ;  /* 0x0000001015157824 */ /* 0x010fca00078e00ff */
[----:B------:R-:W-:Y:S01]  /*16bb0*/  LOP3.LUT R21, R0, 0x70, R21, 0xf8, !PT ;  /* 0x0000007000157812 */ /* 0x000fe200078ef815 */
[----:B-1----:R-:W-:Y:S02]  /*16bc0*/  IMAD.SHL.U32 R9, R9, 0x8, RZ ;  /* 0x0000000809097824 */ /* 0x002fe400078e00ff */
[----:B------:R-:W-:-:S03]  /*16bd0*/  IMAD.SHL.U32 R6, R6, 0x8, RZ ;  /* 0x0000000806067824 */ /* 0x000fc600078e00ff */
[----:B------:R-:W-:Y:S02]  /*16be0*/  LOP3.LUT R9, R9, 0x38, RZ, 0xc0, !PT ;  /* 0x0000003809097812 */ /* 0x000fe400078ec0ff */
[----:B------:R-:W-:Y:S02]  /*16bf0*/  LOP3.LUT R6, R6, 0x38, RZ, 0xc0, !PT ;  /* 0x0000003806067812 */ /* 0x000fe400078ec0ff */
[C---:B------:R-:W-:Y:S02]  /*16c00*/  ISETP.GE.AND P3, PT, R9.reuse, UR4, PT ;  /* 0x0000000409007c0c */ /* 0x040fe4000bf66270 */
[----:B------:R-:W-:Y:S02]  /*16c10*/  LOP3.LUT R18, R18, 0xffffffbf, RZ, 0xc0, !PT ;  /* 0xffffffbf12127812 */ /* 0x000fe400078ec0ff */
[----:B------:R-:W-:Y:S01]  /*16c20*/  LOP3.LUT R6, R6, 0x80, RZ, 0xfc, !PT ;  /* 0x0000008006067812 */ /* 0x000fe200078efcff */
[----:B------:R-:W1:Y:S01]  /*16c30*/  S2R R10, SR_TID.X ;  /* 0x00000000000a7919 */ /* 0x000e620000002100 */
[----:B------:R-:W-:Y:S01]  /*16c40*/  IMAD.MOV.U32 R36, RZ, RZ, RZ ;  /* 0x000000ffff247224 */ /* 0x000fe200078e00ff */
[----:B------:R-:W-:Y:S01]  /*16c50*/  LOP3.LUT R11, R9, 0x1c0, RZ, 0xfc, !PT ;  /* 0x000001c0090b7812 */ /* 0x000fe200078efcff */
[----:B-1----:R-:W-:-:S05]  /*16c60*/  IMAD.SHL.U32 R10, R10, 0x8, RZ ;  /* 0x000000080a0a7824 */ /* 0x002fca00078e00ff */
[----:B------:R-:W-:-:S04]  /*16c70*/  LOP3.LUT R10, R10, 0x38, RZ, 0xc0, !PT ;  /* 0x000000380a0a7812 */ /* 0x000fc800078ec0ff */
[----:B------:R-:W-:Y:S02]  /*16c80*/  LOP3.LUT R10, R10, 0x180, RZ, 0xfc, !PT ;  /* 0x000001800a0a7812 */ /* 0x000fe400078efcff */
[----:B--2---:R-:W-:Y:S02]  /*16c90*/  LEA R23, R34, 0xffffffc0, 0x6 ;  /* 0xffffffc022177811 */ /* 0x004fe400078e30ff */
[----:B------:R-:W1:Y:S03]  /*16ca0*/  S2R R34, SR_TID.X ;  /* 0x0000000000227919 */ /* 0x000e660000002100 */
[----:B------:R-:W-:Y:S02]  /*16cb0*/  IMAD.IADD R37, R21, 0x1, R23 ;  /* 0x0000000115257824 */ /* 0x000fe400078e0217 */
[----:B-1----:R-:W-:-:S05]  /*16cc0*/  IMAD.SHL.U32 R34, R34, 0x8, RZ ;  /* 0x0000000822227824 */ /* 0x002fca00078e00ff */
[----:B------:R-:W-:-:S04]  /*16cd0*/  LOP3.LUT R34, R34, 0x38, RZ, 0xc0, !PT ;  /* 0x0000003822227812 */ /* 0x000fc800078ec0ff */
[----:B------:R-:W-:-:S04]  /*16ce0*/  LOP3.LUT R34, R34, 0x40, RZ, 0xfc, !PT ;  /* 0x0000004022227812 */ /* 0x000fc800078efcff */
[----:B------:R-:W-:Y:S02]  /*16cf0*/  ISETP.GE.AND P2, PT, R34, UR4, PT ;  /* 0x0000000422007c0c */ /* 0x000fe4000bf46270 */
[----:B------:R-:W1:Y:S01]  /*16d00*/  S2R R34, SR_TID.X ;  /* 0x0000000000227919 */ /* 0x000e620000002100 */
[----:B---3--:R-:W-:-:S04]  /*16d10*/  ISETP.GE.AND P0, PT, R37, R20, PT ;  /* 0x000000142500720c */ /* 0x008fc80003f06270 */
[----:B------:R-:W-:Y:S01]  /*16d20*/  ISETP.GT.U32.OR P0, PT, R21, 0x3f, P0 ;  /* 0x0000003f1500780c */ /* 0x000fe20000704470 */
[----:B------:R-:W-:Y:S01]  /*16d30*/  IMAD.IADD R37, R37, 0x1, R33 ;  /* 0x0000000125257824 */ /* 0x000fe200078e0221 */
[----:B------:R-:W-:-:S03]  /*16d40*/  SEL R7, RZ, 0xffffffff, P2 ;  /* 0xffffffffff077807 */ /* 0x000fc60001000000 */
[----:B0-----:R-:W-:-:S08]  /*16d50*/  @P1 IMAD.HI.U32 R3, R37, R3, RZ ;  /* 0x0000000325031227 */ /* 0x001fd000078e00ff */
[----:B------:R-:W0:Y:S01]  /*16d60*/  @!P0 LDC.64 R4, c[0x0][0x428] ;  /* 0x00010a00ff048b82 */ /* 0x000e220000000a00 */
[----:B------:R-:W-:Y:S01]  /*16d70*/  IMAD.MOV.U32 R0, RZ, RZ, R37 ;  /* 0x000000ffff007224 */ /* 0x000fe200078e0025 */
[----:B------:R-:W-:Y:S01]  /*16d80*/  @P1 SHF.R.U32.HI R0, RZ, R2, R3 ;  /* 0x00000002ff001219 */ /* 0x000fe20000011603 */
[----:B------:R-:W-:Y:S02]  /*16d90*/  IMAD.SHL.U32 R7, R7, 0x2, RZ ;  /* 0x0000000207077824 */ /* 0x000fe400078e00ff */
[----:B-1----:R-:W-:-:S05]  /*16da0*/  IMAD.SHL.U32 R34, R34, 0x8, RZ ;  /* 0x0000000822227824 */ /* 0x002fca00078e00ff */
[----:B------:R-:W-:-:S04]  /*16db0*/  LOP3.LUT R34, R34, 0x38, RZ, 0xc0, !PT ;  /* 0x0000003822227812 */ /* 0x000fc800078ec0ff */
[----:B------:R-:W-:Y:S02]  /*16dc0*/  LOP3.LUT R34, R34, 0xc0, RZ, 0xfc, !PT ;  /* 0x000000c022227812 */ /* 0x000fe400078efcff */
[----:B------:R-:W-:Y:S02]  /*16dd0*/  @P2 LOP3.LUT R18, R18, 0x40, RZ, 0xfc, !PT ;  /* 0x0000004012122812 */ /* 0x000fe400078efcff */
[----:B------:R-:W-:Y:S02]  /*16de0*/  SEL R2, RZ, 0x1, P3 ;  /* 0x00000001ff027807 */ /* 0x000fe40001800000 */
[----:B------:R-:W-:Y:S02]  /*16df0*/  ISETP.GE.AND P2, PT, R6, UR4, PT ;  /* 0x0000000406007c0c */ /* 0x000fe4000bf46270 */
[----:B------:R-:W-:Y:S02]  /*16e00*/  ISETP.GE.AND P1, PT, R34, UR4, PT ;  /* 0x0000000422007c0c */ /* 0x000fe4000bf26270 */
[----:B------:R-:W-:-:S02]  /*16e10*/  LOP3.LUT R7, R7, 0x2, R2, 0xe2, !PT ;  /* 0x0000000207077812 */ /* 0x000fc400078ee202 */
[----:B------:R-:W-:Y:S02]  /*16e20*/  SEL R2, RZ, 0x4, P2 ;  /* 0x00000004ff027807 */ /* 0x000fe40001000000 */
[----:B------:R-:W-:Y:S02]  /*16e30*/  SEL R3, RZ, 0x8, P1 ;  /* 0x00000008ff037807 */ /* 0x000fe40000800000 */
[----:B------:R-:W-:Y:S02]  /*16e40*/  SHF.R.S32.HI R34, RZ, 0x1f, R26 ;  /* 0x0000001fff227819 */ /* 0x000fe4000001141a */
[----:B------:R-:W-:Y:S01]  /*16e50*/  LOP3.LUT R7, R3, R7, R2, 0xfe, !PT ;  /* 0x0000000703077212 */ /* 0x000fe200078efe02 */
[--C-:B------:R-:W-:Y:S01]  /*16e60*/  @!P0 IMAD.MOV.U32 R2, RZ, RZ, R0.reuse ;  /* 0x000000ffff028224 */ /* 0x100fe200078e0000 */
[----:B------:R-:W-:Y:S01]  /*16e70*/  @!P0 SHF.R.S32.HI R3, RZ, 0x1f, R0 ;  /* 0x0000001fff038819 */ /* 0x000fe20000011400 */
[----:B0-----:R-:W-:-:S04]  /*16e80*/  @!P0 IMAD R6, R34, R4, RZ ;  /* 0x0000000422068224 */ /* 0x001fc800078e02ff */
[C---:B------:R-:W-:Y:S02]  /*16e90*/  @!P0 IMAD R6, R26.reuse, R5, R6 ;  /* 0x000000051a068224 */ /* 0x040fe400078e0206 */
[----:B------:R-:W-:Y:S02]  /*16ea0*/  @!P0 IMAD.WIDE.U32 R2, R26, R4, R2 ;  /* 0x000000041a028225 */ /* 0x000fe400078e0002 */
[----:B------:R-:W0:Y:S01]  /*16eb0*/  @!P0 LDC.64 R4, c[0x0][0x418] ;  /* 0x00010600ff048b82 */ /* 0x000e220000000a00 */
[----:B------:R-:W-:-:S04]  /*16ec0*/  LOP3.LUT R18, R18, 0xffffff7f, RZ, 0xc0, !PT ;  /* 0xffffff7f12127812 */ /* 0x000fc800078ec0ff */
[----:B------:R-:W-:-:S04]  /*16ed0*/  @P3 LOP3.LUT R18, R18, 0x80, RZ, 0xfc, !PT ;  /* 0x0000008012123812 */ /* 0x000fc800078efcff */
[----:B------:R-:W-:-:S04]  /*16ee0*/  LOP3.LUT R18, R18, 0xffffffdf, RZ, 0xc0, !PT ;  /* 0xffffffdf12127812 */ /* 0x000fc800078ec0ff */
[----:B------:R-:W-:-:S04]  /*16ef0*/  @P2 LOP3.LUT R18, R18, 0x20, RZ, 0xfc, !PT ;  /* 0x0000002012122812 */ /* 0x000fc800078efcff */
[----:B------:R-:W-:Y:S01]  /*16f00*/  LOP3.LUT R18, R18, 0xffffffef, RZ, 0xc0, !PT ;  /* 0xffffffef12127812 */ /* 0x000fe200078ec0ff */
[----:B------:R-:W-:-:S03]  /*16f10*/  @!P0 IMAD.IADD R6, R3, 0x1, R6 ;  /* 0x0000000103068824 */ /* 0x000fc600078e0206 */
[----:B------:R-:W-:Y:S02]  /*16f20*/  @P1 LOP3.LUT R18, R18, 0x10, RZ, 0xfc, !PT ;  /* 0x0000001012121812 */ /* 0x000fe400078efcff */
[----:B0-----:R-:W-:-:S04]  /*16f30*/  @!P0 LEA R4, P1, R2, R4, 0x2 ;  /* 0x0000000402048211 */ /* 0x001fc800078210ff */
[----:B------:R-:W-:-:S05]  /*16f40*/  @!P0 LEA.HI.X R5, R2, R5, R6, 0x2, P1 ;  /* 0x0000000502058211 */ /* 0x000fca00008f1406 */
[----:B------:R0:W5:Y:S01]  /*16f50*/  @!P0 LDG.E R36, desc[UR42][R4.64] ;  /* 0x0000002a04248981 */ /* 0x000162000c1e1900 */
[----:B------:R-:W-:Y:S02]  /*16f60*/  ISETP.GE.AND P0, PT, R10, UR4, PT ;  /* 0x000000040a007c0c */ /* 0x000fe4000bf06270 */
[C---:B------:R-:W-:Y:S02]  /*16f70*/  LOP3.LUT R10, R9.reuse, 0x100, RZ, 0xfc, !PT ;  /* 0x00000100090a7812 */ /* 0x040fe400078efcff */
[----:B------:R-:W-:Y:S02]  /*16f80*/  LOP3.LUT R9, R9, 0x140, RZ, 0xfc, !PT ;  /* 0x0000014009097812 */ /* 0x000fe400078efcff */
[----:B------:R-:W-:Y:S02]  /*16f90*/  ISETP.GE.AND P3, PT, R10, UR4, PT ;  /* 0x000000040a007c0c */ /* 0x000fe4000bf66270 */
[----:B------:R-:W-:Y:S02]  /*16fa0*/  ISETP.GE.AND P2, PT, R9, UR4, PT ;  /* 0x0000000409007c0c */ /* 0x000fe4000bf46270 */
[----:B0-----:R-:W-:-:S02]  /*16fb0*/  SEL R4, RZ, 0x10, P3 ;  /* 0x00000010ff047807 */ /* 0x001fc40001800000 */
[----:B------:R-:W-:Y:S02]  /*16fc0*/  SEL R5, RZ, 0x20, P2 ;  /* 0x00000020ff057807 */ /* 0x000fe40001000000 */
[----:B------:R-:W-:Y:S02]  /*16fd0*/  SEL R3, RZ, 0x40, P0 ;  /* 0x00000040ff037807 */ /* 0x000fe40000000000 */
[----:B------:R-:W-:-:S04]  /*16fe0*/  LOP3.LUT R4, R5, R7, R4, 0xfe, !PT ;  /* 0x0000000705047212 */ /* 0x000fc800078efe04 */
[----:B------:R-:W-:-:S05]  /*16ff0*/  LOP3.LUT R3, R4, R3, RZ, 0xfc, !PT ;  /* 0x0000000304037212 */ /* 0x000fca00078efcff */
[----:B------:R0:W-:Y:S01]  /*17000*/  STL [R1+0x2c], R3 ;  /* 0x00002c0301007387 */ /* 0x0001e20000100800 */
[----:B------:R-:W-:Y:S02]  /*17010*/  LOP3.LUT R18, R18, 0xfffffff7, RZ, 0xc0, !PT ;  /* 0xfffffff712127812 */ /* 0x000fe400078ec0ff */
[----:B------:R-:W-:Y:S02]  /*17020*/  ISETP.GE.AND P0, PT, R11, UR4, PT ;  /* 0x000000040b007c0c */ /* 0x000fe4000bf06270 */
[----:B------:R-:W-:Y:S01]  /*17030*/  @P3 LOP3.LUT R18, R18, 0x8, RZ, 0xfc, !PT ;  /* 0x0000000812123812 */ /* 0x000fe200078efcff */
[----:B------:R-:W-:Y:S01]  /*17040*/  UMOV UR4, 0xffffffff ;  /* 0xffffffff00047882 */ /* 0x000fe20000000000 */
[----:B------:R-:W-:Y:S02]  /*17050*/  IMAD.MOV R0, RZ, RZ, -R0 ;  /* 0x000000ffff007224 */ /* 0x000fe400078e0a00 */
[----:B------:R-:W-:Y:S01]  /*17060*/  LOP3.LUT R18, R18, 0xfffffffb, RZ, 0xc0, !PT ;  /* 0xfffffffb12127812 */ /* 0x000fe200078ec0ff */
[----:B------:R-:W-:Y:S01]  /*17070*/  IMAD.U32 R6, RZ, RZ, UR38 ;  /* 0x00000026ff067e24 */ /* 0x000fe2000f8e00ff */
[----:B------:R-:W-:Y:S01]  /*17080*/  SEL R2, RZ, 0x80, P0 ;  /* 0x00000080ff027807 */ /* 0x000fe20000000000 */
[----:B------:R-:W-:Y:S01]  /*17090*/  IMAD R37, R8, R0, R37 ;  /* 0x0000000008257224 */ /* 0x000fe200078e0225 */
[----:B------:R-:W-:Y:S01]  /*170a0*/  @P2 LOP3.LUT R18, R18, 0x4, RZ, 0xfc, !PT ;  /* 0x0000000412122812 */ /* 0x000fe200078efcff */
[----:B0-----:R-:W-:Y:S06]  /*170b0*/  BRA.DIV UR4, `(.L_x_797) ;  /* 0x0000004a04387947 */ /* 0x001fec000b800000 */
.L_x_899:
[----:B------:R-:W-:Y:S02]  /*170c0*/  LOP3.LUT R0, R3, R2, RZ, 0xfc, !PT ;  /* 0x0000000203007212 */ /* 0x000fe400078efcff */
[----:B------:R-:W-:Y:S02]  /*170d0*/  ISETP.NE.AND P0, PT, R6, 0x3, PT ;  /* 0x000000030600780c */ /* 0x000fe40003f05270 */
[----:B------:R-:W-:Y:S01]  /*170e0*/  ISETP.GT.U32.AND P1, PT, R21, 0x3f, PT ;  /* 0x0000003f1500780c */ /* 0x000fe20003f24070 */
[----:B------:R0:W-:Y:S01]  /*170f0*/  STL [R1+0x8], R0 ;  /* 0x0000080001007387 */ /* 0x0001e20000100800 */
[----:B------:R-:W-:-:S09]  /*17100*/  LOP3.LUT R18, R18, 0xfffffbff, RZ, 0xc0, !PT ;  /* 0xfffffbff12127812 */ /* 0x000fd200078ec0ff */
[----:B------:R-:W-:-:S04]  /*17110*/  @P0 LOP3.LUT R18, R18, 0x400, RZ, 0xfc, !PT ;  /* 0x0000040012120812 */ /* 0x000fc800078efcff */
[----:B------:R-:W-:-:S04]  /*17120*/  LOP3.LUT R18, R18, 0xfffffffe, RZ, 0xc0, !PT ;  /* 0xfffffffe12127812 */ /* 0x000fc800078ec0ff */
[----:B------:R-:W-:Y:S01]  /*17130*/  @P1 LOP3.LUT R18, R18, 0x1, RZ, 0xfc, !PT ;  /* 0x0000000112121812 */ /* 0x000fe200078efcff */
[----:B0-----:R-:W-:Y:S06]  /*17140*/  @!P0 BRA `(.L_x_798) ;  /* 0x0000000000048947 */ /* 0x001fec0003800000 */
[----:B------:R-:W-:Y:S01]  /*17150*/  BPT.TRAP 0x1 ;  /* 0x000000040000795c */ /* 0x000fe20000300000 */
.L_x_798:
[----:B------:R-:W0:Y:S01]  /*17160*/  S2R R0, SR_TID.X ;  /* 0x0000000000007919 */ /* 0x000e220000002100 */
[----:B------:R-:W-:Y:S01]  /*17170*/  IMAD R30, R22, 0x8, R17 ;  /* 0x00000008161e7824 */ /* 0x000fe200078e0211 */
[----:B------:R-:W-:Y:S01]  /*17180*/  BSSY B0, `(.L_x_799) ;  /* 0x0000007000007945 */ /* 0x000fe20003800000 */
[----:B0-----:R-:W-:-:S04]  /*17190*/  LOP3.LUT R0, R0, 0x7f, RZ, 0xc0, !PT ;  /* 0x0000007f00007812 */ /* 0x001fc800078ec0ff */
[----:B------:R-:W-:-:S04]  /*171a0*/  SHF.R.U32.HI R0, RZ, 0x3, R0 ;  /* 0x00000003ff007819 */ /* 0x000fc80000011600 */
[----:B------:R-:W-:Y:S02]  /*171b0*/  IADD3 R23, -R0, R20, -R23 ;  /* 0x0000001400177210 */ /* 0x000fe40007ffe917 */
[----:B------:R-:W-:-:S04]  /*171c0*/  SHF.L.U32 R0, R28, 0x1f, RZ ;  /* 0x0000001f1c007819 */ /* 0x000fc800000006ff */
[----:B------:R-:W0:Y:S02]  /*171d0*/  SYNCS.PHASECHK.TRANS64.TRYWAIT P0, [R30+URZ+0x28c40], R0 ;  /* 0x028c40001e0075a7 */ /* 0x000e24000800017f */
[----:B0-----:R-:W-:Y:S05]  /*171e0*/  @!P0 BRA `(.L_x_800) ;  /* 0x0000004800208947 */ /* 0x001fea0003800000 */
.L_x_900:
[----:B------:R-:W-:Y:S05]  /*171f0*/  BSYNC B0 ;  /* 0x0000000000007941 */ /* 0x000fea0003800000 */
.L_x_799:
        /* <DEDUP_REMOVED lines=63> */
.L_x_910:
        /* <DEDUP_REMOVED lines=10> */
.L_x_802:
        /* <DEDUP_REMOVED lines=11> */
.L_x_803:
[----:B------:R1:W5:Y:S01]  /*17740*/  LDL.LU R0, [R1+0x10] ;  /* 0x0000100001007983 */ /* 0x0003620000300800 */
[----:B------:R1:W-:Y:S03]  /*17750*/  SYNCS.ARRIVE.TRANS64.A1T0 RZ, [R30+URZ+0x28c30], RZ ;  /* 0x028c30ff1eff79a7 */ /* 0x0003e6000810003f */
[----:B0-----:R1:W5:Y:S04]  /*17760*/  LDL.LU R4, [R1+0x4] ;  /* 0x0000040001047983 */ /* 0x0013680000300800 */
[----:B------:R1:W5:Y:S02]  /*17770*/  LDL R3, [R1+0x8] ;  /* 0x0000080001037983 */ /* 0x0003640000100800 */
[----:B------:R-:W-:Y:S05]  /*17780*/  WARPSYNC.ALL ;  /* 0x0000000000007948 */ /* 0x000fea0003800000 */
[----:B------:R-:W-:Y:S01]  /*17790*/  ULDC.64 UR4, c[0x0][0xa00] ;  /* 0x0002800000047ab9 */ /* 0x000fe20000000a00 */
[----:B------:R-:W-:Y:S01]  /*177a0*/  BSSY B6, `(.L_x_804) ;  /* 0x0000025000067945 */ /* 0x000fe20003800000 */
[----:B------:R-:W-:Y:S01]  /*177b0*/  BAR.SYNC.DEFER_BLOCKING 0x8, 0x100 ;  /* 0x0204000000007b1d */ /* 0x000fe20000010000 */
[----:B------:R-:W-:-:S04]  /*177c0*/  ISETP.NE.U32.AND P0, PT, RZ, UR4, PT ;  /* 0x00000004ff007c0c */ /* 0x000fc8000bf05070 */
[----:B------:R-:W-:Y:S01]  /*177d0*/  ISETP.NE.AND.EX P0, PT, RZ, UR5, PT, P0 ;  /* 0x00000005ff007c0c */ /* 0x000fe2000bf05300 */
[----:B------:R-:W-:-:S03]  /*177e0*/  ULDC.64 UR4, c[0x0][0x298] ;  /* 0x0000a60000047ab9 */ /* 0x000fc60000000a00 */
[----:B------:R-:W-:-:S05]  /*177f0*/  SEL R5, R31, RZ, !P0 ;  /* 0x000000ff1f057207 */ /* 0x000fca0004000000 */
[----:B------:R0:W-:Y:S01]  /*17800*/  STL [R1+0x1c], R5 ;  /* 0x00001c0501007387 */ /* 0x0001e20000100800 */
[----:B-----5:R-:W-:Y:S02]  /*17810*/  SEL R2, R0, RZ, !P0 ;  /* 0x000000ff00027207 */ /* 0x020fe40004000000 */
[----:B------:R-:W-:-:S03]  /*17820*/  SHF.R.S32.HI R0, RZ, 0x1f, R4 ;  /* 0x0000001fff007819 */ /* 0x000fc60000011404 */
[----:B------:R2:W-:Y:S01]  /*17830*/  STL [R1+0x34], R2 ;  /* 0x0000340201007387 */ /* 0x0005e20000100800 */
[----:B------:R-:W-:Y:S01]  /*17840*/  PRMT R31, R3, 0x8880, RZ ;  /* 0x00008880031f7816 */ /* 0x000fe200000000ff */
[----:B------:R-:W-:-:S03]  /*17850*/  IMAD R0, R0, UR4, RZ ;  /* 0x0000000400007c24 */ /* 0x000fc6000f8e02ff */
[----:B------:R-:W-:Y:S01]  /*17860*/  PRMT R31, R31, 0x7710, RZ ;  /* 0x000077101f1f7816 */ /* 0x000fe200000000ff */
[C---:B------:R-:W-:Y:S02]  /*17870*/  IMAD R0, R4.reuse, UR5, R0 ;  /* 0x0000000504007c24 */ /* 0x040fe4000f8e0200 */
[----:B0-----:R-:W-:-:S04]  /*17880*/  IMAD.WIDE.U32 R4, R4, UR4, RZ ;  /* 0x0000000404047c25 */ /* 0x001fc8000f8e00ff */
[----:B------:R-:W-:Y:S01]  /*17890*/  IMAD.IADD R0, R5, 0x1, R0 ;  /* 0x0000000105007824 */ /* 0x000fe200078e0200 */
[----:B------:R0:W-:Y:S01]  /*178a0*/  STL.64 [R1], R4 ;  /* 0x0000000401007387 */ /* 0x0001e20000100a00 */
[----:B--2---:R-:W-:-:S03]  /*178b0*/  VIADD R2, R17, 0x20400 ;  /* 0x0002040011027836 */ /* 0x004fc60000000000 */
[----:B------:R0:W-:Y:S02]  /*178c0*/  STL [R1+0x10], R0 ;  /* 0x0000100001007387 */ /* 0x0001e40000100800 */
[----:B------:R-:W-:-:S13]  /*178d0*/  LOP3.LUT P0, RZ, R2, 0x3ff, RZ, 0xc0, !PT ;  /* 0x000003ff02ff7812 */ /* 0x000fda000780c0ff */
[----:B0-----:R-:W-:Y:S05]  /*178e0*/  @!P0 BRA `(.L_x_805) ;  /* 0x0000000000408947 */ /* 0x001fea0003800000 */
        /* <DEDUP_REMOVED lines=16> */
.L_x_805:
[----:B------:R-:W-:Y:S05]  /*179f0*/  BSYNC B6 ;  /* 0x0000000000067941 */ /* 0x000fea0003800000 */
.L_x_804:
[----:B------:R-:W2:Y:S01]  /*17a00*/  LDL.LU R0, [R1+0x10] ;  /* 0x0000100001007983 */ /* 0x000ea20000300800 */
[----:B------:R-:W-:Y:S01]  /*17a10*/  ULDC.64 UR4, c[0x0][0x2d8] ;  /* 0x0000b60000047ab9 */ /* 0x000fe20000000a00 */
[----:B------:R-:W0:Y:S02]  /*17a20*/  LDC R7, c[0x0][0x448] ;  /* 0x00011200ff077b82 */ /* 0x000e240000000800 */
[----:B------:R-:W2:Y:S04]  /*17a30*/  LDL.LU.64 R2, [R1] ;  /* 0x0000000001027983 */ /* 0x000ea80000300a00 */
[----:B------:R-:W3:Y:S04]  /*17a40*/  LDL.LU R20, [R1+0x34] ;  /* 0x0000340001147983 */ /* 0x000ee80000300800 */
[----:B------:R-:W4:Y:S04]  /*17a50*/  LDL.LU R21, [R1+0x1c] ;  /* 0x00001c0001157983 */ /* 0x000f280000300800 */
[----:B------:R0:W5:Y:S02]  /*17a60*/  LDL R8, [R1+0x30] ;  /* 0x0000300001087983 */ /* 0x0001640000100800 */
[----:B0-----:R-:W-:-:S13]  /*17a70*/  ISETP.NE.AND P0, PT, R7, 0x1, PT ;  /* 0x000000010700780c */ /* 0x001fda0003f05270 */
[----:B------:R-:W0:Y:S08]  /*17a80*/  @P0 LDC R5, c[0x0][0x44c] ;  /* 0x00011300ff050b82 */ /* 0x000e300000000800 */
[----:B------:R-:W1:Y:S01]  /*17a90*/  @P0 LDC R6, c[0x0][0x450] ;  /* 0x00011400ff060b82 */ /* 0x000e620000000800 */
[----:B--2---:R-:W-:Y:S02]  /*17aa0*/  IMAD.MOV.U32 R3, RZ, RZ, R0 ;  /* 0x000000ffff037224 */ /* 0x004fe400078e0000 */
[----:B------:R-:W-:-:S04]  /*17ab0*/  IMAD.WIDE.U32 R2, R16, UR4, R2 ;  /* 0x0000000410027c25 */ /* 0x000fc8000f8e0002 */
[----:B------:R-:W-:Y:S01]  /*17ac0*/  IMAD R3, R16, UR5, R3 ;  /* 0x0000000510037c24 */ /* 0x000fe2000f8e0203 */
[----:B------:R-:W-:Y:S02]  /*17ad0*/  ULDC.64 UR4, c[0x0][0x2e0] ;  /* 0x0000b80000047ab9 */ /* 0x000fe40000000a00 */
[----:B---3--:R-:W-:Y:S02]  /*17ae0*/  IMAD R0, R20, UR4, RZ ;  /* 0x0000000414007c24 */ /* 0x008fe4000f8e02ff */
[----:B------:R-:W2:Y:S01]  /*17af0*/  S2R R20, SR_TID.X ;  /* 0x0000000000147919 */ /* 0x000ea20000002100 */
[----:B----4-:R-:W-:-:S04]  /*17b00*/  IMAD.WIDE.U32 R2, R21, UR4, R2 ;  /* 0x0000000415027c25 */ /* 0x010fc8000f8e0002 */
[----:B------:R-:W-:Y:S01]  /*17b10*/  IMAD R0, R21, UR5, R0 ;  /* 0x0000000515007c24 */ /* 0x000fe2000f8e0200 */
[----:B------:R-:W3:Y:S01]  /*17b20*/  S2R R9, SR_TID.X ;  /* 0x0000000000097919 */ /* 0x000ee20000002100 */
[----:B------:R-:W-:Y:S02]  /*17b30*/  ULDC.64 UR4, c[0x0][0x2d0] ;  /* 0x0000b40000047ab9 */ /* 0x000fe40000000a00 */
[----:B------:R-:W-:Y:S01]  /*17b40*/  IMAD.IADD R3, R3, 0x1, R0 ;  /* 0x0000000103037824 */ /* 0x000fe200078e0200 */
[----:B--2---:R-:W-:-:S04]  /*17b50*/  LOP3.LUT R20, R20, 0x7f, RZ, 0xc0, !PT ;  /* 0x0000007f14147812 */ /* 0x004fc800078ec0ff */
[----:B------:R-:W-:Y:S02]  /*17b60*/  SHF.R.U32.HI R21, RZ, 0x3, R20 ;  /* 0x00000003ff157819 */ /* 0x000fe40000011614 */
[----:B------:R-:W2:Y:S02]  /*17b70*/  S2R R20, SR_TID.X ;  /* 0x0000000000147919 */ /* 0x000ea40000002100 */
[----:B--2---:R-:W-:-:S05]  /*17b80*/  IMAD.SHL.U32 R20, R20, 0x10, RZ ;  /* 0x0000001014147824 */ /* 0x004fca00078e00ff */
[----:B------:R-:W-:-:S05]  /*17b90*/  LOP3.LUT R20, R21, 0x70, R20, 0xf8, !PT ;  /* 0x0000007015147812 */ /* 0x000fca00078ef814 */
[----:B------:R-:W-:Y:S02]  /*17ba0*/  IMAD R0, R25, 0x40, R20 ;  /* 0x0000004019007824 */ /* 0x000fe400078e0214 */
[----:B------:R2:W5:Y:S02]  /*17bb0*/  LDL R20, [R1+0x14] ;  /* 0x0000140001147983 */ /* 0x0005640000100800 */
[----:B0-----:R-:W-:-:S04]  /*17bc0*/  @P0 IMAD.HI.U32 R5, R0, R5, RZ ;  /* 0x0000000500050227 */ /* 0x001fc800078e00ff */
[----:B------:R-:W-:Y:S01]  /*17bd0*/  IMAD.MOV.U32 R4, RZ, RZ, R0 ;  /* 0x000000ffff047224 */ /* 0x000fe200078e0000 */
[----:B-1----:R-:W-:Y:S01]  /*17be0*/  @P0 SHF.R.U32.HI R4, RZ, R6, R5 ;  /* 0x00000006ff040219 */ /* 0x002fe20000011605 */
[----:B------:R-:W0:Y:S04]  /*17bf0*/  S2R R21, SR_TID.X ;  /* 0x0000000000157919 */ /* 0x000e280000002100 */
        /* <DEDUP_REMOVED lines=12> */
[----:B------:R-:W-:Y:S01]  /*17cc0*/  ULDC.64 UR4, c[0x0][0x280] ;  /* 0x0000a00000047ab9 */ /* 0x000fe20000000a00 */
[----:B---3--:R-:W-:Y:S01]  /*17cd0*/  IMAD.SHL.U32 R9, R9, 0x8, RZ ;  /* 0x0000000809097824 */ /* 0x008fe200078e00ff */
[C---:B------:R-:W-:Y:S01]  /*17ce0*/  LEA R0, P0, R2.reuse, UR4, 0x1 ;  /* 0x0000000402007c11 */ /* 0x040fe2000f8008ff */
[----:B------:R-:W-:Y:S01]  /*17cf0*/  IMAD.IADD R3, R3, 0x1, R4 ;  /* 0x0000000103037824 */ /* 0x000fe200078e0204 */
[----:B------:R-:W-:Y:S02]  /*17d00*/  ULDC UR4, c[0x0][0x2b8] ;  /* 0x0000ae0000047ab9 */ /* 0x000fe40000000800 */
[----:B------:R-:W-:Y:S02]  /*17d10*/  LOP3.LUT R9, R9, 0x38, RZ, 0xc0, !PT ;  /* 0x0000003809097812 */ /* 0x000fe400078ec0ff */
[----:B------:R-:W-:Y:S01]  /*17d20*/  LEA.HI.X R2, R2, UR5, R3, 0x1, P0 ;  /* 0x0000000502027c11 */ /* 0x000fe200080f0c03 */
[----:B------:R-:W-:Y:S01]  /*17d30*/  UMOV UR5, 0xffffffff ;  /* 0xffffffff00057882 */ /* 0x000fe20000000000 */
[----:B0-----:R-:W-:-:S02]  /*17d40*/  LOP3.LUT R21, R21, 0x7f, RZ, 0xc0, !PT ;  /* 0x0000007f15157812 */ /* 0x001fc400078ec0ff */
[----:B------:R-:W-:Y:S02]  /*17d50*/  ISETP.GE.AND P1, PT, R9, UR4, PT ;  /* 0x0000000409007c0c */ /* 0x000fe4000bf26270 */
[----:B------:R-:W-:Y:S01]  /*17d60*/  SHF.R.U32.HI R10, RZ, 0x3, R21 ;  /* 0x00000003ff0a7819 */ /* 0x000fe20000011615 */
[----:B--2---:R-:W-:Y:S10]  /*17d70*/  BRA.DIV UR5, `(.L_x_806) ;  /* 0x0000004205a07947 */ /* 0x004ff4000b800000 */
        /* <DEDUP_REMOVED lines=26> */
[----:B------:R-:W1:Y:S08]  /*17f20*/  SHFL.IDX PT, R4, R2, 0x2, 0x181f ;  /* 0x00581f0002047f89 */ /* 0x000e7000000e0000 */
[----:B0-----:R-:W-:-:S05]  /*17f30*/  @!P0 LEA R5, P2, R9, R5, 0x1 ;  /* 0x0000000509058211 */ /* 0x001fca00078408ff */
[----:B-1----:R-:W-:-:S05]  /*17f40*/  @!P0 IMAD.X R4, RZ, RZ, R4, P2 ;  /* 0x000000ffff048224 */ /* 0x002fca00010e0604 */
[----:B------:R-:W-:-:S04]  /*17f50*/  @!P0 LOP3.LUT R5, R5, R4, RZ, 0x3c, !PT ;  /* 0x0000000405058212 */ /* 0x000fc800078e3cff */
[----:B------:R-:W-:-:S04]  /*17f60*/  @!P0 LOP3.LUT R4, R5, R4, RZ, 0x3c, !PT ;  /* 0x0000000405048212 */ /* 0x000fc800078e3cff */
[----:B------:R-:W-:-:S05]  /*17f70*/  @!P0 LOP3.LUT R5, R5, R4, RZ, 0x3c, !PT ;  /* 0x0000000405058212 */ /* 0x000fca00078e3cff */
[----:B------:R0:W-:Y:S04]  /*17f80*/  @!P0 LDGSTS.E.BYPASS.LTC128B.128 [R8+0x21400], desc[UR42][R4.64], !P1 ;  /* 0x2140000004088fae */ /* 0x0001e8000c901d6a */
[----:B0-----:R0:W1:Y:S02]  /*17f90*/  SHFL.IDX PT, R4, R2, 0x3, 0x181f ;  /* 0x00781f0002047f89 */ /* 0x00106400000e0000 */
.L_x_919:
[----:B------:R-:W-:-:S05]  /*17fa0*/  VIADD R25, R25, 0x30 ;  /* 0x0000003019197836 */ /* 0x000fca0000000000 */
[----:B------:R-:W-:-:S13]  /*17fb0*/  ISETP.GE.AND P0, PT, R25, R3, PT ;  /* 0x000000031900720c */ /* 0x000fda0003f06270 */
[----:B0-----:R-:W-:-:S05]  /*17fc0*/  @!P0 LEA R2, P2, R9, R0, 0x1 ;  /* 0x0000000009028211 */ /* 0x001fca00078408ff */
[----:B-1----:R-:W-:-:S05]  /*17fd0*/  @!P0 IMAD.X R3, RZ, RZ, R4, P2 ;  /* 0x000000ffff038224 */ /* 0x002fca00010e0604 */
[----:B------:R-:W-:Y:S01]  /*17fe0*/  @!PT LDS RZ, [RZ] ;  /* 0x00000000fffff984 */ /* 0x000fe20000000800 */
[----:B------:R-:W-:Y:S01]  /*17ff0*/  @!PT LDS RZ, [RZ] ;  /* 0x00000000fffff984 */ /* 0x000fe20000000800 */
[----:B------:R-:W-:Y:S01]  /*18000*/  @!PT LDS RZ, [RZ] ;  /* 0x00000000fffff984 */ /* 0x000fe20000000800 */
[----:B------:R0:W-:Y:S01]  /*18010*/  @!P0 LDGSTS.E.BYPASS.LTC128B.128 [R8+0x21c00], desc[UR42][R2.64], !P1 ;  /* 0x21c0000002088fae */ /* 0x0001e2000c901d6a */
[----:B------:R-:W-:Y:S01]  /*18020*/  PLOP3.LUT P0, PT, PT, PT, PT, 0x80, 0x0 ;  /* 0x000000000000781c */ /* 0x000fe20003f0f070 */
[----:B------:R-:W-:-:S12]  /*18030*/  NOP ;  /* 0x0000000000007918 */ /* 0x000fd80000000000 */
.L_x_807:
        /* <DEDUP_REMOVED lines=18> */
.L_x_920:
[----:B------:R-:W-:Y:S05]  /*18160*/  BSYNC B0 ;  /* 0x0000000000007941 */ /* 0x000fea0003800000 */
.L_x_808:
[----:B------:R-:W-:-:S05]  /*18170*/  IMAD.U32 R2, RZ, RZ, UR38 ;  /* 0x00000026ff027e24 */ /* 0x000fca000f8e00ff */
[----:B------:R-:W-:-:S13]  /*18180*/  ISETP.NE.AND P0, PT, R2, 0x3, PT ;  /* 0x000000030200780c */ /* 0x000fda0003f05270 */
[----:B------:R-:W-:Y:S05]  /*18190*/  @!P0 BRA `(.L_x_810) ;  /* 0x0000000000048947 */ /* 0x000fea0003800000 */
[----:B------:R-:W-:Y:S01]  /*181a0*/  BPT.TRAP 0x1 ;  /* 0x000000040000795c */ /* 0x000fe20000300000 */
.L_x_810:
[----:B0-----:R-:W-:Y:S01]  /*181b0*/  SHF.L.U32 R0, R28, 0x1f, RZ ;  /* 0x0000001f1c007819 */ /* 0x001fe200000006ff */
[----:B------:R-:W-:Y:S03]  /*181c0*/  BSSY B0, `(.L_x_811) ;  /* 0x0000003000007945 */ /* 0x000fe60003800000 */
[----:B------:R-:W0:Y:S02]  /*181d0*/  SYNCS.PHASECHK.TRANS64.TRYWAIT P0, [R30+URZ+0x28c60], R0 ;  /* 0x028c60001e0075a7 */ /* 0x000e24000800017f */
[----:B0-----:R-:W-:Y:S05]  /*181e0*/  @!P0 BRA `(.L_x_812) ;  /* 0x0000004000dc8947 */ /* 0x001fea0003800000 */
.L_x_921:
[----:B------:R-:W-:Y:S05]  /*181f0*/  BSYNC B0 ;  /* 0x0000000000007941 */ /* 0x000fea0003800000 */
.L_x_811:
[----:B------:R-:W0:Y:S01]  /*18200*/  LDL.LU R2, [R1+0x24] ;  /* 0x0000240001027983 */ /* 0x000e220000300800 */
[----:B------:R-:W-:Y:S01]  /*18210*/  ULDC.64 UR4, c[0x0][0x328] ;  /* 0x0000ca0000047ab9 */ /* 0x000fe20000000a00 */
[----:B------:R-:W-:Y:S02]  /*18220*/  ULDC.64 UR6, c[0x0][0x318] ;  /* 0x0000c60000067ab9 */ /* 0x000fe40000000a00 */
[----:B------:R-:W2:Y:S01]  /*18230*/  LDL.LU R4, [R1+0x28] ;  /* 0x0000280001047983 */ /* 0x000ea20000300800 */
        /* <DEDUP_REMOVED lines=8> */
[----:B------:R-:W-:Y:S01]  /*182c0*/  ULDC.64 UR4, c[0x0][0x330] ;  /* 0x0000cc0000047ab9 */ /* 0x000fe20000000a00 */
[----:B------:R-:W-:Y:S02]  /*182d0*/  IMAD R4, R22, 0x8000, R35 ;  /* 0x0000800016047824 */ /* 0x000fe400078e0223 */
[----:B------:R-:W-:Y:S02]  /*182e0*/  IMAD.IADD R3, R3, 0x1, R0 ;  /* 0x0000000103037824 */ /* 0x000fe400078e0200 */
[----:B------:R-:W-:Y:S01]  /*182f0*/  IMAD.WIDE.U32 R2, R16, UR4, R2 ;  /* 0x0000000410027c25 */ /* 0x000fe2000f8e0002 */
[----:B------:R-:W-:-:S03]  /*18300*/  UMOV UR4, 0xffffffff ;  /* 0xffffffff00047882 */ /* 0x000fc60000000000 */
[----:B------:R-:W-:Y:S01]  /*18310*/  IMAD R6, R16, UR5, R3 ;  /* 0x0000000510067c24 */ /* 0x000fe2000f8e0203 */
[----:B------:R-:W-:-:S04]  /*18320*/  LEA R5, P0, R2, UR6, 0x1 ;  /* 0x0000000602057c11 */ /* 0x000fc8000f8008ff */
[----:B------:R-:W-:Y:S01]  /*18330*/  LEA.HI.X R6, R2, UR7, R6, 0x1, P0 ;  /* 0x0000000702067c11 */ /* 0x000fe200080f0c06 */
[----:B------:R-:W-:Y:S08]  /*18340*/  BRA.DIV UR4, `(.L_x_813) ;  /* 0x0000004204987947 */ /* 0x000ff0000b800000 */
[----:B------:R-:W2:Y:S01]  /*18350*/  LDL R3, [R1+0x8] ;  /* 0x0000080001037983 */ /* 0x000ea20000100800 */
        /* <DEDUP_REMOVED lines=87> */
.L_x_931:
[C---:B------:R-:W-:Y:S02]  /*188d0*/  LOP3.LUT P6, RZ, R18.reuse, 0x100, RZ, 0xc0, !PT ;  /* 0x0000010012ff7812 */ /* 0x040fe400078cc0ff */
[----:B------:R-:W-:Y:S02]  /*188e0*/  LOP3.LUT R18, R18, 0xfffff7ff, RZ, 0xc0, !PT ;  /* 0xfffff7ff12127812 */ /* 0x000fe400078ec0ff */
[C---:B------:R-:W-:Y:S02]  /*188f0*/  ISETP.LT.OR P6, PT, R23.reuse, 0x31, P6 ;  /* 0x000000311700780c */ /* 0x040fe400037c1670 */
[----:B------:R-:W-:-:S11]  /*18900*/  ISETP.LT.OR P5, PT, R23, 0x31, !P5 ;  /* 0x000000311700780c */ /* 0x000fd60006fa1670 */
[----:B------:R-:W-:Y:S02]  /*18910*/  @P6 LOP3.LUT R18, R18, 0x800, RZ, 0xfc, !PT ;  /* 0x0000080012126812 */ /* 0x000fe400078efcff */
[C---:B------:R-:W-:Y:S02]  /*18920*/  ISETP.LT.OR P6, PT, R23.reuse, 0x31, !P4 ;  /* 0x000000311700780c */ /* 0x040fe400067c1670 */
[----:B------:R-:W-:Y:S02]  /*18930*/  LOP3.LUT R18, R18, 0xffffdfff, RZ, 0xc0, !PT ;  /* 0xffffdfff12127812 */ /* 0x000fe400078ec0ff */
[C---:B------:R-:W-:Y:S02]  /*18940*/  ISETP.LT.OR P4, PT, R23.reuse, 0x31, !P2 ;  /* 0x000000311700780c */ /* 0x040fe40005781670 */
        /* <DEDUP_REMOVED lines=26> */
.L_x_814:
        /* <DEDUP_REMOVED lines=11> */
.L_x_815:
[----:B------:R-:W2:Y:S01]  /*18ba0*/  LDL.LU R2, [R1+0x18] ;  /* 0x0000180001027983 */ /* 0x000ea20000300800 */
[----:B------:R1:W-:Y:S01]  /*18bb0*/  SYNCS.ARRIVE.TRANS64.A1T0 RZ, [R30+URZ+0x28c50], RZ ;  /* 0x028c50ff1eff79a7 */ /* 0x0003e2000810003f */
[----:B------:R-:W-:Y:S01]  /*18bc0*/  BSSY B0, `(.L_x_816) ;  /* 0x00000f2000007945 */ /* 0x000fe20003800000 */
[----:B--2---:R-:W-:-:S05]  /*18bd0*/  VIADD R7, R2, 0xfffffffe ;  /* 0xfffffffe02077836 */ /* 0x004fca0000000000 */
[----:B------:R-:W-:-:S13]  /*18be0*/  ISETP.GE.AND P0, PT, R7, R32, PT ;  /* 0x000000200700720c */ /* 0x000fda0003f06270 */
[----:B-1----:R-:W-:Y:S05]  /*18bf0*/  @!P0 BRA `(.L_x_817) ;  /* 0x0000000c00b88947 */ /* 0x002fea0003800000 */
[----:B------:R-:W2:Y:S04]  /*18c00*/  LDL.LU R3, [R1+0x2c] ;  /* 0x00002c0001037983 */ /* 0x000ea80000300800 */
[----:B------:R-:W3:Y:S01]  /*18c10*/  LDL.LU R2, [R1+0x8] ;  /* 0x0000080001027983 */ /* 0x000ee20000300800 */
[----:B--2---:R-:W-:Y:S02]  /*18c20*/  LOP3.LUT R31, R3, 0x40, RZ, 0xc0, !PT ;  /* 0x00000040031f7812 */ /* 0x004fe400078ec0ff */
[----:B---3--:R-:W-:Y:S02]  /*18c30*/  LOP3.LUT R30, R2, 0x80, RZ, 0xc0, !PT ;  /* 0x00000080021e7812 */ /* 0x008fe400078ec0ff */
[----:B------:R-:W-:Y:S02]  /*18c40*/  SHF.R.U32.HI R31, RZ, 0x2, R31 ;  /* 0x00000002ff1f7819 */ /* 0x000fe4000001161f */
[----:B------:R-:W-:-:S07]  /*18c50*/  SHF.R.U32.HI R30, RZ, 0x3, R30 ;  /* 0x00000003ff1e7819 */ /* 0x000fce000001161e */
.L_x_830:
[----:B-1----:R-:W1:Y:S01]  /*18c60*/  S2R R2, SR_TID.X ;  /* 0x0000000000027919 */ /* 0x002e620000002100 */
[----:B0-----:R-:W0:Y:S01]  /*18c70*/  LDC R5, c[0x0][0x430] ;  /* 0x00010c00ff057b82 */ /* 0x001e220000000800 */
[----:B------:R-:W-:Y:S01]  /*18c80*/  IMAD R4, R7, 0x40, R33 ;  /* 0x0000004007047824 */ /* 0x000fe200078e0221 */
[----:B--2---:R-:W2:Y:S01]  /*18c90*/  S2R R8, SR_TID.X ;  /* 0x0000000000087919 */ /* 0x004ea20000002100 */
[----:B------:R-:W-:Y:S02]  /*18ca0*/  IMAD.U32 R10, RZ, RZ, UR38 ;  /* 0x00000026ff0a7e24 */ /* 0x000fe4000f8e00ff */
[----:B------:R-:W-:Y:S01]  /*18cb0*/  VIADD R22, R22, 0x1 ;  /* 0x0000000116167836 */ /* 0x000fe20000000000 */
[----:B0-----:R-:W-:Y:S02]  /*18cc0*/  ISETP.NE.AND P0, PT, R5, 0x1, PT ;  /* 0x000000010500780c */ /* 0x001fe40003f05270 */
[----:B-1----:R-:W-:Y:S01]  /*18cd0*/  LOP3.LUT R2, R2, 0x7f, RZ, 0xc0, !PT ;  /* 0x0000007f02027812 */ /* 0x002fe200078ec0ff */
[----:B--2---:R-:W-:-:S03]  /*18ce0*/  IMAD.SHL.U32 R8, R8, 0x10, RZ ;  /* 0x0000001008087824 */ /* 0x004fc600078e00ff */
[----:B------:R-:W-:-:S07]  /*18cf0*/  SHF.R.U32.HI R2, RZ, 0x3, R2 ;  /* 0x00000003ff027819 */ /* 0x000fce0000011602 */
[----:B---3--:R-:W0:Y:S01]  /*18d00*/  @P0 LDC R6, c[0x0][0x434] ;  /* 0x00010d00ff060b82 */ /* 0x008e220000000800 */
[----:B------:R-:W-:-:S04]  /*18d10*/  LOP3.LUT R8, R2, 0x70, R8, 0xf8, !PT ;  /* 0x0000007002087812 */ /* 0x000fc800078ef808 */
[----:B------:R-:W-:-:S03]  /*18d20*/  ISETP.GT.U32.AND P1, PT, R8, 0x3f, PT ;  /* 0x0000003f0800780c */ /* 0x000fc60003f24070 */
[----:B------:R-:W1:Y:S01]  /*18d30*/  @P0 LDC R3, c[0x0][0x438] ;  /* 0x00010e00ff030b82 */ /* 0x000e620000000800 */
[----:B------:R-:W-:-:S04]  /*18d40*/  IMAD.IADD R4, R8, 0x1, R4 ;  /* 0x0000000108047824 */ /* 0x000fc800078e0204 */
[----:B------:R-:W-:-:S05]  /*18d50*/  IMAD.MOV.U32 R2, RZ, RZ, R4 ;  /* 0x000000ffff027224 */ /* 0x000fca00078e0004 */
[----:B------:R-:W2:Y:S01]  /*18d60*/  @!P1 LDC.64 R8, c[0x0][0x428] ;  /* 0x00010a00ff089b82 */ /* 0x000ea20000000a00 */
[----:B0-----:R-:W-:-:S05]  /*18d70*/  @P0 IMAD.HI.U32 R6, R4, R6, RZ ;  /* 0x0000000604060227 */ /* 0x001fca00078e00ff */
[----:B-1----:R-:W-:-:S05]  /*18d80*/  @P0 SHF.R.U32.HI R2, RZ, R3, R6 ;  /* 0x00000003ff020219 */ /* 0x002fca0000011606 */
[----:B------:R-:W-:-:S04]  /*18d90*/  IMAD.MOV R3, RZ, RZ, -R2 ;  /* 0x000000ffff037224 */ /* 0x000fc800078e0a02 */
[----:B------:R-:W-:Y:S01]  /*18da0*/  IMAD R5, R5, R3, R4 ;  /* 0x0000000305057224 */ /* 0x000fe200078e0204 */
[--C-:B------:R-:W-:Y:S01]  /*18db0*/  @!P1 SHF.R.S32.HI R3, RZ, 0x1f, R2.reuse ;  /* 0x0000001fff039819 */ /* 0x100fe20000011402 */
[-C--:B--2---:R-:W-:Y:S02]  /*18dc0*/  @!P1 IMAD R4, R34, R8.reuse, RZ ;  /* 0x0000000822049224 */ /* 0x084fe400078e02ff */
[----:B------:R-:W-:-:S04]  /*18dd0*/  @!P1 IMAD.WIDE.U32 R2, R26, R8, R2 ;  /* 0x000000081a029225 */ /* 0x000fc800078e0002 */
[----:B------:R-:W-:Y:S02]  /*18de0*/  @!P1 IMAD R4, R26, R9, R4 ;  /* 0x000000091a049224 */ /* 0x000fe400078e0204 */
[----:B------:R-:W0:Y:S02]  /*18df0*/  @!P1 LDC.64 R8, c[0x0][0x418] ;  /* 0x00010600ff089b82 */ /* 0x000e240000000a00 */
[----:B------:R-:W-:Y:S02]  /*18e00*/  @!P1 IMAD.IADD R3, R4, 0x1, R3 ;  /* 0x0000000104039824 */ /* 0x000fe400078e0203 */
[----:B------:R-:W-:Y:S01]  /*18e10*/  IMAD.MOV.U32 R4, RZ, RZ, RZ ;  /* 0x000000ffff047224 */ /* 0x000fe200078e00ff */
[----:B0-----:R-:W-:-:S04]  /*18e20*/  @!P1 LEA R8, P0, R2, R8, 0x2 ;  /* 0x0000000802089211 */ /* 0x001fc800078010ff */
[----:B------:R-:W-:Y:S02]  /*18e30*/  @!P1 LEA.HI.X R9, R2, R9, R3, 0x2, P0 ;  /* 0x0000000902099211 */ /* 0x000fe400000f1403 */
[----:B------:R-:W-:-:S03]  /*18e40*/  ISETP.NE.AND P0, PT, R22, 0x2, PT ;  /* 0x000000021600780c */ /* 0x000fc60003f05270 */
[----:B------:R0:W5:Y:S01]  /*18e50*/  @!P1 LDG.E R4, desc[UR42][R8.64] ;  /* 0x0000002a08049981 */ /* 0x000162000c1e1900 */
[----:B------:R-:W-:Y:S01]  /*18e60*/  ISETP.NE.AND P1, PT, R10, 0x3, PT ;  /* 0x000000030a00780c */ /* 0x000fe20003f25270 */
[----:B------:R-:W-:Y:S01]  /*18e70*/  IMAD.MOV.U32 R3, RZ, RZ, R7 ;  /* 0x000000ffff037224 */ /* 0x000fe200078e0007 */
[----:B------:R-:W-:Y:S01]  /*18e80*/  SEL R2, RZ, 0x1, P0 ;  /* 0x00000001ff027807 */ /* 0x000fe20000000000 */
[----:B------:R-:W-:Y:S05]  /*18e90*/  YIELD ;  /* 0x0000000000007946 */ /* 0x000fea0003800000 */
[----:B------:R-:W-:Y:S01]  /*18ea0*/  SEL R22, R22, RZ, P0 ;  /* 0x000000ff16167207 */ /* 0x000fe20000000000 */
[----:B------:R-:W-:Y:S01]  /*18eb0*/  VIADD R7, R7, 0xffffffff ;  /* 0xffffffff07077836 */ /* 0x000fe20000000000 */
[----:B------:R-:W-:-:S02]  /*18ec0*/  LOP3.LUT R28, R28, R2, RZ, 0x3c, !PT ;  /* 0x000000021c1c7212 */ /* 0x000fc400078e3cff */
[----:B------:R-:W-:Y:S01]  /*18ed0*/  ISETP.GT.AND P3, PT, R3, R32, PT ;  /* 0x000000200300720c */ /* 0x000fe20003f64270 */
[----:B0-----:R-:W-:-:S12]  /*18ee0*/  @!P1 BRA `(.L_x_818) ;  /* 0x0000000000049947 */ /* 0x001fd80003800000 */
[----:B------:R-:W-:Y:S01]  /*18ef0*/  BPT.TRAP 0x1 ;  /* 0x000000040000795c */ /* 0x000fe20000300000 */
.L_x_818:
[----:B------:R-:W-:Y:S01]  /*18f00*/  IMAD R6, R22, 0x8, R17 ;  /* 0x0000000816067824 */ /* 0x000fe200078e0211 */
[----:B------:R-:W-:Y:S01]  /*18f10*/  SHF.L.U32 R20, R28, 0x1f, RZ ;  /* 0x0000001f1c147819 */ /* 0x000fe200000006ff */
[----:B------:R-:W-:Y:S01]  /*18f20*/  BSSY B1, `(.L_x_819) ;  /* 0x0000004000017945 */ /* 0x000fe20003800000 */
[----:B------:R-:W-:Y:S02]  /*18f30*/  SHF.R.S32.HI R9, RZ, 0x1f, R5 ;  /* 0x0000001fff097819 */ /* 0x000fe40000011405 */
[----:B------:R-:W0:Y:S02]  /*18f40*/  SYNCS.PHASECHK.TRANS64.TRYWAIT P0, [R6+URZ+0x28c40], R20 ;  /* 0x028c4014060075a7 */ /* 0x000e24000800017f */
[----:B0-----:R-:W-:Y:S05]  /*18f50*/  @!P0 BRA `(.L_x_820) ;  /* 0x0000003c00c08947 */ /* 0x001fea0003800000 */
.L_x_932:
[----:B------:R-:W-:Y:S05]  /*18f60*/  BSYNC B1 ;  /* 0x0000000000017941 */ /* 0x000fea0003800000 */
.L_x_819:
        /* <DEDUP_REMOVED lines=40> */
.L_x_942:
        /* <DEDUP_REMOVED lines=8> */
.L_x_822:
        /* <DEDUP_REMOVED lines=11> */
.L_x_823:
[----:B------:R2:W-:Y:S01]  /*19320*/  SYNCS.ARRIVE.TRANS64.A1T0 RZ, [R6+URZ+0x28c30], RZ ;  /* 0x028c30ff06ff79a7 */ /* 0x0005e2000810003f */
[----:B------:R-:W-:Y:S05]  /*19330*/  @!P2 BRA `(.L_x_824) ;  /* 0x000000000004a947 */ /* 0x000fea0003800000 */
[----:B------:R-:W-:Y:S01]  /*19340*/  BPT.TRAP 0x1 ;  /* 0x000000040000795c */ /* 0x000fe20000300000 */
.L_x_824:
[----:B------:R-:W3:Y:S01]  /*19350*/  SYNCS.PHASECHK.TRANS64.TRYWAIT P0, [R6+URZ+0x28c60], R20 ;  /* 0x028c6014060075a7 */ /* 0x000ee2000800017f */
[----:B------:R-:W-:Y:S04]  /*19360*/  BSSY B1, `(.L_x_825) ;  /* 0x0000002000017945 */ /* 0x000fe80003800000 */
[----:B---3--:R-:W-:Y:S05]  /*19370*/  @!P0 BRA `(.L_x_826) ;  /* 0x0000003c00e88947 */ /* 0x008fea0003800000 */
.L_x_943:
[----:B------:R-:W-:Y:S05]  /*19380*/  BSYNC B1 ;  /* 0x0000000000017941 */ /* 0x000fea0003800000 */
.L_x_825:
        /* <DEDUP_REMOVED lines=8> */
[----:B-1----:R-:W-:Y:S02]  /*19410*/  IMAD R21, R22, 0x7000, R8 ;  /* 0x0000700016157824 */ /* 0x002fe400078e0208 */
        /* <DEDUP_REMOVED lines=12> */
[----:B------:R-:W1:Y:S01]  /*194e0*/  SHFL.IDX PT, R2, R9, RZ, 0x181f ;  /* 0x00181fff09027589 */ /* 0x000e6200000e0000 */
[C---:B------:R-:W-:Y:S01]  /*194f0*/  LOP3.LUT P1, RZ, R18.reuse, 0x80, RZ, 0xc0, !PT ;  /* 0x0000008012ff7812 */ /* 0x040fe2000782c0ff */
[----:B------:R-:W-:Y:S01]  /*19500*/  IMAD R21, R21, 0x2, R17 ;  /* 0x0000000215157824 */ /* 0x000fe200078e0211 */
[C---:B------:R-:W-:Y:S01]  /*19510*/  LOP3.LUT P2, RZ, R18.reuse, 0x40, RZ, 0xc0, !PT ;  /* 0x0000004012ff7812 */ /* 0x040fe2000784c0ff */
[----:B------:R-:W4:Y:S01]  /*19520*/  SHFL.IDX PT, R3, R10, RZ, 0x181f ;  /* 0x00181fff0a037589 */ /* 0x000f2200000e0000 */
[----:B------:R-:W-:-:S03]  /*19530*/  LOP3.LUT R18, R18, 0xffffdfff, RZ, 0xc0, !PT ;  /* 0xffffdfff12127812 */ /* 0x000fc600078ec0ff */
[----:B------:R-:W5:Y:S01]  /*19540*/  SHFL.IDX PT, R14, R9, 0x1, 0x181f ;  /* 0x00381f00090e7f89 */ /* 0x000f6200000e0000 */
[----:B------:R-:W-:-:S03]  /*19550*/  @P3 LOP3.LUT R18, R18, 0x2000, RZ, 0xfc, !PT ;  /* 0x0000200012123812 */ /* 0x000fc600078efcff */
[----:B------:R-:W0:Y:S01]  /*19560*/  SHFL.IDX PT, R5, R10, 0x1, 0x181f ;  /* 0x00381f000a057f89 */ /* 0x000e2200000e0000 */
[C---:B------:R-:W-:Y:S02]  /*19570*/  LOP3.LUT P3, RZ, R18.reuse, 0x20, RZ, 0xc0, !PT ;  /* 0x0000002012ff7812 */ /* 0x040fe4000786c0ff */
[C---:B------:R-:W-:Y:S01]  /*19580*/  LOP3.LUT P6, RZ, R18.reuse, 0x10, RZ, 0xc0, !PT ;  /* 0x0000001012ff7812 */ /* 0x040fe200078cc0ff */
[----:B------:R-:W-:Y:S01]  /*19590*/  SHFL.IDX PT, R8, R10, 0x2, 0x181f ;  /* 0x00581f000a087f89 */ /* 0x000fe200000e0000 */
[----:B------:R-:W-:-:S03]  /*195a0*/  LOP3.LUT R18, R18, 0xffff7fff, RZ, 0xc0, !PT ;  /* 0xffff7fff12127812 */ /* 0x000fc600078ec0ff */
[----:B------:R-:W-:Y:S01]  /*195b0*/  SHFL.IDX PT, R10, R10, 0x3, 0x181f ;  /* 0x00781f000a0a7f89 */ /* 0x000fe200000e0000 */
[----:B-1----:R-:W-:-:S05]  /*195c0*/  IADD3 R2, P0, R2, R0, RZ ;  /* 0x0000000002027210 */ /* 0x002fca0007f1e0ff */
[----:B------:R-:W-:Y:S01]  /*195d0*/  @P3 LOP3.LUT R18, R18, 0x8000, RZ, 0xfc, !PT ;  /* 0x0000800012123812 */ /* 0x000fe200078efcff */
[----:B----4-:R-:W-:Y:S01]  /*195e0*/  IMAD.X R3, RZ, RZ, R3, P0 ;  /* 0x000000ffff037224 */ /* 0x010fe200000e0603 */
[----:B------:R-:W-:-:S04]  /*195f0*/  ISETP.NE.U32.AND P0, PT, R31, RZ, PT ;  /* 0x000000ff1f00720c */ /* 0x000fc80003f05070 */
[----:B------:R-:W-:Y:S01]  /*19600*/  LDGSTS.E.BYPASS.LTC128B.128 [R21+0x400], desc[UR42][R2.64], !P1 ;  /* 0x0040000002157fae */ /* 0x000fe2000c901d6a */
[----:B------:R-:W-:-:S03]  /*19610*/  ISETP.NE.U32.AND P1, PT, R30, RZ, PT ;  /* 0x000000ff1e00720c */ /* 0x000fc60003f25070 */
[----:B------:R-:W-:Y:S01]  /*19620*/  LDGSTS.E.BYPASS.LTC128B.128 [R21+0x2400], desc[UR42][R2.64+0x80], !P2 ;  /* 0x0240008002157fae */ /* 0x000fe2000d101d6a */
[----:B-----5:R-:W-:-:S03]  /*19630*/  IADD3 R4, P2, R14, R0, RZ ;  /* 0x000000000e047210 */ /* 0x020fc60007f5e0ff */
[----:B------:R-:W-:Y:S01]  /*19640*/  LDGSTS.E.BYPASS.LTC128B.128 [R21+0x4400], desc[UR42][R2.64+0x100], !P3 ;  /* 0x0440010002157fae */ /* 0x000fe2000d901d6a */
[C---:B------:R-:W-:Y:S01]  /*19650*/  LOP3.LUT P3, RZ, R18.reuse, 0x80, RZ, 0xc0, !PT ;  /* 0x0000008012ff7812 */ /* 0x040fe2000786c0ff */
[----:B0-----:R-:W-:Y:S01]  /*19660*/  IMAD.X R5, RZ, RZ, R5, P2 ;  /* 0x000000ffff057224 */ /* 0x001fe200010e0605 */
        /* <DEDUP_REMOVED lines=33> */
.L_x_953:
[----:B------:R-:W-:Y:S02]  /*19880*/  LOP3.LUT R18, R18, 0xffffbfff, RZ, 0xc0, !PT ;  /* 0xffffbfff12127812 */ /* 0x000fe400078ec0ff */
[----:B-1----:R-:W-:Y:S02]  /*19890*/  IADD3 R2, P2, R14, R0, RZ ;  /* 0x000000000e027210 */ /* 0x002fe40007f5e0ff */
        /* <DEDUP_REMOVED lines=23> */
.L_x_828:
        /* <DEDUP_REMOVED lines=11> */
.L_x_829:
[----:B------:R1:W-:Y:S01]  /*19ac0*/  SYNCS.ARRIVE.TRANS64.A1T0 RZ, [R6+URZ+0x28c50], RZ ;  /* 0x028c50ff06ff79a7 */ /* 0x0003e2000810003f */
[----:B------:R-:W-:Y:S05]  /*19ad0*/  @P3 BRA `(.L_x_830) ;  /* 0xfffffff000603947 */ /* 0x000fea000383ffff */
.L_x_817:
[----:B------:R-:W-:Y:S05]  /*19ae0*/  BSYNC B0 ;  /* 0x0000000000007941 */ /* 0x000fea0003800000 */
.L_x_816:
        /* <DEDUP_REMOVED lines=9> */
[----:B0-----:R-:W0:Y:S01]  /*19b80*/  S2R R5, SR_LANEID ;  /* 0x0000000000057919 */ /* 0x001e220000000000 */
[----:B------:R-:W-:Y:S01]  /*19b90*/  VOTEU.ANY UR4, UPT, PT ;  /* 0x0000000000047886 */ /* 0x000fe200038e0100 */
[----:B------:R-:W4:Y:S01]  /*19ba0*/  LDC.64 R2, c[0x0][0xc60] ;  /* 0x00031800ff027b82 */ /* 0x000f220000000a00 */
[----:B------:R-:W0:Y:S02]  /*19bb0*/  FLO.U32 R0, UR4 ;  /* 0x0000000400007d00 */ /* 0x000e2400080e0000 */
[----:B0-----:R-:W-:-:S06]  /*19bc0*/  ISETP.EQ.U32.AND P1, PT, R0, R5, PT ;  /* 0x000000050000720c */ /* 0x001fcc0003f22070 */
[----:B------:R-:W4:Y:S07]  /*19bd0*/  POPC R5, UR4 ;  /* 0x0000000400057d09 */ /* 0x000f2e0008000000 */
[----:B----4-:R-:W4:Y:S01]  /*19be0*/  @P1 ATOMG.E.ADD.STRONG.GPU PT, R3, desc[UR42][R2.64], R5 ;  /* 0x00000005020319a8 */ /* 0x010f2200081ee1ea */
[----:B------:R-:W0:Y:S02]  /*19bf0*/  S2R R4, SR_LTMASK ;  /* 0x0000000000047919 */ /* 0x000e240000003900 */
[----:B0-----:R-:W-:-:S04]  /*19c00*/  LOP3.LUT R4, R4, UR4, RZ, 0xc0, !PT ;  /* 0x0000000404047c12 */ /* 0x001fc8000f8ec0ff */
[----:B------:R-:W0:Y:S01]  /*19c10*/  POPC R7, R4 ;  /* 0x0000000400077309 */ /* 0x000e220000000000 */
[----:B----4-:R-:W0:Y:S02]  /*19c20*/  SHFL.IDX PT, R0, R3, R0, 0x1f ;  /* 0x00001f0003007589 */ /* 0x010e2400000e0000 */
[----:B0-----:R-:W-:-:S07]  /*19c30*/  IADD3 R24, R0, UR37, R7 ;  /* 0x0000002500187c10 */ /* 0x001fce000fffe007 */
.L_x_832:
[----:B------:R-:W-:Y:S05]  /*19c40*/  BSYNC B0 ;  /* 0x0000000000007941 */ /* 0x000fea0003800000 */
.L_x_831:
[----:B------:R-:W-:-:S07]  /*19c50*/  SEL R22, R22, RZ, P0 ;  /* 0x000000ff16167207 */ /* 0x000fce0000000000 */
.L_x_791:
[----:B------:R-:W-:Y:S05]  /*19c60*/  BSYNC B7 ;  /* 0x0000000000077941 */ /* 0x000fea0003800000 */
.L_x_789:
[----:B------:R-:W-:-:S13]  /*19c70*/  LOP3.LUT P0, RZ, R18, 0x1000, RZ, 0xc0, !PT ;  /* 0x0000100012ff7812 */ /* 0x000fda000780c0ff */
[----:B------:R-:W-:Y:S05]  /*19c80*/  @!P0 BRA `(.L_x_833) ;  /* 0x0000000000248947 */ /* 0x000fea0003800000 */
[----:B------:R-:W-:Y:S05]  /*19c90*/  WARPSYNC.ALL ;  /* 0x0000000000007948 */ /* 0x000fea0003800000 */
[----:B------:R-:W4:Y:S08]  /*19ca0*/  S2UR UR5, SR_CgaCtaId ;  /* 0x00000000000579c3 */ /* 0x000f300000008800 */
[----:B------:R-:W-:Y:S06]  /*19cb0*/  BAR.SYNC.DEFER_BLOCKING 0x5, 0x180 ;  /* 0x0146000000007b1d */ /* 0x000fec0000010000 */
[----:B------:R-:W-:-:S02]  /*19cc0*/  UMOV UR4, 0x400 ;  /* 0x0000040000047882 */ /* 0x000fc40000000000 */
[----:B----4-:R-:W-:-:S06]  /*19cd0*/  ULEA UR4, UR5, UR4, 0x18 ;  /* 0x0000000405047291 */ /* 0x010fcc000f8ec03f */
[----:B0-----:R-:W-:-:S05]  /*19ce0*/  IMAD.U32 R17, RZ, RZ, UR4 ;  /* 0x00000004ff117e24 */ /* 0x001fca000f8e00ff */
[----:B------:R0:W4:Y:S01]  /*19cf0*/  LDS.128 R24, [R17+0x28cd0] ;  /* 0x028cd00011187984 */ /* 0x0001220000000c00 */
[----:B------:R-:W-:Y:S06]  /*19d00*/  BAR.ARV 0x4, 0x180 ;  /* 0x0106000000007b1d */ /* 0x000fec0000002000 */
[----:B------:R-:W-:Y:S05]  /*19d10*/  BRA `(.L_x_834) ;  /* 0x0000000800d07947 */ /* 0x000fea0003800000 */
.L_x_833:
        /* <DEDUP_REMOVED lines=8> */
[----:B0-----:R-:W0:Y:S08]  /*19da0*/  @!P1 LDC.64 R2, c[0x0][0xc80] ;  /* 0x00032000ff029b82 */ /* 0x001e300000000a00 */
[----:B------:R-:W4:Y:S01]  /*19db0*/  @!P1 LDC.64 R4, c[0x0][0xc78] ;  /* 0x00031e00ff049b82 */ /* 0x000f220000000a00 */
[----:B0-----:R-:W-:-:S05]  /*19dc0*/  @!P1 IMAD.WIDE R2, R7, 0x4, R2 ;  /* 0x0000000407029825 */ /* 0x001fca00078e0202 */
[----:B------:R4:W5:Y:S02]  /*19dd0*/  @!P1 LDG.E R8, desc[UR42][R2.64] ;  /* 0x0000002a02089981 */ /* 0x000964000c1e1900 */
[----:B----4-:R-:W-:-:S05]  /*19de0*/  @!P1 IMAD.WIDE R2, R7, 0x4, R4 ;  /* 0x0000000407029825 */ /* 0x010fca00078e0204 */
[----:B------:R-:W4:Y:S01]  /*19df0*/  @!P1 LDG.E R5, desc[UR42][R2.64] ;  /* 0x0000002a02059981 */ /* 0x000f22000c1e1900 */
[----:B------:R-:W-:Y:S01]  /*19e00*/  IMAD.MOV.U32 R7, RZ, RZ, RZ ;  /* 0x000000ffff077224 */ /* 0x000fe200078e00ff */
[C---:B------:R-:W-:Y:S01]  /*19e10*/  ISETP.GE.U32.AND P2, PT, R9.reuse, 0x2, PT ;  /* 0x000000020900780c */ /* 0x040fe20003f46070 */
[----:B------:R-:W-:Y:S01]  /*19e20*/  IMAD.MOV.U32 R4, RZ, RZ, RZ ;  /* 0x000000ffff047224 */ /* 0x000fe200078e00ff */
[C---:B------:R-:W-:Y:S01]  /*19e30*/  ISETP.GE.U32.AND P3, PT, R9.reuse, 0x4, PT ;  /* 0x000000040900780c */ /* 0x040fe20003f66070 */
[----:B------:R-:W-:Y:S01]  /*19e40*/  SHFL.IDX PT, R0, R24, RZ, 0x1f ;  /* 0x00001fff18007589 */ /* 0x000fe200000e0000 */
[C---:B------:R-:W-:Y:S02]  /*19e50*/  ISETP.GE.U32.AND P4, PT, R9.reuse, 0x8, PT ;  /* 0x000000080900780c */ /* 0x040fe40003f86070 */
[----:B------:R-:W-:Y:S01]  /*19e60*/  ISETP.GE.U32.AND P5, PT, R9, 0x10, PT ;  /* 0x000000100900780c */ /* 0x000fe20003fa6070 */
[----:B-123--:R0:W-:Y:S02]  /*19e70*/  SHFL.IDX PT, R6, R24, 0x1, 0x1f ;  /* 0x00201f0018067f89 */ /* 0x00e1e400000e0000 */
[----:B0-----:R-:W-:-:S02]  /*19e80*/  IMAD.MOV.U32 R24, RZ, RZ, RZ ;  /* 0x000000ffff187224 */ /* 0x001fc400078e00ff */
[----:B-----5:R-:W-:Y:S02]  /*19e90*/  @!P1 IMAD.MOV.U32 R7, RZ, RZ, R8 ;  /* 0x000000ffff079224 */ /* 0x020fe400078e0008 */
[----:B----4-:R-:W-:Y:S01]  /*19ea0*/  @!P1 IMAD.MOV.U32 R4, RZ, RZ, R5 ;  /* 0x000000ffff049224 */ /* 0x010fe200078e0005 */
        /* <DEDUP_REMOVED lines=17> */
[----:B------:R0:W1:Y:S02]  /*19fc0*/  SHFL.IDX PT, R14, R3, 0x1f, 0x1f ;  /* 0x03e01f00030e7f89 */ /* 0x00006400000e0000 */
.L_x_963:
[----:B------:R-:W-:Y:S02]  /*19fd0*/  ULDC UR4, c[0x0][0xc38] ;  /* 0x00030e0000047ab9 */ /* 0x000fe40000000800 */
[----:B------:R-:W-:-:S04]  /*19fe0*/  IMAD.U32 R2, RZ, RZ, UR4 ;  /* 0x00000004ff027e24 */ /* 0x000fc8000f8e00ff */
[----:B-1----:R-:W-:-:S04]  /*19ff0*/  IMAD R5, R14, R2, RZ ;  /* 0x000000020e057224 */ /* 0x002fc800078e02ff */
[----:B------:R-:W-:-:S05]  /*1a000*/  IMAD.IADD R6, R6, 0x1, R5 ;  /* 0x0000000106067824 */ /* 0x000fca00078e0205 */
[----:B------:R-:W-:-:S13]  /*1a010*/  ISETP.GT.AND P6, PT, R6, R0, PT ;  /* 0x000000000600720c */ /* 0x000fda0003fc4270 */
[----:B------:R-:W-:Y:S05]  /*1a020*/  @P6 BRA `(.L_x_836) ;  /* 0x0000000000a46947 */ /* 0x000fea0003800000 */
.L_x_839:
[----:B------:R-:W1:Y:S01]  /*1a030*/  LDC R2, c[0x0][0xc3c] ;  /* 0x00030f00ff027b82 */ /* 0x000e620000000800 */
[----:B------:R-:W-:-:S05]  /*1a040*/  VIADD R27, R27, 0x1f ;  /* 0x0000001f1b1b7836 */ /* 0x000fca0000000000 */
[----:B-1----:R-:W-:-:S13]  /*1a050*/  ISETP.GE.AND P6, PT, R27, R2, PT ;  /* 0x000000021b00720c */ /* 0x002fda0003fc6270 */
[----:B------:R-:W-:Y:S05]  /*1a060*/  @P6 BRA `(.L_x_837) ;  /* 0x0000000400b86947 */ /* 0x000fea0003800000 */
[----:B0-----:R-:W0:Y:S01]  /*1a070*/  S2R R3, SR_TID.X ;  /* 0x0000000000037919 */ /* 0x001e220000002100 */
[----:B------:R-:W-:Y:S01]  /*1a080*/  IMAD.MOV.U32 R7, RZ, RZ, RZ ;  /* 0x000000ffff077224 */ /* 0x000fe200078e00ff */
[----:B0-----:R-:W-:-:S05]  /*1a090*/  LOP3.LUT R3, R3, 0x1f, RZ, 0xc0, !PT ;  /* 0x0000001f03037812 */ /* 0x001fca00078ec0ff */
[----:B------:R-:W-:-:S05]  /*1a0a0*/  IMAD.IADD R9, R27, 0x1, R3 ;  /* 0x000000011b097824 */ /* 0x000fca00078e0203 */
[----:B------:R-:W-:-:S13]  /*1a0b0*/  ISETP.GE.OR P6, PT, R9, R2, !P0 ;  /* 0x000000020900720c */ /* 0x000fda00047c6670 */
[----:B------:R-:W0:Y:S08]  /*1a0c0*/  @!P6 LDC.64 R2, c[0x0][0xc80] ;  /* 0x00032000ff02eb82 */ /* 0x000e300000000a00 */
[----:B------:R-:W1:Y:S01]  /*1a0d0*/  @!P6 LDC.64 R4, c[0x0][0xc78] ;  /* 0x00031e00ff04eb82 */ /* 0x000e620000000a00 */
[----:B0-----:R-:W-:-:S05]  /*1a0e0*/  @!P6 IMAD.WIDE R2, R9, 0x4, R2 ;  /* 0x000000040902e825 */ /* 0x001fca00078e0202 */
[----:B------:R1:W2:Y:S02]  /*1a0f0*/  @!P6 LDG.E R7, desc[UR42][R2.64] ;  /* 0x0000002a0207e981 */ /* 0x0002a4000c1e1900 */
[----:B-1----:R-:W-:-:S04]  /*1a100*/  @!P6 IMAD.WIDE R2, R9, 0x4, R4 ;  /* 0x000000040902e825 */ /* 0x002fc800078e0204 */
[----:B------:R-:W-:-:S06]  /*1a110*/  IMAD.MOV.U32 R4, RZ, RZ, RZ ;  /* 0x000000ffff047224 */ /* 0x000fcc00078e00ff */
[----:B------:R-:W2:Y:S01]  /*1a120*/  @!P6 LDG.E R4, desc[UR42][R2.64] ;  /* 0x0000002a0204e981 */ /* 0x000ea2000c1e1900 */
[----:B------:R-:W-:Y:S01]  /*1a130*/  UMOV UR4, 0xffffffff ;  /* 0xffffffff00047882 */ /* 0x000fe20000000000 */
[----:B--2---:R-:W-:Y:S02]  /*1a140*/  IMAD R13, R4, R7, RZ ;  /* 0x00000007040d7224 */ /* 0x004fe400078e02ff */
        /* <DEDUP_REMOVED lines=17> */
.L_x_971:
[----:B------:R-:W-:Y:S02]  /*1a260*/  ULDC UR4, c[0x0][0xc38] ;  /* 0x00030e0000047ab9 */ /* 0x000fe40000000800 */
[----:B------:R-:W-:-:S04]  /*1a270*/  IMAD.U32 R2, RZ, RZ, UR4 ;  /* 0x00000004ff027e24 */ /* 0x000fc8000f8e00ff */
[----:B-1----:R-:W-:-:S04]  /*1a280*/  IMAD R5, R14, R2, RZ ;  /* 0x000000020e057224 */ /* 0x002fc800078e02ff */
[----:B------:R-:W-:-:S05]  /*1a290*/  IMAD.IADD R6, R5, 0x1, R6 ;  /* 0x0000000105067824 */ /* 0x000fca00078e0206 */
[----:B------:R-:W-:-:S13]  /*1a2a0*/  ISETP.GT.AND P6, PT, R6, R0, PT ;  /* 0x000000000600720c */ /* 0x000fda0003fc4270 */
[----:B------:R-:W-:Y:S05]  /*1a2b0*/  @!P6 BRA `(.L_x_839) ;  /* 0xfffffffc005ce947 */ /* 0x000fea000383ffff */
.L_x_836:
[----:B------:R-:W-:Y:S01]  /*1a2c0*/  IMAD.IADD R6, R6, 0x1, -R5 ;  /* 0x0000000106067824 */ /* 0x000fe200078e0a05 */
[----:B------:R-:W-:-:S03]  /*1a2d0*/  UMOV UR4, 0xffffffff ;  /* 0xffffffff00047882 */ /* 0x000fc60000000000 */
[----:B------:R-:W-:-:S05]  /*1a2e0*/  IMAD R5, R3, R2, R6 ;  /* 0x0000000203057224 */ /* 0x000fca00078e0206 */
[----:B------:R-:W-:Y:S01]  /*1a2f0*/  ISETP.GT.AND P6, PT, R5, R0, PT ;  /* 0x000000000500720c */ /* 0x000fe20003fc4270 */
[----:B------:R-:W-:-:S12]  /*1a300*/  BRA.DIV UR4, `(.L_x_840) ;  /* 0x0000003e04e87947 */ /* 0x000fd8000b800000 */
[----:B------:R-:W-:-:S04]  /*1a310*/  VOTE.ANY R8, PT, !P6 ;  /* 0x0000000000087806 */ /* 0x000fc800070e0100 */
[----:B------:R-:W1:Y:S02]  /*1a320*/  POPC R5, R8 ;  /* 0x0000000800057309 */ /* 0x000e640000000000 */
[----:B-1----:R1:W2:Y:S04]  /*1a330*/  SHFL.IDX PT, R7, R7, R5, 0x1f ;  /* 0x00001f0507077589 */ /* 0x0022a800000e0000 */
[----:B------:R1:W3:Y:S02]  /*1a340*/  SHFL.IDX PT, R4, R4, R5, 0x1f ;  /* 0x00001f0504047589 */ /* 0x0002e400000e0000 */
.L_x_976:
[----:B------:R-:W-:-:S13]  /*1a350*/  ISETP.NE.AND P0, PT, R8, RZ, PT ;  /* 0x000000ff0800720c */ /* 0x000fda0003f05270 */
[----:B------:R-:W-:Y:S05]  /*1a360*/  @!P0 BRA `(.L_x_841) ;  /* 0x0000000000108947 */ /* 0x000fea0003800000 */
[----:B------:R-:W-:Y:S01]  /*1a370*/  UMOV UR4, 0xffffffff ;  /* 0xffffffff00047882 */ /* 0x000fe20000000000 */
[----:B------:R-:W-:Y:S02]  /*1a380*/  VIADD R12, R5, 0xffffffff ;  /* 0xffffffff050c7836 */ /* 0x000fe40000000000 */
[----:B------:R-:W-:Y:S05]  /*1a390*/  BRA.DIV UR4, `(.L_x_842) ;  /* 0x0000004204207947 */ /* 0x000fea000b800000 */
[----:B------:R4:W0:Y:S02]  /*1a3a0*/  SHFL.IDX PT, R24, R3, R12, 0x1f ;  /* 0x00001f0c03187589 */ /* 0x00082400000e0000 */
.L_x_841:
[----:B--2---:R-:W-:Y:S01]  /*1a3b0*/  IABS R8, R7 ;  /* 0x0000000700087213 */ /* 0x004fe20000000000 */
[----:B0-----:R-:W-:Y:S01]  /*1a3c0*/  IMAD R24, R24, R2, R6 ;  /* 0x0000000218187224 */ /* 0x001fe200078e0206 */
[----:B---3--:R-:W-:Y:S01]  /*1a3d0*/  IABS R6, R4 ;  /* 0x0000000400067213 */ /* 0x008fe20000000000 */
[----:B------:R-:W-:Y:S01]  /*1a3e0*/  IMAD.MOV.U32 R2, RZ, RZ, RZ ;  /* 0x000000ffff027224 */ /* 0x000fe200078e00ff */
[----:B------:R-:W0:Y:S01]  /*1a3f0*/  I2F.RP R9, R8 ;  /* 0x0000000800097306 */ /* 0x000e220000209400 */
[----:B------:R-:W-:Y:S02]  /*1a400*/  IMAD.IADD R0, R0, 0x1, -R24 ;  /* 0x0000000100007824 */ /* 0x000fe400078e0a18 */
[----:B------:R-:W-:-:S05]  /*1a410*/  IMAD.IADD R27, R5, 0x1, R27 ;  /* 0x00000001051b7824 */ /* 0x000fca00078e021b */
[----:B------:R-:W2:Y:S08]  /*1a420*/  I2F.RP R10, R6 ;  /* 0x00000006000a7306 */ /* 0x000eb00000209400 */
[----:B0-----:R-:W4:Y:S08]  /*1a430*/  MUFU.RCP R9, R9 ;  /* 0x0000000900097308 */ /* 0x001f300000001000 */
[----:B--2---:R-:W-:Y:S01]  /*1a440*/  MUFU.RCP R10, R10 ;  /* 0x0000000a000a7308 */ /* 0x004fe20000001000 */
[----:B----4-:R-:W-:-:S07]  /*1a450*/  VIADD R3, R9, 0xffffffe ;  /* 0x0ffffffe09037836 */ /* 0x010fce0000000000 */
        /* <DEDUP_REMOVED lines=8> */
[----:B------:R-:W-:Y:S02]  /*1a4e0*/  IMAD R11, R9, R12, R11 ;  /* 0x0000000c090b7224 */ /* 0x000fe400078e020b */
[----:B------:R-:W-:Y:S02]  /*1a4f0*/  VIADD R12, R10, 0xffffffe ;  /* 0x0ffffffe0a0c7836 */ /* 0x000fe40000000000 */
[----:B------:R-:W-:Y:S01]  /*1a500*/  IMAD.MOV.U32 R2, RZ, RZ, RZ ;  /* 0x000000ffff027224 */ /* 0x000fe200078e00ff */
[----:B------:R-:W-:Y:S01]  /*1a510*/  ISETP.GT.U32.AND P1, PT, R8, R11, PT ;  /* 0x0000000b0800720c */ /* 0x000fe20003f24070 */
[----:B------:R-:W0:-:S12]  /*1a520*/  F2I.FTZ.U32.TRUNC.NTZ R3, R12 ;  /* 0x0000000c00037305 */ /* 0x000e18000021f000 */
[----:B------:R-:W-:Y:S02]  /*1a530*/  @!P1 IMAD.IADD R11, R11, 0x1, -R8 ;  /* 0x000000010b0b9824 */ /* 0x000fe400078e0a08 */
[----:B------:R-:W-:Y:S01]  /*1a540*/  @!P1 VIADD R9, R9, 0x1 ;  /* 0x0000000109099836 */ /* 0x000fe20000000000 */
[----:B------:R-:W-:Y:S02]  /*1a550*/  ISETP.NE.AND P1, PT, R7, RZ, PT ;  /* 0x000000ff0700720c */ /* 0x000fe40003f25270 */
[----:B------:R-:W-:Y:S01]  /*1a560*/  ISETP.GE.U32.AND P0, PT, R11, R8, PT ;  /* 0x000000080b00720c */ /* 0x000fe20003f06070 */
[----:B0-----:R-:W-:Y:S01]  /*1a570*/  IMAD.MOV R11, RZ, RZ, -R3 ;  /* 0x000000ffff0b7224 */ /* 0x001fe200078e0a03 */
[----:B------:R-:W-:-:S03]  /*1a580*/  IABS R8, R4 ;  /* 0x0000000400087213 */ /* 0x000fc60000000000 */
[----:B------:R-:W-:Y:S02]  /*1a590*/  IMAD R11, R11, R6, RZ ;  /* 0x000000060b0b7224 */ /* 0x000fe400078e02ff */
[----:B------:R-:W-:Y:S02]  /*1a5a0*/  IMAD.MOV R8, RZ, RZ, -R8 ;  /* 0x000000ffff087224 */ /* 0x000fe400078e0a08 */
[----:B------:R-:W-:Y:S01]  /*1a5b0*/  IMAD.HI.U32 R2, R3, R11, R2 ;  /* 0x0000000b03027227 */ /* 0x000fe200078e0002 */
[----:B------:R-:W-:-:S03]  /*1a5c0*/  LOP3.LUT R3, R0, R7, RZ, 0x3c, !PT ;  /* 0x0000000700037212 */ /* 0x000fc600078e3cff */
[----:B------:R-:W-:Y:S01]  /*1a5d0*/  @P0 VIADD R9, R9, 0x1 ;  /* 0x0000000109090836 */ /* 0x000fe20000000000 */
[----:B------:R-:W-:-:S13]  /*1a5e0*/  ISETP.GE.AND P2, PT, R3, RZ, PT ;  /* 0x000000ff0300720c */ /* 0x000fda0003f46270 */
        /* <DEDUP_REMOVED lines=17> */
[--C-:B------:R-:W-:Y:S02]  /*1a700*/  IMAD.MOV R3, RZ, RZ, -R2.reuse ;  /* 0x000000ffff037224 */ /* 0x100fe400078e0a02 */
[C---:B------:R-:W-:Y:S02]  /*1a710*/  IMAD R2, R4.reuse, 0x1000000, R2 ;  /* 0x0100000004027824 */ /* 0x040fe400078e0202 */
[----:B------:R-:W-:-:S04]  /*1a720*/  IMAD R9, R4, R3, R9 ;  /* 0x0000000304097224 */ /* 0x000fc800078e0209 */
[----:B------:R-:W-:Y:S01]  /*1a730*/  IMAD R26, R9, 0x10000, R2 ;  /* 0x00010000091a7824 */ /* 0x000fe200078e0202 */
[----:B------:R-:W-:Y:S06]  /*1a740*/  BRA `(.L_x_843) ;  /* 0x00000000001c7947 */ /* 0x000fec0003800000 */
.L_x_837:
[----:B------:R-:W-:Y:S01]  /*1a750*/  UMOV UR4, URZ ;  /* 0x0000003f00047c82 */ /* 0x000fe20008000000 */
[----:B------:R-:W-:Y:S01]  /*1a760*/  UMOV UR5, URZ ;  /* 0x0000003f00057c82 */ /* 0x000fe20008000000 */
[----:B------:R-:W-:Y:S01]  /*1a770*/  ULDC UR6, c[0x0][0xc3c] ;  /* 0x00030f0000067ab9 */ /* 0x000fe20000000800 */
[----:B------:R-:W-:Y:S02]  /*1a780*/  IMAD.MOV.U32 R24, RZ, RZ, R0 ;  /* 0x000000ffff187224 */ /* 0x000fe400078e0000 */
[----:B------:R-:W-:Y:S02]  /*1a790*/  IMAD.U32 R25, RZ, RZ, UR4 ;  /* 0x00000004ff197e24 */ /* 0x000fe4000f8e00ff */
[----:B------:R-:W-:Y:S02]  /*1a7a0*/  IMAD.U32 R26, RZ, RZ, UR5 ;  /* 0x00000005ff1a7e24 */ /* 0x000fe4000f8e00ff */
[----:B------:R-:W-:-:S07]  /*1a7b0*/  IMAD.U32 R27, RZ, RZ, UR6 ;  /* 0x00000006ff1b7e24 */ /* 0x000fce000f8e00ff */
.L_x_843:
[----:B------:R-:W2:Y:S01]  /*1a7c0*/  S2R R0, SR_TID.X ;  /* 0x0000000000007919 */ /* 0x000ea20000002100 */
[----:B------:R-:W-:Y:S05]  /*1a7d0*/  WARPSYNC.ALL ;  /* 0x0000000000007948 */ /* 0x000fea0003800000 */
[----:B------:R-:W-:Y:S01]  /*1a7e0*/  BAR.SYNC.DEFER_BLOCKING 0x4, 0x180 ;  /* 0x0106000000007b1d */ /* 0x000fe20000010000 */
[----:B--2---:R-:W-:-:S04]  /*1a7f0*/  LOP3.LUT R0, R0, 0x1f, RZ, 0xc0, !PT ;  /* 0x0000001f00007812 */ /* 0x004fc800078ec0ff */
[----:B------:R-:W-:-:S13]  /*1a800*/  ISETP.NE.AND P0, PT, R0, RZ, PT ;  /* 0x000000ff0000720c */ /* 0x000fda0003f05270 */
[----:B0-----:R-:W0:Y:S01]  /*1a810*/  @!P0 S2R R3, SR_CgaCtaId ;  /* 0x0000000000038919 */ /* 0x001e220000008800 */
[----:B------:R-:W-:-:S04]  /*1a820*/  @!P0 MOV R0, 0x400 ;  /* 0x0000040000008802 */ /* 0x000fc80000000f00 */
[----:B0-----:R-:W-:-:S05]  /*1a830*/  @!P0 LEA R17, R3, R0, 0x18 ;  /* 0x0000000003118211 */ /* 0x001fca00078ec0ff */
[----:B------:R0:W-:Y:S01]  /*1a840*/  @!P0 STS.128 [R17+0x28cd0], R24 ;  /* 0x028cd01811008388 */ /* 0x0001e20000000c00 */
[----:B------:R-:W-:Y:S06]  /*1a850*/  BAR.ARV 0x5, 0x180 ;  /* 0x0146000000007b1d */ /* 0x000fec0000002000 */
.L_x_834:
[----:B------:R-:W-:Y:S02]  /*1a860*/  ULDC UR4, c[0x0][0xc3c] ;  /* 0x00030f0000047ab9 */ /* 0x000fe40000000800 */
[----:B----4-:R-:W-:-:S13]  /*1a870*/  ISETP.GE.AND P0, PT, R27, UR4, PT ;  /* 0x000000041b007c0c */ /* 0x010fda000bf06270 */
[----:B------:R-:W-:Y:S05]  /*1a880*/  @!P0 BRA `(.L_x_844) ;  /* 0xffffff9800188947 */ /* 0x000fea000383ffff */
[----:B------:R-:W-:Y:S05]  /*1a890*/  BSYNC B8 ;  /* 0x0000000000087941 */ /* 0x000fea0003800000 */
.L_x_735:
[----:B------:R-:W4:Y:S01]  /*1a8a0*/  LDL.LU R0, [R1+0x20] ;  /* 0x0000200001007983 */ /* 0x000f220000300800 */
[----:B------:R-:W-:Y:S01]  /*1a8b0*/  BSSY B0, `(.L_x_845) ;  /* 0x000000b000007945 */ /* 0x000fe20003800000 */
[----:B-1----:R-:W1:Y:S01]  /*1a8c0*/  S2R R5, SR_CgaCtaId ;  /* 0x0000000000057919 */ /* 0x002e620000008800 */
[----:B----4-:R-:W-:-:S05]  /*1a8d0*/  VIADD R0, R0, 0x1 ;  /* 0x0000000100007836 */ /* 0x010fca0000000000 */
[----:B------:R-:W-:-:S04]  /*1a8e0*/  LEA.HI R2, R0, R0, RZ, 0x1 ;  /* 0x0000000000027211 */ /* 0x000fc800078f08ff */
[----:B------:R-:W-:Y:S02]  /*1a8f0*/  LOP3.LUT R3, R2, 0xfffffffe, RZ, 0xc0, !PT ;  /* 0xfffffffe02037812 */ /* 0x000fe400078ec0ff */
[----:B------:R-:W-:-:S03]  /*1a900*/  MOV R2, 0x400 ;  /* 0x0000040000027802 */ /* 0x000fc60000000f00 */
[----:B------:R-:W-:Y:S01]  /*1a910*/  IMAD.IADD R0, R0, 0x1, -R3 ;  /* 0x0000000100007824 */ /* 0x000fe200078e0a03 */
[----:B-1----:R-:W-:-:S04]  /*1a920*/  LEA R7, R5, R2, 0x18 ;  /* 0x0000000205077211 */ /* 0x002fc800078ec0ff */
[----:B------:R-:W-:-:S04]  /*1a930*/  SHF.L.U32 R0, R0, 0x1f, RZ ;  /* 0x0000001f00007819 */ /* 0x000fc800000006ff */
[----:B------:R-:W1:Y:S02]  /*1a940*/  SYNCS.PHASECHK.TRANS64.TRYWAIT P0, [R7+URZ+0x28c20], R0 ;  /* 0x028c2000070075a7 */ /* 0x000e64000800017f */
[----:B-1----:R-:W-:Y:S05]  /*1a950*/  @!P0 BRA `(.L_x_846) ;  /* 0x0000003800d88947 */ /* 0x002fea0003800000 */
.L_x_979:
[----:B------:R-:W-:Y:S05]  /*1a960*/  BSYNC B0 ;  /* 0x0000000000007941 */ /* 0x000fea0003800000 */
.L_x_845:
[----:B------:R-:W-:-:S03]  /*1a970*/  UMOV UR4, 0xffffffff ;  /* 0xffffffff00047882 */ /* 0x000fc60000000000 */
[----:B------:R-:W-:Y:S05]  /*1a980*/  BRA.DIV UR4, `(.L_x_847) ;  /* 0x0000003a04e07947 */ /* 0x000fea000b800000 */
[----:B-1----:R-:W1:Y:S02]  /*1a990*/  S2R R0, SR_TID.X ;  /* 0x0000000000007919 */ /* 0x002e640000002100 */
[----:B-1----:R-:W-:-:S04]  /*1a9a0*/  SHF.R.U32.HI R0, RZ, 0x5, R0 ;  /* 0x00000005ff007819 */ /* 0x002fc80000011600 */
[----:B------:R-:W-:-:S05]  /*1a9b0*/  LOP3.LUT R0, R0, 0x3, RZ, 0xc0, !PT ;  /* 0x0000000300007812 */ /* 0x000fca00078ec0ff */
[----:B------:R1:W4:Y:S02]  /*1a9c0*/  SHFL.IDX PT, R14, R0, RZ, 0x1f ;  /* 0x00001fff000e7589 */ /* 0x00032400000e0000 */
.L_x_982:
[----:B----4-:R-:W-:-:S13]  /*1a9d0*/  ISETP.NE.AND P0, PT, R14, RZ, PT ;  /* 0x000000ff0e00720c */ /* 0x010fda0003f05270 */
[----:B------:R-:W-:Y:S05]  /*1a9e0*/  @P0 BRA `(.L_x_590) ;  /* 0x0000000000880947 */ /* 0x000fea0003800000 */
[----:B------:R-:W-:-:S03]  /*1a9f0*/  UMOV UR4, 0xffffffff ;  /* 0xffffffff00047882 */ /* 0x000fc60000000000 */
[----:B------:R-:W-:Y:S05]  /*1aa00*/  BRA.DIV UR4, `(.L_x_848) ;  /* 0x0000003a04f47947 */ /* 0x000fea000b800000 */
[----:B------:R-:W-:-:S13]  /*1aa10*/  ELECT P6, URZ, PT ;  /* 0x00000000003f782f */ /* 0x000fda00038c0000 */
.L_x_985:
[----:B------:R-:W-:Y:S05]  /*1aa20*/  @!P6 BRA `(.L_x_590) ;  /* 0x000000000078e947 */ /* 0x000fea0003800000 */
[----:B------:R-:W-:-:S06]  /*1aa30*/  ULOP3.LUT UR4, UR36, 0x2, URZ, 0xfc, !UPT ;  /* 0x0000000224047892 */ /* 0x000fcc000f8efc3f */
[----:B-1----:R-:W-:-:S05]  /*1aa40*/  IMAD.U32 R0, RZ, RZ, UR4 ;  /* 0x00000004ff007e24 */ /* 0x002fca000f8e00ff */
[----:B------:R-:W-:-:S13]  /*1aa50*/  ISETP.NE.AND P0, PT, R0, 0x3, PT ;  /* 0x000000030000780c */ /* 0x000fda0003f05270 */
[----:B------:R-:W-:Y:S05]  /*1aa60*/  @!P0 BRA `(.L_x_849) ;  /* 0x0000000000048947 */ /* 0x000fea0003800000 */
[----:B------:R-:W-:Y:S01]  /*1aa70*/  BPT.TRAP 0x1 ;  /* 0x000000040000795c */ /* 0x000fe20000300000 */
.L_x_849:
[----:B------:R-:W-:Y:S01]  /*1aa80*/  IMAD R5, R22, 0x8, R7 ;  /* 0x0000000816057824 */ /* 0x000fe200078e0207 */
[----:B------:R-:W-:Y:S01]  /*1aa90*/  SHF.L.U32 R0, R28, 0x1f, RZ ;  /* 0x0000001f1c007819 */ /* 0x000fe200000006ff */
[----:B------:R-:W-:-:S03]  /*1aaa0*/  VIADD R22, R22, 0x1 ;  /* 0x0000000116167836 */ /* 0x000fc60000000000 */
[----:B------:R-:W1:Y:S02]  /*1aab0*/  SYNCS.PHASECHK.TRANS64.TRYWAIT P1, [R5+URZ+0x28c40], R0 ;  /* 0x028c4000050075a7 */ /* 0x000e64000802017f */
[----:B------:R-:W-:-:S04]  /*1aac0*/  ISETP.NE.AND P2, PT, R22, 0x2, PT ;  /* 0x000000021600780c */ /* 0x000fc80003f45270 */
[----:B------:R-:W-:Y:S01]  /*1aad0*/  SEL R3, RZ, 0x1, P2 ;  /* 0x00000001ff037807 */ /* 0x000fe20001000000 */
[----:B-1----:R-:W-:Y:S08]  /*1aae0*/  @!P1 BRA `(.L_x_850) ;  /* 0x0000003800dc9947 */ /* 0x002ff00003800000 */
.L_x_986:
[----:B------:R-:W-:Y:S02]  /*1aaf0*/  SEL R22, R22, RZ, P2 ;  /* 0x000000ff16167207 */ /* 0x000fe40001000000 */
[----:B------:R-:W-:Y:S01]  /*1ab00*/  LOP3.LUT R2, R28, R3, RZ, 0x3c, !PT ;  /* 0x000000031c027212 */ /* 0x000fe200078e3cff */
[----:B------:R-:W-:Y:S06]  /*1ab10*/  @!P0 BRA `(.L_x_851) ;  /* 0x0000000000048947 */ /* 0x000fec0003800000 */
[----:B------:R-:W-:Y:S01]  /*1ab20*/  BPT.TRAP 0x1 ;  /* 0x000000040000795c */ /* 0x000fe20000300000 */
.L_x_851:
[----:B------:R-:W-:Y:S01]  /*1ab30*/  IMAD R3, R22, 0x8, R7 ;  /* 0x0000000816037824 */ /* 0x000fe200078e0207 */
[----:B------:R-:W-:-:S04]  /*1ab40*/  SHF.L.U32 R2, R2, 0x1f, RZ ;  /* 0x0000001f02027819 */ /* 0x000fc800000006ff */
[----:B------:R-:W4:Y:S02]  /*1ab50*/  SYNCS.PHASECHK.TRANS64.TRYWAIT P1, [R3+URZ+0x28c40], R2 ;  /* 0x028c4002030075a7 */ /* 0x000f24000802017f */
[----:B----4-:R-:W-:Y:S05]  /*1ab60*/  @!P1 BRA `(.L_x_852) ;  /* 0x0000003800d09947 */ /* 0x010fea0003800000 */
.L_x_987:
[----:B------:R-:W-:Y:S05]  /*1ab70*/  @!P0 BRA `(.L_x_853) ;  /* 0x0000000000048947 */ /* 0x000fea0003800000 */
[----:B------:R-:W-:Y:S01]  /*1ab80*/  BPT.TRAP 0x1 ;  /* 0x000000040000795c */ /* 0x000fe20000300000 */
.L_x_853:
[----:B------:R-:W5:Y:S02]  /*1ab90*/  SYNCS.PHASECHK.TRANS64.TRYWAIT P1, [R5+URZ+0x28c60], R0 ;  /* 0x028c6000050075a7 */ /* 0x000f64000802017f */
[----:B-----5:R-:W-:Y:S05]  /*1aba0*/  @!P1 BRA `(.L_x_854) ;  /* 0x0000003800d49947 */ /* 0x020fea0003800000 */
.L_x_988:
[----:B------:R-:W-:Y:S05]  /*1abb0*/  @!P0 BRA `(.L_x_855) ;  /* 0x0000000000048947 */ /* 0x000fea0003800000 */
[----:B------:R-:W-:Y:S01]  /*1abc0*/  BPT.TRAP 0x1 ;  /* 0x000000040000795c */ /* 0x000fe20000300000 */
.L_x_855:
[----:B------:R0:W0:Y:S02]  /*1abd0*/  SYNCS.PHASECHK.TRANS64.TRYWAIT P0, [R3+URZ+0x28c60], R2 ;  /* 0x028c6002030075a7 */ /* 0x000024000800017f */
[----:B0-----:R-:W-:Y:S05]  /*1abe0*/  @!P0 NANOSLEEP.SYNCS 0x989680 ;  /* 0x009896800000895d */ /* 0x001fea0003900000 */
[----:B------:R-:W0:Y:S02]  /*1abf0*/  @!P0 SYNCS.PHASECHK.TRANS64 P0, [R3+URZ+0x28c60], R2 ;  /* 0x028c6002030085a7 */ /* 0x000e24000800007f */
[----:B0-----:R-:W-:Y:S05]  /*1ac00*/  @!P0 BRA `(.L_x_855) ;  /* 0xfffffffc00f08947 */ /* 0x001fea000383ffff */
.L_x_590:
[----:B------:R-:W-:Y:S05]  /*1ac10*/  BSYNC B9 ;  /* 0x0000000000097941 */ /* 0x000fea0003800000 */
.L_x_587:
[----:B------:R-:W-:Y:S05]  /*1ac20*/  EXIT ;  /* 0x000000000000794d */ /* 0x000fea0003800000 */
.L_x_608:
[----:B0-----:R0:W1:Y:S02]  /*1ac30*/  SYNCS.PHASECHK.TRANS64.TRYWAIT P4, [R58+URZ+0x28c90], R65 ;  /* 0x028c90413a0075a7 */ /* 0x001064000808017f */
[----:B-1----:R-:W-:Y:S05]  /*1ac40*/  @!P4 NANOSLEEP.SYNCS 0x989680 ;  /* 0x009896800000c95d */ /* 0x002fea0003900000 */
[----:B------:R-:W1:Y:S02]  /*1ac50*/  @!P4 SYNCS.PHASECHK.TRANS64 P4, [R58+URZ+0x28c90], R65 ;  /* 0x028c90413a00c5a7 */ /* 0x000e64000808007f */
[----:B-1----:R-:W-:Y:S05]  /*1ac60*/  @!P4 BRA `(.L_x_608) ;  /* 0xfffffffc00f0c947 */ /* 0x002fea000383ffff */
[----:B------:R-:W-:Y:S05]  /*1ac70*/  BRA `(.L_x_856) ;  /* 0xfffffe8400087947 */ /* 0x000fea000383ffff */
.L_x_609:
[----:B------:R-:W-:Y:S01]  /*1ac80*/  BSSY B1, `(.L_x_857) ;  /* 0x0000007000017945 */ /* 0x000fe20003800000 */
[----:B------:R-:W-:Y:S02]  /*1ac90*/  IMAD.MOV.U32 R12, RZ, RZ, RZ ;  /* 0x000000ffff0c7224 */ /* 0x000fe400078e00ff */
[----:B------:R-:W-:Y:S02]  /*1aca0*/  IMAD.MOV.U32 R11, RZ, RZ, 0x1c1f ;  /* 0x00001c1fff0b7424 */ /* 0x000fe400078e00ff */
[----:B------:R-:W-:-:S07]  /*1acb0*/  IMAD.MOV.U32 R15, RZ, RZ, -0x1 ;  /* 0xffffffffff0f7424 */ /* 0x000fce00078e00ff */
[----:B0-----:R-:W-:Y:S05]  /*1acc0*/  WARPSYNC.COLLECTIVE R15, `(.L_x_858) ;  /* 0x000000000f087348 */ /* 0x001fea0003c00000 */
[----:B------:R1:W2:Y:S02]  /*1acd0*/  SHFL.IDX P6, R14, R13, R12, R11 ;  /* 0x0000000c0d0e7389 */ /* 0x0002a400000c000b */
[----:B012---:R-:W-:Y:S01]  /*1ace0*/  ENDCOLLECTIVE ;  /* 0x000000000000791b */ /* 0x007fe20003800000 */
.L_x_858:
[----:B------:R-:W-:Y:S05]  /*1acf0*/  BSYNC B1 ;  /* 0x0000000000017941 */ /* 0x000fea0003800000 */
.L_x_857:
[----:B------:R-:W-:Y:S02]  /*1ad00*/  IMAD.MOV.U32 R13, RZ, RZ, R67 ;  /* 0x000000ffff0d7224 */ /* 0x000fe400078e0043 */
[----:B------:R-:W-:Y:S02]  /*1ad10*/  IMAD.MOV.U32 R12, RZ, RZ, RZ ;  /* 0x000000ffff0c7224 */ /* 0x000fe400078e00ff */
[----:B------:R-:W-:Y:S02]  /*1ad20*/  IMAD.MOV.U32 R11, RZ, RZ, 0x1c1f ;  /* 0x00001c1fff0b7424 */ /* 0x000fe400078e00ff */
[----:B------:R-:W-:Y:S02]  /*1ad30*/  IMAD.MOV.U32 R15, RZ, RZ, -0x1 ;  /* 0xffffffffff0f7424 */ /* 0x000fe400078e00ff */
[----:B------:R-:W-:-:S07]  /*1ad40*/  IMAD.MOV.U32 R69, RZ, RZ, R14 ;  /* 0x000000ffff457224 */ /* 0x000fce00078e000e */
[----:B------:R-:W-:Y:S05]  /*1ad50*/  WARPSYNC.COLLECTIVE R15, `(.L_x_859) ;  /* 0x000000000f087348 */ /* 0x000fea0003c00000 */
[----:B------:R0:W1:Y:S02]  /*1ad60*/  SHFL.IDX P6, R14, R13, R12, R11 ;  /* 0x0000000c0d0e7389 */ /* 0x00006400000c000b */
[----:B01----:R-:W-:Y:S01]  /*1ad70*/  ENDCOLLECTIVE ;  /* 0x000000000000791b */ /* 0x003fe20003800000 */
.L_x_859:
[----:B------:R-:W-:Y:S05]  /*1ad80*/  BRA `(.L_x_860) ;  /* 0xfffffe8000d87947 */ /* 0x000fea000383ffff */
.L_x_619:
[----:B0-----:R0:W1:Y:S02]  /*1ad90*/  SYNCS.PHASECHK.TRANS64.TRYWAIT P4, [R58+URZ+0x28c90], R65 ;  /* 0x028c90413a0075a7 */ /* 0x001064000808017f */
[----:B-1----:R-:W-:Y:S05]  /*1ada0*/  @!P4 NANOSLEEP.SYNCS 0x989680 ;  /* 0x009896800000c95d */ /* 0x002fea0003900000 */
[----:B------:R-:W1:Y:S02]  /*1adb0*/  @!P4 SYNCS.PHASECHK.TRANS64 P4, [R58+URZ+0x28c90], R65 ;  /* 0x028c90413a00c5a7 */ /* 0x000e64000808007f */
[----:B-1----:R-:W-:Y:S05]  /*1adc0*/  @!P4 BRA `(.L_x_619) ;  /* 0xfffffffc00f0c947 */ /* 0x002fea000383ffff */
[----:B------:R-:W-:Y:S05]  /*1add0*/  BRA `(.L_x_861) ;  /* 0xfffffe8c005c7947 */ /* 0x000fea000383ffff */
.L_x_620:
[----:B------:R-:W-:Y:S01]  /*1ade0*/  BSSY B1, `(.L_x_862) ;  /* 0x0000007000017945 */ /* 0x000fe20003800000 */
[----:B------:R-:W-:Y:S02]  /*1adf0*/  IMAD.MOV.U32 R12, RZ, RZ, RZ ;  /* 0x000000ffff0c7224 */ /* 0x000fe400078e00ff */
[----:B------:R-:W-:Y:S02]  /*1ae00*/  IMAD.MOV.U32 R11, RZ, RZ, 0x1c1f ;  /* 0x00001c1fff0b7424 */ /* 0x000fe400078e00ff */
[----:B------:R-:W-:-:S07]  /*1ae10*/  IMAD.MOV.U32 R15, RZ, RZ, -0x1 ;  /* 0xffffffffff0f7424 */ /* 0x000fce00078e00ff */
[----:B0-----:R-:W-:Y:S05]  /*1ae20*/  WARPSYNC.COLLECTIVE R15, `(.L_x_863) ;  /* 0x000000000f087348 */ /* 0x001fea0003c00000 */
[----:B------:R1:W2:Y:S02]  /*1ae30*/  SHFL.IDX P6, R14, R13, R12, R11 ;  /* 0x0000000c0d0e7389 */ /* 0x0002a400000c000b */
[----:B012---:R-:W-:Y:S01]  /*1ae40*/  ENDCOLLECTIVE ;  /* 0x000000000000791b */ /* 0x007fe20003800000 */
.L_x_863:
[----:B------:R-:W-:Y:S05]  /*1ae50*/  BSYNC B1 ;  /* 0x0000000000017941 */ /* 0x000fea0003800000 */
.L_x_862:
        /* <DEDUP_REMOVED lines=8> */
.L_x_864:
[----:B------:R-:W-:Y:S01]  /*1aee0*/  IMAD.MOV.U32 R67, RZ, RZ, R14 ;  /* 0x000000ffff437224 */ /* 0x000fe200078e000e */
[----:B------:R-:W-:Y:S06]  /*1aef0*/  BRA `(.L_x_865) ;  /* 0xfffffe8c00287947 */ /* 0x000fec000383ffff */
.L_x_625:
[----:B-1----:R1:W2:Y:S02]  /*1af00*/  SYNCS.PHASECHK.TRANS64.TRYWAIT P2, [R58+URZ+0x28c90], R65 ;  /* 0x028c90413a0075a7 */ /* 0x0022a4000804017f */
[----:B--2---:R-:W-:Y:S05]  /*1af10*/  @!P2 NANOSLEEP.SYNCS 0x989680 ;  /* 0x009896800000a95d */ /* 0x004fea0003900000 */
[----:B------:R-:W2:Y:S02]  /*1af20*/  @!P2 SYNCS.PHASECHK.TRANS64 P2, [R58+URZ+0x28c90], R65 ;  /* 0x028c90413a00a5a7 */ /* 0x000ea4000804007f */
[----:B--2---:R-:W-:Y:S05]  /*1af30*/  @!P2 BRA `(.L_x_625) ;  /* 0xfffffffc00f0a947 */ /* 0x004fea000383ffff */
[----:B------:R-:W-:Y:S05]  /*1af40*/  BRA `(.L_x_866) ;  /* 0xfffffe9400387947 */ /* 0x000fea000383ffff */
.L_x_626:
[----:B------:R-:W-:Y:S01]  /*1af50*/  BSSY B1, `(.L_x_867) ;  /* 0x0000007000017945 */ /* 0x000fe20003800000 */
[----:B------:R-:W-:Y:S02]  /*1af60*/  IMAD.MOV.U32 R12, RZ, RZ, RZ ;  /* 0x000000ffff0c7224 */ /* 0x000fe400078e00ff */
[----:B------:R-:W-:Y:S02]  /*1af70*/  IMAD.MOV.U32 R11, RZ, RZ, 0x1c1f ;  /* 0x00001c1fff0b7424 */ /* 0x000fe400078e00ff */
[----:B------:R-:W-:-:S07]  /*1af80*/  IMAD.MOV.U32 R15, RZ, RZ, -0x1 ;  /* 0xffffffffff0f7424 */ /* 0x000fce00078e00ff */
[----:B-1----:R-:W-:Y:S05]  /*1af90*/  WARPSYNC.COLLECTIVE R15, `(.L_x_868) ;  /* 0x000000000f087348 */ /* 0x002fea0003c00000 */
[----:B------:R0:W2:Y:S02]  /*1afa0*/  SHFL.IDX P6, R14, R13, R12, R11 ;  /* 0x0000000c0d0e7389 */ /* 0x0000a400000c000b */
[----:B012---:R-:W-:Y:S01]  /*1afb0*/  ENDCOLLECTIVE ;  /* 0x000000000000791b */ /* 0x007fe20003800000 */
.L_x_868:
[----:B------:R-:W-:Y:S05]  /*1afc0*/  BSYNC B1 ;  /* 0x0000000000017941 */ /* 0x000fea0003800000 */
.L_x_867:
        /* <DEDUP_REMOVED lines=8> */
.L_x_869:
[----:B------:R-:W-:Y:S05]  /*1b050*/  BRA `(.L_x_870) ;  /* 0xfffffe9400587947 */ /* 0x000fea000383ffff */
.L_x_630:
[----:B-1----:R1:W2:Y:S02]  /*1b060*/  SYNCS.PHASECHK.TRANS64.TRYWAIT P3, [R58+URZ+0x28cb0], R65 ;  /* 0x028cb0413a0075a7 */ /* 0x0022a4000806017f */
[----:B--2---:R-:W-:Y:S05]  /*1b070*/  @!P3 NANOSLEEP.SYNCS 0x989680 ;  /* 0x009896800000b95d */ /* 0x004fea0003900000 */
[----:B------:R-:W2:Y:S02]  /*1b080*/  @!P3 SYNCS.PHASECHK.TRANS64 P3, [R58+URZ+0x28cb0], R65 ;  /* 0x028cb0413a00b5a7 */ /* 0x000ea4000806007f */
[----:B--2---:R-:W-:Y:S05]  /*1b090*/  @!P3 BRA `(.L_x_630) ;  /* 0xfffffffc00f0b947 */ /* 0x004fea000383ffff */
[----:B------:R-:W-:Y:S05]  /*1b0a0*/  BRA `(.L_x_871) ;  /* 0xfffffe9400e47947 */ /* 0x000fea000383ffff */
.L_x_643:
[----:B0-----:R0:W1:Y:S02]  /*1b0b0*/  SYNCS.PHASECHK.TRANS64.TRYWAIT P1, [R10+URZ+0x28c50], R7 ;  /* 0x028c50070a0075a7 */ /* 0x001064000802017f */
[----:B-1----:R-:W-:Y:S05]  /*1b0c0*/  @!P1 NANOSLEEP.SYNCS 0x989680 ;  /* 0x009896800000995d */ /* 0x002fea0003900000 */
[----:B------:R-:W1:Y:S02]  /*1b0d0*/  @!P1 SYNCS.PHASECHK.TRANS64 P1, [R10+URZ+0x28c50], R7 ;  /* 0x028c50070a0095a7 */ /* 0x000e64000802007f */
[----:B-1----:R-:W-:Y:S05]  /*1b0e0*/  @!P1 BRA `(.L_x_643) ;  /* 0xfffffffc00f09947 */ /* 0x002fea000383ffff */
[----:B------:R-:W-:Y:S05]  /*1b0f0*/  BRA `(.L_x_872) ;  /* 0xfffffea8004c7947 */ /* 0x000fea000383ffff */
.L_x_651:
[----:B-1----:R1:W2:Y:S02]  /*1b100*/  SYNCS.PHASECHK.TRANS64.TRYWAIT P1, [R10+URZ+0x28c50], R11 ;  /* 0x028c500b0a0075a7 */ /* 0x0022a4000802017f */
[----:B--2---:R-:W-:Y:S05]  /*1b110*/  @!P1 NANOSLEEP.SYNCS 0x989680 ;  /* 0x009896800000995d */ /* 0x004fea0003900000 */
[----:B------:R-:W2:Y:S02]  /*1b120*/  @!P1 SYNCS.PHASECHK.TRANS64 P1, [R10+URZ+0x28c50], R11 ;  /* 0x028c500b0a0095a7 */ /* 0x000ea4000802007f */
[----:B--2---:R-:W-:Y:S05]  /*1b130*/  @!P1 BRA `(.L_x_651) ;  /* 0xfffffffc00f09947 */ /* 0x004fea000383ffff */
[----:B------:R-:W-:Y:S05]  /*1b140*/  BRA `(.L_x_650) ;  /* 0xfffffeb4006c7947 */ /* 0x000fea000383ffff */
.L_x_667:
        /* <DEDUP_REMOVED lines=8> */
.L_x_874:
[----:B------:R-:W-:Y:S05]  /*1b1d0*/  BSYNC B1 ;  /* 0x0000000000017941 */ /* 0x000fea0003800000 */
.L_x_873:
        /* <DEDUP_REMOVED lines=8> */
.L_x_875:
[----:B------:R-:W-:Y:S02]  /*1b260*/  IMAD.MOV.U32 R13, RZ, RZ, R24 ;  /* 0x000000ffff0d7224 */ /* 0x000fe400078e0018 */
[----:B------:R-:W-:-:S07]  /*1b270*/  IMAD.MOV.U32 R3, RZ, RZ, R14 ;  /* 0x000000ffff037224 */ /* 0x000fce00078e000e */
[----:B------:R-:W-:Y:S05]  /*1b280*/  WARPSYNC.COLLECTIVE R15, `(.L_x_876) ;  /* 0x000000000f087348 */ /* 0x000fea0003c00000 */
[----:B------:R0:W1:Y:S02]  /*1b290*/  SHFL.IDX P6, R14, R13, R12, R11 ;  /* 0x0000000c0d0e7389 */ /* 0x00006400000c000b */
[----:B01----:R-:W-:Y:S01]  /*1b2a0*/  ENDCOLLECTIVE ;  /* 0x000000000000791b */ /* 0x003fe20003800000 */
.L_x_876:
[----:B------:R-:W-:Y:S02]  /*1b2b0*/  IMAD.MOV.U32 R13, RZ, RZ, R27 ;  /* 0x000000ffff0d7224 */ /* 0x000fe400078e001b */
[----:B------:R-:W-:-:S07]  /*1b2c0*/  IMAD.MOV.U32 R24, RZ, RZ, R14 ;  /* 0x000000ffff187224 */ /* 0x000fce00078e000e */
[----:B------:R-:W-:Y:S05]  /*1b2d0*/  WARPSYNC.COLLECTIVE R15, `(.L_x_877) ;  /* 0x000000000f087348 */ /* 0x000fea0003c00000 */
[----:B------:R0:W1:Y:S02]  /*1b2e0*/  SHFL.IDX P6, R14, R13, R12, R11 ;  /* 0x0000000c0d0e7389 */ /* 0x00006400000c000b */
[----:B01----:R-:W-:Y:S01]  /*1b2f0*/  ENDCOLLECTIVE ;  /* 0x000000000000791b */ /* 0x003fe20003800000 */
.L_x_877:
[----:B------:R-:W-:Y:S01]  /*1b300*/  IMAD.MOV.U32 R21, RZ, RZ, R14 ;  /* 0x000000ffff157224 */ /* 0x000fe200078e000e */
[----:B------:R-:W-:Y:S06]  /*1b310*/  BRA `(.L_x_878) ;  /* 0xfffffecc00287947 */ /* 0x000fec000383ffff */
.L_x_671:
[----:B0-----:R0:W1:Y:S02]  /*1b320*/  SYNCS.PHASECHK.TRANS64.TRYWAIT P0, [R2+URZ+0x28c00], R25 ;  /* 0x028c0019020075a7 */ /* 0x001064000800017f */
[----:B-1----:R-:W-:Y:S05]  /*1b330*/  @!P0 NANOSLEEP.SYNCS 0x989680 ;  /* 0x009896800000895d */ /* 0x002fea0003900000 */
[----:B------:R-:W1:Y:S02]  /*1b340*/  @!P0 SYNCS.PHASECHK.TRANS64 P0, [R2+URZ+0x28c00], R25 ;  /* 0x028c0019020085a7 */ /* 0x000e64000800007f */
[----:B-1----:R-:W-:Y:S05]  /*1b350*/  @!P0 BRA `(.L_x_671) ;  /* 0xfffffffc00f08947 */ /* 0x002fea000383ffff */
[----:B------:R-:W-:Y:S05]  /*1b360*/  BRA `(.L_x_879) ;  /* 0xfffffed000447947 */ /* 0x000fea000383ffff */
.L_x_679:
        /* <DEDUP_REMOVED lines=8> */
.L_x_881:
[----:B------:R-:W-:Y:S05]  /*1b3f0*/  BSYNC B1 ;  /* 0x0000000000017941 */ /* 0x000fea0003800000 */
.L_x_880:
        /* <DEDUP_REMOVED lines=8> */
.L_x_882:
[----:B------:R-:W-:Y:S02]  /*1b480*/  IMAD.MOV.U32 R13, RZ, RZ, R24 ;  /* 0x000000ffff0d7224 */ /* 0x000fe400078e0018 */
[----:B------:R-:W-:-:S07]  /*1b490*/  IMAD.MOV.U32 R3, RZ, RZ, R14 ;  /* 0x000000ffff037224 */ /* 0x000fce00078e000e */
[----:B------:R-:W-:Y:S05]  /*1b4a0*/  WARPSYNC.COLLECTIVE R15, `(.L_x_883) ;  /* 0x000000000f087348 */ /* 0x000fea0003c00000 */
[----:B------:R0:W1:Y:S02]  /*1b4b0*/  SHFL.IDX P6, R14, R13, R12, R11 ;  /* 0x0000000c0d0e7389 */ /* 0x00006400000c000b */
[----:B01----:R-:W-:Y:S01]  /*1b4c0*/  ENDCOLLECTIVE ;  /* 0x000000000000791b */ /* 0x003fe20003800000 */
.L_x_883:
[----:B------:R-:W-:Y:S02]  /*1b4d0*/  IMAD.MOV.U32 R13, RZ, RZ, R27 ;  /* 0x000000ffff0d7224 */ /* 0x000fe400078e001b */
[----:B------:R-:W-:-:S07]  /*1b4e0*/  IMAD.MOV.U32 R20, RZ, RZ, R14 ;  /* 0x000000ffff147224 */ /* 0x000fce00078e000e */
[----:B------:R-:W-:Y:S05]  /*1b4f0*/  WARPSYNC.COLLECTIVE R15, `(.L_x_884) ;  /* 0x000000000f087348 */ /* 0x000fea0003c00000 */
[----:B------:R0:W1:Y:S02]  /*1b500*/  SHFL.IDX P6, R14, R13, R12, R11 ;  /* 0x0000000c0d0e7389 */ /* 0x00006400000c000b */
[----:B01----:R-:W-:Y:S01]  /*1b510*/  ENDCOLLECTIVE ;  /* 0x000000000000791b */ /* 0x003fe20003800000 */
.L_x_884:
[----:B------:R-:W-:Y:S05]  /*1b520*/  BRA `(.L_x_885) ;  /* 0xfffffed800b47947 */ /* 0x000fea000383ffff */
.L_x_683:
[----:B0-----:R0:W1:Y:S02]  /*1b530*/  SYNCS.PHASECHK.TRANS64.TRYWAIT P1, [R2+URZ+0x28c00], R27 ;  /* 0x028c001b020075a7 */ /* 0x001064000802017f */
[----:B-1----:R-:W-:Y:S05]  /*1b540*/  @!P1 NANOSLEEP.SYNCS 0x989680 ;  /* 0x009896800000995d */ /* 0x002fea0003900000 */
[----:B------:R-:W1:Y:S02]  /*1b550*/  @!P1 SYNCS.PHASECHK.TRANS64 P1, [R2+URZ+0x28c00], R27 ;  /* 0x028c001b020095a7 */ /* 0x000e64000802007f */
[----:B-1----:R-:W-:Y:S05]  /*1b560*/  @!P1 BRA `(.L_x_683) ;  /* 0xfffffffc00f09947 */ /* 0x002fea000383ffff */
[----:B------:R-:W-:Y:S05]  /*1b570*/  BRA `(.L_x_886) ;  /* 0xfffffedc00947947 */ /* 0x000fea000383ffff */
.L_x_689:
[----:B0-----:R0:W1:Y:S02]  /*1b580*/  SYNCS.PHASECHK.TRANS64.TRYWAIT P1, [R12+URZ+0x28c30], R13 ;  /* 0x028c300d0c0075a7 */ /* 0x001064000802017f */
[----:B-1----:R-:W-:Y:S05]  /*1b590*/  @!P1 NANOSLEEP.SYNCS 0x989680 ;  /* 0x009896800000995d */ /* 0x002fea0003900000 */
[----:B------:R-:W1:Y:S02]  /*1b5a0*/  @!P1 SYNCS.PHASECHK.TRANS64 P1, [R12+URZ+0x28c30], R13 ;  /* 0x028c300d0c0095a7 */ /* 0x000e64000802007f */
[----:B-1----:R-:W-:Y:S05]  /*1b5b0*/  @!P1 BRA `(.L_x_689) ;  /* 0xfffffffc00f09947 */ /* 0x002fea000383ffff */
[----:B------:R-:W-:Y:S05]  /*1b5c0*/  BRA `(.L_x_688) ;  /* 0xfffffee800c87947 */ /* 0x000fea000383ffff */
.L_x_695:
[----:B--2---:R2:W3:Y:S02]  /*1b5d0*/  SYNCS.PHASECHK.TRANS64.TRYWAIT P1, [R12+URZ+0x28c50], R13 ;  /* 0x028c500d0c0075a7 */ /* 0x0044e4000802017f */
[----:B---3--:R-:W-:Y:S05]  /*1b5e0*/  @!P1 NANOSLEEP.SYNCS 0x989680 ;  /* 0x009896800000995d */ /* 0x008fea0003900000 */
[----:B------:R-:W3:Y:S02]  /*1b5f0*/  @!P1 SYNCS.PHASECHK.TRANS64 P1, [R12+URZ+0x28c50], R13 ;  /* 0x028c500d0c0095a7 */ /* 0x000ee4000802007f */
[----:B---3--:R-:W-:Y:S05]  /*1b600*/  @!P1 BRA `(.L_x_695) ;  /* 0xfffffffc00f09947 */ /* 0x008fea000383ffff */
[----:B------:R-:W-:Y:S05]  /*1b610*/  BRA `(.L_x_694) ;  /* 0xffffff0000087947 */ /* 0x000fea000383ffff */
.L_x_703:
[----:B0-----:R0:W2:Y:S02]  /*1b620*/  SYNCS.PHASECHK.TRANS64.TRYWAIT P2, [R14+URZ+0x28c30], R12 ;  /* 0x028c300c0e0075a7 */ /* 0x0010a4000804017f */
[----:B--2---:R-:W-:Y:S05]  /*1b630*/  @!P2 NANOSLEEP.SYNCS 0x989680 ;  /* 0x009896800000a95d */ /* 0x004fea0003900000 */
[----:B------:R-:W2:Y:S02]  /*1b640*/  @!P2 SYNCS.PHASECHK.TRANS64 P2, [R14+URZ+0x28c30], R12 ;  /* 0x028c300c0e00a5a7 */ /* 0x000ea4000804007f */
[----:B--2---:R-:W-:Y:S05]  /*1b650*/  @!P2 BRA `(.L_x_703) ;  /* 0xfffffffc00f0a947 */ /* 0x004fea000383ffff */
[----:B------:R-:W-:Y:S05]  /*1b660*/  BRA `(.L_x_702) ;  /* 0xffffff0400207947 */ /* 0x000fea000383ffff */
.L_x_709:
[----:B-1----:R1:W3:Y:S02]  /*1b670*/  SYNCS.PHASECHK.TRANS64.TRYWAIT P2, [R14+URZ+0x28c50], R12 ;  /* 0x028c500c0e0075a7 */ /* 0x0022e4000804017f */
[----:B---3--:R-:W-:Y:S05]  /*1b680*/  @!P2 NANOSLEEP.SYNCS 0x989680 ;  /* 0x009896800000a95d */ /* 0x008fea0003900000 */
[----:B------:R-:W3:Y:S02]  /*1b690*/  @!P2 SYNCS.PHASECHK.TRANS64 P2, [R14+URZ+0x28c50], R12 ;  /* 0x028c500c0e00a5a7 */ /* 0x000ee4000804007f */
[----:B---3--:R-:W-:Y:S05]  /*1b6a0*/  @!P2 BRA `(.L_x_709) ;  /* 0xfffffffc00f0a947 */ /* 0x008fea000383ffff */
[----:B------:R-:W-:Y:S05]  /*1b6b0*/  BRA `(.L_x_708) ;  /* 0xffffff1c007c7947 */ /* 0x000fea000383ffff */
.L_x_743:
        /* <DEDUP_REMOVED lines=8> */
[----:B------:R-:W-:Y:S05]  /*1b740*/  WARPSYNC.COLLECTIVE R15, `(.L_x_888) ;  /* 0x000000000f087348 */ /* 0x000fea0003c00000 */
[----:B------:R0:W1:Y:S02]  /*1b750*/  SHFL.IDX P6, R14, R13, R12, R11 ;  /* 0x0000000c0d0e7389 */ /* 0x00006400000c000b */
[----:B01----:R-:W-:Y:S01]  /*1b760*/  ENDCOLLECTIVE ;  /* 0x000000000000791b */ /* 0x003fe20003800000 */
.L_x_888:
[----:B------:R-:W-:Y:S05]  /*1b770*/  BSYNC B1 ;  /* 0x0000000000017941 */ /* 0x000fea0003800000 */
.L_x_887:
[----:B------:R-:W-:Y:S05]  /*1b780*/  BRA `(.L_x_889) ;  /* 0xffffff9000a87947 */ /* 0x000fea000383ffff */
.L_x_745:
[----:B------:R-:W-:Y:S01]  /*1b790*/  BSSY B1, `(.L_x_890) ;  /* 0x0000006000017945 */ /* 0x000fe20003800000 */
[----:B------:R-:W-:-:S07]  /*1b7a0*/  IMAD.MOV.U32 R15, RZ, RZ, -0x1 ;  /* 0xffffffffff0f7424 */ /* 0x000fce00078e00ff */
[----:B0-----:R-:W-:Y:S05]  /*1b7b0*/  WARPSYNC.COLLECTIVE R15, `(.L_x_891) ;  /* 0x000000000f0c7348 */ /* 0x001fea0003c00000 */
[----:B------:R-:W-:Y:S02]  /*1b7c0*/  ELECT P6, UR62, PT ;  /* 0x00000000003e782f */ /* 0x000fe400038c0000 */
[----:B------:R-:W-:Y:S01]  /*1b7d0*/  MOV R14, UR62 ;  /* 0x0000003e000e7c02 */ /* 0x000fe20008000f00 */
[----:B0-----:R-:W-:Y:S10]  /*1b7e0*/  ENDCOLLECTIVE ;  /* 0x000000000000791b */ /* 0x001ff40003800000 */
.L_x_891:
[----:B------:R-:W-:Y:S05]  /*1b7f0*/  BSYNC B1 ;  /* 0x0000000000017941 */ /* 0x000fea0003800000 */
.L_x_890:
[----:B------:R-:W-:Y:S05]  /*1b800*/  BRA `(.L_x_744) ;  /* 0xffffff9000a07947 */ /* 0x000fea000383ffff */
.L_x_747:
[----:B0-----:R0:W1:Y:S02]  /*1b810*/  SYNCS.PHASECHK.TRANS64.TRYWAIT P0, [R17+URZ+0x28c20], R3 ;  /* 0x028c2003110075a7 */ /* 0x001064000800017f */
[----:B-1----:R-:W-:Y:S05]  /*1b820*/  @!P0 NANOSLEEP.SYNCS 0x989680 ;  /* 0x009896800000895d */ /* 0x002fea0003900000 */
[----:B------:R-:W1:Y:S02]  /*1b830*/  @!P0 SYNCS.PHASECHK.TRANS64 P0, [R17+URZ+0x28c20], R3 ;  /* 0x028c2003110085a7 */ /* 0x000e64000800007f */
[----:B-1----:R-:W-:Y:S05]  /*1b840*/  @!P0 BRA `(.L_x_747) ;  /* 0xfffffffc00f08947 */ /* 0x002fea000383ffff */
[----:B------:R-:W-:Y:S05]  /*1b850*/  BRA `(.L_x_892) ;  /* 0xffffff9000b07947 */ /* 0x000fea000383ffff */
.L_x_751:
[----:B0-----:R0:W1:Y:S02]  /*1b860*/  SYNCS.PHASECHK.TRANS64.TRYWAIT P0, [R3+URZ+0x28ca0], R8 ;  /* 0x028ca008030075a7 */ /* 0x001064000800017f */
[----:B-1----:R-:W-:Y:S05]  /*1b870*/  @!P0 NANOSLEEP.SYNCS 0x989680 ;  /* 0x009896800000895d */ /* 0x002fea0003900000 */
[----:B------:R-:W1:Y:S02]  /*1b880*/  @!P0 SYNCS.PHASECHK.TRANS64 P0, [R3+URZ+0x28ca0], R8 ;  /* 0x028ca008030085a7 */ /* 0x000e64000800007f */
[----:B-1----:R-:W-:Y:S05]  /*1b890*/  @!P0 BRA `(.L_x_751) ;  /* 0xfffffffc00f08947 */ /* 0x002fea000383ffff */
[----:B------:R-:W-:Y:S05]  /*1b8a0*/  BRA `(.L_x_893) ;  /* 0xffffff9000c87947 */ /* 0x000fea000383ffff */
.L_x_756:
[----:B-1----:R1:W2:Y:S02]  /*1b8b0*/  SYNCS.PHASECHK.TRANS64.TRYWAIT P0, [R3+URZ+0x28cc0], R8 ;  /* 0x028cc008030075a7 */ /* 0x0022a4000800017f */
[----:B--2---:R-:W-:Y:S05]  /*1b8c0*/  @!P0 NANOSLEEP.SYNCS 0x989680 ;  /* 0x009896800000895d */ /* 0x004fea0003900000 */
[----:B------:R-:W2:Y:S02]  /*1b8d0*/  @!P0 SYNCS.PHASECHK.TRANS64 P0, [R3+URZ+0x28cc0], R8 ;  /* 0x028cc008030085a7 */ /* 0x000ea4000800007f */
[----:B--2---:R-:W-:Y:S05]  /*1b8e0*/  @!P0 BRA `(.L_x_756) ;  /* 0xfffffffc00f08947 */ /* 0x004fea000383ffff */
[----:B------:R-:W-:Y:S05]  /*1b8f0*/  BRA `(.L_x_894) ;  /* 0xffffff9400447947 */ /* 0x000fea000383ffff */
.L_x_770:
[----:B0-----:R0:W1:Y:S02]  /*1b900*/  SYNCS.PHASECHK.TRANS64.TRYWAIT P2, [R8+URZ+0x28ca0], R2 ;  /* 0x028ca002080075a7 */ /* 0x001064000804017f */
[----:B-1----:R-:W-:Y:S05]  /*1b910*/  @!P2 NANOSLEEP.SYNCS 0x989680 ;  /* 0x009896800000a95d */ /* 0x002fea0003900000 */
[----:B------:R-:W1:Y:S02]  /*1b920*/  @!P2 SYNCS.PHASECHK.TRANS64 P2, [R8+URZ+0x28ca0], R2 ;  /* 0x028ca0020800a5a7 */ /* 0x000e64000804007f */
[----:B-1----:R-:W-:Y:S05]  /*1b930*/  @!P2 BRA `(.L_x_770) ;  /* 0xfffffffc00f0a947 */ /* 0x002fea000383ffff */
[----:B------:R-:W-:Y:S05]  /*1b940*/  BRA `(.L_x_895) ;  /* 0xffffff9c00a87947 */ /* 0x000fea000383ffff */
.L_x_775:
[----:B-1----:R1:W2:Y:S02]  /*1b950*/  SYNCS.PHASECHK.TRANS64.TRYWAIT P2, [R8+URZ+0x28cc0], R2 ;  /* 0x028cc002080075a7 */ /* 0x0022a4000804017f */
[----:B--2---:R-:W-:Y:S05]  /*1b960*/  @!P2 NANOSLEEP.SYNCS 0x989680 ;  /* 0x009896800000a95d */ /* 0x004fea0003900000 */
[----:B------:R-:W2:Y:S02]  /*1b970*/  @!P2 SYNCS.PHASECHK.TRANS64 P2, [R8+URZ+0x28cc0], R2 ;  /* 0x028cc0020800a5a7 */ /* 0x000ea4000804007f */
[----:B--2---:R-:W-:Y:S05]  /*1b980*/  @!P2 BRA `(.L_x_775) ;  /* 0xfffffffc00f0a947 */ /* 0x004fea000383ffff */
[----:B------:R-:W-:Y:S05]  /*1b990*/  BRA `(.L_x_896) ;  /* 0xffffffa000207947 */ /* 0x000fea000383ffff */
.L_x_797:
        /* <DEDUP_REMOVED lines=11> */
.L_x_898:
[----:B------:R-:W-:Y:S05]  /*1ba50*/  BSYNC B0 ;  /* 0x0000000000007941 */ /* 0x000fea0003800000 */
.L_x_897:
[----:B------:R-:W-:Y:S05]  /*1ba60*/  BRA `(.L_x_899) ;  /* 0xffffffb400947947 */ /* 0x000fea000383ffff */
.L_x_800:
[----:B0-----:R0:W1:Y:S02]  /*1ba70*/  SYNCS.PHASECHK.TRANS64.TRYWAIT P0, [R30+URZ+0x28c40], R0 ;  /* 0x028c40001e0075a7 */ /* 0x001064000800017f */
[----:B-1----:R-:W-:Y:S05]  /*1ba80*/  @!P0 NANOSLEEP.SYNCS 0x989680 ;  /* 0x009896800000895d */ /* 0x002fea0003900000 */
[----:B------:R-:W1:Y:S02]  /*1ba90*/  @!P0 SYNCS.PHASECHK.TRANS64 P0, [R30+URZ+0x28c40], R0 ;  /* 0x028c40001e0085a7 */ /* 0x000e64000800007f */
[----:B-1----:R-:W-:Y:S05]  /*1baa0*/  @!P0 BRA `(.L_x_800) ;  /* 0xfffffffc00f08947 */ /* 0x002fea000383ffff */
[----:B------:R-:W-:Y:S05]  /*1bab0*/  BRA `(.L_x_900) ;  /* 0xffffffb400cc7947 */ /* 0x000fea000383ffff */
.L_x_801:
        /* <DEDUP_REMOVED lines=8> */
.L_x_902:
[----:B------:R-:W-:Y:S05]  /*1bb40*/  BSYNC B0 ;  /* 0x0000000000007941 */ /* 0x000fea0003800000 */
.L_x_901:
        /* <DEDUP_REMOVED lines=9> */
.L_x_903:
[----:B------:R-:W-:Y:S02]  /*1bbe0*/  IMAD.MOV.U32 R13, RZ, RZ, R5 ;  /* 0x000000ffff0d7224 */ /* 0x000fe400078e0005 */
[----:B------:R-:W-:Y:S02]  /*1bbf0*/  IMAD.MOV.U32 R12, RZ, RZ, 0x1 ;  /* 0x00000001ff0c7424 */ /* 0x000fe400078e00ff */
[----:B------:R-:W-:-:S07]  /*1bc00*/  IMAD.MOV.U32 R3, RZ, RZ, R14 ;  /* 0x000000ffff037224 */ /* 0x000fce00078e000e */
[----:B------:R-:W-:Y:S05]  /*1bc10*/  WARPSYNC.COLLECTIVE R15, `(.L_x_904) ;  /* 0x000000000f087348 */ /* 0x000fea0003c00000 */
[----:B------:R0:W1:Y:S02]  /*1bc20*/  SHFL.IDX P6, R14, R13, R12, R11 ;  /* 0x0000000c0d0e7389 */ /* 0x00006400000c000b */
[----:B01----:R-:W-:Y:S01]  /*1bc30*/  ENDCOLLECTIVE ;  /* 0x000000000000791b */ /* 0x003fe20003800000 */
.L_x_904:
        /* <DEDUP_REMOVED lines=15> */
.L_x_905:
[----:B------:R-:W-:Y:S02]  /*1bd30*/  @P0 IMAD R6, R4, 0x2, R17 ;  /* 0x0000000204060824 */ /* 0x000fe400078e0211 */
[----:B------:R-:W-:Y:S02]  /*1bd40*/  IMAD.MOV.U32 R13, RZ, RZ, R5 ;  /* 0x000000ffff0d7224 */ /* 0x000fe400078e0005 */
[----:B------:R-:W-:Y:S02]  /*1bd50*/  IMAD.MOV.U32 R12, RZ, RZ, 0x2 ;  /* 0x00000002ff0c7424 */ /* 0x000fe400078e00ff */
[----:B------:R-:W-:-:S07]  /*1bd60*/  IMAD.MOV.U32 R3, RZ, RZ, R14 ;  /* 0x000000ffff037224 */ /* 0x000fce00078e000e */
[----:B------:R-:W-:Y:S05]  /*1bd70*/  WARPSYNC.COLLECTIVE R15, `(.L_x_906) ;  /* 0x000000000f087348 */ /* 0x000fea0003c00000 */
[----:B------:R0:W1:Y:S02]  /*1bd80*/  SHFL.IDX P6, R14, R13, R12, R11 ;  /* 0x0000000c0d0e7389 */ /* 0x00006400000c000b */
[----:B01----:R-:W-:Y:S01]  /*1bd90*/  ENDCOLLECTIVE ;  /* 0x000000000000791b */ /* 0x003fe20003800000 */
.L_x_906:
        /* <DEDUP_REMOVED lines=15> */
.L_x_907:
[----:B------:R-:W-:Y:S02]  /*1be90*/  @P0 IMAD R6, R4, 0x2, R17 ;  /* 0x0000000204060824 */ /* 0x000fe400078e0211 */
[----:B------:R-:W-:Y:S02]  /*1bea0*/  IMAD.MOV.U32 R13, RZ, RZ, R5 ;  /* 0x000000ffff0d7224 */ /* 0x000fe400078e0005 */
[----:B------:R-:W-:Y:S02]  /*1beb0*/  IMAD.MOV.U32 R12, RZ, RZ, 0x3 ;  /* 0x00000003ff0c7424 */ /* 0x000fe400078e00ff */
[----:B------:R-:W-:-:S07]  /*1bec0*/  IMAD.MOV.U32 R3, RZ, RZ, R14 ;  /* 0x000000ffff037224 */ /* 0x000fce00078e000e */
[----:B------:R-:W-:Y:S05]  /*1bed0*/  WARPSYNC.COLLECTIVE R15, `(.L_x_908) ;  /* 0x000000000f087348 */ /* 0x000fea0003c00000 */
[----:B------:R0:W1:Y:S02]  /*1bee0*/  SHFL.IDX P6, R14, R13, R12, R11 ;  /* 0x0000000c0d0e7389 */ /* 0x00006400000c000b */
[----:B01----:R-:W-:Y:S01]  /*1bef0*/  ENDCOLLECTIVE ;  /* 0x000000000000791b */ /* 0x003fe20003800000 */
.L_x_908:
        /* <DEDUP_REMOVED lines=10> */
.L_x_909:
[----:B------:R-:W-:Y:S01]  /*1bfa0*/  @!PT LDS RZ, [RZ] ;  /* 0x00000000fffff984 */ /* 0x000fe20000000800 */
[----:B------:R-:W-:Y:S01]  /*1bfb0*/  @!PT LDS RZ, [RZ] ;  /* 0x00000000fffff984 */ /* 0x000fe20000000800 */
[----:B------:R-:W-:Y:S01]  /*1bfc0*/  @!PT LDS RZ, [RZ] ;  /* 0x00000000fffff984 */ /* 0x000fe20000000800 */
[----:B------:R0:W-:Y:S01]  /*1bfd0*/  @P0 LDGSTS.E.BYPASS.LTC128B.128 [R6+0x23400], desc[UR42][R2.64], !P2 ;  /* 0x2340000002060fae */ /* 0x0001e2000d101d6a */
[----:B------:R-:W-:Y:S01]  /*1bfe0*/  IMAD.MOV.U32 R0, RZ, RZ, R14 ;  /* 0x000000ffff007224 */ /* 0x000fe200078e000e */
[----:B------:R-:W-:Y:S06]  /*1bff0*/  BRA `(.L_x_910) ;  /* 0xffffffb4007c7947 */ /* 0x000fec000383ffff */
.L_x_806:
        /* <DEDUP_REMOVED lines=9> */
.L_x_911:
[C---:B------:R-:W-:Y:S01]  /*1c090*/  VIADD R6, R25.reuse, 0x10 ;  /* 0x0000001019067836 */ /* 0x040fe20000000000 */
[----:B------:R-:W-:Y:S01]  /*1c0a0*/  ISETP.GE.AND P0, PT, R25, R3, PT ;  /* 0x000000031900720c */ /* 0x000fe20003f06270 */
[----:B------:R-:W-:Y:S02]  /*1c0b0*/  IMAD.MOV.U32 R13, RZ, RZ, R0 ;  /* 0x000000ffff0d7224 */ /* 0x000fe400078e0000 */
[----:B------:R-:W-:-:S10]  /*1c0c0*/  IMAD.MOV.U32 R4, RZ, RZ, R14 ;  /* 0x000000ffff047224 */ /* 0x000fd400078e000e */
[----:B------:R-:W-:Y:S05]  /*1c0d0*/  WARPSYNC.COLLECTIVE R15, `(.L_x_912) ;  /* 0x000000000f087348 */ /* 0x000fea0003c00000 */
[----:B------:R0:W1:Y:S02]  /*1c0e0*/  SHFL.IDX P6, R14, R13, R12, R11 ;  /* 0x0000000c0d0e7389 */ /* 0x00006400000c000b */
[----:B01----:R-:W-:Y:S01]  /*1c0f0*/  ENDCOLLECTIVE ;  /* 0x000000000000791b */ /* 0x003fe20003800000 */
.L_x_912:
[----:B------:R-:W-:Y:S02]  /*1c100*/  IMAD.MOV.U32 R13, RZ, RZ, R2 ;  /* 0x000000ffff0d7224 */ /* 0x000fe400078e0002 */
[----:B------:R-:W-:Y:S02]  /*1c110*/  IMAD.MOV.U32 R12, RZ, RZ, 0x1 ;  /* 0x00000001ff0c7424 */ /* 0x000fe400078e00ff */
[----:B------:R-:W-:-:S07]  /*1c120*/  IMAD.MOV.U32 R5, RZ, RZ, R14 ;  /* 0x000000ffff057224 */ /* 0x000fce00078e000e */
[----:B------:R-:W-:Y:S05]  /*1c130*/  WARPSYNC.COLLECTIVE R15, `(.L_x_913) ;  /* 0x000000000f087348 */ /* 0x000fea0003c00000 */
[----:B------:R0:W1:Y:S02]  /*1c140*/  SHFL.IDX P6, R14, R13, R12, R11 ;  /* 0x0000000c0d0e7389 */ /* 0x00006400000c000b */
[----:B01----:R-:W-:Y:S01]  /*1c150*/  ENDCOLLECTIVE ;  /* 0x000000000000791b */ /* 0x003fe20003800000 */
.L_x_913:
        /* <DEDUP_REMOVED lines=15> */
.L_x_914:
[----:B------:R-:W-:Y:S02]  /*1c250*/  IMAD.MOV.U32 R13, RZ, RZ, R2 ;  /* 0x000000ffff0d7224 */ /* 0x000fe400078e0002 */
[----:B------:R-:W-:Y:S02]  /*1c260*/  IMAD.MOV.U32 R12, RZ, RZ, 0x2 ;  /* 0x00000002ff0c7424 */ /* 0x000fe400078e00ff */
[----:B------:R-:W-:-:S07]  /*1c270*/  IMAD.MOV.U32 R5, RZ, RZ, R14 ;  /* 0x000000ffff057224 */ /* 0x000fce00078e000e */
[----:B------:R-:W-:Y:S05]  /*1c280*/  WARPSYNC.COLLECTIVE R15, `(.L_x_915) ;  /* 0x000000000f087348 */ /* 0x000fea0003c00000 */
[----:B------:R0:W1:Y:S02]  /*1c290*/  SHFL.IDX P6, R14, R13, R12, R11 ;  /* 0x0000000c0d0e7389 */ /* 0x00006400000c000b */
[----:B01----:R-:W-:Y:S01]  /*1c2a0*/  ENDCOLLECTIVE ;  /* 0x000000000000791b */ /* 0x003fe20003800000 */
.L_x_915:
        /* <DEDUP_REMOVED lines=16> */
.L_x_916:
[----:B------:R-:W-:Y:S02]  /*1c3b0*/  IMAD.MOV.U32 R13, RZ, RZ, R2 ;  /* 0x000000ffff0d7224 */ /* 0x000fe400078e0002 */
[----:B------:R-:W-:Y:S02]  /*1c3c0*/  IMAD.MOV.U32 R12, RZ, RZ, 0x3 ;  /* 0x00000003ff0c7424 */ /* 0x000fe400078e00ff */
[----:B------:R-:W-:-:S07]  /*1c3d0*/  IMAD.MOV.U32 R5, RZ, RZ, R14 ;  /* 0x000000ffff057224 */ /* 0x000fce00078e000e */
[----:B------:R-:W-:Y:S05]  /*1c3e0*/  WARPSYNC.COLLECTIVE R15, `(.L_x_917) ;  /* 0x000000000f087348 */ /* 0x000fea0003c00000 */
[----:B------:R0:W1:Y:S02]  /*1c3f0*/  SHFL.IDX P6, R14, R13, R12, R11 ;  /* 0x0000000c0d0e7389 */ /* 0x00006400000c000b */
[----:B01----:R-:W-:Y:S01]  /*1c400*/  ENDCOLLECTIVE ;  /* 0x000000000000791b */ /* 0x003fe20003800000 */
.L_x_917:
        /* <DEDUP_REMOVED lines=10> */
[----:B0-----:R-:W-:-:S07]  /*1c4b0*/  IMAD.MOV.U32 R4, RZ, RZ, R14 ;  /* 0x000000ffff047224 */ /* 0x001fce00078e000e */
[----:B------:R-:W-:Y:S05]  /*1c4c0*/  WARPSYNC.COLLECTIVE R15, `(.L_x_918) ;  /* 0x000000000f087348 */ /* 0x000fea0003c00000 */
[----:B------:R0:W1:Y:S02]  /*1c4d0*/  SHFL.IDX P6, R14, R13, R12, R11 ;  /* 0x0000000c0d0e7389 */ /* 0x00006400000c000b */
[----:B01----:R-:W-:Y:S01]  /*1c4e0*/  ENDCOLLECTIVE ;  /* 0x000000000000791b */ /* 0x003fe20003800000 */
.L_x_918:
[----:B------:R-:W-:Y:S01]  /*1c4f0*/  IMAD.MOV.U32 R0, RZ, RZ, R14 ;  /* 0x000000ffff007224 */ /* 0x000fe200078e000e */
[----:B------:R-:W-:Y:S06]  /*1c500*/  BRA `(.L_x_919) ;  /* 0xffffffb800a47947 */ /* 0x000fec000383ffff */
.L_x_809:
[----:B0-----:R0:W1:Y:S02]  /*1c510*/  SYNCS.PHASECHK.TRANS64.TRYWAIT P0, [R17+URZ+0x28c20], R0 ;  /* 0x028c2000110075a7 */ /* 0x001064000800017f */
[----:B-1----:R-:W-:Y:S05]  /*1c520*/  @!P0 NANOSLEEP.SYNCS 0x989680 ;  /* 0x009896800000895d */ /* 0x002fea0003900000 */
[----:B------:R-:W1:Y:S02]  /*1c530*/  @!P0 SYNCS.PHASECHK.TRANS64 P0, [R17+URZ+0x28c20], R0 ;  /* 0x028c2000110085a7 */ /* 0x000e64000800007f */
[----:B-1----:R-:W-:Y:S05]  /*1c540*/  @!P0 BRA `(.L_x_809) ;  /* 0xfffffffc00f08947 */ /* 0x002fea000383ffff */
[----:B------:R-:W-:Y:S05]  /*1c550*/  BRA `(.L_x_920) ;  /* 0xffffffbc00007947 */ /* 0x000fea000383ffff */
.L_x_812:
[----:B0-----:R0:W1:Y:S02]  /*1c560*/  SYNCS.PHASECHK.TRANS64.TRYWAIT P0, [R30+URZ+0x28c60], R0 ;  /* 0x028c60001e0075a7 */ /* 0x001064000800017f */
[----:B-1----:R-:W-:Y:S05]  /*1c570*/  @!P0 NANOSLEEP.SYNCS 0x989680 ;  /* 0x009896800000895d */ /* 0x002fea0003900000 */
[----:B------:R-:W1:Y:S02]  /*1c580*/  @!P0 SYNCS.PHASECHK.TRANS64 P0, [R30+URZ+0x28c60], R0 ;  /* 0x028c60001e0085a7 */ /* 0x000e64000800007f */
[----:B-1----:R-:W-:Y:S05]  /*1c590*/  @!P0 BRA `(.L_x_812) ;  /* 0xfffffffc00f08947 */ /* 0x002fea000383ffff */
[----:B------:R-:W-:Y:S05]  /*1c5a0*/  BRA `(.L_x_921) ;  /* 0xffffffbc00107947 */ /* 0x000fea000383ffff */
.L_x_813:
        /* <DEDUP_REMOVED lines=8> */
.L_x_923:
[----:B------:R-:W-:Y:S05]  /*1c630*/  BSYNC B0 ;  /* 0x0000000000007941 */ /* 0x000fea0003800000 */
.L_x_922:
[----:B------:R0:W5:Y:S01]  /*1c640*/  LDL R8, [R1+0x8] ;  /* 0x0000080001087983 */ /* 0x0001620000100800 */
        /* <DEDUP_REMOVED lines=14> */
.L_x_924:
        /* <DEDUP_REMOVED lines=40> */
.L_x_925:
[----:B------:R-:W-:Y:S02]  /*1c9b0*/  IMAD.MOV.U32 R13, RZ, RZ, R5 ;  /* 0x000000ffff0d7224 */ /* 0x000fe400078e0005 */
[----:B------:R-:W-:-:S07]  /*1c9c0*/  IMAD.MOV.U32 R3, RZ, RZ, R14 ;  /* 0x000000ffff037224 */ /* 0x000fce00078e000e */
[----:B------:R-:W-:Y:S05]  /*1c9d0*/  WARPSYNC.COLLECTIVE R15, `(.L_x_926) ;  /* 0x000000000f087348 */ /* 0x000fea0003c00000 */
[----:B------:R0:W1:Y:S02]  /*1c9e0*/  SHFL.IDX P6, R14, R13, R12, R11 ;  /* 0x0000000c0d0e7389 */ /* 0x00006400000c000b */
[----:B01----:R-:W-:Y:S01]  /*1c9f0*/  ENDCOLLECTIVE ;  /* 0x000000000000791b */ /* 0x003fe20003800000 */
.L_x_926:
        /* <DEDUP_REMOVED lines=29> */
.L_x_927:
[----:B------:R-:W-:Y:S02]  /*1cbd0*/  IMAD.MOV.U32 R13, RZ, RZ, R5 ;  /* 0x000000ffff0d7224 */ /* 0x000fe400078e0005 */
[----:B------:R-:W-:-:S07]  /*1cbe0*/  IMAD.MOV.U32 R7, RZ, RZ, R14 ;  /* 0x000000ffff077224 */ /* 0x000fce00078e000e */
[----:B------:R-:W-:Y:S05]  /*1cbf0*/  WARPSYNC.COLLECTIVE R15, `(.L_x_928) ;  /* 0x000000000f087348 */ /* 0x000fea0003c00000 */
[----:B------:R0:W1:Y:S02]  /*1cc00*/  SHFL.IDX P6, R14, R13, R12, R11 ;  /* 0x0000000c0d0e7389 */ /* 0x00006400000c000b */
[----:B01----:R-:W-:Y:S01]  /*1cc10*/  ENDCOLLECTIVE ;  /* 0x000000000000791b */ /* 0x003fe20003800000 */
.L_x_928:
        /* <DEDUP_REMOVED lines=29> */
.L_x_929:
[----:B------:R-:W-:Y:S02]  /*1cdf0*/  IMAD.MOV.U32 R13, RZ, RZ, R5 ;  /* 0x000000ffff0d7224 */ /* 0x000fe400078e0005 */
[----:B------:R-:W-:-:S07]  /*1ce00*/  IMAD.MOV.U32 R6, RZ, RZ, R14 ;  /* 0x000000ffff067224 */ /* 0x000fce00078e000e */
[----:B------:R-:W-:Y:S05]  /*1ce10*/  WARPSYNC.COLLECTIVE R15, `(.L_x_930) ;  /* 0x000000000f087348 */ /* 0x000fea0003c00000 */
[----:B------:R0:W1:Y:S02]  /*1ce20*/  SHFL.IDX P6, R14, R13, R12, R11 ;  /* 0x0000000c0d0e7389 */ /* 0x00006400000c000b */
[----:B01----:R-:W-:Y:S01]  /*1ce30*/  ENDCOLLECTIVE ;  /* 0x000000000000791b */ /* 0x003fe20003800000 */
.L_x_930:
[----:B------:R-:W-:Y:S01]  /*1ce40*/  IMAD.MOV.U32 R2, RZ, RZ, R14 ;  /* 0x000000ffff027224 */ /* 0x000fe200078e000e */
[----:B------:R-:W-:Y:S06]  /*1ce50*/  BRA `(.L_x_931) ;  /* 0xffffffb8009c7947 */ /* 0x000fec000383ffff */
.L_x_820:
[----:B0-----:R0:W1:Y:S02]  /*1ce60*/  SYNCS.PHASECHK.TRANS64.TRYWAIT P0, [R6+URZ+0x28c40], R20 ;  /* 0x028c4014060075a7 */ /* 0x001064000800017f */
[----:B-1----:R-:W-:Y:S05]  /*1ce70*/  @!P0 NANOSLEEP.SYNCS 0x989680 ;  /* 0x009896800000895d */ /* 0x002fea0003900000 */
[----:B------:R-:W1:Y:S02]  /*1ce80*/  @!P0 SYNCS.PHASECHK.TRANS64 P0, [R6+URZ+0x28c40], R20 ;  /* 0x028c4014060085a7 */ /* 0x000e64000800007f */
[----:B-1----:R-:W-:Y:S05]  /*1ce90*/  @!P0 BRA `(.L_x_820) ;  /* 0xfffffffc00f08947 */ /* 0x002fea000383ffff */
[----:B------:R-:W-:Y:S05]  /*1cea0*/  BRA `(.L_x_932) ;  /* 0xffffffc0002c7947 */ /* 0x000fea000383ffff */
.L_x_821:
        /* <DEDUP_REMOVED lines=8> */
.L_x_934:
[----:B------:R-:W-:Y:S05]  /*1cf30*/  BSYNC B1 ;  /* 0x0000000000017941 */ /* 0x000fea0003800000 */
.L_x_933:
        /* <DEDUP_REMOVED lines=9> */
.L_x_935:
[----:B------:R-:W-:Y:S02]  /*1cfd0*/  IMAD.MOV.U32 R13, RZ, RZ, R25 ;  /* 0x000000ffff0d7224 */ /* 0x000fe400078e0019 */
[----:B------:R-:W-:Y:S02]  /*1cfe0*/  IMAD.MOV.U32 R12, RZ, RZ, 0x1 ;  /* 0x00000001ff0c7424 */ /* 0x000fe400078e00ff */
[----:B------:R-:W-:-:S07]  /*1cff0*/  IMAD.MOV.U32 R2, RZ, RZ, R14 ;  /* 0x000000ffff027224 */ /* 0x000fce00078e000e */
[----:B------:R-:W-:Y:S05]  /*1d000*/  WARPSYNC.COLLECTIVE R15, `(.L_x_936) ;  /* 0x000000000f087348 */ /* 0x000fea0003c00000 */
[----:B------:R0:W1:Y:S02]  /*1d010*/  SHFL.IDX P6, R14, R13, R12, R11 ;  /* 0x0000000c0d0e7389 */ /* 0x00006400000c000b */
[----:B01----:R-:W-:Y:S01]  /*1d020*/  ENDCOLLECTIVE ;  /* 0x000000000000791b */ /* 0x003fe20003800000 */
.L_x_936:
        /* <DEDUP_REMOVED lines=11> */
.L_x_937:
[----:B------:R-:W-:Y:S02]  /*1d0e0*/  IMAD.MOV.U32 R13, RZ, RZ, R25 ;  /* 0x000000ffff0d7224 */ /* 0x000fe400078e0019 */
[----:B------:R-:W-:Y:S02]  /*1d0f0*/  IMAD.MOV.U32 R12, RZ, RZ, 0x2 ;  /* 0x00000002ff0c7424 */ /* 0x000fe400078e00ff */
[----:B------:R-:W-:-:S07]  /*1d100*/  IMAD.MOV.U32 R2, RZ, RZ, R14 ;  /* 0x000000ffff027224 */ /* 0x000fce00078e000e */
[----:B------:R-:W-:Y:S05]  /*1d110*/  WARPSYNC.COLLECTIVE R15, `(.L_x_938) ;  /* 0x000000000f087348 */ /* 0x000fea0003c00000 */
[----:B------:R0:W1:Y:S02]  /*1d120*/  SHFL.IDX P6, R14, R13, R12, R11 ;  /* 0x0000000c0d0e7389 */ /* 0x00006400000c000b */
[----:B01----:R-:W-:Y:S01]  /*1d130*/  ENDCOLLECTIVE ;  /* 0x000000000000791b */ /* 0x003fe20003800000 */
.L_x_938:
        /* <DEDUP_REMOVED lines=11> */
.L_x_939:
[----:B------:R-:W-:Y:S02]  /*1d1f0*/  IMAD.MOV.U32 R13, RZ, RZ, R25 ;  /* 0x000000ffff0d7224 */ /* 0x000fe400078e0019 */
[----:B------:R-:W-:Y:S02]  /*1d200*/  IMAD.MOV.U32 R12, RZ, RZ, 0x3 ;  /* 0x00000003ff0c7424 */ /* 0x000fe400078e00ff */
[----:B------:R-:W-:-:S07]  /*1d210*/  IMAD.MOV.U32 R2, RZ, RZ, R14 ;  /* 0x000000ffff027224 */ /* 0x000fce00078e000e */
[----:B------:R-:W-:Y:S05]  /*1d220*/  WARPSYNC.COLLECTIVE R15, `(.L_x_940) ;  /* 0x000000000f087348 */ /* 0x000fea0003c00000 */
[----:B------:R0:W1:Y:S02]  /*1d230*/  SHFL.IDX P6, R14, R13, R12, R11 ;  /* 0x0000000c0d0e7389 */ /* 0x00006400000c000b */
[----:B01----:R-:W-:Y:S01]  /*1d240*/  ENDCOLLECTIVE ;  /* 0x000000000000791b */ /* 0x003fe20003800000 */
.L_x_940:
        /* <DEDUP_REMOVED lines=11> */
.L_x_941:
[----:B------:R-:W-:Y:S01]  /*1d300*/  IMAD.MOV.U32 R2, RZ, RZ, R14 ;  /* 0x000000ffff027224 */ /* 0x000fe200078e000e */
[----:B------:R-:W-:Y:S06]  /*1d310*/  BRA `(.L_x_942) ;  /* 0xffffffbc00b47947 */ /* 0x000fec000383ffff */
.L_x_826:
[----:B---3--:R3:W4:Y:S02]  /*1d320*/  SYNCS.PHASECHK.TRANS64.TRYWAIT P0, [R6+URZ+0x28c60], R20 ;  /* 0x028c6014060075a7 */ /* 0x008724000800017f */
[----:B----4-:R-:W-:Y:S05]  /*1d330*/  @!P0 NANOSLEEP.SYNCS 0x989680 ;  /* 0x009896800000895d */ /* 0x010fea0003900000 */
[----:B------:R-:W4:Y:S02]  /*1d340*/  @!P0 SYNCS.PHASECHK.TRANS64 P0, [R6+URZ+0x28c60], R20 ;  /* 0x028c6014060085a7 */ /* 0x000f24000800007f */
[----:B----4-:R-:W-:Y:S05]  /*1d350*/  @!P0 BRA `(.L_x_826) ;  /* 0xfffffffc00f08947 */ /* 0x010fea000383ffff */
[----:B------:R-:W-:Y:S05]  /*1d360*/  BRA `(.L_x_943) ;  /* 0xffffffc000047947 */ /* 0x000fea000383ffff */
.L_x_827:
[----:B------:R-:W-:Y:S01]  /*1d370*/  BSSY B1, `(.L_x_944) ;  /* 0x0000008000017945 */ /* 0x000fe20003800000 */
[----:B------:R-:W-:Y:S02]  /*1d380*/  IMAD.MOV.U32 R13, RZ, RZ, R10 ;  /* 0x000000ffff0d7224 */ /* 0x000fe400078e000a */
[----:B------:R-:W-:Y:S02]  /*1d390*/  IMAD.MOV.U32 R12, RZ, RZ, RZ ;  /* 0x000000ffff0c7224 */ /* 0x000fe400078e00ff */
[----:B------:R-:W-:Y:S02]  /*1d3a0*/  IMAD.MOV.U32 R11, RZ, RZ, 0x181f ;  /* 0x0000181fff0b7424 */ /* 0x000fe400078e00ff */
[----:B------:R-:W-:-:S07]  /*1d3b0*/  IMAD.MOV.U32 R15, RZ, RZ, -0x1 ;  /* 0xffffffffff0f7424 */ /* 0x000fce00078e00ff */
[----:B0-23--:R-:W-:Y:S05]  /*1d3c0*/  WARPSYNC.COLLECTIVE R15, `(.L_x_945) ;  /* 0x000000000f087348 */ /* 0x00dfea0003c00000 */
[----:B------:R1:W4:Y:S02]  /*1d3d0*/  SHFL.IDX P6, R14, R13, R12, R11 ;  /* 0x0000000c0d0e7389 */ /* 0x00032400000c000b */
[----:B01234-:R-:W-:Y:S01]  /*1d3e0*/  ENDCOLLECTIVE ;  /* 0x000000000000791b */ /* 0x01ffe20003800000 */
.L_x_945:
[----:B------:R-:W-:Y:S05]  /*1d3f0*/  BSYNC B1 ;  /* 0x0000000000017941 */ /* 0x000fea0003800000 */
.L_x_944:
        /* <DEDUP_REMOVED lines=13> */
.L_x_946:
        /* <DEDUP_REMOVED lines=17> */
.L_x_947:
        /* <DEDUP_REMOVED lines=16> */
.L_x_948:
        /* <DEDUP_REMOVED lines=19> */
.L_x_949:
        /* <DEDUP_REMOVED lines=14> */
.L_x_950:
        /* <DEDUP_REMOVED lines=16> */
.L_x_951:
        /* <DEDUP_REMOVED lines=14> */
.L_x_952:
[----:B------:R-:W-:Y:S05]  /*1dad0*/  BRA `(.L_x_953) ;  /* 0xffffffbc00687947 */ /* 0x000fea000383ffff */
.L_x_835:
        /* <DEDUP_REMOVED lines=8> */
.L_x_955:
[----:B------:R-:W-:Y:S05]  /*1db60*/  BSYNC B0 ;  /* 0x0000000000007941 */ /* 0x000fea0003800000 */
.L_x_954:
        /* <DEDUP_REMOVED lines=9> */
.L_x_956:
        /* <DEDUP_REMOVED lines=24> */
.L_x_957:
[----:B------:R-:W-:Y:S01]  /*1dd80*/  IMAD.MOV.U32 R12, RZ, RZ, 0x2 ;  /* 0x00000002ff0c7424 */ /* 0x000fe200078e00ff */
[----:B------:R-:W-:-:S05]  /*1dd90*/  SEL R14, R14, RZ, P1 ;  /* 0x000000ff0e0e7207 */ /* 0x000fca0000800000 */
[----:B------:R-:W-:-:S04]  /*1dda0*/  IMAD.IADD R5, R13, 0x1, R14 ;  /* 0x000000010d057824 */ /* 0x000fc800078e020e */
[----:B------:R-:W-:-:S07]  /*1ddb0*/  IMAD.MOV.U32 R13, RZ, RZ, R5 ;  /* 0x000000ffff0d7224 */ /* 0x000fce00078e0005 */
[----:B------:R-:W-:Y:S05]  /*1ddc0*/  WARPSYNC.COLLECTIVE R15, `(.L_x_958) ;  /* 0x000000000f087348 */ /* 0x000fea0003c00000 */
[----:B------:R0:W1:Y:S02]  /*1ddd0*/  SHFL.UP P6, R14, R13, R12, R11 ;  /* 0x0400000c0d0e7389 */ /* 0x00006400000c000b */
[----:B01----:R-:W-:Y:S01]  /*1dde0*/  ENDCOLLECTIVE ;  /* 0x000000000000791b */ /* 0x003fe20003800000 */
.L_x_958:
[----:B------:R-:W-:Y:S01]  /*1ddf0*/  IMAD.MOV.U32 R12, RZ, RZ, 0x4 ;  /* 0x00000004ff0c7424 */ /* 0x000fe200078e00ff */
[----:B------:R-:W-:-:S05]  /*1de00*/  SEL R2, R14, RZ, P2 ;  /* 0x000000ff0e027207 */ /* 0x000fca0001000000 */
[----:B------:R-:W-:-:S04]  /*1de10*/  IMAD.IADD R2, R5, 0x1, R2 ;  /* 0x0000000105027824 */ /* 0x000fc800078e0202 */
[----:B------:R-:W-:-:S07]  /*1de20*/  IMAD.MOV.U32 R13, RZ, RZ, R2 ;  /* 0x000000ffff0d7224 */ /* 0x000fce00078e0002 */
[----:B------:R-:W-:Y:S05]  /*1de30*/  WARPSYNC.COLLECTIVE R15, `(.L_x_959) ;  /* 0x000000000f087348 */ /* 0x000fea0003c00000 */
[----:B------:R0:W1:Y:S02]  /*1de40*/  SHFL.UP P6, R14, R13, R12, R11 ;  /* 0x0400000c0d0e7389 */ /* 0x00006400000c000b */
[----:B01----:R-:W-:Y:S01]  /*1de50*/  ENDCOLLECTIVE ;  /* 0x000000000000791b */ /* 0x003fe20003800000 */
.L_x_959:
[----:B------:R-:W-:Y:S01]  /*1de60*/  IMAD.MOV.U32 R12, RZ, RZ, 0x8 ;  /* 0x00000008ff0c7424 */ /* 0x000fe200078e00ff */
[----:B------:R-:W-:-:S05]  /*1de70*/  SEL R3, R14, RZ, P3 ;  /* 0x000000ff0e037207 */ /* 0x000fca0001800000 */
[----:B------:R-:W-:-:S04]  /*1de80*/  IMAD.IADD R8, R2, 0x1, R3 ;  /* 0x0000000102087824 */ /* 0x000fc800078e0203 */
[----:B------:R-:W-:-:S07]  /*1de90*/  IMAD.MOV.U32 R13, RZ, RZ, R8 ;  /* 0x000000ffff0d7224 */ /* 0x000fce00078e0008 */
[----:B------:R-:W-:Y:S05]  /*1dea0*/  WARPSYNC.COLLECTIVE R15, `(.L_x_960) ;  /* 0x000000000f087348 */ /* 0x000fea0003c00000 */
[----:B------:R0:W1:Y:S02]  /*1deb0*/  SHFL.UP P6, R14, R13, R12, R11 ;  /* 0x0400000c0d0e7389 */ /* 0x00006400000c000b */
[----:B01----:R-:W-:Y:S01]  /*1dec0*/  ENDCOLLECTIVE ;  /* 0x000000000000791b */ /* 0x003fe20003800000 */
.L_x_960:
[----:B------:R-:W-:Y:S01]  /*1ded0*/  IMAD.MOV.U32 R12, RZ, RZ, 0x10 ;  /* 0x00000010ff0c7424 */ /* 0x000fe200078e00ff */
[----:B------:R-:W-:-:S05]  /*1dee0*/  SEL R5, R14, RZ, P4 ;  /* 0x000000ff0e057207 */ /* 0x000fca0002000000 */
[----:B------:R-:W-:-:S04]  /*1def0*/  IMAD.IADD R5, R8, 0x1, R5 ;  /* 0x0000000108057824 */ /* 0x000fc800078e0205 */
[----:B------:R-:W-:-:S07]  /*1df00*/  IMAD.MOV.U32 R13, RZ, RZ, R5 ;  /* 0x000000ffff0d7224 */ /* 0x000fce00078e0005 */
[----:B------:R-:W-:Y:S05]  /*1df10*/  WARPSYNC.COLLECTIVE R15, `(.L_x_961) ;  /* 0x000000000f087348 */ /* 0x000fea0003c00000 */
[----:B------:R0:W1:Y:S02]  /*1df20*/  SHFL.UP P6, R14, R13, R12, R11 ;  /* 0x0400000c0d0e7389 */ /* 0x00006400000c000b */
[----:B01----:R-:W-:Y:S01]  /*1df30*/  ENDCOLLECTIVE ;  /* 0x000000000000791b */ /* 0x003fe20003800000 */
.L_x_961:
        /* <DEDUP_REMOVED lines=8> */
.L_x_962:
[----:B------:R-:W-:Y:S05]  /*1dfc0*/  BRA `(.L_x_963) ;  /* 0xffffffc000007947 */ /* 0x000fea000383ffff */
.L_x_838:
[----:B------:R-:W-:Y:S01]  /*1dfd0*/  BSSY B0, `(.L_x_964) ;  /* 0x0000007000007945 */ /* 0x000fe20003800000 */
[----:B------:R-:W-:Y:S02]  /*1dfe0*/  IMAD.MOV.U32 R12, RZ, RZ, 0x1 ;  /* 0x00000001ff0c7424 */ /* 0x000fe400078e00ff */
[----:B------:R-:W-:Y:S02]  /*1dff0*/  IMAD.MOV.U32 R11, RZ, RZ, RZ ;  /* 0x000000ffff0b7224 */ /* 0x000fe400078e00ff */
[----:B------:R-:W-:-:S07]  /*1e000*/  IMAD.MOV.U32 R15, RZ, RZ, -0x1 ;  /* 0xffffffffff0f7424 */ /* 0x000fce00078e00ff */
[----:B------:R-:W-:Y:S05]  /*1e010*/  WARPSYNC.COLLECTIVE R15, `(.L_x_965) ;  /* 0x000000000f087348 */ /* 0x000fea0003c00000 */
[----:B------:R0:W1:Y:S02]  /*1e020*/  SHFL.UP P6, R14, R13, R12, R11 ;  /* 0x0400000c0d0e7389 */ /* 0x00006400000c000b */
[----:B01----:R-:W-:Y:S01]  /*1e030*/  ENDCOLLECTIVE ;  /* 0x000000000000791b */ /* 0x003fe20003800000 */
.L_x_965:
[----:B------:R-:W-:Y:S05]  /*1e040*/  BSYNC B0 ;  /* 0x0000000000007941 */ /* 0x000fea0003800000 */
.L_x_964:
        /* <DEDUP_REMOVED lines=8> */
.L_x_966:
[----:B------:R-:W-:Y:S01]  /*1e0d0*/  IMAD.MOV.U32 R12, RZ, RZ, 0x4 ;  /* 0x00000004ff0c7424 */ /* 0x000fe200078e00ff */
[----:B------:R-:W-:-:S05]  /*1e0e0*/  SEL R2, R14, RZ, P2 ;  /* 0x000000ff0e027207 */ /* 0x000fca0001000000 */
[----:B------:R-:W-:-:S04]  /*1e0f0*/  IMAD.IADD R2, R13, 0x1, R2 ;  /* 0x000000010d027824 */ /* 0x000fc800078e0202 */
[----:B------:R-:W-:-:S07]  /*1e100*/  IMAD.MOV.U32 R13, RZ, RZ, R2 ;  /* 0x000000ffff0d7224 */ /* 0x000fce00078e0002 */
[----:B------:R-:W-:Y:S05]  /*1e110*/  WARPSYNC.COLLECTIVE R15, `(.L_x_967) ;  /* 0x000000000f087348 */ /* 0x000fea0003c00000 */
[----:B------:R0:W1:Y:S02]  /*1e120*/  SHFL.UP P6, R14, R13, R12, R11 ;  /* 0x0400000c0d0e7389 */ /* 0x00006400000c000b */
[----:B01----:R-:W-:Y:S01]  /*1e130*/  ENDCOLLECTIVE ;  /* 0x000000000000791b */ /* 0x003fe20003800000 */
.L_x_967:
[----:B------:R-:W-:Y:S01]  /*1e140*/  IMAD.MOV.U32 R12, RZ, RZ, 0x8 ;  /* 0x00000008ff0c7424 */ /* 0x000fe200078e00ff */
[----:B------:R-:W-:-:S05]  /*1e150*/  SEL R3, R14, RZ, P3 ;  /* 0x000000ff0e037207 */ /* 0x000fca0001800000 */
[----:B------:R-:W-:-:S04]  /*1e160*/  IMAD.IADD R3, R2, 0x1, R3 ;  /* 0x0000000102037824 */ /* 0x000fc800078e0203 */
[----:B------:R-:W-:-:S07]  /*1e170*/  IMAD.MOV.U32 R13, RZ, RZ, R3 ;  /* 0x000000ffff0d7224 */ /* 0x000fce00078e0003 */
[----:B------:R-:W-:Y:S05]  /*1e180*/  WARPSYNC.COLLECTIVE R15, `(.L_x_968) ;  /* 0x000000000f087348 */ /* 0x000fea0003c00000 */
[----:B------:R0:W1:Y:S02]  /*1e190*/  SHFL.UP P6, R14, R13, R12, R11 ;  /* 0x0400000c0d0e7389 */ /* 0x00006400000c000b */
[----:B01----:R-:W-:Y:S01]  /*1e1a0*/  ENDCOLLECTIVE ;  /* 0x000000000000791b */ /* 0x003fe20003800000 */
.L_x_968:
[----:B------:R-:W-:Y:S01]  /*1e1b0*/  IMAD.MOV.U32 R12, RZ, RZ, 0x10 ;  /* 0x00000010ff0c7424 */ /* 0x000fe200078e00ff */
[----:B------:R-:W-:-:S05]  /*1e1c0*/  SEL R14, R14, RZ, P4 ;  /* 0x000000ff0e0e7207 */ /* 0x000fca0002000000 */
[----:B------:R-:W-:-:S04]  /*1e1d0*/  IMAD.IADD R5, R3, 0x1, R14 ;  /* 0x0000000103057824 */ /* 0x000fc800078e020e */
[----:B------:R-:W-:-:S07]  /*1e1e0*/  IMAD.MOV.U32 R13, RZ, RZ, R5 ;  /* 0x000000ffff0d7224 */ /* 0x000fce00078e0005 */
[----:B------:R-:W-:Y:S05]  /*1e1f0*/  WARPSYNC.COLLECTIVE R15, `(.L_x_969) ;  /* 0x000000000f087348 */ /* 0x000fea0003c00000 */
[----:B------:R0:W1:Y:S02]  /*1e200*/  SHFL.UP P6, R14, R13, R12, R11 ;  /* 0x0400000c0d0e7389 */ /* 0x00006400000c000b */
[----:B01----:R-:W-:Y:S01]  /*1e210*/  ENDCOLLECTIVE ;  /* 0x000000000000791b */ /* 0x003fe20003800000 */
.L_x_969:
        /* <DEDUP_REMOVED lines=8> */
.L_x_970:
[----:B------:R-:W-:Y:S05]  /*1e2a0*/  BRA `(.L_x_971) ;  /* 0xffffffbc00ec7947 */ /* 0x000fea000383ffff */
.L_x_840:
[----:B------:R-:W-:Y:S01]  /*1e2b0*/  BSSY B0, `(.L_x_972) ;  /* 0x0000006000007945 */ /* 0x000fe20003800000 */
[----:B------:R-:W-:Y:S01]  /*1e2c0*/  PLOP3.LUT P6, PT, P6, PT, PT, 0x8, 0x0 ;  /* 0x000000000000781c */ /* 0x000fe200037ce170 */
[----:B------:R-:W-:-:S12]  /*1e2d0*/  IMAD.MOV.U32 R15, RZ, RZ, -0x1 ;  /* 0xffffffffff0f7424 */ /* 0x000fd800078e00ff */
[----:B0-----:R-:W-:Y:S05]  /*1e2e0*/  WARPSYNC.COLLECTIVE R15, `(.L_x_973) ;  /* 0x000000000f087348 */ /* 0x001fea0003c00000 */
[----:B------:R-:W-:Y:S01]  /*1e2f0*/  VOTE.ANY R14, PT, P6 ;  /* 0x00000000000e7806 */ /* 0x000fe200030e0100 */
[----:B0-----:R-:W-:Y:S06]  /*1e300*/  ENDCOLLECTIVE ;  /* 0x000000000000791b */ /* 0x001fec0003800000 */
.L_x_973:
[----:B------:R-:W-:Y:S05]  /*1e310*/  BSYNC B0 ;  /* 0x0000000000007941 */ /* 0x000fea0003800000 */
.L_x_972:
        /* <DEDUP_REMOVED lines=9> */
.L_x_974:
[----:B------:R-:W-:Y:S02]  /*1e3b0*/  IMAD.MOV.U32 R13, RZ, RZ, R4 ;  /* 0x000000ffff0d7224 */ /* 0x000fe400078e0004 */
[----:B------:R-:W-:-:S07]  /*1e3c0*/  IMAD.MOV.U32 R7, RZ, RZ, R14 ;  /* 0x000000ffff077224 */ /* 0x000fce00078e000e */
[----:B------:R-:W-:Y:S05]  /*1e3d0*/  WARPSYNC.COLLECTIVE R15, `(.L_x_975) ;  /* 0x000000000f087348 */ /* 0x000fea0003c00000 */
[----:B------:R0:W1:Y:S02]  /*1e3e0*/  SHFL.IDX P6, R14, R13, R12, R11 ;  /* 0x0000000c0d0e7389 */ /* 0x00006400000c000b */
[----:B01----:R-:W-:Y:S01]  /*1e3f0*/  ENDCOLLECTIVE ;  /* 0x000000000000791b */ /* 0x003fe20003800000 */
.L_x_975:
[----:B------:R-:W-:Y:S01]  /*1e400*/  IMAD.MOV.U32 R4, RZ, RZ, R14 ;  /* 0x000000ffff047224 */ /* 0x000fe200078e000e */
[----:B------:R-:W-:Y:S06]  /*1e410*/  BRA `(.L_x_976) ;  /* 0xffffffbc00cc7947 */ /* 0x000fec000383ffff */
.L_x_842:
[----:B------:R-:W-:Y:S01]  /*1e420*/  BSSY B0, `(.L_x_977) ;  /* 0x0000007000007945 */ /* 0x000fe20003800000 */
[----:B------:R-:W-:Y:S02]  /*1e430*/  IMAD.MOV.U32 R13, RZ, RZ, R3 ;  /* 0x000000ffff0d7224 */ /* 0x000fe400078e0003 */
[----:B------:R-:W-:Y:S02]  /*1e440*/  IMAD.MOV.U32 R11, RZ, RZ, 0x1f ;  /* 0x0000001fff0b7424 */ /* 0x000fe400078e00ff */
[----:B------:R-:W-:-:S07]  /*1e450*/  IMAD.MOV.U32 R15, RZ, RZ, -0x1 ;  /* 0xffffffffff0f7424 */ /* 0x000fce00078e00ff */
[----:B0123--:R-:W-:Y:S05]  /*1e460*/  WARPSYNC.COLLECTIVE R15, `(.L_x_978) ;  /* 0x000000000f087348 */ /* 0x00ffea0003c00000 */
[----:B------:R4:W0:Y:S02]  /*1e470*/  SHFL.IDX P6, R14, R13, R12, R11 ;  /* 0x0000000c0d0e7389 */ /* 0x00082400000c000b */
[----:B01234-:R-:W-:Y:S01]  /*1e480*/  ENDCOLLECTIVE ;  /* 0x000000000000791b */ /* 0x01ffe20003800000 */
.L_x_978:
[----:B------:R-:W-:Y:S05]  /*1e490*/  BSYNC B0 ;  /* 0x0000000000007941 */ /* 0x000fea0003800000 */
.L_x_977:
[----:B------:R-:W-:Y:S01]  /*1e4a0*/  IMAD.MOV.U32 R24, RZ, RZ, R14 ;  /* 0x000000ffff187224 */ /* 0x000fe200078e000e */
[----:B------:R-:W-:Y:S06]  /*1e4b0*/  BRA `(.L_x_841) ;  /* 0xffffffbc00bc7947 */ /* 0x000fec000383ffff */
.L_x_846:
[----:B-1----:R1:W4:Y:S02]  /*1e4c0*/  SYNCS.PHASECHK.TRANS64.TRYWAIT P0, [R7+URZ+0x28c20], R0 ;  /* 0x028c2000070075a7 */ /* 0x002324000800017f */
[----:B----4-:R-:W-:Y:S05]  /*1e4d0*/  @!P0 NANOSLEEP.SYNCS 0x989680 ;  /* 0x009896800000895d */ /* 0x010fea0003900000 */
[----:B------:R-:W4:Y:S02]  /*1e4e0*/  @!P0 SYNCS.PHASECHK.TRANS64 P0, [R7+URZ+0x28c20], R0 ;  /* 0x028c2000070085a7 */ /* 0x000f24000800007f */
[----:B----4-:R-:W-:Y:S05]  /*1e4f0*/  @!P0 BRA `(.L_x_846) ;  /* 0xfffffffc00f08947 */ /* 0x010fea000383ffff */
[----:B------:R-:W-:Y:S05]  /*1e500*/  BRA `(.L_x_979) ;  /* 0xffffffc400147947 */ /* 0x000fea000383ffff */
.L_x_847:
[----:B------:R-:W4:Y:S01]  /*1e510*/  S2R R2, SR_TID.X ;  /* 0x0000000000027919 */ /* 0x000f220000002100 */
[----:B------:R-:W-:Y:S01]  /*1e520*/  BSSY B0, `(.L_x_980) ;  /* 0x000000a000007945 */ /* 0x000fe20003800000 */
[----:B------:R-:W-:Y:S02]  /*1e530*/  IMAD.MOV.U32 R12, RZ, RZ, RZ ;  /* 0x000000ffff0c7224 */ /* 0x000fe400078e00ff */
[----:B------:R-:W-:Y:S02]  /*1e540*/  IMAD.MOV.U32 R11, RZ, RZ, 0x1f ;  /* 0x0000001fff0b7424 */ /* 0x000fe400078e00ff */
[----:B------:R-:W-:Y:S01]  /*1e550*/  IMAD.MOV.U32 R15, RZ, RZ, -0x1 ;  /* 0xffffffffff0f7424 */ /* 0x000fe200078e00ff */
[----:B----4-:R-:W-:-:S04]  /*1e560*/  SHF.R.U32.HI R2, RZ, 0x5, R2 ;  /* 0x00000005ff027819 */ /* 0x010fc80000011602 */
[----:B------:R-:W-:-:S05]  /*1e570*/  LOP3.LUT R2, R2, 0x3, RZ, 0xc0, !PT ;  /* 0x0000000302027812 */ /* 0x000fca00078ec0ff */
[----:B------:R-:W-:-:S07]  /*1e580*/  IMAD.MOV.U32 R13, RZ, RZ, R2 ;  /* 0x000000ffff0d7224 */ /* 0x000fce00078e0002 */
[----:B0123--:R-:W-:Y:S05]  /*1e590*/  WARPSYNC.COLLECTIVE R15, `(.L_x_981) ;  /* 0x000000000f087348 */ /* 0x00ffea0003c00000 */
[----:B------:R4:W0:Y:S02]  /*1e5a0*/  SHFL.IDX P6, R14, R13, R12, R11 ;  /* 0x0000000c0d0e7389 */ /* 0x00082400000c000b */
[----:B01234-:R-:W-:Y:S01]  /*1e5b0*/  ENDCOLLECTIVE ;  /* 0x000000000000791b */ /* 0x01ffe20003800000 */
.L_x_981:
[----:B------:R-:W-:Y:S05]  /*1e5c0*/  BSYNC B0 ;  /* 0x0000000000007941 */ /* 0x000fea0003800000 */
.L_x_980:
[----:B------:R-:W-:Y:S05]  /*1e5d0*/  BRA `(.L_x_982) ;  /* 0xffffffc000fc7947 */ /* 0x000fea000383ffff */
.L_x_848:
[----:B------:R-:W-:Y:S01]  /*1e5e0*/  BSSY B0, `(.L_x_983) ;  /* 0x0000006000007945 */ /* 0x000fe20003800000 */
[----:B------:R-:W-:-:S07]  /*1e5f0*/  IMAD.MOV.U32 R15, RZ, RZ, -0x1 ;  /* 0xffffffffff0f7424 */ /* 0x000fce00078e00ff */
[----:B0123--:R-:W-:Y:S05]  /*1e600*/  WARPSYNC.COLLECTIVE R15, `(.L_x_984) ;  /* 0x000000000f0c7348 */ /* 0x00ffea0003c00000 */
[----:B------:R-:W-:Y:S02]  /*1e610*/  ELECT P6, UR62, PT ;  /* 0x00000000003e782f */ /* 0x000fe400038c0000 */
[----:B------:R-:W-:Y:S01]  /*1e620*/  MOV R14, UR62 ;  /* 0x0000003e000e7c02 */ /* 0x000fe20008000f00 */
[----:B0123--:R-:W-:Y:S10]  /*1e630*/  ENDCOLLECTIVE ;  /* 0x000000000000791b */ /* 0x00fff40003800000 */
.L_x_984:
[----:B------:R-:W-:Y:S05]  /*1e640*/  BSYNC B0 ;  /* 0x0000000000007941 */ /* 0x000fea0003800000 */
.L_x_983:
[----:B------:R-:W-:Y:S05]  /*1e650*/  BRA `(.L_x_985) ;  /* 0xffffffc000f07947 */ /* 0x000fea000383ffff */
.L_x_850:
[----:B-1----:R1:W4:Y:S02]  /*1e660*/  SYNCS.PHASECHK.TRANS64.TRYWAIT P1, [R5+URZ+0x28c40], R0 ;  /* 0x028c4000050075a7 */ /* 0x002324000802017f */
[----:B----4-:R-:W-:Y:S05]  /*1e670*/  @!P1 NANOSLEEP.SYNCS 0x989680 ;  /* 0x009896800000995d */ /* 0x010fea0003900000 */
[----:B------:R-:W4:Y:S02]  /*1e680*/  @!P1 SYNCS.PHASECHK.TRANS64 P1, [R5+URZ+0x28c40], R0 ;  /* 0x028c4000050095a7 */ /* 0x000f24000802007f */
[----:B----4-:R-:W-:Y:S05]  /*1e690*/  @!P1 BRA `(.L_x_850) ;  /* 0xfffffffc00f09947 */ /* 0x010fea000383ffff */
[----:B------:R-:W-:Y:S05]  /*1e6a0*/  BRA `(.L_x_986) ;  /* 0xffffffc400107947 */ /* 0x000fea000383ffff */
.L_x_852:
[----:B----4-:R4:W0:Y:S02]  /*1e6b0*/  SYNCS.PHASECHK.TRANS64.TRYWAIT P1, [R3+URZ+0x28c40], R2 ;  /* 0x028c4002030075a7 */ /* 0x010824000802017f */
[----:B0-----:R-:W-:Y:S05]  /*1e6c0*/  @!P1 NANOSLEEP.SYNCS 0x989680 ;  /* 0x009896800000995d */ /* 0x001fea0003900000 */
[----:B------:R-:W0:Y:S02]  /*1e6d0*/  @!P1 SYNCS.PHASECHK.TRANS64 P1, [R3+URZ+0x28c40], R2 ;  /* 0x028c4002030095a7 */ /* 0x000e24000802007f */
[----:B0-----:R-:W-:Y:S05]  /*1e6e0*/  @!P1 BRA `(.L_x_852) ;  /* 0xfffffffc00f09947 */ /* 0x001fea000383ffff */
[----:B------:R-:W-:Y:S05]  /*1e6f0*/  BRA `(.L_x_987) ;  /* 0xffffffc4001c7947 */ /* 0x000fea000383ffff */
.L_x_854:
[----:B------:R0:W0:Y:S02]  /*1e700*/  SYNCS.PHASECHK.TRANS64.TRYWAIT P1, [R5+URZ+0x28c60], R0 ;  /* 0x028c6000050075a7 */ /* 0x000024000802017f */
[----:B0-----:R-:W-:Y:S05]  /*1e710*/  @!P1 NANOSLEEP.SYNCS 0x989680 ;  /* 0x009896800000995d */ /* 0x001fea0003900000 */
[----:B------:R-:W0:Y:S02]  /*1e720*/  @!P1 SYNCS.PHASECHK.TRANS64 P1, [R5+URZ+0x28c60], R0 ;  /* 0x028c6000050095a7 */ /* 0x000e24000802007f */
[----:B0-----:R-:W-:Y:S05]  /*1e730*/  @!P1 BRA `(.L_x_854) ;  /* 0xfffffffc00f09947 */ /* 0x001fea000383ffff */
[----:B------:R-:W-:Y:S05]  /*1e740*/  BRA `(.L_x_988) ;  /* 0xffffffc400187947 */ /* 0x000fea000383ffff */
.L_x_989:
        /* <DEDUP_REMOVED lines=11> */
.L_x_5830:


//--------------------- .text._ZN7cutlass13device_kernelIN5flash11enable_sm90INS1_16FlashAttnFwdSm90INS1_25CollectiveMainloopFwdSm90ILi2EN4cute5tupleIJNS5_1CILi1EEES8_S8_EEENS6_IJNS7_ILi64EEESA_SA_EEELi512ENS_10bfloat16_tEfNS_4arch4Sm90ELb0ELb0ELb1ELb1ELb1ELb0ELb1ELb0ELb0ELb1ELb1ELb0EEENS1_21CollectiveEpilogueFwdINS6_IJSA_NS7_ILi512EEESA_EEES9_SC_SE_Li256ELb1ELb1ELb1ELb0EEENS1_36VarlenDynamicPersistentTileSchedulerILi64ELi64ELi256ELi128ELb1ELb1ELb1ELb0ELb1ELb1EEEEEEEEEvNT_6ParamsE --------------------------
	.section	.text._ZN7cutlass13device_kernelIN5flash11enable_sm90INS1_16FlashAttnFwdSm90INS1_25CollectiveMainloopFwdSm90ILi2EN4cute5tupleIJNS5_1CILi1EEES8_S8_EEENS6_IJNS7_ILi64EEESA_SA_EEELi512ENS_10bfloat16_tEfNS_4arch4Sm90ELb0ELb0ELb1ELb1ELb1ELb0ELb1ELb0ELb0ELb1ELb1ELb0EEENS1_21CollectiveEpilogueFwdINS6_IJSA_NS7_ILi512EEESA_EEES9_SC_SE_Li256ELb1ELb1ELb1ELb0EEENS1_36VarlenDynamicPersistentTileSchedulerILi64ELi64ELi256ELi128ELb1ELb1ELb1ELb0ELb1ELb1EEEEEEEEEvNT_6ParamsE,"ax",@progbits
	.align	128
.text._ZN7cutlass13device_kernelIN5flash11enable_sm90INS1_16FlashAttnFwdSm90INS1_25CollectiveMainloopFwdSm90ILi2EN4cute5tupleIJNS5_1CILi1EEES8_S8_EEENS6_IJNS7_ILi64EEESA_SA_EEELi512ENS_10bfloat16_tEfNS_4arch4Sm90ELb0ELb0ELb1ELb1ELb1ELb0ELb1ELb0ELb0ELb1ELb1ELb0EEENS1_21CollectiveEpilogueFwdINS6_IJSA_NS7_ILi512EEESA_EEES9_SC_SE_Li256ELb1ELb1ELb1ELb0EEENS1_36VarlenDynamicPersistentTileSchedulerILi64ELi64ELi256ELi128ELb1ELb1ELb1ELb0ELb1ELb1EEEEEEEEEvNT_6ParamsE:
        .type           _ZN7cutlass13device_kernelIN5flash11enable_sm90INS1_16FlashAttnFwdSm90INS1_25CollectiveMainloopFwdSm90ILi2EN4cute5tupleIJNS5_1CILi1EEES8_S8_EEENS6_IJNS7_ILi64EEESA_SA_EEELi512ENS_10bfloat16_tEfNS_4arch4Sm90ELb0ELb0ELb1ELb1ELb1ELb0ELb1ELb0ELb0ELb1ELb1ELb0EEENS1_21CollectiveEpilogueFwdINS6_IJSA_NS7_ILi512EEESA_EEES9_SC_SE_Li256ELb1ELb1ELb1ELb0EEENS1_36VarlenDynamicPersistentTileSchedulerILi64ELi64ELi256ELi128ELb1ELb1ELb1ELb0ELb1ELb1EEEEEEEEEvNT_6ParamsE,@function
        .size           _ZN7cutlass13device_kernelIN5flash11enable_sm90INS1_16FlashAttnFwdSm90INS1_25CollectiveMainloopFwdSm90ILi2EN4cute5tupleIJNS5_1CILi1EEES8_S8_EEENS6_IJNS7_ILi64EEESA_SA_EEELi512ENS_10bfloat16_tEfNS_4arch4Sm90ELb0ELb0ELb1ELb1ELb1ELb0ELb1ELb0ELb0ELb1ELb1ELb0EEENS1_21CollectiveEpilogueFwdINS6_IJSA_NS7_ILi512EEESA_EEES9_SC_SE_Li256ELb1ELb1ELb1ELb0EEENS1_36VarlenDynamicPersistentTileSchedulerILi64ELi64ELi256ELi128ELb1ELb1ELb1ELb0ELb1ELb1EEEEEEEEEvNT_6ParamsE,(.L_x_5831 - _ZN7cutlass13device_kernelIN5flash11enable_sm90INS1_16FlashAttnFwdSm90INS1_25CollectiveMainloopFwdSm90ILi2EN4cute5tupleIJNS5_1CILi1EEES8_S8_EEENS6_IJNS7_ILi64EEESA_SA_EEELi512ENS_10bfloat16_tEfNS_4arch4Sm90ELb0ELb0ELb1ELb1ELb1ELb0ELb1ELb0ELb0ELb1ELb1ELb0EEENS1_21CollectiveEpilogueFwdINS6_IJSA_NS7_ILi512EEESA_EEES9_SC_SE_Li256ELb1ELb1ELb1ELb0EEENS1_36VarlenDynamicPersistentTileSchedulerILi64ELi64ELi256ELi128ELb1ELb1ELb1ELb0ELb1ELb1EEEEEEEEEvNT_6ParamsE)
        .other          _ZN7cutlass13device_kernelIN5flash11enable_sm90INS1_16FlashAttnFwdSm90INS1_25CollectiveMainloopFwdSm90ILi2EN4cute5tupleIJNS5_1CILi1EEES8_S8_EEENS6_IJNS7_ILi64EEESA_SA_EEELi512ENS_10bfloat16_tEfNS_4arch4Sm90ELb0ELb0ELb1ELb1ELb1ELb0ELb1ELb0ELb0ELb1ELb1ELb0EEENS1_21CollectiveEpilogueFwdINS6_IJSA_NS7_ILi512EEESA_EEES9_SC_SE_Li256ELb1ELb1ELb1ELb0EEENS1_36VarlenDynamicPersistentTileSchedulerILi64ELi64ELi256ELi128ELb1ELb1ELb1ELb0ELb1ELb1EEEEEEEEEvNT_6ParamsE,@"STO_CUDA_ENTRY STV_DEFAULT"
_ZN7cutlass13device_kernelIN5flash11enable_sm90INS1_16FlashAttnFwdSm90INS1_25CollectiveMainloopFwdSm90ILi2EN4cute5tupleIJNS5_1CILi1EEES8_S8_EEENS6_IJNS7_ILi64EEESA_SA_EEELi512ENS_10bfloat16_tEfNS_4arch4Sm90ELb0ELb0ELb1ELb1ELb1ELb0ELb1ELb0ELb0ELb1ELb1ELb0EEENS1_21CollectiveEpilogueFwdINS6_IJSA_NS7_ILi512EEESA_EEES9_SC_SE_Li256ELb1ELb1ELb1ELb0EEENS1_36VarlenDynamicPersistentTileSchedulerILi64ELi64ELi256ELi128ELb1ELb1ELb1ELb0ELb1ELb1EEEEEEEEEvNT_6ParamsE:
        /* <DEDUP_REMOVED lines=43> */
.L_x_990:
        /* <DEDUP_REMOVED lines=22> */
.L_x_991:
        /* <DEDUP_REMOVED lines=18> */
.L_x_992:
        /* <DEDUP_REMOVED lines=22> */
.L_x_993:
        /* <DEDUP_REMOVED lines=23> */
.L_x_994:
        /* <DEDUP_REMOVED lines=8> */
.L_x_996:
        /* <DEDUP_REMOVED lines=24> */
[----:B------:R-:W-:-:S03]  /*0a00*/  UMOV UR37, URZ ;  /* 0x0000003f00257c82 */ /* 0x000fc60008000000 */
[CC--:B------:R-:W-:Y:S02]  /*0a10*/  LEA.HI R2, R3.reuse, R0.reuse, RZ, 0x4 ;  /* 0x0000000003027211 */ /* 0x0c0fe400078f20ff */
[CC--:B------:R-:W-:Y:S02]  /*0a20*/  LEA.HI R4, R3.reuse, R0.reuse, RZ, 0x5 ;  /* 0x0000000003047211 */ /* 0x0c0fe400078f28ff */
[CC--:B------:R-:W-:Y:S02]  /*0a30*/  LEA.HI R5, R3.reuse, R0.reuse, RZ, 0x7 ;  /* 0x0000000003057211 */ /* 0x0c0fe400078f38ff */
[CC--:B------:R-:W-:Y:S02]  /*0a40*/  LEA.HI R6, R3.reuse, R0.reuse, RZ, 0x3 ;  /* 0x0000000003067211 */ /* 0x0c0fe400078f18ff */
[----:B------:R-:W-:Y:S02]  /*0a50*/  SHF.R.S32.HI R9, RZ, 0x4, R2 ;  /* 0x00000004ff097819 */ /* 0x000fe40000011402 */
[----:B------:R-:W-:-:S02]  /*0a60*/  LEA.HI R3, R3, R0, RZ, 0x2 ;  /* 0x0000000003037211 */ /* 0x000fc400078f10ff */
[C---:B------:R-:W-:Y:S02]  /*0a70*/  LOP3.LUT R7, R2.reuse, 0xfffffff0, RZ, 0xc0, !PT ;  /* 0xfffffff002077812 */ /* 0x040fe400078ec0ff */
[----:B------:R-:W-:Y:S02]  /*0a80*/  LEA.HI R2, R2, R9, RZ, 0x1 ;  /* 0x0000000902027211 */ /* 0x000fe400078f08ff */
[--C-:B------:R-:W-:Y:S01]  /*0a90*/  SHF.R.S32.HI R11, RZ, 0x5, R4.reuse ;  /* 0x00000005ff0b7819 */ /* 0x100fe20000011404 */
[C---:B------:R-:W-:Y:S01]  /*0aa0*/  IMAD.IADD R7, R0.reuse, 0x1, -R7 ;  /* 0x0000000100077824 */ /* 0x040fe200078e0a07 */
[----:B------:R-:W-:Y:S02]  /*0ab0*/  LOP3.LUT R15, R3, 0xfffffffc, RZ, 0xc0, !PT ;  /* 0xfffffffc030f7812 */ /* 0x000fe400078ec0ff */
[----:B------:R-:W-:Y:S02]  /*0ac0*/  SHF.R.S32.HI R4, RZ, 0x1f, R4 ;  /* 0x0000001fff047819 */ /* 0x000fe40000011404 */
[----:B------:R-:W-:Y:S01]  /*0ad0*/  LOP3.LUT R3, R5, 0xffffff80, RZ, 0xc0, !PT ;  /* 0xffffff8005037812 */ /* 0x000fe200078ec0ff */
[----:B------:R-:W-:Y:S01]  /*0ae0*/  IMAD.IADD R15, R0, 0x1, -R15 ;  /* 0x00000001000f7824 */ /* 0x000fe200078e0a0f */
[----:B------:R-:W-:-:S02]  /*0af0*/  LOP3.LUT R2, R2, 0x1ffffffe, RZ, 0xc0, !PT ;  /* 0x1ffffffe02027812 */ /* 0x000fc400078ec0ff */
[----:B------:R-:W-:Y:S01]  /*0b00*/  LOP3.LUT R13, R6, 0xfffffff8, RZ, 0xc0, !PT ;  /* 0xfffffff8060d7812 */ /* 0x000fe200078ec0ff */
[----:B------:R-:W-:Y:S01]  /*0b10*/  IMAD.IADD R3, R0, 0x1, -R3 ;  /* 0x0000000100037824 */ /* 0x000fe200078e0a03 */
[----:B------:R-:W-:Y:S01]  /*0b20*/  LEA.HI R4, R4, R11, RZ, 0x2 ;  /* 0x0000000b04047211 */ /* 0x000fe200078f10ff */
[----:B------:R-:W-:Y:S01]  /*0b30*/  IMAD.IADD R9, R9, 0x1, -R2 ;  /* 0x0000000109097824 */ /* 0x000fe200078e0a02 */
[----:B------:R-:W-:Y:S01]  /*0b40*/  SHF.R.S32.HI R228, RZ, 0x7, R5 ;  /* 0x00000007ffe47819 */ /* 0x000fe20000011405 */
[----:B------:R-:W-:Y:S01]  /*0b50*/  IMAD.IADD R13, R0, 0x1, -R13 ;  /* 0x00000001000d7824 */ /* 0x000fe200078e0a0d */
[----:B------:R-:W-:Y:S01]  /*0b60*/  LOP3.LUT R4, R4, 0x3ffffc, RZ, 0xc0, !PT ;  /* 0x003ffffc04047812 */ /* 0x000fe200078ec0ff */
[----:B------:R-:W-:Y:S01]  /*0b70*/  IMAD.SHL.U32 R9, R9, 0x8, RZ ;  /* 0x0000000809097824 */ /* 0x000fe200078e00ff */
[--C-:B------:R-:W-:Y:S01]  /*0b80*/  SHF.R.S32.HI R2, RZ, 0x1f, R7.reuse ;  /* 0x0000001fff027819 */ /* 0x100fe20000011407 */
[----:B------:R-:W-:Y:S01]  /*0b90*/  IMAD R17, R228, 0x100, R7 ;  /* 0x00000100e4117824 */ /* 0x000fe200078e0207 */
[----:B------:R-:W-:Y:S01]  /*0ba0*/  SHF.R.S32.HI R0, RZ, 0x1f, R3 ;  /* 0x0000001fff007819 */ /* 0x000fe20000011403 */
[----:B------:R-:W-:Y:S01]  /*0bb0*/  IMAD.IADD R8, R11, 0x1, -R4 ;  /* 0x000000010b087824 */ /* 0x000fe200078e0a04 */
[----:B------:R-:W-:Y:S01]  /*0bc0*/  LEA.HI R6, R2, R7, RZ, 0x3 ;  /* 0x0000000702067211 */ /* 0x000fe200078f18ff */
[----:B------:R-:W-:Y:S01]  /*0bd0*/  IMAD.SHL.U32 R16, R13, 0x8, RZ ;  /* 0x000000080d107824 */ /* 0x000fe200078e00ff */
[-C--:B------:R-:W-:Y:S01]  /*0be0*/  LEA.HI R2, R0, R3.reuse, RZ, 0x2 ;  /* 0x0000000300027211 */ /* 0x080fe200078f10ff */
[----:B------:R-:W-:Y:S01]  /*0bf0*/  IMAD R14, R8, 0x10, R17 ;  /* 0x00000010080e7824 */ /* 0x000fe200078e0211 */
[C---:B------:R-:W-:Y:S01]  /*0c00*/  LOP3.LUT R4, R6.reuse, 0xfffffff8, RZ, 0xc0, !PT ;  /* 0xfffffff806047812 */ /* 0x040fe200078ec0ff */
[----:B------:R-:W-:Y:S01]  /*0c10*/  IMAD.SHL.U32 R6, R6, 0x40, RZ ;  /* 0x0000004006067824 */ /* 0x000fe200078e00ff */
[----:B------:R-:W-:Y:S01]  /*0c20*/  LOP3.LUT R8, R2, 0x7ffffffc, RZ, 0xc0, !PT ;  /* 0x7ffffffc02087812 */ /* 0x000fe200078ec0ff */
[----:B------:R-:W-:Y:S01]  /*0c30*/  IMAD.U32 R14, R14, 0x40, R9 ;  /* 0x000000400e0e7824 */ /* 0x000fe200078e0009 */
[----:B------:R-:W-:Y:S01]  /*0c40*/  LEA.HI R5, R5, R228, RZ, 0x1 ;  /* 0x000000e405057211 */ /* 0x000fe200078f08ff */
[----:B------:R-:W-:Y:S01]  /*0c50*/  IMAD.IADD R7, R7, 0x1, -R4 ;  /* 0x0000000107077824 */ /* 0x000fe200078e0a04 */
[----:B------:R-:W-:Y:S01]  /*0c60*/  LEA.HI R4, R0, R3, RZ, 0x5 ;  /* 0x0000000300047211 */ /* 0x000fe200078f28ff */
[----:B------:R-:W-:Y:S01]  /*0c70*/  IMAD.IADD R8, R3, 0x1, -R8 ;  /* 0x0000000103087824 */ /* 0x000fe200078e0a08 */
[--C-:B------:R-:W-:Y:S01]  /*0c80*/  SHF.R.S32.HI R0, RZ, 0x2, R2.reuse ;  /* 0x00000002ff007819 */ /* 0x100fe20000011402 */
[C---:B------:R-:W-:Y:S01]  /*0c90*/  VIADD R194, R16.reuse, 0x40 ;  /* 0x0000004010c27836 */ /* 0x040fe20000000000 */
[----:B------:R-:W-:Y:S01]  /*0ca0*/  SHF.R.S32.HI R3, RZ, 0x1f, R2 ;  /* 0x0000001fff037819 */ /* 0x000fe20000011402 */
[----:B------:R-:W-:Y:S01]  /*0cb0*/  IMAD.SHL.U32 R2, R7, 0x40, RZ ;  /* 0x0000004007027824 */ /* 0x000fe200078e00ff */
[----:B------:R-:W-:Y:S01]  /*0cc0*/  LEA.HI R12, R15, R15, RZ, 0x1 ;  /* 0x0000000f0f0c7211 */ /* 0x000fe200078f08ff */
[----:B------:R-:W-:Y:S01]  /*0cd0*/  STL [R1+0x30], R14 ;  /* 0x0000300e01007387 */ /* 0x000fe20000100800 */
[----:B------:R-:W-:Y:S01]  /*0ce0*/  LEA.HI R3, R3, R0, RZ, 0x3 ;  /* 0x0000000003037211 */ /* 0x000fe200078f18ff */
[----:B------:R-:W-:Y:S01]  /*0cf0*/  VIADD R193, R16, 0x80 ;  /* 0x0000008010c17836 */ /* 0x000fe20000000000 */
[----:B------:R-:W-:Y:S01]  /*0d00*/  LOP3.LUT R2, R2, 0x1c0, RZ, 0xc0, !PT ;  /* 0x000001c002027812 */ /* 0x000fe200078ec0ff */
[C---:B------:R-:W-:Y:S01]  /*0d10*/  VIADD R192, R16.reuse, 0xc0 ;  /* 0x000000c010c07836 */ /* 0x040fe20000000000 */
[----:B------:R-:W-:Y:S01]  /*0d20*/  LOP3.LUT R5, R5, 0xfffffe, RZ, 0xc0, !PT ;  /* 0x00fffffe05057812 */ /* 0x000fe200078ec0ff */
[----:B------:R-:W-:Y:S01]  /*0d30*/  VIADD R191, R16, 0x100 ;  /* 0x0000010010bf7836 */ /* 0x000fe20000000000 */
[----:B------:R-:W-:Y:S01]  /*0d40*/  LOP3.LUT R12, R12, 0x1ffffffe, RZ, 0xc0, !PT ;  /* 0x1ffffffe0c0c7812 */ /* 0x000fe200078ec0ff */
[----:B------:R-:W-:Y:S01]  /*0d50*/  VIADD R190, R16, 0x140 ;  /* 0x0000014010be7836 */ /* 0x000fe20000000000 */
[----:B------:R-:W-:Y:S01]  /*0d60*/  LOP3.LUT R3, R3, 0xfffffff8, RZ, 0xc0, !PT ;  /* 0xfffffff803037812 */ /* 0x000fe200078ec0ff */
[----:B------:R-:W-:Y:S01]  /*0d70*/  IMAD.IADD R5, R228, 0x1, -R5 ;  /* 0x00000001e4057824 */ /* 0x000fe200078e0a05 */
[----:B------:R-:W-:Y:S01]  /*0d80*/  LOP3.LUT R9, R2, 0x8, R9, 0xf8, !PT ;  /* 0x0000000802097812 */ /* 0x000fe200078ef809 */
[----:B------:R-:W-:Y:S01]  /*0d90*/  IMAD.IADD R12, R15, 0x1, -R12 ;  /* 0x000000010f0c7824 */ /* 0x000fe200078e0a0c */
[----:B------:R-:W-:Y:S01]  /*0da0*/  LOP3.LUT R6, R6, 0x7ffffe00, RZ, 0xc0, !PT ;  /* 0x7ffffe0006067812 */ /* 0x000fe200078ec0ff */
[----:B------:R-:W-:Y:S01]  /*0db0*/  IMAD.IADD R3, R0, 0x1, -R3 ;  /* 0x0000000100037824 */ /* 0x000fe200078e0a03 */
[----:B------:R-:W-:Y:S01]  /*0dc0*/  SHF.R.U32.HI R2, RZ, 0x3, R2 ;  /* 0x00000003ff027819 */ /* 0x000fe20000011602 */
[----:B------:R-:W-:Y:S01]  /*0dd0*/  IMAD.SHL.U32 R15, R5, 0x100, RZ ;  /* 0x00000100050f7824 */ /* 0x000fe200078e00ff */
[----:B------:R-:W-:Y:S01]  /*0de0*/  SHF.R.S32.HI R4, RZ, 0x5, R4 ;  /* 0x00000005ff047819 */ /* 0x000fe20000011404 */
[----:B------:R-:W-:Y:S01]  /*0df0*/  IMAD.SHL.U32 R0, R8, 0x2, RZ ;  /* 0x0000000208007824 */ /* 0x000fe200078e00ff */
[----:B------:R-:W-:Y:S01]  /*0e00*/  LOP3.LUT R9, R9, R2, RZ, 0x3c, !PT ;  /* 0x0000000209097212 */ /* 0x000fe200078e3cff */
[----:B------:R-:W-:Y:S01]  /*0e10*/  IMAD R6, R11, 0x400, R6 ;  /* 0x000004000b067824 */ /* 0x000fe200078e0206 */
[----:B------:R-:W-:Y:S01]  /*0e20*/  R2P PR, R7, 0x6 ;  /* 0x0000000607007804 */ /* 0x000fe20000000000 */
[----:B------:R-:W-:Y:S01]  /*0e30*/  IMAD.IADD R19, R0, 0x1, R15 ;  /* 0x0000000100137824 */ /* 0x000fe200078e020f */
[----:B------:R-:W-:Y:S01]  /*0e40*/  STL [R1+0x2c], R15 ;  /* 0x00002c0f01007387 */ /* 0x000fe20000100800 */
[----:B------:R-:W-:-:S02]  /*0e50*/  IMAD R17, R4, 0x10, R3 ;  /* 0x0000001004117824 */ /* 0x000fc400078e0203 */
[----:B------:R-:W-:Y:S01]  /*0e60*/  IMAD.IADD R9, R6, 0x1, R9 ;  /* 0x0000000106097824 */ /* 0x000fe200078e0209 */
[----:B------:R0:W-:Y:S01]  /*0e70*/  STL [R1+0x4], R0 ;  /* 0x0000040001007387 */ /* 0x0001e20000100800 */
[C---:B------:R-:W-:Y:S01]  /*0e80*/  VIADD R227, R19.reuse, 0x8 ;  /* 0x0000000813e37836 */ /* 0x040fe20000000000 */
[----:B------:R-:W-:Y:S01]  /*0e90*/  SEL R186, R186, 0xffffffc0, !P2 ;  /* 0xffffffc0baba7807 */ /* 0x000fe20005000000 */
[----:B------:R-:W-:Y:S01]  /*0ea0*/  VIADD R226, R19, 0x10 ;  /* 0x0000001013e27836 */ /* 0x000fe20000000000 */
[----:B------:R-:W-:Y:S01]  /*0eb0*/  LEA R184, R9, UR41, 0x1 ;  /* 0x0000002909b87c11 */ /* 0x000fe2000f8e08ff */
[C---:B------:R-:W-:Y:S02]  /*0ec0*/  VIADD R224, R19.reuse, 0x20 ;  /* 0x0000002013e07836 */ /* 0x040fe40000000000 */
[C---:B------:R-:W-:Y:S02]  /*0ed0*/  VIADD R223, R19.reuse, 0x28 ;  /* 0x0000002813df7836 */ /* 0x040fe40000000000 */
[----:B------:R-:W-:Y:S01]  /*0ee0*/  IMAD R4, R12, 0x8, R17 ;  /* 0x000000080c047824 */ /* 0x000fe200078e0211 */
[----:B0-----:R-:W-:Y:S01]  /*0ef0*/  SHF.R.S32.HI R0, RZ, 0x1f, R19 ;  /* 0x0000001fff007819 */ /* 0x001fe20000011413 */
[C---:B------:R-:W-:Y:S01]  /*0f00*/  VIADD R225, R19.reuse, 0x18 ;  /* 0x0000001813e17836 */ /* 0x040fe20000000000 */
[----:B------:R-:W-:Y:S01]  /*0f10*/  SHF.R.S32.HI R0, RZ, 0x1f, R226 ;  /* 0x0000001fff007819 */ /* 0x000fe200000114e2 */
[C---:B------:R-:W-:Y:S01]  /*0f20*/  VIADD R221, R19.reuse, 0x38 ;  /* 0x0000003813dd7836 */ /* 0x040fe20000000000 */
[----:B------:R0:W-:Y:S01]  /*0f30*/  STL [R1+0x28], R4 ;  /* 0x0000280401007387 */ /* 0x0001e20000100800 */
[C---:B------:R-:W-:Y:S01]  /*0f40*/  VIADD R220, R19.reuse, 0x40 ;  /* 0x0000004013dc7836 */ /* 0x040fe20000000000 */
[----:B------:R-:W-:Y:S01]  /*0f50*/  SHF.R.S32.HI R0, RZ, 0x1f, R223 ;  /* 0x0000001fff007819 */ /* 0x000fe200000114df */
[----:B------:R-:W-:Y:S01]  /*0f60*/  VIADD R3, R16, 0x180 ;  /* 0x0000018010037836 */ /* 0x000fe20000000000 */
[----:B------:R-:W-:Y:S01]  /*0f70*/  SHF.R.S32.HI R3, RZ, 0x1f, R194 ;  /* 0x0000001fff037819 */ /* 0x000fe200000114c2 */
[C---:B------:R-:W-:Y:S01]  /*0f80*/  VIADD R222, R19.reuse, 0x30 ;  /* 0x0000003013de7836 */ /* 0x040fe20000000000 */
[----:B------:R-:W-:Y:S01]  /*0f90*/  SHF.R.S32.HI R3, RZ, 0x1f, R227 ;  /* 0x0000001fff037819 */ /* 0x000fe200000114e3 */
        /* <DEDUP_REMOVED lines=54> */
[----:B------:R-:W-:Y:S01]  /*1300*/  IMAD.MOV.U32 R6, RZ, RZ, R10 ;  /* 0x000000ffff067224 */ /* 0x000fe200078e000a */
[----:B------:R-:W-:Y:S01]  /*1310*/  SHF.R.S32.HI R0, RZ, 0x1f, R196 ;  /* 0x0000001fff007819 */ /* 0x000fe200000114c4 */
[----:B------:R-:W-:-:S02]  /*1320*/  IMAD.MOV.U32 R2, RZ, RZ, RZ ;  /* 0x000000ffff027224 */ /* 0x000fc400078e00ff */
[----:B------:R-:W-:Y:S02]  /*1330*/  VIADD R229, R16, 0x1c0 ;  /* 0x000001c010e57836 */ /* 0x000fe40000000000 */
[----:B------:R-:W-:-:S07]  /*1340*/  IMAD.IADD R186, R186, 0x1, R185 ;  /* 0x00000001baba7824 */ /* 0x000fce00078e02b9 */
.L_x_1046:
[----:B------:R-:W-:Y:S01]  /*1350*/  ULDC.64 UR6, c[0x0][0xd88] ;  /* 0x0003620000067ab9 */ /* 0x000fe20000000a00 */
[----:B012---:R-:W0:Y:S01]  /*1360*/  LDC.64 R8, c[0x0][0x418] ;  /* 0x00010600ff087b82 */ /* 0x007e220000000a00 */
[----:B------:R-:W-:-:S06]  /*1370*/  UIMAD.WIDE UR6, UR5, 0x4, UR6 ;  /* 0x00000004050678a5 */ /* 0x000fcc000f8e0206 */
[----:B------:R-:W-:Y:S01]  /*1380*/  IMAD.U32 R188, RZ, RZ, UR6 ;  /* 0x00000006ffbc7e24 */ /* 0x000fe2000f8e00ff */
[----:B------:R-:W1:Y:S01]  /*1390*/  LDC R0, c[0x0][0x424] ;  /* 0x00010900ff007b82 */ /* 0x000e620000000800 */
[----:B------:R-:W-:Y:S01]  /*13a0*/  IMAD.U32 R189, RZ, RZ, UR7 ;  /* 0x00000007ffbd7e24 */ /* 0x000fe2000f8e00ff */
[----:B------:R-:W-:-:S04]  /*13b0*/  ULDC.64 UR6, c[0x0][0xb20] ;  /* 0x0002c80000067ab9 */ /* 0x000fc80000000a00 */
[----:B------:R-:W2:Y:S01]  /*13c0*/  LDG.E R188, desc[UR44][R188.64] ;  /* 0x0000002cbcbc7981 */ /* 0x000ea2000c1e1900 */
[----:B------:R-:W-:Y:S01]  /*13d0*/  ISETP.NE.U32.AND P0, PT, RZ, UR6, PT ;  /* 0x00000006ff007c0c */ /* 0x000fe2000bf05070 */
[----:B---3--:R-:W3:Y:S01]  /*13e0*/  LDC R153, c[0x0][0x2f0] ;  /* 0x0000bc00ff997b82 */ /* 0x008ee20000000800 */
[----:B------:R-:W-:Y:S02]  /*13f0*/  IMAD.MOV.U32 R10, RZ, RZ, RZ ;  /* 0x000000ffff0a7224 */ /* 0x000fe400078e00ff */
[----:B------:R-:W-:-:S05]  /*1400*/  ISETP.NE.AND.EX P0, PT, RZ, UR7, PT, P0 ;  /* 0x00000007ff007c0c */ /* 0x000fca000bf05300 */
[----:B----4-:R-:W4:Y:S01]  /*1410*/  LDC R7, c[0x0][0xae8] ;  /* 0x0002ba00ff077b82 */ /* 0x010f220000000800 */
[----:B--2---:R-:W-:-:S07]  /*1420*/  SHF.R.S32.HI R218, RZ, 0x1f, R188 ;  /* 0x0000001fffda7819 */ /* 0x004fce00000114bc */
[----:B------:R-:W-:-:S04]  /*1430*/  @P0 LEA R4, P1, R188, UR6, 0x2 ;  /* 0x00000006bc040c11 */ /* 0x000fc8000f8210ff */
[----:B------:R-:W-:Y:S01]  /*1440*/  @P0 LEA.HI.X R5, R188, UR7, R218, 0x2, P1 ;  /* 0x00000007bc050c11 */ /* 0x000fe200088f14da */
[----:B------:R-:W-:Y:S02]  /*1450*/  ULDC.64 UR6, c[0x0][0xb18] ;  /* 0x0002c60000067ab9 */ /* 0x000fe40000000a00 */
[----:B------:R-:W-:Y:S02]  /*1460*/  ISETP.NE.U32.AND P1, PT, RZ, UR6, PT ;  /* 0x00000006ff007c0c */ /* 0x000fe4000bf25070 */
[----:B-----5:R2:W5:Y:S01]  /*1470*/  @P0 LDG.E R10, desc[UR44][R4.64] ;  /* 0x0000002c040a0981 */ /* 0x020562000c1e1900 */
[----:B0-----:R-:W-:Y:S02]  /*1480*/  ISETP.NE.U32.AND P0, PT, R8, RZ, PT ;  /* 0x000000ff0800720c */ /* 0x001fe40003f05070 */
[----:B------:R-:W-:Y:S02]  /*1490*/  ISETP.NE.AND.EX P1, PT, RZ, UR7, PT, P1 ;  /* 0x00000007ff007c0c */ /* 0x000fe4000bf25310 */
[----:B------:R-:W-:-:S04]  /*14a0*/  ISETP.NE.AND.EX P0, PT, R9, RZ, PT, P0 ;  /* 0x000000ff0900720c */ /* 0x000fc80003f05300 */
[----:B-1----:R-:W-:-:S05]  /*14b0*/  SEL R0, R0, 0x1, P0 ;  /* 0x0000000100007807 */ /* 0x002fca0000000000 */
[----:B---3--:R-:W-:Y:S02]  /*14c0*/  IMAD R153, R0, R153, RZ ;  /* 0x0000009900997224 */ /* 0x008fe400078e02ff */
[----:B------:R-:W-:-:S04]  /*14d0*/  @P1 LEA R8, P0, R188, UR6, 0x2 ;  /* 0x00000006bc081c11 */ /* 0x000fc8000f8010ff */
[----:B------:R-:W-:-:S05]  /*14e0*/  @P1 LEA.HI.X R9, R188, UR7, R218, 0x2, P0 ;  /* 0x00000007bc091c11 */ /* 0x000fca00080f14da */
[----:B------:R2:W5:Y:S01]  /*14f0*/  @P1 LDG.E R153, desc[UR44][R8.64] ;  /* 0x0000002c08991981 */ /* 0x000562000c1e1900 */
[C---:B------:R-:W-:Y:S01]  /*1500*/  LOP3.LUT R0, R6.reuse, 0xff000000, RZ, 0xc0, !PT ;  /* 0xff00000006007812 */ /* 0x040fe200078ec0ff */
[----:B------:R-:W-:Y:S01]  /*1510*/  UMOV UR42, UR4 ;  /* 0x00000004002a7c82 */ /* 0x000fe20008000000 */
[----:B------:R-:W-:Y:S02]  /*1520*/  LOP3.LUT R3, R6, 0xff0000, RZ, 0xc0, !PT ;  /* 0x00ff000006037812 */ /* 0x000fe400078ec0ff */
[----:B------:R-:W-:Y:S01]  /*1530*/  SHF.R.U32.HI R12, RZ, 0x8, R0 ;  /* 0x00000008ff0c7819 */ /* 0x000fe20000011600 */
[----:B----4-:R-:W-:Y:S06]  /*1540*/  @P1 BRA `(.L_x_997) ;  /* 0x0000000000241947 */ /* 0x010fec0003800000 */
[----:B------:R-:W-:Y:S02]  /*1550*/  ULDC.64 UR4, c[0x0][0xb00] ;  /* 0x0002c00000047ab9 */ /* 0x000fe40000000a00 */
[----:B------:R-:W-:-:S04]  /*1560*/  ISETP.NE.U32.AND P0, PT, RZ, UR4, PT ;  /* 0x00000004ff007c0c */ /* 0x000fc8000bf05070 */
[----:B------:R-:W-:-:S13]  /*1570*/  ISETP.NE.AND.EX P0, PT, RZ, UR5, PT, P0 ;  /* 0x00000005ff007c0c */ /* 0x000fda000bf05300 */
[----:B------:R-:W-:Y:S05]  /*1580*/  @!P0 BRA `(.L_x_997) ;  /* 0x0000000000148947 */ /* 0x000fea0003800000 */
[----:B--2---:R-:W0:Y:S02]  /*1590*/  LDC.64 R4, c[0x0][0xb00] ;  /* 0x0002c000ff047b82 */ /* 0x004e240000000a00 */
[----:B0-----:R-:W-:-:S05]  /*15a0*/  IMAD.WIDE R4, R188, 0x4, R4 ;  /* 0x00000004bc047825 */ /* 0x001fca00078e0204 */
[----:B-----5:R-:W2:Y:S04]  /*15b0*/  LDG.E R153, desc[UR44][R4.64] ;  /* 0x0000002c04997981 */ /* 0x020ea8000c1e1900 */
[----:B------:R-:W2:Y:S02]  /*15c0*/  LDG.E R0, desc[UR44][R4.64+0x4] ;  /* 0x0000042c04007981 */ /* 0x000ea4000c1e1900 */
[----:B--2---:R-:W-:-:S07]  /*15d0*/  IMAD.IADD R153, R0, 0x1, -R153 ;  /* 0x0000000100997824 */ /* 0x004fce00078e0a99 */
.L_x_997:
[----:B------:R-:W-:Y:S01]  /*15e0*/  UISETP.NE.AND UP0, UPT, UR38, 0x1, UPT ;  /* 0x000000012600788c */ /* 0x000fe2000bf05270 */
[----:B-----5:R-:W-:Y:S01]  /*15f0*/  IMAD.IADD R153, R153, 0x1, -R10 ;  /* 0x0000000199997824 */ /* 0x020fe200078e0a0a */
[----:B------:R-:W-:Y:S02]  /*1600*/  LEA.HI R3, R3, R12, RZ, 0x10 ;  /* 0x0000000c03037211 */ /* 0x000fe400078f80ff */
[----:B------:R-:W-:Y:S01]  /*1610*/  LOP3.LUT R189, R6, 0xffff, RZ, 0xc0, !PT ;  /* 0x0000ffff06bd7812 */ /* 0x000fe200078ec0ff */
[----:B------:R-:W-:Y:S01]  /*1620*/  VIADD R0, R153, 0x3f ;  /* 0x0000003f99007836 */ /* 0x000fe20000000000 */
[----:B------:R-:W-:Y:S02]  /*1630*/  PLOP3.LUT P1, PT, PT, PT, UP0, 0x80, 0x0 ;  /* 0x000000000000781c */ /* 0x000fe40003f2f008 */
[----:B------:R-:W-:Y:S02]  /*1640*/  SHF.R.U32.HI R22, RZ, 0x10, R3 ;  /* 0x00000010ff167819 */ /* 0x000fe40000011603 */
[----:B--2---:R-:W-:-:S02]  /*1650*/  SHF.R.S32.HI R5, RZ, 0x1f, R0 ;  /* 0x0000001fff057819 */ /* 0x004fc40000011400 */
[C---:B------:R-:W-:Y:S02]  /*1660*/  ISETP.NE.AND P0, PT, R22.reuse, RZ, PT ;  /* 0x000000ff1600720c */ /* 0x040fe40003f05270 */
[----:B------:R-:W-:Y:S02]  /*1670*/  LEA.HI R5, R5, R0, RZ, 0x6 ;  /* 0x0000000005057211 */ /* 0x000fe400078f30ff */
[----:B------:R-:W-:Y:S02]  /*1680*/  LOP3.LUT R195, R3, 0xff, RZ, 0xc0, !PT ;  /* 0x000000ff03c37812 */ /* 0x000fe400078ec0ff */
[----:B------:R-:W-:Y:S02]  /*1690*/  SEL R10, R22, R7, P0 ;  /* 0x00000007160a7207 */ /* 0x000fe40000000000 */
[----:B------:R-:W-:Y:S01]  /*16a0*/  SHF.R.S32.HI R9, RZ, 0x6, R5 ;  /* 0x00000006ff097819 */ /* 0x000fe20000011405 */
[----:B------:R-:W-:Y:S06]  /*16b0*/  @!P1 BRA `(.L_x_998) ;  /* 0x0000001c00789947 */ /* 0x000fec0003800000 */
[----:B------:R-:W-:Y:S01]  /*16c0*/  ISETP.GE.AND P0, PT, R153, 0x1, PT ;  /* 0x000000019900780c */ /* 0x000fe20003f06270 */
[----:B------:R-:W-:-:S12]  /*16d0*/  IMAD.MOV.U32 R3, RZ, RZ, RZ ;  /* 0x000000ffff037224 */ /* 0x000fd800078e00ff */
[----:B------:R-:W-:Y:S05]  /*16e0*/  @!P0 BRA `(.L_x_999) ;  /* 0x0000000000688947 */ /* 0x000fea0003800000 */
[-C--:B------:R-:W-:Y:S02]  /*16f0*/  IABS R6, R10.reuse ;  /* 0x0000000a00067213 */ /* 0x080fe40000000000 */
[----:B------:R-:W-:Y:S02]  /*1700*/  IADD3 R0, R9, -0x1, R10 ;  /* 0xffffffff09007810 */ /* 0x000fe40007ffe00a */
[----:B------:R-:W0:Y:S01]  /*1710*/  I2F.RP R3, R6 ;  /* 0x0000000600037306 */ /* 0x000e220000209400 */
[----:B------:R-:W-:Y:S02]  /*1720*/  IABS R11, R10 ;  /* 0x0000000a000b7213 */ /* 0x000fe40000000000 */
        /* <DEDUP_REMOVED lines=22> */
.L_x_999:
[-C--:B------:R-:W-:Y:S01]  /*1890*/  IMAD R0, R195, R3.reuse, RZ ;  /* 0x00000003c3007224 */ /* 0x080fe200078e02ff */
[----:B------:R-:W-:Y:S01]  /*18a0*/  PLOP3.LUT P0, PT, PT, PT, PT, 0x80, 0x0 ;  /* 0x000000000000781c */ /* 0x000fe20003f0f070 */
[----:B------:R-:W-:Y:S01]  /*18b0*/  IMAD.MOV.U32 R152, RZ, RZ, RZ ;  /* 0x000000ffff987224 */ /* 0x000fe200078e00ff */
[----:B------:R-:W-:Y:S02]  /*18c0*/  CS2R R150, SRZ ;  /* 0x0000000000967805 */ /* 0x000fe4000001ff00 */
[----:B------:R-:W-:Y:S02]  /*18d0*/  CS2R R148, SRZ ;  /* 0x0000000000947805 */ /* 0x000fe4000001ff00 */
[----:B------:R-:W-:Y:S02]  /*18e0*/  VIADDMNMX R3, R0, R3, R9, PT ;  /* 0x0000000300037246 */ /* 0x000fe40003800109 */
[----:B------:R-:W-:Y:S02]  /*18f0*/  CS2R R146, SRZ ;  /* 0x0000000000927805 */ /* 0x000fe4000001ff00 */
[----:B------:R-:W-:-:S02]  /*1900*/  CS2R R144, SRZ ;  /* 0x0000000000907805 */ /* 0x000fc4000001ff00 */
[----:B------:R-:W-:Y:S02]  /*1910*/  CS2R R142, SRZ ;  /* 0x00000000008e7805 */ /* 0x000fe4000001ff00 */
[----:B------:R-:W-:Y:S01]  /*1920*/  R2UR UR21, R3 ;  /* 0x00000000031572ca */ /* 0x000fe200000e0000 */
[----:B------:R-:W-:Y:S01]  /*1930*/  IMAD.MOV.U32 R3, RZ, RZ, RZ ;  /* 0x000000ffff037224 */ /* 0x000fe200078e00ff */
        /* <DEDUP_REMOVED lines=11> */
[----:B------:R-:W-:Y:S02]  /*19f0*/  ISETP.LT.AND P1, PT, R0, UR21, PT ;  /* 0x0000001500007c0c */ /* 0x000fe4000bf21270 */
        /* <DEDUP_REMOVED lines=47> */
[----:B------:R-:W-:Y:S01]  /*1cf0*/  CS2R R24, SRZ ;  /* 0x0000000000187805 */ /* 0x000fe2000001ff00 */
[----:B------:R-:W-:Y:S06]  /*1d00*/  @!P1 BRA `(.L_x_1000) ;  /* 0x0000008000749947 */ /* 0x000fec0003800000 */
[----:B------:R-:W0:Y:S01]  /*1d10*/  SHFL.IDX PT, R3, R228, RZ, 0x1f ;  /* 0x00001fffe4037589 */ /* 0x000e2200000e0000 */
[----:B------:R-:W-:Y:S01]  /*1d20*/  UMOV UR9, 0x40000040 ;  /* 0x4000004000097882 */ /* 0x000fe20000000000 */
[----:B------:R-:W-:Y:S01]  /*1d30*/  UMOV UR11, 0x40000040 ;  /* 0x40000040000b7882 */ /* 0x000fe20000000000 */
[----:B------:R-:W-:Y:S01]  /*1d40*/  UMOV UR13, 0x40000040 ;  /* 0x40000040000d7882 */ /* 0x000fe20000000000 */
[----:B------:R-:W-:Y:S01]  /*1d50*/  BAR.SYNC.DEFER_BLOCKING 0xe, 0x100 ;  /* 0x0384000000007b1d */ /* 0x000fe20000010000 */
[----:B------:R-:W-:-:S05]  /*1d60*/  ISETP.NE.AND P0, PT, RZ, UR38, PT ;  /* 0x00000026ff007c0c */ /* 0x000fca000bf05270 */
[----:B------:R-:W-:Y:S01]  /*1d70*/  UMOV UR15, 0x40000040 ;  /* 0x40000040000f7882 */ /* 0x000fe20000000000 */
[----:B------:R-:W-:Y:S01]  /*1d80*/  UMOV UR17, 0x40000040 ;  /* 0x4000004000117882 */ /* 0x000fe20000000000 */
[----:B------:R-:W-:Y:S01]  /*1d90*/  UMOV UR19, 0x40000040 ;  /* 0x4000004000137882 */ /* 0x000fe20000000000 */
[----:B------:R-:W-:Y:S01]  /*1da0*/  UMOV UR7, 0x40000040 ;  /* 0x4000004000077882 */ /* 0x000fe20000000000 */
[----:B0-----:R-:W-:Y:S01]  /*1db0*/  R2UR UR4, R3 ;  /* 0x00000000030472ca */ /* 0x001fe200000e0000 */
[----:B------:R-:W-:Y:S01]  /*1dc0*/  IMAD.MOV.U32 R3, RZ, RZ, 0x1 ;  /* 0x00000001ff037424 */ /* 0x000fe200078e00ff */
[----:B------:R-:W-:-:S04]  /*1dd0*/  WARPGROUP.ARRIVE ;  /* 0x00000000000079c5 */ /* 0x000fc80000000000 */
[----:B------:R-:W-:-:S04]  /*1de0*/  SEL R3, R3, 0x2, !P0 ;  /* 0x0000000203037807 */ /* 0x000fc80004000000 */
[----:B------:R-:W-:-:S03]  /*1df0*/  LOP3.LUT R3, R3, 0x1, RZ, 0xfc, !PT ;  /* 0x0000000103037812 */ /* 0x000fc600078efcff */
[----:B------:R-:W-:Y:S01]  /*1e00*/  ULEA.HI UR5, UR4, UR4, URZ, 0x1 ;  /* 0x0000000404057291 */ /* 0x000fe2000f8f083f */
[----:B------:R-:W-:-:S03]  /*1e10*/  ISETP.NE.AND P1, PT, R3, 0x3, PT ;  /* 0x000000030300780c */ /* 0x000fc60003f25270 */
[----:B------:R-:W-:-:S04]  /*1e20*/  ULOP3.LUT UR5, UR5, 0x1fffe, URZ, 0xc0, !UPT ;  /* 0x0001fffe05057892 */ /* 0x000fc8000f8ec03f */
[----:B------:R-:W-:Y:S02]  /*1e30*/  UIADD3 UR5, UR4, -UR5, URZ ;  /* 0x8000000504057290 */ /* 0x000fe4000fffe03f */
[----:B------:R-:W-:Y:S02]  /*1e40*/  UIADD3 UR4, UR41, 0x36400, URZ ;  /* 0x0003640029047890 */ /* 0x000fe4000fffe03f */
[----:B------:R-:W-:Y:S02]  /*1e50*/  ULEA UR5, UR5, UR41, 0xf ;  /* 0x0000002905057291 */ /* 0x000fe4000f8e783f */
[----:B------:R-:W-:Y:S02]  /*1e60*/  USHF.R.U32.HI UR4, URZ, 0x4, UR4 ;  /* 0x000000043f047899 */ /* 0x000fe40008011604 */
[----:B------:R-:W-:Y:S02]  /*1e70*/  UIADD3 UR5, UR5, 0x400, URZ ;  /* 0x0000040005057890 */ /* 0x000fe4000fffe03f */
[----:B------:R-:W-:-:S02]  /*1e80*/  ULOP3.LUT UR4, UR4, 0x3fff, URZ, 0xc0, !UPT ;  /* 0x00003fff04047892 */ /* 0x000fc4000f8ec03f */
[----:B------:R-:W-:Y:S02]  /*1e90*/  USHF.R.U32.HI UR5, URZ, 0x4, UR5 ;  /* 0x000000043f057899 */ /* 0x000fe40008011605 */
[----:B------:R-:W-:Y:S02]  /*1ea0*/  ULOP3.LUT UR8, UR4, 0x10000, URZ, 0xfc, !UPT ;  /* 0x0001000004087892 */ /* 0x000fe4000f8efc3f */
[----:B------:R-:W-:Y:S02]  /*1eb0*/  ULOP3.LUT UR5, UR5, 0x3fff, URZ, 0xc0, !UPT ;  /* 0x00003fff05057892 */ /* 0x000fe4000f8ec03f */
[----:B------:R-:W-:Y:S02]  /*1ec0*/  UIADD3 UR12, UR8, 0x2, URZ ;  /* 0x00000002080c7890 */ /* 0x000fe4000fffe03f */
[----:B------:R-:W-:Y:S02]  /*1ed0*/  ULOP3.LUT UR20, UR5, 0x2000000, URZ, 0xfc, !UPT ;  /* 0x0200000005147892 */ /* 0x000fe4000f8efc3f */
[----:B------:R-:W-:-:S02]  /*1ee0*/  UIADD3 UR16, UR8, 0x4, URZ ;  /* 0x0000000408107890 */ /* 0x000fc4000fffe03f */
[----:B------:R-:W-:Y:S02]  /*1ef0*/  ULEA UR10, UR36, UR20, 0xc ;  /* 0x00000014240a7291 */ /* 0x000fe4000f8e603f */
[----:B------:R-:W-:Y:S02]  /*1f00*/  UIADD3 UR4, UR8, 0x6, URZ ;  /* 0x0000000608047890 */ /* 0x000fe4000fffe03f */
[----:B------:R-:W-:Y:S02]  /*1f10*/  UIADD3 UR14, UR10, 0x80, URZ ;  /* 0x000000800a0e7890 */ /* 0x000fe4000fffe03f */
[----:B------:R-:W-:Y:S02]  /*1f20*/  UIADD3 UR18, UR10, 0x100, URZ ;  /* 0x000001000a127890 */ /* 0x000fe4000fffe03f */
[----:B------:R-:W-:Y:S02]  /*1f30*/  UIADD3 UR6, UR10, 0x180, URZ ;  /* 0x000001800a067890 */ /* 0x000fe4000fffe03f */
[----:B------:R-:W-:Y:S01]  /*1f40*/  HGMMA.64x256x16.F32.BF16 R24, gdesc[UR8].tnspB, RZ, !UPT, gsb0 ;  /* 0x43e00000081879f0 */ /* 0x000fe2000c0018ff */
[----:B------:R-:W-:-:S02]  /*1f50*/  UMOV UR5, 0x40000040 ;  /* 0x4000004000057882 */ /* 0x000fc40000000000 */
        /* <DEDUP_REMOVED lines=16> */
.L_x_1001:
[----:B------:R-:W-:-:S04]  /*2060*/  ULEA UR6, UR36, UR41, 0x3 ;  /* 0x0000002924067291 */ /* 0x000fc8000f8e183f */
[----:B------:R-:W-:-:S04]  /*2070*/  UIADD3 UR6, UR6, 0x38860, URZ ;  /* 0x0003886006067890 */ /* 0x000fc8000fffe03f */
[----:B------:R-:W-:-:S09]  /*2080*/  UPRMT UR6, UR40, 0x654, UR6 ;  /* 0x0000065428067896 */ /* 0x000fd20008000006 */
[----:B------:R-:W-:Y:S01]  /*2090*/  SYNCS.ARRIVE.TRANS64.RED.A1T0 RZ, [UR6], RZ ;  /* 0x000000ffffff79a7 */ /* 0x000fe20008100406 */
[----:B------:R-:W-:-:S06]  /*20a0*/  UIADD3 UR6, UR21, -0x2, URZ ;  /* 0xfffffffe15067890 */ /* 0x000fcc000fffe03f */
[----:B------:R-:W-:-:S13]  /*20b0*/  ISETP.LE.AND P0, PT, R0, UR6, PT ;  /* 0x0000000600007c0c */ /* 0x000fda000bf03270 */
[----:B------:R-:W-:Y:S05]  /*20c0*/  @!P0 BRA `(.L_x_1002) ;  /* 0x0000000800b48947 */ /* 0x000fea0003800000 */
[----:B------:R-:W-:-:S05]  /*20d0*/  UMOV UR21, UR6 ;  /* 0x0000000600157c82 */ /* 0x000fca0008000000 */
.L_x_1004:
[----:B------:R-:W-:Y:S01]  /*20e0*/  BAR.SYNC.DEFER_BLOCKING 0xe, 0x100 ;  /* 0x0384000000007b1d */ /* 0x000fe20000010000 */
[----:B------:R-:W-:Y:S01]  /*20f0*/  IMAD.U32 R4, RZ, RZ, UR36 ;  /* 0x00000024ff047e24 */ /* 0x000fe2000f8e00ff */
[----:B------:R-:W-:Y:S01]  /*2100*/  UIADD3 UR36, UR36, 0x1, URZ ;  /* 0x0000000124247890 */ /* 0x000fe2000fffe03f */
[----:B------:R-:W-:Y:S01]  /*2110*/  ISETP.LT.AND P0, PT, R0, UR21, PT ;  /* 0x0000001500007c0c */ /* 0x000fe2000bf01270 */
[----:B------:R-:W-:Y:S01]  /*2120*/  UIADD3 UR21, UR21, -0x1, URZ ;  /* 0xffffffff15157890 */ /* 0x000fe2000fffe03f */
        /* <DEDUP_REMOVED lines=10> */
[----:B------:R-:W-:Y:S02]  /*21d0*/  UIADD3 UR18, UR10, 0x100, URZ ;  /* 0x000001000a127890 */ /* 0x000fe4000fffe03f */
[----:B------:R-:W-:Y:S01]  /*21e0*/  UIADD3 UR6, UR10, 0x180, URZ ;  /* 0x000001800a067890 */ /* 0x000fe2000fffe03f */
        /* <DEDUP_REMOVED lines=143> */
[----:B------:R-:W-:Y:S01]  /*2ae0*/  HGMMA.64x256x16.F32.BF16 R24, gdesc[UR4].tnspB, R24, gsb0 ;  /* 0x43e00000041879f0 */ /* 0x000fe20008001818 */
[----:B------:R-:W-:-:S06]  /*2af0*/  USEL UR6, URZ, 0x1, UP0 ;  /* 0x000000013f067887 */ /* 0x000fcc0008000000 */
[----:B------:R-:W-:Y:S01]  /*2b00*/  LOP3.LUT R2, R2, UR6, RZ, 0x3c, !PT ;  /* 0x0000000602027c12 */ /* 0x000fe2000f8e3cff */
[----:B------:R-:W-:Y:S02]  /*2b10*/  WARPGROUP.DEPBAR.LE gsb0, 0x0 ;  /* 0x00008000000079c5 */ /* 0x000fe40000010000 */
[----:B------:R-:W-:Y:S06]  /*2b20*/  BAR.ARV 0xf, 0x100 ;  /* 0x03c4000000007b1d */ /* 0x000fec0000002000 */
[----:B------:R-:W-:Y:S05]  /*2b30*/  @!P1 BRA `(.L_x_1003) ;  /* 0x0000000000049947 */ /* 0x000fea0003800000 */
[----:B------:R-:W-:Y:S01]  /*2b40*/  BPT.TRAP 0x1 ;  /* 0x000000040000795c */ /* 0x000fe20000300000 */
.L_x_1003:
[----:B------:R-:W-:-:S04]  /*2b50*/  ULEA UR6, UR36, UR41, 0x3 ;  /* 0x0000002924067291 */ /* 0x000fc8000f8e183f */
[----:B------:R-:W-:-:S04]  /*2b60*/  UIADD3 UR6, UR6, 0x38860, URZ ;  /* 0x0003886006067890 */ /* 0x000fc8000fffe03f */
[----:B------:R-:W-:-:S09]  /*2b70*/  UPRMT UR6, UR40, 0x654, UR6 ;  /* 0x0000065428067896 */ /* 0x000fd20008000006 */
[----:B------:R-:W-:Y:S01]  /*2b80*/  SYNCS.ARRIVE.TRANS64.RED.A1T0 RZ, [UR6], RZ ;  /* 0x000000ffffff79a7 */ /* 0x000fe20008100406 */
[----:B------:R-:W-:Y:S05]  /*2b90*/  @P0 BRA `(.L_x_1004) ;  /* 0xfffffff400500947 */ /* 0x000fea000383ffff */
.L_x_1002:
[----:B------:R-:W-:Y:S01]  /*2ba0*/  BAR.SYNC.DEFER_BLOCKING 0xe, 0x100 ;  /* 0x0384000000007b1d */ /* 0x000fe20000010000 */
[----:B------:R-:W-:Y:S01]  /*2bb0*/  IMAD.U32 R0, RZ, RZ, UR36 ;  /* 0x00000024ff007e24 */ /* 0x000fe2000f8e00ff */
[----:B------:R-:W-:Y:S01]  /*2bc0*/  UIADD3 UR36, UR36, 0x1, URZ ;  /* 0x0000000124247890 */ /* 0x000fe2000fffe03f */
[----:B------:R-:W-:Y:S01]  /*2bd0*/  PLOP3.LUT P0, PT, PT, PT, PT, 0x8, 0x0 ;  /* 0x000000000000781c */ /* 0x000fe20003f0e170 */
[----:B------:R-:W-:Y:S02]  /*2be0*/  IMAD.MOV.U32 R152, RZ, RZ, RZ ;  /* 0x000000ffff987224 */ /* 0x000fe400078e00ff */
        /* <DEDUP_REMOVED lines=136> */
[----:B------:R-:W-:Y:S01]  /*3470*/  IMAD.MOV.U32 R3, RZ, RZ, RZ ;  /* 0x000000ffff037224 */ /* 0x000fe200078e00ff */
[----:B------:R-:W-:Y:S06]  /*3480*/  BAR.ARV 0xf, 0x100 ;  /* 0x03c4000000007b1d */ /* 0x000fec0000002000 */
[----:B------:R-:W-:Y:S05]  /*3490*/  BRA `(.L_x_1000) ;  /* 0x0000006800907947 */ /* 0x000fea0003800000 */
.L_x_998:
[----:B------:R-:W-:Y:S01]  /*34a0*/  ISETP.GE.AND P0, PT, R153, 0x1, PT ;  /* 0x000000019900780c */ /* 0x000fe20003f06270 */
[----:B------:R-:W-:-:S12]  /*34b0*/  IMAD.MOV.U32 R23, RZ, RZ, RZ ;  /* 0x000000ffff177224 */ /* 0x000fd800078e00ff */
[----:B------:R-:W-:Y:S05]  /*34c0*/  @!P0 BRA `(.L_x_1005) ;  /* 0x0000000000688947 */ /* 0x000fea0003800000 */
[-C--:B------:R-:W-:Y:S02]  /*34d0*/  IABS R0, R10.reuse ;  /* 0x0000000a00007213 */ /* 0x080fe40000000000 */
[----:B------:R-:W-:Y:S02]  /*34e0*/  IADD3 R3, R9, -0x1, R10 ;  /* 0xffffffff09037810 */ /* 0x000fe40007ffe00a */
[----:B------:R-:W0:Y:S01]  /*34f0*/  I2F.RP R6, R0 ;  /* 0x0000000000067306 */ /* 0x000e220000209400 */
[----:B------:R-:W-:-:S05]  /*3500*/  IABS R8, R10 ;  /* 0x0000000a00087213 */ /* 0x000fca0000000000 */
[----:B------:R-:W-:Y:S02]  /*3510*/  IMAD.MOV R8, RZ, RZ, -R8 ;  /* 0x000000ffff087224 */ /* 0x000fe400078e0a08 */
[----:B0-----:R-:W0:Y:S02]  /*3520*/  MUFU.RCP R6, R6 ;  /* 0x0000000600067308 */ /* 0x001e240000001000 */
[----:B0-----:R-:W-:Y:S01]  /*3530*/  VIADD R4, R6, 0xffffffe ;  /* 0x0ffffffe06047836 */ /* 0x001fe20000000000 */
[----:B------:R-:W-:Y:S02]  /*3540*/  IABS R6, R3 ;  /* 0x0000000300067213 */ /* 0x000fe40000000000 */
[----:B------:R-:W-:-:S03]  /*3550*/  LOP3.LUT R3, R3, R10, RZ, 0x3c, !PT ;  /* 0x0000000a03037212 */ /* 0x000fc600078e3cff */
[----:B------:R0:W1:Y:S01]  /*3560*/  F2I.FTZ.U32.TRUNC.NTZ R5, R4 ;  /* 0x0000000400057305 */ /* 0x000062000021f000 */
[----:B------:R-:W-:Y:S01]  /*3570*/  ISETP.GE.AND P2, PT, R3, RZ, PT ;  /* 0x000000ff0300720c */ /* 0x000fe20003f46270 */
        /* <DEDUP_REMOVED lines=13> */
[----:B------:R-:W-:Y:S01]  /*3650*/  @!P2 IMAD.MOV R23, RZ, RZ, -R23 ;  /* 0x000000ffff17a224 */ /* 0x000fe200078e0a17 */
[----:B------:R-:W-:-:S07]  /*3660*/  @!P0 LOP3.LUT R23, RZ, R10, RZ, 0x33, !PT ;  /* 0x0000000aff178212 */ /* 0x000fce00078e33ff */
.L_x_1005:
[-C--:B------:R-:W-:Y:S01]  /*3670*/  IMAD R18, R195, R23.reuse, RZ ;  /* 0x00000017c3127224 */ /* 0x080fe200078e02ff */
[----:B------:R-:W-:Y:S01]  /*3680*/  PLOP3.LUT P0, PT, PT, PT, PT, 0x80, 0x0 ;  /* 0x000000000000781c */ /* 0x000fe20003f0f070 */
[----:B------:R-:W-:Y:S01]  /*3690*/  IMAD.MOV.U32 R152, RZ, RZ, RZ ;  /* 0x000000ffff987224 */ /* 0x000fe200078e00ff */
[----:B------:R-:W-:Y:S01]  /*36a0*/  CS2R R150, SRZ ;  /* 0x0000000000967805 */ /* 0x000fe2000001ff00 */
[----:B------:R-:W-:Y:S01]  /*36b0*/  IMAD.MOV.U32 R3, RZ, RZ, RZ ;  /* 0x000000ffff037224 */ /* 0x000fe200078e00ff */
[----:B------:R-:W-:Y:S02]  /*36c0*/  VIADDMNMX R23, R18, R23, R9, PT ;  /* 0x0000001712177246 */ /* 0x000fe40003800109 */
[----:B------:R-:W-:Y:S02]  /*36d0*/  CS2R R148, SRZ ;  /* 0x0000000000947805 */ /* 0x000fe4000001ff00 */
[----:B------:R-:W-:Y:S02]  /*36e0*/  CS2R R146, SRZ ;  /* 0x0000000000927805 */ /* 0x000fe4000001ff00 */
[----:B------:R-:W-:-:S02]  /*36f0*/  CS2R R144, SRZ ;  /* 0x0000000000907805 */ /* 0x000fc4000001ff00 */
[----:B------:R-:W-:Y:S02]  /*3700*/  ISETP.GT.AND P1, PT, R23, R18, PT ;  /* 0x000000121700720c */ /* 0x000fe40003f24270 */
        /* <DEDUP_REMOVED lines=90> */
.L_x_1006:
        /* <DEDUP_REMOVED lines=12> */
.L_x_1135:
[----:B------:R-:W-:Y:S05]  /*3d70*/  @!P0 BRA `(.L_x_1008) ;  /* 0x0000000000048947 */ /* 0x000fea0003800000 */
[----:B------:R-:W-:Y:S01]  /*3d80*/  BPT.TRAP 0x1 ;  /* 0x000000040000795c */ /* 0x000fe20000300000 */
.L_x_1008:
[----:B------:R-:W-:Y:S01]  /*3d90*/  IMAD.U32 R5, RZ, RZ, UR36 ;  /* 0x00000024ff057e24 */ /* 0x000fe2000f8e00ff */
[----:B------:R-:W-:-:S04]  /*3da0*/  SHF.L.U32 R4, R2, 0x1f, RZ ;  /* 0x0000001f02047819 */ /* 0x000fc800000006ff */
[----:B------:R-:W-:-:S04]  /*3db0*/  LEA R5, R5, UR41, 0x3 ;  /* 0x0000002905057c11 */ /* 0x000fc8000f8e18ff */
[----:B------:R1:W2:Y:S01]  /*3dc0*/  SYNCS.PHASECHK.TRANS64.TRYWAIT P1, [R5+URZ+0x38830], R4 ;  /* 0x03883004050075a7 */ /* 0x0002a2000802017f */
[----:B------:R-:W-:Y:S05]  /*3dd0*/  @!P0 BRA `(.L_x_1009) ;  /* 0x0000000000048947 */ /* 0x000fea0003800000 */
[----:B------:R-:W-:Y:S01]  /*3de0*/  BPT.TRAP 0x1 ;  /* 0x000000040000795c */ /* 0x000fe20000300000 */
.L_x_1009:
[----:B--2---:R-:W-:Y:S05]  /*3df0*/  @P1 BRA `(.L_x_1010) ;  /* 0x0000000000081947 */ /* 0x004fea0003800000 */
[----:B------:R-:W2:Y:S02]  /*3e00*/  SYNCS.PHASECHK.TRANS64.TRYWAIT P1, [R5+URZ+0x38830], R4 ;  /* 0x03883004050075a7 */ /* 0x000ea4000802017f */
[----:B--2---:R-:W-:Y:S05]  /*3e10*/  @!P1 BRA `(.L_x_1011) ;  /* 0x0000011000d09947 */ /* 0x004fea0003800000 */
.L_x_1010:
        /* <DEDUP_REMOVED lines=15> */
[----:B------:R-:W-:Y:S01]  /*3f10*/  UMOV UR15, 0x40000040 ;  /* 0x40000040000f7882 */ /* 0x000fe20000000000 */
[----:B------:R-:W-:-:S02]  /*3f20*/  UMOV UR13, 0x40000040 ;  /* 0x40000040000d7882 */ /* 0x000fc40000000000 */
[----:B------:R-:W-:Y:S02]  /*3f30*/  ULEA UR6, UR36, UR6, 0x9 ;  /* 0x0000000624067291 */ /* 0x000fe4000f8e483f */
[----:B------:R-:W-:Y:S02]  /*3f40*/  ULOP3.LUT UR4, UR4, 0x10000, URZ, 0xfc, !UPT ;  /* 0x0001000004047892 */ /* 0x000fe4000f8efc3f */
[----:B------:R-:W-:Y:S02]  /*3f50*/  UIADD3 UR10, UR6, 0x2, URZ ;  /* 0x00000002060a7890 */ /* 0x000fe4000fffe03f */
[----:B------:R-:W-:Y:S02]  /*3f60*/  UIADD3 UR8, UR4, 0x2, URZ ;  /* 0x0000000204087890 */ /* 0x000fe4000fffe03f */
[----:B------:R-:W-:Y:S02]  /*3f70*/  UIADD3 UR14, UR6, 0x4, URZ ;  /* 0x00000004060e7890 */ /* 0x000fe4000fffe03f */
[----:B------:R-:W-:-:S02]  /*3f80*/  UIADD3 UR12, UR4, 0x4, URZ ;  /* 0x00000004040c7890 */ /* 0x000fc4000fffe03f */
[----:B------:R-:W-:Y:S01]  /*3f90*/  HGMMA.64x64x16.F32.BF16 R24, gdesc[UR4], RZ, !UPT, gsb0 ;  /* 0x00e00000041879f0 */ /* 0x000fe2000c0018ff */
[----:B------:R-:W-:Y:S02]  /*3fa0*/  UIADD3 UR18, UR6, 0x6, URZ ;  /* 0x0000000606127890 */ /* 0x000fe4000fffe03f */
        /* <DEDUP_REMOVED lines=13> */
[----:B------:R-:W0:Y:S02]  /*4080*/  SYNCS.PHASECHK.TRANS64.TRYWAIT P1, [UR41+0x38810], R3 ;  /* 0x03881003ff0075a7 */ /* 0x000e240008020169 */
[----:B0-----:R-:W-:Y:S05]  /*4090*/  @!P1 BRA `(.L_x_1012) ;  /* 0x0000011000449947 */ /* 0x001fea0003800000 */
.L_x_1136:
[----:B------:R-:W-:Y:S05]  /*40a0*/  @!P0 BRA `(.L_x_1013) ;  /* 0x0000000000048947 */ /* 0x000fea0003800000 */
[----:B------:R-:W-:Y:S01]  /*40b0*/  BPT.TRAP 0x1 ;  /* 0x000000040000795c */ /* 0x000fe20000300000 */
.L_x_1013:
[----:B------:R3:W4:Y:S01]  /*40c0*/  SYNCS.PHASECHK.TRANS64.TRYWAIT P1, [R5+URZ+0x38850], R4 ;  /* 0x03885004050075a7 */ /* 0x000722000802017f */
[----:B------:R-:W-:Y:S05]  /*40d0*/  @!P0 BRA `(.L_x_1014) ;  /* 0x0000000000048947 */ /* 0x000fea0003800000 */
[----:B------:R-:W-:Y:S01]  /*40e0*/  BPT.TRAP 0x1 ;  /* 0x000000040000795c */ /* 0x000fe20000300000 */
.L_x_1014:
[----:B----4-:R-:W-:Y:S05]  /*40f0*/  @P1 BRA `(.L_x_1015) ;  /* 0x0000000000081947 */ /* 0x010fea0003800000 */
[----:B------:R-:W4:Y:S02]  /*4100*/  SYNCS.PHASECHK.TRANS64.TRYWAIT P1, [R5+URZ+0x38850], R4 ;  /* 0x03885004050075a7 */ /* 0x000f24000802017f */
[----:B----4-:R-:W-:Y:S05]  /*4110*/  @!P1 BRA `(.L_x_1016) ;  /* 0x00000110003c9947 */ /* 0x010fea0003800000 */
.L_x_1015:
[----:B------:R-:W-:Y:S01]  /*4120*/  UIADD3 UR4, UR41, 0x400, URZ ;  /* 0x0000040029047890 */ /* 0x000fe2000fffe03f */
[----:B------:R-:W-:Y:S01]  /*4130*/  WARPGROUP.ARRIVE ;  /* 0x00000000000079c5 */ /* 0x000fe20000000000 */
[----:B------:R-:W-:-:S05]  /*4140*/  UIADD3 UR5, UR41, 0x26400, URZ ;  /* 0x0002640029057890 */ /* 0x000fca000fffe03f */
[----:B0-----:R-:W0:Y:S01]  /*4150*/  S2R R3, SR_TID.X ;  /* 0x0000000000037919 */ /* 0x001e220000002100 */
[----:B------:R-:W-:Y:S02]  /*4160*/  USHF.R.U32.HI UR4, URZ, 0x4, UR4 ;  /* 0x000000043f047899 */ /* 0x000fe40008011604 */
[----:B------:R-:W-:Y:S02]  /*4170*/  USHF.R.U32.HI UR5, URZ, 0x4, UR5 ;  /* 0x000000043f057899 */ /* 0x000fe40008011605 */
[----:B------:R-:W-:Y:S02]  /*4180*/  ULOP3.LUT UR4, UR4, 0x3fff, URZ, 0xc0, !UPT ;  /* 0x00003fff04047892 */ /* 0x000fe4000f8ec03f */
[----:B------:R-:W-:Y:S02]  /*4190*/  ULOP3.LUT UR5, UR5, 0x3fff, URZ, 0xc0, !UPT ;  /* 0x00003fff05057892 */ /* 0x000fe4000f8ec03f */
[----:B------:R-:W-:Y:S02]  /*41a0*/  ULOP3.LUT UR4, UR4, 0x10000, URZ, 0xfc, !UPT ;  /* 0x0001000004047892 */ /* 0x000fe4000f8efc3f */
[----:B------:R-:W-:-:S02]  /*41b0*/  ULOP3.LUT UR6, UR5, 0x10000, URZ, 0xfc, !UPT ;  /* 0x0001000005067892 */ /* 0x000fc4000f8efc3f */
[----:B------:R-:W-:Y:S01]  /*41c0*/  ULEA UR5, UR36, UR4, 0xc ;  /* 0x0000000424057291 */ /* 0x000fe2000f8e603f */
[----:B------:R-:W-:Y:S01]  /*41d0*/  UMOV UR21, 0x40000040 ;  /* 0x4000004000157882 */ /* 0x000fe20000000000 */
[----:B------:R-:W-:Y:S01]  /*41e0*/  UMOV UR23, 0x40000040 ;  /* 0x4000004000177882 */ /* 0x000fe20000000000 */
[----:B------:R-:W-:Y:S02]  /*41f0*/  UIADD3 UR14, UR6, 0x800, URZ ;  /* 0x00000800060e7890 */ /* 0x000fe4000fffe03f */
[----:B------:R-:W-:Y:S02]  /*4200*/  UMOV UR20, UR6 ;  /* 0x0000000600147c82 */ /* 0x000fe40008000000 */
[----:B------:R-:W-:Y:S01]  /*4210*/  UMOV UR22, UR5 ;  /* 0x0000000500167c82 */ /* 0x000fe20008000000 */
[----:B------:R-:W-:Y:S01]  /*4220*/  UIADD3 UR15, UR5, 0x800, URZ ;  /* 0x00000800050f7890 */ /* 0x000fe2000fffe03f */
[----:B------:R-:W-:Y:S01]  /*4230*/  HGMMA.64x64x16.F32.BF16 R24, gdesc[UR20], R24, gsb0 ;  /* 0x00e00000141879f0 */ /* 0x000fe20008001818 */
[----:B------:R-:W-:-:S02]  /*4240*/  UIADD3 UR20, UR6, 0x2, URZ ;  /* 0x0000000206147890 */ /* 0x000fc4000fffe03f */
[----:B------:R-:W-:Y:S01]  /*4250*/  UIADD3 UR22, UR5, 0x2, URZ ;  /* 0x0000000205167890 */ /* 0x000fe2000fffe03f */
[----:B------:R-:W-:Y:S01]  /*4260*/  UMOV UR21, 0x40000040 ;  /* 0x4000004000157882 */ /* 0x000fe20000000000 */
[----:B------:R-:W-:Y:S01]  /*4270*/  UMOV UR23, 0x40000040 ;  /* 0x4000004000177882 */ /* 0x000fe20000000000 */
[----:B0-----:R-:W-:-:S06]  /*4280*/  SHF.R.U32.HI R3, RZ, 0x7, R3 ;  /* 0x00000007ff037819 */ /* 0x001fcc0000011603 */
[----:B------:R-:W0:Y:S02]  /*4290*/  SHFL.IDX PT, R3, R3, RZ, 0x1f ;  /* 0x00001fff03037589 */ /* 0x000e2400000e0000 */
[----:B0-----:R-:W-:-:S13]  /*42a0*/  R2UR UR7, R3 ;  /* 0x00000000030772ca */ /* 0x001fda00000e0000 */
[----:B------:R-:W-:-:S03]  /*42b0*/  UISETP.GT.AND UP0, UPT, UR7, 0x7f, UPT ;  /* 0x0000007f0700788c */ /* 0x000fc6000bf04270 */
[----:B------:R-:W-:Y:S01]  /*42c0*/  UMOV UR7, 0x4 ;  /* 0x0000000400077882 */ /* 0x000fe20000000000 */
[----:B------:R-:W-:Y:S02]  /*42d0*/  USEL UR11, URZ, 0x2, !UP0 ;  /* 0x000000023f0b7887 */ /* 0x000fe4000c000000 */
[----:B------:R-:W-:Y:S02]  /*42e0*/  USEL UR10, UR7, 0x2, UP0 ;  /* 0x00000002070a7887 */ /* 0x000fe40008000000 */
[----:B------:R-:W-:Y:S01]  /*42f0*/  USEL UR7, UR7, 0x6, !UP0 ;  /* 0x0000000607077887 */ /* 0x000fe2000c000000 */
[----:B------:R-:W-:Y:S02]  /*4300*/  WARPGROUP.DEPBAR.LE gsb0, 0x0 ;  /* 0x00008000000079c5 */ /* 0x000fe40000010000 */
[----:B------:R-:W-:-:S06]  /*4310*/  WARPGROUP.ARRIVE ;  /* 0x00000000000079c5 */ /* 0x000fcc0000000000 */
[----:B------:R-:W-:Y:S01]  /*4320*/  HGMMA.64x64x16.F32.BF16 R24, gdesc[UR20], R24, gsb0 ;  /* 0x00e00000141879f0 */ /* 0x000fe20008001818 */
[----:B------:R-:W-:Y:S02]  /*4330*/  UIADD3 UR20, UR6, 0x4, URZ ;  /* 0x0000000406147890 */ /* 0x000fe4000fffe03f */
[----:B------:R-:W-:Y:S01]  /*4340*/  UIADD3 UR22, UR5, 0x4, URZ ;  /* 0x0000000405167890 */ /* 0x000fe2000fffe03f */
[----:B------:R-:W-:Y:S01]  /*4350*/  UMOV UR21, 0x40000040 ;  /* 0x4000004000157882 */ /* 0x000fe20000000000 */
[----:B------:R-:W-:Y:S01]  /*4360*/  UMOV UR23, 0x40000040 ;  /* 0x4000004000177882 */ /* 0x000fe20000000000 */
        /* <DEDUP_REMOVED lines=94> */
[----:B------:R-:W-:Y:S02]  /*4950*/  UIADD3 UR20, UR11, UR14, URZ ;  /* 0x0000000e0b147290 */ /* 0x000fe4000fffe03f */
[----:B------:R-:W-:Y:S01]  /*4960*/  UIADD3 UR22, UR11, UR15, URZ ;  /* 0x0000000f0b167290 */ /* 0x000fe2000fffe03f */
        /* <DEDUP_REMOVED lines=16> */
[----:B------:R-:W-:Y:S01]  /*4a70*/  UMOV UR14, 0x28 ;  /* 0x00000028000e7882 */ /* 0x000fe20000000000 */
[----:B------:R-:W-:Y:S01]  /*4a80*/  UMOV UR15, 0xa00 ;  /* 0x00000a00000f7882 */ /* 0x000fe20000000000 */
[----:B------:R-:W-:Y:S02]  /*4a90*/  USEL UR14, UR14, 0x26, UP0 ;  /* 0x000000260e0e7887 */ /* 0x000fe40008000000 */
[----:B------:R-:W-:-:S02]  /*4aa0*/  USEL UR15, UR15, 0x980, UP0 ;  /* 0x000009800f0f7887 */ /* 0x000fc40008000000 */
[----:B------:R-:W-:Y:S02]  /*4ab0*/  ULOP3.LUT UR14, UR14, 0x6, URZ, 0xc0, !UPT ;  /* 0x000000060e0e7892 */ /* 0x000fe4000f8ec03f */
[----:B------:R-:W-:Y:S01]  /*4ac0*/  ULOP3.LUT UR15, UR15, 0xa00, URZ, 0xc0, !UPT ;  /* 0x00000a000f0f7892 */ /* 0x000fe2000f8ec03f */
[----:B------:R-:W-:Y:S02]  /*4ad0*/  WARPGROUP.DEPBAR.LE gsb0, 0x0 ;  /* 0x00008000000079c5 */ /* 0x000fe40000010000 */
[----:B------:R-:W-:-:S06]  /*4ae0*/  WARPGROUP.ARRIVE ;  /* 0x00000000000079c5 */ /* 0x000fcc0000000000 */
[----:B------:R-:W-:Y:S01]  /*4af0*/  HGMMA.64x64x16.F32.BF16 R24, gdesc[UR20], R24, gsb0 ;  /* 0x00e00000141879f0 */ /* 0x000fe20008001818 */
[----:B------:R-:W-:Y:S02]  /*4b00*/  UIADD3 UR20, UR14, UR15, UR6 ;  /* 0x0000000f0e147290 */ /* 0x000fe4000fffe006 */
[----:B------:R-:W-:Y:S01]  /*4b10*/  UIADD3 UR22, UR14, UR15, UR5 ;  /* 0x0000000f0e167290 */ /* 0x000fe2000fffe005 */
[----:B------:R-:W-:Y:S01]  /*4b20*/  UMOV UR21, 0x40000040 ;  /* 0x4000004000157882 */ /* 0x000fe20000000000 */
[----:B------:R-:W-:Y:S01]  /*4b30*/  UMOV UR23, 0x40000040 ;  /* 0x4000004000177882 */ /* 0x000fe20000000000 */
[----:B------:R-:W-:Y:S02]  /*4b40*/  UIADD3 UR14, UR6, 0xa00, URZ ;  /* 0x00000a00060e7890 */ /* 0x000fe4000fffe03f */
[----:B------:R-:W-:Y:S01]  /*4b50*/  UIADD3 UR15, UR5, 0xa00, URZ ;  /* 0x00000a00050f7890 */ /* 0x000fe2000fffe03f */
        /* <DEDUP_REMOVED lines=86> */
[----:B------:R-:W-:Y:S02]  /*50c0*/  UMOV UR10, 0x1000 ;  /* 0x00001000000a7882 */ /* 0x000fe40000000000 */
[----:B------:R-:W-:-:S04]  /*50d0*/  USEL UR10, UR10, 0xf80, UP0 ;  /* 0x00000f800a0a7887 */ /* 0x000fc80008000000 */
[----:B------:R-:W-:Y:S01]  /*50e0*/  ULOP3.LUT UR10, UR10, 0x1e00, URZ, 0xc0, !UPT ;  /* 0x00001e000a0a7892 */ /* 0x000fe2000f8ec03f */
        /* <DEDUP_REMOVED lines=17> */
[----:B------:R-:W-:Y:S02]  /*5200*/  WARPGROUP.DEPBAR.LE gsb0, 0x0 ;  /* 0x00008000000079c5 */ /* 0x000fe40000010000 */
[----:B------:R-:W-:-:S06]  /*5210*/  WARPGROUP.ARRIVE ;  /* 0x00000000000079c5 */ /* 0x000fcc0000000000 */
[----:B------:R-:W-:Y:S03]  /*5220*/  HGMMA.64x64x16.F32.BF16 R24, gdesc[UR20], R24, gsb0 ;  /* 0x00e00000141879f0 */ /* 0x000fe60008001818 */
[----:B------:R-:W-:Y:S02]  /*5230*/  WARPGROUP.DEPBAR.LE gsb0, 0x0 ;  /* 0x00008000000079c5 */ /* 0x000fe40000010000 */
[----:B------:R-:W-:Y:S05]  /*5240*/  @!P0 BRA `(.L_x_1017) ;  /* 0x0000000000048947 */ /* 0x000fea0003800000 */
[----:B------:R-:W-:Y:S01]  /*5250*/  BPT.TRAP 0x1 ;  /* 0x000000040000795c */ /* 0x000fe20000300000 */
.L_x_1017:
[----:B------:R-:W5:Y:S01]  /*5260*/  LDL R6, [R1+0x4] ;  /* 0x0000040001067983 */ /* 0x000f620000100800 */
[----:B------:R-:W-:Y:S01]  /*5270*/  ULDC UR5, c[0x0][0xad0] ;  /* 0x0002b40000057ab9 */ /* 0x000fe20000000800 */
[----:B------:R-:W-:Y:S02]  /*5280*/  IMAD R153, R23, -0x40, R153 ;  /* 0xffffffc017997824 */ /* 0x000fe400078e0299 */
        /* <DEDUP_REMOVED lines=36> */
[----:B------:R-:W-:Y:S01]  /*54d0*/  ULDC UR18, c[0x0][0xa80] ;  /* 0x0002a00000127ab9 */ /* 0x000fe20000000800 */
[----:B------:R-:W-:Y:S01]  /*54e0*/  R2UR UR5, R5 ;  /* 0x00000000050572ca */ /* 0x000fe200000e0000 */
[----:B------:R-:W0:Y:S01]  /*54f0*/  MUFU.TANH R32, R32 ;  /* 0x0000002000207308 */ /* 0x000e220000002400 */
[----:B------:R-:W-:Y:S01]  /*5500*/  ULOP3.LUT UR43, UR43, 0x2000000, URZ, 0xfc, !UPT ;  /* 0x020000002b2b7892 */ /* 0x000fe2000f8efc3f */
[----:B------:R-:W-:Y:S01]  /*5510*/  UMOV UR11, 0x40000040 ;  /* 0x40000040000b7882 */ /* 0x000fe20000000000 */
[----:B------:R-:W-:-:S02]  /*5520*/  UMOV UR15, 0x40000040 ;  /* 0x40000040000f7882 */ /* 0x000fc40000000000 */
[----:B------:R-:W-:-:S03]  /*5530*/  ULEA UR10, UR36, UR43, 0xc ;  /* 0x0000002b240a7291 */ /* 0x000fc6000f8e603f */
[----:B------:R-:W0:Y:S01]  /*5540*/  MUFU.TANH R3, R26 ;  /* 0x0000001a00037308 */ /* 0x000e220000002400 */
[----:B------:R-:W-:-:S03]  /*5550*/  UIADD3 UR14, UR10, 0x80, URZ ;  /* 0x000000800a0e7890 */ /* 0x000fc6000fffe03f */
[----:B------:R-:W-:-:S04]  /*5560*/  UIADD3 UR5, UR5, 0x38840, URZ ;  /* 0x0003884005057890 */ /* 0x000fc8000fffe03f */
[----:B------:R-:W0:Y:S01]  /*5570*/  MUFU.TANH R33, R33 ;  /* 0x0000002100217308 */ /* 0x000e220000002400 */
[----:B------:R-:W-:-:S07]  /*5580*/  UPRMT UR5, UR40, 0x654, UR5 ;  /* 0x0000065428057896 */ /* 0x000fce0008000005 */
[----:B-1234-:R-:W1:Y:S02]  /*5590*/  MUFU.TANH R4, R27 ;  /* 0x0000001b00047308 */ /* 0x01ee640000002400 */
[----:B------:R-:W-:Y:S06]  /*55a0*/  SYNCS.ARRIVE.TRANS64.RED.A1T0 RZ, [UR5], RZ ;  /* 0x000000ffffff79a7 */ /* 0x000fec0008100405 */
[----:B------:R-:W2:Y:S08]  /*55b0*/  MUFU.TANH R36, R36 ;  /* 0x0000002400247308 */ /* 0x000eb00000002400 */
[----:B------:R-:W3:Y:S08]  /*55c0*/  MUFU.TANH R8, R30 ;  /* 0x0000001e00087308 */ /* 0x000ef00000002400 */
[----:B------:R-:W4:Y:S08]  /*55d0*/  MUFU.TANH R37, R37 ;  /* 0x0000002500257308 */ /* 0x000f300000002400 */
        /* <DEDUP_REMOVED lines=20> */
[----:B------:R-:W4:Y:S01]  /*5720*/  MUFU.TANH R55, R55 ;  /* 0x0000003700377308 */ /* 0x000f220000002400 */
[----:B-----5:R-:W-:Y:S01]  /*5730*/  IADD3 R153, -R6, 0x40, R153 ;  /* 0x0000004006997810 */ /* 0x020fe20007ffe199 */
[----:B------:R-:W-:Y:S03]  /*5740*/  BAR.SYNC.DEFER_BLOCKING 0xf, 0x100 ;  /* 0x03c4000000007b1d */ /* 0x000fe60000010000 */
[----:B------:R-:W-:-:S02]  /*5750*/  ISETP.GT.AND P5, PT, R153, RZ, PT ;  /* 0x000000ff9900720c */ /* 0x000fc40003fa4270 */
[C---:B------:R-:W-:Y:S02]  /*5760*/  ISETP.GT.AND P4, PT, R153.reuse, 0x1, PT ;  /* 0x000000019900780c */ /* 0x040fe40003f84270 */
[----:B------:R-:W-:Y:S02]  /*5770*/  ISETP.GT.AND P3, PT, R153, 0x8, PT ;  /* 0x000000089900780c */ /* 0x000fe40003f64270 */
[----:B0-----:R-:W-:Y:S02]  /*5780*/  FSEL R24, R24, -INF , P5 ;  /* 0xff80000018187808 */ /* 0x001fe40002800000 */
[----:B------:R-:W-:Y:S02]  /*5790*/  FSEL R25, R25, -INF , P4 ;  /* 0xff80000019197808 */ /* 0x000fe40002000000 */
[----:B------:R-:W-:Y:S02]  /*57a0*/  ISETP.GT.AND P2, PT, R153, 0x9, PT ;  /* 0x000000099900780c */ /* 0x000fe40003f44270 */
[----:B------:R-:W-:-:S02]  /*57b0*/  FSEL R28, R28, -INF , P3 ;  /* 0xff8000001c1c7808 */ /* 0x000fc40001800000 */
[----:B------:R-:W-:Y:S02]  /*57c0*/  FMNMX.FTZ R7, R24, R25, !PT ;  /* 0x0000001918077209 */ /* 0x000fe40007810000 */
[----:B------:R-:W-:Y:S02]  /*57d0*/  ISETP.GT.AND P1, PT, R153, 0x10, PT ;  /* 0x000000109900780c */ /* 0x000fe40003f24270 */
[----:B------:R-:W-:Y:S02]  /*57e0*/  FSEL R29, R29, -INF , P2 ;  /* 0xff8000001d1d7808 */ /* 0x000fe40001000000 */
[----:B------:R-:W-:Y:S02]  /*57f0*/  FMNMX.FTZ R6, R28, R7, !PT ;  /* 0x000000071c067209 */ /* 0x000fe40007810000 */
[----:B------:R-:W-:Y:S02]  /*5800*/  ISETP.GT.AND P6, PT, R153, 0x11, PT ;  /* 0x000000119900780c */ /* 0x000fe40003fc4270 */
[----:B------:R-:W-:-:S02]  /*5810*/  FSEL R32, R32, -INF , P1 ;  /* 0xff80000020207808 */ /* 0x000fc40000800000 */
[----:B------:R-:W-:Y:S02]  /*5820*/  FMNMX.FTZ R7, R29, R6, !PT ;  /* 0x000000061d077209 */ /* 0x000fe40007810000 */
[----:B------:R-:W-:Y:S02]  /*5830*/  FSEL R3, R3, -INF , P5 ;  /* 0xff80000003037808 */ /* 0x000fe40002800000 */
[----:B------:R-:W-:Y:S02]  /*5840*/  ISETP.GT.AND P5, PT, R153, 0x18, PT ;  /* 0x000000189900780c */ /* 0x000fe40003fa4270 */
[----:B------:R-:W-:Y:S02]  /*5850*/  FSEL R33, R33, -INF , P6 ;  /* 0xff80000021217808 */ /* 0x000fe40003000000 */
[----:B------:R-:W-:Y:S02]  /*5860*/  FMNMX.FTZ R6, R32, R7, !PT ;  /* 0x0000000720067209 */ /* 0x000fe40007810000 */
[----:B-1----:R-:W-:-:S02]  /*5870*/  FSEL R4, R4, -INF , P4 ;  /* 0xff80000004047808 */ /* 0x002fc40002000000 */
[----:B------:R-:W-:Y:S02]  /*5880*/  ISETP.GT.AND P4, PT, R153, 0x19, PT ;  /* 0x000000199900780c */ /* 0x000fe40003f84270 */
[----:B--2---:R-:W-:Y:S02]  /*5890*/  FSEL R36, R36, -INF , P5 ;  /* 0xff80000024247808 */ /* 0x004fe40002800000 */
[----:B------:R-:W-:Y:S02]  /*58a0*/  FMNMX.FTZ R7, R33, R6, !PT ;  /* 0x0000000621077209 */ /* 0x000fe40007810000 */
[----:B---3--:R-:W-:Y:S02]  /*58b0*/  FSEL R8, R8, -INF , P3 ;  /* 0xff80000008087808 */ /* 0x008fe40001800000 */
[----:B------:R-:W-:Y:S02]  /*58c0*/  ISETP.GT.AND P3, PT, R153, 0x20, PT ;  /* 0x000000209900780c */ /* 0x000fe40003f64270 */
[----:B----4-:R-:W-:-:S02]  /*58d0*/  FSEL R37, R37, -INF , P4 ;  /* 0xff80000025257808 */ /* 0x010fc40002000000 */
[----:B------:R-:W-:Y:S02]  /*58e0*/  FMNMX.FTZ R6, R36, R7, !PT ;  /* 0x0000000724067209 */ /* 0x000fe40007810000 */
[----:B------:R-:W-:Y:S02]  /*58f0*/  FSEL R9, R9, -INF , P2 ;  /* 0xff80000009097808 */ /* 0x000fe40001000000 */
[----:B------:R-:W-:Y:S02]  /*5900*/  ISETP.GT.AND P2, PT, R153, 0x21, PT ;  /* 0x000000219900780c */ /* 0x000fe40003f44270 */
[----:B------:R-:W-:Y:S02]  /*5910*/  FSEL R40, R40, -INF , P3 ;  /* 0xff80000028287808 */ /* 0x000fe40001800000 */
[----:B------:R-:W-:Y:S02]  /*5920*/  FMNMX.FTZ R7, R37, R6, !PT ;  /* 0x0000000625077209 */ /* 0x000fe40007810000 */
[----:B------:R-:W-:-:S02]  /*5930*/  FSEL R10, R10, -INF , P1 ;  /* 0xff8000000a0a7808 */ /* 0x000fc40000800000 */
[----:B------:R-:W-:Y:S02]  /*5940*/  ISETP.GT.AND P1, PT, R153, 0x28, PT ;  /* 0x000000289900780c */ /* 0x000fe40003f24270 */
[----:B------:R-:W-:Y:S02]  /*5950*/  FSEL R41, R41, -INF , P2 ;  /* 0xff80000029297808 */ /* 0x000fe40001000000 */
[----:B------:R-:W-:Y:S02]  /*5960*/  FMNMX.FTZ R6, R40, R7, !PT ;  /* 0x0000000728067209 */ /* 0x000fe40007810000 */
[----:B------:R-:W-:Y:S02]  /*5970*/  FSEL R11, R11, -INF , P6 ;  /* 0xff8000000b0b7808 */ /* 0x000fe40003000000 */
[----:B------:R-:W-:Y:S02]  /*5980*/  ISETP.GT.AND P6, PT, R153, 0x29, PT ;  /* 0x000000299900780c */ /* 0x000fe40003fc4270 */
[----:B------:R-:W-:-:S02]  /*5990*/  FSEL R44, R44, -INF , P1 ;  /* 0xff8000002c2c7808 */ /* 0x000fc40000800000 */
        /* <DEDUP_REMOVED lines=18> */
[----:B------:R-:W-:Y:S02]  /*5ac0*/  FMNMX.FTZ R6, R52, R7, !PT ;  /* 0x0000000734067209 */ /* 0x000fe40007810000 */
[----:B------:R-:W-:Y:S02]  /*5ad0*/  FSEL R46, R46, -INF , P1 ;  /* 0xff8000002e2e7808 */ /* 0x000fe40000800000 */
[----:B------:R-:W-:Y:S02]  /*5ae0*/  FMNMX.FTZ R14, R53, R6, !PT ;  /* 0x00000006350e7209 */ /* 0x000fe40007810000 */
[----:B------:R-:W-:Y:S02]  /*5af0*/  FSEL R47, R47, -INF , P6 ;  /* 0xff8000002f2f7808 */ /* 0x000fe40003000000 */
[----:B------:R-:W-:Y:S01]  /*5b00*/  FSEL R50, R50, -INF , P5 ;  /* 0xff80000032327808 */ /* 0x000fe20002800000 */
[----:B------:R-:W0:Y:S01]  /*5b10*/  SHFL.BFLY PT, R7, R14, 0x2, 0x1f ;  /* 0x0c401f000e077f89 */ /* 0x000e2200000e0000 */
[----:B------:R-:W-:-:S02]  /*5b20*/  FSEL R51, R51, -INF , P4 ;  /* 0xff80000033337808 */ /* 0x000fc40002000000 */
[----:B------:R-:W-:Y:S02]  /*5b30*/  FSEL R54, R54, -INF , P3 ;  /* 0xff80000036367808 */ /* 0x000fe40001800000 */
[----:B------:R-:W-:Y:S02]  /*5b40*/  FSEL R55, R55, -INF , P2 ;  /* 0xff80000037377808 */ /* 0x000fe40001000000 */
[----:B0-----:R-:W-:Y:S02]  /*5b50*/  FMNMX.FTZ R15, R14, R7, !PT ;  /* 0x000000070e0f7209 */ /* 0x001fe40007810000 */
[----:B------:R-:W-:-:S03]  /*5b60*/  FMNMX.FTZ R7, R3, R4, !PT ;  /* 0x0000000403077209 */ /* 0x000fc60007810000 */
[----:B------:R-:W0:Y:S01]  /*5b70*/  SHFL.BFLY PT, R20, R15, 0x1, 0x1f ;  /* 0x0c201f000f147f89 */ /* 0x000e2200000e0000 */
[----:B------:R-:W-:-:S04]  /*5b80*/  FMNMX.FTZ R6, R8, R7, !PT ;  /* 0x0000000708067209 */ /* 0x000fc80007810000 */
[----:B------:R-:W-:-:S04]  /*5b90*/  FMNMX.FTZ R7, R9, R6, !PT ;  /* 0x0000000609077209 */ /* 0x000fc80007810000 */
[----:B------:R-:W-:-:S04]  /*5ba0*/  FMNMX.FTZ R6, R10, R7, !PT ;  /* 0x000000070a067209 */ /* 0x000fc80007810000 */
[----:B------:R-:W-:-:S04]  /*5bb0*/  FMNMX.FTZ R7, R11, R6, !PT ;  /* 0x000000060b077209 */ /* 0x000fc80007810000 */
[----:B------:R-:W-:-:S04]  /*5bc0*/  FMNMX.FTZ R14, R12, R7, !PT ;  /* 0x000000070c0e7209 */ /* 0x000fc80007810000 */
[----:B------:R-:W-:Y:S02]  /*5bd0*/  FMNMX.FTZ R7, R13, R14, !PT ;  /* 0x0000000e0d077209 */ /* 0x000fe40007810000 */
[----:B0-----:R-:W-:Y:S02]  /*5be0*/  FMNMX.FTZ R6, R15, R20, !PT ;  /* 0x000000140f067209 */ /* 0x001fe40007810000 */
[----:B------:R-:W-:Y:S02]  /*5bf0*/  FMNMX.FTZ R14, R42, R7, !PT ;  /* 0x000000072a0e7209 */ /* 0x000fe40007810000 */
        /* <DEDUP_REMOVED lines=24> */
[----:B------:R-:W1:Y:S01]  /*5d80*/  SHFL.BFLY PT, R7, R14, 0x2, 0x1f ;  /* 0x0c401f000e077f89 */ /* 0x000e6200000e0000 */
[--C-:B------:R-:W-:Y:S01]  /*5d90*/  FFMA.FTZ R48, R48, UR18, -R20.reuse ;  /* 0x0000001230307c23 */ /* 0x100fe20008010814 */
[--C-:B------:R-:W-:Y:S01]  /*5da0*/  FFMA.FTZ R49, R49, UR18, -R20.reuse ;  /* 0x0000001231317c23 */ /* 0x100fe20008010814 */
[--C-:B------:R-:W-:Y:S01]  /*5db0*/  FFMA.FTZ R52, R52, UR18, -R20.reuse ;  /* 0x0000001234347c23 */ /* 0x100fe20008010814 */
[----:B------:R-:W-:Y:S01]  /*5dc0*/  MUFU.EX2 R28, R28 ;  /* 0x0000001c001c7308 */ /* 0x000fe20000000800 */
[----:B------:R-:W-:-:S07]  /*5dd0*/  FFMA.FTZ R20, R53, UR18, -R20 ;  /* 0x0000001235147c23 */ /* 0x000fce0008010814 */
[----:B------:R-:W2:Y:S01]  /*5de0*/  MUFU.EX2 R29, R29 ;  /* 0x0000001d001d7308 */ /* 0x000ea20000000800 */
[----:B0-----:R-:W-:Y:S01]  /*5df0*/  FADD.FTZ R21, R24, R25 ;  /* 0x0000001918157221 */ /* 0x001fe20000010000 */
[----:B------:R-:W-:-:S06]  /*5e00*/  F2FP.BF16.F32.PACK_AB R152, R25, R24 ;  /* 0x000000181998723e */ /* 0x000fcc00000010ff */
[----:B------:R-:W-:Y:S01]  /*5e10*/  MUFU.EX2 R32, R32 ;  /* 0x0000002000207308 */ /* 0x000fe20000000800 */
[----:B-1----:R-:W-:-:S07]  /*5e20*/  FMNMX.FTZ R15, R14, R7, !PT ;  /* 0x000000070e0f7209 */ /* 0x002fce0007810000 */
[----:B------:R-:W0:Y:S01]  /*5e30*/  MUFU.EX2 R33, R33 ;  /* 0x0000002100217308 */ /* 0x000e220000000800 */
[----:B------:R-:W1:Y:S01]  /*5e40*/  SHFL.BFLY PT, R14, R15, 0x1, 0x1f ;  /* 0x0c201f000f0e7f89 */ /* 0x000e6200000e0000 */
[----:B--2---:R-:W-:-:S06]  /*5e50*/  F2FP.BF16.F32.PACK_AB R154, R29, R28 ;  /* 0x0000001c1d9a723e */ /* 0x004fcc00000010ff */
[----:B------:R-:W-:Y:S08]  /*5e60*/  MUFU.EX2 R36, R36 ;  /* 0x0000002400247308 */ /* 0x000ff00000000800 */
[----:B------:R-:W2:Y:S01]  /*5e70*/  MUFU.EX2 R37, R37 ;  /* 0x0000002500257308 */ /* 0x000ea20000000800 */
[----:B0-----:R-:W-:-:S07]  /*5e80*/  F2FP.BF16.F32.PACK_AB R156, R33, R32 ;  /* 0x00000020219c723e */ /* 0x001fce00000010ff */
[----:B------:R-:W-:Y:S01]  /*5e90*/  MUFU.EX2 R40, R40 ;  /* 0x0000002800287308 */ /* 0x000fe20000000800 */
[----:B-1----:R-:W-:-:S04]  /*5ea0*/  FMNMX.FTZ R7, R15, R14, !PT ;  /* 0x0000000e0f077209 */ /* 0x002fc80007810000 */
[C---:B------:R-:W-:Y:S01]  /*5eb0*/  FSETP.NEU.FTZ.AND P1, PT, R7.reuse, -INF , PT ;  /* 0xff8000000700780b */ /* 0x040fe20003f3d000 */
[----:B------:R-:W-:Y:S02]  /*5ec0*/  FMUL.FTZ R14, R7, UR18 ;  /* 0x00000012070e7c20 */ /* 0x000fe40008410000 */
[----:B------:R0:W-:Y:S01]  /*5ed0*/  MUFU.EX2 R15, R20 ;  /* 0x00000014000f7308 */ /* 0x0001e20000000800 */
[----:B--2---:R-:W-:Y:S02]  /*5ee0*/  F2FP.BF16.F32.PACK_AB R158, R37, R36 ;  /* 0x00000024259e723e */ /* 0x004fe400000010ff */
        /* <DEDUP_REMOVED lines=10> */
[----:B0-----:R-:W-:Y:S01]  /*5f90*/  FADD.FTZ R20, R28, R21 ;  /* 0x000000151c147221 */ /* 0x001fe20000010000 */
[--C-:B------:R-:W-:Y:S01]  /*5fa0*/  FFMA.FTZ R42, R42, UR18, -R14.reuse ;  /* 0x000000122a2a7c23 */ /* 0x100fe2000801080e */
[--C-:B------:R-:W-:Y:S01]  /*5fb0*/  FFMA.FTZ R43, R43, UR18, -R14.reuse ;  /* 0x000000122b2b7c23 */ /* 0x100fe2000801080e */
[----:B------:R-:W-:Y:S01]  /*5fc0*/  FFMA.FTZ R46, R46, UR18, -R14 ;  /* 0x000000122e2e7c23 */ /* 0x000fe2000801080e */
[----:B------:R-:W-:Y:S01]  /*5fd0*/  FADD.FTZ R21, R29, R20 ;  /* 0x000000141d157221 */ /* 0x000fe20000010000 */
[----:B------:R-:W0:Y:S01]  /*5fe0*/  MUFU.EX2 R4, R4 ;  /* 0x0000000400047308 */ /* 0x000e220000000800 */
[--C-:B------:R-:W-:Y:S01]  /*5ff0*/  FFMA.FTZ R47, R47, UR18, -R14.reuse ;  /* 0x000000122f2f7c23 */ /* 0x100fe2000801080e */
[--C-:B------:R-:W-:Y:S01]  /*6000*/  FFMA.FTZ R50, R50, UR18, -R14.reuse ;  /* 0x0000001232327c23 */ /* 0x100fe2000801080e */
[----:B------:R-:W-:Y:S01]  /*6010*/  FADD.FTZ R20, R32, R21 ;  /* 0x0000001520147221 */ /* 0x000fe20000010000 */
[--C-:B------:R-:W-:Y:S01]  /*6020*/  FFMA.FTZ R51, R51, UR18, -R14.reuse ;  /* 0x0000001233337c23 */ /* 0x100fe2000801080e */
[--C-:B------:R-:W-:Y:S01]  /*6030*/  FFMA.FTZ R54, R54, UR18, -R14.reuse ;  /* 0x0000001236367c23 */ /* 0x100fe2000801080e */
[----:B------:R-:W-:Y:S01]  /*6040*/  FFMA.FTZ R14, R55, UR18, -R14 ;  /* 0x00000012370e7c23 */ /* 0x000fe2000801080e */
[----:B------:R-:W-:Y:S01]  /*6050*/  FADD.FTZ R21, R33, R20 ;  /* 0x0000001421157221 */ /* 0x000fe20000010000 */
[----:B------:R-:W1:Y:S03]  /*6060*/  MUFU.EX2 R8, R8 ;  /* 0x0000000800087308 */ /* 0x000e660000000800 */
[----:B------:R-:W-:-:S05]  /*6070*/  FADD.FTZ R20, R36, R21 ;  /* 0x0000001524147221 */ /* 0x000fca0000010000 */
[----:B------:R-:W2:Y:S01]  /*6080*/  MUFU.EX2 R9, R9 ;  /* 0x0000000900097308 */ /* 0x000ea20000000800 */
[----:B0-----:R-:W-:Y:S01]  /*6090*/  FADD.FTZ R27, R3, R4 ;  /* 0x00000004031b7221 */ /* 0x001fe20000010000 */
[----:B------:R-:W-:Y:S01]  /*60a0*/  F2FP.BF16.F32.PACK_AB R153, R4, R3 ;  /* 0x000000030499723e */ /* 0x000fe200000010ff */
[----:B------:R-:W-:-:S05]  /*60b0*/  FADD.FTZ R3, R37, R20 ;  /* 0x0000001425037221 */ /* 0x000fca0000010000 */
[----:B------:R-:W0:Y:S01]  /*60c0*/  MUFU.EX2 R10, R10 ;  /* 0x0000000a000a7308 */ /* 0x000e220000000800 */
[----:B-1----:R-:W-:-:S07]  /*60d0*/  FADD.FTZ R26, R8, R27 ;  /* 0x0000001b081a7221 */ /* 0x002fce0000010000 */
[----:B------:R-:W1:Y:S01]  /*60e0*/  MUFU.EX2 R11, R11 ;  /* 0x0000000b000b7308 */ /* 0x000e620000000800 */
[C---:B--2---:R-:W-:Y:S01]  /*60f0*/  FADD.FTZ R27, R9.reuse, R26 ;  /* 0x0000001a091b7221 */ /* 0x044fe20000010000 */
[----:B------:R-:W-:-:S05]  /*6100*/  F2FP.BF16.F32.PACK_AB R155, R9, R8 ;  /* 0x00000008099b723e */ /* 0x000fca00000010ff */
[----:B------:R2:W-:Y:S01]  /*6110*/  STSM.16.M88.4 [R184+0x36400], R152 ;  /* 0x03640098b8007844 */ /* 0x0005e20000000200 */
[----:B------:R-:W3:Y:S01]  /*6120*/  MUFU.EX2 R12, R12 ;  /* 0x0000000c000c7308 */ /* 0x000ee20000000800 */
[----:B0-----:R-:W-:-:S07]  /*6130*/  FADD.FTZ R24, R10, R27 ;  /* 0x0000001b0a187221 */ /* 0x001fce0000010000 */
[----:B------:R-:W0:Y:S01]  /*6140*/  MUFU.EX2 R13, R13 ;  /* 0x0000000d000d7308 */ /* 0x000e220000000800 */
[C---:B-1----:R-:W-:Y:S01]  /*6150*/  FADD.FTZ R25, R11.reuse, R24 ;  /* 0x000000180b197221 */ /* 0x042fe20000010000 */
[----:B------:R-:W-:-:S06]  /*6160*/  F2FP.BF16.F32.PACK_AB R157, R11, R10 ;  /* 0x0000000a0b9d723e */ /* 0x000fcc00000010ff */
[----:B------:R-:W1:Y:S01]  /*6170*/  MUFU.EX2 R42, R42 ;  /* 0x0000002a002a7308 */ /* 0x000e620000000800 */
[----:B---3--:R-:W-:-:S07]  /*6180*/  FADD.FTZ R4, R12, R25 ;  /* 0x000000190c047221 */ /* 0x008fce0000010000 */
[----:B------:R-:W3:Y:S01]  /*6190*/  MUFU.EX2 R41, R41 ;  /* 0x0000002900297308 */ /* 0x000ee20000000800 */
[C---:B0-----:R-:W-:Y:S01]  /*61a0*/  FADD.FTZ R9, R13.reuse, R4 ;  /* 0x000000040d097221 */ /* 0x041fe20000010000 */
[----:B------:R-:W-:Y:S01]  /*61b0*/  FADD.FTZ R4, R40, R3 ;  /* 0x0000000328047221 */ /* 0x000fe20000010000 */
[----:B------:R-:W-:-:S05]  /*61c0*/  F2FP.BF16.F32.PACK_AB R159, R13, R12 ;  /* 0x0000000c0d9f723e */ /* 0x000fca00000010ff */
[----:B------:R-:W0:Y:S01]  /*61d0*/  MUFU.EX2 R43, R43 ;  /* 0x0000002b002b7308 */ /* 0x000e220000000800 */
[----:B-1----:R-:W-:Y:S01]  /*61e0*/  FADD.FTZ R8, R42, R9 ;  /* 0x000000092a087221 */ /* 0x002fe20000010000 */
[----:B------:R2:W-:Y:S06]  /*61f0*/  STSM.16.M88.4 [R185], R156 ;  /* 0x0000009cb9007844 */ /* 0x0005ec0000000200 */
[----:B------:R-:W1:Y:S01]  /*6200*/  MUFU.EX2 R44, R44 ;  /* 0x0000002c002c7308 */ /* 0x000e620000000800 */
[C---:B---3--:R-:W-:Y:S01]  /*6210*/  FADD.FTZ R3, R41.reuse, R4 ;  /* 0x0000000429037221 */ /* 0x048fe20000010000 */
[----:B------:R-:W-:-:S06]  /*6220*/  F2FP.BF16.F32.PACK_AB R160, R41, R40 ;  /* 0x0000002829a0723e */ /* 0x000fcc00000010ff */
[----:B------:R-:W3:Y:S01]  /*6230*/  MUFU.EX2 R46, R46 ;  /* 0x0000002e002e7308 */ /* 0x000ee20000000800 */
[C---:B0-----:R-:W-:Y:S01]  /*6240*/  FADD.FTZ R9, R43.reuse, R8 ;  /* 0x000000082b097221 */ /* 0x041fe20000010000 */
[----:B------:R-:W-:-:S06]  /*6250*/  F2FP.BF16.F32.PACK_AB R161, R43, R42 ;  /* 0x0000002a2ba1723e */ /* 0x000fcc00000010ff */
[----:B------:R-:W0:Y:S01]  /*6260*/  MUFU.EX2 R45, R45 ;  /* 0x0000002d002d7308 */ /* 0x000e220000000800 */
[----:B-1----:R-:W-:-:S07]  /*6270*/  FADD.FTZ R4, R44, R3 ;  /* 0x000000032c047221 */ /* 0x002fce0000010000 */
[----:B------:R-:W1:Y:S01]  /*6280*/  MUFU.EX2 R47, R47 ;  /* 0x0000002f002f7308 */ /* 0x000e620000000800 */
[----:B---3--:R-:W-:-:S07]  /*6290*/  FADD.FTZ R8, R46, R9 ;  /* 0x000000092e087221 */ /* 0x008fce0000010000 */
[----:B------:R-:W3:Y:S01]  /*62a0*/  MUFU.EX2 R48, R48 ;  /* 0x0000003000307308 */ /* 0x000ee20000000800 */
[C---:B0-----:R-:W-:Y:S01]  /*62b0*/  FADD.FTZ R3, R45.reuse, R4 ;  /* 0x000000042d037221 */ /* 0x041fe20000010000 */
[----:B------:R-:W-:-:S06]  /*62c0*/  F2FP.BF16.F32.PACK_AB R162, R45, R44 ;  /* 0x0000002c2da2723e */ /* 0x000fcc00000010ff */
[----:B------:R-:W0:Y:S01]  /*62d0*/  MUFU.EX2 R50, R50 ;  /* 0x0000003200327308 */ /* 0x000e220000000800 */
[C---:B-1----:R-:W-:Y:S01]  /*62e0*/  FADD.FTZ R9, R47.reuse, R8 ;  /* 0x000000082f097221 */ /* 0x042fe20000010000 */
[----:B------:R-:W-:-:S05]  /*62f0*/  F2FP.BF16.F32.PACK_AB R163, R47, R46 ;  /* 0x0000002e2fa3723e */ /* 0x000fca00000010ff */
[----:B------:R2:W-:Y:S01]  /*6300*/  STSM.16.M88.4 [R187], R160 ;  /* 0x000000a0bb007844 */ /* 0x0005e20000000200 */
[----:B------:R-:W1:Y:S01]  /*6310*/  MUFU.EX2 R49, R49 ;  /* 0x0000003100317308 */ /* 0x000e620000000800 */
[----:B---3--:R-:W-:-:S07]  /*6320*/  FADD.FTZ R4, R48, R3 ;  /* 0x0000000330047221 */ /* 0x008fce0000010000 */
[----:B------:R-:W3:Y:S01]  /*6330*/  MUFU.EX2 R51, R51 ;  /* 0x0000003300337308 */ /* 0x000ee20000000800 */
[----:B0-----:R-:W-:-:S07]  /*6340*/  FADD.FTZ R8, R50, R9 ;  /* 0x0000000932087221 */ /* 0x001fce0000010000 */
[----:B------:R-:W0:Y:S01]  /*6350*/  MUFU.EX2 R52, R52 ;  /* 0x0000003400347308 */ /* 0x000e220000000800 */
[C---:B-1----:R-:W-:Y:S01]  /*6360*/  FADD.FTZ R3, R49.reuse, R4 ;  /* 0x0000000431037221 */ /* 0x042fe20000010000 */
[----:B------:R-:W-:-:S06]  /*6370*/  F2FP.BF16.F32.PACK_AB R164, R49, R48 ;  /* 0x0000003031a4723e */ /* 0x000fcc00000010ff */
[----:B------:R-:W1:Y:S01]  /*6380*/  MUFU.EX2 R54, R54 ;  /* 0x0000003600367308 */ /* 0x000e620000000800 */
[C---:B---3--:R-:W-:Y:S01]  /*6390*/  FADD.FTZ R9, R51.reuse, R8 ;  /* 0x0000000833097221 */ /* 0x048fe20000010000 */
[----:B------:R-:W-:-:S06]  /*63a0*/  F2FP.BF16.F32.PACK_AB R165, R51, R50 ;  /* 0x0000003233a5723e */ /* 0x000fcc00000010ff */
[----:B------:R-:W3:Y:S01]  /*63b0*/  MUFU.EX2 R167, R14 ;  /* 0x0000000e00a77308 */ /* 0x000ee20000000800 */
[----:B0-----:R-:W-:Y:S01]  /*63c0*/  FADD.FTZ R4, R52, R3 ;  /* 0x0000000334047221 */ /* 0x001fe20000010000 */
[----:B------:R-:W-:-:S03]  /*63d0*/  F2FP.BF16.F32.PACK_AB R166, R15, R52 ;  /* 0x000000340fa6723e */ /* 0x000fc600000010ff */
[----:B------:R-:W-:Y:S01]  /*63e0*/  FADD.FTZ R3, R15, R4 ;  /* 0x000000040f037221 */ /* 0x000fe20000010000 */
[----:B-1----:R-:W-:-:S04]  /*63f0*/  FADD.FTZ R8, R54, R9 ;  /* 0x0000000936087221 */ /* 0x002fc80000010000 */
[C---:B---3--:R-:W-:Y:S01]  /*6400*/  FADD.FTZ R4, R167.reuse, R8 ;  /* 0x00000008a7047221 */ /* 0x048fe20000010000 */
[----:B------:R-:W-:-:S05]  /*6410*/  F2FP.BF16.F32.PACK_AB R167, R167, R54 ;  /* 0x00000036a7a7723e */ /* 0x000fca00000010ff */
[----:B------:R2:W-:Y:S01]  /*6420*/  STSM.16.M88.4 [R186], R164 ;  /* 0x000000a4ba007844 */ /* 0x0005e20000000200 */
[----:B------:R-:W-:-:S06]  /*6430*/  WARPGROUP.ARRIVE ;  /* 0x00000000000079c5 */ /* 0x000fcc0000000000 */
[----:B------:R-:W-:Y:S01]  /*6440*/  HGMMA.64x256x16.F32.BF16 R24, R152, gdesc[UR8].tnspB, RZ, !UPT, gsb0 ;  /* 0x43e0000898187df0 */ /* 0x000fe2000c0018ff */
        /* <DEDUP_REMOVED lines=17> */
[----:B------:R0:W-:Y:S06]  /*6560*/  MEMBAR.ALL.CTA ;  /* 0x0000000000007992 */ /* 0x0001ec0000008000 */
[----:B0-----:R-:W0:Y:S02]  /*6570*/  FENCE.VIEW.ASYNC.S ;  /* 0x00000000000073c6 */ /* 0x001e240000000000 */
[----:B0-----:R-:W-:Y:S01]  /*6580*/  NOP ;  /* 0x0000000000007918 */ /* 0x001fe20000000000 */
[----:B------:R-:W-:Y:S06]  /*6590*/  BAR.ARV 0xe, 0x100 ;  /* 0x0384000000007b1d */ /* 0x000fec0000002000 */
[----:B--2---:R-:W-:Y:S05]  /*65a0*/  @!P0 BRA `(.L_x_1018) ;  /* 0x0000000000048947 */ /* 0x004fea0003800000 */
[----:B------:R-:W-:Y:S01]  /*65b0*/  BPT.TRAP 0x1 ;  /* 0x000000040000795c */ /* 0x000fe20000300000 */
.L_x_1018:
[----:B------:R-:W-:Y:S01]  /*65c0*/  R2UR UR5, R5 ;  /* 0x00000000050572ca */ /* 0x000fe200000e0000 */
[----:B------:R-:W-:-:S05]  /*65d0*/  VIADD R5, R23, 0xfffffffe ;  /* 0xfffffffe17057836 */ /* 0x000fca0000000000 */
[----:B------:R-:W-:-:S07]  /*65e0*/  ISETP.GE.AND P1, PT, R5, R18, PT ;  /* 0x000000120500720c */ /* 0x000fce0003f26270 */
[----:B------:R-:W-:-:S04]  /*65f0*/  UIADD3 UR5, UR5, 0x38860, URZ ;  /* 0x0003886005057890 */ /* 0x000fc8000fffe03f */
[----:B------:R-:W-:-:S09]  /*6600*/  UPRMT UR5, UR40, 0x654, UR5 ;  /* 0x0000065428057896 */ /* 0x000fd20008000005 */
[----:B------:R-:W-:Y:S01]  /*6610*/  SYNCS.ARRIVE.TRANS64.RED.A1T0 RZ, [UR5], RZ ;  /* 0x000000ffffff79a7 */ /* 0x000fe20008100405 */
[----:B------:R-:W-:Y:S05]  /*6620*/  @!P1 BRA `(.L_x_1019) ;  /* 0x0000002c00849947 */ /* 0x000fea0003800000 */
[----:B------:R-:W-:Y:S01]  /*6630*/  IMAD.MOV.U32 R8, RZ, RZ, R7 ;  /* 0x000000ffff087224 */ /* 0x000fe200078e0007 */
[----:B------:R-:W-:Y:S01]  /*6640*/  UMOV UR7, UR36 ;  /* 0x0000002400077c82 */ /* 0x000fe20008000000 */
[----:B------:R-:W-:-:S07]  /*6650*/  IMAD.MOV.U32 R9, RZ, RZ, R6 ;  /* 0x000000ffff097224 */ /* 0x000fce00078e0006 */
.L_x_1030:
[----:B------:R-:W-:Y:S01]  /*6660*/  UIADD3 UR36, UR7, 0x1, URZ ;  /* 0x0000000107247890 */ /* 0x000fe2000fffe03f */
[C---:B------:R-:W-:Y:S01]  /*6670*/  ISETP.GT.AND P1, PT, R5.reuse, R18, PT ;  /* 0x000000120500720c */ /* 0x040fe20003f24270 */
[----:B------:R-:W-:Y:S02]  /*6680*/  VIADD R5, R5, 0xffffffff ;  /* 0xffffffff05057836 */ /* 0x000fe40000000000 */
[----:B------:R-:W-:-:S04]  /*6690*/  UISETP.NE.AND UP0, UPT, UR36, 0x2, UPT ;  /* 0x000000022400788c */ /* 0x000fc8000bf05270 */
[----:B------:R-:W-:Y:S02]  /*66a0*/  USEL UR5, URZ, 0x1, UP0 ;  /* 0x000000013f057887 */ /* 0x000fe40008000000 */
[----:B------:R-:W-:-:S04]  /*66b0*/  USEL UR36, UR36, URZ, UP0 ;  /* 0x0000003f24247287 */ /* 0x000fc80008000000 */
[----:B------:R-:W-:Y:S01]  /*66c0*/  LOP3.LUT R2, R2, UR5, RZ, 0x3c, !PT ;  /* 0x0000000502027c12 */ /* 0x000fe2000f8e3cff */
[----:B------:R-:W-:Y:S07]  /*66d0*/  @!P0 BRA `(.L_x_1020) ;  /* 0x0000000000048947 */ /* 0x000fee0003800000 */
[----:B------:R-:W-:Y:S01]  /*66e0*/  BPT.TRAP 0x1 ;  /* 0x000000040000795c */ /* 0x000fe20000300000 */
.L_x_1020:
[----:B------:R-:W-:Y:S01]  /*66f0*/  ULEA UR5, UR36, UR41, 0x3 ;  /* 0x0000002924057291 */ /* 0x000fe2000f8e183f */
[----:B------:R-:W-:-:S08]  /*6700*/  SHF.L.U32 R6, R2, 0x1f, RZ ;  /* 0x0000001f02067819 */ /* 0x000fd000000006ff */
[----:B------:R0:W1:Y:S01]  /*6710*/  SYNCS.PHASECHK.TRANS64.TRYWAIT P2, [UR5+0x38830], R6 ;  /* 0x03883006ff0075a7 */ /* 0x0000620008040145 */
[----:B------:R-:W-:Y:S05]  /*6720*/  @!P0 BRA `(.L_x_1021) ;  /* 0x0000000000048947 */ /* 0x000fea0003800000 */
[----:B------:R-:W-:Y:S01]  /*6730*/  BPT.TRAP 0x1 ;  /* 0x000000040000795c */ /* 0x000fe20000300000 */
.L_x_1021:
[----:B-1----:R-:W-:Y:S05]  /*6740*/  @P2 BRA `(.L_x_1022) ;  /* 0x0000000000082947 */ /* 0x002fea0003800000 */
[----:B------:R-:W1:Y:S02]  /*6750*/  SYNCS.PHASECHK.TRANS64.TRYWAIT P2, [UR5+0x38830], R6 ;  /* 0x03883006ff0075a7 */ /* 0x000e640008040145 */
[----:B-1----:R-:W-:Y:S05]  /*6760*/  @!P2 BRA `(.L_x_1023) ;  /* 0x000000e800bca947 */ /* 0x002fea0003800000 */
.L_x_1022:
        /* <DEDUP_REMOVED lines=28> */
.L_x_1024:
[----:B------:R2:W3:Y:S01]  /*6930*/  SYNCS.PHASECHK.TRANS64.TRYWAIT P2, [UR5+0x38850], R6 ;  /* 0x03885006ff0075a7 */ /* 0x0004e20008040145 */
[----:B------:R-:W-:Y:S05]  /*6940*/  @!P0 BRA `(.L_x_1025) ;  /* 0x0000000000048947 */ /* 0x000fea0003800000 */
[----:B------:R-:W-:Y:S01]  /*6950*/  BPT.TRAP 0x1 ;  /* 0x000000040000795c */ /* 0x000fe20000300000 */
.L_x_1025:
[----:B---3--:R-:W-:Y:S05]  /*6960*/  @P2 BRA `(.L_x_1026) ;  /* 0x0000000000082947 */ /* 0x008fea0003800000 */
[----:B------:R-:W3:Y:S02]  /*6970*/  SYNCS.PHASECHK.TRANS64.TRYWAIT P2, [UR5+0x38850], R6 ;  /* 0x03885006ff0075a7 */ /* 0x000ee40008040145 */
[----:B---3--:R-:W-:Y:S05]  /*6980*/  @!P2 BRA `(.L_x_1027) ;  /* 0x000000e8004ca947 */ /* 0x008fea0003800000 */
.L_x_1026:
[----:B------:R-:W-:Y:S01]  /*6990*/  UIADD3 UR10, UR41, 0x26400, URZ ;  /* 0x00026400290a7890 */ /* 0x000fe2000fffe03f */
[----:B------:R-:W-:Y:S01]  /*69a0*/  WARPGROUP.ARRIVE ;  /* 0x00000000000079c5 */ /* 0x000fe20000000000 */
[----:B------:R-:W-:-:S05]  /*69b0*/  UIADD3 UR15, UR6, 0x2, URZ ;  /* 0x00000002060f7890 */ /* 0x000fca000fffe03f */
[----:B-1----:R-:W1:Y:S01]  /*69c0*/  S2R R7, SR_TID.X ;  /* 0x0000000000077919 */ /* 0x002e620000002100 */
[----:B------:R-:W-:Y:S02]  /*69d0*/  USHF.R.U32.HI UR10, URZ, 0x4, UR10 ;  /* 0x000000043f0a7899 */ /* 0x000fe4000801160a */
[----:B------:R-:W-:Y:S02]  /*69e0*/  UIADD3 UR11, UR6, 0x606, URZ ;  /* 0x00000606060b7890 */ /* 0x000fe4000fffe03f */
[----:B------:R-:W-:Y:S02]  /*69f0*/  ULOP3.LUT UR18, UR10, 0x3fff, URZ, 0xc0, !UPT ;  /* 0x00003fff0a127892 */ /* 0x000fe4000f8ec03f */
[----:B------:R-:W-:Y:S02]  /*6a00*/  UIADD3 UR14, UR6, 0x4, URZ ;  /* 0x00000004060e7890 */ /* 0x000fe4000fffe03f */
[----:B------:R-:W-:Y:S02]  /*6a10*/  ULEA UR10, UR36, UR4, 0xc ;  /* 0x00000004240a7291 */ /* 0x000fe4000f8e603f */
[----:B------:R-:W-:Y:S01]  /*6a20*/  ULOP3.LUT UR6, UR18, 0x10000, URZ, 0xfc, !UPT ;  /* 0x0001000012067892 */ /* 0x000fe2000f8efc3f */
[----:B------:R-:W-:Y:S01]  /*6a30*/  UMOV UR23, 0x40000040 ;  /* 0x4000004000177882 */ /* 0x000fe20000000000 */
[----:B------:R-:W-:Y:S01]  /*6a40*/  UMOV UR21, 0x40000040 ;  /* 0x4000004000157882 */ /* 0x000fe20000000000 */
[----:B------:R-:W-:-:S02]  /*6a50*/  UIADD3 UR18, UR10, 0x800, URZ ;  /* 0x000008000a127890 */ /* 0x000fc4000fffe03f */
[----:B------:R-:W-:Y:S02]  /*6a60*/  UMOV UR22, UR10 ;  /* 0x0000000a00167c82 */ /* 0x000fe40008000000 */
[----:B------:R-:W-:Y:S01]  /*6a70*/  UMOV UR20, UR6 ;  /* 0x0000000600147c82 */ /* 0x000fe20008000000 */
[----:B------:R-:W-:Y:S01]  /*6a80*/  UIADD3 UR19, UR6, 0x800, URZ ;  /* 0x0000080006137890 */ /* 0x000fe2000fffe03f */
[----:B------:R-:W-:Y:S01]  /*6a90*/  HGMMA.64x64x16.F32.BF16 R152, gdesc[UR20], R152, gsb0 ;  /* 0x00e00000149879f0 */ /* 0x000fe20008001898 */
[----:B------:R-:W-:Y:S01]  /*6aa0*/  UIADD3 UR22, UR10, 0x2, URZ ;  /* 0x000000020a167890 */ /* 0x000fe2000fffe03f */
[----:B------:R-:W-:Y:S01]  /*6ab0*/  UMOV UR20, UR15 ;  /* 0x0000000f00147c82 */ /* 0x000fe20008000000 */
[----:B------:R-:W-:Y:S01]  /*6ac0*/  UMOV UR21, 0x40000040 ;  /* 0x4000004000157882 */ /* 0x000fe20000000000 */
[----:B------:R-:W-:Y:S01]  /*6ad0*/  UMOV UR23, 0x40000040 ;  /* 0x4000004000177882 */ /* 0x000fe20000000000 */
[----:B-1----:R-:W-:-:S05]  /*6ae0*/  SHF.R.U32.HI R7, RZ, 0x7, R7 ;  /* 0x00000007ff077819 */ /* 0x002fca0000011607 */
[----:B0-2---:R-:W0:Y:S01]  /*6af0*/  SHFL.IDX PT, R6, R7, RZ, 0x1f ;  /* 0x00001fff07067589 */ /* 0x005e2200000e0000 */
[----:B------:R-:W-:Y:S02]  /*6b00*/  WARPGROUP.DEPBAR.LE gsb0, 0x0 ;  /* 0x00008000000079c5 */ /* 0x000fe40000010000 */
[----:B------:R-:W-:-:S06]  /*6b10*/  WARPGROUP.ARRIVE ;  /* 0x00000000000079c5 */ /* 0x000fcc0000000000 */
[----:B------:R-:W-:Y:S01]  /*6b20*/  HGMMA.64x64x16.F32.BF16 R152, gdesc[UR20], R152, gsb0 ;  /* 0x00e00000149879f0 */ /* 0x000fe20008001898 */
[----:B------:R-:W-:Y:S01]  /*6b30*/  UIADD3 UR22, UR10, 0x4, URZ ;  /* 0x000000040a167890 */ /* 0x000fe2000fffe03f */
[----:B------:R-:W-:Y:S01]  /*6b40*/  UMOV UR20, UR14 ;  /* 0x0000000e00147c82 */ /* 0x000fe20008000000 */
        /* <DEDUP_REMOVED lines=89> */
[----:B------:R-:W-:Y:S01]  /*70e0*/  UIADD3 UR22, UR10, 0x606, URZ ;  /* 0x000006060a167890 */ /* 0x000fe2000fffe03f */
[----:B------:R-:W-:Y:S01]  /*70f0*/  UMOV UR20, UR11 ;  /* 0x0000000b00147c82 */ /* 0x000fe20008000000 */
[----:B------:R-:W-:Y:S01]  /*7100*/  UMOV UR21, 0x40000040 ;  /* 0x4000004000157882 */ /* 0x000fe20000000000 */
[----:B------:R-:W-:Y:S01]  /*7110*/  UMOV UR23, 0x40000040 ;  /* 0x4000004000177882 */ /* 0x000fe20000000000 */
        /* <DEDUP_REMOVED lines=154> */
.L_x_1028:
        /* <DEDUP_REMOVED lines=29> */
[----:B------:R-:W-:Y:S01]  /*7c90*/  ISETP.NE.AND P2, PT, R19, RZ, PT ;  /* 0x000000ff1300720c */ /* 0x000fe20003f45270 */
[----:B------:R-:W-:Y:S01]  /*7ca0*/  UMOV UR11, 0x40000040 ;  /* 0x40000040000b7882 */ /* 0x000fe20000000000 */
[----:B------:R-:W-:Y:S01]  /*7cb0*/  UMOV UR15, 0x40000040 ;  /* 0x40000040000f7882 */ /* 0x000fe20000000000 */
        /* <DEDUP_REMOVED lines=26> */
[----:B------:R-:W-:Y:S01]  /*7e60*/  MUFU.TANH R155, R155 ;  /* 0x0000009b009b7308 */ /* 0x000fe20000002400 */
[----:B--2---:R-:W-:-:S07]  /*7e70*/  FMNMX.FTZ R6, R161, R6, !PT ;  /* 0x00000006a1067209 */ /* 0x004fce0007810000 */
[----:B------:R-:W-:Y:S01]  /*7e80*/  MUFU.TANH R158, R158 ;  /* 0x0000009e009e7308 */ /* 0x000fe20000002400 */
[----:B0-----:R-:W-:-:S05]  /*7e90*/  FMNMX.FTZ R6, R164, R6, !PT ;  /* 0x00000006a4067209 */ /* 0x001fca0007810000 */
        /* <DEDUP_REMOVED lines=10> */
[C---:B------:R-:W-:Y:S01]  /*7f40*/  FMUL.FTZ R154, R6.reuse, UR18 ;  /* 0x00000012069a7c20 */ /* 0x040fe20008410000 */
[----:B------:R-:W-:Y:S02]  /*7f50*/  FADD.FTZ R165, -R6, R9 ;  /* 0x0000000906a57221 */ /* 0x000fe40000010100 */
[----:B------:R0:W-:Y:S01]  /*7f60*/  MUFU.TANH R9, R162 ;  /* 0x000000a200097308 */ /* 0x0001e20000002400 */
[--C-:B------:R-:W-:Y:S01]  /*7f70*/  FFMA.FTZ R7, R7, UR18, -R154.reuse ;  /* 0x0000001207077c23 */ /* 0x100fe2000801089a */
[--C-:B------:R-:W-:Y:S01]  /*7f80*/  FFMA.FTZ R11, R11, UR18, -R154.reuse ;  /* 0x000000120b0b7c23 */ /* 0x100fe2000801089a */
[--C-:B------:R-:W-:Y:S01]  /*7f90*/  FFMA.FTZ R12, R12, UR18, -R154.reuse ;  /* 0x000000120c0c7c23 */ /* 0x100fe2000801089a */
[--C-:B------:R-:W-:Y:S01]  /*7fa0*/  FFMA.FTZ R13, R13, UR18, -R154.reuse ;  /* 0x000000120d0d7c23 */ /* 0x100fe2000801089a */
[--C-:B------:R-:W-:Y:S01]  /*7fb0*/  FFMA.FTZ R14, R14, UR18, -R154.reuse ;  /* 0x000000120e0e7c23 */ /* 0x100fe2000801089a */
[--C-:B------:R-:W-:Y:S01]  /*7fc0*/  FFMA.FTZ R15, R15, UR18, -R154.reuse ;  /* 0x000000120f0f7c23 */ /* 0x100fe2000801089a */
[--C-:B------:R-:W-:Y:S01]  /*7fd0*/  FFMA.FTZ R20, R20, UR18, -R154.reuse ;  /* 0x0000001214147c23 */ /* 0x100fe2000801089a */
[----:B------:R-:W-:Y:S01]  /*7fe0*/  MUFU.EX2 R7, R7 ;  /* 0x0000000700077308 */ /* 0x000fe20000000800 */
[----:B0-----:R-:W-:Y:S01]  /*7ff0*/  FMUL.FTZ R162, R165, UR18 ;  /* 0x00000012a5a27c20 */ /* 0x001fe20008410000 */
[--C-:B------:R-:W-:Y:S01]  /*8000*/  FFMA.FTZ R165, R10, UR18, -R154.reuse ;  /* 0x000000120aa57c23 */ /* 0x100fe2000801089a */
[--C-:B------:R-:W-:Y:S01]  /*8010*/  FFMA.FTZ R21, R21, UR18, -R154.reuse ;  /* 0x0000001215157c23 */ /* 0x100fe2000801089a */
[--C-:B------:R-:W-:Y:S01]  /*8020*/  FFMA.FTZ R23, R23, UR18, -R154.reuse ;  /* 0x0000001217177c23 */ /* 0x100fe2000801089a */
[--C-:B------:R-:W-:Y:S01]  /*8030*/  FFMA.FTZ R153, R153, UR18, -R154.reuse ;  /* 0x0000001299997c23 */ /* 0x100fe2000801089a */
[--C-:B------:R-:W-:Y:S01]  /*8040*/  FFMA.FTZ R156, R156, UR18, -R154.reuse ;  /* 0x000000129c9c7c23 */ /* 0x100fe2000801089a */
[--C-:B------:R-:W-:Y:S01]  /*8050*/  FFMA.FTZ R157, R157, UR18, -R154.reuse ;  /* 0x000000129d9d7c23 */ /* 0x100fe2000801089a */
[----:B------:R0:W1:Y:S01]  /*8060*/  MUFU.EX2 R10, R162 ;  /* 0x000000a2000a7308 */ /* 0x0000620000000800 */
[--C-:B------:R-:W-:Y:S01]  /*8070*/  FFMA.FTZ R161, R161, UR18, -R154.reuse ;  /* 0x00000012a1a17c23 */ /* 0x100fe2000801089a */
[----:B------:R-:W-:-:S06]  /*8080*/  FFMA.FTZ R164, R164, UR18, -R154 ;  /* 0x00000012a4a47c23 */ /* 0x000fcc000801089a */
[----:B------:R-:W-:Y:S01]  /*8090*/  MUFU.EX2 R168, R12 ;  /* 0x0000000c00a87308 */ /* 0x000fe20000000800 */
[----:B0-----:R-:W-:-:S07]  /*80a0*/  FFMA.FTZ R162, R152, UR18, -R154 ;  /* 0x0000001298a27c23 */ /* 0x001fce000801089a */
[----:B------:R0:W2:Y:S01]  /*80b0*/  MUFU.EX2 R152, R165 ;  /* 0x000000a500987308 */ /* 0x0000a20000000800 */
[----:B-1----:R-:W-:Y:S01]  /*80c0*/  FFMA.FTZ R154, R10, R3, R7 ;  /* 0x000000030a9a7223 */ /* 0x002fe20000010007 */
[----:B------:R-:W-:Y:S01]  /*80d0*/  FMUL.FTZ R3, R167, UR10 ;  /* 0x0000000aa7037c20 */ /* 0x000fe20008410000 */
[----:B------:R-:W-:Y:S01]  /*80e0*/  FMUL.FTZ R167, R174, UR10 ;  /* 0x0000000aaea77c20 */ /* 0x000fe20008410000 */
[-C--:B------:R-:W-:Y:S01]  /*80f0*/  FMUL.FTZ R24, R24, R10.reuse ;  /* 0x0000000a18187220 */ /* 0x080fe20000410000 */
[-C--:B------:R-:W-:Y:S01]  /*8100*/  FMUL.FTZ R25, R25, R10.reuse ;  /* 0x0000000a19197220 */ /* 0x080fe20000410000 */
[-C--:B------:R-:W-:Y:S01]  /*8110*/  FMUL.FTZ R28, R28, R10.reuse ;  /* 0x0000000a1c1c7220 */ /* 0x080fe20000410000 */
[-C--:B------:R-:W-:Y:S01]  /*8120*/  FMUL.FTZ R29, R29, R10.reuse ;  /* 0x0000000a1d1d7220 */ /* 0x080fe20000410000 */
[----:B------:R-:W-:Y:S01]  /*8130*/  MUFU.TANH R3, R3 ;  /* 0x0000000300037308 */ /* 0x000fe20000002400 */
[----:B0-----:R-:W-:Y:S01]  /*8140*/  FMUL.FTZ R165, R166, UR10 ;  /* 0x0000000aa6a57c20 */ /* 0x001fe20008410000 */
[----:B------:R-:W-:Y:S01]  /*8150*/  FMUL.FTZ R166, R171, UR10 ;  /* 0x0000000aaba67c20 */ /* 0x000fe20008410000 */
[----:B------:R-:W-:Y:S01]  /*8160*/  FMUL.FTZ R171, R182, UR10 ;  /* 0x0000000ab6ab7c20 */ /* 0x000fe20008410000 */
[-C--:B------:R-:W-:Y:S01]  /*8170*/  FMUL.FTZ R32, R32, R10.reuse ;  /* 0x0000000a20207220 */ /* 0x080fe20000410000 */
[-C--:B------:R-:W-:Y:S01]  /*8180*/  FMUL.FTZ R33, R33, R10.reuse ;  /* 0x0000000a21217220 */ /* 0x080fe20000410000 */
[-C--:B------:R-:W-:Y:S01]  /*8190*/  FMUL.FTZ R36, R36, R10.reuse ;  /* 0x0000000a24247220 */ /* 0x080fe20000410000 */
[-C--:B------:R-:W-:Y:S01]  /*81a0*/  FMUL.FTZ R37, R37, R10.reuse ;  /* 0x0000000a25257220 */ /* 0x080fe20000410000 */
[----:B------:R-:W-:Y:S01]  /*81b0*/  MUFU.TANH R165, R165 ;  /* 0x000000a500a57308 */ /* 0x000fe20000002400 */
[C---:B--2---:R-:W-:Y:S01]  /*81c0*/  FADD.FTZ R154, R152.reuse, R154 ;  /* 0x0000009a989a7221 */ /* 0x044fe20000010000 */
[----:B------:R-:W-:Y:S01]  /*81d0*/  F2FP.BF16.F32.PACK_AB R152, R152, R7 ;  /* 0x000000079898723e */ /* 0x000fe200000010ff */
[-C--:B------:R-:W-:Y:S01]  /*81e0*/  FMUL.FTZ R40, R40, R10.reuse ;  /* 0x0000000a28287220 */ /* 0x080fe20000410000 */
[-C--:B------:R-:W-:Y:S01]  /*81f0*/  FMUL.FTZ R41, R41, R10.reuse ;  /* 0x0000000a29297220 */ /* 0x080fe20000410000 */
[-C--:B------:R-:W-:Y:S01]  /*8200*/  FMUL.FTZ R44, R44, R10.reuse ;  /* 0x0000000a2c2c7220 */ /* 0x080fe20000410000 */
[-C--:B------:R-:W-:Y:S01]  /*8210*/  FMUL.FTZ R45, R45, R10.reuse ;  /* 0x0000000a2d2d7220 */ /* 0x080fe20000410000 */
[-C--:B------:R-:W-:Y:S01]  /*8220*/  FMUL.FTZ R48, R48, R10.reuse ;  /* 0x0000000a30307220 */ /* 0x080fe20000410000 */
[----:B------:R0:W1:Y:S01]  /*8230*/  MUFU.EX2 R7, R11 ;  /* 0x0000000b00077308 */ /* 0x0000620000000800 */
[-C--:B------:R-:W-:Y:S01]  /*8240*/  FMUL.FTZ R49, R49, R10.reuse ;  /* 0x0000000a31317220 */ /* 0x080fe20000410000 */
[-C--:B------:R-:W-:Y:S01]  /*8250*/  FMUL.FTZ R52, R52, R10.reuse ;  /* 0x0000000a34347220 */ /* 0x080fe20000410000 */
[-C--:B------:R-:W-:Y:S01]  /*8260*/  FMUL.FTZ R53, R53, R10.reuse ;  /* 0x0000000a35357220 */ /* 0x080fe20000410000 */
[-C--:B------:R-:W-:Y:S01]  /*8270*/  FMUL.FTZ R56, R56, R10.reuse ;  /* 0x0000000a38387220 */ /* 0x080fe20000410000 */
[-C--:B------:R-:W-:Y:S01]  /*8280*/  FMUL.FTZ R57, R57, R10.reuse ;  /* 0x0000000a39397220 */ /* 0x080fe20000410000 */
[-C--:B------:R-:W-:Y:S01]  /*8290*/  FMUL.FTZ R60, R60, R10.reuse ;  /* 0x0000000a3c3c7220 */ /* 0x080fe20000410000 */
[-C--:B------:R-:W-:Y:S01]  /*82a0*/  FMUL.FTZ R61, R61, R10.reuse ;  /* 0x0000000a3d3d7220 */ /* 0x080fe20000410000 */
[----:B------:R-:W-:Y:S01]  /*82b0*/  MUFU.TANH R166, R166 ;  /* 0x000000a600a67308 */ /* 0x000fe20000002400 */
[----:B0-----:R-:W-:Y:S01]  /*82c0*/  FMUL.FTZ R11, R170, UR10 ;  /* 0x0000000aaa0b7c20 */ /* 0x001fe20008410000 */
[----:B------:R-:W-:Y:S01]  /*82d0*/  FMUL.FTZ R170, R179, UR10 ;  /* 0x0000000ab3aa7c20 */ /* 0x000fe20008410000 */
[-C--:B------:R-:W-:Y:S01]  /*82e0*/  FMUL.FTZ R64, R64, R10.reuse ;  /* 0x0000000a40407220 */ /* 0x080fe20000410000 */
[-C--:B------:R-:W-:Y:S01]  /*82f0*/  FMUL.FTZ R65, R65, R10.reuse ;  /* 0x0000000a41417220 */ /* 0x080fe20000410000 */
[-C--:B------:R-:W-:Y:S01]  /*8300*/  FMUL.FTZ R68, R68, R10.reuse ;  /* 0x0000000a44447220 */ /* 0x080fe20000410000 */
[-C--:B------:R-:W-:Y:S01]  /*8310*/  FMUL.FTZ R69, R69, R10.reuse ;  /* 0x0000000a45457220 */ /* 0x080fe20000410000 */
[-C--:B------:R-:W-:Y:S01]  /*8320*/  FMUL.FTZ R72, R72, R10.reuse ;  /* 0x0000000a48487220 */ /* 0x080fe20000410000 */
[----:B------:R-:W0:Y:S01]  /*8330*/  MUFU.TANH R11, R11 ;  /* 0x0000000b000b7308 */ /* 0x000e220000002400 */
[----:B-1----:R-:W-:Y:S01]  /*8340*/  FADD.FTZ R12, R7, R154 ;  /* 0x0000009a070c7221 */ /* 0x002fe20000010000 */
[----:B------:R-:W-:Y:S01]  /*8350*/  F2FP.BF16.F32.PACK_AB R154, R168, R7 ;  /* 0x00000007a89a723e */ /* 0x000fe200000010ff */
[----:B------:R-:W-:Y:S01]  /*8360*/  FMUL.FTZ R73, R73, R10 ;  /* 0x0000000a49497220 */ /* 0x000fe20000410000 */
[----:B------:R-:W-:Y:S01]  /*8370*/  FMNMX.FTZ R7, R160, R8, !PT ;  /* 0x00000008a0077209 */ /* 0x000fe20007810000 */
[----:B------:R-:W-:Y:S01]  /*8380*/  FADD.FTZ R12, R168, R12 ;  /* 0x0000000ca80c7221 */ /* 0x000fe20000010000 */
[----:B------:R-:W-:Y:S01]  /*8390*/  FMUL.FTZ R168, R175, UR10 ;  /* 0x0000000aafa87c20 */ /* 0x000fe20008410000 */
[----:B------:R-:W-:Y:S01]  /*83a0*/  UIADD3 UR10, UR5, 0x38840, URZ ;  /* 0x00038840050a7890 */ /* 0x000fe2000fffe03f */
[----:B------:R-:W-:Y:S01]  /*83b0*/  FMNMX.FTZ R7, R155, R7, !PT ;  /* 0x000000079b077209 */ /* 0x000fe20007810000 */
[----:B------:R-:W1:Y:S01]  /*83c0*/  MUFU.TANH R167, R167 ;  /* 0x000000a700a77308 */ /* 0x000e620000002400 */
[-C--:B------:R-:W-:Y:S01]  /*83d0*/  FMUL.FTZ R76, R76, R10.reuse ;  /* 0x0000000a4c4c7220 */ /* 0x080fe20000410000 */
[----:B------:R-:W-:Y:S01]  /*83e0*/  UPRMT UR10, UR40, 0x654, UR10 ;  /* 0x00000654280a7896 */ /* 0x000fe2000800000a */
[----:B------:R-:W-:Y:S01]  /*83f0*/  FMNMX.FTZ R7, R158, R7, !PT ;  /* 0x000000079e077209 */ /* 0x000fe20007810000 */
[-C--:B------:R-:W-:Y:S01]  /*8400*/  FMUL.FTZ R77, R77, R10.reuse ;  /* 0x0000000a4d4d7220 */ /* 0x080fe20000410000 */
[-C--:B------:R-:W-:Y:S01]  /*8410*/  FMUL.FTZ R80, R80, R10.reuse ;  /* 0x0000000a50507220 */ /* 0x080fe20000410000 */
[-C--:B------:R-:W-:Y:S01]  /*8420*/  FMUL.FTZ R81, R81, R10.reuse ;  /* 0x0000000a51517220 */ /* 0x080fe20000410000 */
[----:B------:R-:W-:Y:S01]  /*8430*/  FMNMX.FTZ R7, R159, R7, !PT ;  /* 0x000000079f077209 */ /* 0x000fe20007810000 */
[----:B------:R-:W2:Y:S01]  /*8440*/  MUFU.TANH R168, R168 ;  /* 0x000000a800a87308 */ /* 0x000ea20000002400 */
[-C--:B------:R-:W-:Y:S01]  /*8450*/  FMUL.FTZ R84, R84, R10.reuse ;  /* 0x0000000a54547220 */ /* 0x080fe20000410000 */
[-C--:B------:R-:W-:Y:S01]  /*8460*/  FMUL.FTZ R85, R85, R10.reuse ;  /* 0x0000000a55557220 */ /* 0x080fe20000410000 */
[----:B------:R-:W-:Y:S01]  /*8470*/  FMNMX.FTZ R7, R9, R7, !PT ;  /* 0x0000000709077209 */ /* 0x000fe20007810000 */
[----:B------:R-:W-:Y:S01]  /*8480*/  SYNCS.ARRIVE.TRANS64.RED.A1T0 RZ, [UR10], RZ ;  /* 0x000000ffffff79a7 */ /* 0x000fe2000810040a */
[-C--:B------:R-:W-:Y:S01]  /*8490*/  FMUL.FTZ R88, R88, R10.reuse ;  /* 0x0000000a58587220 */ /* 0x080fe20000410000 */
[-C--:B------:R-:W-:Y:S01]  /*84a0*/  FMUL.FTZ R89, R89, R10.reuse ;  /* 0x0000000a59597220 */ /* 0x080fe20000410000 */
[----:B------:R-:W-:Y:S01]  /*84b0*/  FMNMX.FTZ R7, R163, R7, !PT ;  /* 0x00000007a3077209 */ /* 0x000fe20007810000 */
[----:B------:R-:W3:Y:S01]  /*84c0*/  MUFU.TANH R170, R170 ;  /* 0x000000aa00aa7308 */ /* 0x000ee20000002400 */
        /* <DEDUP_REMOVED lines=10> */
[----:B0-----:R-:W-:Y:S01]  /*8570*/  FMNMX.FTZ R7, R11, R7, !PT ;  /* 0x000000070b077209 */ /* 0x001fe20007810000 */
[-C--:B------:R-:W-:Y:S01]  /*8580*/  FMUL.FTZ R105, R105, R10.reuse ;  /* 0x0000000a69697220 */ /* 0x080fe20000410000 */
[-C--:B------:R-:W-:Y:S01]  /*8590*/  FMUL.FTZ R108, R108, R10.reuse ;  /* 0x0000000a6c6c7220 */ /* 0x080fe20000410000 */
[-C--:B------:R-:W-:Y:S01]  /*85a0*/  FMUL.FTZ R109, R109, R10.reuse ;  /* 0x0000000a6d6d7220 */ /* 0x080fe20000410000 */
[----:B------:R-:W-:Y:S01]  /*85b0*/  FMNMX.FTZ R7, R166, R7, !PT ;  /* 0x00000007a6077209 */ /* 0x000fe20007810000 */
[----:B------:R-:W-:Y:S01]  /*85c0*/  MUFU.EX2 R13, R13 ;  /* 0x0000000d000d7308 */ /* 0x000fe20000000800 */
[-C--:B------:R-:W-:Y:S01]  /*85d0*/  FMUL.FTZ R112, R112, R10.reuse ;  /* 0x0000000a70707220 */ /* 0x080fe20000410000 */
[-C--:B------:R-:W-:Y:S01]  /*85e0*/  FMUL.FTZ R113, R113, R10.reuse ;  /* 0x0000000a71717220 */ /* 0x080fe20000410000 */
[----:B-1----:R-:W-:Y:S01]  /*85f0*/  FMNMX.FTZ R7, R167, R7, !PT ;  /* 0x00000007a7077209 */ /* 0x002fe20007810000 */
[-C--:B------:R-:W-:Y:S01]  /*8600*/  FMUL.FTZ R116, R116, R10.reuse ;  /* 0x0000000a74747220 */ /* 0x080fe20000410000 */
[-C--:B------:R-:W-:Y:S01]  /*8610*/  FMUL.FTZ R117, R117, R10.reuse ;  /* 0x0000000a75757220 */ /* 0x080fe20000410000 */
[-C--:B------:R-:W-:Y:S01]  /*8620*/  FMUL.FTZ R120, R120, R10.reuse ;  /* 0x0000000a78787220 */ /* 0x080fe20000410000 */
[----:B--2---:R-:W-:Y:S01]  /*8630*/  FMNMX.FTZ R7, R168, R7, !PT ;  /* 0x00000007a8077209 */ /* 0x004fe20007810000 */
[----:B------:R-:W-:Y:S01]  /*8640*/  MUFU.EX2 R14, R14 ;  /* 0x0000000e000e7308 */ /* 0x000fe20000000800 */
[-C--:B------:R-:W-:Y:S01]  /*8650*/  FMUL.FTZ R121, R121, R10.reuse ;  /* 0x0000000a79797220 */ /* 0x080fe20000410000 */
[-C--:B------:R-:W-:Y:S01]  /*8660*/  FMUL.FTZ R124, R124, R10.reuse ;  /* 0x0000000a7c7c7220 */ /* 0x080fe20000410000 */
[----:B------:R-:W-:Y:S01]  /*8670*/  FMNMX.FTZ R7, R169, R7, !PT ;  /* 0x00000007a9077209 */ /* 0x000fe20007810000 */
[-C--:B------:R-:W-:Y:S01]  /*8680*/  FMUL.FTZ R125, R125, R10.reuse ;  /* 0x0000000a7d7d7220 */ /* 0x080fe20000410000 */
[-C--:B------:R-:W-:Y:S01]  /*8690*/  FMUL.FTZ R128, R128, R10.reuse ;  /* 0x0000000a80807220 */ /* 0x080fe20000410000 */
[-C--:B------:R-:W-:Y:S01]  /*86a0*/  FMUL.FTZ R129, R129, R10.reuse ;  /* 0x0000000a81817220 */ /* 0x080fe20000410000 */
[----:B---3--:R-:W-:Y:S01]  /*86b0*/  FMNMX.FTZ R7, R170, R7, !PT ;  /* 0x00000007aa077209 */ /* 0x008fe20007810000 */
[----:B------:R-:W-:Y:S01]  /*86c0*/  MUFU.EX2 R15, R15 ;  /* 0x0000000f000f7308 */ /* 0x000fe20000000800 */
[-C--:B------:R-:W-:Y:S01]  /*86d0*/  FMUL.FTZ R132, R132, R10.reuse ;  /* 0x0000000a84847220 */ /* 0x080fe20000410000 */
[-C--:B------:R-:W-:Y:S01]  /*86e0*/  FMUL.FTZ R133, R133, R10.reuse ;  /* 0x0000000a85857220 */ /* 0x080fe20000410000 */
[----:B----4-:R-:W-:Y:S01]  /*86f0*/  FMNMX.FTZ R7, R171, R7, !PT ;  /* 0x00000007ab077209 */ /* 0x010fe20007810000 */
[-C--:B------:R-:W-:Y:S01]  /*8700*/  FMUL.FTZ R136, R136, R10.reuse ;  /* 0x0000000a88887220 */ /* 0x080fe20000410000 */
[-C--:B------:R-:W-:Y:S01]  /*8710*/  FMUL.FTZ R137, R137, R10.reuse ;  /* 0x0000000a89897220 */ /* 0x080fe20000410000 */
[-C--:B------:R-:W-:Y:S01]  /*8720*/  FMUL.FTZ R140, R140, R10.reuse ;  /* 0x0000000a8c8c7220 */ /* 0x080fe20000410000 */
[----:B------:R-:W-:Y:S01]  /*8730*/  FMNMX.FTZ R7, R172, R7, !PT ;  /* 0x00000007ac077209 */ /* 0x000fe20007810000 */
[----:B------:R-:W-:Y:S01]  /*8740*/  MUFU.EX2 R20, R20 ;  /* 0x0000001400147308 */ /* 0x000fe20000000800 */
[-C--:B------:R-:W-:Y:S01]  /*8750*/  FMUL.FTZ R141, R141, R10.reuse ;  /* 0x0000000a8d8d7220 */ /* 0x080fe20000410000 */
[-C--:B------:R-:W-:Y:S01]  /*8760*/  FMUL.FTZ R144, R144, R10.reuse ;  /* 0x0000000a90907220 */ /* 0x080fe20000410000 */
[-C--:B------:R-:W-:Y:S01]  /*8770*/  FMUL.FTZ R145, R145, R10.reuse ;  /* 0x0000000a91917220 */ /* 0x080fe20000410000 */
[----:B------:R-:W0:Y:S01]  /*8780*/  SHFL.BFLY PT, R173, R7, 0x2, 0x1f ;  /* 0x0c401f0007ad7f89 */ /* 0x000e2200000e0000 */
[-C--:B------:R-:W-:Y:S01]  /*8790*/  FMUL.FTZ R148, R148, R10.reuse ;  /* 0x0000000a94947220 */ /* 0x080fe20000410000 */
[----:B------:R-:W-:Y:S01]  /*87a0*/  FMUL.FTZ R149, R149, R10 ;  /* 0x0000000a95957220 */ /* 0x000fe20000410000 */
[----:B------:R-:W-:Y:S01]  /*87b0*/  ULEA UR10, UR36, UR43, 0xc ;  /* 0x0000002b240a7291 */ /* 0x000fe2000f8e603f */
[----:B------:R-:W-:Y:S03]  /*87c0*/  MUFU.EX2 R21, R21 ;  /* 0x0000001500157308 */ /* 0x000fe60000000800 */
[----:B------:R-:W-:-:S05]  /*87d0*/  UIADD3 UR14, UR10, 0x80, URZ ;  /* 0x000000800a0e7890 */ /* 0x000fca000fffe03f */
[----:B------:R-:W-:Y:S08]  /*87e0*/  MUFU.EX2 R174, R156 ;  /* 0x0000009c00ae7308 */ /* 0x000ff00000000800 */
[----:B------:R-:W-:Y:S01]  /*87f0*/  MUFU.EX2 R23, R23 ;  /* 0x0000001700177308 */ /* 0x000fe20000000800 */
[----:B0-----:R-:W-:-:S07]  /*8800*/  FMNMX.FTZ R7, R7, R173, !PT ;  /* 0x000000ad07077209 */ /* 0x001fce0007810000 */
[----:B------:R-:W-:Y:S01]  /*8810*/  MUFU.EX2 R162, R162 ;  /* 0x000000a200a27308 */ /* 0x000fe20000000800 */
[----:B------:R-:W0:Y:S07]  /*8820*/  SHFL.BFLY PT, R173, R7, 0x1, 0x1f ;  /* 0x0c201f0007ad7f89 */ /* 0x000e2e00000e0000 */
[----:B------:R-:W1:Y:S08]  /*8830*/  MUFU.EX2 R177, R157 ;  /* 0x0000009d00b17308 */ /* 0x000e700000000800 */
[----:B------:R-:W-:Y:S08]  /*8840*/  MUFU.EX2 R161, R161 ;  /* 0x000000a100a17308 */ /* 0x000ff00000000800 */
[----:B------:R1:W-:Y:S01]  /*8850*/  MUFU.EX2 R157, R164 ;  /* 0x000000a4009d7308 */ /* 0x0003e20000000800 */
[----:B0-----:R-:W-:-:S05]  /*8860*/  FMNMX.FTZ R7, R7, R173, !PT ;  /* 0x000000ad07077209 */ /* 0x001fca0007810000 */
[C---:B------:R-:W-:Y:S01]  /*8870*/  FADD.FTZ R173, -R7.reuse, R8 ;  /* 0x0000000807ad7221 */ /* 0x040fe20000010100 */
[----:B------:R-:W-:Y:S01]  /*8880*/  FMUL.FTZ R8, R7, UR18 ;  /* 0x0000001207087c20 */ /* 0x000fe20008410000 */
[----:B-1----:R-:W-:Y:S02]  /*8890*/  F2FP.BF16.F32.PACK_AB R164, R177, R174 ;  /* 0x000000aeb1a4723e */ /* 0x002fe400000010ff */
        /* <DEDUP_REMOVED lines=14> */
[----:B------:R-:W1:Y:S01]  /*8980*/  MUFU.EX2 R160, R160 ;  /* 0x000000a000a07308 */ /* 0x000e620000000800 */
[--C-:B------:R-:W-:Y:S01]  /*8990*/  FFMA.FTZ R169, R169, UR18, -R8.reuse ;  /* 0x00000012a9a97c23 */ /* 0x100fe20008010808 */
[--C-:B------:R-:W-:Y:S01]  /*89a0*/  FFMA.FTZ R170, R170, UR18, -R8.reuse ;  /* 0x00000012aaaa7c23 */ /* 0x100fe20008010808 */
[--C-:B------:R-:W-:Y:S01]  /*89b0*/  FFMA.FTZ R171, R171, UR18, -R8.reuse ;  /* 0x00000012abab7c23 */ /* 0x100fe20008010808 */
[----:B------:R-:W-:-:S04]  /*89c0*/  FFMA.FTZ R8, R172, UR18, -R8 ;  /* 0x00000012ac087c23 */ /* 0x000fc80008010808 */
[----:B------:R-:W2:Y:S01]  /*89d0*/  MUFU.EX2 R155, R155 ;  /* 0x0000009b009b7308 */ /* 0x000ea20000000800 */
        /* <DEDUP_REMOVED lines=8> */
[----:B-1----:R-:W-:Y:S01]  /*8a60*/  FFMA.FTZ R156, R173, R4, R160 ;  /* 0x00000004ad9c7223 */ /* 0x002fe200000100a0 */
[-C--:B------:R-:W-:Y:S01]  /*8a70*/  FMUL.FTZ R39, R39, R173.reuse ;  /* 0x000000ad27277220 */ /* 0x080fe20000410000 */
[-C--:B------:R-:W-:Y:S01]  /*8a80*/  FMUL.FTZ R42, R42, R173.reuse ;  /* 0x000000ad2a2a7220 */ /* 0x080fe20000410000 */
[-C--:B------:R-:W-:Y:S01]  /*8a90*/  FMUL.FTZ R43, R43, R173.reuse ;  /* 0x000000ad2b2b7220 */ /* 0x080fe20000410000 */
[-C--:B------:R-:W-:Y:S01]  /*8aa0*/  FMUL.FTZ R46, R46, R173.reuse ;  /* 0x000000ad2e2e7220 */ /* 0x080fe20000410000 */
[-C--:B------:R-:W-:Y:S01]  /*8ab0*/  FMUL.FTZ R47, R47, R173.reuse ;  /* 0x000000ad2f2f7220 */ /* 0x080fe20000410000 */
[-C--:B------:R-:W-:Y:S01]  /*8ac0*/  FMUL.FTZ R50, R50, R173.reuse ;  /* 0x000000ad32327220 */ /* 0x080fe20000410000 */
[----:B------:R1:W3:Y:S01]  /*8ad0*/  MUFU.EX2 R172, R153 ;  /* 0x0000009900ac7308 */ /* 0x0002e20000000800 */
[----:B0-----:R-:W-:Y:S01]  /*8ae0*/  FADD.FTZ R3, R13, R12 ;  /* 0x0000000c0d037221 */ /* 0x001fe20000010000 */
[----:B--2---:R-:W-:Y:S01]  /*8af0*/  FADD.FTZ R156, R155, R156 ;  /* 0x0000009c9b9c7221 */ /* 0x004fe20000010000 */
[-C--:B------:R-:W-:Y:S01]  /*8b00*/  FMUL.FTZ R51, R51, R173.reuse ;  /* 0x000000ad33337220 */ /* 0x080fe20000410000 */
[-C--:B------:R-:W-:Y:S01]  /*8b10*/  FMUL.FTZ R54, R54, R173.reuse ;  /* 0x000000ad36367220 */ /* 0x080fe20000410000 */
[----:B------:R-:W-:Y:S01]  /*8b20*/  FADD.FTZ R3, R14, R3 ;  /* 0x000000030e037221 */ /* 0x000fe20000010000 */
[-C--:B------:R-:W-:Y:S01]  /*8b30*/  FMUL.FTZ R55, R55, R173.reuse ;  /* 0x000000ad37377220 */ /* 0x080fe20000410000 */
[----:B------:R-:W-:Y:S01]  /*8b40*/  FMUL.FTZ R58, R58, R173 ;  /* 0x000000ad3a3a7220 */ /* 0x000fe20000410000 */
[----:B------:R-:W-:Y:S01]  /*8b50*/  MUFU.EX2 R159, R159 ;  /* 0x0000009f009f7308 */ /* 0x000fe20000000800 */
[----:B-1----:R-:W-:Y:S01]  /*8b60*/  F2FP.BF16.F32.PACK_AB R153, R155, R160 ;  /* 0x000000a09b99723e */ /* 0x002fe200000010ff */
[----:B------:R-:W-:Y:S01]  /*8b70*/  FADD.FTZ R3, R15, R3 ;  /* 0x000000030f037221 */ /* 0x000fe20000010000 */
[----:B------:R-:W-:Y:S01]  /*8b80*/  F2FP.BF16.F32.PACK_AB R160, R23, R21 ;  /* 0x0000001517a0723e */ /* 0x000fe200000010ff */
[-C--:B------:R-:W-:Y:S01]  /*8b90*/  FMUL.FTZ R59, R59, R173.reuse ;  /* 0x000000ad3b3b7220 */ /* 0x080fe20000410000 */
[-C--:B------:R-:W-:Y:S01]  /*8ba0*/  FMUL.FTZ R62, R62, R173.reuse ;  /* 0x000000ad3e3e7220 */ /* 0x080fe20000410000 */
[----:B------:R-:W-:Y:S01]  /*8bb0*/  FADD.FTZ R3, R20, R3 ;  /* 0x0000000314037221 */ /* 0x000fe20000010000 */
[-C--:B------:R-:W-:Y:S01]  /*8bc0*/  FMUL.FTZ R63, R63, R173.reuse ;  /* 0x000000ad3f3f7220 */ /* 0x080fe20000410000 */
[----:B------:R0:W1:Y:S01]  /*8bd0*/  MUFU.EX2 R155, R158 ;  /* 0x0000009e009b7308 */ /* 0x0000620000000800 */
[-C--:B------:R-:W-:Y:S01]  /*8be0*/  FMUL.FTZ R66, R66, R173.reuse ;  /* 0x000000ad42427220 */ /* 0x080fe20000410000 */
[----:B------:R-:W-:Y:S01]  /*8bf0*/  FADD.FTZ R3, R21, R3 ;  /* 0x0000000315037221 */ /* 0x000fe20000010000 */
[-C--:B------:R-:W-:Y:S01]  /*8c00*/  FMUL.FTZ R67, R67, R173.reuse ;  /* 0x000000ad43437220 */ /* 0x080fe20000410000 */
[-C--:B------:R-:W-:Y:S01]  /*8c10*/  FMUL.FTZ R70, R70, R173.reuse ;  /* 0x000000ad46467220 */ /* 0x080fe20000410000 */
[-C--:B------:R-:W-:Y:S01]  /*8c20*/  FMUL.FTZ R71, R71, R173.reuse ;  /* 0x000000ad47477220 */ /* 0x080fe20000410000 */
[----:B------:R-:W-:Y:S01]  /*8c30*/  FADD.FTZ R3, R23, R3 ;  /* 0x0000000317037221 */ /* 0x000fe20000010000 */
[----:B------:R-:W-:Y:S01]  /*8c40*/  FMUL.FTZ R74, R74, R173 ;  /* 0x000000ad4a4a7220 */ /* 0x000fe20000410000 */
[----:B------:R-:W-:Y:S01]  /*8c50*/  MUFU.EX2 R9, R9 ;  /* 0x0000000900097308 */ /* 0x000fe20000000800 */
[----:B0-----:R-:W-:-:S02]  /*8c60*/  IMAD.U32 R158, RZ, RZ, UR7 ;  /* 0x00000007ff9e7e24 */ /* 0x001fc4000f8e00ff */
[----:B------:R-:W-:Y:S01]  /*8c70*/  FADD.FTZ R3, R162, R3 ;  /* 0x00000003a2037221 */ /* 0x000fe20000010000 */
[----:B---3--:R-:W-:Y:S01]  /*8c80*/  F2FP.BF16.F32.PACK_AB R162, R172, R162 ;  /* 0x000000a2aca2723e */ /* 0x008fe200000010ff */
[-C--:B------:R-:W-:Y:S01]  /*8c90*/  FMUL.FTZ R75, R75, R173.reuse ;  /* 0x000000ad4b4b7220 */ /* 0x080fe20000410000 */
[----:B------:R-:W-:Y:S02]  /*8ca0*/  @!P2 IMAD R158, R158, 0x40, R17 ;  /* 0x000000409e9ea824 */ /* 0x000fe400078e0211 */
[----:B------:R-:W-:Y:S01]  /*8cb0*/  FADD.FTZ R3, R172, R3 ;  /* 0x00000003ac037221 */ /* 0x000fe20000010000 */
[----:B------:R-:W-:Y:S01]  /*8cc0*/  FMUL.FTZ R78, R78, R173 ;  /* 0x000000ad4e4e7220 */ /* 0x000fe20000410000 */
[----:B------:R-:W-:Y:S01]  /*8cd0*/  MUFU.EX2 R4, R163 ;  /* 0x000000a300047308 */ /* 0x000fe20000000800 */
[----:B-1----:R-:W-:Y:S01]  /*8ce0*/  FADD.FTZ R156, R155, R156 ;  /* 0x0000009c9b9c7221 */ /* 0x002fe20000010000 */
[----:B------:R-:W-:Y:S01]  /*8cf0*/  @!P2 LEA R158, R158, UR41, 0x2 ;  /* 0x000000299e9eac11 */ /* 0x000fe2000f8e10ff */
[----:B------:R-:W-:Y:S01]  /*8d00*/  FADD.FTZ R3, R174, R3 ;  /* 0x00000003ae037221 */ /* 0x000fe20000010000 */
[C---:B------:R-:W-:Y:S01]  /*8d10*/  F2FP.BF16.F32.PACK_AB R155, R159.reuse, R155 ;  /* 0x0000009b9f9b723e */ /* 0x040fe200000010ff */
[----:B------:R-:W-:Y:S01]  /*8d20*/  FADD.FTZ R12, R159, R156 ;  /* 0x0000009c9f0c7221 */ /* 0x000fe20000010000 */
[----:B------:R-:W-:Y:S01]  /*8d30*/  F2FP.BF16.F32.PACK_AB R156, R14, R13 ;  /* 0x0000000d0e9c723e */ /* 0x000fe200000010ff */
[----:B------:R-:W-:Y:S01]  /*8d40*/  @!P2 STS [R158+0x38400], R10 ;  /* 0x0384000a9e00a388 */ /* 0x000fe20000000800 */
[----:B------:R-:W0:Y:S01]  /*8d50*/  MUFU.EX2 R175, R165 ;  /* 0x000000a500af7308 */ /* 0x000e220000000800 */
[----:B------:R-:W-:Y:S01]  /*8d60*/  FADD.FTZ R3, R177, R3 ;  /* 0x00000003b1037221 */ /* 0x000fe20000010000 */
[-C--:B------:R-:W-:Y:S01]  /*8d70*/  FMUL.FTZ R79, R79, R173.reuse ;  /* 0x000000ad4f4f7220 */ /* 0x080fe20000410000 */
[----:B------:R1:W-:Y:S01]  /*8d80*/  @!P2 STS [R158+0x38420], R173 ;  /* 0x038420ad9e00a388 */ /* 0x0003e20000000800 */
[-C--:B------:R-:W-:Y:S01]  /*8d90*/  FMUL.FTZ R82, R82, R173.reuse ;  /* 0x000000ad52527220 */ /* 0x080fe20000410000 */
[----:B------:R-:W-:Y:S01]  /*8da0*/  FADD.FTZ R3, R161, R3 ;  /* 0x00000003a1037221 */ /* 0x000fe20000010000 */
[-C--:B------:R-:W-:Y:S01]  /*8db0*/  FMUL.FTZ R83, R83, R173.reuse ;  /* 0x000000ad53537220 */ /* 0x080fe20000410000 */
[----:B------:R-:W-:Y:S01]  /*8dc0*/  BAR.SYNC.DEFER_BLOCKING 0xf, 0x100 ;  /* 0x03c4000000007b1d */ /* 0x000fe20000010000 */
[-C--:B------:R-:W-:Y:S01]  /*8dd0*/  FMUL.FTZ R86, R86, R173.reuse ;  /* 0x000000ad56567220 */ /* 0x080fe20000410000 */
[----:B------:R-:W-:Y:S01]  /*8de0*/  FADD.FTZ R3, R157, R3 ;  /* 0x000000039d037221 */ /* 0x000fe20000010000 */
[-C--:B------:R-:W-:Y:S01]  /*8df0*/  FMUL.FTZ R87, R87, R173.reuse ;  /* 0x000000ad57577220 */ /* 0x080fe20000410000 */
[-C--:B------:R-:W-:Y:S01]  /*8e00*/  FMUL.FTZ R90, R90, R173.reuse ;  /* 0x000000ad5a5a7220 */ /* 0x080fe20000410000 */
[----:B------:R-:W-:Y:S01]  /*8e10*/  FMUL.FTZ R91, R91, R173 ;  /* 0x000000ad5b5b7220 */ /* 0x000fe20000410000 */
[----:B------:R-:W-:Y:S01]  /*8e20*/  MUFU.EX2 R11, R11 ;  /* 0x0000000b000b7308 */ /* 0x000fe20000000800 */
[----:B-1----:R-:W-:Y:S01]  /*8e30*/  F2FP.BF16.F32.PACK_AB R158, R20, R15 ;  /* 0x0000000f149e723e */ /* 0x002fe200000010ff */
[-C--:B------:R-:W-:Y:S01]  /*8e40*/  FMUL.FTZ R94, R94, R173.reuse ;  /* 0x000000ad5e5e7220 */ /* 0x080fe20000410000 */
[----:B------:R-:W-:Y:S01]  /*8e50*/  FMUL.FTZ R95, R95, R173 ;  /* 0x000000ad5f5f7220 */ /* 0x000fe20000410000 */
[----:B0-----:R-:W-:Y:S01]  /*8e60*/  F2FP.BF16.F32.PACK_AB R159, R176, R175 ;  /* 0x000000afb09f723e */ /* 0x001fe200000010ff */
        /* <DEDUP_REMOVED lines=10> */
[----:B------:R-:W-:Y:S01]  /*8f10*/  FMUL.FTZ R115, R115, R173 ;  /* 0x000000ad73737220 */ /* 0x000fe20000410000 */
[----:B------:R-:W-:Y:S01]  /*8f20*/  MUFU.EX2 R13, R167 ;  /* 0x000000a7000d7308 */ /* 0x000fe20000000800 */
[----:B0-----:R-:W-:Y:S01]  /*8f30*/  F2FP.BF16.F32.PACK_AB R166, R157, R161 ;  /* 0x000000a19da6723e */ /* 0x001fe200000010ff */
[----:B------:R-:W-:Y:S01]  /*8f40*/  FMUL.FTZ R118, R118, R173 ;  /* 0x000000ad76767220 */ /* 0x000fe20000410000 */
[----:B------:R-:W-:Y:S01]  /*8f50*/  F2FP.BF16.F32.PACK_AB R157, R4, R9 ;  /* 0x00000009049d723e */ /* 0x000fe200000010ff */
[-C--:B------:R-:W-:Y:S01]  /*8f60*/  FMUL.FTZ R119, R119, R173.reuse ;  /* 0x000000ad77777220 */ /* 0x080fe20000410000 */
[-C--:B------:R-:W-:Y:S01]  /*8f70*/  FMUL.FTZ R122, R122, R173.reuse ;  /* 0x000000ad7a7a7220 */ /* 0x080fe20000410000 */
[-C--:B------:R-:W-:Y:S01]  /*8f80*/  FMUL.FTZ R123, R123, R173.reuse ;  /* 0x000000ad7b7b7220 */ /* 0x080fe20000410000 */
[----:B------:R-:W-:Y:S01]  /*8f90*/  FMUL.FTZ R126, R126, R173 ;  /* 0x000000ad7e7e7220 */ /* 0x000fe20000410000 */
[----:B------:R-:W0:Y:S01]  /*8fa0*/  MUFU.EX2 R168, R168 ;  /* 0x000000a800a87308 */ /* 0x000e220000000800 */
[----:B-1----:R-:W-:Y:S01]  /*8fb0*/  F2FP.BF16.F32.PACK_AB R161, R178, R11 ;  /* 0x0000000bb2a1723e */ /* 0x002fe200000010ff */
        /* <DEDUP_REMOVED lines=13> */
[----:B------:R-:W-:Y:S01]  /*9090*/  FMUL.FTZ R151, R151, R173 ;  /* 0x000000ad97977220 */ /* 0x000fe20000410000 */
[----:B------:R-:W1:Y:S01]  /*90a0*/  MUFU.EX2 R170, R170 ;  /* 0x000000aa00aa7308 */ /* 0x000e620000000800 */
[----:B0-----:R-:W-:Y:S01]  /*90b0*/  F2FP.BF16.F32.PACK_AB R163, R168, R13 ;  /* 0x0000000da8a3723e */ /* 0x001fe200000010ff */
[----:B------:R0:W-:Y:S01]  /*90c0*/  STSM.16.M88.4 [R184+0x36400], R152 ;  /* 0x03640098b8007844 */ /* 0x0001e20000000200 */
[----:B------:R-:W-:-:S03]  /*90d0*/  FADD.FTZ R12, R9, R12 ;  /* 0x0000000c090c7221 */ /* 0x000fc60000010000 */
[----:B------:R0:W-:Y:S01]  /*90e0*/  STSM.16.M88.4 [R185], R156 ;  /* 0x0000009cb9007844 */ /* 0x0001e20000000200 */
[----:B------:R-:W-:Y:S01]  /*90f0*/  FADD.FTZ R12, R4, R12 ;  /* 0x0000000c040c7221 */ /* 0x000fe20000010000 */
[----:B------:R-:W-:Y:S02]  /*9100*/  MUFU.EX2 R171, R171 ;  /* 0x000000ab00ab7308 */ /* 0x000fe40000000800 */
[----:B------:R0:W-:Y:S01]  /*9110*/  STSM.16.M88.4 [R187], R160 ;  /* 0x000000a0bb007844 */ /* 0x0001e20000000200 */
[----:B------:R-:W-:-:S04]  /*9120*/  FADD.FTZ R12, R175, R12 ;  /* 0x0000000caf0c7221 */ /* 0x000fc80000010000 */
[----:B------:R-:W-:Y:S01]  /*9130*/  FADD.FTZ R12, R176, R12 ;  /* 0x0000000cb00c7221 */ /* 0x000fe20000010000 */
[----:B------:R-:W2:Y:S01]  /*9140*/  MUFU.EX2 R8, R8 ;  /* 0x0000000800087308 */ /* 0x000ea20000000800 */
[----:B-1----:R-:W-:Y:S02]  /*9150*/  F2FP.BF16.F32.PACK_AB R165, R170, R169 ;  /* 0x000000a9aaa5723e */ /* 0x002fe400000010ff */
[----:B------:R-:W-:-:S04]  /*9160*/  FADD.FTZ R12, R11, R12 ;  /* 0x0000000c0b0c7221 */ /* 0x000fc80000010000 */
[----:B------:R-:W-:-:S04]  /*9170*/  FADD.FTZ R12, R178, R12 ;  /* 0x0000000cb20c7221 */ /* 0x000fc80000010000 */
[----:B------:R-:W-:-:S04]  /*9180*/  FADD.FTZ R12, R13, R12 ;  /* 0x0000000c0d0c7221 */ /* 0x000fc80000010000 */
[----:B------:R-:W-:Y:S01]  /*9190*/  FADD.FTZ R12, R168, R12 ;  /* 0x0000000ca80c7221 */ /* 0x000fe20000010000 */
[----:B--2---:R-:W-:-:S03]  /*91a0*/  F2FP.BF16.F32.PACK_AB R167, R8, R171 ;  /* 0x000000ab08a7723e */ /* 0x004fc600000010ff */
[----:B------:R-:W-:Y:S02]  /*91b0*/  FADD.FTZ R169, R169, R12 ;  /* 0x0000000ca9a97221 */ /* 0x000fe40000010000 */
[----:B------:R0:W-:Y:S01]  /*91c0*/  STSM.16.M88.4 [R186], R164 ;  /* 0x000000a4ba007844 */ /* 0x0001e20000000200 */
[----:B------:R-:W-:Y:S01]  /*91d0*/  WARPGROUP.ARRIVE ;  /* 0x00000000000079c5 */ /* 0x000fe20000000000 */
[----:B------:R-:W-:-:S04]  /*91e0*/  FADD.FTZ R170, R170, R169 ;  /* 0x000000a9aaaa7221 */ /* 0x000fc80000010000 */
[----:B------:R-:W-:Y:S01]  /*91f0*/  FADD.FTZ R171, R171, R170 ;  /* 0x000000aaabab7221 */ /* 0x000fe20000010000 */
[----:B------:R-:W-:Y:S01]  /*9200*/  HGMMA.64x256x16.F32.BF16 R24, R152, gdesc[UR8].tnspB, R24, gsb0 ;  /* 0x43e0000898187df0 */ /* 0x000fe20008001818 */
[----:B------:R-:W-:Y:S02]  /*9210*/  UMOV UR11, 0x40000040 ;  /* 0x40000040000b7882 */ /* 0x000fe40000000000 */
[----:B------:R-:W-:Y:S01]  /*9220*/  FADD.FTZ R4, R8, R171 ;  /* 0x000000ab08047221 */ /* 0x000fe20000010000 */
[----:B------:R-:W-:Y:S02]  /*9230*/  WARPGROUP.DEPBAR.LE gsb0, 0x0 ;  /* 0x00008000000079c5 */ /* 0x000fe40000010000 */
[----:B------:R-:W-:-:S15]  /*9240*/  WARPGROUP.ARRIVE ;  /* 0x00000000000079c5 */ /* 0x000fde0000000000 */
[----:B------:R-:W-:-:S07]  /*9250*/  NOP ;  /* 0x0000000000007918 */ /* 0x000fce0000000000 */
        /* <DEDUP_REMOVED lines=18> */
[----:B-1----:R-:W1:Y:S02]  /*9380*/  FENCE.VIEW.ASYNC.S ;  /* 0x00000000000073c6 */ /* 0x002e640000000000 */
[----:B-1----:R-:W-:Y:S01]  /*9390*/  NOP ;  /* 0x0000000000007918 */ /* 0x002fe20000000000 */
[----:B------:R-:W-:Y:S06]  /*93a0*/  BAR.ARV 0xe, 0x100 ;  /* 0x0384000000007b1d */ /* 0x000fec0000002000 */
[----:B0-----:R-:W-:Y:S05]  /*93b0*/  @!P0 BRA `(.L_x_1029) ;  /* 0x0000000000048947 */ /* 0x001fea0003800000 */
[----:B------:R-:W-:Y:S01]  /*93c0*/  BPT.TRAP 0x1 ;  /* 0x000000040000795c */ /* 0x000fe20000300000 */
.L_x_1029:
[----:B------:R-:W-:Y:S01]  /*93d0*/  UIADD3 UR5, UR5, 0x38860, URZ ;  /* 0x0003886005057890 */ /* 0x000fe2000fffe03f */
[----:B------:R-:W-:Y:S01]  /*93e0*/  IMAD.MOV.U32 R8, RZ, RZ, R7 ;  /* 0x000000ffff087224 */ /* 0x000fe200078e0007 */
[----:B------:R-:W-:Y:S01]  /*93f0*/  UMOV UR7, UR36 ;  /* 0x0000002400077c82 */ /* 0x000fe20008000000 */
[----:B------:R-:W-:Y:S01]  /*9400*/  IMAD.MOV.U32 R9, RZ, RZ, R6 ;  /* 0x000000ffff097224 */ /* 0x000fe200078e0006 */
[----:B------:R-:W-:-:S09]  /*9410*/  UPRMT UR5, UR40, 0x654, UR5 ;  /* 0x0000065428057896 */ /* 0x000fd20008000005 */
[----:B------:R-:W-:Y:S01]  /*9420*/  SYNCS.ARRIVE.TRANS64.RED.A1T0 RZ, [UR5], RZ ;  /* 0x000000ffffff79a7 */ /* 0x000fe20008100405 */
[----:B------:R-:W-:Y:S05]  /*9430*/  @P1 BRA `(.L_x_1030) ;  /* 0xffffffd000881947 */ /* 0x000fea000383ffff */
.L_x_1019:
[----:B------:R-:W0:Y:S01]  /*9440*/  SHFL.BFLY PT, R0, R3, 0x2, 0x1f ;  /* 0x0c401f0003007f89 */ /* 0x000e2200000e0000 */
[----:B------:R-:W-:Y:S01]  /*9450*/  IMAD.MOV.U32 R152, RZ, RZ, -0x800000 ;  /* 0xff800000ff987424 */ /* 0x000fe200078e00ff */
[----:B------:R-:W-:Y:S02]  /*9460*/  UIADD3 UR37, UR37, 0x1, URZ ;  /* 0x0000000125257890 */ /* 0x000fe4000fffe03f */
[----:B------:R-:W1:Y:S01]  /*9470*/  SHFL.BFLY PT, R5, R4, 0x2, 0x1f ;  /* 0x0c401f0004057f89 */ /* 0x000e6200000e0000 */
[----:B------:R-:W-:Y:S08]  /*9480*/  BAR.ARV 0x8, 0x100 ;  /* 0x0204000000007b1d */ /* 0x000ff00000002000 */
[----:B------:R-:W-:Y:S01]  /*9490*/  BAR.SYNC.DEFER_BLOCKING 0xf, 0x100 ;  /* 0x03c4000000007b1d */ /* 0x000fe20000010000 */
[----:B0-----:R-:W-:Y:S01]  /*94a0*/  FADD.FTZ R9, R0, R3 ;  /* 0x0000000300097221 */ /* 0x001fe20000010000 */
[----:B------:R-:W-:-:S02]  /*94b0*/  IMAD.MOV.U32 R3, RZ, RZ, -0x800000 ;  /* 0xff800000ff037424 */ /* 0x000fc400078e00ff */
[----:B-1----:R-:W-:Y:S02]  /*94c0*/  FADD.FTZ R10, R5, R4 ;  /* 0x00000004050a7221 */ /* 0x002fe40000010000 */
[----:B------:R-:W0:Y:S01]  /*94d0*/  SHFL.BFLY PT, R0, R9, 0x1, 0x1f ;  /* 0x0c201f0009007f89 */ /* 0x000e2200000e0000 */
[----:B------:R-:W-:-:S03]  /*94e0*/  IMAD.MOV.U32 R4, RZ, RZ, RZ ;  /* 0x000000ffff047224 */ /* 0x000fc600078e00ff */
[----:B------:R-:W1:Y:S01]  /*94f0*/  SHFL.BFLY PT, R11, R10, 0x1, 0x1f ;  /* 0x0c201f000a0b7f89 */ /* 0x000e6200000e0000 */
[----:B0-----:R-:W-:Y:S01]  /*9500*/  FADD.FTZ R5, R9, R0 ;  /* 0x0000000009057221 */ /* 0x001fe20000010000 */
[----:B------:R-:W-:Y:S02]  /*9510*/  IMAD.U32 R9, RZ, RZ, UR18 ;  /* 0x00000012ff097e24 */ /* 0x000fe4000f8e00ff */
[----:B-1----:R-:W-:Y:S02]  /*9520*/  FADD.FTZ R8, R10, R11 ;  /* 0x0000000b0a087221 */ /* 0x002fe40000010000 */
[----:B------:R-:W-:Y:S01]  /*9530*/  FSETP.NE.FTZ.AND P0, PT, R5, RZ, PT ;  /* 0x000000ff0500720b */ /* 0x000fe20003f15000 */
[----:B------:R-:W-:Y:S02]  /*9540*/  IMAD.U32 R11, RZ, RZ, UR18 ;  /* 0x00000012ff0b7e24 */ /* 0x000fe4000f8e00ff */
[----:B------:R-:W-:-:S10]  /*9550*/  FSETP.NE.FTZ.AND P1, PT, R8, RZ, PT ;  /* 0x000000ff0800720b */ /* 0x000fd40003f35000 */
[----:B------:R-:W0:Y:S01]  /*9560*/  @P0 MUFU.LG2 R12, R5 ;  /* 0x00000005000c0308 */ /* 0x000e220000000c00 */
[----:B------:R-:W-:Y:S02]  /*9570*/  @P0 FMUL.FTZ R11, R11, 0.69314718246459960938 ;  /* 0x3f3172180b0b0820 */ /* 0x000fe40000410000 */
[----:B------:R-:W-:-:S05]  /*9580*/  @P1 FMUL.FTZ R9, R9, 0.69314718246459960938 ;  /* 0x3f31721809091820 */ /* 0x000fca0000410000 */
[----:B------:R-:W1:Y:S08]  /*9590*/  @P1 MUFU.LG2 R0, R8 ;  /* 0x0000000800001308 */ /* 0x000e700000000c00 */
[----:B------:R-:W2:Y:S01]  /*95a0*/  @P0 MUFU.RCP R4, R5 ;  /* 0x0000000500040308 */ /* 0x000ea20000001000 */
[----:B0-----:R-:W-:-:S04]  /*95b0*/  @P0 FMUL.FTZ R12, R12, 0.69314718246459960938 ;  /* 0x3f3172180c0c0820 */ /* 0x001fc80000410000 */
[----:B------:R-:W-:Y:S01]  /*95c0*/  @P0 FFMA.FTZ R3, R11, R6, R12 ;  /* 0x000000060b030223 */ /* 0x000fe2000001000c */
[----:B------:R-:W-:Y:S01]  /*95d0*/  ISETP.NE.AND P0, PT, R19, RZ, PT ;  /* 0x000000ff1300720c */ /* 0x000fe20003f05270 */
[----:B------:R-:W-:Y:S01]  /*95e0*/  IMAD.U32 R6, RZ, RZ, UR36 ;  /* 0x00000024ff067e24 */ /* 0x000fe2000f8e00ff */
[----:B------:R-:W-:Y:S01]  /*95f0*/  UIADD3 UR36, UR36, 0x1, URZ ;  /* 0x0000000124247890 */ /* 0x000fe2000fffe03f */
[----:B-1----:R-:W-:-:S03]  /*9600*/  @P1 FMUL.FTZ R0, R0, 0.69314718246459960938 ;  /* 0x3f31721800001820 */ /* 0x002fc60000410000 */
[----:B------:R-:W-:Y:S01]  /*9610*/  UISETP.NE.AND UP0, UPT, UR36, 0x2, UPT ;  /* 0x000000022400788c */ /* 0x000fe2000bf05270 */
[----:B------:R-:W-:Y:S01]  /*9620*/  @P1 FFMA.FTZ R152, R9, R7, R0 ;  /* 0x0000000709981223 */ /* 0x000fe20000010000 */
[----:B------:R-:W-:Y:S02]  /*9630*/  IMAD.MOV.U32 R0, RZ, RZ, RZ ;  /* 0x000000ffff007224 */ /* 0x000fe400078e00ff */
[----:B------:R-:W-:Y:S01]  /*9640*/  USEL UR4, URZ, 0x1, UP0 ;  /* 0x000000013f047887 */ /* 0x000fe20008000000 */
[-C--:B--2---:R-:W-:Y:S01]  /*9650*/  FMUL.FTZ R24, R24, R4.reuse ;  /* 0x0000000418187220 */ /* 0x084fe20000410000 */
[-C--:B------:R-:W-:Y:S01]  /*9660*/  FMUL.FTZ R25, R25, R4.reuse ;  /* 0x0000000419197220 */ /* 0x080fe20000410000 */
[----:B------:R-:W-:Y:S01]  /*9670*/  @!P0 IMAD R6, R6, 0x40, R17 ;  /* 0x0000004006068824 */ /* 0x000fe200078e0211 */
[----:B------:R-:W0:Y:S01]  /*9680*/  @P1 MUFU.RCP R0, R8 ;  /* 0x0000000800001308 */ /* 0x000e220000001000 */
[-C--:B------:R-:W-:Y:S01]  /*9690*/  FMUL.FTZ R28, R28, R4.reuse ;  /* 0x000000041c1c7220 */ /* 0x080fe20000410000 */
[-C--:B------:R-:W-:Y:S01]  /*96a0*/  FMUL.FTZ R29, R29, R4.reuse ;  /* 0x000000041d1d7220 */ /* 0x080fe20000410000 */
[-C--:B------:R-:W-:Y:S01]  /*96b0*/  FMUL.FTZ R32, R32, R4.reuse ;  /* 0x0000000420207220 */ /* 0x080fe20000410000 */
[----:B------:R-:W-:Y:S01]  /*96c0*/  @!P0 LEA R7, R6, UR41, 0x2 ;  /* 0x0000002906078c11 */ /* 0x000fe2000f8e10ff */
[-C--:B------:R-:W-:Y:S01]  /*96d0*/  FMUL.FTZ R33, R33, R4.reuse ;  /* 0x0000000421217220 */ /* 0x080fe20000410000 */
        /* <DEDUP_REMOVED lines=11> */
[----:B0-----:R1:W-:Y:S01]  /*9790*/  @!P0 STS [R7+0x38420], R0 ;  /* 0x0384200007008388 */ /* 0x0013e20000000800 */
        /* <DEDUP_REMOVED lines=113> */
[----:B------:R-:W-:Y:S01]  /*9eb0*/  LOP3.LUT R2, R2, UR4, RZ, 0x3c, !PT ;  /* 0x0000000402027c12 */ /* 0x000fe2000f8e3cff */
[----:B------:R-:W-:Y:S01]  /*9ec0*/  USEL UR36, UR36, URZ, UP0 ;  /* 0x0000003f24247287 */ /* 0x000fe20008000000 */
[----:B-1----:R-:W-:Y:S11]  /*9ed0*/  BAR.ARV 0xe, 0x100 ;  /* 0x0384000000007b1d */ /* 0x002ff60000002000 */
.L_x_1000:
[----:B------:R-:W0:Y:S08]  /*9ee0*/  S2UR UR40, SR_CgaCtaId ;  /* 0x00000000002879c3 */ /* 0x000e300000008800 */
[----:B------:R-:W-:Y:S06]  /*9ef0*/  BAR.SYNC.DEFER_BLOCKING 0x5, 0x180 ;  /* 0x0146000000007b1d */ /* 0x000fec0000010000 */
[----:B------:R-:W-:Y:S01]  /*9f00*/  UMOV UR41, 0x400 ;  /* 0x0000040000297882 */ /* 0x000fe20000000000 */
[----:B------:R-:W-:Y:S01]  /*9f10*/  BSSY B0, `(.L_x_1031) ;  /* 0x000048a000007945 */ /* 0x000fe20003800000 */
[----:B0-----:R-:W-:-:S09]  /*9f20*/  ULEA UR41, UR40, UR41, 0x18 ;  /* 0x0000002928297291 */ /* 0x001fd2000f8ec03f */
[----:B------:R-:W0:Y:S02]  /*9f30*/  LDS.128 R4, [UR41+0x388d0] ;  /* 0x0388d029ff047984 */ /* 0x000e240008000c00 */
[----:B0-----:R-:W-:Y:S02]  /*9f40*/  R2UR UR4, R5 ;  /* 0x00000000050472ca */ /* 0x001fe400000e0000 */
[----:B------:R-:W-:Y:S01]  /*9f50*/  R2UR UR5, R7 ;  /* 0x00000000070572ca */ /* 0x000fe200000e0000 */
[----:B------:R-:W-:Y:S06]  /*9f60*/  BAR.ARV 0x4, 0x180 ;  /* 0x0106000000007b1d */ /* 0x000fec0000002000 */
[----:B------:R-:W-:Y:S08]  /*9f70*/  @P0 BRA `(.L_x_1032) ;  /* 0x0000003800440947 */ /* 0x000ff00003800000 */
[----:B------:R-:W2:Y:S01]  /*9f80*/  LDL R0, [R1+0x30] ;  /* 0x0000300001007983 */ /* 0x000ea20000100800 */
[----:B------:R-:W0:Y:S01]  /*9f90*/  S2UR UR8, SR_SWINHI ;  /* 0x00000000000879c3 */ /* 0x000e220000002f00 */
[----:B------:R-:W-:Y:S01]  /*9fa0*/  F2FP.BF16.F32.PACK_AB R23, R71, R70 ;  /* 0x000000464717723e */ /* 0x000fe200000010ff */
[----:B------:R-:W-:Y:S01]  /*9fb0*/  UMOV UR6, UR41 ;  /* 0x0000002900067c82 */ /* 0x000fe20008000000 */
[----:B0-----:R-:W-:Y:S01]  /*9fc0*/  UMOV UR7, UR8 ;  /* 0x0000000800077c82 */ /* 0x001fe20008000000 */
[----:B------:R-:W-:Y:S02]  /*9fd0*/  IMAD.U32 R4, RZ, RZ, UR6 ;  /* 0x00000006ff047e24 */ /* 0x000fe4000f8e00ff */
[----:B------:R-:W-:Y:S01]  /*9fe0*/  IMAD.U32 R5, RZ, RZ, UR7 ;  /* 0x00000007ff057e24 */ /* 0x000fe2000f8e00ff */
[----:B------:R-:W-:Y:S01]  /*9ff0*/  ULDC.64 UR6, c[0x0][0xd08] ;  /* 0x0003420000067ab9 */ /* 0x000fe20000000a00 */
[----:B------:R-:W-:Y:S01]  /*a000*/  BAR.SYNC.DEFER_BLOCKING 0x1, 0x100 ;  /* 0x0044000000007b1d */ /* 0x000fe20000010000 */
[----:B--2---:R-:W-:-:S03]  /*a010*/  IMAD.WIDE R20, R0, 0x2, R4 ;  /* 0x0000000200147825 */ /* 0x004fc600078e0204 */
[C---:B------:R-:W-:Y:S02]  /*a020*/  IADD3 R9, P6, R20.reuse, 0x6060, RZ ;  /* 0x0000606014097810 */ /* 0x040fe40007fde0ff */
[C---:B------:R-:W-:Y:S02]  /*a030*/  IADD3 R12, P1, R20.reuse, 0x6020, RZ ;  /* 0x00006020140c7810 */ /* 0x040fe40007f3e0ff */
[----:B------:R-:W-:Y:S02]  /*a040*/  LOP3.LUT R8, R9, 0x380, RZ, 0xc0, !PT ;  /* 0x0000038009087812 */ /* 0x000fe400078ec0ff */
[----:B------:R-:W-:Y:S02]  /*a050*/  IADD3 R10, P0, R20, 0x6040, RZ ;  /* 0x00006040140a7810 */ /* 0x000fe40007f1e0ff */
[----:B------:R-:W-:Y:S02]  /*a060*/  SHF.R.U64 R8, R8, 0x3, RZ ;  /* 0x0000000308087819 */ /* 0x000fe400000012ff */
[----:B------:R-:W-:-:S02]  /*a070*/  LOP3.LUT R13, R12, 0x380, RZ, 0xc0, !PT ;  /* 0x000003800c0d7812 */ /* 0x000fc400078ec0ff */
[----:B------:R-:W-:Y:S01]  /*a080*/  LOP3.LUT R8, R8, R9, RZ, 0x3c, !PT ;  /* 0x0000000908087212 */ /* 0x000fe200078e3cff */
[----:B------:R-:W-:Y:S01]  /*a090*/  IMAD.X R9, RZ, RZ, R21, P6 ;  /* 0x000000ffff097224 */ /* 0x000fe200030e0615 */
[----:B------:R-:W-:Y:S02]  /*a0a0*/  LOP3.LUT R11, R10, 0x380, RZ, 0xc0, !PT ;  /* 0x000003800a0b7812 */ /* 0x000fe400078ec0ff */
[----:B------:R-:W-:Y:S02]  /*a0b0*/  LOP3.LUT R0, R20, 0x380, RZ, 0xc0, !PT ;  /* 0x0000038014007812 */ /* 0x000fe400078ec0ff */
[----:B------:R-:W-:Y:S02]  /*a0c0*/  SHF.R.U64 R13, R13, 0x3, RZ ;  /* 0x000000030d0d7819 */ /* 0x000fe400000012ff */
[----:B------:R-:W-:Y:S02]  /*a0d0*/  SHF.R.U64 R11, R11, 0x3, RZ ;  /* 0x000000030b0b7819 */ /* 0x000fe400000012ff */
[----:B------:R-:W-:-:S02]  /*a0e0*/  SHF.R.U64 R0, R0, 0x3, RZ ;  /* 0x0000000300007819 */ /* 0x000fc400000012ff */
[----:B------:R-:W-:Y:S01]  /*a0f0*/  LOP3.LUT R12, R13, R12, RZ, 0x3c, !PT ;  /* 0x0000000c0d0c7212 */ /* 0x000fe200078e3cff */
[--C-:B------:R-:W-:Y:S01]  /*a100*/  IMAD.X R13, RZ, RZ, R21.reuse, P1 ;  /* 0x000000ffff0d7224 */ /* 0x100fe200008e0615 */
[----:B------:R-:W-:Y:S01]  /*a110*/  MOV R165, R8 ;  /* 0x0000000800a57202 */ /* 0x000fe20000000f00 */
[--C-:B------:R-:W-:Y:S01]  /*a120*/  IMAD.MOV.U32 R9, RZ, RZ, R21.reuse ;  /* 0x000000ffff097224 */ /* 0x100fe200078e0015 */
[----:B------:R-:W-:Y:S01]  /*a130*/  LOP3.LUT R10, R11, R10, RZ, 0x3c, !PT ;  /* 0x0000000a0b0a7212 */ /* 0x000fe200078e3cff */
[----:B------:R-:W-:Y:S01]  /*a140*/  IMAD.X R11, RZ, RZ, R21, P0 ;  /* 0x000000ffff0b7224 */ /* 0x000fe200000e0615 */
[----:B------:R-:W-:Y:S02]  /*a150*/  LOP3.LUT R8, R0, R20, RZ, 0x3c, !PT ;  /* 0x0000001400087212 */ /* 0x000fe400078e3cff */
[----:B------:R-:W-:Y:S02]  /*a160*/  IADD3 R162, P0, R20, 0x2060, RZ ;  /* 0x0000206014a27810 */ /* 0x000fe40007f1e0ff */
[----:B------:R-:W-:-:S02]  /*a170*/  MOV R153, R12 ;  /* 0x0000000c00997202 */ /* 0x000fc40000000f00 */
[----:B------:R-:W-:Y:S02]  /*a180*/  MOV R12, R8 ;  /* 0x00000008000c7202 */ /* 0x000fe40000000f00 */
[----:B------:R-:W0:Y:S01]  /*a190*/  LDC R9, c[0x0][0xbd4] ;  /* 0x0002f500ff097b82 */ /* 0x000e220000000800 */
[----:B------:R-:W-:Y:S02]  /*a1a0*/  LOP3.LUT R163, R162, 0x380, RZ, 0xc0, !PT ;  /* 0x00000380a2a37812 */ /* 0x000fe400078ec0ff */
[----:B------:R-:W-:Y:S02]  /*a1b0*/  ISETP.NE.AND P1, PT, R22, RZ, PT ;  /* 0x000000ff1600720c */ /* 0x000fe40003f25270 */
[----:B------:R-:W-:Y:S02]  /*a1c0*/  SHF.R.U64 R163, R163, 0x3, RZ ;  /* 0x00000003a3a37819 */ /* 0x000fe400000012ff */
[C---:B------:R-:W-:Y:S02]  /*a1d0*/  IADD3 R154, P3, R20.reuse, 0x4060, RZ ;  /* 0x00004060149a7810 */ /* 0x040fe40007f7e0ff */
[----:B------:R-:W-:Y:S01]  /*a1e0*/  LOP3.LUT R162, R163, R162, RZ, 0x3c, !PT ;  /* 0x000000a2a3a27212 */ /* 0x000fe200078e3cff */
[----:B------:R-:W-:Y:S01]  /*a1f0*/  IMAD.X R163, RZ, RZ, R21, P0 ;  /* 0x000000ffffa37224 */ /* 0x000fe200000e0615 */
[----:B------:R-:W-:-:S02]  /*a200*/  IADD3 R8, P0, R20, 0x2040, RZ ;  /* 0x0000204014087810 */ /* 0x000fc40007f1e0ff */
[----:B------:R-:W-:Y:S02]  /*a210*/  LOP3.LUT R155, R154, 0x380, RZ, 0xc0, !PT ;  /* 0x000003809a9b7812 */ /* 0x000fe400078ec0ff */
[----:B------:R-:W-:Y:S02]  /*a220*/  LOP3.LUT R0, R8, 0x380, RZ, 0xc0, !PT ;  /* 0x0000038008007812 */ /* 0x000fe400078ec0ff */
[----:B------:R-:W-:Y:S02]  /*a230*/  SHF.R.U64 R155, R155, 0x3, RZ ;  /* 0x000000039b9b7819 */ /* 0x000fe400000012ff */
[----:B------:R-:W-:Y:S02]  /*a240*/  SHF.R.U64 R0, R0, 0x3, RZ ;  /* 0x0000000300007819 */ /* 0x000fe400000012ff */
[----:B------:R-:W-:Y:S01]  /*a250*/  LOP3.LUT R154, R155, R154, RZ, 0x3c, !PT ;  /* 0x0000009a9b9a7212 */ /* 0x000fe200078e3cff */
[----:B------:R-:W-:Y:S01]  /*a260*/  IMAD.X R155, RZ, RZ, R21, P3 ;  /* 0x000000ffff9b7224 */ /* 0x000fe200018e0615 */
[----:B------:R-:W-:-:S02]  /*a270*/  LOP3.LUT R8, R0, R8, RZ, 0x3c, !PT ;  /* 0x0000000800087212 */ /* 0x000fc400078e3cff */
[----:B0-----:R-:W-:Y:S01]  /*a280*/  SEL R0, R22, R9, P1 ;  /* 0x0000000916007207 */ /* 0x001fe20000800000 */
[----:B------:R-:W-:Y:S01]  /*a290*/  IMAD.X R9, RZ, RZ, R21, P0 ;  /* 0x000000ffff097224 */ /* 0x000fe200000e0615 */
[----:B------:R-:W-:Y:S02]  /*a2a0*/  MOV R154, R154 ;  /* 0x0000009a009a7202 */ /* 0x000fe40000000f00 */
[----:B------:R-:W-:Y:S02]  /*a2b0*/  MOV R164, R10 ;  /* 0x0000000a00a47202 */ /* 0x000fe40000000f00 */
[----:B------:R-:W-:Y:S02]  /*a2c0*/  MOV R18, R8 ;  /* 0x0000000800127202 */ /* 0x000fe40000000f00 */
[----:B------:R-:W-:Y:S02]  /*a2d0*/  IADD3 R8, P0, R20, 0x2020, RZ ;  /* 0x0000202014087810 */ /* 0x000fe40007f1e0ff */
[----:B------:R-:W-:-:S02]  /*a2e0*/  F2FP.BF16.F32.PACK_AB R10, R29, R28 ;  /* 0x0000001c1d0a723e */ /* 0x000fc400000010ff */
[----:B------:R-:W-:Y:S02]  /*a2f0*/  LOP3.LUT R9, R8, 0x380, RZ, 0xc0, !PT ;  /* 0x0000038008097812 */ /* 0x000fe400078ec0ff */
[----:B------:R-:W-:Y:S02]  /*a300*/  F2FP.BF16.F32.PACK_AB R11, R31, R30 ;  /* 0x0000001e1f0b723e */ /* 0x000fe400000010ff */
[----:B------:R-:W-:Y:S02]  /*a310*/  SHF.R.U64 R9, R9, 0x3, RZ ;  /* 0x0000000309097819 */ /* 0x000fe400000012ff */
[----:B------:R-:W-:Y:S02]  /*a320*/  IADD3 R14, P2, R20, 0x6000, RZ ;  /* 0x00006000140e7810 */ /* 0x000fe40007f5e0ff */
[----:B------:R-:W-:Y:S01]  /*a330*/  LOP3.LUT R8, R9, R8, RZ, 0x3c, !PT ;  /* 0x0000000809087212 */ /* 0x000fe200078e3cff */
[----:B------:R-:W-:Y:S01]  /*a340*/  IMAD.X R9, RZ, RZ, R21, P0 ;  /* 0x000000ffff097224 */ /* 0x000fe200000e0615 */
[----:B------:R-:W-:-:S02]  /*a350*/  LOP3.LUT R15, R14, 0x380, RZ, 0xc0, !PT ;  /* 0x000003800e0f7812 */ /* 0x000fc400078ec0ff */
[----:B------:R-:W-:Y:S02]  /*a360*/  F2FP.BF16.F32.PACK_AB R13, R35, R34 ;  /* 0x00000022230d723e */ /* 0x000fe400000010ff */
[----:B------:R-:W-:Y:S02]  /*a370*/  MOV R155, R8 ;  /* 0x00000008009b7202 */ /* 0x000fe40000000f00 */
[----:B------:R-:W-:Y:S02]  /*a380*/  F2FP.BF16.F32.PACK_AB R8, R25, R24 ;  /* 0x000000181908723e */ /* 0x000fe400000010ff */
[----:B------:R-:W-:Y:S02]  /*a390*/  F2FP.BF16.F32.PACK_AB R9, R27, R26 ;  /* 0x0000001a1b09723e */ /* 0x000fe400000010ff */
[----:B------:R-:W-:Y:S02]  /*a3a0*/  SHF.R.U64 R15, R15, 0x3, RZ ;  /* 0x000000030f0f7819 */ /* 0x000fe400000012ff */
[C---:B------:R-:W-:Y:S01]  /*a3b0*/  IADD3 R156, P4, R20.reuse, 0x4040, RZ ;  /* 0x00004040149c7810 */ /* 0x040fe20007f9e0ff */
[----:B------:R0:W-:Y:S01]  /*a3c0*/  STSM.16.M88.4 [R12], R8 ;  /* 0x000000080c007844 */ /* 0x0001e20000000200 */
[----:B------:R-:W-:Y:S01]  /*a3d0*/  LOP3.LUT R14, R15, R14, RZ, 0x3c, !PT ;  /* 0x0000000e0f0e7212 */ /* 0x000fe200078e3cff */
[----:B------:R-:W-:Y:S01]  /*a3e0*/  IMAD.X R15, RZ, RZ, R21, P2 ;  /* 0x000000ffff0f7224 */ /* 0x000fe200010e0615 */
[----:B------:R-:W-:-:S02]  /*a3f0*/  IADD3 R158, P5, R20, 0x4020, RZ ;  /* 0x00004020149e7810 */ /* 0x000fc40007fbe0ff */
[----:B------:R-:W-:Y:S02]  /*a400*/  IADD3 R160, P6, R20, 0x4000, RZ ;  /* 0x0000400014a07810 */ /* 0x000fe40007fde0ff */
[----:B------:R-:W-:Y:S02]  /*a410*/  MOV R7, R14 ;  /* 0x0000000e00077202 */ /* 0x000fe40000000f00 */
[----:B------:R-:W-:Y:S02]  /*a420*/  F2FP.BF16.F32.PACK_AB R14, R37, R36 ;  /* 0x00000024250e723e */ /* 0x000fe400000010ff */
[----:B------:R-:W-:Y:S02]  /*a430*/  F2FP.BF16.F32.PACK_AB R15, R39, R38 ;  /* 0x00000026270f723e */ /* 0x000fe400000010ff */
[----:B------:R-:W-:Y:S02]  /*a440*/  LOP3.LUT R157, R156, 0x380, RZ, 0xc0, !PT ;  /* 0x000003809c9d7812 */ /* 0x000fe400078ec0ff */
[----:B------:R-:W-:-:S02]  /*a450*/  LOP3.LUT R159, R158, 0x380, RZ, 0xc0, !PT ;  /* 0x000003809e9f7812 */ /* 0x000fc400078ec0ff */
[----:B0-----:R-:W-:Y:S02]  /*a460*/  IADD3 R8, P0, R20, 0x20, RZ ;  /* 0x0000002014087810 */ /* 0x001fe40007f1e0ff */
[----:B------:R-:W-:Y:S02]  /*a470*/  F2FP.BF16.F32.PACK_AB R12, R33, R32 ;  /* 0x00000020210c723e */ /* 0x000fe400000010ff */
[----:B------:R-:W-:Y:S02]  /*a480*/  LOP3.LUT R9, R8, 0x380, RZ, 0xc0, !PT ;  /* 0x0000038008097812 */ /* 0x000fe400078ec0ff */
[----:B------:R-:W-:Y:S02]  /*a490*/  F2FP.BF16.F32.PACK_AB R10, R45, R44 ;  /* 0x0000002c2d0a723e */ /* 0x000fe400000010ff */
[----:B------:R-:W-:Y:S02]  /*a4a0*/  SHF.R.U64 R9, R9, 0x3, RZ ;  /* 0x0000000309097819 */ /* 0x000fe400000012ff */
[----:B------:R-:W-:-:S02]  /*a4b0*/  F2FP.BF16.F32.PACK_AB R11, R47, R46 ;  /* 0x0000002e2f0b723e */ /* 0x000fc400000010ff */
[----:B------:R-:W-:Y:S01]  /*a4c0*/  LOP3.LUT R8, R9, R8, RZ, 0x3c, !PT ;  /* 0x0000000809087212 */ /* 0x000fe200078e3cff */
[--C-:B------:R-:W-:Y:S01]  /*a4d0*/  IMAD.X R9, RZ, RZ, R21.reuse, P0 ;  /* 0x000000ffff097224 */ /* 0x100fe200000e0615 */
[----:B------:R-:W-:Y:S02]  /*a4e0*/  LOP3.LUT R161, R160, 0x380, RZ, 0xc0, !PT ;  /* 0x00000380a0a17812 */ /* 0x000fe400078ec0ff */
[----:B------:R-:W-:Y:S02]  /*a4f0*/  SHF.R.U64 R157, R157, 0x3, RZ ;  /* 0x000000039d9d7819 */ /* 0x000fe400000012ff */
[----:B------:R-:W-:Y:S02]  /*a500*/  MOV R8, R8 ;  /* 0x0000000800087202 */ /* 0x000fe40000000f00 */
[----:B------:R-:W-:Y:S02]  /*a510*/  SHF.R.U64 R159, R159, 0x3, RZ ;  /* 0x000000039f9f7819 */ /* 0x000fe400000012ff */
[----:B------:R-:W-:Y:S01]  /*a520*/  SHF.R.U64 R161, R161, 0x3, RZ ;  /* 0x00000003a1a17819 */ /* 0x000fe200000012ff */
[----:B------:R0:W-:Y:S01]  /*a530*/  STSM.16.M88.4 [R8], R12 ;  /* 0x0000000c08007844 */ /* 0x0001e20000000200 */
[----:B------:R-:W-:Y:S01]  /*a540*/  LOP3.LUT R156, R157, R156, RZ, 0x3c, !PT ;  /* 0x0000009c9d9c7212 */ /* 0x000fe200078e3cff */
[--C-:B------:R-:W-:Y:S01]  /*a550*/  IMAD.X R157, RZ, RZ, R21.reuse, P4 ;  /* 0x000000ffff9d7224 */ /* 0x100fe200020e0615 */
[----:B------:R-:W-:Y:S01]  /*a560*/  LOP3.LUT R158, R159, R158, RZ, 0x3c, !PT ;  /* 0x0000009e9f9e7212 */ /* 0x000fe200078e3cff */
[--C-:B------:R-:W-:Y:S01]  /*a570*/  IMAD.X R159, RZ, RZ, R21.reuse, P5 ;  /* 0x000000ffff9f7224 */ /* 0x100fe200028e0615 */
[----:B------:R-:W-:Y:S01]  /*a580*/  LOP3.LUT R160, R161, R160, RZ, 0x3c, !PT ;  /* 0x000000a0a1a07212 */ /* 0x000fe200078e3cff */
[----:B------:R-:W-:Y:S01]  /*a590*/  IMAD.X R161, RZ, RZ, R21, P6 ;  /* 0x000000ffffa17224 */ /* 0x000fe200030e0615 */
[----:B------:R-:W-:-:S02]  /*a5a0*/  MOV R162, R162 ;  /* 0x000000a200a27202 */ /* 0x000fc40000000f00 */
[----:B------:R-:W-:Y:S02]  /*a5b0*/  MOV R158, R158 ;  /* 0x0000009e009e7202 */ /* 0x000fe40000000f00 */
[----:B------:R-:W-:Y:S02]  /*a5c0*/  MOV R160, R160 ;  /* 0x000000a000a07202 */ /* 0x000fe40000000f00 */
[----:B------:R-:W-:Y:S02]  /*a5d0*/  MOV R156, R156 ;  /* 0x0000009c009c7202 */ /* 0x000fe40000000f00 */
[----:B0-----:R-:W-:Y:S02]  /*a5e0*/  IADD3 R8, P0, R20, 0x40, RZ ;  /* 0x0000004014087810 */ /* 0x001fe40007f1e0ff */
[----:B------:R-:W-:Y:S02]  /*a5f0*/  F2FP.BF16.F32.PACK_AB R13, R59, R58 ;  /* 0x0000003a3b0d723e */ /* 0x000fe400000010ff */
[----:B------:R-:W-:-:S02]  /*a600*/  LOP3.LUT R9, R8, 0x380, RZ, 0xc0, !PT ;  /* 0x0000038008097812 */ /* 0x000fc400078ec0ff */
[----:B------:R-:W-:Y:S02]  /*a610*/  F2FP.BF16.F32.PACK_AB R14, R61, R60 ;  /* 0x0000003c3d0e723e */ /* 0x000fe400000010ff */
[----:B------:R-:W-:Y:S02]  /*a620*/  SHF.R.U64 R9, R9, 0x3, RZ ;  /* 0x0000000309097819 */ /* 0x000fe400000012ff */
[----:B------:R-:W-:Y:S02]  /*a630*/  F2FP.BF16.F32.PACK_AB R15, R63, R62 ;  /* 0x0000003e3f0f723e */ /* 0x000fe400000010ff */
[----:B------:R-:W-:Y:S01]  /*a640*/  LOP3.LUT R8, R9, R8, RZ, 0x3c, !PT ;  /* 0x0000000809087212 */ /* 0x000fe200078e3cff */
[----:B------:R-:W-:-:S05]  /*a650*/  IMAD.X R9, RZ, RZ, R21, P0 ;  /* 0x000000ffff097224 */ /* 0x000fca00000e0615 */
[----:B------:R-:W-:Y:S02]  /*a660*/  MOV R12, R8 ;  /* 0x00000008000c7202 */ /* 0x000fe40000000f00 */
[----:B------:R-:W-:Y:S02]  /*a670*/  F2FP.BF16.F32.PACK_AB R8, R41, R40 ;  /* 0x000000282908723e */ /* 0x000fe400000010ff */
[----:B------:R-:W-:-:S05]  /*a680*/  F2FP.BF16.F32.PACK_AB R9, R43, R42 ;  /* 0x0000002a2b09723e */ /* 0x000fca00000010ff */
[----:B------:R0:W-:Y:S02]  /*a690*/  STSM.16.M88.4 [R12], R8 ;  /* 0x000000080c007844 */ /* 0x0001e40000000200 */
[C---:B0-----:R-:W-:Y:S02]  /*a6a0*/  IADD3 R8, P0, R20.reuse, 0x2000, RZ ;  /* 0x0000200014087810 */ /* 0x041fe40007f1e0ff */
[----:B------:R-:W-:Y:S02]  /*a6b0*/  IADD3 R10, P1, R20, 0x60, RZ ;  /* 0x00000060140a7810 */ /* 0x000fe40007f3e0ff */
[----:B------:R-:W-:Y:S02]  /*a6c0*/  LOP3.LUT R9, R8, 0x380, RZ, 0xc0, !PT ;  /* 0x0000038008097812 */ /* 0x000fe400078ec0ff */
[----:B------:R-:W-:Y:S02]  /*a6d0*/  F2FP.BF16.F32.PACK_AB R11, R55, R54 ;  /* 0x00000036370b723e */ /* 0x000fe400000010ff */
[----:B------:R-:W-:-:S02]  /*a6e0*/  SHF.R.U64 R9, R9, 0x3, RZ ;  /* 0x0000000309097819 */ /* 0x000fc400000012ff */
[----:B------:R-:W-:Y:S02]  /*a6f0*/  F2FP.BF16.F32.PACK_AB R12, R57, R56 ;  /* 0x00000038390c723e */ /* 0x000fe400000010ff */
[----:B------:R-:W-:Y:S01]  /*a700*/  LOP3.LUT R8, R9, R8, RZ, 0x3c, !PT ;  /* 0x0000000809087212 */ /* 0x000fe200078e3cff */
[--C-:B------:R-:W-:Y:S01]  /*a710*/  IMAD.X R9, RZ, RZ, R21.reuse, P0 ;  /* 0x000000ffff097224 */ /* 0x100fe200000e0615 */
[----:B------:R-:W-:Y:S01]  /*a720*/  ISETP.NE.U32.AND P0, PT, RZ, UR6, PT ;  /* 0x00000006ff007c0c */ /* 0x000fe2000bf05070 */
[----:B------:R-:W-:-:S03]  /*a730*/  IMAD.X R21, RZ, RZ, R21, P1 ;  /* 0x000000ffff157224 */ /* 0x000fc600008e0615 */
[----:B------:R-:W-:Y:S02]  /*a740*/  MOV R22, R8 ;  /* 0x0000000800167202 */ /* 0x000fe40000000f00 */
[----:B------:R-:W-:Y:S02]  /*a750*/  LOP3.LUT R8, R10, 0x380, RZ, 0xc0, !PT ;  /* 0x000003800a087812 */ /* 0x000fe400078ec0ff */
[----:B------:R-:W-:Y:S02]  /*a760*/  F2FP.BF16.F32.PACK_AB R9, R51, R50 ;  /* 0x000000323309723e */ /* 0x000fe400000010ff */
[----:B------:R-:W-:Y:S02]  /*a770*/  SHF.R.U64 R8, R8, 0x3, RZ ;  /* 0x0000000308087819 */ /* 0x000fe400000012ff */
[----:B------:R-:W-:Y:S02]  /*a780*/  ISETP.NE.AND.EX P0, PT, RZ, UR7, PT, P0 ;  /* 0x00000007ff007c0c */ /* 0x000fe4000bf05300 */
[----:B------:R-:W-:-:S02]  /*a790*/  LOP3.LUT R20, R8, R10, RZ, 0x3c, !PT ;  /* 0x0000000a08147212 */ /* 0x000fc400078e3cff */
[----:B------:R-:W-:Y:S02]  /*a7a0*/  F2FP.BF16.F32.PACK_AB R8, R49, R48 ;  /* 0x000000303108723e */ /* 0x000fe400000010ff */
[----:B------:R-:W-:Y:S02]  /*a7b0*/  MOV R20, R20 ;  /* 0x0000001400147202 */ /* 0x000fe40000000f00 */
[----:B------:R-:W-:Y:S02]  /*a7c0*/  F2FP.BF16.F32.PACK_AB R10, R53, R52 ;  /* 0x00000034350a723e */ /* 0x000fe400000010ff */
[----:B------:R-:W-:-:S03]  /*a7d0*/  F2FP.BF16.F32.PACK_AB R21, R67, R66 ;  /* 0x000000424315723e */ /* 0x000fc600000010ff */
[----:B------:R0:W-:Y:S04]  /*a7e0*/  STSM.16.M88.4 [R20], R8 ;  /* 0x0000000814007844 */ /* 0x0001e80000000200 */
[----:B------:R1:W-:Y:S01]  /*a7f0*/  STSM.16.M88.4 [R22], R12 ;  /* 0x0000000c16007844 */ /* 0x0003e20000000200 */
[----:B0-----:R-:W-:Y:S02]  /*a800*/  F2FP.BF16.F32.PACK_AB R20, R65, R64 ;  /* 0x000000404114723e */ /* 0x001fe400000010ff */
[----:B------:R-:W-:Y:S02]  /*a810*/  F2FP.BF16.F32.PACK_AB R8, R73, R72 ;  /* 0x000000484908723e */ /* 0x000fe400000010ff */
[----:B-1----:R-:W-:Y:S02]  /*a820*/  F2FP.BF16.F32.PACK_AB R22, R69, R68 ;  /* 0x000000444516723e */ /* 0x002fe400000010ff */
[----:B------:R-:W-:-:S02]  /*a830*/  F2FP.BF16.F32.PACK_AB R9, R75, R74 ;  /* 0x0000004a4b09723e */ /* 0x000fc400000010ff */
[----:B------:R-:W-:Y:S01]  /*a840*/  F2FP.BF16.F32.PACK_AB R10, R77, R76 ;  /* 0x0000004c4d0a723e */ /* 0x000fe200000010ff */
[----:B------:R0:W-:Y:S01]  /*a850*/  STSM.16.M88.4 [R155], R20 ;  /* 0x000000149b007844 */ /* 0x0001e20000000200 */
[----:B------:R-:W-:Y:S02]  /*a860*/  F2FP.BF16.F32.PACK_AB R11, R79, R78 ;  /* 0x0000004e4f0b723e */ /* 0x000fe400000010ff */
[----:B------:R-:W-:Y:S02]  /*a870*/  F2FP.BF16.F32.PACK_AB R12, R81, R80 ;  /* 0x00000050510c723e */ /* 0x000fe400000010ff */
[----:B------:R-:W-:Y:S01]  /*a880*/  F2FP.BF16.F32.PACK_AB R13, R83, R82 ;  /* 0x00000052530d723e */ /* 0x000fe200000010ff */
[----:B------:R1:W-:Y:S01]  /*a890*/  STSM.16.M88.4 [R18], R8 ;  /* 0x0000000812007844 */ /* 0x0003e20000000200 */
[----:B------:R-:W-:Y:S02]  /*a8a0*/  F2FP.BF16.F32.PACK_AB R14, R85, R84 ;  /* 0x00000054550e723e */ /* 0x000fe400000010ff */
[----:B------:R-:W-:-:S05]  /*a8b0*/  F2FP.BF16.F32.PACK_AB R15, R87, R86 ;  /* 0x00000056570f723e */ /* 0x000fca00000010ff */
[----:B------:R2:W-:Y:S01]  /*a8c0*/  STSM.16.M88.4 [R162], R12 ;  /* 0x0000000ca2007844 */ /* 0x0005e20000000200 */
[----:B0-----:R-:W-:Y:S02]  /*a8d0*/  F2FP.BF16.F32.PACK_AB R20, R89, R88 ;  /* 0x000000585914723e */ /* 0x001fe400000010ff */
[----:B------:R-:W-:Y:S02]  /*a8e0*/  F2FP.BF16.F32.PACK_AB R21, R91, R90 ;  /* 0x0000005a5b15723e */ /* 0x000fe400000010ff */
[----:B------:R-:W-:Y:S02]  /*a8f0*/  F2FP.BF16.F32.PACK_AB R22, R93, R92 ;  /* 0x0000005c5d16723e */ /* 0x000fe400000010ff */
[----:B------:R-:W-:Y:S02]  /*a900*/  F2FP.BF16.F32.PACK_AB R23, R95, R94 ;  /* 0x0000005e5f17723e */ /* 0x000fe400000010ff */
[----:B-1----:R-:W-:Y:S02]  /*a910*/  F2FP.BF16.F32.PACK_AB R8, R97, R96 ;  /* 0x000000606108723e */ /* 0x002fe400000010ff */
[----:B------:R-:W-:Y:S01]  /*a920*/  F2FP.BF16.F32.PACK_AB R9, R99, R98 ;  /* 0x000000626309723e */ /* 0x000fe200000010ff */
[----:B------:R0:W-:Y:S01]  /*a930*/  STSM.16.M88.4 [R160], R20 ;  /* 0x00000014a0007844 */ /* 0x0001e20000000200 */
[----:B------:R-:W-:-:S02]  /*a940*/  F2FP.BF16.F32.PACK_AB R10, R101, R100 ;  /* 0x00000064650a723e */ /* 0x000fc400000010ff */
[----:B------:R-:W-:Y:S02]  /*a950*/  F2FP.BF16.F32.PACK_AB R11, R103, R102 ;  /* 0x00000066670b723e */ /* 0x000fe400000010ff */
[----:B--2---:R-:W-:Y:S02]  /*a960*/  F2FP.BF16.F32.PACK_AB R12, R105, R104 ;  /* 0x00000068690c723e */ /* 0x004fe400000010ff */
[----:B------:R-:W-:Y:S01]  /*a970*/  F2FP.BF16.F32.PACK_AB R13, R107, R106 ;  /* 0x0000006a6b0d723e */ /* 0x000fe200000010ff */
[----:B------:R1:W-:Y:S01]  /*a980*/  STSM.16.M88.4 [R158], R8 ;  /* 0x000000089e007844 */ /* 0x0003e20000000200 */
[----:B------:R-:W-:Y:S02]  /*a990*/  F2FP.BF16.F32.PACK_AB R14, R109, R108 ;  /* 0x0000006c6d0e723e */ /* 0x000fe400000010ff */
[----:B------:R-:W-:Y:S02]  /*a9a0*/  F2FP.BF16.F32.PACK_AB R15, R111, R110 ;  /* 0x0000006e6f0f723e */ /* 0x000fe400000010ff */
[----:B0-----:R-:W-:-:S03]  /*a9b0*/  F2FP.BF16.F32.PACK_AB R20, R113, R112 ;  /* 0x000000707114723e */ /* 0x001fc600000010ff */
[----:B------:R0:W-:Y:S01]  /*a9c0*/  STSM.16.M88.4 [R156], R12 ;  /* 0x0000000c9c007844 */ /* 0x0001e20000000200 */
        /* <DEDUP_REMOVED lines=8> */
[----:B0-----:R-:W-:Y:S02]  /*aa50*/  F2FP.BF16.F32.PACK_AB R12, R129, R128 ;  /* 0x00000080810c723e */ /* 0x001fe400000010ff */
[----:B------:R-:W-:Y:S01]  /*aa60*/  F2FP.BF16.F32.PACK_AB R13, R131, R130 ;  /* 0x00000082830d723e */ /* 0x000fe200000010ff */
[----:B------:R0:W-:Y:S01]  /*aa70*/  STSM.16.M88.4 [R7], R8 ;  /* 0x0000000807007844 */ /* 0x0001e20000000200 */
[----:B------:R-:W-:Y:S02]  /*aa80*/  F2FP.BF16.F32.PACK_AB R14, R133, R132 ;  /* 0x00000084850e723e */ /* 0x000fe400000010ff */
[----:B------:R-:W-:Y:S02]  /*aa90*/  F2FP.BF16.F32.PACK_AB R15, R135, R134 ;  /* 0x00000086870f723e */ /* 0x000fe400000010ff */
[----:B-1----:R-:W-:-:S03]  /*aaa0*/  F2FP.BF16.F32.PACK_AB R20, R137, R136 ;  /* 0x000000888914723e */ /* 0x002fc600000010ff */
[----:B------:R1:W-:Y:S01]  /*aab0*/  STSM.16.M88.4 [R153], R12 ;  /* 0x0000000c99007844 */ /* 0x0003e20000000200 */
[----:B------:R-:W-:Y:S02]  /*aac0*/  F2FP.BF16.F32.PACK_AB R21, R139, R138 ;  /* 0x0000008a8b15723e */ /* 0x000fe400000010ff */
[----:B------:R-:W-:Y:S02]  /*aad0*/  F2FP.BF16.F32.PACK_AB R22, R141, R140 ;  /* 0x0000008c8d16723e */ /* 0x000fe400000010ff */
[----:B------:R-:W-:Y:S02]  /*aae0*/  F2FP.BF16.F32.PACK_AB R23, R143, R142 ;  /* 0x0000008e8f17723e */ /* 0x000fe400000010ff */
[----:B0-----:R-:W-:Y:S02]  /*aaf0*/  F2FP.BF16.F32.PACK_AB R8, R145, R144 ;  /* 0x000000909108723e */ /* 0x001fe400000010ff */
[----:B------:R-:W-:Y:S01]  /*ab00*/  F2FP.BF16.F32.PACK_AB R9, R147, R146 ;  /* 0x000000929309723e */ /* 0x000fe200000010ff */
[----:B------:R-:W-:Y:S01]  /*ab10*/  STSM.16.M88.4 [R164], R20 ;  /* 0x00000014a4007844 */ /* 0x000fe20000000200 */
[----:B------:R-:W-:-:S02]  /*ab20*/  F2FP.BF16.F32.PACK_AB R10, R149, R148 ;  /* 0x00000094950a723e */ /* 0x000fc400000010ff */
[----:B------:R-:W-:Y:S01]  /*ab30*/  F2FP.BF16.F32.PACK_AB R11, R151, R150 ;  /* 0x00000096970b723e */ /* 0x000fe200000010ff */
[C---:B-1----:R-:W-:Y:S01]  /*ab40*/  IMAD.SHL.U32 R13, R188.reuse, 0x4, RZ ;  /* 0x00000004bc0d7824 */ /* 0x042fe200078e00ff */
[----:B------:R-:W-:-:S03]  /*ab50*/  SHF.L.U64.HI R7, R188, 0x2, R218 ;  /* 0x00000002bc077819 */ /* 0x000fc600000102da */
[----:B------:R0:W-:Y:S02]  /*ab60*/  STSM.16.M88.4 [R165], R8 ;  /* 0x00000008a5007844 */ /* 0x0001e40000000200 */
[----:B0-----:R-:W0:Y:S08]  /*ab70*/  LDC.64 R10, c[0x0][0xd00] ;  /* 0x00034000ff0a7b82 */ /* 0x001e300000000a00 */
[----:B------:R-:W-:Y:S01]  /*ab80*/  BAR.SYNC.DEFER_BLOCKING 0x1, 0x100 ;  /* 0x0044000000007b1d */ /* 0x000fe20000010000 */
[----:B------:R-:W-:-:S04]  /*ab90*/  @P0 IADD3 R8, P2, R13, UR6, RZ ;  /* 0x000000060d080c10 */ /* 0x000fc8000ff5e0ff */
[----:B------:R-:W-:Y:S02]  /*aba0*/  @P0 IADD3.X R9, R7, UR7, RZ, P2, !PT ;  /* 0x0000000707090c10 */ /* 0x000fe400097fe4ff */
[----:B0-----:R-:W-:-:S04]  /*abb0*/  ISETP.NE.U32.AND P1, PT, R10, RZ, PT ;  /* 0x000000ff0a00720c */ /* 0x001fc80003f25070 */
[----:B------:R0:W2:Y:S01]  /*abc0*/  @P0 LDG.E R9, desc[UR44][R8.64] ;  /* 0x0000002c08090981 */ /* 0x0000a2000c1e1900 */
[----:B------:R-:W-:Y:S02]  /*abd0*/  IADD3 R12, P2, R13, R10, RZ ;  /* 0x0000000a0d0c7210 */ /* 0x000fe40007f5e0ff */
[----:B------:R-:W-:-:S03]  /*abe0*/  ISETP.NE.AND.EX P1, PT, R11, RZ, PT, P1 ;  /* 0x000000ff0b00720c */ /* 0x000fc60003f25310 */
[----:B------:R-:W-:Y:S02]  /*abf0*/  IMAD.X R13, R7, 0x1, R11, P2 ;  /* 0x00000001070d7824 */ /* 0x000fe400010e060b */
[----:B0-----:R-:W-:-:S08]  /*ac00*/  IMAD.MOV.U32 R8, RZ, RZ, RZ ;  /* 0x000000ffff087224 */ /* 0x001fd000078e00ff */
[----:B------:R0:W5:Y:S01]  /*ac10*/  @P1 LDG.E R8, desc[UR44][R12.64] ;  /* 0x0000002c0c081981 */ /* 0x000162000c1e1900 */
[----:B------:R-:W-:Y:S01]  /*ac20*/  ULDC UR6, c[0x0][0xb88] ;  /* 0x0002e20000067ab9 */ /* 0x000fe20000000800 */
[----:B--2---:R-:W-:Y:S01]  /*ac30*/  @P0 R2UR UR6, R9 ;  /* 0x00000000090602ca */ /* 0x004fe200000e0000 */
[----:B0-----:R-:W-:-:S14]  /*ac40*/  @P0 BRA `(.L_x_1033) ;  /* 0x0000000000180947 */ /* 0x001fdc0003800000 */
[----:B------:R-:W-:Y:S05]  /*ac50*/  @!P1 BRA `(.L_x_1033) ;  /* 0x0000000000149947 */ /* 0x000fea0003800000 */
[----:B------:R-:W2:Y:S04]  /*ac60*/  LDG.E R7, desc[UR44][R12.64] ;  /* 0x0000002c0c077981 */ /* 0x000ea8000c1e1900 */
[----:B------:R-:W3:Y:S01]  /*ac70*/  LDG.E R9, desc[UR44][R12.64+0x4] ;  /* 0x0000042c0c097981 */ /* 0x000ee2000c1e1900 */
[----:B--2---:R-:W-:Y:S02]  /*ac80*/  R2UR UR7, R7 ;  /* 0x00000000070772ca */ /* 0x004fe400000e0000 */
[----:B---3--:R-:W-:-:S13]  /*ac90*/  R2UR UR6, R9 ;  /* 0x00000000090672ca */ /* 0x008fda00000e0000 */
[----:B------:R-:W-:-:S12]  /*aca0*/  UIADD3 UR6, -UR7, UR6, URZ ;  /* 0x0000000607067290 */ /* 0x000fd8000fffe13f */
.L_x_1033:
[----:B------:R-:W0:Y:S02]  /*acb0*/  SHFL.IDX PT, R7, R228, RZ, 0x1f ;  /* 0x00001fffe4077589 */ /* 0x000e2400000e0000 */
[----:B0-----:R-:W-:Y:S02]  /*acc0*/  ISETP.NE.AND P0, PT, R7, RZ, PT ;  /* 0x000000ff0700720c */ /* 0x001fe40003f05270 */
[----:B-----5:R-:W-:-:S11]  /*acd0*/  SHF.R.S32.HI R7, RZ, 0x1f, R8 ;  /* 0x0000001fff077819 */ /* 0x020fd60000011408 */
[----:B------:R-:W-:Y:S05]  /*ace0*/  @P0 BRA `(.L_x_1034) ;  /* 0x0000000400040947 */ /* 0x000fea0003800000 */
[----:B------:R-:W2:Y:S04]  /*acf0*/  LDL R23, [R1+0x28] ;  /* 0x0000280001177983 */ /* 0x000ea80000100800 */
[----:B------:R-:W3:Y:S04]  /*ad00*/  LDL R155, [R1+0x2c] ;  /* 0x00002c00019b7983 */ /* 0x000ee80000100800 */
[----:B------:R-:W4:Y:S01]  /*ad10*/  LDL R154, [R1+0x4] ;  /* 0x00000400019a7983 */ /* 0x000f220000100800 */
[----:B------:R-:W-:Y:S01]  /*ad20*/  IMAD.MOV.U32 R9, RZ, RZ, 0xab8 ;  /* 0x00000ab8ff097424 */ /* 0x000fe200078e00ff */
[----:B------:R-:W-:Y:S01]  /*ad30*/  ISETP.GT.AND P1, PT, R0, 0x1, PT ;  /* 0x000000010000780c */ /* 0x000fe20003f24270 */
[----:B------:R-:W0:Y:S01]  /*ad40*/  LDC R153, c[0x0][0xce8] ;  /* 0x00033a00ff997b82 */ /* 0x000e220000000800 */
[----:B------:R-:W-:Y:S01]  /*ad50*/  ISETP.NE.U32.AND P0, PT, R10, RZ, PT ;  /* 0x000000ff0a00720c */ /* 0x000fe20003f05070 */
[----:B------:R-:W-:Y:S01]  /*ad60*/  IMAD.U32 R22, RZ, RZ, UR42 ;  /* 0x0000002aff167e24 */ /* 0x000fe2000f8e00ff */
[----:B------:R-:W-:-:S02]  /*ad70*/  SEL R9, R9, 0xa78, P1 ;  /* 0x00000a7809097807 */ /* 0x000fc40000800000 */
[----:B------:R-:W-:-:S03]  /*ad80*/  ISETP.NE.AND.EX P0, PT, R11, RZ, PT, P0 ;  /* 0x000000ff0b00720c */ /* 0x000fc60003f05300 */
[----:B------:R-:W1:Y:S01]  /*ad90*/  LDC.64 R12, c[0x0][R9+0x220] ;  /* 0x00008800090c7b82 */ /* 0x000e620000000a00 */
[----:B------:R-:W-:Y:S02]  /*ada0*/  SEL R20, R188, RZ, !P0 ;  /* 0x000000ffbc147207 */ /* 0x000fe40004000000 */
[----:B------:R-:W-:-:S05]  /*adb0*/  SEL R18, R218, RZ, !P0 ;  /* 0x000000ffda127207 */ /* 0x000fca0004000000 */
[----:B------:R-:W5:Y:S01]  /*adc0*/  LDC.64 R14, c[0x0][R9+0x218] ;  /* 0x00008600090e7b82 */ /* 0x000f620000000a00 */
[----:B0-----:R-:W-:Y:S01]  /*add0*/  ISETP.NE.AND P0, PT, R153, 0x1, PT ;  /* 0x000000019900780c */ /* 0x001fe20003f05270 */
[----:B-1----:R-:W-:-:S04]  /*ade0*/  IMAD R13, R13, R20, RZ ;  /* 0x000000140d0d7224 */ /* 0x002fc800078e02ff */
[C---:B------:R-:W-:Y:S02]  /*adf0*/  IMAD R18, R12.reuse, R18, R13 ;  /* 0x000000120c127224 */ /* 0x040fe400078e020d */
[----:B------:R-:W-:-:S04]  /*ae00*/  IMAD.WIDE.U32 R12, R12, R20, RZ ;  /* 0x000000140c0c7225 */ /* 0x000fc800078e00ff */
[-C--:B-----5:R-:W-:Y:S02]  /*ae10*/  IMAD R20, R15, R189.reuse, RZ ;  /* 0x000000bd0f147224 */ /* 0x0a0fe400078e02ff */
[----:B------:R-:W-:-:S04]  /*ae20*/  IMAD.WIDE.U32 R14, R14, R189, RZ ;  /* 0x000000bd0e0e7225 */ /* 0x000fc800078e00ff */
[----:B------:R-:W-:Y:S01]  /*ae30*/  IMAD.IADD R18, R13, 0x1, R18 ;  /* 0x000000010d127824 */ /* 0x000fe200078e0212 */
[----:B------:R-:W-:Y:S01]  /*ae40*/  IADD3 R21, P2, P3, R12, R14, R8 ;  /* 0x0000000e0c157210 */ /* 0x000fe20007b5e008 */
[----:B------:R-:W0:Y:S01]  /*ae50*/  @P0 LDC R13, c[0x0][0xcec] ;  /* 0x00033b00ff0d0b82 */ /* 0x000e220000000800 */
[----:B------:R-:W-:-:S05]  /*ae60*/  IMAD.IADD R20, R15, 0x1, R20 ;  /* 0x000000010f147824 */ /* 0x000fca00078e0214 */
[----:B------:R-:W-:Y:S02]  /*ae70*/  IADD3.X R18, R18, R20, R7, P2, P3 ;  /* 0x0000001412127210 */ /* 0x000fe400017e6407 */
[----:B------:R-:W1:Y:S01]  /*ae80*/  @P0 LDC R12, c[0x0][0xcf0] ;  /* 0x00033c00ff0c0b82 */ /* 0x000e620000000800 */
[----:B--2---:R-:W-:Y:S01]  /*ae90*/  IMAD R22, R22, 0x40, R23 ;  /* 0x0000004016167824 */ /* 0x004fe200078e0217 */
[----:B------:R-:W-:-:S03]  /*aea0*/  SEL R23, R195, RZ, P1 ;  /* 0x000000ffc3177207 */ /* 0x000fc60000800000 */
[----:B0-----:R-:W-:-:S04]  /*aeb0*/  @P0 IMAD.HI.U32 R13, R22, R13, RZ ;  /* 0x0000000d160d0227 */ /* 0x001fc800078e00ff */
[----:B------:R-:W-:Y:S01]  /*aec0*/  IMAD.MOV.U32 R20, RZ, RZ, R22 ;  /* 0x000000ffff147224 */ /* 0x000fe200078e0016 */
[----:B-1----:R-:W-:Y:S02]  /*aed0*/  @P0 SHF.R.U32.HI R20, RZ, R12, R13 ;  /* 0x0000000cff140219 */ /* 0x002fe4000001160d */
[----:B------:R-:W0:Y:S02]  /*aee0*/  LDC.64 R12, c[0x0][R9+0x228] ;  /* 0x00008a00090c7b82 */ /* 0x000e240000000a00 */
[----:B0-----:R-:W-:-:S04]  /*aef0*/  IMAD.WIDE.U32 R14, R12, R23, RZ ;  /* 0x000000170c0e7225 */ /* 0x001fc800078e00ff */
[----:B------:R-:W-:Y:S01]  /*af00*/  IMAD R12, R13, R23, RZ ;  /* 0x000000170d0c7224 */ /* 0x000fe200078e02ff */
[----:B------:R-:W-:Y:S01]  /*af10*/  IADD3 R14, P0, P2, R20, R21, R14 ;  /* 0x00000015140e7210 */ /* 0x000fe20007a1e00e */
[--C-:B------:R-:W-:Y:S01]  /*af20*/  IMAD.MOV R21, RZ, RZ, -R20.reuse ;  /* 0x000000ffff157224 */ /* 0x100fe200078e0a14 */
[----:B------:R-:W-:Y:S01]  /*af30*/  SHF.R.S32.HI R20, RZ, 0x1f, R20 ;  /* 0x0000001fff147819 */ /* 0x000fe20000011414 */
[----:B------:R-:W-:Y:S02]  /*af40*/  IMAD.IADD R15, R15, 0x1, R12 ;  /* 0x000000010f0f7824 */ /* 0x000fe400078e020c */
[----:B------:R0:W1:Y:S01]  /*af50*/  LDC.64 R12, c[0x0][R9+0x210] ;  /* 0x00008400090c7b82 */ /* 0x0000620000000a00 */
[----:B------:R-:W-:Y:S02]  /*af60*/  IMAD R21, R153, R21, R22 ;  /* 0x0000001599157224 */ /* 0x000fe400078e0216 */
[----:B------:R-:W-:Y:S01]  /*af70*/  IADD3.X R15, R20, R18, R15, P0, P2 ;  /* 0x00000012140f7210 */ /* 0x000fe200007e440f */
[----:B------:R-:W-:-:S02]  /*af80*/  IMAD.U32 R18, RZ, RZ, UR42 ;  /* 0x0000002aff127e24 */ /* 0x000fc4000f8e00ff */
[----:B0-----:R-:W-:Y:S02]  /*af90*/  SHF.R.S32.HI R9, RZ, 0x1f, R21 ;  /* 0x0000001fff097819 */ /* 0x001fe40000011415 */
[----:B------:R-:W-:Y:S02]  /*afa0*/  IMAD R18, R18, 0x40, R17 ;  /* 0x0000004012127824 */ /* 0x000fe400078e0211 */
[-C--:B-1----:R-:W-:Y:S02]  /*afb0*/  IMAD R13, R13, R21.reuse, RZ ;  /* 0x000000150d0d7224 */ /* 0x082fe400078e02ff */
[----:B------:R-:W-:-:S04]  /*afc0*/  IMAD.WIDE.U32 R14, R12, R21, R14 ;  /* 0x000000150c0e7225 */ /* 0x000fc800078e000e */
[----:B------:R-:W-:Y:S02]  /*afd0*/  IMAD R9, R12, R9, R13 ;  /* 0x000000090c097224 */ /* 0x000fe400078e020d */
[----:B------:R-:W0:Y:S02]  /*afe0*/  LDC.64 R12, c[0x0][0xca8] ;  /* 0x00032a00ff0c7b82 */ /* 0x000e240000000a00 */
[----:B------:R-:W-:-:S06]  /*aff0*/  IMAD.IADD R9, R15, 0x1, R9 ;  /* 0x000000010f097824 */ /* 0x000fcc00078e0209 */
[----:B0-----:R-:W0:Y:S08]  /*b000*/  @!P1 LDC R12, c[0x0][0xc50] ;  /* 0x00031400ff0c9b82 */ /* 0x001e300000000800 */
[----:B------:R-:W1:Y:S01]  /*b010*/  @!P1 LDC R13, c[0x0][0xc54] ;  /* 0x00031500ff0d9b82 */ /* 0x000e620000000800 */
[----:B0-----:R-:W-:Y:S01]  /*b020*/  LEA R15, P0, R14, R12, 0x2 ;  /* 0x0000000c0e0f7211 */ /* 0x001fe200078010ff */
[----:B---3--:R-:W-:-:S03]  /*b030*/  IMAD.MOV R12, RZ, RZ, -R155 ;  /* 0x000000ffff0c7224 */ /* 0x008fc600078e0a9b */
[----:B-1----:R-:W-:Y:S02]  /*b040*/  LEA.HI.X R9, R14, R13, R9, 0x2, P0 ;  /* 0x0000000d0e097211 */ /* 0x002fe400000f1409 */
[----:B----4-:R-:W-:Y:S01]  /*b050*/  ISETP.NE.AND P0, PT, R154, R12, PT ;  /* 0x0000000c9a00720c */ /* 0x010fe20003f05270 */
[----:B------:R-:W-:Y:S04]  /*b060*/  SHFL.IDX PT, R14, R15, 0x1, 0x1c1f ;  /* 0x003c1f000f0e7f89 */ /* 0x000fe800000e0000 */
[----:B------:R-:W-:Y:S04]  /*b070*/  SHFL.IDX PT, R12, R15, RZ, 0x1c1f ;  /* 0x001c1fff0f0c7589 */ /* 0x000fe800000e0000 */
[----:B------:R-:W0:Y:S04]  /*b080*/  SHFL.IDX PT, R13, R9, RZ, 0x1c1f ;  /* 0x001c1fff090d7589 */ /* 0x000e2800000e0000 */
[----:B------:R1:W2:Y:S02]  /*b090*/  SHFL.IDX PT, R15, R9, 0x1, 0x1c1f ;  /* 0x003c1f00090f7f89 */ /* 0x0002a400000e0000 */
[----:B-1----:R-:W-:-:S05]  /*b0a0*/  IMAD R9, R153, UR6, RZ ;  /* 0x0000000699097c24 */ /* 0x002fca000f8e02ff */
[C---:B------:R-:W-:Y:S01]  /*b0b0*/  ISETP.GE.OR P1, PT, R18.reuse, R9, P0 ;  /* 0x000000091200720c */ /* 0x040fe20000726670 */
[----:B------:R-:W-:-:S05]  /*b0c0*/  VIADD R18, R18, 0x8 ;  /* 0x0000000812127836 */ /* 0x000fca0000000000 */
[----:B------:R-:W-:-:S07]  /*b0d0*/  ISETP.GE.OR P0, PT, R18, R9, P0 ;  /* 0x000000091200720c */ /* 0x000fce0000706670 */
[----:B0-----:R0:W-:Y:S06]  /*b0e0*/  @!P1 ST.E desc[UR44][R12.64], R3 ;  /* 0x000000030c009985 */ /* 0x0011ec000c10192c */
[----:B--2---:R0:W-:Y:S02]  /*b0f0*/  @!P0 ST.E desc[UR44][R14.64], R152 ;  /* 0x000000980e008985 */ /* 0x0041e4000c10192c */
.L_x_1034:
[----:B------:R-:W-:Y:S02]  /*b100*/  ISETP.GT.AND P1, PT, R0, 0x1, PT ;  /* 0x000000010000780c */ /* 0x000fe40003f24270 */
[----:B------:R-:W-:-:S04]  /*b110*/  ISETP.NE.U32.AND P0, PT, R10, RZ, PT ;  /* 0x000000ff0a00720c */ /* 0x000fc80003f05070 */
[----:B------:R-:W-:-:S04]  /*b120*/  ISETP.NE.AND.EX P0, PT, R11, RZ, PT, P0 ;  /* 0x000000ff0b00720c */ /* 0x000fc80003f05300 */
[----:B------:R-:W-:-:S03]  /*b130*/  SEL R188, R188, RZ, !P0 ;  /* 0x000000ffbcbc7207 */ /* 0x000fc60004000000 */
[----:B------:R-:W-:Y:S06]  /*b140*/  @P1 BRA `(.L_x_1035) ;  /* 0x0000001000481947 */ /* 0x000fec0003800000 */
[----:B------:R-:W1:Y:S01]  /*b150*/  S2R R0, SR_TID.X ;  /* 0x0000000000007919 */ /* 0x000e620000002100 */
[----:B------:R-:W2:Y:S01]  /*b160*/  LDC R18, c[0x0][0xce8] ;  /* 0x00033a00ff127b82 */ /* 0x000ea20000000800 */
[----:B------:R-:W-:Y:S01]  /*b170*/  ULDC.64 UR8, c[0x0][0xba0] ;  /* 0x0002e80000087ab9 */ /* 0x000fe20000000a00 */
[----:B------:R-:W-:Y:S01]  /*b180*/  ULDC UR10, c[0x0][0xbc8] ;  /* 0x0002f200000a7ab9 */ /* 0x000fe20000000800 */
[----:B-1----:R-:W-:-:S05]  /*b190*/  VIADD R0, R0, 0xffffff80 ;  /* 0xffffff8000007836 */ /* 0x002fca0000000000 */
[----:B0-----:R-:W-:-:S04]  /*b1a0*/  SHF.R.S32.HI R3, RZ, 0x1f, R0 ;  /* 0x0000001fff037819 */ /* 0x001fc80000011400 */
[----:B------:R-:W-:-:S04]  /*b1b0*/  LEA.HI R10, R3, R0, RZ, 0x3 ;  /* 0x00000000030a7211 */ /* 0x000fc800078f18ff */
[----:B------:R-:W-:-:S05]  /*b1c0*/  SHF.R.S32.HI R3, RZ, 0x3, R10 ;  /* 0x00000003ff037819 */ /* 0x000fca000001140a */
[----:B------:R-:W-:-:S04]  /*b1d0*/  IMAD R9, R3, 0x40, R16 ;  /* 0x0000004003097824 */ /* 0x000fc800078e0210 */
[----:B------:R-:W-:-:S03]  /*b1e0*/  IMAD.WIDE R4, R9, 0x2, R4 ;  /* 0x0000000209047825 */ /* 0x000fc600078e0204 */
[C---:B------:R-:W-:Y:S02]  /*b1f0*/  IADD3 R21, P3, R4.reuse, 0x1000, RZ ;  /* 0x0000100004157810 */ /* 0x040fe40007f7e0ff */
[----:B------:R-:W-:Y:S02]  /*b200*/  IADD3 R45, P2, R4, 0x7000, RZ ;  /* 0x00007000042d7810 */ /* 0x000fe40007f5e0ff */
[----:B------:R-:W-:Y:S02]  /*b210*/  LOP3.LUT R20, R21, 0x380, RZ, 0xc0, !PT ;  /* 0x0000038015147812 */ /* 0x000fe400078ec0ff */
[----:B------:R-:W-:Y:S02]  /*b220*/  LOP3.LUT R44, R45, 0x380, RZ, 0xc0, !PT ;  /* 0x000003802d2c7812 */ /* 0x000fe400078ec0ff */
[----:B------:R-:W-:Y:S02]  /*b230*/  SHF.R.U64 R20, R20, 0x3, RZ ;  /* 0x0000000314147819 */ /* 0x000fe400000012ff */
[----:B------:R-:W-:-:S02]  /*b240*/  IADD3 R37, P0, R4, 0x5000, RZ ;  /* 0x0000500004257810 */ /* 0x000fc40007f1e0ff */
[----:B------:R-:W-:Y:S02]  /*b250*/  SHF.R.U64 R44, R44, 0x3, RZ ;  /* 0x000000032c2c7819 */ /* 0x000fe400000012ff */
[----:B------:R-:W-:Y:S01]  /*b260*/  LOP3.LUT R20, R20, R21, RZ, 0x3c, !PT ;  /* 0x0000001514147212 */ /* 0x000fe200078e3cff */
[----:B------:R-:W-:Y:S01]  /*b270*/  IMAD.X R21, RZ, RZ, R5, P3 ;  /* 0x000000ffff157224 */ /* 0x000fe200018e0605 */
[C---:B------:R-:W-:Y:S02]  /*b280*/  IADD3 R25, P4, R4.reuse, 0x2000, RZ ;  /* 0x0000200004197810 */ /* 0x040fe40007f9e0ff */
[C---:B------:R-:W-:Y:S02]  /*b290*/  IADD3 R29, P5, R4.reuse, 0x3000, RZ ;  /* 0x00003000041d7810 */ /* 0x040fe40007fbe0ff */
[C---:B------:R-:W-:Y:S01]  /*b2a0*/  IADD3 R33, P6, R4.reuse, 0x4000, RZ ;  /* 0x0000400004217810 */ /* 0x040fe20007fde0ff */
[----:B------:R-:W-:Y:S01]  /*b2b0*/  IMAD R7, R7, UR8, RZ ;  /* 0x0000000807077c24 */ /* 0x000fe2000f8e02ff */
[----:B------:R-:W-:Y:S01]  /*b2c0*/  IADD3 R41, P1, R4, 0x6000, RZ ;  /* 0x0000600004297810 */ /* 0x000fe20007f3e0ff */
[----:B------:R-:W-:Y:S01]  /*b2d0*/  VIADD R152, R16, 0x180 ;  /* 0x0000018010987836 */ /* 0x000fe20000000000 */
[----:B------:R-:W-:Y:S01]  /*b2e0*/  LOP3.LUT R36, R37, 0x380, RZ, 0xc0, !PT ;  /* 0x0000038025247812 */ /* 0x000fe200078ec0ff */
[----:B------:R-:W5:Y:S01]  /*b2f0*/  LD.E.128 R20, desc[UR44][R20.64] ;  /* 0x0000002c14147980 */ /* 0x000f62000c101d00 */
[----:B------:R-:W-:-:S02]  /*b300*/  IADD3 R49, P3, R4, 0x8000, RZ ;  /* 0x0000800004317810 */ /* 0x000fc40007f7e0ff */
[----:B------:R-:W-:Y:S01]  /*b310*/  LOP3.LUT R44, R44, R45, RZ, 0x3c, !PT ;  /* 0x0000002d2c2c7212 */ /* 0x000fe200078e3cff */
[----:B------:R-:W-:Y:S01]  /*b320*/  IMAD.X R45, RZ, RZ, R5, P2 ;  /* 0x000000ffff2d7224 */ /* 0x000fe200010e0605 */
[C---:B------:R-:W-:Y:S02]  /*b330*/  IADD3 R73, P2, R4.reuse, 0xe000, RZ ;  /* 0x0000e00004497810 */ /* 0x040fe40007f5e0ff */
[----:B------:R-:W-:Y:S02]  /*b340*/  LOP3.LUT R24, R25, 0x380, RZ, 0xc0, !PT ;  /* 0x0000038019187812 */ /* 0x000fe400078ec0ff */
[----:B------:R-:W-:Y:S02]  /*b350*/  LOP3.LUT R28, R29, 0x380, RZ, 0xc0, !PT ;  /* 0x000003801d1c7812 */ /* 0x000fe400078ec0ff */
[----:B------:R-:W-:Y:S02]  /*b360*/  LOP3.LUT R32, R33, 0x380, RZ, 0xc0, !PT ;  /* 0x0000038021207812 */ /* 0x000fe400078ec0ff */
[----:B------:R-:W-:Y:S01]  /*b370*/  LOP3.LUT R11, R4, 0x380, RZ, 0xc0, !PT ;  /* 0x00000380040b7812 */ /* 0x000fe200078ec0ff */
[----:B------:R-:W-:Y:S01]  /*b380*/  IMAD R7, R8, UR9, R7 ;  /* 0x0000000908077c24 */ /* 0x000fe2000f8e0207 */
[----:B------:R-:W-:Y:S01]  /*b390*/  LOP3.LUT R40, R41, 0x380, RZ, 0xc0, !PT ;  /* 0x0000038029287812 */ /* 0x000fe200078ec0ff */
[----:B------:R-:W5:Y:S01]  /*b3a0*/  LD.E.128 R44, desc[UR44][R44.64] ;  /* 0x0000002c2c2c7980 */ /* 0x000f62000c101d00 */
[----:B------:R-:W-:-:S02]  /*b3b0*/  SHF.R.U64 R36, R36, 0x3, RZ ;  /* 0x0000000324247819 */ /* 0x000fc400000012ff */
[----:B------:R-:W-:Y:S02]  /*b3c0*/  LOP3.LUT R48, R49, 0x380, RZ, 0xc0, !PT ;  /* 0x0000038031307812 */ /* 0x000fe400078ec0ff */
[----:B------:R-:W-:Y:S02]  /*b3d0*/  LOP3.LUT R72, R73, 0x380, RZ, 0xc0, !PT ;  /* 0x0000038049487812 */ /* 0x000fe400078ec0ff */
[----:B------:R-:W-:Y:S02]  /*b3e0*/  SHF.R.U64 R24, R24, 0x3, RZ ;  /* 0x0000000318187819 */ /* 0x000fe400000012ff */
[----:B------:R-:W-:Y:S02]  /*b3f0*/  SHF.R.U64 R28, R28, 0x3, RZ ;  /* 0x000000031c1c7819 */ /* 0x000fe400000012ff */
[----:B------:R-:W-:Y:S02]  /*b400*/  SHF.R.U64 R32, R32, 0x3, RZ ;  /* 0x0000000320207819 */ /* 0x000fe400000012ff */
[----:B------:R-:W-:-:S02]  /*b410*/  SHF.R.U64 R40, R40, 0x3, RZ ;  /* 0x0000000328287819 */ /* 0x000fc400000012ff */
[----:B------:R-:W-:Y:S01]  /*b420*/  LOP3.LUT R36, R36, R37, RZ, 0x3c, !PT ;  /* 0x0000002524247212 */ /* 0x000fe200078e3cff */
[--C-:B------:R-:W-:Y:S01]  /*b430*/  IMAD.X R37, RZ, RZ, R5.reuse, P0 ;  /* 0x000000ffff257224 */ /* 0x100fe200000e0605 */
[----:B------:R-:W-:Y:S02]  /*b440*/  SHF.R.U64 R48, R48, 0x3, RZ ;  /* 0x0000000330307819 */ /* 0x000fe400000012ff */
[----:B------:R-:W-:Y:S02]  /*b450*/  IADD3 R65, P0, R4, 0xc000, RZ ;  /* 0x0000c00004417810 */ /* 0x000fe40007f1e0ff */
[----:B------:R-:W-:Y:S01]  /*b460*/  SHF.R.U64 R72, R72, 0x3, RZ ;  /* 0x0000000348487819 */ /* 0x000fe200000012ff */
[----:B------:R-:W5:Y:S01]  /*b470*/  LD.E.128 R36, desc[UR44][R36.64] ;  /* 0x0000002c24247980 */ /* 0x000f62000c101d00 */
[----:B------:R-:W-:Y:S01]  /*b480*/  LOP3.LUT R24, R24, R25, RZ, 0x3c, !PT ;  /* 0x0000001918187212 */ /* 0x000fe200078e3cff */
[--C-:B------:R-:W-:Y:S01]  /*b490*/  IMAD.X R25, RZ, RZ, R5.reuse, P4 ;  /* 0x000000ffff197224 */ /* 0x100fe200020e0605 */
        /* <DEDUP_REMOVED lines=8> */
[C---:B------:R-:W-:Y:S01]  /*b520*/  IADD3 R53, P4, R4.reuse, 0x9000, RZ ;  /* 0x0000900004357810 */ /* 0x040fe20007f9e0ff */
[----:B------:R-:W5:Y:S01]  /*b530*/  LD.E.128 R24, desc[UR44][R24.64] ;  /* 0x0000002c18187980 */ /* 0x000f62000c101d00 */
[----:B------:R-:W-:-:S02]  /*b540*/  IADD3 R57, P5, R4, 0xa000, RZ ;  /* 0x0000a00004397810 */ /* 0x000fc40007fbe0ff */
[C---:B------:R-:W-:Y:S01]  /*b550*/  IADD3 R61, P6, R4.reuse, 0xb000, RZ ;  /* 0x0000b000043d7810 */ /* 0x040fe20007fde0ff */
[----:B------:R-:W5:Y:S01]  /*b560*/  LD.E.128 R28, desc[UR44][R28.64] ;  /* 0x0000002c1c1c7980 */ /* 0x000f62000c101d00 */
[----:B------:R-:W-:Y:S02]  /*b570*/  IADD3 R69, P1, R4, 0xd000, RZ ;  /* 0x0000d00004457810 */ /* 0x000fe40007f3e0ff */
[----:B------:R-:W-:Y:S01]  /*b580*/  LOP3.LUT R64, R65, 0x380, RZ, 0xc0, !PT ;  /* 0x0000038041407812 */ /* 0x000fe200078ec0ff */
[----:B------:R-:W5:Y:S01]  /*b590*/  LD.E.128 R32, desc[UR44][R32.64] ;  /* 0x0000002c20207980 */ /* 0x000f62000c101d00 */
[----:B------:R-:W-:Y:S01]  /*b5a0*/  LOP3.LUT R72, R72, R73, RZ, 0x3c, !PT ;  /* 0x0000004948487212 */ /* 0x000fe200078e3cff */
[----:B------:R-:W-:Y:S01]  /*b5b0*/  IMAD.X R73, RZ, RZ, R5, P2 ;  /* 0x000000ffff497224 */ /* 0x000fe200010e0605 */
[----:B------:R-:W-:Y:S01]  /*b5c0*/  IADD3 R12, P3, R4, 0xf000, RZ ;  /* 0x0000f000040c7810 */ /* 0x000fe20007f7e0ff */
[----:B------:R-:W5:Y:S01]  /*b5d0*/  LD.E.128 R40, desc[UR44][R40.64] ;  /* 0x0000002c28287980 */ /* 0x000f62000c101d00 */
[----:B--2---:R-:W-:-:S02]  /*b5e0*/  ISETP.NE.AND P2, PT, R18, 0x1, PT ;  /* 0x000000011200780c */ /* 0x004fc40003f45270 */
[----:B------:R-:W-:Y:S01]  /*b5f0*/  LOP3.LUT R52, R53, 0x380, RZ, 0xc0, !PT ;  /* 0x0000038035347812 */ /* 0x000fe200078ec0ff */
[----:B------:R-:W-:Y:S01]  /*b600*/  IMAD.X R77, RZ, RZ, R5, P3 ;  /* 0x000000ffff4d7224 */ /* 0x000fe200018e0605 */
[----:B------:R-:W-:Y:S01]  /*b610*/  LOP3.LUT R56, R57, 0x380, RZ, 0xc0, !PT ;  /* 0x0000038039387812 */ /* 0x000fe200078ec0ff */
[----:B------:R-:W5:Y:S01]  /*b620*/  LD.E.128 R48, desc[UR44][R48.64] ;  /* 0x0000002c30307980 */ /* 0x000f62000c101d00 */
[----:B------:R-:W-:Y:S02]  /*b630*/  LOP3.LUT R60, R61, 0x380, RZ, 0xc0, !PT ;  /* 0x000003803d3c7812 */ /* 0x000fe400078ec0ff */
[----:B------:R-:W-:Y:S01]  /*b640*/  LOP3.LUT R68, R69, 0x380, RZ, 0xc0, !PT ;  /* 0x0000038045447812 */ /* 0x000fe200078ec0ff */
[----:B------:R-:W5:Y:S01]  /*b650*/  LD.E.128 R72, desc[UR44][R72.64] ;  /* 0x0000002c48487980 */ /* 0x000f62000c101d00 */
[----:B------:R-:W-:Y:S02]  /*b660*/  SHF.R.U64 R64, R64, 0x3, RZ ;  /* 0x0000000340407819 */ /* 0x000fe400000012ff */
[----:B------:R-:W-:Y:S01]  /*b670*/  SHF.R.U64 R11, R11, 0x3, RZ ;  /* 0x000000030b0b7819 */ /* 0x000fe200000012ff */
[----:B------:R-:W0:Y:S01]  /*b680*/  @P2 LDC R81, c[0x0][0xcec] ;  /* 0x00033b00ff512b82 */ /* 0x000e220000000800 */
[----:B------:R-:W-:-:S02]  /*b690*/  LOP3.LUT R9, R12, 0x380, RZ, 0xc0, !PT ;  /* 0x000003800c097812 */ /* 0x000fc400078ec0ff */
[----:B------:R-:W-:Y:S02]  /*b6a0*/  SHF.R.U64 R52, R52, 0x3, RZ ;  /* 0x0000000334347819 */ /* 0x000fe400000012ff */
[----:B------:R-:W-:Y:S02]  /*b6b0*/  SHF.R.U64 R56, R56, 0x3, RZ ;  /* 0x0000000338387819 */ /* 0x000fe400000012ff */
[----:B------:R-:W-:Y:S01]  /*b6c0*/  SHF.R.U64 R60, R60, 0x3, RZ ;  /* 0x000000033c3c7819 */ /* 0x000fe200000012ff */
[----:B------:R-:W1:Y:S01]  /*b6d0*/  @P2 LDC R83, c[0x0][0xcf0] ;  /* 0x00033c00ff532b82 */ /* 0x000e620000000800 */
[----:B------:R-:W-:Y:S02]  /*b6e0*/  SHF.R.U64 R68, R68, 0x3, RZ ;  /* 0x0000000344447819 */ /* 0x000fe400000012ff */
[----:B------:R-:W-:Y:S01]  /*b6f0*/  LOP3.LUT R64, R64, R65, RZ, 0x3c, !PT ;  /* 0x0000004140407212 */ /* 0x000fe200078e3cff */
[----:B------:R-:W-:Y:S01]  /*b700*/  IMAD.X R65, RZ, RZ, R5, P0 ;  /* 0x000000ffff417224 */ /* 0x000fe200000e0605 */
[----:B------:R-:W-:-:S02]  /*b710*/  LOP3.LUT R4, R11, R4, RZ, 0x3c, !PT ;  /* 0x000000040b047212 */ /* 0x000fc400078e3cff */
[----:B------:R-:W-:Y:S02]  /*b720*/  SHF.R.U64 R9, R9, 0x3, RZ ;  /* 0x0000000309097819 */ /* 0x000fe400000012ff */
[----:B------:R-:W-:Y:S01]  /*b730*/  ISETP.GE.AND P0, PT, R194, UR10, PT ;  /* 0x0000000ac2007c0c */ /* 0x000fe2000bf06270 */
        /* <DEDUP_REMOVED lines=9> */
[----:B------:R-:W-:Y:S01]  /*b7d0*/  LOP3.LUT R76, R9, R12, RZ, 0x3c, !PT ;  /* 0x0000000c094c7212 */ /* 0x000fe200078e3cff */
[----:B------:R-:W-:Y:S01]  /*b7e0*/  IMAD.WIDE.U32 R8, R8, UR8, RZ ;  /* 0x0000000808087c25 */ /* 0x000fe2000f8e00ff */
[----:B------:R2:W5:Y:S01]  /*b7f0*/  LD.E.128 R12, desc[UR44][R4.64] ;  /* 0x0000002c040c7980 */ /* 0x000562000c101d00 */
[----:B------:R-:W-:Y:S01]  /*b800*/  ISETP.GE.AND P1, PT, R16, UR10, PT ;  /* 0x0000000a10007c0c */ /* 0x000fe2000bf26270 */
[----:B------:R-:W-:Y:S01]  /*b810*/  ULDC.64 UR8, c[0x0][0xbe8] ;  /* 0x0002fa0000087ab9 */ /* 0x000fe20000000a00 */
[----:B------:R-:W-:Y:S01]  /*b820*/  IMAD.IADD R9, R9, 0x1, R7 ;  /* 0x0000000109097824 */ /* 0x000fe200078e0207 */
[----:B------:R-:W-:Y:S01]  /*b830*/  LOP3.LUT R7, R10, 0xfffffff8, RZ, 0xc0, !PT ;  /* 0xfffffff80a077812 */ /* 0x000fe200078ec0ff */
[----:B------:R-:W5:Y:S04]  /*b840*/  LD.E.128 R52, desc[UR44][R52.64] ;  /* 0x0000002c34347980 */ /* 0x000f68000c101d00 */
[----:B------:R-:W5:Y:S01]  /*b850*/  LD.E.128 R56, desc[UR44][R56.64] ;  /* 0x0000002c38387980 */ /* 0x000f62000c101d00 */
[----:B--2---:R-:W-:-:S02]  /*b860*/  SEL R5, RZ, 0xffffffff, P0 ;  /* 0xffffffffff057807 */ /* 0x004fc40000000000 */
[----:B------:R-:W-:Y:S01]  /*b870*/  ISETP.GE.AND P0, PT, R193, UR10, PT ;  /* 0x0000000ac1007c0c */ /* 0x000fe2000bf06270 */
[----:B------:R-:W5:Y:S02]  /*b880*/  LD.E.128 R60, desc[UR44][R60.64] ;  /* 0x0000002c3c3c7980 */ /* 0x000f64000c101d00 */
[----:B------:R-:W-:Y:S01]  /*b890*/  IMAD.SHL.U32 R11, R5, 0x2, RZ ;  /* 0x00000002050b7824 */ /* 0x000fe200078e00ff */
[----:B------:R-:W-:Y:S01]  /*b8a0*/  SEL R5, RZ, 0xffffffff, P0 ;  /* 0xffffffffff057807 */ /* 0x000fe20000000000 */
[----:B------:R-:W5:Y:S01]  /*b8b0*/  LD.E.128 R68, desc[UR44][R68.64] ;  /* 0x0000002c44447980 */ /* 0x000f62000c101d00 */
[----:B------:R-:W-:Y:S01]  /*b8c0*/  ISETP.GE.AND P0, PT, R192, UR10, PT ;  /* 0x0000000ac0007c0c */ /* 0x000fe2000bf06270 */
[----:B------:R-:W-:Y:S01]  /*b8d0*/  IMAD.IADD R10, R0, 0x1, -R7 ;  /* 0x00000001000a7824 */ /* 0x000fe200078e0a07 */
[----:B------:R-:W-:Y:S01]  /*b8e0*/  SEL R4, RZ, 0x1, P1 ;  /* 0x00000001ff047807 */ /* 0x000fe20000800000 */
[----:B------:R-:W5:Y:S01]  /*b8f0*/  LD.E.128 R76, desc[UR44][R76.64] ;  /* 0x0000002c4c4c7980 */ /* 0x000f62000c101d00 */
[----:B------:R-:W-:Y:S01]  /*b900*/  SEL R0, RZ, 0xffffffff, P0 ;  /* 0xffffffffff007807 */ /* 0x000fe20000000000 */
[----:B------:R-:W-:Y:S01]  /*b910*/  IMAD.SHL.U32 R5, R5, 0x4, RZ ;  /* 0x0000000405057824 */ /* 0x000fe200078e00ff */
[----:B------:R-:W-:Y:S01]  /*b920*/  LOP3.LUT R4, R11, 0x2, R4, 0xe2, !PT ;  /* 0x000000020b047812 */ /* 0x000fe200078ee204 */
[----:B------:R-:W-:Y:S01]  /*b930*/  IMAD.WIDE.U32 R8, R189, UR8, R8 ;  /* 0x00000008bd087c25 */ /* 0x000fe2000f8e0008 */
[----:B------:R-:W-:Y:S01]  /*b940*/  ISETP.GE.AND P1, PT, R191, UR10, PT ;  /* 0x0000000abf007c0c */ /* 0x000fe2000bf26270 */
[----:B------:R-:W-:Y:S01]  /*b950*/  @!PT LDS RZ, [RZ] ;  /* 0x00000000fffff984 */ /* 0x000fe20000000800 */
[----:B------:R-:W-:Y:S01]  /*b960*/  @!PT LDS RZ, [RZ] ;  /* 0x00000000fffff984 */ /* 0x000fe20000000800 */
[----:B------:R-:W-:Y:S01]  /*b970*/  @!PT LDS RZ, [RZ] ;  /* 0x00000000fffff984 */ /* 0x000fe20000000800 */
[----:B------:R-:W-:Y:S01]  /*b980*/  @!PT LDS RZ, [RZ] ;  /* 0x00000000fffff984 */ /* 0x000fe20000000800 */
[----:B------:R2:W-:Y:S06]  /*b990*/  MEMBAR.ALL.CTA ;  /* 0x0000000000007992 */ /* 0x0005ec0000008000 */
[----:B--2---:R-:W2:Y:S01]  /*b9a0*/  FENCE.VIEW.ASYNC.S ;  /* 0x00000000000073c6 */ /* 0x004ea20000000000 */
[----:B------:R-:W-:Y:S01]  /*b9b0*/  IMAD.SHL.U32 R7, R0, 0x8, RZ ;  /* 0x0000000800077824 */ /* 0x000fe200078e00ff */
[----:B------:R-:W-:Y:S01]  /*b9c0*/  LOP3.LUT R4, R5, 0x4, R4, 0xe2, !PT ;  /* 0x0000000405047812 */ /* 0x000fe200078ee204 */
[----:B------:R-:W-:-:S02]  /*b9d0*/  IMAD.U32 R11, RZ, RZ, UR42 ;  /* 0x0000002aff0b7e24 */ /* 0x000fc4000f8e00ff */
[----:B------:R-:W-:Y:S01]  /*b9e0*/  IMAD R0, R10, 0x20, R3 ;  /* 0x000000200a007824 */ /* 0x000fe200078e0203 */
[----:B------:R-:W-:Y:S01]  /*b9f0*/  SHF.R.S32.HI R5, RZ, 0x1f, R188 ;  /* 0x0000001fff057819 */ /* 0x000fe200000114bc */
[----:B------:R-:W-:Y:S01]  /*ba00*/  IMAD R9, R189, UR9, R9 ;  /* 0x00000009bd097c24 */ /* 0x000fe2000f8e0209 */
[----:B------:R-:W-:Y:S01]  /*ba10*/  LOP3.LUT R4, R7, 0x8, R4, 0xe2, !PT ;  /* 0x0000000807047812 */ /* 0x000fe200078ee204 */
[----:B------:R-:W-:Y:S01]  /*ba20*/  IMAD R10, R11, 0x40, R0 ;  /* 0x000000400b0a7824 */ /* 0x000fe200078e0200 */
[----:B------:R-:W-:Y:S01]  /*ba30*/  ULDC.64 UR8, c[0x0][0xbf0] ;  /* 0x0002fc0000087ab9 */ /* 0x000fe20000000a00 */
[----:B------:R-:W-:Y:S01]  /*ba40*/  SEL R7, RZ, 0xffffffff, P1 ;  /* 0xffffffffff077807 */ /* 0x000fe20000800000 */
[----:B------:R-:W-:Y:S01]  /*ba50*/  IMAD R5, R5, UR8, RZ ;  /* 0x0000000805057c24 */ /* 0x000fe2000f8e02ff */
[----:B------:R-:W-:Y:S01]  /*ba60*/  ISETP.GE.AND P0, PT, R190, UR10, PT ;  /* 0x0000000abe007c0c */ /* 0x000fe2000bf06270 */
[----:B0-----:R-:W-:-:S04]  /*ba70*/  @P2 IMAD.HI.U32 R0, R10, R81, RZ ;  /* 0x000000510a002227 */ /* 0x001fc800078e00ff */
[----:B------:R-:W-:Y:S02]  /*ba80*/  IMAD R11, R188, UR9, R5 ;  /* 0x00000009bc0b7c24 */ /* 0x000fe4000f8e0205 */
[----:B------:R-:W-:Y:S01]  /*ba90*/  IMAD.SHL.U32 R81, R7, 0x10, RZ ;  /* 0x0000001007517824 */ /* 0x000fe200078e00ff */
[----:B------:R-:W-:Y:S01]  /*baa0*/  SEL R7, RZ, 0xffffffff, P0 ;  /* 0xffffffffff077807 */ /* 0x000fe20000000000 */
[----:B------:R-:W-:Y:S01]  /*bab0*/  IMAD.MOV.U32 R5, RZ, RZ, R10 ;  /* 0x000000ffff057224 */ /* 0x000fe200078e000a */
[----:B-1----:R-:W-:Y:S02]  /*bac0*/  @P2 SHF.R.U32.HI R5, RZ, R83, R0 ;  /* 0x00000053ff052219 */ /* 0x002fe40000011600 */
[----:B------:R-:W-:Y:S01]  /*bad0*/  LOP3.LUT R4, R81, 0x10, R4, 0xe2, !PT ;  /* 0x0000001051047812 */ /* 0x000fe200078ee204 */
[----:B------:R-:W-:Y:S01]  /*bae0*/  IMAD.SHL.U32 R81, R7, 0x20, RZ ;  /* 0x0000002007517824 */ /* 0x000fe200078e00ff */
[--C-:B------:R-:W-:Y:S01]  /*baf0*/  SHF.R.S32.HI R0, RZ, 0x1f, R5.reuse ;  /* 0x0000001fff007819 */ /* 0x100fe20000011405 */
[----:B------:R-:W-:-:S02]  /*bb00*/  IMAD.MOV R7, RZ, RZ, -R5 ;  /* 0x000000ffff077224 */ /* 0x000fc400078e0a05 */
[----:B------:R-:W-:Y:S01]  /*bb10*/  IMAD.WIDE.U32 R8, R188, UR8, R8 ;  /* 0x00000008bc087c25 */ /* 0x000fe2000f8e0008 */
[----:B------:R-:W-:-:S03]  /*bb20*/  ULDC.64 UR8, c[0x0][0xbe0] ;  /* 0x0002f80000087ab9 */ /* 0x000fc60000000a00 */
[----:B------:R-:W-:Y:S02]  /*bb30*/  IMAD R0, R0, UR8, RZ ;  /* 0x0000000800007c24 */ /* 0x000fe4000f8e02ff */
[----:B------:R-:W-:Y:S02]  /*bb40*/  IMAD R7, R18, R7, R10 ;  /* 0x0000000712077224 */ /* 0x000fe400078e020a */
[----:B------:R-:W-:Y:S01]  /*bb50*/  IMAD.IADD R9, R9, 0x1, R11 ;  /* 0x0000000109097824 */ /* 0x000fe200078e020b */
[----:B------:R-:W-:Y:S01]  /*bb60*/  ISETP.GE.AND P0, PT, R152, UR10, PT ;  /* 0x0000000a98007c0c */ /* 0x000fe2000bf06270 */
[C---:B------:R-:W-:Y:S01]  /*bb70*/  IMAD R11, R5.reuse, UR9, R0 ;  /* 0x00000009050b7c24 */ /* 0x040fe2000f8e0200 */
[----:B------:R-:W-:Y:S01]  /*bb80*/  SHF.R.S32.HI R0, RZ, 0x1f, R7 ;  /* 0x0000001fff007819 */ /* 0x000fe20000011407 */
[----:B------:R-:W-:Y:S01]  /*bb90*/  IMAD.WIDE.U32 R8, R5, UR8, R8 ;  /* 0x0000000805087c25 */ /* 0x000fe2000f8e0008 */
[----:B------:R-:W-:Y:S01]  /*bba0*/  ULDC.64 UR8, c[0x0][0xbd8] ;  /* 0x0002f60000087ab9 */ /* 0x000fe20000000a00 */
[----:B------:R-:W-:-:S02]  /*bbb0*/  LOP3.LUT R4, R81, 0x20, R4, 0xe2, !PT ;  /* 0x0000002051047812 */ /* 0x000fc400078ee204 */
[----:B------:R-:W-:Y:S01]  /*bbc0*/  IMAD.U32 R80, RZ, RZ, UR42 ;  /* 0x0000002aff507e24 */ /* 0x000fe2000f8e00ff */
[----:B------:R-:W-:Y:S01]  /*bbd0*/  SEL R5, RZ, 0x40, P0 ;  /* 0x00000040ff057807 */ /* 0x000fe20000000000 */
[----:B------:R-:W-:Y:S01]  /*bbe0*/  IMAD.IADD R9, R9, 0x1, R11 ;  /* 0x0000000109097824 */ /* 0x000fe200078e020b */
[----:B------:R-:W-:Y:S01]  /*bbf0*/  ISETP.GE.AND P0, PT, R229, UR10, PT ;  /* 0x0000000ae5007c0c */ /* 0x000fe2000bf06270 */
[----:B------:R-:W-:Y:S02]  /*bc00*/  IMAD R10, R0, UR8, RZ ;  /* 0x00000008000a7c24 */ /* 0x000fe4000f8e02ff */
[----:B------:R-:W-:Y:S02]  /*bc10*/  IMAD R81, R80, 0x40, R3 ;  /* 0x0000004050517824 */ /* 0x000fe400078e0203 */
        /* <DEDUP_REMOVED lines=12> */
[----:B--2---:R0:W1:Y:S01]  /*bce0*/  SHFL.IDX PT, R4, R18, RZ, 0x181f ;  /* 0x00181fff12047589 */ /* 0x00406200000e0000 */
[----:B------:R-:W-:Y:S02]  /*bcf0*/  BSSY B1, `(.L_x_1036) ;  /* 0x000002b000017945 */ /* 0x000fe40003800000 */
[----:B------:R-:W-:Y:S01]  /*bd00*/  SYNCS.ARRIVE.TRANS64.RED.A1T0 RZ, [UR7], RZ ;  /* 0x000000ffffff79a7 */ /* 0x000fe20008100407 */
        /* <DEDUP_REMOVED lines=11> */
[----:B-1----:R-:W-:Y:S01]  /*bdc0*/  @!P1 LEA R8, P2, R194, R4, 0x1 ;  /* 0x00000004c2089211 */ /* 0x002fe200078408ff */
[----:B--2---:R-:W-:-:S03]  /*bdd0*/  @!P0 IMAD.WIDE R10, R16, 0x2, R4 ;  /* 0x00000002100a8825 */ /* 0x004fc600078e0204 */
[----:B------:R-:W-:Y:S02]  /*bde0*/  @!P1 LEA.HI.X R9, R194, R5, R153, 0x1, P2 ;  /* 0x00000005c2099211 */ /* 0x000fe400010f0c99 */
[----:B------:R-:W-:Y:S01]  /*bdf0*/  ISETP.GE.AND P2, PT, R191, UR10, PT ;  /* 0x0000000abf007c0c */ /* 0x000fe2000bf46270 */
[----:B-----5:R1:W-:Y:S01]  /*be00*/  @!P0 ST.E.128 desc[UR44][R10.64], R12 ;  /* 0x0000000c0a008985 */ /* 0x0203e2000c101d2c */
[----:B------:R-:W-:-:S03]  /*be10*/  LOP3.LUT P0, RZ, R0, 0x40, RZ, 0xc0, !PT ;  /* 0x0000004000ff7812 */ /* 0x000fc6000780c0ff */
[----:B------:R2:W-:Y:S01]  /*be20*/  @!P1 ST.E.128 desc[UR44][R8.64], R24 ;  /* 0x0000001808009985 */ /* 0x0005e2000c101d2c */
[----:B------:R-:W-:Y:S02]  /*be30*/  ISETP.GE.AND P1, PT, R190, UR10, PT ;  /* 0x0000000abe007c0c */ /* 0x000fe4000bf26270 */
[CC--:B-1----:R-:W-:Y:S02]  /*be40*/  @!P3 LEA R14, P6, R192.reuse, R4.reuse, 0x1 ;  /* 0x00000004c00eb211 */ /* 0x0c2fe400078c08ff */
[CC--:B--2---:R-:W-:Y:S02]  /*be50*/  @!P4 LEA R24, P5, R193.reuse, R4.reuse, 0x1 ;  /* 0x00000004c118c211 */ /* 0x0c4fe400078a08ff */
[-C--:B------:R-:W-:Y:S02]  /*be60*/  @!P3 LEA.HI.X R15, R192, R5.reuse, R85, 0x1, P6 ;  /* 0x00000005c00fb211 */ /* 0x080fe400030f0c55 */
[----:B------:R-:W-:Y:S02]  /*be70*/  @!P4 LEA.HI.X R25, R193, R5, R7, 0x1, P5 ;  /* 0x00000005c119c211 */ /* 0x000fe400028f0c07 */
[----:B------:R-:W-:-:S02]  /*be80*/  @!P2 LEA R12, P5, R191, R4, 0x1 ;  /* 0x00000004bf0ca211 */ /* 0x000fc400078a08ff */
[----:B------:R-:W-:Y:S01]  /*be90*/  LOP3.LUT P6, RZ, R3, 0x80, RZ, 0xc0, !PT ;  /* 0x0000008003ff7812 */ /* 0x000fe200078cc0ff */
[----:B------:R3:W-:Y:S01]  /*bea0*/  @!P4 ST.E.128 desc[UR44][R24.64], R32 ;  /* 0x000000201800c985 */ /* 0x0007e2000c101d2c */
[-C--:B------:R-:W-:Y:S02]  /*beb0*/  @!P2 LEA.HI.X R13, R191, R5.reuse, R83, 0x1, P5 ;  /* 0x00000005bf0da211 */ /* 0x080fe400028f0c53 */
[----:B------:R-:W-:Y:S01]  /*bec0*/  SHF.R.S32.HI R7, RZ, 0x1f, R190 ;  /* 0x0000001fff077819 */ /* 0x000fe200000114be */
[----:B------:R3:W-:Y:S01]  /*bed0*/  @!P3 ST.E.128 desc[UR44][R14.64], R40 ;  /* 0x000000280e00b985 */ /* 0x0007e2000c101d2c */
[C---:B------:R-:W-:Y:S02]  /*bee0*/  @!P1 LEA R10, P5, R190.reuse, R4, 0x1 ;  /* 0x00000004be0a9211 */ /* 0x040fe400078a08ff */
[----:B------:R-:W-:Y:S01]  /*bef0*/  SHF.R.S32.HI R9, RZ, 0x1f, R152 ;  /* 0x0000001fff097819 */ /* 0x000fe20000011498 */
[----:B------:R3:W-:Y:S01]  /*bf00*/  @!P2 ST.E.128 desc[UR44][R12.64], R48 ;  /* 0x000000300c00a985 */ /* 0x0007e2000c101d2c */
[----:B------:R-:W-:-:S02]  /*bf10*/  @!P1 LEA.HI.X R11, R190, R5, R7, 0x1, P5 ;  /* 0x00000005be0b9211 */ /* 0x000fc400028f0c07 */
[CC--:B------:R-:W-:Y:S02]  /*bf20*/  @P0 LEA R8, P5, R152.reuse, R4.reuse, 0x1 ;  /* 0x0000000498080211 */ /* 0x0c0fe400078a08ff */
[----:B------:R-:W-:Y:S01]  /*bf30*/  SHF.R.S32.HI R7, RZ, 0x1f, R229 ;  /* 0x0000001fff077819 */ /* 0x000fe200000114e5 */
[----:B------:R3:W-:Y:S01]  /*bf40*/  @!P1 ST.E.128 desc[UR44][R10.64], R56 ;  /* 0x000000380a009985 */ /* 0x0007e2000c101d2c */
[----:B------:R-:W-:Y:S02]  /*bf50*/  @P0 LEA.HI.X R9, R152, R5, R9, 0x1, P5 ;  /* 0x0000000598090211 */ /* 0x000fe400028f0c09 */
[----:B------:R-:W-:-:S03]  /*bf60*/  @P6 LEA R4, P5, R229, R4, 0x1 ;  /* 0x00000004e5046211 */ /* 0x000fc600078a08ff */
[----:B------:R3:W-:Y:S01]  /*bf70*/  @P0 ST.E.128 desc[UR44][R8.64], R64 ;  /* 0x0000004008000985 */ /* 0x0007e2000c101d2c */
[----:B------:R-:W-:-:S05]  /*bf80*/  @P6 LEA.HI.X R5, R229, R5, R7, 0x1, P5 ;  /* 0x00000005e5056211 */ /* 0x000fca00028f0c07 */
[----:B------:R3:W-:Y:S04]  /*bf90*/  @P6 ST.E.128 desc[UR44][R4.64], R72 ;  /* 0x0000004804006985 */ /* 0x0007e8000c101d2c */
.L_x_1037:
[----:B------:R-:W-:Y:S05]  /*bfa0*/  BSYNC B1 ;  /* 0x0000000000017941 */ /* 0x000fea0003800000 */
.L_x_1036:
[----:B------:R-:W-:Y:S01]  /*bfb0*/  VIADD R7, R81, 0x20 ;  /* 0x0000002051077836 */ /* 0x000fe20000000000 */
[----:B--23--:R2:W3:Y:S04]  /*bfc0*/  SHFL.IDX PT, R5, R80, 0x1, 0x181f ;  /* 0x00381f0050057f89 */ /* 0x00c4e800000e0000 */
[----:B------:R-:W-:Y:S01]  /*bfd0*/  ISETP.GE.AND P0, PT, R7, R82, PT ;  /* 0x000000520700720c */ /* 0x000fe20003f06270 */
[----:B-1----:R2:W1:-:S12]  /*bfe0*/  SHFL.IDX PT, R4, R18, 0x1, 0x181f ;  /* 0x00381f0012047f89 */ /* 0x00245800000e0000 */
[----:B--2---:R-:W-:Y:S05]  /*bff0*/  @P0 BRA `(.L_x_1038) ;  /* 0x0000002400ec0947 */ /* 0x004fea0003800000 */
[----:B------:R-:W-:Y:S02]  /*c000*/  ISETP.GE.AND P0, PT, R194, UR10, PT ;  /* 0x0000000ac2007c0c */ /* 0x000fe4000bf06270 */
[----:B------:R-:W-:Y:S02]  /*c010*/  ISETP.GE.AND P5, PT, R16, UR10, PT ;  /* 0x0000000a10007c0c */ /* 0x000fe4000bfa6270 */
[----:B------:R-:W-:Y:S02]  /*c020*/  ISETP.GE.AND P2, PT, R193, UR10, PT ;  /* 0x0000000ac1007c0c */ /* 0x000fe4000bf46270 */
[----:B------:R-:W-:Y:S02]  /*c030*/  ISETP.GE.AND P1, PT, R192, UR10, PT ;  /* 0x0000000ac0007c0c */ /* 0x000fe4000bf26270 */
[----:B------:R-:W-:Y:S02]  /*c040*/  ISETP.GE.AND P3, PT, R191, UR10, PT ;  /* 0x0000000abf007c0c */ /* 0x000fe4000bf66270 */
[----:B------:R-:W-:-:S02]  /*c050*/  SHF.R.S32.HI R7, RZ, 0x1f, R193 ;  /* 0x0000001fff077819 */ /* 0x000fc400000114c1 */
[----:B-----5:R-:W-:Y:S02]  /*c060*/  SHF.R.S32.HI R15, RZ, 0x1f, R192 ;  /* 0x0000001fff0f7819 */ /* 0x020fe400000114c0 */
[----:B-1----:R-:W-:Y:S01]  /*c070*/  @!P0 LEA R10, P4, R194, R4, 0x1 ;  /* 0x00000004c20a8211 */ /* 0x002fe200078808ff */
[----:B---3--:R-:W-:Y:S01]  /*c080*/  @!P5 IMAD.WIDE R8, R16, 0x2, R4 ;  /* 0x000000021008d825 */ /* 0x008fe200078e0204 */
[----:B------:R-:W-:Y:S02]  /*c090*/  SHF.R.S32.HI R27, RZ, 0x1f, R190 ;  /* 0x0000001fff1b7819 */ /* 0x000fe400000114be */
[----:B------:R-:W-:Y:S02]  /*c0a0*/  @!P0 LEA.HI.X R11, R194, R5, R153, 0x1, P4 ;  /* 0x00000005c20b8211 */ /* 0x000fe400020f0c99 */
[----:B------:R-:W-:Y:S01]  /*c0b0*/  ISETP.GE.AND P4, PT, R190, UR10, PT ;  /* 0x0000000abe007c0c */ /* 0x000fe2000bf86270 */
[----:B------:R1:W-:Y:S01]  /*c0c0*/  @!P5 ST.E.128 desc[UR44][R8.64], R20 ;  /* 0x000000140800d985 */ /* 0x0003e2000c101d2c */
[----:B------:R-:W-:-:S02]  /*c0d0*/  LOP3.LUT P5, RZ, R0, 0x40, RZ, 0xc0, !PT ;  /* 0x0000004000ff7812 */ /* 0x000fc400078ac0ff */
[CC--:B------:R-:W-:Y:S01]  /*c0e0*/  @!P2 LEA R12, P6, R193.reuse, R4.reuse, 0x1 ;  /* 0x00000004c10ca211 */ /* 0x0c0fe200078c08ff */
[----:B------:R2:W-:Y:S01]  /*c0f0*/  @!P0 ST.E.128 desc[UR44][R10.64], R28 ;  /* 0x0000001c0a008985 */ /* 0x0005e2000c101d2c */
[----:B------:R-:W-:Y:S02]  /*c100*/  SHF.R.S32.HI R0, RZ, 0x1f, R191 ;  /* 0x0000001fff007819 */ /* 0x000fe400000114bf */
[----:B------:R-:W-:Y:S02]  /*c110*/  @!P2 LEA.HI.X R13, R193, R5, R7, 0x1, P6 ;  /* 0x00000005c10da211 */ /* 0x000fe400030f0c07 */
[-C--:B------:R-:W-:Y:S02]  /*c120*/  @!P1 LEA R14, P6, R192, R4.reuse, 0x1 ;  /* 0x00000004c00e9211 */ /* 0x080fe400078c08ff */
[----:B------:R-:W-:Y:S01]  /*c130*/  SHF.R.S32.HI R7, RZ, 0x1f, R152 ;  /* 0x0000001fff077819 */ /* 0x000fe20000011498 */
[----:B------:R2:W-:Y:S01]  /*c140*/  @!P2 ST.E.128 desc[UR44][R12.64], R36 ;  /* 0x000000240c00a985 */ /* 0x0005e2000c101d2c */
[----:B------:R-:W-:-:S02]  /*c150*/  @!P3 LEA R24, P2, R191, R4, 0x1 ;  /* 0x00000004bf18b211 */ /* 0x000fc400078408ff */
[-C--:B------:R-:W-:Y:S02]  /*c160*/  @!P4 LEA R26, P0, R190, R4.reuse, 0x1 ;  /* 0x00000004be1ac211 */ /* 0x080fe400078008ff */
[-C--:B------:R-:W-:Y:S02]  /*c170*/  @!P1 LEA.HI.X R15, R192, R5.reuse, R15, 0x1, P6 ;  /* 0x00000005c00f9211 */ /* 0x080fe400030f0c0f */
[----:B-1----:R-:W-:Y:S02]  /*c180*/  @P5 LEA R8, P6, R152, R4, 0x1 ;  /* 0x0000000498085211 */ /* 0x002fe400078c08ff */
[-C--:B------:R-:W-:Y:S01]  /*c190*/  @!P3 LEA.HI.X R25, R191, R5.reuse, R0, 0x1, P2 ;  /* 0x00000005bf19b211 */ /* 0x080fe200010f0c00 */
[----:B------:R2:W-:Y:S01]  /*c1a0*/  @!P1 ST.E.128 desc[UR44][R14.64], R44 ;  /* 0x0000002c0e009985 */ /* 0x0005e2000c101d2c */
[-C--:B------:R-:W-:Y:S02]  /*c1b0*/  @!P4 LEA.HI.X R27, R190, R5.reuse, R27, 0x1, P0 ;  /* 0x00000005be1bc211 */ /* 0x080fe400000f0c1b */
[----:B------:R-:W-:Y:S01]  /*c1c0*/  @P5 LEA.HI.X R9, R152, R5, R7, 0x1, P6 ;  /* 0x0000000598095211 */ /* 0x000fe200030f0c07 */
[----:B------:R2:W-:Y:S01]  /*c1d0*/  @!P3 ST.E.128 desc[UR44][R24.64], R52 ;  /* 0x000000341800b985 */ /* 0x0005e2000c101d2c */
[----:B------:R-:W-:-:S03]  /*c1e0*/  LOP3.LUT P0, RZ, R3, 0x80, RZ, 0xc0, !PT ;  /* 0x0000008003ff7812 */ /* 0x000fc6000780c0ff */
[----:B------:R2:W-:Y:S04]  /*c1f0*/  @!P4 ST.E.128 desc[UR44][R26.64], R60 ;  /* 0x0000003c1a00c985 */ /* 0x0005e8000c101d2c */
[----:B------:R2:W-:Y:S06]  /*c200*/  @P5 ST.E.128 desc[UR44][R8.64], R68 ;  /* 0x0000004408005985 */ /* 0x0005ec000c101d2c */
[----:B------:R-:W-:Y:S05]  /*c210*/  @!P0 BRA `(.L_x_1038) ;  /* 0x0000002400648947 */ /* 0x000fea0003800000 */
[----:B------:R-:W-:Y:S02]  /*c220*/  LEA R4, P0, R229, R4, 0x1 ;  /* 0x00000004e5047211 */ /* 0x000fe400078008ff */
[----:B------:R-:W-:-:S04]  /*c230*/  SHF.R.S32.HI R0, RZ, 0x1f, R229 ;  /* 0x0000001fff007819 */ /* 0x000fc800000114e5 */
[----:B------:R-:W-:-:S05]  /*c240*/  LEA.HI.X R5, R229, R5, R0, 0x1, P0 ;  /* 0x00000005e5057211 */ /* 0x000fca00000f0c00 */
[----:B------:R4:W-:Y:S01]  /*c250*/  ST.E.128 desc[UR44][R4.64], R76 ;  /* 0x0000004c04007985 */ /* 0x0009e2000c101d2c */
[----:B------:R-:W-:Y:S05]  /*c260*/  BRA `(.L_x_1038) ;  /* 0x0000002400507947 */ /* 0x000fea0003800000 */
.L_x_1035:
[----:B------:R-:W2:Y:S01]  /*c270*/  LDL R0, [R1+0x28] ;  /* 0x0000280001007983 */ /* 0x000ea20000100800 */
[----:B------:R-:W-:Y:S01]  /*c280*/  ULDC.64 UR8, c[0x0][0xc08] ;  /* 0x0003020000087ab9 */ /* 0x000fe20000000a00 */
[----:B0-----:R-:W-:Y:S01]  /*c290*/  SHF.R.S32.HI R3, RZ, 0x1f, R188 ;  /* 0x0000001fff037819 */ /* 0x001fe200000114bc */
[----:B------:R-:W-:Y:S01]  /*c2a0*/  IMAD R7, R7, UR8, RZ ;  /* 0x0000000807077c24 */ /* 0x000fe2000f8e02ff */
[----:B------:R-:W-:Y:S01]  /*c2b0*/  ULDC.64 UR10, c[0x0][0xc40] ;  /* 0x00031000000a7ab9 */ /* 0x000fe20000000a00 */
[----:B------:R-:W-:Y:S01]  /*c2c0*/  IMAD.U32 R4, RZ, RZ, UR42 ;  /* 0x0000002aff047e24 */ /* 0x000fe2000f8e00ff */
[----:B------:R-:W-:Y:S01]  /*c2d0*/  ULDC.64 UR12, c[0x0][0xc30] ;  /* 0x00030c00000c7ab9 */ /* 0x000fe20000000a00 */
[C---:B------:R-:W-:Y:S01]  /*c2e0*/  IMAD R7, R8.reuse, UR9, R7 ;  /* 0x0000000908077c24 */ /* 0x040fe2000f8e0207 */
[----:B------:R-:W-:Y:S01]  /*c2f0*/  BSSY B1, `(.L_x_1039) ;  /* 0x00000d1000017945 */ /* 0x000fe20003800000 */
[----:B------:R-:W-:Y:S01]  /*c300*/  IMAD.WIDE.U32 R8, R8, UR8, RZ ;  /* 0x0000000808087c25 */ /* 0x000fe2000f8e00ff */
[----:B------:R-:W-:Y:S01]  /*c310*/  ULDC.64 UR8, c[0x0][0xc38] ;  /* 0x00030e0000087ab9 */ /* 0x000fe20000000a00 */
[----:B------:R-:W-:-:S02]  /*c320*/  SHF.R.S32.HI R22, RZ, 0x1f, R196 ;  /* 0x0000001fff167819 */ /* 0x000fc400000114c4 */
[----:B------:R-:W-:Y:S01]  /*c330*/  IMAD.IADD R9, R9, 0x1, R7 ;  /* 0x0000000109097824 */ /* 0x000fe200078e0207 */
[----:B------:R-:W-:Y:S01]  /*c340*/  SHF.R.S32.HI R23, RZ, 0x1f, R197 ;  /* 0x0000001fff177819 */ /* 0x000fe200000114c5 */
[----:B------:R-:W-:Y:S01]  /*c350*/  IMAD R3, R3, UR10, RZ ;  /* 0x0000000a03037c24 */ /* 0x000fe2000f8e02ff */
[----:B------:R-:W-:Y:S01]  /*c360*/  SHF.R.S32.HI R152, RZ, 0x1f, R198 ;  /* 0x0000001fff987819 */ /* 0x000fe200000114c6 */
[C---:B------:R-:W-:Y:S01]  /*c370*/  IMAD.WIDE.U32 R8, R189.reuse, UR8, R8 ;  /* 0x00000008bd087c25 */ /* 0x040fe2000f8e0008 */
[----:B------:R-:W-:Y:S01]  /*c380*/  ULDC UR8, c[0x0][0xce8] ;  /* 0x00033a0000087ab9 */ /* 0x000fe20000000800 */
[----:B------:R-:W-:Y:S01]  /*c390*/  SHF.R.S32.HI R153, RZ, 0x1f, R199 ;  /* 0x0000001fff997819 */ /* 0x000fe200000114c7 */
[----:B------:R-:W-:Y:S01]  /*c3a0*/  UISETP.NE.AND UP0, UPT, UR8, 0x1, UPT ;  /* 0x000000010800788c */ /* 0x000fe2000bf05270 */
[----:B------:R-:W-:Y:S01]  /*c3b0*/  IMAD R9, R189, UR9, R9 ;  /* 0x00000009bd097c24 */ /* 0x000fe2000f8e0209 */
[----:B------:R-:W-:Y:S01]  /*c3c0*/  UIMAD UR6, UR6, UR8, URZ ;  /* 0x00000008060672a4 */ /* 0x000fe2000f8e023f */
[C---:B------:R-:W-:Y:S01]  /*c3d0*/  IMAD R3, R188.reuse, UR11, R3 ;  /* 0x0000000bbc037c24 */ /* 0x040fe2000f8e0203 */
[----:B------:R-:W-:Y:S01]  /*c3e0*/  SHF.R.S32.HI R154, RZ, 0x1f, R200 ;  /* 0x0000001fff9a7819 */ /* 0x000fe200000114c8 */
[----:B------:R-:W-:Y:S01]  /*c3f0*/  IMAD.WIDE.U32 R8, R188, UR10, R8 ;  /* 0x0000000abc087c25 */ /* 0x000fe2000f8e0008 */
[----:B------:R-:W-:Y:S01]  /*c400*/  PLOP3.LUT P0, PT, PT, PT, UP0, 0x80, 0x0 ;  /* 0x000000000000781c */ /* 0x000fe20003f0f008 */
[----:B------:R-:W-:Y:S01]  /*c410*/  ULDC.64 UR10, c[0x0][0xc48] ;  /* 0x00031200000a7ab9 */ /* 0x000fe20000000a00 */
[----:B------:R-:W-:Y:S01]  /*c420*/  SHF.R.S32.HI R155, RZ, 0x1f, R201 ;  /* 0x0000001fff9b7819 */ /* 0x000fe200000114c9 */
[----:B------:R-:W-:Y:S01]  /*c430*/  IMAD.IADD R9, R9, 0x1, R3 ;  /* 0x0000000109097824 */ /* 0x000fe200078e0203 */
[----:B------:R-:W-:Y:S01]  /*c440*/  SHF.R.S32.HI R156, RZ, 0x1f, R202 ;  /* 0x0000001fff9c7819 */ /* 0x000fe200000114ca */
[----:B------:R-:W-:Y:S01]  /*c450*/  @UP0 ULDC UR7, c[0x0][0xcec] ;  /* 0x00033b0000070ab9 */ /* 0x000fe20000000800 */
[----:B------:R-:W-:Y:S01]  /*c460*/  SHF.R.S32.HI R157, RZ, 0x1f, R203 ;  /* 0x0000001fff9d7819 */ /* 0x000fe200000114cb */
[----:B------:R-:W-:Y:S01]  /*c470*/  IMAD.WIDE.U32 R8, R195, UR10, R8 ;  /* 0x0000000ac3087c25 */ /* 0x000fe2000f8e0008 */
[----:B------:R-:W-:-:S02]  /*c480*/  SHF.R.S32.HI R158, RZ, 0x1f, R204 ;  /* 0x0000001fff9e7819 */ /* 0x000fc400000114cc */
[----:B------:R-:W-:Y:S01]  /*c490*/  SHF.R.S32.HI R159, RZ, 0x1f, R205 ;  /* 0x0000001fff9f7819 */ /* 0x000fe200000114cd */
[----:B------:R-:W-:Y:S01]  /*c4a0*/  IMAD R9, R195, UR11, R9 ;  /* 0x0000000bc3097c24 */ /* 0x000fe2000f8e0209 */
[----:B------:R-:W-:Y:S01]  /*c4b0*/  ULDC.64 UR10, c[0x0][0xc28] ;  /* 0x00030a00000a7ab9 */ /* 0x000fe20000000a00 */
        /* <DEDUP_REMOVED lines=23> */
[----:B------:R-:W-:Y:S01]  /*c630*/  @P0 IMAD.HI.U32 R0, R4, UR7, RZ ;  /* 0x0000000704000c27 */ /* 0x000fe2000f8e00ff */
[----:B------:R-:W-:-:S03]  /*c640*/  @UP0 ULDC UR7, c[0x0][0xcf0] ;  /* 0x00033c0000070ab9 */ /* 0x000fc60000000800 */
[----:B------:R-:W-:Y:S01]  /*c650*/  IMAD.MOV.U32 R3, RZ, RZ, R4 ;  /* 0x000000ffff037224 */ /* 0x000fe200078e0004 */
[----:B------:R-:W-:Y:S01]  /*c660*/  @P0 SHF.R.U32.HI R3, RZ, UR7, R0 ;  /* 0x00000007ff030c19 */ /* 0x000fe20008011600 */
[----:B------:R-:W-:-:S03]  /*c670*/  UIADD3 UR7, UR41, 0x38820, URZ ;  /* 0x0003882029077890 */ /* 0x000fc6000fffe03f */
[--C-:B------:R-:W-:Y:S01]  /*c680*/  SHF.R.S32.HI R0, RZ, 0x1f, R3.reuse ;  /* 0x0000001fff007819 */ /* 0x100fe20000011403 */
[----:B------:R-:W-:Y:S01]  /*c690*/  IMAD.MOV R5, RZ, RZ, -R3 ;  /* 0x000000ffff057224 */ /* 0x000fe200078e0a03 */
[----:B------:R-:W-:Y:S01]  /*c6a0*/  UPRMT UR7, URZ, 0x654, UR7 ;  /* 0x000006543f077896 */ /* 0x000fe20008000007 */
[----:B------:R-:W-:-:S04]  /*c6b0*/  IMAD.WIDE.U32 R8, R3, UR12, R8 ;  /* 0x0000000c03087c25 */ /* 0x000fc8000f8e0008 */
[----:B------:R-:W-:Y:S02]  /*c6c0*/  IMAD R0, R0, UR12, RZ ;  /* 0x0000000c00007c24 */ /* 0x000fe4000f8e02ff */
[----:B------:R-:W-:Y:S02]  /*c6d0*/  IMAD R5, R5, UR8, R4 ;  /* 0x0000000805057c24 */ /* 0x000fe4000f8e0204 */
[----:B------:R-:W-:Y:S01]  /*c6e0*/  IMAD R7, R3, UR13, R0 ;  /* 0x0000000d03077c24 */ /* 0x000fe2000f8e0200 */
[----:B------:R-:W-:Y:S01]  /*c6f0*/  SYNCS.ARRIVE.TRANS64.RED.A1T0 RZ, [UR7], RZ ;  /* 0x000000ffffff79a7 */ /* 0x000fe20008100407 */
[----:B------:R-:W-:Y:S01]  /*c700*/  IMAD.U32 R4, RZ, RZ, UR42 ;  /* 0x0000002aff047e24 */ /* 0x000fe2000f8e00ff */
[----:B------:R-:W-:Y:S01]  /*c710*/  SHF.R.S32.HI R0, RZ, 0x1f, R5 ;  /* 0x0000001fff007819 */ /* 0x000fe20000011405 */
[----:B------:R-:W-:Y:S02]  /*c720*/  IMAD.IADD R9, R9, 0x1, R7 ;  /* 0x0000000109097824 */ /* 0x000fe400078e0207 */
[----:B------:R-:W-:-:S02]  /*c730*/  IMAD R7, R4, 0x40, R17 ;  /* 0x0000004004077824 */ /* 0x000fc400078e0211 */
[----:B------:R-:W-:Y:S02]  /*c740*/  IMAD R0, R0, UR10, RZ ;  /* 0x0000000a00007c24 */ /* 0x000fe4000f8e02ff */
[----:B------:R-:W-:-:S04]  /*c750*/  IMAD.WIDE.U32 R8, R5, UR10, R8 ;  /* 0x0000000a05087c25 */ /* 0x000fc8000f8e0008 */
[----:B------:R-:W-:Y:S01]  /*c760*/  IMAD R3, R5, UR11, R0 ;  /* 0x0000000b05037c24 */ /* 0x000fe2000f8e0200 */
[----:B------:R-:W-:Y:S02]  /*c770*/  ULDC.64 UR10, c[0x0][0xc00] ;  /* 0x00030000000a7ab9 */ /* 0x000fe40000000a00 */
[----:B------:R-:W-:Y:S01]  /*c780*/  LEA R0, P0, R8, UR10, 0x2 ;  /* 0x0000000a08007c11 */ /* 0x000fe2000f8010ff */
[----:B------:R-:W-:-:S04]  /*c790*/  IMAD.IADD R3, R9, 0x1, R3 ;  /* 0x0000000109037824 */ /* 0x000fc800078e0203 */
[----:B------:R0:W1:Y:S01]  /*c7a0*/  SHFL.IDX PT, R13, R0, RZ, 0x1c1f ;  /* 0x001c1fff000d7589 */ /* 0x00006200000e0000 */
[----:B------:R-:W-:Y:S02]  /*c7b0*/  LEA.HI.X R3, R8, UR11, R3, 0x2, P0 ;  /* 0x0000000b08037c11 */ /* 0x000fe400080f1403 */
[----:B------:R-:W-:-:S03]  /*c7c0*/  ISETP.GE.AND P0, PT, R7, UR6, PT ;  /* 0x0000000607007c0c */ /* 0x000fc6000bf06270 */
[----:B------:R0:W2:Y:S10]  /*c7d0*/  SHFL.IDX PT, R12, R3, RZ, 0x1c1f ;  /* 0x001c1fff030c7589 */ /* 0x0000b400000e0000 */
[----:B0-----:R-:W-:Y:S05]  /*c7e0*/  @P0 BRA `(.L_x_1040) ;  /* 0x0000000800040947 */ /* 0x001fea0003800000 */
[----:B------:R-:W-:Y:S02]  /*c7f0*/  ULDC UR7, c[0x0][0xbc8] ;  /* 0x0002f20000077ab9 */ /* 0x000fe40000000800 */
[----:B------:R-:W-:Y:S02]  /*c800*/  ISETP.GE.AND P0, PT, R19, UR7, PT ;  /* 0x0000000713007c0c */ /* 0x000fe4000bf06270 */
[----:B------:R-:W-:Y:S02]  /*c810*/  ISETP.GE.AND P1, PT, R227, UR7, PT ;  /* 0x00000007e3007c0c */ /* 0x000fe4000bf26270 */
[----:B------:R-:W-:Y:S02]  /*c820*/  ISETP.GE.AND P4, PT, R219, UR7, PT ;  /* 0x00000007db007c0c */ /* 0x000fe4000bf86270 */
[----:B------:R-:W-:-:S07]  /*c830*/  ISETP.GE.AND P5, PT, R217, UR7, PT ;  /* 0x00000007d9007c0c */ /* 0x000fce000bfa6270 */
[----:B-1----:R-:W-:-:S04]  /*c840*/  @!P0 LEA R4, P2, R19, R13, 0x2 ;  /* 0x0000000d13048211 */ /* 0x002fc800078410ff */
[----:B--2---:R-:W-:-:S05]  /*c850*/  @!P0 LEA.HI.X R5, R19, R12, R179, 0x2, P2 ;  /* 0x0000000c13058211 */ /* 0x004fca00010f14b3 */
[----:B------:R0:W-:Y:S01]  /*c860*/  @!P0 ST.E.64 desc[UR44][R4.64], R24 ;  /* 0x0000001804008985 */ /* 0x0001e2000c101b2c */
[----:B------:R-:W-:Y:S02]  /*c870*/  ISETP.GE.AND P0, PT, R226, UR7, PT ;  /* 0x00000007e2007c0c */ /* 0x000fe4000bf06270 */
[----:B0-----:R-:W-:-:S04]  /*c880*/  @!P1 LEA R4, P2, R227, R13, 0x2 ;  /* 0x0000000de3049211 */ /* 0x001fc800078410ff */
[----:B------:R-:W-:-:S05]  /*c890*/  @!P1 LEA.HI.X R5, R227, R12, R178, 0x2, P2 ;  /* 0x0000000ce3059211 */ /* 0x000fca00010f14b2 */
[----:B------:R0:W-:Y:S01]  /*c8a0*/  @!P1 ST.E.64 desc[UR44][R4.64], R28 ;  /* 0x0000001c04009985 */ /* 0x0001e2000c101b2c */
[----:B------:R-:W-:Y:S02]  /*c8b0*/  ISETP.GE.AND P1, PT, R225, UR7, PT ;  /* 0x00000007e1007c0c */ /* 0x000fe4000bf26270 */
[----:B0-----:R-:W-:-:S04]  /*c8c0*/  @!P0 LEA R4, P2, R226, R13, 0x2 ;  /* 0x0000000de2048211 */ /* 0x001fc800078410ff */
[----:B------:R-:W-:-:S05]  /*c8d0*/  @!P0 LEA.HI.X R5, R226, R12, R177, 0x2, P2 ;  /* 0x0000000ce2058211 */ /* 0x000fca00010f14b1 */
[----:B------:R0:W-:Y:S01]  /*c8e0*/  @!P0 ST.E.64 desc[UR44][R4.64], R32 ;  /* 0x0000002004008985 */ /* 0x0001e2000c101b2c */
[----:B------:R-:W-:Y:S02]  /*c8f0*/  ISETP.GE.AND P0, PT, R224, UR7, PT ;  /* 0x00000007e0007c0c */ /* 0x000fe4000bf06270 */
[----:B0-----:R-:W-:-:S04]  /*c900*/  @!P1 LEA R4, P2, R225, R13, 0x2 ;  /* 0x0000000de1049211 */ /* 0x001fc800078410ff */
[----:B------:R-:W-:Y:S02]  /*c910*/  @!P1 LEA.HI.X R5, R225, R12, R176, 0x2, P2 ;  /* 0x0000000ce1059211 */ /* 0x000fe400010f14b0 */
[----:B------:R-:W-:-:S03]  /*c920*/  ISETP.GE.AND P2, PT, R223, UR7, PT ;  /* 0x00000007df007c0c */ /* 0x000fc6000bf46270 */
[----:B------:R0:W-:Y:S02]  /*c930*/  @!P1 ST.E.64 desc[UR44][R4.64], R36 ;  /* 0x0000002404009985 */ /* 0x0001e4000c101b2c */
[----:B0-----:R-:W-:-:S04]  /*c940*/  @!P0 LEA R4, P1, R224, R13, 0x2 ;  /* 0x0000000de0048211 */ /* 0x001fc800078210ff */
[----:B------:R-:W-:Y:S02]  /*c950*/  @!P0 LEA.HI.X R5, R224, R12, R175, 0x2, P1 ;  /* 0x0000000ce0058211 */ /* 0x000fe400008f14af */
[----:B------:R-:W-:-:S03]  /*c960*/  ISETP.GE.AND P1, PT, R221, UR7, PT ;  /* 0x00000007dd007c0c */ /* 0x000fc6000bf26270 */
[----:B------:R0:W-:Y:S01]  /*c970*/  @!P0 ST.E.64 desc[UR44][R4.64], R40 ;  /* 0x0000002804008985 */ /* 0x0001e2000c101b2c */
[----:B------:R-:W-:-:S09]  /*c980*/  ISETP.GE.AND P0, PT, R222, UR7, PT ;  /* 0x00000007de007c0c */ /* 0x000fd2000bf06270 */
[-C--:B------:R-:W-:Y:S02]  /*c990*/  @!P1 LEA R8, P6, R221, R13.reuse, 0x2 ;  /* 0x0000000ddd089211 */ /* 0x080fe400078c10ff */
[----:B0-----:R-:W-:Y:S02]  /*c9a0*/  @!P2 LEA R4, P3, R223, R13, 0x2 ;  /* 0x0000000ddf04a211 */ /* 0x001fe400078610ff */
[-C--:B------:R-:W-:Y:S02]  /*c9b0*/  @!P1 LEA.HI.X R9, R221, R12.reuse, R20, 0x2, P6 ;  /* 0x0000000cdd099211 */ /* 0x080fe400030f1414 */
[----:B------:R-:W-:Y:S02]  /*c9c0*/  @!P2 LEA.HI.X R5, R223, R12, R174, 0x2, P3 ;  /* 0x0000000cdf05a211 */ /* 0x000fe400018f14ae */
[----:B------:R-:W-:-:S03]  /*c9d0*/  ISETP.GE.AND P3, PT, R220, UR7, PT ;  /* 0x00000007dc007c0c */ /* 0x000fc6000bf66270 */
[----:B------:R0:W-:Y:S02]  /*c9e0*/  @!P2 ST.E.64 desc[UR44][R4.64], R44 ;  /* 0x0000002c0400a985 */ /* 0x0001e4000c101b2c */
[----:B0-----:R-:W-:-:S04]  /*c9f0*/  @!P0 LEA R4, P2, R222, R13, 0x2 ;  /* 0x0000000dde048211 */ /* 0x001fc800078410ff */
[----:B------:R-:W-:-:S05]  /*ca00*/  @!P0 LEA.HI.X R5, R222, R12, R21, 0x2, P2 ;  /* 0x0000000cde058211 */ /* 0x000fca00010f1415 */
[----:B------:R0:W-:Y:S01]  /*ca10*/  @!P0 ST.E.64 desc[UR44][R4.64], R48 ;  /* 0x0000003004008985 */ /* 0x0001e2000c101b2c */
[----:B------:R-:W-:-:S03]  /*ca20*/  ISETP.GE.AND P0, PT, R216, UR7, PT ;  /* 0x00000007d8007c0c */ /* 0x000fc6000bf06270 */
[----:B------:R1:W-:Y:S01]  /*ca30*/  @!P1 ST.E.64 desc[UR44][R8.64], R52 ;  /* 0x0000003408009985 */ /* 0x0003e2000c101b2c */
[----:B------:R-:W-:Y:S02]  /*ca40*/  ISETP.GE.AND P1, PT, R215, UR7, PT ;  /* 0x00000007d7007c0c */ /* 0x000fe4000bf26270 */
[CC--:B0-----:R-:W-:Y:S02]  /*ca50*/  @!P3 LEA R4, P6, R220.reuse, R13.reuse, 0x2 ;  /* 0x0000000ddc04b211 */ /* 0x0c1fe400078c10ff */
[-C--:B-1----:R-:W-:Y:S02]  /*ca60*/  @!P4 LEA R8, P2, R219, R13.reuse, 0x2 ;  /* 0x0000000ddb08c211 */ /* 0x082fe400078410ff */
[-C--:B------:R-:W-:Y:S02]  /*ca70*/  @!P3 LEA.HI.X R5, R220, R12.reuse, R173, 0x2, P6 ;  /* 0x0000000cdc05b211 */ /* 0x080fe400030f14ad */
[----:B------:R-:W-:Y:S02]  /*ca80*/  @!P5 LEA R10, P6, R217, R13, 0x2 ;  /* 0x0000000dd90ad211 */ /* 0x000fe400078c10ff */
        /* <DEDUP_REMOVED lines=8> */
[CC--:B0-----:R-:W-:Y:S02]  /*cb10*/  @!P0 LEA R4, P6, R216.reuse, R13.reuse, 0x2 ;  /* 0x0000000dd8048211 */ /* 0x0c1fe400078c10ff */
[----:B-1----:R-:W-:Y:S02]  /*cb20*/  @!P1 LEA R8, P5, R215, R13, 0x2 ;  /* 0x0000000dd7089211 */ /* 0x002fe400078a10ff */
[----:B------:R-:W-:-:S02]  /*cb30*/  @!P0 LEA.HI.X R5, R216, R12, R170, 0x2, P6 ;  /* 0x0000000cd8058211 */ /* 0x000fc400030f14aa */
[-C--:B------:R-:W-:Y:S02]  /*cb40*/  @!P1 LEA.HI.X R9, R215, R12.reuse, R169, 0x2, P5 ;  /* 0x0000000cd7099211 */ /* 0x080fe400028f14a9 */
[----:B------:R-:W-:Y:S01]  /*cb50*/  ISETP.GE.AND P5, PT, R211, UR7, PT ;  /* 0x00000007d3007c0c */ /* 0x000fe2000bfa6270 */
[----:B------:R0:W-:Y:S01]  /*cb60*/  @!P0 ST.E.64 desc[UR44][R4.64], R68 ;  /* 0x0000004404008985 */ /* 0x0001e2000c101b2c */
[----:B--2---:R-:W-:Y:S02]  /*cb70*/  @!P2 LEA R10, P6, R214, R13, 0x2 ;  /* 0x0000000dd60aa211 */ /* 0x004fe400078c10ff */
[----:B------:R-:W-:Y:S01]  /*cb80*/  ISETP.GE.AND P0, PT, R210, UR7, PT ;  /* 0x00000007d2007c0c */ /* 0x000fe2000bf06270 */
[----:B------:R1:W-:Y:S01]  /*cb90*/  @!P1 ST.E.64 desc[UR44][R8.64], R72 ;  /* 0x0000004808009985 */ /* 0x0003e2000c101b2c */
[----:B------:R-:W-:-:S05]  /*cba0*/  @!P2 LEA.HI.X R11, R214, R12, R168, 0x2, P6 ;  /* 0x0000000cd60ba211 */ /* 0x000fca00030f14a8 */
[----:B------:R2:W-:Y:S01]  /*cbb0*/  @!P2 ST.E.64 desc[UR44][R10.64], R76 ;  /* 0x0000004c0a00a985 */ /* 0x0005e2000c101b2c */
[----:B0-----:R-:W-:-:S04]  /*cbc0*/  @!P3 LEA R4, P1, R213, R13, 0x2 ;  /* 0x0000000dd504b211 */ /* 0x001fc800078210ff */
[-C--:B------:R-:W-:Y:S02]  /*cbd0*/  @!P3 LEA.HI.X R5, R213, R12.reuse, R167, 0x2, P1 ;  /* 0x0000000cd505b211 */ /* 0x080fe400008f14a7 */
[----:B------:R-:W-:Y:S02]  /*cbe0*/  ISETP.GE.AND P1, PT, R209, UR7, PT ;  /* 0x00000007d1007c0c */ /* 0x000fe4000bf26270 */
[CC--:B-1----:R-:W-:Y:S01]  /*cbf0*/  @!P4 LEA R8, P2, R212.reuse, R13.reuse, 0x2 ;  /* 0x0000000dd408c211 */ /* 0x0c2fe200078410ff */
[----:B------:R0:W-:Y:S01]  /*cc00*/  @!P3 ST.E.64 desc[UR44][R4.64], R80 ;  /* 0x000000500400b985 */ /* 0x0001e2000c101b2c */
[----:B--2---:R-:W-:Y:S02]  /*cc10*/  @!P5 LEA R10, P6, R211, R13, 0x2 ;  /* 0x0000000dd30ad211 */ /* 0x004fe400078c10ff */
[----:B------:R-:W-:Y:S02]  /*cc20*/  @!P4 LEA.HI.X R9, R212, R12, R166, 0x2, P2 ;  /* 0x0000000cd409c211 */ /* 0x000fe400010f14a6 */
[----:B------:R-:W-:-:S02]  /*cc30*/  ISETP.GE.AND P2, PT, R208, UR7, PT ;  /* 0x00000007d0007c0c */ /* 0x000fc4000bf46270 */
[----:B------:R-:W-:Y:S01]  /*cc40*/  @!P5 LEA.HI.X R11, R211, R12, R165, 0x2, P6 ;  /* 0x0000000cd30bd211 */ /* 0x000fe200030f14a5 */
[----:B------:R1:W-:Y:S01]  /*cc50*/  @!P4 ST.E.64 desc[UR44][R8.64], R84 ;  /* 0x000000540800c985 */ /* 0x0003e2000c101b2c */
[----:B------:R-:W-:-:S03]  /*cc60*/  ISETP.GE.AND P4, PT, R206, UR7, PT ;  /* 0x00000007ce007c0c */ /* 0x000fc6000bf86270 */
[----:B------:R2:W-:Y:S01]  /*cc70*/  @!P5 ST.E.64 desc[UR44][R10.64], R88 ;  /* 0x000000580a00d985 */ /* 0x0005e2000c101b2c */
[----:B------:R-:W-:Y:S02]  /*cc80*/  ISETP.GE.AND P5, PT, R207, UR7, PT ;  /* 0x00000007cf007c0c */ /* 0x000fe4000bfa6270 */
[----:B0-----:R-:W-:-:S04]  /*cc90*/  @!P0 LEA R4, P6, R210, R13, 0x2 ;  /* 0x0000000dd2048211 */ /* 0x001fc800078c10ff */
[----:B------:R-:W-:Y:S02]  /*cca0*/  @!P0 LEA.HI.X R5, R210, R12, R164, 0x2, P6 ;  /* 0x0000000cd2058211 */ /* 0x000fe400030f14a4 */
[----:B-1----:R-:W-:-:S03]  /*ccb0*/  @!P1 LEA R8, P3, R209, R13, 0x2 ;  /* 0x0000000dd1089211 */ /* 0x002fc600078610ff */
[----:B------:R0:W-:Y:S01]  /*ccc0*/  @!P0 ST.E.64 desc[UR44][R4.64], R92 ;  /* 0x0000005c04008985 */ /* 0x0001e2000c101b2c */
[-C--:B------:R-:W-:Y:S02]  /*ccd0*/  @!P1 LEA.HI.X R9, R209, R12.reuse, R163, 0x2, P3 ;  /* 0x0000000cd1099211 */ /* 0x080fe400018f14a3 */
[----:B------:R-:W-:Y:S02]  /*cce0*/  ISETP.GE.AND P3, PT, R205, UR7, PT ;  /* 0x00000007cd007c0c */ /* 0x000fe4000bf66270 */
[CC--:B--2---:R-:W-:Y:S01]  /*ccf0*/  @!P2 LEA R10, P6, R208.reuse, R13.reuse, 0x2 ;  /* 0x0000000dd00aa211 */ /* 0x0c4fe200078c10ff */
[----:B------:R1:W-:Y:S01]  /*cd00*/  @!P1 ST.E.64 desc[UR44][R8.64], R96 ;  /* 0x0000006008009985 */ /* 0x0003e2000c101b2c */
[----:B------:R-:W-:Y:S02]  /*cd10*/  ISETP.GE.AND P1, PT, R203, UR7, PT ;  /* 0x00000007cb007c0c */ /* 0x000fe4000bf26270 */
[----:B------:R-:W-:Y:S02]  /*cd20*/  @!P2 LEA.HI.X R11, R208, R12, R162, 0x2, P6 ;  /* 0x0000000cd00ba211 */ /* 0x000fe400030f14a2 */
[----:B0-----:R-:W-:-:S03]  /*cd30*/  @!P5 LEA R4, P6, R207, R13, 0x2 ;  /* 0x0000000dcf04d211 */ /* 0x001fc600078c10ff */
[----:B------:R0:W-:Y:S01]  /*cd40*/  @!P2 ST.E.64 desc[UR44][R10.64], R100 ;  /* 0x000000640a00a985 */ /* 0x0001e2000c101b2c */
[----:B------:R-:W-:Y:S02]  /*cd50*/  ISETP.GE.AND P2, PT, R204, UR7, PT ;  /* 0x00000007cc007c0c */ /* 0x000fe4000bf46270 */
[----:B------:R-:W-:Y:S02]  /*cd60*/  @!P5 LEA.HI.X R5, R207, R12, R161, 0x2, P6 ;  /* 0x0000000ccf05d211 */ /* 0x000fe400030f14a1 */
[----:B-1----:R-:W-:-:S03]  /*cd70*/  @!P4 LEA R8, P0, R206, R13, 0x2 ;  /* 0x0000000dce08c211 */ /* 0x002fc600078010ff */
[----:B------:R1:W-:Y:S01]  /*cd80*/  @!P5 ST.E.64 desc[UR44][R4.64], R104 ;  /* 0x000000680400d985 */ /* 0x0003e2000c101b2c */
[-C--:B------:R-:W-:Y:S02]  /*cd90*/  @!P4 LEA.HI.X R9, R206, R12.reuse, R160, 0x2, P0 ;  /* 0x0000000cce09c211 */ /* 0x080fe400000f14a0 */
[----:B------:R-:W-:Y:S02]  /*cda0*/  ISETP.GE.AND P0, PT, R202, UR7, PT ;  /* 0x00000007ca007c0c */ /* 0x000fe4000bf06270 */
[CC--:B0-----:R-:W-:Y:S01]  /*cdb0*/  @!P3 LEA R10, P6, R205.reuse, R13.reuse, 0x2 ;  /* 0x0000000dcd0ab211 */ /* 0x0c1fe200078c10ff */
[----:B------:R0:W-:Y:S03]  /*cdc0*/  @!P4 ST.E.64 desc[UR44][R8.64], R108 ;  /* 0x0000006c0800c985 */ /* 0x0001e6000c101b2c */
[----:B------:R-:W-:Y:S02]  /*cdd0*/  @!P3 LEA.HI.X R11, R205, R12, R159, 0x2, P6 ;  /* 0x0000000ccd0bb211 */ /* 0x000fe400030f149f */
[----:B-1----:R-:W-:-:S03]  /*cde0*/  @!P2 LEA R4, P4, R204, R13, 0x2 ;  /* 0x0000000dcc04a211 */ /* 0x002fc600078810ff */
[----:B------:R1:W-:Y:S01]  /*cdf0*/  @!P3 ST.E.64 desc[UR44][R10.64], R112 ;  /* 0x000000700a00b985 */ /* 0x0003e2000c101b2c */
[----:B------:R-:W-:Y:S02]  /*ce00*/  ISETP.GE.AND P3, PT, R201, UR7, PT ;  /* 0x00000007c9007c0c */ /* 0x000fe4000bf66270 */
[-C--:B------:R-:W-:Y:S02]  /*ce10*/  @!P2 LEA.HI.X R5, R204, R12.reuse, R158, 0x2, P4 ;  /* 0x0000000ccc05a211 */ /* 0x080fe400020f149e */
[----:B------:R-:W-:Y:S02]  /*ce20*/  ISETP.GE.AND P4, PT, R200, UR7, PT ;  /* 0x00000007c8007c0c */ /* 0x000fe4000bf86270 */
[----:B0-----:R-:W-:Y:S01]  /*ce30*/  @!P1 LEA R8, P5, R203, R13, 0x2 ;  /* 0x0000000dcb089211 */ /* 0x001fe200078a10ff */
[----:B------:R0:W-:Y:S01]  /*ce40*/  @!P2 ST.E.64 desc[UR44][R4.64], R116 ;  /* 0x000000740400a985 */ /* 0x0001e2000c101b2c */
[----:B------:R-:W-:Y:S02]  /*ce50*/  ISETP.GE.AND P2, PT, R199, UR7, PT ;  /* 0x00000007c7007c0c */ /* 0x000fe4000bf46270 */
[----:B------:R-:W-:-:S02]  /*ce60*/  @!P1 LEA.HI.X R9, R203, R12, R157, 0x2, P5 ;  /* 0x0000000ccb099211 */ /* 0x000fc400028f149d */
[----:B-1----:R-:W-:-:S03]  /*ce70*/  @!P0 LEA R10, P6, R202, R13, 0x2 ;  /* 0x0000000dca0a8211 */ /* 0x002fc600078c10ff */
[----:B------:R1:W-:Y:S01]  /*ce80*/  @!P1 ST.E.64 desc[UR44][R8.64], R120 ;  /* 0x0000007808009985 */ /* 0x0003e2000c101b2c */
[----:B------:R-:W-:Y:S02]  /*ce90*/  ISETP.GE.AND P1, PT, R198, UR7, PT ;  /* 0x00000007c6007c0c */ /* 0x000fe4000bf26270 */
[----:B------:R-:W-:Y:S02]  /*cea0*/  @!P0 LEA.HI.X R11, R202, R12, R156, 0x2, P6 ;  /* 0x0000000cca0b8211 */ /* 0x000fe400030f149c */
[----:B0-----:R-:W-:-:S03]  /*ceb0*/  @!P3 LEA R4, P5, R201, R13, 0x2 ;  /* 0x0000000dc904b211 */ /* 0x001fc600078a10ff */
[----:B------:R0:W-:Y:S01]  /*cec0*/  @!P0 ST.E.64 desc[UR44][R10.64], R124 ;  /* 0x0000007c0a008985 */ /* 0x0001e2000c101b2c */
[----:B------:R-:W-:Y:S02]  /*ced0*/  ISETP.GE.AND P0, PT, R197, UR7, PT ;  /* 0x00000007c5007c0c */ /* 0x000fe4000bf06270 */
[-C--:B------:R-:W-:Y:S02]  /*cee0*/  @!P3 LEA.HI.X R5, R201, R12.reuse, R155, 0x2, P5 ;  /* 0x0000000cc905b211 */ /* 0x080fe400028f149b */
[----:B------:R-:W-:Y:S02]  /*cef0*/  ISETP.GE.AND P5, PT, R196, UR7, PT ;  /* 0x00000007c4007c0c */ /* 0x000fe4000bfa6270 */
[C---:B-1----:R-:W-:Y:S01]  /*cf00*/  @!P4 LEA R8, P6, R200.reuse, R13, 0x2 ;  /* 0x0000000dc808c211 */ /* 0x042fe200078c10ff */
[----:B------:R1:W-:Y:S03]  /*cf10*/  @!P3 ST.E.64 desc[UR44][R4.64], R128 ;  /* 0x000000800400b985 */ /* 0x0003e6000c101b2c */
[----:B------:R-:W-:-:S02]  /*cf20*/  @!P4 LEA.HI.X R9, R200, R12, R154, 0x2, P6 ;  /* 0x0000000cc809c211 */ /* 0x000fc400030f149a */
[----:B0-----:R-:W-:-:S03]  /*cf30*/  @!P1 LEA R10, P6, R198, R13, 0x2 ;  /* 0x0000000dc60a9211 */ /* 0x001fc600078c10ff */
[----:B------:R0:W-:Y:S01]  /*cf40*/  @!P4 ST.E.64 desc[UR44][R8.64], R132 ;  /* 0x000000840800c985 */ /* 0x0001e2000c101b2c */
[----:B------:R-:W-:Y:S02]  /*cf50*/  @!P1 LEA.HI.X R11, R198, R12, R152, 0x2, P6 ;  /* 0x0000000cc60b9211 */ /* 0x000fe400030f1498 */
[----:B-1----:R-:W-:-:S04]  /*cf60*/  @!P2 LEA R4, P3, R199, R13, 0x2 ;  /* 0x0000000dc704a211 */ /* 0x002fc800078610ff */
[-C--:B------:R-:W-:Y:S02]  /*cf70*/  @!P2 LEA.HI.X R5, R199, R12.reuse, R153, 0x2, P3 ;  /* 0x0000000cc705a211 */ /* 0x080fe400018f1499 */
[CC--:B------:R-:W-:Y:S02]  /*cf80*/  @!P5 LEA R14, P3, R196.reuse, R13.reuse, 0x2 ;  /* 0x0000000dc40ed211 */ /* 0x0c0fe400078610ff */
[C---:B0-----:R-:W-:Y:S01]  /*cf90*/  @!P0 LEA R8, P4, R197.reuse, R13, 0x2 ;  /* 0x0000000dc5088211 */ /* 0x041fe200078810ff */
[----:B------:R0:W-:Y:S01]  /*cfa0*/  @!P2 ST.E.64 desc[UR44][R4.64], R136 ;  /* 0x000000880400a985 */ /* 0x0001e2000c101b2c */
[-C--:B------:R-:W-:Y:S02]  /*cfb0*/  @!P5 LEA.HI.X R15, R196, R12.reuse, R22, 0x2, P3 ;  /* 0x0000000cc40fd211 */ /* 0x080fe400018f1416 */
[----:B------:R-:W-:Y:S01]  /*cfc0*/  @!P0 LEA.HI.X R9, R197, R12, R23, 0x2, P4 ;  /* 0x0000000cc5098211 */ /* 0x000fe200020f1417 */
[----:B------:R0:W-:Y:S04]  /*cfd0*/  @!P1 ST.E.64 desc[UR44][R10.64], R140 ;  /* 0x0000008c0a009985 */ /* 0x0001e8000c101b2c */
[----:B------:R0:W-:Y:S04]  /*cfe0*/  @!P0 ST.E.64 desc[UR44][R8.64], R144 ;  /* 0x0000009008008985 */ /* 0x0001e8000c101b2c */
[----:B------:R0:W-:Y:S02]  /*cff0*/  @!P5 ST.E.64 desc[UR44][R14.64], R148 ;  /* 0x000000940e00d985 */ /* 0x0001e4000c101b2c */
.L_x_1040:
[----:B------:R-:W-:Y:S05]  /*d000*/  BSYNC B1 ;  /* 0x0000000000017941 */ /* 0x000fea0003800000 */
.L_x_1039:
[----:B------:R-:W-:Y:S01]  /*d010*/  VIADD R7, R7, 0x8 ;  /* 0x0000000807077836 */ /* 0x000fe20000000000 */
[----:B------:R3:W4:Y:S04]  /*d020*/  SHFL.IDX PT, R18, R3, 0x1, 0x1c1f ;  /* 0x003c1f0003127f89 */ /* 0x00072800000e0000 */
[----:B------:R-:W-:Y:S01]  /*d030*/  ISETP.GE.AND P0, PT, R7, UR6, PT ;  /* 0x0000000607007c0c */ /* 0x000fe2000bf06270 */
[----:B------:R-:W0:-:S12]  /*d040*/  SHFL.IDX PT, R0, R0, 0x1, 0x1c1f ;  /* 0x003c1f0000007f89 */ /* 0x000e1800000e0000 */
[----:B---3--:R-:W-:Y:S05]  /*d050*/  @P0 BRA `(.L_x_1038) ;  /* 0x0000001400d40947 */ /* 0x008fea0003800000 */
[----:B------:R-:W-:Y:S02]  /*d060*/  ULDC UR6, c[0x0][0xbc8] ;  /* 0x0002f20000067ab9 */ /* 0x000fe40000000800 */
[----:B------:R-:W-:Y:S02]  /*d070*/  ISETP.GE.AND P4, PT, R19, UR6, PT ;  /* 0x0000000613007c0c */ /* 0x000fe4000bf86270 */
[----:B------:R-:W-:Y:S02]  /*d080*/  ISETP.GE.AND P2, PT, R227, UR6, PT ;  /* 0x00000006e3007c0c */ /* 0x000fe4000bf46270 */
[----:B------:R-:W-:Y:S02]  /*d090*/  ISETP.GE.AND P1, PT, R226, UR6, PT ;  /* 0x00000006e2007c0c */ /* 0x000fe4000bf26270 */
[----:B------:R-:W-:-:S07]  /*d0a0*/  ISETP.GE.AND P0, PT, R225, UR6, PT ;  /* 0x00000006e1007c0c */ /* 0x000fce000bf06270 */
[----:B0-----:R-:W-:-:S04]  /*d0b0*/  @!P4 LEA R4, P3, R19, R0, 0x2 ;  /* 0x000000001304c211 */ /* 0x001fc800078610ff */
[----:B----4-:R-:W-:Y:S02]  /*d0c0*/  @!P4 LEA.HI.X R5, R19, R18, R179, 0x2, P3 ;  /* 0x000000121305c211 */ /* 0x010fe400018f14b3 */
[----:B------:R-:W-:Y:S02]  /*d0d0*/  ISETP.GE.AND P3, PT, R224, UR6, PT ;  /* 0x00000006e0007c0c */ /* 0x000fe4000bf66270 */
[C---:B------:R-:W-:Y:S01]  /*d0e0*/  @!P1 LEA R8, P5, R226.reuse, R0, 0x2 ;  /* 0x00000000e2089211 */ /* 0x040fe200078a10ff */
[----:B------:R0:W-:Y:S01]  /*d0f0*/  @!P4 ST.E.64 desc[UR44][R4.64], R26 ;  /* 0x0000001a0400c985 */ /* 0x0001e2000c101b2c */
[----:B------:R-:W-:Y:S02]  /*d100*/  ISETP.GE.AND P4, PT, R223, UR6, PT ;  /* 0x00000006df007c0c */ /* 0x000fe4000bf86270 */
[----:B------:R-:W-:Y:S02]  /*d110*/  @!P1 LEA.HI.X R9, R226, R18, R177, 0x2, P5 ;  /* 0x00000012e2099211 */ /* 0x000fe400028f14b1 */
[----:B------:R-:W-:-:S02]  /*d120*/  ISETP.GE.AND P5, PT, R222, UR6, PT ;  /* 0x00000006de007c0c */ /* 0x000fc4000bfa6270 */
[----:B0-----:R-:W-:-:S04]  /*d130*/  @!P2 LEA R4, P6, R227, R0, 0x2 ;  /* 0x00000000e304a211 */ /* 0x001fc800078c10ff */
[----:B------:R-:W-:Y:S02]  /*d140*/  @!P2 LEA.HI.X R5, R227, R18, R178, 0x2, P6 ;  /* 0x00000012e305a211 */ /* 0x000fe400030f14b2 */
[----:B------:R-:W-:-:S03]  /*d150*/  @!P0 LEA R10, P6, R225, R0, 0x2 ;  /* 0x00000000e10a8211 */ /* 0x000fc600078c10ff */
[----:B------:R0:W-:Y:S01]  /*d160*/  @!P2 ST.E.64 desc[UR44][R4.64], R30 ;  /* 0x0000001e0400a985 */ /* 0x0001e2000c101b2c */
[----:B------:R-:W-:-:S03]  /*d170*/  @!P0 LEA.HI.X R11, R225, R18, R176, 0x2, P6 ;  /* 0x00000012e10b8211 */ /* 0x000fc600030f14b0 */
[----:B------:R3:W-:Y:S04]  /*d180*/  @!P1 ST.E.64 desc[UR44][R8.64], R34 ;  /* 0x0000002208009985 */ /* 0x0007e8000c101b2c */
[----:B------:R4:W-:Y:S01]  /*d190*/  @!P0 ST.E.64 desc[UR44][R10.64], R38 ;  /* 0x000000260a008985 */ /* 0x0009e2000c101b2c */
[----:B------:R-:W-:Y:S02]  /*d1a0*/  ISETP.GE.AND P0, PT, R221, UR6, PT ;  /* 0x00000006dd007c0c */ /* 0x000fe4000bf06270 */
[CC--:B0-----:R-:W-:Y:S02]  /*d1b0*/  @!P3 LEA R4, P1, R224.reuse, R0.reuse, 0x2 ;  /* 0x00000000e004b211 */ /* 0x0c1fe400078210ff */
[----:B---3--:R-:W-:Y:S02]  /*d1c0*/  @!P4 LEA R8, P2, R223, R0, 0x2 ;  /* 0x00000000df08c211 */ /* 0x008fe400078410ff */
[----:B------:R-:W-:-:S02]  /*d1d0*/  @!P3 LEA.HI.X R5, R224, R18, R175, 0x2, P1 ;  /* 0x00000012e005b211 */ /* 0x000fc400008f14af */
[----:B------:R-:W-:Y:S02]  /*d1e0*/  ISETP.GE.AND P1, PT, R220, UR6, PT ;  /* 0x00000006dc007c0c */ /* 0x000fe4000bf26270 */
[----:B------:R-:W-:Y:S01]  /*d1f0*/  @!P4 LEA.HI.X R9, R223, R18, R174, 0x2, P2 ;  /* 0x00000012df09c211 */ /* 0x000fe200010f14ae */
[----:B------:R0:W-:Y:S01]  /*d200*/  @!P3 ST.E.64 desc[UR44][R4.64], R42 ;  /* 0x0000002a0400b985 */ /* 0x0001e2000c101b2c */
[----:B------:R-:W-:Y:S02]  /*d210*/  ISETP.GE.AND P2, PT, R219, UR6, PT ;  /* 0x00000006db007c0c */ /* 0x000fe4000bf46270 */
[C---:B----4-:R-:W-:Y:S01]  /*d220*/  @!P5 LEA R10, P6, R222.reuse, R0, 0x2 ;  /* 0x00000000de0ad211 */ /* 0x050fe200078c10ff */
[----:B------:R3:W-:Y:S01]  /*d230*/  @!P4 ST.E.64 desc[UR44][R8.64], R46 ;  /* 0x0000002e0800c985 */ /* 0x0007e2000c101b2c */
[----:B------:R-:W-:Y:S02]  /*d240*/  ISETP.GE.AND P3, PT, R217, UR6, PT ;  /* 0x00000006d9007c0c */ /* 0x000fe4000bf66270 */
[----:B------:R-:W-:-:S02]  /*d250*/  @!P5 LEA.HI.X R11, R222, R18, R21, 0x2, P6 ;  /* 0x00000012de0bd211 */ /* 0x000fc400030f1415 */
[CC--:B--2---:R-:W-:Y:S02]  /*d260*/  @!P0 LEA R12, P6, R221.reuse, R0.reuse, 0x2 ;  /* 0x00000000dd0c8211 */ /* 0x0c4fe400078c10ff */
[----:B------:R-:W-:Y:S01]  /*d270*/  ISETP.GE.AND P4, PT, R216, UR6, PT ;  /* 0x00000006d8007c0c */ /* 0x000fe2000bf86270 */
[----:B------:R2:W-:Y:S01]  /*d280*/  @!P5 ST.E.64 desc[UR44][R10.64], R50 ;  /* 0x000000320a00d985 */ /* 0x0005e2000c101b2c */
[C---:B------:R-:W-:Y:S02]  /*d290*/  @!P1 LEA R14, P5, R220.reuse, R0, 0x2 ;  /* 0x00000000dc0e9211 */ /* 0x040fe400078a10ff */
[----:B-1----:R-:W-:Y:S02]  /*d2a0*/  @!P0 LEA.HI.X R13, R221, R18, R20, 0x2, P6 ;  /* 0x00000012dd0d8211 */ /* 0x002fe400030f1414 */
[----:B------:R-:W-:Y:S02]  /*d2b0*/  @!P2 LEA R20, P6, R219, R0, 0x2 ;  /* 0x00000000db14a211 */ /* 0x000fe400078c10ff */
[----:B------:R-:W-:Y:S01]  /*d2c0*/  @!P1 LEA.HI.X R15, R220, R18, R173, 0x2, P5 ;  /* 0x00000012dc0f9211 */ /* 0x000fe200028f14ad */
[----:B------:R1:W-:Y:S01]  /*d2d0*/  @!P0 ST.E.64 desc[UR44][R12.64], R54 ;  /* 0x000000360c008985 */ /* 0x0003e2000c101b2c */
[----:B------:R-:W-:-:S02]  /*d2e0*/  ISETP.GE.AND P5, PT, R215, UR6, PT ;  /* 0x00000006d7007c0c */ /* 0x000fc4000bfa6270 */
[----:B------:R-:W-:Y:S01]  /*d2f0*/  @!P2 LEA.HI.X R21, R219, R18, R172, 0x2, P6 ;  /* 0x00000012db15a211 */ /* 0x000fe200030f14ac */
[----:B------:R4:W-:Y:S01]  /*d300*/  @!P1 ST.E.64 desc[UR44][R14.64], R58 ;  /* 0x0000003a0e009985 */ /* 0x0009e2000c101b2c */
[----:B------:R-:W-:Y:S02]  /*d310*/  ISETP.GE.AND P0, PT, R214, UR6, PT ;  /* 0x00000006d6007c0c */ /* 0x000fe4000bf06270 */
[-C--:B0-----:R-:W-:Y:S01]  /*d320*/  @!P3 LEA R4, P6, R217, R0.reuse, 0x2 ;  /* 0x00000000d904b211 */ /* 0x081fe200078c10ff */
[----:B------:R0:W-:Y:S01]  /*d330*/  @!P2 ST.E.64 desc[UR44][R20.64], R62 ;  /* 0x0000003e1400a985 */ /* 0x0001e2000c101b2c */
[----:B---3--:R-:W-:Y:S02]  /*d340*/  @!P4 LEA R8, P2, R216, R0, 0x2 ;  /* 0x00000000d808c211 */ /* 0x008fe400078410ff */
[----:B------:R-:W-:Y:S02]  /*d350*/  ISETP.GE.AND P1, PT, R213, UR6, PT ;  /* 0x00000006d5007c0c */ /* 0x000fe4000bf26270 */
[----:B------:R-:W-:-:S02]  /*d360*/  @!P3 LEA.HI.X R5, R217, R18, R171, 0x2, P6 ;  /* 0x00000012d905b211 */ /* 0x000fc400030f14ab */
[----:B------:R-:W-:Y:S02]  /*d370*/  @!P4 LEA.HI.X R9, R216, R18, R170, 0x2, P2 ;  /* 0x00000012d809c211 */ /* 0x000fe400010f14aa */
[----:B------:R-:W-:Y:S01]  /*d380*/  ISETP.GE.AND P2, PT, R212, UR6, PT ;  /* 0x00000006d4007c0c */ /* 0x000fe2000bf46270 */
[----:B------:R-:W-:Y:S01]  /*d390*/  @!P3 ST.E.64 desc[UR44][R4.64], R66 ;  /* 0x000000420400b985 */ /* 0x000fe2000c101b2c */
[----:B--2---:R-:W-:-:S03]  /*d3a0*/  @!P5 LEA R10, P6, R215, R0, 0x2 ;  /* 0x00000000d70ad211 */ /* 0x004fc600078c10ff */
[----:B------:R2:W-:Y:S01]  /*d3b0*/  @!P4 ST.E.64 desc[UR44][R8.64], R70 ;  /* 0x000000460800c985 */ /* 0x0005e2000c101b2c */
[----:B------:R-:W-:Y:S02]  /*d3c0*/  @!P5 LEA.HI.X R11, R215, R18, R169, 0x2, P6 ;  /* 0x00000012d70bd211 */ /* 0x000fe400030f14a9 */
[CC--:B-1----:R-:W-:Y:S02]  /*d3d0*/  @!P0 LEA R12, P4, R214.reuse, R0.reuse, 0x2 ;  /* 0x00000000d60c8211 */ /* 0x0c2fe400078810ff */
[----:B----4-:R-:W-:Y:S01]  /*d3e0*/  @!P1 LEA R14, P3, R213, R0, 0x2 ;  /* 0x00000000d50e9211 */ /* 0x010fe200078610ff */
[----:B------:R1:W-:Y:S01]  /*d3f0*/  @!P5 ST.E.64 desc[UR44][R10.64], R74 ;  /* 0x0000004a0a00d985 */ /* 0x0003e2000c101b2c */
[----:B------:R-:W-:Y:S02]  /*d400*/  @!P0 LEA.HI.X R13, R214, R18, R168, 0x2, P4 ;  /* 0x00000012d60d8211 */ /* 0x000fe400020f14a8 */
[----:B------:R-:W-:Y:S02]  /*d410*/  ISETP.GE.AND P4, PT, R210, UR6, PT ;  /* 0x00000006d2007c0c */ /* 0x000fe4000bf86270 */
[----:B------:R-:W-:Y:S01]  /*d420*/  ISETP.GE.AND P5, PT, R211, UR6, PT ;  /* 0x00000006d3007c0c */ /* 0x000fe2000bfa6270 */
[----:B------:R3:W-:Y:S01]  /*d430*/  @!P0 ST.E.64 desc[UR44][R12.64], R78 ;  /* 0x0000004e0c008985 */ /* 0x0007e2000c101b2c */
[----:B0-----:R-:W-:-:S02]  /*d440*/  @!P2 LEA R20, P6, R212, R0, 0x2 ;  /* 0x00000000d414a211 */ /* 0x001fc400078c10ff */
[-C--:B------:R-:W-:Y:S02]  /*d450*/  @!P1 LEA.HI.X R15, R213, R18.reuse, R167, 0x2, P3 ;  /* 0x00000012d50f9211 */ /* 0x080fe400018f14a7 */
[----:B------:R-:W-:Y:S02]  /*d460*/  ISETP.GE.AND P3, PT, R209, UR6, PT ;  /* 0x00000006d1007c0c */ /* 0x000fe4000bf66270 */
[----:B------:R-:W-:Y:S01]  /*d470*/  @!P2 LEA.HI.X R21, R212, R18, R166, 0x2, P6 ;  /* 0x00000012d415a211 */ /* 0x000fe200030f14a6 */
[----:B------:R0:W-:Y:S01]  /*d480*/  @!P1 ST.E.64 desc[UR44][R14.64], R82 ;  /* 0x000000520e009985 */ /* 0x0001e2000c101b2c */
[----:B------:R-:W-:Y:S02]  /*d490*/  ISETP.GE.AND P1, PT, R207, UR6, PT ;  /* 0x00000006cf007c0c */ /* 0x000fe4000bf26270 */
[----:B--2---:R-:W-:Y:S01]  /*d4a0*/  @!P4 LEA R8, P0, R210, R0, 0x2 ;  /* 0x00000000d208c211 */ /* 0x004fe200078010ff */
[----:B------:R2:W-:Y:S01]  /*d4b0*/  @!P2 ST.E.64 desc[UR44][R20.64], R86 ;  /* 0x000000561400a985 */ /* 0x0005e2000c101b2c */
[----:B------:R-:W-:-:S02]  /*d4c0*/  ISETP.GE.AND P2, PT, R208, UR6, PT ;  /* 0x00000006d0007c0c */ /* 0x000fc4000bf46270 */
[C---:B------:R-:W-:Y:S02]  /*d4d0*/  @!P5 LEA R4, P6, R211.reuse, R0, 0x2 ;  /* 0x00000000d304d211 */ /* 0x040fe400078c10ff */
[-C--:B------:R-:W-:Y:S02]  /*d4e0*/  @!P4 LEA.HI.X R9, R210, R18.reuse, R164, 0x2, P0 ;  /* 0x00000012d209c211 */ /* 0x080fe400000f14a4 */
[----:B------:R-:W-:Y:S02]  /*d4f0*/  @!P5 LEA.HI.X R5, R211, R18, R165, 0x2, P6 ;  /* 0x00000012d305d211 */ /* 0x000fe400030f14a5 */
[----:B------:R-:W-:Y:S02]  /*d500*/  ISETP.GE.AND P0, PT, R206, UR6, PT ;  /* 0x00000006ce007c0c */ /* 0x000fe4000bf06270 */
[----:B-1----:R-:W-:Y:S01]  /*d510*/  @!P3 LEA R10, P6, R209, R0, 0x2 ;  /* 0x00000000d10ab211 */ /* 0x002fe200078c10ff */
[----:B------:R1:W-:Y:S01]  /*d520*/  @!P5 ST.E.64 desc[UR44][R4.64], R90 ;  /* 0x0000005a0400d985 */ /* 0x0003e2000c101b2c */
[----:B------:R-:W-:-:S02]  /*d530*/  ISETP.GE.AND P5, PT, R205, UR6, PT ;  /* 0x00000006cd007c0c */ /* 0x000fc4000bfa6270 */
[----:B------:R-:W-:Y:S01]  /*d540*/  @!P3 LEA.HI.X R11, R209, R18, R163, 0x2, P6 ;  /* 0x00000012d10bb211 */ /* 0x000fe200030f14a3 */
[----:B------:R4:W-:Y:S01]  /*d550*/  @!P4 ST.E.64 desc[UR44][R8.64], R94 ;  /* 0x0000005e0800c985 */ /* 0x0009e2000c101b2c */
[-C--:B---3--:R-:W-:Y:S02]  /*d560*/  @!P2 LEA R12, P6, R208, R0.reuse, 0x2 ;  /* 0x00000000d00ca211 */ /* 0x088fe400078c10ff */
[----:B------:R-:W-:Y:S01]  /*d570*/  ISETP.GE.AND P4, PT, R204, UR6, PT ;  /* 0x00000006cc007c0c */ /* 0x000fe2000bf86270 */
[----:B------:R3:W-:Y:S01]  /*d580*/  @!P3 ST.E.64 desc[UR44][R10.64], R98 ;  /* 0x000000620a00b985 */ /* 0x0007e2000c101b2c */
[----:B0-----:R-:W-:Y:S02]  /*d590*/  @!P1 LEA R14, P3, R207, R0, 0x2 ;  /* 0x00000000cf0e9211 */ /* 0x001fe400078610ff */
[----:B------:R-:W-:Y:S02]  /*d5a0*/  @!P2 LEA.HI.X R13, R208, R18, R162, 0x2, P6 ;  /* 0x00000012d00da211 */ /* 0x000fe400030f14a2 */
[----:B--2---:R-:W-:-:S02]  /*d5b0*/  @!P0 LEA R20, P6, R206, R0, 0x2 ;  /* 0x00000000ce148211 */ /* 0x004fc400078c10ff */
[-C--:B------:R-:W-:Y:S01]  /*d5c0*/  @!P1 LEA.HI.X R15, R207, R18.reuse, R161, 0x2, P3 ;  /* 0x00000012cf0f9211 */ /* 0x080fe200018f14a1 */
[----:B------:R0:W-:Y:S01]  /*d5d0*/  @!P2 ST.E.64 desc[UR44][R12.64], R102 ;  /* 0x000000660c00a985 */ /* 0x0001e2000c101b2c */
[----:B------:R-:W-:Y:S02]  /*d5e0*/  ISETP.GE.AND P3, PT, R203, UR6, PT ;  /* 0x00000006cb007c0c */ /* 0x000fe4000bf66270 */
[----:B------:R-:W-:Y:S01]  /*d5f0*/  @!P0 LEA.HI.X R21, R206, R18, R160, 0x2, P6 ;  /* 0x00000012ce158211 */ /* 0x000fe200030f14a0 */
[----:B------:R2:W-:Y:S01]  /*d600*/  @!P1 ST.E.64 desc[UR44][R14.64], R106 ;  /* 0x0000006a0e009985 */ /* 0x0005e2000c101b2c */
[-C--:B-1----:R-:W-:Y:S02]  /*d610*/  @!P5 LEA R4, P1, R205, R0.reuse, 0x2 ;  /* 0x00000000cd04d211 */ /* 0x082fe400078210ff */
[----:B----4-:R-:W-:Y:S01]  /*d620*/  @!P4 LEA R8, P2, R204, R0, 0x2 ;  /* 0x00000000cc08c211 */ /* 0x010fe200078410ff */
[----:B------:R-:W-:Y:S01]  /*d630*/  @!P0 ST.E.64 desc[UR44][R20.64], R110 ;  /* 0x0000006e14008985 */ /* 0x000fe2000c101b2c */
[----:B------:R-:W-:-:S02]  /*d640*/  ISETP.GE.AND P0, PT, R202, UR6, PT ;  /* 0x00000006ca007c0c */ /* 0x000fc4000bf06270 */
[----:B------:R-:W-:Y:S02]  /*d650*/  @!P5 LEA.HI.X R5, R205, R18, R159, 0x2, P1 ;  /* 0x00000012cd05d211 */ /* 0x000fe400008f149f */
[----:B------:R-:W-:Y:S02]  /*d660*/  ISETP.GE.AND P1, PT, R201, UR6, PT ;  /* 0x00000006c9007c0c */ /* 0x000fe4000bf26270 */
[C---:B---3--:R-:W-:Y:S01]  /*d670*/  @!P3 LEA R10, P6, R203.reuse, R0, 0x2 ;  /* 0x00000000cb0ab211 */ /* 0x048fe200078c10ff */
[----:B------:R1:W-:Y:S01]  /*d680*/  @!P5 ST.E.64 desc[UR44][R4.64], R114 ;  /* 0x000000720400d985 */ /* 0x0003e2000c101b2c */
[-C--:B------:R-:W-:Y:S02]  /*d690*/  @!P4 LEA.HI.X R9, R204, R18.reuse, R158, 0x2, P2 ;  /* 0x00000012cc09c211 */ /* 0x080fe400010f149e */
[----:B------:R-:W-:Y:S02]  /*d6a0*/  @!P3 LEA.HI.X R11, R203, R18, R157, 0x2, P6 ;  /* 0x00000012cb0bb211 */ /* 0x000fe400030f149d */
[----:B------:R-:W-:Y:S01]  /*d6b0*/  ISETP.GE.AND P2, PT, R198, UR6, PT ;  /* 0x00000006c6007c0c */ /* 0x000fe2000bf46270 */
[----:B------:R3:W-:Y:S01]  /*d6c0*/  @!P4 ST.E.64 desc[UR44][R8.64], R118 ;  /* 0x000000760800c985 */ /* 0x0007e2000c101b2c */
[----:B------:R-:W-:-:S02]  /*d6d0*/  ISETP.GE.AND P4, PT, R200, UR6, PT ;  /* 0x00000006c8007c0c */ /* 0x000fc4000bf86270 */
[C---:B0-----:R-:W-:Y:S01]  /*d6e0*/  @!P0 LEA R12, P5, R202.reuse, R0, 0x2 ;  /* 0x00000000ca0c8211 */ /* 0x041fe200078a10ff */
[----:B------:R0:W-:Y:S01]  /*d6f0*/  @!P3 ST.E.64 desc[UR44][R10.64], R122 ;  /* 0x0000007a0a00b985 */ /* 0x0001e2000c101b2c */
[----:B------:R-:W-:Y:S02]  /*d700*/  ISETP.GE.AND P3, PT, R199, UR6, PT ;  /* 0x00000006c7007c0c */ /* 0x000fe4000bf66270 */
[----:B------:R-:W-:Y:S02]  /*d710*/  @!P0 LEA.HI.X R13, R202, R18, R156, 0x2, P5 ;  /* 0x00000012ca0d8211 */ /* 0x000fe400028f149c */
[----:B------:R-:W-:Y:S02]  /*d720*/  ISETP.GE.AND P5, PT, R197, UR6, PT ;  /* 0x00000006c5007c0c */ /* 0x000fe4000bfa6270 */
[-C--:B--2---:R-:W-:Y:S01]  /*d730*/  @!P1 LEA R14, P6, R201, R0.reuse, 0x2 ;  /* 0x00000000c90e9211 */ /* 0x084fe200078c10ff */
[----:B------:R2:W-:Y:S02]  /*d740*/  @!P0 ST.E.64 desc[UR44][R12.64], R126 ;  /* 0x0000007e0c008985 */ /* 0x0005e4000c101b2c */
[----:B-1----:R-:W-:-:S02]  /*d750*/  @!P4 LEA R4, P0, R200, R0, 0x2 ;  /* 0x00000000c804c211 */ /* 0x002fc400078010ff */
[----:B------:R-:W-:Y:S02]  /*d760*/  @!P1 LEA.HI.X R15, R201, R18, R155, 0x2, P6 ;  /* 0x00000012c90f9211 */ /* 0x000fe400030f149b */
[----:B---3--:R-:W-:Y:S02]  /*d770*/  @!P3 LEA R8, P6, R199, R0, 0x2 ;  /* 0x00000000c708b211 */ /* 0x008fe400078c10ff */
[----:B------:R-:W-:Y:S01]  /*d780*/  @!P4 LEA.HI.X R5, R200, R18, R154, 0x2, P0 ;  /* 0x00000012c805c211 */ /* 0x000fe200000f149a */
[----:B------:R2:W-:Y:S01]  /*d790*/  @!P1 ST.E.64 desc[UR44][R14.64], R130 ;  /* 0x000000820e009985 */ /* 0x0005e2000c101b2c */
[-C--:B0-----:R-:W-:Y:S02]  /*d7a0*/  @!P2 LEA R10, P1, R198, R0.reuse, 0x2 ;  /* 0x00000000c60aa211 */ /* 0x081fe400078210ff */
[----:B------:R-:W-:Y:S01]  /*d7b0*/  @!P5 LEA R20, P0, R197, R0, 0x2 ;  /* 0x00000000c514d211 */ /* 0x000fe200078010ff */
        /* <DEDUP_REMOVED lines=9> */
[----:B--2---:R-:W-:-:S04]  /*d850*/  LEA R4, P0, R196, R0, 0x2 ;  /* 0x00000000c4047211 */ /* 0x004fc800078010ff */
[----:B------:R-:W-:-:S05]  /*d860*/  LEA.HI.X R5, R196, R18, R22, 0x2, P0 ;  /* 0x00000012c4057211 */ /* 0x000fca00000f1416 */
[----:B------:R0:W-:Y:S01]  /*d870*/  ST.E.64 desc[UR44][R4.64], R150 ;  /* 0x0000009604007985 */ /* 0x0001e2000c101b2c */
[----:B------:R-:W-:Y:S05]  /*d880*/  BRA `(.L_x_1038) ;  /* 0x0000000c00c87947 */ /* 0x000fea0003800000 */
.L_x_1032:
[----:B------:R-:W0:Y:S01]  /*d890*/  LDC.64 R8, c[0x0][0xd00] ;  /* 0x00034000ff087b82 */ /* 0x000e220000000a00 */
[----:B------:R-:W-:Y:S01]  /*d8a0*/  ULDC.64 UR6, c[0x0][0xd08] ;  /* 0x0003420000067ab9 */ /* 0x000fe20000000a00 */
[----:B------:R-:W-:Y:S01]  /*d8b0*/  IMAD.MOV.U32 R3, RZ, RZ, RZ ;  /* 0x000000ffff037224 */ /* 0x000fe200078e00ff */
[----:B------:R-:W-:-:S04]  /*d8c0*/  ISETP.NE.U32.AND P0, PT, RZ, UR6, PT ;  /* 0x00000006ff007c0c */ /* 0x000fc8000bf05070 */
[----:B------:R-:W-:Y:S01]  /*d8d0*/  ISETP.NE.AND.EX P1, PT, RZ, UR7, PT, P0 ;  /* 0x00000007ff007c0c */ /* 0x000fe2000bf25300 */
[----:B------:R-:W1:Y:S01]  /*d8e0*/  LDC.64 R4, c[0x0][0xd00] ;  /* 0x00034000ff047b82 */ /* 0x000e620000000a00 */
[----:B0-----:R-:W-:-:S04]  /*d8f0*/  ISETP.NE.U32.AND P0, PT, R8, RZ, PT ;  /* 0x000000ff0800720c */ /* 0x001fc80003f05070 */
[----:B------:R-:W-:-:S07]  /*d900*/  ISETP.NE.AND.EX P0, PT, R9, RZ, PT, P0 ;  /* 0x000000ff0900720c */ /* 0x000fce0003f05300 */
[----:B------:R-:W0:Y:S01]  /*d910*/  @P1 LDC.64 R8, c[0x0][0xd08] ;  /* 0x00034200ff081b82 */ /* 0x000e220000000a00 */
[----:B------:R-:W-:Y:S01]  /*d920*/  ULDC UR6, c[0x0][0xb88] ;  /* 0x0002e20000067ab9 */ /* 0x000fe20000000800 */
[----:B-1----:R-:W-:-:S04]  /*d930*/  IMAD.WIDE R10, R188, 0x4, R4 ;  /* 0x00000004bc0a7825 */ /* 0x002fc800078e0204 */
[----:B------:R-:W-:Y:S01]  /*d940*/  IMAD.U32 R0, RZ, RZ, UR6 ;  /* 0x00000006ff007e24 */ /* 0x000fe2000f8e00ff */
[----:B------:R1:W5:Y:S01]  /*d950*/  @P0 LDG.E R3, desc[UR44][R10.64] ;  /* 0x0000002c0a030981 */ /* 0x000362000c1e1900 */
[----:B0-----:R-:W-:-:S05]  /*d960*/  @P1 IMAD.WIDE R4, R188, 0x4, R8 ;  /* 0x00000004bc041825 */ /* 0x001fca00078e0208 */
[----:B------:R1:W5:Y:S01]  /*d970*/  @P1 LDG.E R0, desc[UR44][R4.64] ;  /* 0x0000002c04001981 */ /* 0x000362000c1e1900 */
[----:B------:R-:W-:Y:S01]  /*d980*/  ISETP.NE.AND P2, PT, R22, RZ, PT ;  /* 0x000000ff1600720c */ /* 0x000fe20003f45270 */
[----:B------:R-:W0:-:S12]  /*d990*/  S2R R7, SR_TID.X ;  /* 0x0000000000077919 */ /* 0x000e180000002100 */
[----:B------:R-:W2:Y:S01]  /*d9a0*/  @!P2 LDC R22, c[0x0][0xbd4] ;  /* 0x0002f500ff16ab82 */ /* 0x000ea20000000800 */
[----:B0-----:R-:W-:Y:S01]  /*d9b0*/  VIADD R28, R7, 0xffffff80 ;  /* 0xffffff80071c7836 */ /* 0x001fe20000000000 */
[----:B--2---:R-:W-:-:S04]  /*d9c0*/  ISETP.GT.AND P2, PT, R22, 0x1, PT ;  /* 0x000000011600780c */ /* 0x004fc80003f44270 */
[----:B------:R-:W-:Y:S01]  /*d9d0*/  ISETP.GT.AND P3, PT, R28, 0x3f, PT ;  /* 0x0000003f1c00780c */ /* 0x000fe20003f64270 */
[----:B-1----:R-:W-:-:S12]  /*d9e0*/  @P1 BRA `(.L_x_1041) ;  /* 0x0000000000101947 */ /* 0x002fd80003800000 */
[----:B------:R-:W-:Y:S05]  /*d9f0*/  @!P0 BRA `(.L_x_1041) ;  /* 0x00000000000c8947 */ /* 0x000fea0003800000 */
[----:B------:R-:W2:Y:S04]  /*da00*/  LDG.E R5, desc[UR44][R10.64] ;  /* 0x0000002c0a057981 */ /* 0x000ea8000c1e1900 */
[----:B-----5:R-:W2:Y:S02]  /*da10*/  LDG.E R0, desc[UR44][R10.64+0x4] ;  /* 0x0000042c0a007981 */ /* 0x020ea4000c1e1900 */
[----:B--2---:R-:W-:-:S07]  /*da20*/  IMAD.IADD R0, R0, 0x1, -R5 ;  /* 0x0000000100007824 */ /* 0x004fce00078e0a05 */
.L_x_1041:
[----:B------:R-:W-:Y:S01]  /*da30*/  BSSY B1, `(.L_x_1042) ;  /* 0x0000038000017945 */ /* 0x000fe20003800000 */
[----:B------:R-:W-:Y:S02]  /*da40*/  SEL R25, R188, RZ, !P0 ;  /* 0x000000ffbc197207 */ /* 0x000fe40004000000 */
[----:B------:R-:W-:Y:S02]  /*da50*/  SEL R218, R218, RZ, !P0 ;  /* 0x000000ffdada7207 */ /* 0x000fe40004000000 */
[----:B-----5:R-:W-:Y:S01]  /*da60*/  SHF.R.S32.HI R24, RZ, 0x1f, R3 ;  /* 0x0000001fff187819 */ /* 0x020fe20000011403 */
[----:B------:R-:W-:Y:S06]  /*da70*/  @P3 BRA `(.L_x_1043) ;  /* 0x0000000000cc3947 */ /* 0x000fec0003800000 */
[----:B------:R-:W0:Y:S01]  /*da80*/  S2R R4, SR_TID.X ;  /* 0x0000000000047919 */ /* 0x000e220000002100 */
[----:B------:R-:W1:Y:S01]  /*da90*/  LDC R27, c[0x0][0xce8] ;  /* 0x00033a00ff1b7b82 */ /* 0x000e620000000800 */
[----:B------:R-:W-:-:S04]  /*daa0*/  IMAD.U32 R5, RZ, RZ, UR42 ;  /* 0x0000002aff057e24 */ /* 0x000fc8000f8e00ff */
[----:B0-----:R-:W-:Y:S02]  /*dab0*/  IMAD R4, R5, 0x40, R4 ;  /* 0x0000004005047824 */ /* 0x001fe400078e0204 */
[----:B-1----:R-:W-:Y:S02]  /*dac0*/  IMAD R5, R0, R27, RZ ;  /* 0x0000001b00057224 */ /* 0x002fe400078e02ff */
[----:B------:R-:W-:-:S05]  /*dad0*/  VIADD R26, R4, 0xffffff80 ;  /* 0xffffff80041a7836 */ /* 0x000fca0000000000 */
[----:B------:R-:W-:-:S13]  /*dae0*/  ISETP.GE.AND P0, PT, R26, R5, PT ;  /* 0x000000051a00720c */ /* 0x000fda0003f06270 */
[----:B------:R-:W-:Y:S05]  /*daf0*/  @P0 BRA `(.L_x_1043) ;  /* 0x0000000000ac0947 */ /* 0x000fea0003800000 */
[----:B------:R-:W-:Y:S01]  /*db00*/  ISETP.NE.AND P1, PT, R27, 0x1, PT ;  /* 0x000000011b00780c */ /* 0x000fe20003f25270 */
[----:B------:R-:W0:Y:S01]  /*db10*/  LDC.64 R4, c[0x0][0xca8] ;  /* 0x00032a00ff047b82 */ /* 0x000e220000000a00 */
[----:B------:R-:W-:Y:S01]  /*db20*/  ISETP.GT.AND P0, PT, R22, 0x1, PT ;  /* 0x000000011600780c */ /* 0x000fe20003f04270 */
[----:B------:R-:W-:Y:S02]  /*db30*/  IMAD.MOV.U32 R22, RZ, RZ, 0xab8 ;  /* 0x00000ab8ff167424 */ /* 0x000fe400078e00ff */
[----:B------:R-:W-:Y:S01]  /*db40*/  IMAD.MOV.U32 R7, RZ, RZ, R26 ;  /* 0x000000ffff077224 */ /* 0x000fe200078e001a */
[----:B------:R-:W-:Y:S02]  /*db50*/  SEL R195, R195, RZ, P0 ;  /* 0x000000ffc3c37207 */ /* 0x000fe40000000000 */
[----:B------:R-:W-:-:S04]  /*db60*/  SEL R22, R22, 0xa78, P0 ;  /* 0x00000a7816167807 */ /* 0x000fc80000000000 */
[----:B------:R-:W1:Y:S08]  /*db70*/  LDC.64 R14, c[0x0][R22+0x220] ;  /* 0x00008800160e7b82 */ /* 0x000e700000000a00 */
[----:B------:R-:W2:Y:S08]  /*db80*/  @P1 LDC R21, c[0x0][0xcec] ;  /* 0x00033b00ff151b82 */ /* 0x000eb00000000800 */
[----:B------:R-:W3:Y:S08]  /*db90*/  LDC.64 R12, c[0x0][R22+0x218] ;  /* 0x00008600160c7b82 */ /* 0x000ef00000000a00 */
[----:B------:R-:W4:Y:S01]  /*dba0*/  @P1 LDC R29, c[0x0][0xcf0] ;  /* 0x00033c00ff1d1b82 */ /* 0x000f220000000800 */
[----:B-1----:R-:W-:-:S04]  /*dbb0*/  IMAD R15, R15, R25, RZ ;  /* 0x000000190f0f7224 */ /* 0x002fc800078e02ff */
[----:B------:R-:W-:-:S03]  /*dbc0*/  IMAD R15, R14, R218, R15 ;  /* 0x000000da0e0f7224 */ /* 0x000fc600078e020f */
[----:B------:R-:W1:Y:S01]  /*dbd0*/  LDC.64 R10, c[0x0][R22+0x228] ;  /* 0x00008a00160a7b82 */ /* 0x000e620000000a00 */
[----:B--2---:R-:W-:-:S04]  /*dbe0*/  @P1 IMAD.HI.U32 R18, R26, R21, RZ ;  /* 0x000000151a121227 */ /* 0x004fc800078e00ff */
[----:B------:R-:W-:-:S03]  /*dbf0*/  IMAD.WIDE.U32 R20, R14, R25, RZ ;  /* 0x000000190e147225 */ /* 0x000fc600078e00ff */
[----:B------:R-:W2:Y:S01]  /*dc00*/  LDC.64 R8, c[0x0][R22+0x210] ;  /* 0x0000840016087b82 */ /* 0x000ea20000000a00 */
[-C--:B---3--:R-:W-:Y:S02]  /*dc10*/  IMAD R23, R13, R189.reuse, RZ ;  /* 0x000000bd0d177224 */ /* 0x088fe400078e02ff */
[----:B------:R-:W-:-:S04]  /*dc20*/  IMAD.WIDE.U32 R12, R12, R189, RZ ;  /* 0x000000bd0c0c7225 */ /* 0x000fc800078e00ff */
[----:B------:R-:W-:Y:S01]  /*dc30*/  IMAD.IADD R14, R21, 0x1, R15 ;  /* 0x00000001150e7824 */ /* 0x000fe200078e020f */
[----:B----4-:R-:W-:Y:S01]  /*dc40*/  @P1 SHF.R.U32.HI R7, RZ, R29, R18 ;  /* 0x0000001dff071219 */ /* 0x010fe20000011612 */
[----:B0-----:R-:W0:Y:S01]  /*dc50*/  @!P0 LDC R4, c[0x0][0xc50] ;  /* 0x00031400ff048b82 */ /* 0x001e220000000800 */
[----:B------:R-:W-:Y:S01]  /*dc60*/  IMAD.IADD R23, R13, 0x1, R23 ;  /* 0x000000010d177824 */ /* 0x000fe200078e0217 */
[----:B------:R-:W-:Y:S02]  /*dc70*/  IADD3 R12, P1, P3, R20, R12, R3 ;  /* 0x0000000c140c7210 */ /* 0x000fe40007b3e003 */
[----:B------:R-:W-:Y:S02]  /*dc80*/  IMAD.MOV R13, RZ, RZ, -R7 ;  /* 0x000000ffff0d7224 */ /* 0x000fe400078e0a07 */
[----:B------:R-:W-:Y:S01]  /*dc90*/  IADD3.X R14, R14, R23, R24, P1, P3 ;  /* 0x000000170e0e7210 */ /* 0x000fe20000fe6418 */
[-C--:B-1----:R-:W-:Y:S01]  /*dca0*/  IMAD R15, R11, R195.reuse, RZ ;  /* 0x000000c30b0f7224 */ /* 0x082fe200078e02ff */
[----:B------:R-:W1:Y:S01]  /*dcb0*/  @!P0 LDC R5, c[0x0][0xc54] ;  /* 0x00031500ff058b82 */ /* 0x000e620000000800 */
[----:B------:R-:W-:-:S04]  /*dcc0*/  IMAD.WIDE.U32 R10, R10, R195, RZ ;  /* 0x000000c30a0a7225 */ /* 0x000fc800078e00ff */
[----:B------:R-:W-:Y:S01]  /*dcd0*/  IMAD.IADD R15, R11, 0x1, R15 ;  /* 0x000000010b0f7824 */ /* 0x000fe200078e020f */
[----:B------:R-:W-:Y:S01]  /*dce0*/  IADD3 R10, P0, P1, R7, R12, R10 ;  /* 0x0000000c070a7210 */ /* 0x000fe2000791e00a */
[----:B------:R-:W-:Y:S01]  /*dcf0*/  IMAD R13, R27, R13, R26 ;  /* 0x0000000d1b0d7224 */ /* 0x000fe200078e021a */
[----:B------:R-:W-:-:S03]  /*dd00*/  SHF.R.S32.HI R7, RZ, 0x1f, R7 ;  /* 0x0000001fff077819 */ /* 0x000fc60000011407 */
[----:B--2---:R-:W-:Y:S01]  /*dd10*/  IMAD R9, R9, R13, RZ ;  /* 0x0000000d09097224 */ /* 0x004fe200078e02ff */
[----:B------:R-:W-:Y:S02]  /*dd20*/  IADD3.X R11, R7, R14, R15, P0, P1 ;  /* 0x0000000e070b7210 */ /* 0x000fe400007e240f */
[----:B------:R-:W-:-:S05]  /*dd30*/  SHF.R.S32.HI R7, RZ, 0x1f, R13 ;  /* 0x0000001fff077819 */ /* 0x000fca000001140d */
[C---:B------:R-:W-:Y:S02]  /*dd40*/  IMAD R7, R8.reuse, R7, R9 ;  /* 0x0000000708077224 */ /* 0x040fe400078e0209 */
[----:B------:R-:W-:-:S04]  /*dd50*/  IMAD.WIDE.U32 R8, R8, R13, R10 ;  /* 0x0000000d08087225 */ /* 0x000fc800078e000a */
[----:B------:R-:W-:Y:S01]  /*dd60*/  IMAD.IADD R7, R9, 0x1, R7 ;  /* 0x0000000109077824 */ /* 0x000fe200078e0207 */
[----:B0-----:R-:W-:-:S04]  /*dd70*/  LEA R4, P0, R8, R4, 0x2 ;  /* 0x0000000408047211 */ /* 0x001fc800078010ff */
[----:B-1----:R-:W-:Y:S01]  /*dd80*/  LEA.HI.X R5, R8, R5, R7, 0x2, P0 ;  /* 0x0000000508057211 */ /* 0x002fe200000f1407 */
[----:B------:R-:W-:-:S05]  /*dd90*/  IMAD.MOV.U32 R7, RZ, RZ, -0x800000 ;  /* 0xff800000ff077424 */ /* 0x000fca00078e00ff */
[----:B------:R0:W-:Y:S03]  /*dda0*/  STG.E desc[UR44][R4.64], R7 ;  /* 0x0000000704007986 */ /* 0x0001e6000c10192c */
.L_x_1043:
[----:B------:R-:W-:Y:S05]  /*ddb0*/  BSYNC B1 ;  /* 0x0000000000017941 */ /* 0x000fea0003800000 */
.L_x_1042:
[----:B------:R-:W-:Y:S05]  /*ddc0*/  @P2 BRA `(.L_x_1038) ;  /* 0x0000000800782947 */ /* 0x000fea0003800000 */
[----:B------:R-:W1:Y:S01]  /*ddd0*/  LDC R11, c[0x0][0xce8] ;  /* 0x00033a00ff0b7b82 */ /* 0x000e620000000800 */
[----:B------:R-:W-:Y:S01]  /*dde0*/  ULDC.64 UR6, c[0x0][0xba0] ;  /* 0x0002e80000067ab9 */ /* 0x000fe20000000a00 */
[----:B0-----:R-:W-:Y:S01]  /*ddf0*/  SHF.R.S32.HI R7, RZ, 0x1f, R28 ;  /* 0x0000001fff077819 */ /* 0x001fe2000001141c */
[----:B------:R-:W-:Y:S01]  /*de00*/  IMAD R8, R24, UR6, RZ ;  /* 0x0000000618087c24 */ /* 0x000fe2000f8e02ff */
[----:B------:R-:W-:Y:S01]  /*de10*/  ULDC UR8, c[0x0][0xbc8] ;  /* 0x0002f20000087ab9 */ /* 0x000fe20000000800 */
[----:B------:R-:W-:Y:S01]  /*de20*/  IMAD.WIDE.U32 R4, R3, UR6, RZ ;  /* 0x0000000603047c25 */ /* 0x000fe2000f8e00ff */
[----:B------:R-:W-:Y:S01]  /*de30*/  ISETP.GE.AND P2, PT, R194, UR8, PT ;  /* 0x00000008c2007c0c */ /* 0x000fe2000bf46270 */
[----:B------:R-:W-:Y:S01]  /*de40*/  BSSY B1, `(.L_x_1044) ;  /* 0x0000072000017945 */ /* 0x000fe20003800000 */
[----:B------:R-:W-:Y:S01]  /*de50*/  ISETP.GE.AND P1, PT, R193, UR8, PT ;  /* 0x00000008c1007c0c */ /* 0x000fe2000bf26270 */
[----:B------:R-:W-:Y:S01]  /*de60*/  IMAD R3, R3, UR7, R8 ;  /* 0x0000000703037c24 */ /* 0x000fe2000f8e0208 */
[----:B------:R-:W-:Y:S01]  /*de70*/  LEA.HI R8, R7, R28, RZ, 0x3 ;  /* 0x0000001c07087211 */ /* 0x000fe200078f18ff */
[----:B------:R-:W-:Y:S01]  /*de80*/  ULDC.64 UR6, c[0x0][0xbe8] ;  /* 0x0002fa0000067ab9 */ /* 0x000fe20000000a00 */
[----:B------:R-:W-:Y:S01]  /*de90*/  IMAD.U32 R10, RZ, RZ, UR42 ;  /* 0x0000002aff0a7e24 */ /* 0x000fe2000f8e00ff */
[----:B------:R-:W-:Y:S01]  /*dea0*/  SEL R13, RZ, 0xffffffff, P2 ;  /* 0xffffffffff0d7807 */ /* 0x000fe20001000000 */
[----:B------:R-:W-:Y:S01]  /*deb0*/  IMAD.IADD R5, R5, 0x1, R3 ;  /* 0x0000000105057824 */ /* 0x000fe200078e0203 */
[----:B------:R-:W-:Y:S01]  /*dec0*/  LOP3.LUT R3, R8, 0xfffffff8, RZ, 0xc0, !PT ;  /* 0xfffffff808037812 */ /* 0x000fe200078ec0ff */
[C---:B------:R-:W-:Y:S01]  /*ded0*/  VIADD R30, R16.reuse, 0x180 ;  /* 0x00000180101e7836 */ /* 0x040fe20000000000 */
[----:B------:R-:W-:Y:S01]  /*dee0*/  SHF.R.S32.HI R24, RZ, 0x3, R8 ;  /* 0x00000003ff187819 */ /* 0x000fe20000011408 */
[----:B------:R-:W-:Y:S01]  /*def0*/  IMAD.WIDE.U32 R4, R189, UR6, R4 ;  /* 0x00000006bd047c25 */ /* 0x000fe2000f8e0004 */
[----:B------:R-:W-:-:S02]  /*df00*/  ISETP.GE.AND P3, PT, R16, UR8, PT ;  /* 0x0000000810007c0c */ /* 0x000fc4000bf66270 */
[----:B------:R-:W-:Y:S01]  /*df10*/  SHF.R.S32.HI R26, RZ, 0x1f, R193 ;  /* 0x0000001fff1a7819 */ /* 0x000fe200000114c1 */
[----:B------:R-:W-:Y:S01]  /*df20*/  IMAD.IADD R3, R28, 0x1, -R3 ;  /* 0x000000011c037824 */ /* 0x000fe200078e0a03 */
[----:B------:R-:W-:Y:S01]  /*df30*/  SEL R12, RZ, 0x1, P3 ;  /* 0x00000001ff0c7807 */ /* 0x000fe20001800000 */
[----:B------:R-:W-:Y:S01]  /*df40*/  IMAD R5, R189, UR7, R5 ;  /* 0x00000007bd057c24 */ /* 0x000fe2000f8e0205 */
[----:B-1----:R-:W-:Y:S01]  /*df50*/  ISETP.NE.AND P0, PT, R11, 0x1, PT ;  /* 0x000000010b00780c */ /* 0x002fe20003f05270 */
[----:B------:R-:W-:Y:S01]  /*df60*/  IMAD R3, R3, 0x20, R24 ;  /* 0x0000002003037824 */ /* 0x000fe200078e0218 */
[----:B------:R-:W-:Y:S01]  /*df70*/  ULDC.64 UR6, c[0x0][0xbf0] ;  /* 0x0002fc0000067ab9 */ /* 0x000fe20000000a00 */
[----:B------:R-:W-:Y:S01]  /*df80*/  IMAD.SHL.U32 R15, R13, 0x2, RZ ;  /* 0x000000020d0f7824 */ /* 0x000fe200078e00ff */
[----:B------:R-:W-:Y:S01]  /*df90*/  SEL R13, RZ, 0xffffffff, P1 ;  /* 0xffffffffff0d7807 */ /* 0x000fe20000800000 */
[----:B------:R-:W-:Y:S01]  /*dfa0*/  IMAD R10, R10, 0x40, R3 ;  /* 0x000000400a0a7824 */ /* 0x000fe200078e0203 */
[----:B------:R-:W-:Y:S01]  /*dfb0*/  ISETP.GE.AND P1, PT, R229, UR8, PT ;  /* 0x00000008e5007c0c */ /* 0x000fe2000bf26270 */
[----:B------:R-:W-:Y:S01]  /*dfc0*/  IMAD R3, R218, UR6, RZ ;  /* 0x00000006da037c24 */ /* 0x000fe2000f8e02ff */
[----:B------:R-:W-:Y:S01]  /*dfd0*/  LOP3.LUT R12, R15, 0x2, R12, 0xe2, !PT ;  /* 0x000000020f0c7812 */ /* 0x000fe200078ee20c */
[----:B------:R-:W-:Y:S01]  /*dfe0*/  IMAD.WIDE.U32 R4, R25, UR6, R4 ;  /* 0x0000000619047c25 */ /* 0x000fe2000f8e0004 */
[----:B------:R-:W-:-:S02]  /*dff0*/  SHF.R.S32.HI R27, RZ, 0x1f, R30 ;  /* 0x0000001fff1b7819 */ /* 0x000fc4000001141e */
[----:B------:R-:W-:Y:S01]  /*e000*/  SHF.R.S32.HI R29, RZ, 0x1f, R192 ;  /* 0x0000001fff1d7819 */ /* 0x000fe200000114c0 */
[----:B------:R-:W0:Y:S01]  /*e010*/  @P0 LDC R7, c[0x0][0xcec] ;  /* 0x00033b00ff070b82 */ /* 0x000e220000000800 */
[----:B------:R-:W-:Y:S01]  /*e020*/  IMAD R9, R25, UR7, R3 ;  /* 0x0000000719097c24 */ /* 0x000fe2000f8e0203 */
[----:B------:R-:W-:Y:S01]  /*e030*/  ULDC.64 UR6, c[0x0][0xbe0] ;  /* 0x0002f80000067ab9 */ /* 0x000fe20000000a00 */
[----:B------:R-:W-:Y:S01]  /*e040*/  IMAD.MOV.U32 R3, RZ, RZ, R10 ;  /* 0x000000ffff037224 */ /* 0x000fe200078e000a */
[----:B------:R-:W-:Y:S01]  /*e050*/  SHF.R.S32.HI R25, RZ, 0x1f, R191 ;  /* 0x0000001fff197819 */ /* 0x000fe200000114bf */
[----:B------:R-:W-:Y:S01]  /*e060*/  IMAD.SHL.U32 R13, R13, 0x4, RZ ;  /* 0x000000040d0d7824 */ /* 0x000fe200078e00ff */
[----:B------:R-:W-:Y:S01]  /*e070*/  SHF.R.S32.HI R31, RZ, 0x1f, R190 ;  /* 0x0000001fff1f7819 */ /* 0x000fe200000114be */
[----:B------:R-:W-:Y:S01]  /*e080*/  IMAD.IADD R5, R5, 0x1, R9 ;  /* 0x0000000105057824 */ /* 0x000fe200078e0209 */
[----:B------:R-:W1:Y:S01]  /*e090*/  @P0 LDC R8, c[0x0][0xcf0] ;  /* 0x00033c00ff080b82 */ /* 0x000e620000000800 */
[----:B------:R-:W-:Y:S01]  /*e0a0*/  IMAD R23, R0, R11, RZ ;  /* 0x0000000b00177224 */ /* 0x000fe200078e02ff */
[----:B------:R-:W-:-:S02]  /*e0b0*/  LOP3.LUT R12, R13, 0x4, R12, 0xe2, !PT ;  /* 0x000000040d0c7812 */ /* 0x000fc400078ee20c */
[----:B------:R-:W-:Y:S02]  /*e0c0*/  SHF.R.S32.HI R28, RZ, 0x1f, R229 ;  /* 0x0000001fff1c7819 */ /* 0x000fe400000114e5 */
[----:B------:R-:W-:Y:S01]  /*e0d0*/  SHF.R.S32.HI R32, RZ, 0x1f, R194 ;  /* 0x0000001fff207819 */ /* 0x000fe200000114c2 */
[----:B0-----:R-:W-:-:S05]  /*e0e0*/  @P0 IMAD.HI.U32 R7, R10, R7, RZ ;  /* 0x000000070a070227 */ /* 0x001fca00078e00ff */
[----:B-1----:R-:W-:Y:S02]  /*e0f0*/  @P0 SHF.R.U32.HI R3, RZ, R8, R7 ;  /* 0x00000008ff030219 */ /* 0x002fe40000011607 */
[----:B------:R-:W-:Y:S02]  /*e100*/  ISETP.GE.AND P0, PT, R192, UR8, PT ;  /* 0x00000008c0007c0c */ /* 0x000fe4000bf06270 */
[--C-:B------:R-:W-:Y:S01]  /*e110*/  SHF.R.S32.HI R7, RZ, 0x1f, R3.reuse ;  /* 0x0000001fff077819 */ /* 0x100fe20000011403 */
[----:B------:R-:W-:Y:S01]  /*e120*/  IMAD.MOV R9, RZ, RZ, -R3 ;  /* 0x000000ffff097224 */ /* 0x000fe200078e0a03 */
[----:B------:R-:W-:Y:S01]  /*e130*/  SEL R13, RZ, 0xffffffff, P0 ;  /* 0xffffffffff0d7807 */ /* 0x000fe20000000000 */
[----:B------:R-:W-:Y:S01]  /*e140*/  IMAD.WIDE.U32 R4, R3, UR6, R4 ;  /* 0x0000000603047c25 */ /* 0x000fe2000f8e0004 */
[----:B------:R-:W-:-:S03]  /*e150*/  ISETP.GE.AND P0, PT, R191, UR8, PT ;  /* 0x00000008bf007c0c */ /* 0x000fc6000bf06270 */
[----:B------:R-:W-:Y:S02]  /*e160*/  IMAD R8, R7, UR6, RZ ;  /* 0x0000000607087c24 */ /* 0x000fe4000f8e02ff */
[----:B------:R-:W-:Y:S02]  /*e170*/  IMAD R7, R11, R9, R10 ;  /* 0x000000090b077224 */ /* 0x000fe400078e020a */
[----:B------:R-:W-:Y:S01]  /*e180*/  IMAD R9, R3, UR7, R8 ;  /* 0x0000000703097c24 */ /* 0x000fe2000f8e0208 */
[----:B------:R-:W-:Y:S01]  /*e190*/  SEL R8, RZ, 0xffffffff, P0 ;  /* 0xffffffffff087807 */ /* 0x000fe20000000000 */
[----:B------:R-:W-:Y:S01]  /*e1a0*/  IMAD.SHL.U32 R13, R13, 0x8, RZ ;  /* 0x000000080d0d7824 */ /* 0x000fe200078e00ff */
[----:B------:R-:W-:Y:S01]  /*e1b0*/  ISETP.GE.AND P0, PT, R190, UR8, PT ;  /* 0x00000008be007c0c */ /* 0x000fe2000bf06270 */
[----:B------:R-:W-:Y:S01]  /*e1c0*/  IMAD.IADD R5, R5, 0x1, R9 ;  /* 0x0000000105057824 */ /* 0x000fe200078e0209 */
[----:B------:R-:W-:Y:S01]  /*e1d0*/  SHF.R.S32.HI R3, RZ, 0x1f, R7 ;  /* 0x0000001fff037819 */ /* 0x000fe20000011407 */
[----:B------:R-:W-:Y:S01]  /*e1e0*/  ULDC.64 UR6, c[0x0][0xbd8] ;  /* 0x0002f60000067ab9 */ /* 0x000fe20000000a00 */
[----:B------:R-:W-:Y:S01]  /*e1f0*/  LOP3.LUT R12, R13, 0x8, R12, 0xe2, !PT ;  /* 0x000000080d0c7812 */ /* 0x000fe200078ee20c */
[----:B------:R-:W-:Y:S01]  /*e200*/  IMAD.SHL.U32 R13, R8, 0x10, RZ ;  /* 0x00000010080d7824 */ /* 0x000fe200078e00ff */
[----:B------:R-:W-:Y:S01]  /*e210*/  SEL R9, RZ, 0xffffffff, P0 ;  /* 0xffffffffff097807 */ /* 0x000fe20000000000 */
[----:B------:R-:W-:Y:S01]  /*e220*/  IMAD R8, R3, UR6, RZ ;  /* 0x0000000603087c24 */ /* 0x000fe2000f8e02ff */
[----:B------:R-:W-:Y:S01]  /*e230*/  ISETP.GE.AND P0, PT, R30, UR8, PT ;  /* 0x000000081e007c0c */ /* 0x000fe2000bf06270 */
[----:B------:R-:W-:Y:S01]  /*e240*/  IMAD.WIDE.U32 R4, R7, UR6, R4 ;  /* 0x0000000607047c25 */ /* 0x000fe2000f8e0004 */
[----:B------:R-:W-:-:S03]  /*e250*/  LOP3.LUT R12, R13, 0x10, R12, 0xe2, !PT ;  /* 0x000000100d0c7812 */ /* 0x000fc600078ee20c */
[----:B------:R-:W-:Y:S02]  /*e260*/  IMAD.SHL.U32 R9, R9, 0x20, RZ ;  /* 0x0000002009097824 */ /* 0x000fe400078e00ff */
[----:B------:R-:W-:Y:S01]  /*e270*/  IMAD R3, R7, UR7, R8 ;  /* 0x0000000707037c24 */ /* 0x000fe2000f8e0208 */
[----:B------:R-:W-:Y:S01]  /*e280*/  ULDC.64 UR6, c[0x0][0xb80] ;  /* 0x0002e00000067ab9 */ /* 0x000fe20000000a00 */
[----:B------:R-:W-:Y:S01]  /*e290*/  IMAD.U32 R13, RZ, RZ, UR42 ;  /* 0x0000002aff0d7e24 */ /* 0x000fe2000f8e00ff */
[----:B------:R-:W-:Y:S01]  /*e2a0*/  LOP3.LUT R12, R9, 0x20, R12, 0xe2, !PT ;  /* 0x00000020090c7812 */ /* 0x000fe200078ee20c */
[----:B------:R-:W-:Y:S01]  /*e2b0*/  IMAD.IADD R3, R5, 0x1, R3 ;  /* 0x0000000105037824 */ /* 0x000fe200078e0203 */
[----:B------:R-:W-:Y:S01]  /*e2c0*/  SEL R9, RZ, 0x40, P0 ;  /* 0x00000040ff097807 */ /* 0x000fe20000000000 */
[----:B------:R-:W-:Y:S01]  /*e2d0*/  IMAD R24, R13, 0x40, R24 ;  /* 0x000000400d187824 */ /* 0x000fe200078e0218 */
[----:B------:R-:W-:Y:S02]  /*e2e0*/  LEA R7, P0, R4, UR6, 0x1 ;  /* 0x0000000604077c11 */ /* 0x000fe4000f8008ff */
[----:B------:R-:W-:-:S02]  /*e2f0*/  LOP3.LUT R18, R12, R9, RZ, 0xfc, !PT ;  /* 0x000000090c127212 */ /* 0x000fc400078efcff */
[----:B------:R-:W-:Y:S01]  /*e300*/  LEA.HI.X R3, R4, UR7, R3, 0x1, P0 ;  /* 0x0000000704037c11 */ /* 0x000fe200080f0c03 */
[----:B------:R0:W1:Y:S01]  /*e310*/  SHFL.IDX PT, R8, R7, RZ, 0x181f ;  /* 0x00181fff07087589 */ /* 0x00006200000e0000 */
[----:B------:R-:W-:Y:S02]  /*e320*/  ISETP.GE.AND P0, PT, R24, R23, PT ;  /* 0x000000171800720c */ /* 0x000fe40003f06270 */
[----:B------:R-:W-:Y:S01]  /*e330*/  SEL R5, RZ, 0x80, P1 ;  /* 0x00000080ff057807 */ /* 0x000fe20000800000 */
[----:B------:R0:W2:Y:S03]  /*e340*/  SHFL.IDX PT, R9, R3, RZ, 0x181f ;  /* 0x00181fff03097589 */ /* 0x0000a600000e0000 */
[----:B------:R-:W-:-:S07]  /*e350*/  LOP3.LUT R22, R18, R5, RZ, 0xfc, !PT ;  /* 0x0000000512167212 */ /* 0x000fce00078efcff */
[----:B0-----:R-:W-:Y:S05]  /*e360*/  @P0 BRA `(.L_x_1045) ;  /* 0x00000000007c0947 */ /* 0x001fea0003800000 */
[----:B------:R-:W-:Y:S02]  /*e370*/  ISETP.GE.AND P2, PT, R194, UR8, PT ;  /* 0x00000008c2007c0c */ /* 0x000fe4000bf46270 */
[----:B------:R-:W-:Y:S02]  /*e380*/  ISETP.GE.AND P1, PT, R16, UR8, PT ;  /* 0x0000000810007c0c */ /* 0x000fe4000bf26270 */
[----:B------:R-:W-:Y:S02]  /*e390*/  ISETP.GE.AND P5, PT, R193, UR8, PT ;  /* 0x00000008c1007c0c */ /* 0x000fe4000bfa6270 */
[----:B------:R-:W-:-:S07]  /*e3a0*/  ISETP.GE.AND P3, PT, R192, UR8, PT ;  /* 0x00000008c0007c0c */ /* 0x000fce000bf66270 */
[-C--:B-1----:R-:W-:Y:S02]  /*e3b0*/  @!P2 LEA R10, P0, R194, R8.reuse, 0x1 ;  /* 0x00000008c20aa211 */ /* 0x082fe400078008ff */
        /* <DEDUP_REMOVED lines=14> */
[CC--:B------:R-:W-:Y:S01]  /*e4a0*/  @!P2 LEA R4, P5, R191.reuse, R8.reuse, 0x1 ;  /* 0x00000008bf04a211 */ /* 0x0c0fe200078a08ff */
        /* <DEDUP_REMOVED lines=11> */
.L_x_1045:
[----:B------:R-:W-:Y:S05]  /*e560*/  BSYNC B1 ;  /* 0x0000000000017941 */ /* 0x000fea0003800000 */
.L_x_1044:
        /* <DEDUP_REMOVED lines=20> */
[CC--:B------:R-:W-:Y:S02]  /*e6b0*/  @!P2 LEA R20, P6, R191.reuse, R8.reuse, 0x1 ;  /* 0x00000008bf14a211 */ /* 0x0c0fe400078c08ff */
        /* <DEDUP_REMOVED lines=15> */
.L_x_1038:
[----:B------:R-:W-:Y:S05]  /*e7b0*/  BSYNC B0 ;  /* 0x0000000000007941 */ /* 0x000fea0003800000 */
.L_x_1031:
[----:B------:R-:W-:Y:S02]  /*e7c0*/  ULDC UR6, c[0x0][0xd3c] ;  /* 0x00034f0000067ab9 */ /* 0x000fe40000000800 */
[----:B------:R-:W-:-:S06]  /*e7d0*/  UISETP.GE.AND UP0, UPT, UR5, UR6, UPT ;  /* 0x000000060500728c */ /* 0x000fcc000bf06270 */
[----:B------:R-:W-:-:S13]  /*e7e0*/  PLOP3.LUT P0, PT, PT, PT, UP0, 0x80, 0x0 ;  /* 0x000000000000781c */ /* 0x000fda0003f0f008 */
[----:B------:R-:W-:Y:S05]  /*e7f0*/  @!P0 BRA `(.L_x_1046) ;  /* 0xffffff2800d48947 */ /* 0x000fea000383ffff */
[----:B------:R-:W-:Y:S05]  /*e800*/  EXIT ;  /* 0x000000000000794d */ /* 0x000fea0003800000 */
.L_x_995:
        /* <DEDUP_REMOVED lines=16> */
.L_x_1047:
        /* <DEDUP_REMOVED lines=43> */
.L_x_1051:
        /* <DEDUP_REMOVED lines=35> */
.L_x_1049:
        /* <DEDUP_REMOVED lines=18> */
.L_x_1052:
        /* <DEDUP_REMOVED lines=57> */
.L_x_1050:
[----:B------:R-:W-:Y:S01]  /*f2a0*/  ULDC UR4, c[0x0][0xd3c] ;  /* 0x00034f0000047ab9 */ /* 0x000fe20000000800 */
[----:B------:R-:W-:Y:S02]  /*f2b0*/  IMAD.MOV.U32 R25, RZ, RZ, RZ ;  /* 0x000000ffff197224 */ /* 0x000fe400078e00ff */
[----:B------:R-:W-:Y:S02]  /*f2c0*/  IMAD.U32 R24, RZ, RZ, UR6 ;  /* 0x00000006ff187e24 */ /* 0x000fe4000f8e00ff */
[----:B------:R-:W-:Y:S02]  /*f2d0*/  IMAD.MOV.U32 R26, RZ, RZ, RZ ;  /* 0x000000ffff1a7224 */ /* 0x000fe400078e00ff */
[----:B------:R-:W-:-:S07]  /*f2e0*/  IMAD.U32 R27, RZ, RZ, UR4 ;  /* 0x00000004ff1b7e24 */ /* 0x000fce000f8e00ff */
.L_x_1053:
[----:B------:R-:W-:-:S13]  /*f2f0*/  ISETP.NE.AND P0, PT, R7, RZ, PT ;  /* 0x000000ff0700720c */ /* 0x000fda0003f05270 */
[----:B------:R-:W0:Y:S01]  /*f300*/  @!P0 S2R R3, SR_CgaCtaId ;  /* 0x0000000000038919 */ /* 0x000e220000008800 */
[----:B------:R-:W-:-:S04]  /*f310*/  @!P0 MOV R2, 0x400 ;  /* 0x0000040000028802 */ /* 0x000fc80000000f00 */
[----:B0-----:R-:W-:-:S05]  /*f320*/  @!P0 LEA R2, R3, R2, 0x18 ;  /* 0x0000000203028211 */ /* 0x001fca00078ec0ff */
[----:B------:R1:W-:Y:S01]  /*f330*/  @!P0 STS.128 [R2+0x388d0], R24 ;  /* 0x0388d01802008388 */ /* 0x0003e20000000c00 */
[----:B------:R-:W-:Y:S06]  /*f340*/  BAR.ARV 0x5, 0x180 ;  /* 0x0146000000007b1d */ /* 0x000fec0000002000 */
.L_x_1048:
[----:B------:R2:W-:Y:S01]  /*f350*/  STL [R1+0x20], RZ ;  /* 0x000020ff01007387 */ /* 0x0005e20000100800 */
[----:B------:R-:W-:Y:S01]  /*f360*/  ULDC UR4, c[0x0][0xd3c] ;  /* 0x00034f0000047ab9 */ /* 0x000fe20000000800 */
[----:B------:R-:W-:Y:S01]  /*f370*/  IMAD.MOV.U32 R23, RZ, RZ, 0x1 ;  /* 0x00000001ff177424 */ /* 0x000fe200078e00ff */
[----:B0-----:R-:W-:Y:S01]  /*f380*/  ISETP.GE.AND P0, PT, R27, UR4, PT ;  /* 0x000000041b007c0c */ /* 0x001fe2000bf06270 */
[----:B------:R-:W-:-:S12]  /*f390*/  IMAD.MOV.U32 R18, RZ, RZ, RZ ;  /* 0x000000ffff127224 */ /* 0x000fd800078e00ff */
[----:B--2---:R-:W-:Y:S05]  /*f3a0*/  @P0 BRA `(.L_x_1054) ;  /* 0x00000058006c0947 */ /* 0x004fea0003800000 */
[----:B------:R-:W0:Y:S01]  /*f3b0*/  S2UR UR5, SR_CgaCtaId ;  /* 0x00000000000579c3 */ /* 0x000e220000008800 */
[----:B------:R2:W-:Y:S01]  /*f3c0*/  STL [R1+0x20], RZ ;  /* 0x000020ff01007387 */ /* 0x0005e20000100800 */
[C---:B-1----:R-:W-:Y:S01]  /*f3d0*/  IMAD.SHL.U32 R2, R0.reuse, 0x8, RZ ;  /* 0x0000000800027824 */ /* 0x042fe200078e00ff */
[----:B------:R-:W-:Y:S01]  /*f3e0*/  UMOV UR4, 0x400 ;  /* 0x0000040000047882 */ /* 0x000fe20000000000 */
[----:B------:R-:W-:Y:S01]  /*f3f0*/  LOP3.LUT R4, R0, 0x7f, RZ, 0xc0, !PT ;  /* 0x0000007f00047812 */ /* 0x000fe200078ec0ff */
[----:B------:R-:W-:Y:S01]  /*f400*/  BSSY B8, `(.L_x_1054) ;  /* 0x0000595000087945 */ /* 0x000fe20003800000 */
[----:B------:R-:W-:Y:S01]  /*f410*/  IMAD.MOV.U32 R23, RZ, RZ, 0x1 ;  /* 0x00000001ff177424 */ /* 0x000fe200078e00ff */
[----:B------:R-:W-:Y:S01]  /*f420*/  LOP3.LUT R3, R2, 0x1f8, RZ, 0xc0, !PT ;  /* 0x000001f802037812 */ /* 0x000fe200078ec0ff */
[----:B------:R-:W-:Y:S01]  /*f430*/  IMAD.MOV.U32 R18, RZ, RZ, RZ ;  /* 0x000000ffff127224 */ /* 0x000fe200078e00ff */
[----:B------:R-:W-:Y:S01]  /*f440*/  SHF.R.U32.HI R5, RZ, 0x3, R4 ;  /* 0x00000003ff057819 */ /* 0x000fe20000011604 */
[----:B------:R-:W-:Y:S01]  /*f450*/  ULOP3.LUT UR36, UR39, 0x2, URZ, 0xfc, !UPT ;  /* 0x0000000227247892 */ /* 0x000fe2000f8efc3f */
[----:B------:R-:W-:Y:S01]  /*f460*/  LOP3.LUT R3, R3, 0x38, R0, 0x78, !PT ;  /* 0x0000003803037812 */ /* 0x000fe200078e7800 */
[----:B------:R-:W-:Y:S01]  /*f470*/  IMAD.SHL.U32 R0, R0, 0x10, RZ ;  /* 0x0000001000007824 */ /* 0x000fe200078e00ff */
[----:B------:R-:W-:Y:S01]  /*f480*/  LOP3.LUT R4, R2, 0x38, RZ, 0xc0, !PT ;  /* 0x0000003802047812 */ /* 0x000fe200078ec0ff */
[----:B------:R-:W-:Y:S01]  /*f490*/  ULDC UR37, c[0x0][0xc] ;  /* 0x0000030000257ab9 */ /* 0x000fe20000000800 */
[----:B------:R-:W-:-:S02]  /*f4a0*/  LOP3.LUT R34, R3, 0x200, R2, 0xf8, !PT ;  /* 0x0000020003227812 */ /* 0x000fc400078ef802 */
[----:B------:R-:W-:Y:S02]  /*f4b0*/  LOP3.LUT R2, R5, 0x70, R0, 0xf8, !PT ;  /* 0x0000007005027812 */ /* 0x000fe400078ef800 */
[C---:B------:R-:W-:Y:S02]  /*f4c0*/  LOP3.LUT R0, R4.reuse, 0x40, RZ, 0xfc, !PT ;  /* 0x0000004004007812 */ /* 0x040fe400078efcff */
[C---:B------:R-:W-:Y:S02]  /*f4d0*/  LOP3.LUT R3, R4.reuse, 0x80, RZ, 0xfc, !PT ;  /* 0x0000008004037812 */ /* 0x040fe400078efcff */
[C---:B------:R-:W-:Y:S01]  /*f4e0*/  LOP3.LUT R2, R4.reuse, 0xc0, RZ, 0xfc, !PT ;  /* 0x000000c004027812 */ /* 0x040fe200078efcff */
[----:B0-----:R-:W-:Y:S01]  /*f4f0*/  ULEA UR4, UR5, UR4, 0x18 ;  /* 0x0000000405047291 */ /* 0x001fe2000f8ec03f */
[C---:B------:R-:W-:Y:S02]  /*f500*/  LOP3.LUT R0, R4.reuse, 0x100, RZ, 0xfc, !PT ;  /* 0x0000010004007812 */ /* 0x040fe400078efcff */
[----:B------:R-:W-:-:S02]  /*f510*/  LOP3.LUT R3, R4, 0x140, RZ, 0xfc, !PT ;  /* 0x0000014004037812 */ /* 0x000fc400078efcff */
[C---:B------:R-:W-:Y:S01]  /*f520*/  LOP3.LUT R2, R4.reuse, 0x180, RZ, 0xfc, !PT ;  /* 0x0000018004027812 */ /* 0x040fe200078efcff */
[----:B------:R-:W-:Y:S01]  /*f530*/  IMAD.U32 R17, RZ, RZ, UR4 ;  /* 0x00000004ff117e24 */ /* 0x000fe2000f8e00ff */
[----:B------:R-:W-:-:S03]  /*f540*/  LOP3.LUT R0, R4, 0x1c0, RZ, 0xfc, !PT ;  /* 0x000001c004007812 */ /* 0x000fc600078efcff */
[----:B--2---:R-:W-:-:S07]  /*f550*/  IMAD R19, R34, 0x2, R17 ;  /* 0x0000000222137824 */ /* 0x004fce00078e0211 */
.L_x_1121:
[----:B------:R-:W0:Y:S02]  /*f560*/  LDC.64 R2, c[0x0][0xd88] ;  /* 0x00036200ff027b82 */ /* 0x000e240000000a00 */
[----:B0-----:R-:W-:-:S05]  /*f570*/  IMAD.WIDE R2, R27, 0x4, R2 ;  /* 0x000000041b027825 */ /* 0x001fca00078e0202 */
[----:B--2---:R-:W2:Y:S01]  /*f580*/  LDG.E R35, desc[UR44][R2.64] ;  /* 0x0000002c02237981 */ /* 0x004ea2000c1e1900 */
[----:B------:R-:W-:Y:S05]  /*f590*/  YIELD ;  /* 0x0000000000007946 */ /* 0x000fea0003800000 */
[----:B------:R-:W-:Y:S01]  /*f5a0*/  ULDC.64 UR4, c[0x0][0xb20] ;  /* 0x0002c80000047ab9 */ /* 0x000fe20000000a00 */
[----:B------:R-:W-:Y:S01]  /*f5b0*/  IMAD.MOV.U32 R32, RZ, RZ, RZ ;  /* 0x000000ffff207224 */ /* 0x000fe200078e00ff */
[----:B------:R-:W-:Y:S01]  /*f5c0*/  ISETP.NE.U32.AND P0, PT, RZ, UR4, PT ;  /* 0x00000004ff007c0c */ /* 0x000fe2000bf05070 */
[----:B------:R-:W-:-:S03]  /*f5d0*/  ULDC.64 UR6, c[0x0][0xb10] ;  /* 0x0002c40000067ab9 */ /* 0x000fc60000000a00 */
[----:B------:R-:W-:Y:S01]  /*f5e0*/  ISETP.NE.AND.EX P0, PT, RZ, UR5, PT, P0 ;  /* 0x00000005ff007c0c */ /* 0x000fe2000bf05300 */
[----:B------:R-:W-:Y:S01]  /*f5f0*/  IMAD.MOV.U32 R36, RZ, RZ, RZ ;  /* 0x000000ffff247224 */ /* 0x000fe200078e00ff */
[----:B--2---:R-:W-:-:S11]  /*f600*/  SHF.R.S32.HI R0, RZ, 0x1f, R35 ;  /* 0x0000001fff007819 */ /* 0x004fd60000011423 */
[C---:B------:R-:W-:Y:S01]  /*f610*/  @P0 LEA R2, P1, R35.reuse, UR4, 0x2 ;  /* 0x0000000423020c11 */ /* 0x040fe2000f8210ff */
[C---:B------:R-:W-:Y:S01]  /*f620*/  IMAD.SHL.U32 R22, R35.reuse, 0x4, RZ ;  /* 0x0000000423167824 */ /* 0x040fe200078e00ff */
[C-C-:B------:R-:W-:Y:S01]  /*f630*/  SHF.L.U64.HI R30, R35.reuse, 0x2, R0.reuse ;  /* 0x00000002231e7819 */ /* 0x140fe20000010200 */
[----:B------:R0:W-:Y:S01]  /*f640*/  STL [R1+0x8], R0 ;  /* 0x0000080001007387 */ /* 0x0001e20000100800 */
[----:B------:R-:W-:Y:S01]  /*f650*/  @P0 LEA.HI.X R3, R35, UR5, R0, 0x2, P1 ;  /* 0x0000000523030c11 */ /* 0x000fe200088f1400 */
[----:B------:R-:W-:-:S04]  /*f660*/  ULDC.64 UR4, c[0x0][0xaf8] ;  /* 0x0002be0000047ab9 */ /* 0x000fc80000000a00 */
[----:B-1----:R1:W5:Y:S01]  /*f670*/  @P0 LDG.E R32, desc[UR44][R2.64] ;  /* 0x0000002c02200981 */ /* 0x002362000c1e1900 */
        /* <DEDUP_REMOVED lines=12> */
[----:B0-----:R-:W2:Y:S01]  /*f740*/  @P0 LDG.E R0, desc[UR44][R4.64] ;  /* 0x0000002c04000981 */ /* 0x001ea2000c1e1900 */
        /* <DEDUP_REMOVED lines=17> */
.L_x_1055:
        /* <DEDUP_REMOVED lines=9> */
.L_x_1056:
[----:B------:R-:W-:Y:S02]  /*f8f0*/  ULDC.64 UR4, c[0x0][0xb00] ;  /* 0x0002c00000047ab9 */ /* 0x000fe40000000a00 */
[----:B------:R-:W-:-:S04]  /*f900*/  ISETP.NE.U32.AND P0, PT, RZ, UR4, PT ;  /* 0x00000004ff007c0c */ /* 0x000fc8000bf05070 */
[----:B------:R-:W-:-:S13]  /*f910*/  ISETP.NE.AND.EX P0, PT, RZ, UR5, PT, P0 ;  /* 0x00000005ff007c0c */ /* 0x000fda000bf05300 */
[----:B------:R-:W-:Y:S05]  /*f920*/  @!P0 BRA `(.L_x_1057) ;  /* 0x0000000000148947 */ /* 0x000fea0003800000 */
[----:B-1----:R-:W1:Y:S02]  /*f930*/  LDC.64 R2, c[0x0][0xb00] ;  /* 0x0002c000ff027b82 */ /* 0x002e640000000a00 */
[----:B-1----:R-:W-:-:S05]  /*f940*/  IMAD.WIDE R2, R28, 0x4, R2 ;  /* 0x000000041c027825 */ /* 0x002fca00078e0202 */
[----:B------:R-:W3:Y:S04]  /*f950*/  LDG.E R29, desc[UR44][R2.64] ;  /* 0x0000002c021d7981 */ /* 0x000ee8000c1e1900 */
[----:B0-2---:R-:W3:Y:S02]  /*f960*/  LDG.E R0, desc[UR44][R2.64+0x4] ;  /* 0x0000042c02007981 */ /* 0x005ee4000c1e1900 */
[----:B---3--:R-:W-:-:S07]  /*f970*/  IMAD.IADD R29, R0, 0x1, -R29 ;  /* 0x00000001001d7824 */ /* 0x008fce00078e0a1d */
.L_x_1057:
[----:B-----5:R-:W-:Y:S01]  /*f980*/  IMAD.IADD R29, R29, 0x1, -R32 ;  /* 0x000000011d1d7824 */ /* 0x020fe200078e0a20 */
[C---:B012---:R-:W-:Y:S01]  /*f990*/  LOP3.LUT R0, R26.reuse, 0xff000000, RZ, 0xc0, !PT ;  /* 0xff0000001a007812 */ /* 0x047fe200078ec0ff */
[----:B------:R-:W-:Y:S01]  /*f9a0*/  BSSY B0, `(.L_x_1058) ;  /* 0x0000028000007945 */ /* 0x000fe20003800000 */
[----:B------:R-:W-:Y:S01]  /*f9b0*/  LOP3.LUT R4, R26, 0xff0000, RZ, 0xc0, !PT ;  /* 0x00ff00001a047812 */ /* 0x000fe200078ec0ff */
[----:B------:R-:W-:Y:S01]  /*f9c0*/  IMAD.MOV.U32 R2, RZ, RZ, RZ ;  /* 0x000000ffff027224 */ /* 0x000fe200078e00ff */
[C---:B------:R-:W-:Y:S02]  /*f9d0*/  ISETP.GE.AND P0, PT, R29.reuse, 0x1, PT ;  /* 0x000000011d00780c */ /* 0x040fe40003f06270 */
[----:B------:R-:W-:Y:S01]  /*f9e0*/  SHF.R.U32.HI R3, RZ, 0x8, R0 ;  /* 0x00000008ff037819 */ /* 0x000fe20000011600 */
[----:B------:R-:W-:-:S03]  /*f9f0*/  VIADD R0, R29, 0x3f ;  /* 0x0000003f1d007836 */ /* 0x000fc60000000000 */
[----:B------:R-:W-:Y:S02]  /*fa00*/  LEA.HI R4, R4, R3, RZ, 0x10 ;  /* 0x0000000304047211 */ /* 0x000fe400078f80ff */
[----:B------:R-:W-:-:S04]  /*fa10*/  SHF.R.S32.HI R3, RZ, 0x1f, R0 ;  /* 0x0000001fff037819 */ /* 0x000fc80000011400 */
[----:B------:R-:W-:-:S04]  /*fa20*/  LEA.HI R0, R3, R0, RZ, 0x6 ;  /* 0x0000000003007211 */ /* 0x000fc800078f30ff */
        /* <DEDUP_REMOVED lines=31> */
.L_x_1059:
[----:B------:R-:W-:Y:S05]  /*fc20*/  BSYNC B0 ;  /* 0x0000000000007941 */ /* 0x000fea0003800000 */
.L_x_1058:
        /* <DEDUP_REMOVED lines=24> */
.L_x_1061:
        /* <DEDUP_REMOVED lines=20> */
.L_x_1064:
[----:B------:R-:W-:Y:S05]  /*fef0*/  BSYNC B6 ;  /* 0x0000000000067941 */ /* 0x000fea0003800000 */
.L_x_1063:
        /* <DEDUP_REMOVED lines=20> */
.L_x_1067:
        /* <DEDUP_REMOVED lines=15> */
.L_x_1066:
[----:B------:R-:W-:Y:S05]  /*10130*/  BSYNC B6 ;  /* 0x0000000000067941 */ /* 0x000fea0003800000 */
.L_x_1065:
[----:B------:R-:W2:Y:S01]  /*10140*/  LDL R33, [R1+0x14] ;  /* 0x0000140001217983 */ /* 0x000ea20000100800 */
[----:B------:R-:W-:Y:S01]  /*10150*/  ULDC.64 UR4, c[0x0][0xaf0] ;  /* 0x0002bc0000047ab9 */ /* 0x000fe20000000a00 */
[----:B------:R-:W0:Y:S01]  /*10160*/  LDC R20, c[0x0][0x430] ;  /* 0x00010c00ff147b82 */ /* 0x000e220000000800 */
[----:B------:R-:W-:Y:S01]  /*10170*/  ISETP.NE.U32.AND P0, PT, RZ, UR4, PT ;  /* 0x00000004ff007c0c */ /* 0x000fe2000bf05070 */
[----:B------:R-:W1:Y:S03]  /*10180*/  S2R R4, SR_TID.X ;  /* 0x0000000000047919 */ /* 0x000e660000002100 */
[----:B------:R-:W-:Y:S01]  /*10190*/  ISETP.NE.AND.EX P0, PT, RZ, UR5, PT, P0 ;  /* 0x00000005ff007c0c */ /* 0x000fe2000bf05300 */
[----:B------:R-:W3:-:S12]  /*101a0*/  S2R R0, SR_TID.X ;  /* 0x0000000000007919 */ /* 0x000ed80000002100 */
[----:B------:R-:W-:Y:S01]  /*101b0*/  @P0 IADD3 R2, P1, R22, UR4, RZ ;  /* 0x0000000416020c10 */ /* 0x000fe2000ff3e0ff */
[----:B------:R-:W-:-:S03]  /*101c0*/  ULDC UR4, c[0x0][0x320] ;  /* 0x0000c80000047ab9 */ /* 0x000fc60000000800 */
[----:B------:R-:W-:Y:S01]  /*101d0*/  @P0 IADD3.X R3, R30, UR5, RZ, P1, !PT ;  /* 0x000000051e030c10 */ /* 0x000fe20008ffe4ff */
[----:B------:R-:W4:Y:S04]  /*101e0*/  S2R R21, SR_TID.X ;  /* 0x0000000000157919 */ /* 0x000f280000002100 */
[----:B------:R0:W5:Y:S01]  /*101f0*/  @P0 LDG.E R28, desc[UR44][R2.64] ;  /* 0x0000002c021c0981 */ /* 0x000162000c1e1900 */
[----:B------:R-:W-:Y:S01]  /*10200*/  LOP3.LUT R16, R16, 0xfffffdff, RZ, 0xc0, !PT ;  /* 0xfffffdff10107812 */ /* 0x000fe200078ec0ff */
[----:B------:R-:W-:Y:S01]  /*10210*/  UMOV UR5, 0xffffffff ;  /* 0xffffffff00057882 */ /* 0x000fe20000000000 */
[----:B-1----:R-:W-:Y:S02]  /*10220*/  IMAD.SHL.U32 R4, R4, 0x8, RZ ;  /* 0x0000000804047824 */ /* 0x002fe400078e00ff */
[----:B---3--:R-:W-:-:S03]  /*10230*/  IMAD.SHL.U32 R0, R0, 0x8, RZ ;  /* 0x0000000800007824 */ /* 0x008fc600078e00ff */
[----:B------:R-:W-:-:S04]  /*10240*/  LOP3.LUT R4, R4, 0x38, RZ, 0xc0, !PT ;  /* 0x0000003804047812 */ /* 0x000fc800078ec0ff */
[C---:B------:R-:W-:Y:S02]  /*10250*/  LOP3.LUT R5, R4.reuse, 0x40, RZ, 0xfc, !PT ;  /* 0x0000004004057812 */ /* 0x040fe400078efcff */
[----:B------:R-:W-:Y:S02]  /*10260*/  LOP3.LUT R4, R4, 0x180, RZ, 0xfc, !PT ;  /* 0x0000018004047812 */ /* 0x000fe400078efcff */
[----:B------:R-:W-:Y:S02]  /*10270*/  ISETP.GE.AND P0, PT, R5, UR4, PT ;  /* 0x0000000405007c0c */ /* 0x000fe4000bf06270 */
[----:B------:R-:W-:Y:S02]  /*10280*/  LOP3.LUT R0, R0, 0x38, RZ, 0xc0, !PT ;  /* 0x0000003800007812 */ /* 0x000fe400078ec0ff */
[----:B------:R-:W-:Y:S02]  /*10290*/  ISETP.GE.AND P1, PT, R4, UR4, PT ;  /* 0x0000000404007c0c */ /* 0x000fe4000bf26270 */
[----:B------:R-:W-:-:S02]  /*102a0*/  LOP3.LUT R4, R0, 0x1c0, RZ, 0xfc, !PT ;  /* 0x000001c000047812 */ /* 0x000fc400078efcff */
[----:B------:R-:W-:Y:S01]  /*102b0*/  LOP3.LUT R0, R0, 0x80, RZ, 0xfc, !PT ;  /* 0x0000008000007812 */ /* 0x000fe200078efcff */
[----:B----4-:R-:W-:Y:S01]  /*102c0*/  IMAD.SHL.U32 R21, R21, 0x8, RZ ;  /* 0x0000000815157824 */ /* 0x010fe200078e00ff */
[----:B------:R-:W-:Y:S02]  /*102d0*/  SEL R8, RZ, 0x40, P1 ;  /* 0x00000040ff087807 */ /* 0x000fe40000800000 */
[----:B------:R-:W-:Y:S02]  /*102e0*/  ISETP.GE.AND P5, PT, R0, UR4, PT ;  /* 0x0000000400007c0c */ /* 0x000fe4000bfa6270 */
[----:B------:R-:W-:Y:S01]  /*102f0*/  @P0 LOP3.LUT R16, R16, 0x200, RZ, 0xfc, !PT ;  /* 0x0000020010100812 */ /* 0x000fe200078efcff */
[----:B------:R-:W1:Y:S01]  /*10300*/  S2R R0, SR_TID.X ;  /* 0x0000000000007919 */ /* 0x000e620000002100 */
[----:B------:R-:W-:Y:S02]  /*10310*/  ISETP.GE.AND P0, PT, R4, UR4, PT ;  /* 0x0000000404007c0c */ /* 0x000fe4000bf06270 */
[----:B------:R-:W-:Y:S01]  /*10320*/  LOP3.LUT R21, R21, 0x38, RZ, 0xc0, !PT ;  /* 0x0000003815157812 */ /* 0x000fe200078ec0ff */
[----:B------:R-:W3:Y:S01]  /*10330*/  S2R R4, SR_TID.X ;  /* 0x0000000000047919 */ /* 0x000ee20000002100 */
        /* <DEDUP_REMOVED lines=8> */
[----:B-1----:R-:W-:-:S03]  /*103c0*/  IMAD.SHL.U32 R0, R0, 0x8, RZ ;  /* 0x0000000800007824 */ /* 0x002fc600078e00ff */
[----:B------:R-:W-:Y:S01]  /*103d0*/  LOP3.LUT R16, R16, 0xffffffef, RZ, 0xc0, !PT ;  /* 0xffffffef10107812 */ /* 0x000fe200078ec0ff */
[----:B---3--:R-:W-:Y:S01]  /*103e0*/  IMAD.SHL.U32 R4, R4, 0x8, RZ ;  /* 0x0000000804047824 */ /* 0x008fe200078e00ff */
[----:B------:R-:W-:-:S04]  /*103f0*/  LOP3.LUT R0, R0, 0x38, RZ, 0xc0, !PT ;  /* 0x0000003800007812 */ /* 0x000fc800078ec0ff */
[----:B------:R-:W-:Y:S02]  /*10400*/  LOP3.LUT R4, R4, 0x38, RZ, 0xc0, !PT ;  /* 0x0000003804047812 */ /* 0x000fe400078ec0ff */
[----:B------:R-:W-:Y:S02]  /*10410*/  LOP3.LUT R0, R0, 0x100, RZ, 0xfc, !PT ;  /* 0x0000010000007812 */ /* 0x000fe400078efcff */
[----:B------:R-:W-:Y:S02]  /*10420*/  LOP3.LUT R4, R4, 0xc0, RZ, 0xfc, !PT ;  /* 0x000000c004047812 */ /* 0x000fe400078efcff */
[----:B------:R-:W-:Y:S02]  /*10430*/  ISETP.GE.AND P3, PT, R0, UR4, PT ;  /* 0x0000000400007c0c */ /* 0x000fe4000bf66270 */
[----:B------:R-:W-:-:S13]  /*10440*/  ISETP.GE.AND P4, PT, R4, UR4, PT ;  /* 0x0000000404007c0c */ /* 0x000fda000bf86270 */
[----:B------:R-:W-:-:S04]  /*10450*/  @P4 LOP3.LUT R16, R16, 0x10, RZ, 0xfc, !PT ;  /* 0x0000001010104812 */ /* 0x000fc800078efcff */
[----:B------:R-:W-:-:S04]  /*10460*/  LOP3.LUT R16, R16, 0xfffffffb, RZ, 0xc0, !PT ;  /* 0xfffffffb10107812 */ /* 0x000fc800078ec0ff */
[----:B------:R-:W-:-:S04]  /*10470*/  LOP3.LUT R16, R16, 0xfffffff7, RZ, 0xc0, !PT ;  /* 0xfffffff710107812 */ /* 0x000fc800078ec0ff */
[----:B------:R-:W-:-:S04]  /*10480*/  @P3 LOP3.LUT R16, R16, 0x8, RZ, 0xfc, !PT ;  /* 0x0000000810103812 */ /* 0x000fc800078efcff */
[----:B------:R-:W-:Y:S02]  /*10490*/  @P2 LOP3.LUT R16, R16, 0x4, RZ, 0xfc, !PT ;  /* 0x0000000410102812 */ /* 0x000fe400078efcff */
[----:B--2---:R-:W-:Y:S01]  /*104a0*/  LEA R0, R33, 0xffffffc0, 0x6 ;  /* 0xffffffc021007811 */ /* 0x004fe200078e30ff */
[----:B0-----:R-:W-:Y:S06]  /*104b0*/  BRA.DIV UR5, `(.L_x_1068) ;  /* 0x0000004e05987947 */ /* 0x001fec000b800000 */
.L_x_1139:
[----:B------:R-:W0:Y:S01]  /*104c0*/  S2R R2, SR_TID.X ;  /* 0x0000000000027919 */ /* 0x000e220000002100 */
[----:B------:R-:W-:Y:S01]  /*104d0*/  ISETP.NE.AND P1, PT, R20, 0x1, PT ;  /* 0x000000011400780c */ /* 0x000fe20003f25270 */
[----:B------:R-:W-:Y:S01]  /*104e0*/  IMAD.MOV.U32 R37, RZ, RZ, RZ ;  /* 0x000000ffff257224 */ /* 0x000fe200078e00ff */
[----:B-----5:R-:W-:Y:S01]  /*104f0*/  SHF.R.S32.HI R33, RZ, 0x1f, R28 ;  /* 0x0000001fff217819 */ /* 0x020fe2000001141c */
[----:B------:R-:W1:Y:S01]  /*10500*/  S2R R10, SR_TID.X ;  /* 0x00000000000a7919 */ /* 0x000e620000002100 */
[C---:B------:R-:W-:Y:S02]  /*10510*/  LOP3.LUT P6, RZ, R16.reuse, 0x400, RZ, 0xc0, !PT ;  /* 0x0000040010ff7812 */ /* 0x040fe400078cc0ff */
[----:B------:R-:W-:-:S07]  /*10520*/  LOP3.LUT R16, R16, 0xffffdfff, RZ, 0xc0, !PT ;  /* 0xffffdfff10107812 */ /* 0x000fce00078ec0ff */
[----:B------:R-:W2:Y:S01]  /*10530*/  @P1 LDC R3, c[0x0][0x434] ;  /* 0x00010d00ff031b82 */ /* 0x000ea20000000800 */
[----:B------:R-:W-:Y:S02]  /*10540*/  @P1 LOP3.LUT R16, R16, 0x2000, RZ, 0xfc, !PT ;  /* 0x0000200010101812 */ /* 0x000fe400078efcff */
[----:B0-----:R-:W-:Y:S01]  /*10550*/  LOP3.LUT R2, R2, 0x7f, RZ, 0xc0, !PT ;  /* 0x0000007f02027812 */ /* 0x001fe200078ec0ff */
[----:B-1----:R-:W-:-:S03]  /*10560*/  IMAD.SHL.U32 R10, R10, 0x10, RZ ;  /* 0x000000100a0a7824 */ /* 0x002fc600078e00ff */
[----:B------:R-:W-:-:S04]  /*10570*/  SHF.R.U32.HI R2, RZ, 0x3, R2 ;  /* 0x00000003ff027819 */ /* 0x000fc80000011602 */
[----:B------:R-:W-:Y:S02]  /*10580*/  LOP3.LUT R10, R2, 0x70, R10, 0xf8, !PT ;  /* 0x00000070020a7812 */ /* 0x000fe400078ef80a */
[----:B------:R-:W0:Y:S03]  /*10590*/  @P1 LDC R2, c[0x0][0x438] ;  /* 0x00010e00ff021b82 */ /* 0x000e260000000800 */
[----:B------:R-:W-:-:S05]  /*105a0*/  IMAD.IADD R6, R10, 0x1, R0 ;  /* 0x000000010a067824 */ /* 0x000fca00078e0200 */
[C---:B------:R-:W-:Y:S01]  /*105b0*/  ISETP.GE.AND P0, PT, R6.reuse, R29, PT ;  /* 0x0000001d0600720c */ /* 0x040fe20003f06270 */
[----:B------:R-:W-:-:S03]  /*105c0*/  IMAD.IADD R6, R6, 0x1, R32 ;  /* 0x0000000106067824 */ /* 0x000fc600078e0220 */
[----:B------:R-:W-:Y:S01]  /*105d0*/  ISETP.GT.U32.OR P0, PT, R10, 0x3f, P0 ;  /* 0x0000003f0a00780c */ /* 0x000fe20000704470 */
[----:B--2---:R-:W-:-:S04]  /*105e0*/  @P1 IMAD.HI.U32 R3, R6, R3, RZ ;  /* 0x0000000306031227 */ /* 0x004fc800078e00ff */
[----:B------:R-:W-:Y:S01]  /*105f0*/  IMAD.MOV.U32 R7, RZ, RZ, R6 ;  /* 0x000000ffff077224 */ /* 0x000fe200078e0006 */
[----:B0-----:R-:W-:-:S07]  /*10600*/  @P1 SHF.R.U32.HI R7, RZ, R2, R3 ;  /* 0x00000002ff071219 */ /* 0x001fce0000011603 */
        /* <DEDUP_REMOVED lines=28> */
[----:B------:R-:W-:Y:S02]  /*107d0*/  ISETP.NE.AND P0, PT, R3, 0x3, PT ;  /* 0x000000030300780c */ /* 0x000fe40003f05270 */
[----:B------:R-:W-:Y:S01]  /*107e0*/  LOP3.LUT R30, R8, R30, RZ, 0xfc, !PT ;  /* 0x0000001e081e7212 */ /* 0x000fe200078efcff */
[----:B------:R-:W-:Y:S01]  /*107f0*/  IMAD R2, R20, R2, R6 ;  /* 0x0000000214027224 */ /* 0x000fe200078e0206 */
[----:B------:R0:W-:Y:S04]  /*10800*/  STL [R1+0x24], R8 ;  /* 0x0000240801007387 */ /* 0x0001e80000100800 */
[----:B------:R0:W-:Y:S05]  /*10810*/  STL [R1], R2 ;  /* 0x0000000201007387 */ /* 0x0001ea0000100800 */
[----:B------:R-:W-:-:S04]  /*10820*/  @P0 LOP3.LUT R16, R16, 0x1000, RZ, 0xfc, !PT ;  /* 0x0000100010100812 */ /* 0x000fc800078efcff */
[----:B------:R-:W-:-:S04]  /*10830*/  LOP3.LUT R16, R16, 0xfffffffe, RZ, 0xc0, !PT ;  /* 0xfffffffe10107812 */ /* 0x000fc800078ec0ff */
[----:B------:R-:W-:Y:S01]  /*10840*/  @P1 LOP3.LUT R16, R16, 0x1, RZ, 0xfc, !PT ;  /* 0x0000000110101812 */ /* 0x000fe200078efcff */
[----:B0-----:R-:W-:Y:S06]  /*10850*/  @!P0 BRA `(.L_x_1069) ;  /* 0x0000000000048947 */ /* 0x001fec0003800000 */
[----:B------:R-:W-:Y:S01]  /*10860*/  BPT.TRAP 0x1 ;  /* 0x000000040000795c */ /* 0x000fe20000300000 */
.L_x_1069:
        /* <DEDUP_REMOVED lines=9> */
.L_x_1140:
[----:B------:R-:W-:Y:S05]  /*10900*/  BSYNC B0 ;  /* 0x0000000000007941 */ /* 0x000fea0003800000 */
.L_x_1070:
[----:B------:R-:W0:Y:S01]  /*10910*/  LDL R2, [R1] ;  /* 0x0000000001027983 */ /* 0x000e220000100800 */
[----:B------:R-:W-:Y:S01]  /*10920*/  ULDC.64 UR4, c[0x0][0x300] ;  /* 0x0000c00000047ab9 */ /* 0x000fe20000000a00 */
[----:B-----5:R-:W-:Y:S01]  /*10930*/  SHF.R.S32.HI R4, RZ, 0x1f, R37 ;  /* 0x0000001fff047819 */ /* 0x020fe20000011425 */
[----:B------:R-:W-:Y:S01]  /*10940*/  ULDC.64 UR6, c[0x0][0x2e8] ;  /* 0x0000ba0000067ab9 */ /* 0x000fe20000000a00 */
[----:B------:R-:W1:Y:S01]  /*10950*/  S2R R7, SR_TID.X ;  /* 0x0000000000077919 */ /* 0x000e620000002100 */
[----:B------:R-:W-:Y:S01]  /*10960*/  LOP3.LUT R16, R16, 0xfffffffd, RZ, 0xc0, !PT ;  /* 0xfffffffd10107812 */ /* 0x000fe200078ec0ff */
[----:B-1----:R-:W-:-:S05]  /*10970*/  IMAD.SHL.U32 R7, R7, 0x8, RZ ;  /* 0x0000000807077824 */ /* 0x002fca00078e00ff */
[----:B------:R-:W-:Y:S02]  /*10980*/  LOP3.LUT R7, R7, 0x38, RZ, 0xc0, !PT ;  /* 0x0000003807077812 */ /* 0x000fe400078ec0ff */
[----:B0-----:R-:W-:-:S05]  /*10990*/  SHF.R.S32.HI R0, RZ, 0x1f, R2 ;  /* 0x0000001fff007819 */ /* 0x001fca0000011402 */
[----:B------:R0:W-:Y:S04]  /*109a0*/  STL [R1+0x18], R0 ;  /* 0x0000180001007387 */ /* 0x0001e80000100800 */
[----:B------:R1:W-:Y:S01]  /*109b0*/  STL [R1+0x1c], R4 ;  /* 0x00001c0401007387 */ /* 0x0003e20000100800 */
[----:B0-----:R-:W-:-:S04]  /*109c0*/  IMAD R0, R0, UR4, RZ ;  /* 0x0000000400007c24 */ /* 0x001fc8000f8e02ff */
[C---:B------:R-:W-:Y:S02]  /*109d0*/  IMAD R0, R2.reuse, UR5, R0 ;  /* 0x0000000502007c24 */ /* 0x040fe4000f8e0200 */
[----:B------:R-:W-:Y:S01]  /*109e0*/  IMAD.WIDE.U32 R2, R2, UR4, RZ ;  /* 0x0000000402027c25 */ /* 0x000fe2000f8e00ff */
[----:B------:R-:W-:-:S03]  /*109f0*/  ULDC.64 UR4, c[0x0][0x310] ;  /* 0x0000c40000047ab9 */ /* 0x000fc60000000a00 */
[----:B------:R-:W-:Y:S02]  /*10a00*/  IMAD.IADD R3, R3, 0x1, R0 ;  /* 0x0000000103037824 */ /* 0x000fe400078e0200 */
[----:B------:R-:W-:Y:S02]  /*10a10*/  IMAD R0, R4, UR4, RZ ;  /* 0x0000000404007c24 */ /* 0x000fe4000f8e02ff */
[----:B------:R-:W-:-:S04]  /*10a20*/  IMAD.WIDE.U32 R2, R37, UR4, R2 ;  /* 0x0000000425027c25 */ /* 0x000fc8000f8e0002 */
[----:B------:R-:W-:Y:S01]  /*10a30*/  IMAD R0, R37, UR5, R0 ;  /* 0x0000000525007c24 */ /* 0x000fe2000f8e0200 */
[----:B------:R-:W-:Y:S01]  /*10a40*/  ULDC.64 UR4, c[0x0][0x308] ;  /* 0x0000c20000047ab9 */ /* 0x000fe20000000a00 */
[----:B-1----:R-:W-:Y:S02]  /*10a50*/  IMAD R4, R18, 0x1000, R34 ;  /* 0x0000100012047824 */ /* 0x002fe400078e0222 */
[----:B------:R-:W-:Y:S02]  /*10a60*/  IMAD.IADD R3, R3, 0x1, R0 ;  /* 0x0000000103037824 */ /* 0x000fe400078e0200 */
        /* <DEDUP_REMOVED lines=42> */
.L_x_1150:
        /* <DEDUP_REMOVED lines=10> */
.L_x_1073:
        /* <DEDUP_REMOVED lines=11> */
.L_x_1074:
[----:B------:R1:W5:Y:S01]  /*10e60*/  LDL.LU R0, [R1+0x8] ;  /* 0x0000080001007983 */ /* 0x0003620000300800 */
[----:B------:R-:W-:Y:S01]  /*10e70*/  LOP3.LUT P0, RZ, R16, 0x40, RZ, 0xc0, !PT ;  /* 0x0000004010ff7812 */ /* 0x000fe2000780c0ff */
[----:B------:R1:W-:-:S12]  /*10e80*/  SYNCS.ARRIVE.TRANS64.A1T0 RZ, [R22+URZ+0x38830], RZ ;  /* 0x038830ff16ff79a7 */ /* 0x0003d8000810003f */
[----:B------:R-:W-:Y:S05]  /*10e90*/  WARPSYNC.ALL ;  /* 0x0000000000007948 */ /* 0x000fea0003800000 */
[----:B0-----:R-:W-:Y:S01]  /*10ea0*/  SEL R2, R35, RZ, !P0 ;  /* 0x000000ff23027207 */ /* 0x001fe20004000000 */
[----:B------:R-:W-:Y:S04]  /*10eb0*/  BSSY B6, `(.L_x_1075) ;  /* 0x000001a000067945 */ /* 0x000fe80003800000 */
[----:B------:R0:W-:Y:S01]  /*10ec0*/  STL [R1+0x4], R2 ;  /* 0x0000040201007387 */ /* 0x0001e20000100800 */
[----:B------:R-:W-:Y:S01]  /*10ed0*/  BAR.SYNC.DEFER_BLOCKING 0x8, 0x100 ;  /* 0x0204000000007b1d */ /* 0x000fe20000010000 */
[----:B-----5:R-:W-:Y:S01]  /*10ee0*/  SEL R35, R0, RZ, !P0 ;  /* 0x000000ff00237207 */ /* 0x020fe20004000000 */
[----:B------:R-:W-:-:S04]  /*10ef0*/  VIADD R0, R17, 0x20400 ;  /* 0x0002040011007836 */ /* 0x000fc80000000000 */
[----:B------:R0:W-:Y:S01]  /*10f00*/  STL [R1+0x10], R35 ;  /* 0x0000102301007387 */ /* 0x0001e20000100800 */
[----:B------:R-:W-:Y:S02]  /*10f10*/  LOP3.LUT P0, RZ, R0, 0x3ff, RZ, 0xc0, !PT ;  /* 0x000003ff00ff7812 */ /* 0x000fe4000780c0ff */
[----:B------:R-:W-:-:S05]  /*10f20*/  SHF.R.S32.HI R0, RZ, 0x1f, R36 ;  /* 0x0000001fff007819 */ /* 0x000fca0000011424 */
[----:B------:R0:W-:Y:S06]  /*10f30*/  STL [R1+0x8], R0 ;  /* 0x0000080001007387 */ /* 0x0001ec0000100800 */
[----:B------:R-:W-:Y:S05]  /*10f40*/  @!P0 BRA `(.L_x_1076) ;  /* 0x0000000000408947 */ /* 0x000fea0003800000 */
[----:B0-----:R-:W-:Y:S01]  /*10f50*/  MOV R2, 0x0 ;  /* 0x0000000000027802 */ /* 0x001fe20000000f00 */
        /* <DEDUP_REMOVED lines=15> */
.L_x_1076:
[----:B------:R-:W-:Y:S05]  /*11050*/  BSYNC B6 ;  /* 0x0000000000067941 */ /* 0x000fea0003800000 */
.L_x_1075:
[----:B------:R-:W2:Y:S01]  /*11060*/  LDL R4, [R1+0x8] ;  /* 0x0000080001047983 */ /* 0x000ea20000100800 */
[----:B------:R-:W3:Y:S01]  /*11070*/  LDC R10, c[0x0][0x448] ;  /* 0x00011200ff0a7b82 */ /* 0x000ee20000000800 */
[----:B------:R-:W-:Y:S01]  /*11080*/  IMAD.MOV.U32 R21, RZ, RZ, R35 ;  /* 0x000000ffff157224 */ /* 0x000fe200078e0023 */
[----:B------:R-:W-:Y:S01]  /*11090*/  ULDC.64 UR4, c[0x0][0x298] ;  /* 0x0000a60000047ab9 */ /* 0x000fe20000000a00 */
[----:B------:R-:W4:Y:S04]  /*110a0*/  LDL R20, [R1+0x4] ;  /* 0x0000040001147983 */ /* 0x000f280000100800 */
[----:B------:R1:W5:Y:S01]  /*110b0*/  LDL R9, [R1+0xc] ;  /* 0x00000c0001097983 */ /* 0x0003620000100800 */
[----:B0-----:R-:W0:Y:S01]  /*110c0*/  S2R R2, SR_TID.X ;  /* 0x0000000000027919 */ /* 0x001e220000002100 */
[----:B------:R-:W1:Y:S01]  /*110d0*/  S2R R35, SR_TID.X ;  /* 0x0000000000237919 */ /* 0x000e620000002100 */
[----:B---3--:R-:W-:-:S13]  /*110e0*/  ISETP.NE.AND P0, PT, R10, 0x1, PT ;  /* 0x000000010a00780c */ /* 0x008fda0003f05270 */
[----:B------:R-:W3:Y:S01]  /*110f0*/  @P0 LDC R3, c[0x0][0x44c] ;  /* 0x00011300ff030b82 */ /* 0x000ee20000000800 */
[----:B0-----:R-:W-:-:S04]  /*11100*/  LOP3.LUT R2, R2, 0x7f, RZ, 0xc0, !PT ;  /* 0x0000007f02027812 */ /* 0x001fc800078ec0ff */
[----:B------:R-:W-:Y:S01]  /*11110*/  SHF.R.U32.HI R2, RZ, 0x3, R2 ;  /* 0x00000003ff027819 */ /* 0x000fe20000011602 */
[----:B-1----:R-:W-:-:S05]  /*11120*/  IMAD.SHL.U32 R35, R35, 0x10, RZ ;  /* 0x0000001023237824 */ /* 0x002fca00078e00ff */
[----:B------:R-:W-:Y:S02]  /*11130*/  LOP3.LUT R35, R2, 0x70, R35, 0xf8, !PT ;  /* 0x0000007002237812 */ /* 0x000fe400078ef823 */
[----:B------:R-:W0:Y:S03]  /*11140*/  @P0 LDC R2, c[0x0][0x450] ;  /* 0x00011400ff020b82 */ /* 0x000e260000000800 */
[----:B------:R-:W-:-:S04]  /*11150*/  IMAD R35, R25, 0x40, R35 ;  /* 0x0000004019237824 */ /* 0x000fc800078e0223 */
[----:B---3--:R-:W-:-:S04]  /*11160*/  @P0 IMAD.HI.U32 R3, R35, R3, RZ ;  /* 0x0000000323030227 */ /* 0x008fc800078e00ff */
[----:B------:R-:W-:Y:S01]  /*11170*/  IMAD.MOV.U32 R0, RZ, RZ, R35 ;  /* 0x000000ffff007224 */ /* 0x000fe200078e0023 */
[----:B0-----:R-:W-:Y:S01]  /*11180*/  @P0 SHF.R.U32.HI R0, RZ, R2, R3 ;  /* 0x00000002ff000219 */ /* 0x001fe20000011603 */
[----:B------:R-:W-:Y:S01]  /*11190*/  IMAD.WIDE.U32 R2, R36, UR4, RZ ;  /* 0x0000000424027c25 */ /* 0x000fe2000f8e00ff */
[----:B------:R-:W0:Y:S01]  /*111a0*/  S2R R7, SR_TID.X ;  /* 0x0000000000077919 */ /* 0x000e220000002100 */
[----:B------:R-:W-:-:S04]  /*111b0*/  LOP3.LUT R16, R16, 0xfffff7ff, RZ, 0xc0, !PT ;  /* 0xfffff7ff10107812 */ /* 0x000fc800078ec0ff */
[----:B------:R-:W-:Y:S01]  /*111c0*/  @P0 LOP3.LUT R16, R16, 0x800, RZ, 0xfc, !PT ;  /* 0x0000080010100812 */ /* 0x000fe200078efcff */
[----:B0-----:R-:W-:-:S05]  /*111d0*/  IMAD.SHL.U32 R7, R7, 0x8, RZ ;  /* 0x0000000807077824 */ /* 0x001fca00078e00ff */
[----:B------:R-:W-:Y:S01]  /*111e0*/  LOP3.LUT R7, R7, 0x38, RZ, 0xc0, !PT ;  /* 0x0000003807077812 */ /* 0x000fe200078ec0ff */
[----:B--2---:R-:W-:-:S04]  /*111f0*/  IMAD R4, R4, UR4, RZ ;  /* 0x0000000404047c24 */ /* 0x004fc8000f8e02ff */
[----:B------:R-:W-:Y:S01]  /*11200*/  IMAD R4, R36, UR5, R4 ;  /* 0x0000000524047c24 */ /* 0x000fe2000f8e0204 */
[----:B------:R-:W-:-:S03]  /*11210*/  ULDC.64 UR4, c[0x0][0x2d8] ;  /* 0x0000b60000047ab9 */ /* 0x000fc60000000a00 */
[----:B------:R-:W-:Y:S02]  /*11220*/  IMAD.IADD R3, R3, 0x1, R4 ;  /* 0x0000000103037824 */ /* 0x000fe400078e0204 */
[----:B------:R-:W-:-:S04]  /*11230*/  IMAD.WIDE.U32 R2, R26, UR4, R2 ;  /* 0x000000041a027c25 */ /* 0x000fc8000f8e0002 */
[----:B------:R-:W-:Y:S01]  /*11240*/  IMAD R3, R26, UR5, R3 ;  /* 0x000000051a037c24 */ /* 0x000fe2000f8e0203 */
[----:B------:R-:W-:Y:S02]  /*11250*/  ULDC.64 UR4, c[0x0][0x2e0] ;  /* 0x0000b80000047ab9 */ /* 0x000fe40000000a00 */
[----:B------:R-:W-:Y:S02]  /*11260*/  IMAD R4, R21, UR4, RZ ;  /* 0x0000000415047c24 */ /* 0x000fe4000f8e02ff */
[----:B----4-:R-:W-:-:S04]  /*11270*/  IMAD.WIDE.U32 R2, R20, UR4, R2 ;  /* 0x0000000414027c25 */ /* 0x010fc8000f8e0002 */
[----:B------:R-:W-:Y:S01]  /*11280*/  IMAD R4, R20, UR5, R4 ;  /* 0x0000000514047c24 */ /* 0x000fe2000f8e0204 */
[----:B------:R-:W-:-:S03]  /*11290*/  ULDC.64 UR4, c[0x0][0x2d0] ;  /* 0x0000b40000047ab9 */ /* 0x000fc60000000a00 */
[----:B------:R-:W-:Y:S01]  /*112a0*/  IMAD.IADD R3, R3, 0x1, R4 ;  /* 0x0000000103037824 */ /* 0x000fe200078e0204 */
[----:B------:R-:W-:Y:S01]  /*112b0*/  SHF.R.S32.HI R4, RZ, 0x1f, R0 ;  /* 0x0000001fff047819 */ /* 0x000fe20000011400 */
[----:B------:R-:W0:Y:S04]  /*112c0*/  S2R R20, SR_TID.X ;  /* 0x0000000000147919 */ /* 0x000e280000002100 */
[----:B------:R-:W-:Y:S02]  /*112d0*/  IMAD R4, R4, UR4, RZ ;  /* 0x0000000404047c24 */ /* 0x000fe4000f8e02ff */
[----:B------:R-:W-:-:S04]  /*112e0*/  IMAD.WIDE.U32 R2, R0, UR4, R2 ;  /* 0x0000000400027c25 */ /* 0x000fc8000f8e0002 */
[----:B------:R-:W-:Y:S01]  /*112f0*/  IMAD R4, R0, UR5, R4 ;  /* 0x0000000500047c24 */ /* 0x000fe2000f8e0204 */
[----:B------:R-:W-:Y:S01]  /*11300*/  ULDC.64 UR4, c[0x0][0x2c8] ;  /* 0x0000b20000047ab9 */ /* 0x000fe20000000a00 */
[----:B------:R-:W-:-:S04]  /*11310*/  IMAD.MOV R0, RZ, RZ, -R0 ;  /* 0x000000ffff007224 */ /* 0x000fc800078e0a00 */
[----:B------:R-:W-:Y:S02]  /*11320*/  IMAD R0, R10, R0, R35 ;  /* 0x000000000a007224 */ /* 0x000fe400078e0223 */
[----:B------:R-:W-:-:S03]  /*11330*/  IMAD.IADD R3, R3, 0x1, R4 ;  /* 0x0000000103037824 */ /* 0x000fc600078e0204 */
[----:B------:R-:W-:Y:S01]  /*11340*/  SHF.R.S32.HI R4, RZ, 0x1f, R0 ;  /* 0x0000001fff047819 */ /* 0x000fe20000011400 */
[----:B------:R-:W-:-:S04]  /*11350*/  IMAD.WIDE.U32 R2, R0, UR4, R2 ;  /* 0x0000000400027c25 */ /* 0x000fc8000f8e0002 */
[----:B------:R-:W-:-:S04]  /*11360*/  IMAD R4, R4, UR4, RZ ;  /* 0x0000000404047c24 */ /* 0x000fc8000f8e02ff */
[----:B------:R-:W-:Y:S01]  /*11370*/  IMAD R4, R0, UR5, R4 ;  /* 0x0000000500047c24 */ /* 0x000fe2000f8e0204 */
[----:B------:R-:W-:Y:S02]  /*11380*/  ULDC.64 UR4, c[0x0][0x280] ;  /* 0x0000a00000047ab9 */ /* 0x000fe40000000a00 */
[----:B------:R-:W-:Y:S01]  /*11390*/  LEA R0, P0, R2, UR4, 0x1 ;  /* 0x0000000402007c11 */ /* 0x000fe2000f8008ff */
[----:B------:R-:W-:Y:S01]  /*113a0*/  IMAD.IADD R3, R3, 0x1, R4 ;  /* 0x0000000103037824 */ /* 0x000fe200078e0204 */
[----:B------:R-:W-:Y:S01]  /*113b0*/  ULDC UR4, c[0x0][0x2b8] ;  /* 0x0000ae0000047ab9 */ /* 0x000fe20000000800 */
[----:B0-----:R-:W-:-:S03]  /*113c0*/  LOP3.LUT R20, R20, 0x7f, RZ, 0xc0, !PT ;  /* 0x0000007f14147812 */ /* 0x001fc600078ec0ff */
[----:B------:R-:W-:Y:S01]  /*113d0*/  LEA.HI.X R2, R2, UR5, R3, 0x1, P0 ;  /* 0x0000000502027c11 */ /* 0x000fe200080f0c03 */
[----:B------:R-:W-:Y:S01]  /*113e0*/  UMOV UR5, 0xffffffff ;  /* 0xffffffff00057882 */ /* 0x000fe20000000000 */
[----:B------:R-:W-:Y:S02]  /*113f0*/  ISETP.GE.AND P0, PT, R7, UR4, PT ;  /* 0x0000000407007c0c */ /* 0x000fe4000bf06270 */
[----:B------:R-:W-:Y:S01]  /*11400*/  SHF.R.U32.HI R8, RZ, 0x3, R20 ;  /* 0x00000003ff087819 */ /* 0x000fe20000011614 */
[----:B------:R-:W-:Y:S10]  /*11410*/  BRA.DIV UR5, `(.L_x_1077) ;  /* 0x0000004605587947 */ /* 0x000ff4000b800000 */
[----:B------:R-:W0:Y:S01]  /*11420*/  SHFL.IDX PT, R5, R0, RZ, 0x181f ;  /* 0x00181fff00057589 */ /* 0x000e2200000e0000 */
[----:B-----5:R-:W-:Y:S01]  /*11430*/  IMAD R3, R9, R10, RZ ;  /* 0x0000000a09037224 */ /* 0x020fe200078e02ff */
[----:B------:R-:W-:Y:S01]  /*11440*/  LOP3.LUT R16, R16, 0xfffffeff, RZ, 0xc0, !PT ;  /* 0xfffffeff10107812 */ /* 0x000fe200078ec0ff */
[----:B------:R-:W-:Y:S01]  /*11450*/  IMAD R25, R25, 0x40, R8 ;  /* 0x0000004019197824 */ /* 0x000fe200078e0208 */
[----:B------:R-:W1:Y:S04]  /*11460*/  SHFL.IDX PT, R4, R2, RZ, 0x181f ;  /* 0x00181fff02047589 */ /* 0x000e6800000e0000 */
[----:B------:R-:W-:-:S13]  /*11470*/  ISETP.GE.AND P2, PT, R25, R3, PT ;  /* 0x000000031900720c */ /* 0x000fda0003f46270 */
[----:B------:R-:W-:Y:S02]  /*11480*/  @P2 LOP3.LUT R16, R16, 0x100, RZ, 0xfc, !PT ;  /* 0x0000010010102812 */ /* 0x000fe400078efcff */
[----:B0-----:R-:W-:Y:S02]  /*11490*/  @!P2 LEA R5, P1, R7, R5, 0x1 ;  /* 0x000000050705a211 */ /* 0x001fe400078208ff */
[----:B------:R-:W-:-:S03]  /*114a0*/  LOP3.LUT R16, R16, 0xffffff7f, RZ, 0xc0, !PT ;  /* 0xffffff7f10107812 */ /* 0x000fc600078ec0ff */
        /* <DEDUP_REMOVED lines=10> */
[----:B------:R-:W-:-:S04]  /*11550*/  @P2 LOP3.LUT R16, R16, 0x80, RZ, 0xfc, !PT ;  /* 0x0000008010102812 */ /* 0x000fc800078efcff */
[----:B------:R-:W-:Y:S02]  /*11560*/  LOP3.LUT R16, R16, 0xffffffbf, RZ, 0xc0, !PT ;  /* 0xffffffbf10107812 */ /* 0x000fe400078ec0ff */
        /* <DEDUP_REMOVED lines=11> */
[----:B------:R-:W-:-:S02]  /*11620*/  @P2 LOP3.LUT R16, R16, 0x40, RZ, 0xfc, !PT ;  /* 0x0000004010102812 */ /* 0x000fc400078efcff */
[----:B0-----:R-:W-:-:S05]  /*11630*/  @!P2 LEA R5, P1, R7, R5, 0x1 ;  /* 0x000000050705a211 */ /* 0x001fca00078208ff */
[----:B-1----:R-:W-:-:S05]  /*11640*/  @!P2 IMAD.X R4, RZ, RZ, R4, P1 ;  /* 0x000000ffff04a224 */ /* 0x002fca00008e0604 */
[----:B------:R-:W-:-:S04]  /*11650*/  @!P2 LOP3.LUT R5, R5, R4, RZ, 0x3c, !PT ;  /* 0x000000040505a212 */ /* 0x000fc800078e3cff */
[----:B------:R-:W-:-:S04]  /*11660*/  @!P2 LOP3.LUT R4, R5, R4, RZ, 0x3c, !PT ;  /* 0x000000040504a212 */ /* 0x000fc800078e3cff */
[----:B------:R-:W-:-:S05]  /*11670*/  @!P2 LOP3.LUT R5, R5, R4, RZ, 0x3c, !PT ;  /* 0x000000040505a212 */ /* 0x000fca00078e3cff */
[----:B------:R0:W-:Y:S04]  /*11680*/  @!P2 LDGSTS.E.BYPASS.LTC128B.128 [R19+0x21400], desc[UR44][R4.64], !P0 ;  /* 0x214000000413afae */ /* 0x0001e8000c101d6c */
[----:B0-----:R0:W1:Y:S02]  /*11690*/  SHFL.IDX PT, R4, R2, 0x3, 0x181f ;  /* 0x00781f0002047f89 */ /* 0x00106400000e0000 */
.L_x_1159:
[----:B------:R-:W-:Y:S01]  /*116a0*/  VIADD R25, R25, 0x30 ;  /* 0x0000003019197836 */ /* 0x000fe20000000000 */
[----:B------:R-:W-:-:S04]  /*116b0*/  LOP3.LUT R16, R16, 0xfffeffff, RZ, 0xc0, !PT ;  /* 0xfffeffff10107812 */ /* 0x000fc800078ec0ff */
[----:B------:R-:W-:-:S13]  /*116c0*/  ISETP.GE.AND P2, PT, R25, R3, PT ;  /* 0x000000031900720c */ /* 0x000fda0003f46270 */
[----:B0-----:R-:W-:Y:S02]  /*116d0*/  @!P2 LEA R2, P1, R7, R0, 0x1 ;  /* 0x000000000702a211 */ /* 0x001fe400078208ff */
[----:B------:R-:W-:-:S03]  /*116e0*/  @P2 LOP3.LUT R16, R16, 0x10000, RZ, 0xfc, !PT ;  /* 0x0001000010102812 */ /* 0x000fc600078efcff */
[----:B-1----:R-:W-:-:S05]  /*116f0*/  @!P2 IMAD.X R3, RZ, RZ, R4, P1 ;  /* 0x000000ffff03a224 */ /* 0x002fca00008e0604 */
[----:B------:R-:W-:Y:S01]  /*11700*/  @!PT LDS RZ, [RZ] ;  /* 0x00000000fffff984 */ /* 0x000fe20000000800 */
[----:B------:R-:W-:Y:S01]  /*11710*/  @!PT LDS RZ, [RZ] ;  /* 0x00000000fffff984 */ /* 0x000fe20000000800 */
[----:B------:R-:W-:Y:S01]  /*11720*/  @!PT LDS RZ, [RZ] ;  /* 0x00000000fffff984 */ /* 0x000fe20000000800 */
[----:B------:R0:W-:Y:S01]  /*11730*/  @!P2 LDGSTS.E.BYPASS.LTC128B.128 [R19+0x21c00], desc[UR44][R2.64], !P0 ;  /* 0x21c000000213afae */ /* 0x0001e2000c101d6c */
[----:B------:R-:W-:Y:S01]  /*11740*/  PLOP3.LUT P0, PT, PT, PT, PT, 0x80, 0x0 ;  /* 0x000000000000781c */ /* 0x000fe20003f0f070 */
[----:B------:R-:W-:-:S12]  /*11750*/  NOP ;  /* 0x0000000000007918 */ /* 0x000fd80000000000 */
.L_x_1078:
[----:B------:R-:W-:Y:S02]  /*11760*/  PLOP3.LUT P1, PT, P1, P0, PT, 0xa2, 0x0 ;  /* 0x000000000000781c */ /* 0x000fe40000f21472 */
[----:B------:R-:W-:-:S08]  /*11770*/  @P0 R2UR P1, UR4, R17 ;  /* 0x00000000110402ca */ /* 0x000fd00000020000 */
[----:B------:R-:W-:-:S05]  /*11780*/  @P0 PLOP3.LUT P0, PT, P1, PT, PT, 0x80, 0x0 ;  /* 0x000000000000081c */ /* 0x000fca0000f0f070 */
[----:B------:R-:W-:Y:S01]  /*11790*/  @!P1 SYNCS.ARRIVE.TRANS64.RED.A0T1 RZ, [UR4+0x38800], RZ ;  /* 0x038800ffffff99a7 */ /* 0x000fe20008200404 */
[----:B------:R-:W-:Y:S07]  /*117a0*/  @!P1 ARRIVES.LDGSTSBAR.64.TRANSCNT [UR4+0x38800] ;  /* 0x03880000ff0099b0 */ /* 0x000fee0008000a84 */
[----:B------:R-:W-:Y:S05]  /*117b0*/  @P0 BRA.U.ANY `(.L_x_1078) ;  /* 0xfffffffd00e80947 */ /* 0x000fea000393ffff */
[----:B------:R-:W-:Y:S01]  /*117c0*/  NOP ;  /* 0x0000000000007918 */ /* 0x000fe20000000000 */
[----:B------:R-:W-:Y:S01]  /*117d0*/  VIADD R0, R17, 0x26400 ;  /* 0x0002640011007836 */ /* 0x000fe20000000000 */
[----:B------:R1:W-:Y:S01]  /*117e0*/  SYNCS.ARRIVE.TRANS64.A1T0 RZ, [R17+URZ+0x38800], RZ ;  /* 0x038800ff11ff79a7 */ /* 0x0003e2000810003f */
[----:B------:R-:W-:Y:S03]  /*117f0*/  BSSY B6, `(.L_x_1079) ;  /* 0x0000013000067945 */ /* 0x000fe60003800000 */
[----:B------:R-:W-:-:S13]  /*11800*/  LOP3.LUT P0, RZ, R0, 0x3ff, RZ, 0xc0, !PT ;  /* 0x000003ff00ff7812 */ /* 0x000fda000780c0ff */
[----:B-1----:R-:W-:Y:S05]  /*11810*/  @!P0 BRA `(.L_x_1080) ;  /* 0x0000000000408947 */ /* 0x002fea0003800000 */
        /* <DEDUP_REMOVED lines=16> */
.L_x_1080:
[----:B------:R-:W-:Y:S05]  /*11920*/  BSYNC B6 ;  /* 0x0000000000067941 */ /* 0x000fea0003800000 */
.L_x_1079:
[----:B------:R-:W2:Y:S01]  /*11930*/  LDL.LU R25, [R1+0x8] ;  /* 0x0000080001197983 */ /* 0x000ea20000300800 */
[----:B0-----:R-:W0:Y:S01]  /*11940*/  LDC R2, c[0x0][0x448] ;  /* 0x00011200ff027b82 */ /* 0x001e220000000800 */
[----:B------:R-:W-:Y:S02]  /*11950*/  ULDC.64 UR4, c[0x0][0x398] ;  /* 0x0000e60000047ab9 */ /* 0x000fe40000000a00 */
[----:B------:R-:W3:Y:S04]  /*11960*/  LDL.LU R21, [R1+0x10] ;  /* 0x0000100001157983 */ /* 0x000ee80000300800 */
[----:B------:R-:W4:Y:S01]  /*11970*/  LDL.LU R20, [R1+0x4] ;  /* 0x0000040001147983 */ /* 0x000f220000300800 */
[----:B0-----:R-:W-:-:S13]  /*11980*/  ISETP.NE.AND P6, PT, R2, 0x1, PT ;  /* 0x000000010200780c */ /* 0x001fda0003fc5270 */
[----:B------:R-:W0:Y:S08]  /*11990*/  @P6 LDC R3, c[0x0][0x44c] ;  /* 0x00011300ff036b82 */ /* 0x000e300000000800 */
[----:B------:R-:W1:Y:S01]  /*119a0*/  @P6 LDC R2, c[0x0][0x450] ;  /* 0x00011400ff026b82 */ /* 0x000e620000000800 */
[----:B------:R-:W-:Y:S02]  /*119b0*/  IMAD.MOV.U32 R0, RZ, RZ, R35 ;  /* 0x000000ffff007224 */ /* 0x000fe400078e0023 */
[----:B0-----:R-:W-:-:S05]  /*119c0*/  @P6 IMAD.HI.U32 R3, R35, R3, RZ ;  /* 0x0000000323036227 */ /* 0x001fca00078e00ff */
[----:B-1----:R-:W-:Y:S01]  /*119d0*/  @P6 SHF.R.U32.HI R0, RZ, R2, R3 ;  /* 0x00000002ff006219 */ /* 0x002fe20000011603 */
[----:B------:R-:W-:-:S03]  /*119e0*/  IMAD.WIDE.U32 R2, R36, UR4, RZ ;  /* 0x0000000424027c25 */ /* 0x000fc6000f8e00ff */
[----:B------:R-:W-:Y:S01]  /*119f0*/  SHF.R.S32.HI R5, RZ, 0x1f, R0 ;  /* 0x0000001fff057819 */ /* 0x000fe20000011400 */
[----:B------:R-:W0:Y:S01]  /*11a00*/  S2R R8, SR_TID.X ;  /* 0x0000000000087919 */ /* 0x000e220000002100 */
[----:B------:R-:W-:Y:S01]  /*11a10*/  LOP3.LUT R16, R16, 0xfffff7ff, RZ, 0xc0, !PT ;  /* 0xfffff7ff10107812 */ /* 0x000fe200078ec0ff */
        /* <DEDUP_REMOVED lines=9> */
[----:B---3--:R-:W-:Y:S02]  /*11ab0*/  IMAD R4, R21, UR4, RZ ;  /* 0x0000000415047c24 */ /* 0x008fe4000f8e02ff */
[----:B------:R-:W0:Y:S01]  /*11ac0*/  S2R R21, SR_TID.X ;  /* 0x0000000000157919 */ /* 0x000e220000002100 */
[----:B----4-:R-:W-:Y:S01]  /*11ad0*/  IMAD.WIDE.U32 R2, R20, UR4, R2 ;  /* 0x0000000414027c25 */ /* 0x010fe2000f8e0002 */
[----:B------:R-:W-:-:S03]  /*11ae0*/  ULDC UR4, c[0x0][0x448] ;  /* 0x0001120000047ab9 */ /* 0x000fc60000000800 */
[----:B------:R-:W-:Y:S02]  /*11af0*/  IMAD R4, R20, UR5, R4 ;  /* 0x0000000514047c24 */ /* 0x000fe4000f8e0204 */
[----:B------:R-:W1:Y:S02]  /*11b00*/  S2R R20, SR_TID.X ;  /* 0x0000000000147919 */ /* 0x000e640000002100 */
[----:B------:R-:W-:Y:S02]  /*11b10*/  IMAD.IADD R3, R3, 0x1, R4 ;  /* 0x0000000103037824 */ /* 0x000fe400078e0204 */
[----:B------:R-:W-:-:S04]  /*11b20*/  IMAD.MOV R4, RZ, RZ, -R0 ;  /* 0x000000ffff047224 */ /* 0x000fc800078e0a00 */
[----:B------:R-:W-:Y:S01]  /*11b30*/  IMAD R4, R4, UR4, R35 ;  /* 0x0000000404047c24 */ /* 0x000fe2000f8e0223 */
[----:B------:R-:W-:Y:S02]  /*11b40*/  ULDC.64 UR4, c[0x0][0x3d0] ;  /* 0x0000f40000047ab9 */ /* 0x000fe40000000a00 */
[----:B------:R-:W-:Y:S02]  /*11b50*/  IMAD R5, R5, UR4, RZ ;  /* 0x0000000405057c24 */ /* 0x000fe4000f8e02ff */
[----:B------:R-:W-:-:S04]  /*11b60*/  IMAD.WIDE.U32 R2, R0, UR4, R2 ;  /* 0x0000000400027c25 */ /* 0x000fc8000f8e0002 */
[----:B------:R-:W-:Y:S01]  /*11b70*/  IMAD R5, R0, UR5, R5 ;  /* 0x0000000500057c24 */ /* 0x000fe2000f8e0205 */
[----:B------:R-:W-:Y:S01]  /*11b80*/  SHF.R.S32.HI R0, RZ, 0x1f, R4 ;  /* 0x0000001fff007819 */ /* 0x000fe20000011404 */
[----:B------:R-:W-:Y:S02]  /*11b90*/  ULDC.64 UR4, c[0x0][0x3c8] ;  /* 0x0000f20000047ab9 */ /* 0x000fe40000000a00 */
[----:B------:R-:W-:Y:S02]  /*11ba0*/  IMAD.IADD R3, R3, 0x1, R5 ;  /* 0x0000000103037824 */ /* 0x000fe400078e0205 */
[----:B------:R-:W-:Y:S02]  /*11bb0*/  IMAD R0, R0, UR4, RZ ;  /* 0x0000000400007c24 */ /* 0x000fe4000f8e02ff */
[----:B0-----:R-:W-:Y:S02]  /*11bc0*/  IMAD.SHL.U32 R21, R21, 0x8, RZ ;  /* 0x0000000815157824 */ /* 0x001fe400078e00ff */
[----:B------:R-:W-:-:S02]  /*11bd0*/  IMAD R0, R4, UR5, R0 ;  /* 0x0000000504007c24 */ /* 0x000fc4000f8e0200 */
[----:B------:R-:W-:Y:S01]  /*11be0*/  IMAD.WIDE.U32 R2, R4, UR4, R2 ;  /* 0x0000000404027c25 */ /* 0x000fe2000f8e0002 */
[----:B------:R-:W-:Y:S01]  /*11bf0*/  LOP3.LUT R21, R21, 0x38, RZ, 0xc0, !PT ;  /* 0x0000003815157812 */ /* 0x000fe200078ec0ff */
[----:B------:R-:W-:Y:S02]  /*11c00*/  ULDC.64 UR4, c[0x0][0x390] ;  /* 0x0000e40000047ab9 */ /* 0x000fe40000000a00 */
[----:B-1----:R-:W-:Y:S01]  /*11c10*/  IMAD.SHL.U32 R20, R20, 0x8, RZ ;  /* 0x0000000814147824 */ /* 0x002fe200078e00ff */
[----:B------:R-:W-:Y:S01]  /*11c20*/  LOP3.LUT R7, R21, 0x80, RZ, 0xfc, !PT ;  /* 0x0000008015077812 */ /* 0x000fe200078efcff */
[----:B------:R-:W-:Y:S01]  /*11c30*/  IMAD.IADD R6, R3, 0x1, R0 ;  /* 0x0000000103067824 */ /* 0x000fe200078e0200 */
[----:B------:R-:W0:Y:S01]  /*11c40*/  S2R R25, SR_TID.X ;  /* 0x0000000000197919 */ /* 0x000e220000002100 */
[----:B------:R-:W-:Y:S01]  /*11c50*/  LEA R0, P0, R2, UR4, 0x1 ;  /* 0x0000000402007c11 */ /* 0x000fe2000f8008ff */
[----:B------:R-:W-:Y:S01]  /*11c60*/  ULDC UR4, c[0x0][0x3b8] ;  /* 0x0000ee0000047ab9 */ /* 0x000fe20000000800 */
[----:B------:R-:W-:Y:S01]  /*11c70*/  LOP3.LUT R20, R20, 0x38, RZ, 0xc0, !PT ;  /* 0x0000003814147812 */ /* 0x000fe200078ec0ff */
[----:B------:R-:W1:Y:S01]  /*11c80*/  S2R R21, SR_TID.X ;  /* 0x0000000000157919 */ /* 0x000e620000002100 */
[----:B------:R-:W-:-:S02]  /*11c90*/  ISETP.GE.AND P4, PT, R7, UR4, PT ;  /* 0x0000000407007c0c */ /* 0x000fc4000bf86270 */
[C---:B------:R-:W-:Y:S02]  /*11ca0*/  LOP3.LUT R9, R20.reuse, 0x40, RZ, 0xfc, !PT ;  /* 0x0000004014097812 */ /* 0x040fe400078efcff */
[----:B------:R-:W-:Y:S02]  /*11cb0*/  LOP3.LUT R7, R20, 0x100, RZ, 0xfc, !PT ;  /* 0x0000010014077812 */ /* 0x000fe400078efcff */
[----:B------:R-:W2:Y:S01]  /*11cc0*/  S2R R20, SR_TID.X ;  /* 0x0000000000147919 */ /* 0x000ea20000002100 */
[----:B------:R-:W-:Y:S02]  /*11cd0*/  ISETP.GE.AND P1, PT, R8, UR4, PT ;  /* 0x0000000408007c0c */ /* 0x000fe4000bf26270 */
[----:B------:R-:W-:Y:S02]  /*11ce0*/  ISETP.GE.AND P5, PT, R9, UR4, PT ;  /* 0x0000000409007c0c */ /* 0x000fe4000bfa6270 */
[----:B------:R-:W-:Y:S02]  /*11cf0*/  ISETP.GE.AND P2, PT, R7, UR4, PT ;  /* 0x0000000407007c0c */ /* 0x000fe4000bf46270 */
[----:B------:R-:W-:-:S02]  /*11d00*/  LEA.HI.X R6, R2, UR5, R6, 0x1, P0 ;  /* 0x0000000502067c11 */ /* 0x000fc400080f0c06 */
[----:B------:R-:W-:Y:S01]  /*11d10*/  SEL R2, RZ, 0x1, P1 ;  /* 0x00000001ff027807 */ /* 0x000fe20000800000 */
[----:B0-----:R-:W-:Y:S02]  /*11d20*/  IMAD.SHL.U32 R25, R25, 0x8, RZ ;  /* 0x0000000819197824 */ /* 0x001fe400078e00ff */
[----:B-1----:R-:W-:-:S03]  /*11d30*/  IMAD.SHL.U32 R21, R21, 0x8, RZ ;  /* 0x0000000815157824 */ /* 0x002fc600078e00ff */
[----:B------:R-:W-:Y:S01]  /*11d40*/  LOP3.LUT R25, R25, 0x38, RZ, 0xc0, !PT ;  /* 0x0000003819197812 */ /* 0x000fe200078ec0ff */
[----:B--2---:R-:W-:-:S03]  /*11d50*/  IMAD.SHL.U32 R20, R20, 0x8, RZ ;  /* 0x0000000814147824 */ /* 0x004fc600078e00ff */
[----:B------:R-:W-:Y:S02]  /*11d60*/  LOP3.LUT R7, R25, 0xc0, RZ, 0xfc, !PT ;  /* 0x000000c019077812 */ /* 0x000fe400078efcff */
[----:B------:R-:W-:Y:S02]  /*11d70*/  LOP3.LUT R21, R21, 0x38, RZ, 0xc0, !PT ;  /* 0x0000003815157812 */ /* 0x000fe400078ec0ff */
[----:B------:R-:W-:Y:S02]  /*11d80*/  LOP3.LUT R20, R20, 0x38, RZ, 0xc0, !PT ;  /* 0x0000003814147812 */ /* 0x000fe400078ec0ff */
[----:B------:R-:W-:Y:S02]  /*11d90*/  SEL R3, RZ, 0x4, P4 ;  /* 0x00000004ff037807 */ /* 0x000fe40002000000 */
[----:B------:R-:W-:Y:S02]  /*11da0*/  SEL R4, RZ, 0x2, P5 ;  /* 0x00000002ff047807 */ /* 0x000fe40002800000 */
[----:B------:R-:W-:-:S02]  /*11db0*/  ISETP.GE.AND P3, PT, R7, UR4, PT ;  /* 0x0000000407007c0c */ /* 0x000fc4000bf66270 */
[----:B------:R-:W-:Y:S02]  /*11dc0*/  LOP3.LUT R7, R21, 0x180, RZ, 0xfc, !PT ;  /* 0x0000018015077812 */ /* 0x000fe400078efcff */
[----:B------:R-:W-:Y:S02]  /*11dd0*/  LOP3.LUT R9, R20, 0x140, RZ, 0xfc, !PT ;  /* 0x0000014014097812 */ /* 0x000fe400078efcff */
[----:B------:R-:W-:Y:S02]  /*11de0*/  IADD3 R2, R3, R4, R2 ;  /* 0x0000000403027210 */ /* 0x000fe40007ffe002 */
[----:B------:R-:W-:Y:S02]  /*11df0*/  SEL R3, RZ, 0x10, P2 ;  /* 0x00000010ff037807 */ /* 0x000fe40001000000 */
[----:B------:R-:W-:Y:S02]  /*11e00*/  SEL R4, RZ, 0x8, P3 ;  /* 0x00000008ff047807 */ /* 0x000fe40001800000 */
[----:B------:R-:W-:-:S02]  /*11e10*/  @P1 LOP3.LUT R16, R16, 0x800, RZ, 0xfc, !PT ;  /* 0x0000080010101812 */ /* 0x000fc400078efcff */
[----:B------:R-:W-:Y:S02]  /*11e20*/  ISETP.GE.AND P0, PT, R7, UR4, PT ;  /* 0x0000000407007c0c */ /* 0x000fe4000bf06270 */
[----:B------:R-:W-:Y:S02]  /*11e30*/  LOP3.LUT R7, R20, 0x1c0, RZ, 0xfc, !PT ;  /* 0x000001c014077812 */ /* 0x000fe400078efcff */
[----:B------:R-:W-:Y:S02]  /*11e40*/  ISETP.GE.AND P1, PT, R9, UR4, PT ;  /* 0x0000000409007c0c */ /* 0x000fe4000bf26270 */
[----:B------:R-:W-:Y:S02]  /*11e50*/  IADD3 R4, R3, R2, R4 ;  /* 0x0000000203047210 */ /* 0x000fe40007ffe004 */
[----:B------:R-:W-:Y:S02]  /*11e60*/  SEL R2, RZ, 0x40, P0 ;  /* 0x00000040ff027807 */ /* 0x000fe40000000000 */
[----:B------:R-:W-:-:S02]  /*11e70*/  SEL R3, RZ, 0x20, P1 ;  /* 0x00000020ff037807 */ /* 0x000fc40000800000 */
[----:B------:R-:W-:Y:S01]  /*11e80*/  ISETP.GE.AND P0, PT, R7, UR4, PT ;  /* 0x0000000407007c0c */ /* 0x000fe2000bf06270 */
[----:B------:R-:W-:Y:S01]  /*11e90*/  UMOV UR4, 0xffffffff ;  /* 0xffffffff00047882 */ /* 0x000fe20000000000 */
[----:B------:R-:W-:Y:S02]  /*11ea0*/  IADD3 R4, R2, R4, R3 ;  /* 0x0000000402047210 */ /* 0x000fe40007ffe003 */
[----:B------:R-:W-:-:S05]  /*11eb0*/  SEL R5, RZ, 0x80, P0 ;  /* 0x00000080ff057807 */ /* 0x000fca0000000000 */
[----:B------:R-:W-:Y:S01]  /*11ec0*/  IMAD.IADD R5, R4, 0x1, R5 ;  /* 0x0000000104057824 */ /* 0x000fe200078e0205 */
[----:B------:R-:W-:Y:S06]  /*11ed0*/  BRA.DIV UR4, `(.L_x_1081) ;  /* 0x0000004204047947 */ /* 0x000fec000b800000 */
[C---:B------:R-:W-:Y:S01]  /*11ee0*/  LOP3.LUT P6, RZ, R16.reuse, 0x40, RZ, 0xc0, !PT ;  /* 0x0000004010ff7812 */ /* 0x040fe200078cc0ff */
[----:B------:R-:W0:Y:S01]  /*11ef0*/  SHFL.IDX PT, R3, R0, RZ, 0x181f ;  /* 0x00181fff00037589 */ /* 0x000e2200000e0000 */
[----:B------:R-:W-:-:S03]  /*11f00*/  LOP3.LUT R16, R16, 0xffbfffff, RZ, 0xc0, !PT ;  /* 0xffbfffff10107812 */ /* 0x000fc600078ec0ff */
[----:B------:R-:W1:Y:S08]  /*11f10*/  SHFL.IDX PT, R2, R6, RZ, 0x181f ;  /* 0x00181fff06027589 */ /* 0x000e7000000e0000 */
[----:B------:R-:W-:-:S04]  /*11f20*/  @P6 LOP3.LUT R16, R16, 0x400000, RZ, 0xfc, !PT ;  /* 0x0040000010106812 */ /* 0x000fc800078efcff */
[C---:B------:R-:W-:Y:S02]  /*11f30*/  LOP3.LUT P6, RZ, R16.reuse, 0x80, RZ, 0xc0, !PT ;  /* 0x0000008010ff7812 */ /* 0x040fe400078cc0ff */
[----:B------:R-:W-:-:S11]  /*11f40*/  LOP3.LUT R16, R16, 0xff7fffff, RZ, 0xc0, !PT ;  /* 0xff7fffff10107812 */ /* 0x000fd600078ec0ff */
[----:B------:R-:W-:-:S04]  /*11f50*/  @P6 LOP3.LUT R16, R16, 0x800000, RZ, 0xfc, !PT ;  /* 0x0080000010106812 */ /* 0x000fc800078efcff */
[----:B------:R-:W-:-:S13]  /*11f60*/  LOP3.LUT P6, RZ, R16, 0x100, RZ, 0xc0, !PT ;  /* 0x0000010010ff7812 */ /* 0x000fda00078cc0ff */
[----:B0-----:R-:W-:Y:S02]  /*11f70*/  @!P6 LEA R3, P0, R8, R3, 0x1 ;  /* 0x000000030803e211 */ /* 0x001fe400078008ff */
[----:B------:R-:W-:-:S03]  /*11f80*/  @!P6 LOP3.LUT R7, R4, 0x40, RZ, 0xc0, !PT ;  /* 0x000000400407e812 */ /* 0x000fc600078ec0ff */
[----:B-1----:R-:W-:Y:S01]  /*11f90*/  @!P6 IMAD.X R2, RZ, RZ, R2, P0 ;  /* 0x000000ffff02e224 */ /* 0x002fe200000e0602 */
[----:B------:R-:W-:Y:S02]  /*11fa0*/  LOP3.LUT P0, RZ, R16, 0x800, RZ, 0xc0, !PT ;  /* 0x0000080010ff7812 */ /* 0x000fe4000780c0ff */
[----:B------:R-:W-:Y:S02]  /*11fb0*/  @!P6 SHF.R.U32.HI R7, RZ, 0x2, R7 ;  /* 0x00000002ff07e819 */ /* 0x000fe40000011607 */
[----:B------:R-:W-:-:S04]  /*11fc0*/  @!P6 LOP3.LUT R3, R3, R2, RZ, 0x3c, !PT ;  /* 0x000000020303e212 */ /* 0x000fc800078e3cff */
[----:B------:R-:W-:-:S04]  /*11fd0*/  @!P6 LOP3.LUT R2, R3, R2, RZ, 0x3c, !PT ;  /* 0x000000020302e212 */ /* 0x000fc800078e3cff */
[----:B------:R-:W-:-:S05]  /*11fe0*/  @!P6 LOP3.LUT R3, R3, R2, RZ, 0x3c, !PT ;  /* 0x000000020303e212 */ /* 0x000fca00078e3cff */
[----:B------:R-:W-:Y:S01]  /*11ff0*/  @!PT LDS RZ, [RZ] ;  /* 0x00000000fffff984 */ /* 0x000fe20000000800 */
[----:B------:R-:W-:Y:S01]  /*12000*/  @!P6 LDGSTS.E.BYPASS.LTC128B.128 [R19+0x26400], desc[UR44][R2.64], !P0 ;  /* 0x264000000213efae */ /* 0x000fe2000c101d6c */
[----:B------:R-:W-:Y:S02]  /*12010*/  @!P6 ISETP.NE.U32.AND P0, PT, R7, RZ, PT ;  /* 0x000000ff0700e20c */ /* 0x000fe40003f05070 */
[----:B------:R-:W-:Y:S01]  /*12020*/  @!P6 LOP3.LUT R7, R5, 0x80, RZ, 0xc0, !PT ;  /* 0x000000800507e812 */ /* 0x000fe200078ec0ff */
[----:B------:R-:W-:Y:S03]  /*12030*/  @!P6 LDGSTS.E.BYPASS.LTC128B.128 [R19+0x28400], desc[UR44][R2.64+0x80], !P5 ;  /* 0x284000800213efae */ /* 0x000fe6000e901d6c */
[----:B------:R-:W-:Y:S01]  /*12040*/  @!P6 SHF.R.U32.HI R7, RZ, 0x3, R7 ;  /* 0x00000003ff07e819 */ /* 0x000fe20000011607 */
[----:B------:R-:W-:Y:S04]  /*12050*/  @!P6 LDGSTS.E.BYPASS.LTC128B.128 [R19+0x2a400], desc[UR44][R2.64+0x100], !P4 ;  /* 0x2a4001000213efae */ /* 0x000fe8000e101d6c */
[----:B------:R-:W-:Y:S04]  /*12060*/  @!P6 LDGSTS.E.BYPASS.LTC128B.128 [R19+0x2c400], desc[UR44][R2.64+0x180], !P3 ;  /* 0x2c4001800213efae */ /* 0x000fe8000d901d6c */
[----:B------:R-:W-:Y:S04]  /*12070*/  @!P6 LDGSTS.E.BYPASS.LTC128B.128 [R19+0x2e400], desc[UR44][R2.64+0x200], !P2 ;  /* 0x2e4002000213efae */ /* 0x000fe8000d101d6c */
[----:B------:R-:W-:Y:S04]  /*12080*/  @!P6 LDGSTS.E.BYPASS.LTC128B.128 [R19+0x30400], desc[UR44][R2.64+0x280], !P1 ;  /* 0x304002800213efae */ /* 0x000fe8000c901d6c */
[----:B------:R-:W-:Y:S01]  /*12090*/  @!P6 LDGSTS.E.BYPASS.LTC128B.128 [R19+0x32400], desc[UR44][R2.64+0x300], P0 ;  /* 0x324003000213efae */ /* 0x000fe20008101d6c */
[----:B------:R-:W-:-:S03]  /*120a0*/  @!P6 ISETP.NE.U32.AND P0, PT, R7, RZ, PT ;  /* 0x000000ff0700e20c */ /* 0x000fc60003f05070 */
[----:B------:R-:W-:Y:S10]  /*120b0*/  SHFL.IDX PT, R7, R6, 0x1, 0x181f ;  /* 0x00381f0006077f89 */ /* 0x000ff400000e0000 */
[----:B------:R0:W-:Y:S01]  /*120c0*/  @!P6 LDGSTS.E.BYPASS.LTC128B.128 [R19+0x34400], desc[UR44][R2.64+0x380], P0 ;  /* 0x344003800213efae */ /* 0x0001e20008101d6c */
[----:B------:R-:W-:-:S03]  /*120d0*/  LOP3.LUT P6, RZ, R16, 0x800000, RZ, 0xc0, !PT ;  /* 0x0080000010ff7812 */ /* 0x000fc600078cc0ff */
[----:B0-----:R-:W0:Y:S10]  /*120e0*/  SHFL.IDX PT, R2, R0, 0x1, 0x181f ;  /* 0x00381f0000027f89 */ /* 0x001e3400000e0000 */
[----:B0-----:R-:W-:-:S05]  /*120f0*/  @!P6 LEA R2, P0, R8, R2, 0x1 ;  /* 0x000000020802e211 */ /* 0x001fca00078008ff */
[----:B------:R-:W-:Y:S01]  /*12100*/  @!P6 IMAD.X R3, RZ, RZ, R7, P0 ;  /* 0x000000ffff03e224 */ /* 0x000fe200000e0607 */
[----:B------:R-:W-:Y:S02]  /*12110*/  LOP3.LUT P0, RZ, R16, 0x800, RZ, 0xc0, !PT ;  /* 0x0000080010ff7812 */ /* 0x000fe4000780c0ff */
[----:B------:R-:W-:-:S04]  /*12120*/  @!P6 LOP3.LUT R7, R4, 0x40, RZ, 0xc0, !PT ;  /* 0x000000400407e812 */ /* 0x000fc800078ec0ff */
[----:B------:R-:W-:-:S07]  /*12130*/  @!P6 SHF.R.U32.HI R7, RZ, 0x2, R7 ;  /* 0x00000002ff07e819 */ /* 0x000fce0000011607 */
        /* <DEDUP_REMOVED lines=11> */
[----:B------:R-:W-:Y:S04]  /*121f0*/  SHFL.IDX PT, R7, R6, 0x2, 0x181f ;  /* 0x00581f0006077f89 */ /* 0x000fe800000e0000 */
[----:B------:R-:W-:Y:S06]  /*12200*/  SHFL.IDX PT, R6, R6, 0x3, 0x181f ;  /* 0x00781f0006067f89 */ /* 0x000fec00000e0000 */
[----:B------:R0:W-:Y:S01]  /*12210*/  @!P6 LDGSTS.E.BYPASS.LTC128B.128 [R19+0x34c00], desc[UR44][R2.64+0x380], P0 ;  /* 0x34c003800213efae */ /* 0x0001e20008101d6c */
[----:B------:R-:W-:-:S03]  /*12220*/  LOP3.LUT P6, RZ, R16, 0x400000, RZ, 0xc0, !PT ;  /* 0x0040000010ff7812 */ /* 0x000fc600078cc0ff */
[----:B0-----:R-:W0:Y:S04]  /*12230*/  SHFL.IDX PT, R2, R0, 0x2, 0x181f ;  /* 0x00581f0000027f89 */ /* 0x001e2800000e0000 */
[----:B------:R-:W1:Y:S06]  /*12240*/  SHFL.IDX PT, R0, R0, 0x3, 0x181f ;  /* 0x00781f0000007f89 */ /* 0x000e6c00000e0000 */
[----:B0-----:R-:W-:-:S05]  /*12250*/  @!P6 LEA R2, P0, R8, R2, 0x1 ;  /* 0x000000020802e211 */ /* 0x001fca00078008ff */
[----:B------:R-:W-:Y:S01]  /*12260*/  @!P6 IMAD.X R3, RZ, RZ, R7, P0 ;  /* 0x000000ffff03e224 */ /* 0x000fe200000e0607 */
[----:B------:R-:W-:Y:S02]  /*12270*/  LOP3.LUT P0, RZ, R16, 0x800, RZ, 0xc0, !PT ;  /* 0x0000080010ff7812 */ /* 0x000fe4000780c0ff */
[----:B------:R-:W-:-:S04]  /*12280*/  @!P6 LOP3.LUT R7, R4, 0x40, RZ, 0xc0, !PT ;  /* 0x000000400407e812 */ /* 0x000fc800078ec0ff */
[----:B------:R-:W-:-:S07]  /*12290*/  @!P6 SHF.R.U32.HI R7, RZ, 0x2, R7 ;  /* 0x00000002ff07e819 */ /* 0x000fce0000011607 */
[----:B------:R0:W-:Y:S01]  /*122a0*/  @!P6 LDGSTS.E.BYPASS.LTC128B.128 [R19+0x27400], desc[UR44][R2.64], !P0 ;  /* 0x274000000213efae */ /* 0x0001e2000c101d6c */
[----:B------:R-:W-:Y:S02]  /*122b0*/  @!P6 ISETP.NE.U32.AND P0, PT, R7, RZ, PT ;  /* 0x000000ff0700e20c */ /* 0x000fe40003f05070 */
[----:B------:R-:W-:Y:S01]  /*122c0*/  @!P6 LOP3.LUT R7, R5, 0x80, RZ, 0xc0, !PT ;  /* 0x000000800507e812 */ /* 0x000fe200078ec0ff */
[----:B------:R0:W-:Y:S03]  /*122d0*/  @!P6 LDGSTS.E.BYPASS.LTC128B.128 [R19+0x29400], desc[UR44][R2.64+0x80], !P5 ;  /* 0x294000800213efae */ /* 0x0001e6000e901d6c */
[----:B------:R-:W-:Y:S01]  /*122e0*/  @!P6 SHF.R.U32.HI R7, RZ, 0x3, R7 ;  /* 0x00000003ff07e819 */ /* 0x000fe20000011607 */
[----:B------:R0:W-:Y:S04]  /*122f0*/  @!P6 LDGSTS.E.BYPASS.LTC128B.128 [R19+0x2b400], desc[UR44][R2.64+0x100], !P4 ;  /* 0x2b4001000213efae */ /* 0x0001e8000e101d6c */
[----:B------:R0:W-:Y:S04]  /*12300*/  @!P6 LDGSTS.E.BYPASS.LTC128B.128 [R19+0x2d400], desc[UR44][R2.64+0x180], !P3 ;  /* 0x2d4001800213efae */ /* 0x0001e8000d901d6c */
[----:B------:R0:W-:Y:S04]  /*12310*/  @!P6 LDGSTS.E.BYPASS.LTC128B.128 [R19+0x2f400], desc[UR44][R2.64+0x200], !P2 ;  /* 0x2f4002000213efae */ /* 0x0001e8000d101d6c */
[----:B------:R0:W-:Y:S04]  /*12320*/  @!P6 LDGSTS.E.BYPASS.LTC128B.128 [R19+0x31400], desc[UR44][R2.64+0x280], !P1 ;  /* 0x314002800213efae */ /* 0x0001e8000c901d6c */
[----:B------:R0:W-:Y:S01]  /*12330*/  @!P6 LDGSTS.E.BYPASS.LTC128B.128 [R19+0x33400], desc[UR44][R2.64+0x300], P0 ;  /* 0x334003000213efae */ /* 0x0001e20008101d6c */
[----:B------:R-:W-:-:S13]  /*12340*/  @!P6 ISETP.NE.U32.AND P0, PT, R7, RZ, PT ;  /* 0x000000ff0700e20c */ /* 0x000fda0003f05070 */
[----:B-1----:R0:W-:Y:S02]  /*12350*/  @!P6 LDGSTS.E.BYPASS.LTC128B.128 [R19+0x35400], desc[UR44][R2.64+0x380], P0 ;  /* 0x354003800213efae */ /* 0x0021e40008101d6c */
.L_x_1169:
[----:B------:R-:W-:Y:S01]  /*12360*/  LOP3.LUT P0, RZ, R16, 0x10000, RZ, 0xc0, !PT ;  /* 0x0001000010ff7812 */ /* 0x000fe2000780c0ff */
[----:B------:R-:W-:-:S12]  /*12370*/  BSSY B0, `(.L_x_1082) ;  /* 0x0000016000007945 */ /* 0x000fd80003800000 */
[----:B------:R-:W-:Y:S05]  /*12380*/  @P0 BRA `(.L_x_1083) ;  /* 0x0000000000500947 */ /* 0x000fea0003800000 */
[----:B------:R-:W-:Y:S02]  /*12390*/  LOP3.LUT R4, R4, 0x40, RZ, 0xc0, !PT ;  /* 0x0000004004047812 */ /* 0x000fe400078ec0ff */
[----:B------:R-:W-:Y:S02]  /*123a0*/  LOP3.LUT P6, RZ, R16, 0x800, RZ, 0xc0, !PT ;  /* 0x0000080010ff7812 */ /* 0x000fe400078cc0ff */
[----:B0-----:R-:W-:Y:S02]  /*123b0*/  LEA R2, P0, R8, R0, 0x1 ;  /* 0x0000000008027211 */ /* 0x001fe400078008ff */
[----:B------:R-:W-:Y:S02]  /*123c0*/  SHF.R.U32.HI R4, RZ, 0x2, R4 ;  /* 0x00000002ff047819 */ /* 0x000fe40000011604 */
[----:B------:R-:W-:Y:S01]  /*123d0*/  LOP3.LUT R5, R5, 0x80, RZ, 0xc0, !PT ;  /* 0x0000008005057812 */ /* 0x000fe200078ec0ff */
[----:B------:R-:W-:Y:S01]  /*123e0*/  IMAD.X R3, RZ, RZ, R6, P0 ;  /* 0x000000ffff037224 */ /* 0x000fe200000e0606 */
[----:B------:R-:W-:-:S02]  /*123f0*/  ISETP.NE.U32.AND P0, PT, R4, RZ, PT ;  /* 0x000000ff0400720c */ /* 0x000fc40003f05070 */
[----:B------:R-:W-:-:S03]  /*12400*/  SHF.R.U32.HI R5, RZ, 0x3, R5 ;  /* 0x00000003ff057819 */ /* 0x000fc60000011605 */
[----:B------:R-:W-:Y:S01]  /*12410*/  @!PT LDS RZ, [RZ] ;  /* 0x00000000fffff984 */ /* 0x000fe20000000800 */
[----:B------:R-:W-:Y:S01]  /*12420*/  @!PT LDS RZ, [RZ] ;  /* 0x00000000fffff984 */ /* 0x000fe20000000800 */
[----:B------:R-:W-:Y:S01]  /*12430*/  @!PT LDS RZ, [RZ] ;  /* 0x00000000fffff984 */ /* 0x000fe20000000800 */
[----:B------:R1:W-:Y:S04]  /*12440*/  LDGSTS.E.BYPASS.LTC128B.128 [R19+0x27c00], desc[UR44][R2.64], !P6 ;  /* 0x27c0000002137fae */ /* 0x0003e8000f101d6c */
        /* <DEDUP_REMOVED lines=8> */
.L_x_1083:
[----:B------:R-:W-:Y:S05]  /*124d0*/  BSYNC B0 ;  /* 0x0000000000007941 */ /* 0x000fea0003800000 */
.L_x_1082:
[----:B------:R-:W-:Y:S01]  /*124e0*/  NOP ;  /* 0x0000000000007918 */ /* 0x000fe20000000000 */
[----:B------:R-:W-:-:S13]  /*124f0*/  PLOP3.LUT P0, PT, PT, PT, PT, 0x80, 0x0 ;  /* 0x000000000000781c */ /* 0x000fda0003f0f070 */
.L_x_1084:
[----:B------:R-:W-:Y:S02]  /*12500*/  PLOP3.LUT P1, PT, P1, P0, PT, 0xa2, 0x0 ;  /* 0x000000000000781c */ /* 0x000fe40000f21472 */
[----:B------:R-:W-:-:S08]  /*12510*/  @P0 R2UR P1, UR4, R17 ;  /* 0x00000000110402ca */ /* 0x000fd00000020000 */
[----:B------:R-:W-:-:S05]  /*12520*/  @P0 PLOP3.LUT P0, PT, P1, PT, PT, 0x80, 0x0 ;  /* 0x000000000000081c */ /* 0x000fca0000f0f070 */
[----:B------:R-:W-:Y:S01]  /*12530*/  @!P1 SYNCS.ARRIVE.TRANS64.RED.A0T1 RZ, [UR4+0x38810], RZ ;  /* 0x038810ffffff99a7 */ /* 0x000fe20008200404 */
[----:B------:R-:W-:Y:S07]  /*12540*/  @!P1 ARRIVES.LDGSTSBAR.64.TRANSCNT [UR4+0x38810] ;  /* 0x03881000ff0099b0 */ /* 0x000fee0008000a84 */
[----:B------:R-:W-:Y:S05]  /*12550*/  @P0 BRA.U.ANY `(.L_x_1084) ;  /* 0xfffffffd00e80947 */ /* 0x000fea000393ffff */
[----:B01----:R-:W2:Y:S02]  /*12560*/  LDL.LU R2, [R1+0x20] ;  /* 0x0000200001027983 */ /* 0x003ea40000300800 */
        /* <DEDUP_REMOVED lines=11> */
.L_x_1170:
[----:B------:R-:W-:Y:S05]  /*12620*/  BSYNC B0 ;  /* 0x0000000000007941 */ /* 0x000fea0003800000 */
.L_x_1085:
[----:B------:R-:W-:-:S05]  /*12630*/  IMAD.U32 R2, RZ, RZ, UR36 ;  /* 0x00000024ff027e24 */ /* 0x000fca000f8e00ff */
[----:B------:R-:W-:-:S13]  /*12640*/  ISETP.NE.AND P0, PT, R2, 0x3, PT ;  /* 0x000000030200780c */ /* 0x000fda0003f05270 */
[----:B------:R-:W-:Y:S05]  /*12650*/  @!P0 BRA `(.L_x_1087) ;  /* 0x0000000000048947 */ /* 0x000fea0003800000 */
[----:B------:R-:W-:Y:S01]  /*12660*/  BPT.TRAP 0x1 ;  /* 0x000000040000795c */ /* 0x000fe20000300000 */
.L_x_1087:
[----:B0-----:R-:W-:Y:S01]  /*12670*/  SHF.L.U32 R0, R23, 0x1f, RZ ;  /* 0x0000001f17007819 */ /* 0x001fe200000006ff */
[----:B------:R-:W-:Y:S03]  /*12680*/  BSSY B0, `(.L_x_1088) ;  /* 0x0000003000007945 */ /* 0x000fe60003800000 */
[----:B------:R-:W0:Y:S02]  /*12690*/  SYNCS.PHASECHK.TRANS64.TRYWAIT P0, [R22+URZ+0x38860], R0 ;  /* 0x03886000160075a7 */ /* 0x000e24000800017f */
[----:B0-----:R-:W-:Y:S05]  /*126a0*/  @!P0 BRA `(.L_x_1089) ;  /* 0x0000004000e08947 */ /* 0x001fea0003800000 */
.L_x_1171:
[----:B------:R-:W-:Y:S05]  /*126b0*/  BSYNC B0 ;  /* 0x0000000000007941 */ /* 0x000fea0003800000 */
.L_x_1088:
[----:B------:R-:W0:Y:S01]  /*126c0*/  LDL.LU R3, [R1+0x18] ;  /* 0x0000180001037983 */ /* 0x000e220000300800 */
[----:B------:R-:W-:Y:S01]  /*126d0*/  ULDC.64 UR4, c[0x0][0x328] ;  /* 0x0000ca0000047ab9 */ /* 0x000fe20000000a00 */
[----:B------:R-:W-:Y:S02]  /*126e0*/  ULDC.64 UR6, c[0x0][0x318] ;  /* 0x0000c60000067ab9 */ /* 0x000fe40000000a00 */
[----:B------:R-:W2:Y:S04]  /*126f0*/  LDL.LU R2, [R1] ;  /* 0x0000000001027983 */ /* 0x000ea80000300800 */
[----:B------:R-:W3:Y:S01]  /*12700*/  LDL.LU R4, [R1+0x1c] ;  /* 0x00001c0001047983 */ /* 0x000ee20000300800 */
[----:B------:R-:W-:Y:S02]  /*12710*/  IMAD R5, R18, 0x8000, R34 ;  /* 0x0000800012057824 */ /* 0x000fe400078e0222 */
[----:B0-----:R-:W-:-:S04]  /*12720*/  IMAD R0, R3, UR4, RZ ;  /* 0x0000000403007c24 */ /* 0x001fc8000f8e02ff */
[C---:B--2---:R-:W-:Y:S02]  /*12730*/  IMAD R0, R2.reuse, UR5, R0 ;  /* 0x0000000502007c24 */ /* 0x044fe4000f8e0200 */
[----:B------:R-:W-:Y:S01]  /*12740*/  IMAD.WIDE.U32 R2, R2, UR4, RZ ;  /* 0x0000000402027c25 */ /* 0x000fe2000f8e00ff */
[----:B------:R-:W-:-:S03]  /*12750*/  ULDC.64 UR4, c[0x0][0x338] ;  /* 0x0000ce0000047ab9 */ /* 0x000fc60000000a00 */
[----:B------:R-:W-:Y:S02]  /*12760*/  IMAD.IADD R3, R3, 0x1, R0 ;  /* 0x0000000103037824 */ /* 0x000fe400078e0200 */
[----:B---3--:R-:W-:Y:S02]  /*12770*/  IMAD R0, R4, UR4, RZ ;  /* 0x0000000404007c24 */ /* 0x008fe4000f8e02ff */
        /* <DEDUP_REMOVED lines=10> */
[----:B------:R-:W0:Y:S01]  /*12820*/  S2R R7, SR_TID.X ;  /* 0x0000000000077919 */ /* 0x000e220000002100 */
[----:B------:R-:W-:Y:S01]  /*12830*/  IMAD R5, R5, 0x2, R17 ;  /* 0x0000000205057824 */ /* 0x000fe200078e0211 */
[C---:B------:R-:W-:Y:S01]  /*12840*/  LOP3.LUT P5, RZ, R30.reuse, 0x2, RZ, 0xc0, !PT ;  /* 0x000000021eff7812 */ /* 0x040fe200078ac0ff */
[----:B------:R-:W1:Y:S01]  /*12850*/  SHFL.IDX PT, R2, R4, RZ, 0x181f ;  /* 0x00181fff04027589 */ /* 0x000e6200000e0000 */
[C---:B------:R-:W-:Y:S02]  /*12860*/  LOP3.LUT P4, RZ, R30.reuse, 0x4, RZ, 0xc0, !PT ;  /* 0x000000041eff7812 */ /* 0x040fe4000788c0ff */
[C---:B------:R-:W-:Y:S01]  /*12870*/  LOP3.LUT P3, RZ, R30.reuse, 0x8, RZ, 0xc0, !PT ;  /* 0x000000081eff7812 */ /* 0x040fe2000786c0ff */
[----:B------:R-:W2:Y:S01]  /*12880*/  SHFL.IDX PT, R3, R6, RZ, 0x181f ;  /* 0x00181fff06037589 */ /* 0x000ea200000e0000 */
[----:B------:R-:W-:Y:S02]  /*12890*/  LOP3.LUT P2, RZ, R30, 0x10, RZ, 0xc0, !PT ;  /* 0x000000101eff7812 */ /* 0x000fe4000784c0ff */
[----:B------:R-:W-:Y:S01]  /*128a0*/  LOP3.LUT R16, R16, 0xffffffbf, RZ, 0xc0, !PT ;  /* 0xffffffbf10107812 */ /* 0x000fe200078ec0ff */
[----:B0-----:R-:W-:-:S05]  /*128b0*/  IMAD.SHL.U32 R7, R7, 0x8, RZ ;  /* 0x0000000807077824 */ /* 0x001fca00078e00ff */
[----:B------:R-:W-:-:S05]  /*128c0*/  LOP3.LUT R7, R7, 0x38, RZ, 0xc0, !PT ;  /* 0x0000003807077812 */ /* 0x000fca00078ec0ff */
[----:B------:R-:W-:Y:S01]  /*128d0*/  IMAD.SHL.U32 R0, R7, 0x2, RZ ;  /* 0x0000000207007824 */ /* 0x000fe200078e00ff */
[----:B------:R-:W-:-:S04]  /*128e0*/  LOP3.LUT R7, R30, 0x1, RZ, 0xc0, !PT ;  /* 0x000000011e077812 */ /* 0x000fc800078ec0ff */
[----:B-1----:R-:W-:Y:S02]  /*128f0*/  IADD3 R2, P0, R2, R0, RZ ;  /* 0x0000000002027210 */ /* 0x002fe40007f1e0ff */
[----:B------:R-:W-:Y:S02]  /*12900*/  ISETP.NE.U32.AND P1, PT, R7, 0x1, PT ;  /* 0x000000010700780c */ /* 0x000fe40003f25070 */
[----:B------:R-:W-:Y:S01]  /*12910*/  PRMT R7, R30, 0x8880, RZ ;  /* 0x000088801e077816 */ /* 0x000fe200000000ff */
[----:B--2---:R-:W-:Y:S01]  /*12920*/  IMAD.X R3, RZ, RZ, R3, P0 ;  /* 0x000000ffff037224 */ /* 0x004fe200000e0603 */
[----:B------:R-:W-:-:S09]  /*12930*/  ISETP.LT.OR P0, PT, R29, 0x1, P1 ;  /* 0x000000011d00780c */ /* 0x000fd20000f01670 */
[----:B------:R-:W-:Y:S02]  /*12940*/  @P1 LOP3.LUT R16, R16, 0x40, RZ, 0xfc, !PT ;  /* 0x0000004010101812 */ /* 0x000fe400078efcff */
[----:B------:R-:W-:Y:S02]  /*12950*/  LOP3.LUT P1, RZ, R30, 0x20, RZ, 0xc0, !PT ;  /* 0x000000201eff7812 */ /* 0x000fe4000782c0ff */
[----:B------:R-:W-:Y:S01]  /*12960*/  @!PT LDS RZ, [RZ] ;  /* 0x00000000fffff984 */ /* 0x000fe20000000800 */
[----:B------:R-:W-:Y:S01]  /*12970*/  LDGSTS.E.BYPASS.LTC128B.128 [R5+0x400], desc[UR44][R2.64], !P0 ;  /* 0x0040000002057fae */ /* 0x000fe2000c101d6c */
[----:B------:R-:W-:Y:S02]  /*12980*/  ISETP.LT.OR P0, PT, R29, 0x1, !P5 ;  /* 0x000000011d00780c */ /* 0x000fe40006f01670 */
[----:B------:R-:W-:-:S11]  /*12990*/  LOP3.LUT R16, R16, 0xffffff7f, RZ, 0xc0, !PT ;  /* 0xffffff7f10107812 */ /* 0x000fd600078ec0ff */
        /* <DEDUP_REMOVED lines=62> */
.L_x_1181:
        /* <DEDUP_REMOVED lines=34> */
.L_x_1091:
        /* <DEDUP_REMOVED lines=11> */
.L_x_1092:
[----:B------:R-:W2:Y:S01]  /*13050*/  LDL.LU R2, [R1+0x14] ;  /* 0x0000140001027983 */ /* 0x000ea20000300800 */
[----:B------:R1:W-:Y:S01]  /*13060*/  SYNCS.ARRIVE.TRANS64.A1T0 RZ, [R22+URZ+0x38850], RZ ;  /* 0x038850ff16ff79a7 */ /* 0x0003e2000810003f */
[----:B------:R-:W-:Y:S01]  /*13070*/  BSSY B0, `(.L_x_1093) ;  /* 0x00000f3000007945 */ /* 0x000fe20003800000 */
[----:B--2---:R-:W-:-:S05]  /*13080*/  VIADD R7, R2, 0xfffffffe ;  /* 0xfffffffe02077836 */ /* 0x004fca0000000000 */
[----:B------:R-:W-:-:S13]  /*13090*/  ISETP.GE.AND P0, PT, R7, R31, PT ;  /* 0x0000001f0700720c */ /* 0x000fda0003f06270 */
[----:B-1----:R-:W-:Y:S05]  /*130a0*/  @!P0 BRA `(.L_x_1094) ;  /* 0x0000000c00bc8947 */ /* 0x002fea0003800000 */
[----:B------:R-:W2:Y:S01]  /*130b0*/  LDL.LU R2, [R1+0x24] ;  /* 0x0000240001027983 */ /* 0x000ea20000300800 */
[----:B------:R-:W-:-:S04]  /*130c0*/  LOP3.LUT R29, R30, 0x80, RZ, 0xc0, !PT ;  /* 0x000000801e1d7812 */ /* 0x000fc800078ec0ff */
[----:B------:R-:W-:Y:S02]  /*130d0*/  SHF.R.U32.HI R29, RZ, 0x3, R29 ;  /* 0x00000003ff1d7819 */ /* 0x000fe4000001161d */
[----:B--2---:R-:W-:-:S04]  /*130e0*/  LOP3.LUT R2, R2, 0x40, RZ, 0xc0, !PT ;  /* 0x0000004002027812 */ /* 0x004fc800078ec0ff */
[----:B------:R-:W-:-:S07]  /*130f0*/  SHF.R.U32.HI R30, RZ, 0x2, R2 ;  /* 0x00000002ff1e7819 */ /* 0x000fce0000011602 */
.L_x_1107:
[----:B-1----:R-:W1:Y:S01]  /*13100*/  S2R R2, SR_TID.X ;  /* 0x0000000000027919 */ /* 0x002e620000002100 */
[----:B--2---:R-:W2:Y:S01]  /*13110*/  LDC R3, c[0x0][0x430] ;  /* 0x00010c00ff037b82 */ /* 0x004ea20000000800 */
[----:B---3--:R-:W-:Y:S01]  /*13120*/  IMAD R6, R7, 0x40, R32 ;  /* 0x0000004007067824 */ /* 0x008fe200078e0220 */
[----:B------:R-:W-:Y:S05]  /*13130*/  YIELD ;  /* 0x0000000000007946 */ /* 0x000fea0003800000 */
[----:B0-----:R-:W0:Y:S01]  /*13140*/  S2R R4, SR_TID.X ;  /* 0x0000000000047919 */ /* 0x001e220000002100 */
[----:B------:R-:W-:Y:S01]  /*13150*/  IMAD.U32 R11, RZ, RZ, UR36 ;  /* 0x00000024ff0b7e24 */ /* 0x000fe2000f8e00ff */
[----:B------:R-:W-:Y:S01]  /*13160*/  ULDC UR4, c[0x0][0x430] ;  /* 0x00010c0000047ab9 */ /* 0x000fe20000000800 */
[----:B------:R-:W-:Y:S01]  /*13170*/  VIADD R18, R18, 0x1 ;  /* 0x0000000112127836 */ /* 0x000fe20000000000 */
[----:B--2---:R-:W-:-:S02]  /*13180*/  ISETP.NE.AND P0, PT, R3, 0x1, PT ;  /* 0x000000010300780c */ /* 0x004fc40003f05270 */
[----:B-1----:R-:W-:-:S04]  /*13190*/  LOP3.LUT R2, R2, 0x7f, RZ, 0xc0, !PT ;  /* 0x0000007f02027812 */ /* 0x002fc800078ec0ff */
[----:B------:R-:W-:-:S07]  /*131a0*/  SHF.R.U32.HI R2, RZ, 0x3, R2 ;  /* 0x00000003ff027819 */ /* 0x000fce0000011602 */
[----:B------:R-:W1:Y:S01]  /*131b0*/  @P0 LDC R3, c[0x0][0x434] ;  /* 0x00010d00ff030b82 */ /* 0x000e620000000800 */
[----:B0-----:R-:W-:-:S05]  /*131c0*/  IMAD.SHL.U32 R4, R4, 0x10, RZ ;  /* 0x0000001004047824 */ /* 0x001fca00078e00ff */
[----:B------:R-:W-:Y:S02]  /*131d0*/  LOP3.LUT R4, R2, 0x70, R4, 0xf8, !PT ;  /* 0x0000007002047812 */ /* 0x000fe400078ef804 */
[----:B------:R-:W0:Y:S02]  /*131e0*/  @P0 LDC R2, c[0x0][0x438] ;  /* 0x00010e00ff020b82 */ /* 0x000e240000000800 */
[C---:B------:R-:W-:Y:S01]  /*131f0*/  ISETP.GT.U32.AND P1, PT, R4.reuse, 0x3f, PT ;  /* 0x0000003f0400780c */ /* 0x040fe20003f24070 */
[----:B------:R-:W-:-:S04]  /*13200*/  IMAD.IADD R6, R4, 0x1, R6 ;  /* 0x0000000104067824 */ /* 0x000fc800078e0206 */
[----:B------:R-:W-:-:S08]  /*13210*/  IMAD.MOV.U32 R10, RZ, RZ, R6 ;  /* 0x000000ffff0a7224 */ /* 0x000fd000078e0006 */
[----:B------:R-:W2:Y:S01]  /*13220*/  @!P1 LDC.64 R4, c[0x0][0x428] ;  /* 0x00010a00ff049b82 */ /* 0x000ea20000000a00 */
[----:B-1----:R-:W-:-:S07]  /*13230*/  @P0 IMAD.HI.U32 R3, R6, R3, RZ ;  /* 0x0000000306030227 */ /* 0x002fce00078e00ff */
[----:B------:R-:W1:Y:S01]  /*13240*/  @!P1 LDC.64 R8, c[0x0][0x418] ;  /* 0x00010600ff089b82 */ /* 0x000e620000000a00 */
[----:B0-----:R-:W-:-:S04]  /*13250*/  @P0 SHF.R.U32.HI R10, RZ, R2, R3 ;  /* 0x00000002ff0a0219 */ /* 0x001fc80000011603 */
[--C-:B------:R-:W-:Y:S01]  /*13260*/  @!P1 SHF.R.S32.HI R3, RZ, 0x1f, R10.reuse ;  /* 0x0000001fff039819 */ /* 0x100fe2000001140a */
[----:B------:R-:W-:-:S04]  /*13270*/  @!P1 IMAD.MOV.U32 R2, RZ, RZ, R10 ;  /* 0x000000ffff029224 */ /* 0x000fc800078e000a */
[----:B--2---:R-:W-:-:S04]  /*13280*/  @!P1 IMAD.WIDE.U32 R2, R28, R4, R2 ;  /* 0x000000041c029225 */ /* 0x004fc800078e0002 */
[----:B------:R-:W-:-:S04]  /*13290*/  @!P1 IMAD R4, R33, R4, RZ ;  /* 0x0000000421049224 */ /* 0x000fc800078e02ff */
[----:B------:R-:W-:Y:S01]  /*132a0*/  @!P1 IMAD R5, R28, R5, R4 ;  /* 0x000000051c059224 */ /* 0x000fe200078e0204 */
[----:B-1----:R-:W-:Y:S01]  /*132b0*/  @!P1 LEA R8, P0, R2, R8, 0x2 ;  /* 0x0000000802089211 */ /* 0x002fe200078010ff */
[----:B------:R-:W-:Y:S02]  /*132c0*/  IMAD.MOV.U32 R4, RZ, RZ, RZ ;  /* 0x000000ffff047224 */ /* 0x000fe400078e00ff */
[----:B------:R-:W-:Y:S02]  /*132d0*/  @!P1 IMAD.IADD R3, R5, 0x1, R3 ;  /* 0x0000000105039824 */ /* 0x000fe400078e0203 */
[----:B------:R-:W-:-:S03]  /*132e0*/  IMAD.MOV R5, RZ, RZ, -R10 ;  /* 0x000000ffff057224 */ /* 0x000fc600078e0a0a */
[----:B------:R-:W-:Y:S01]  /*132f0*/  @!P1 LEA.HI.X R9, R2, R9, R3, 0x2, P0 ;  /* 0x0000000902099211 */ /* 0x000fe200000f1403 */
[----:B------:R-:W-:Y:S01]  /*13300*/  IMAD R5, R5, UR4, R6 ;  /* 0x0000000405057c24 */ /* 0x000fe2000f8e0206 */
[----:B------:R-:W-:-:S03]  /*13310*/  ISETP.NE.AND P0, PT, R18, 0x2, PT ;  /* 0x000000021200780c */ /* 0x000fc60003f05270 */
[----:B------:R0:W5:Y:S01]  /*13320*/  @!P1 LDG.E R4, desc[UR44][R8.64] ;  /* 0x0000002c08049981 */ /* 0x000162000c1e1900 */
[----:B------:R-:W-:Y:S02]  /*13330*/  ISETP.NE.AND P1, PT, R11, 0x3, PT ;  /* 0x000000030b00780c */ /* 0x000fe40003f25270 */
[----:B------:R-:W-:Y:S02]  /*13340*/  SEL R2, RZ, 0x1, P0 ;  /* 0x00000001ff027807 */ /* 0x000fe40000000000 */
[----:B------:R-:W-:Y:S02]  /*13350*/  SEL R18, R18, RZ, P0 ;  /* 0x000000ff12127207 */ /* 0x000fe40000000000 */
[----:B------:R-:W-:Y:S01]  /*13360*/  LOP3.LUT R23, R23, R2, RZ, 0x3c, !PT ;  /* 0x0000000217177212 */ /* 0x000fe200078e3cff */
[----:B------:R-:W-:Y:S02]  /*13370*/  IMAD.MOV.U32 R2, RZ, RZ, R7 ;  /* 0x000000ffff027224 */ /* 0x000fe400078e0007 */
[----:B------:R-:W-:-:S03]  /*13380*/  VIADD R7, R7, 0xffffffff ;  /* 0xffffffff07077836 */ /* 0x000fc60000000000 */
[----:B------:R-:W-:Y:S01]  /*13390*/  ISETP.GT.AND P3, PT, R2, R31, PT ;  /* 0x0000001f0200720c */ /* 0x000fe20003f64270 */
[----:B0-----:R-:W-:-:S12]  /*133a0*/  @!P1 BRA `(.L_x_1095) ;  /* 0x0000000000049947 */ /* 0x001fd80003800000 */
[----:B------:R-:W-:Y:S01]  /*133b0*/  BPT.TRAP 0x1 ;  /* 0x000000040000795c */ /* 0x000fe20000300000 */
.L_x_1095:
[----:B------:R-:W-:Y:S01]  /*133c0*/  IMAD R6, R18, 0x8, R17 ;  /* 0x0000000812067824 */ /* 0x000fe200078e0211 */
[----:B------:R-:W-:Y:S01]  /*133d0*/  SHF.L.U32 R20, R23, 0x1f, RZ ;  /* 0x0000001f17147819 */ /* 0x000fe200000006ff */
[----:B------:R-:W-:Y:S01]  /*133e0*/  BSSY B1, `(.L_x_1096) ;  /* 0x0000004000017945 */ /* 0x000fe20003800000 */
[----:B------:R-:W-:Y:S02]  /*133f0*/  SHF.R.S32.HI R9, RZ, 0x1f, R5 ;  /* 0x0000001fff097819 */ /* 0x000fe40000011405 */
[----:B------:R-:W0:Y:S02]  /*13400*/  SYNCS.PHASECHK.TRANS64.TRYWAIT P0, [R6+URZ+0x38840], R20 ;  /* 0x03884014060075a7 */ /* 0x000e24000800017f */
[----:B0-----:R-:W-:Y:S05]  /*13410*/  @!P0 BRA `(.L_x_1097) ;  /* 0x0000003c00c08947 */ /* 0x001fea0003800000 */
.L_x_1182:
[----:B------:R-:W-:Y:S05]  /*13420*/  BSYNC B1 ;  /* 0x0000000000017941 */ /* 0x000fea0003800000 */
.L_x_1096:
        /* <DEDUP_REMOVED lines=40> */
.L_x_1192:
        /* <DEDUP_REMOVED lines=8> */
.L_x_1099:
        /* <DEDUP_REMOVED lines=11> */
.L_x_1100:
[----:B------:R2:W-:Y:S01]  /*137e0*/  SYNCS.ARRIVE.TRANS64.A1T0 RZ, [R6+URZ+0x38830], RZ ;  /* 0x038830ff06ff79a7 */ /* 0x0005e2000810003f */
[----:B------:R-:W-:Y:S05]  /*137f0*/  @!P2 BRA `(.L_x_1101) ;  /* 0x000000000004a947 */ /* 0x000fea0003800000 */
[----:B------:R-:W-:Y:S01]  /*13800*/  BPT.TRAP 0x1 ;  /* 0x000000040000795c */ /* 0x000fe20000300000 */
.L_x_1101:
[----:B------:R-:W3:Y:S01]  /*13810*/  SYNCS.PHASECHK.TRANS64.TRYWAIT P0, [R6+URZ+0x38860], R20 ;  /* 0x03886014060075a7 */ /* 0x000ee2000800017f */
[----:B------:R-:W-:Y:S04]  /*13820*/  BSSY B1, `(.L_x_1102) ;  /* 0x0000002000017945 */ /* 0x000fe80003800000 */
[----:B---3--:R-:W-:Y:S05]  /*13830*/  @!P0 BRA `(.L_x_1103) ;  /* 0x0000003c00e88947 */ /* 0x008fea0003800000 */
.L_x_1193:
[----:B------:R-:W-:Y:S05]  /*13840*/  BSYNC B1 ;  /* 0x0000000000017941 */ /* 0x000fea0003800000 */
.L_x_1102:
        /* <DEDUP_REMOVED lines=79> */
.L_x_1203:
        /* <DEDUP_REMOVED lines=25> */
.L_x_1105:
        /* <DEDUP_REMOVED lines=11> */
.L_x_1106:
[----:B------:R1:W-:Y:S01]  /*13f80*/  SYNCS.ARRIVE.TRANS64.A1T0 RZ, [R6+URZ+0x38850], RZ ;  /* 0x038850ff06ff79a7 */ /* 0x0003e2000810003f */
[----:B------:R-:W-:Y:S05]  /*13f90*/  @P3 BRA `(.L_x_1107) ;  /* 0xfffffff000583947 */ /* 0x000fea000383ffff */
.L_x_1094:
[----:B------:R-:W-:Y:S05]  /*13fa0*/  BSYNC B0 ;  /* 0x0000000000007941 */ /* 0x000fea0003800000 */
.L_x_1093:
        /* <DEDUP_REMOVED lines=21> */
.L_x_1109:
[----:B------:R-:W-:Y:S05]  /*14100*/  BSYNC B0 ;  /* 0x0000000000007941 */ /* 0x000fea0003800000 */
.L_x_1108:
[----:B------:R-:W-:-:S07]  /*14110*/  SEL R18, R18, RZ, P0 ;  /* 0x000000ff12127207 */ /* 0x000fce0000000000 */
.L_x_1062:
[----:B------:R-:W-:Y:S05]  /*14120*/  BSYNC B7 ;  /* 0x0000000000077941 */ /* 0x000fea0003800000 */
.L_x_1060:
        /* <DEDUP_REMOVED lines=11> */
.L_x_1110:
        /* <DEDUP_REMOVED lines=43> */
.L_x_1213:
[----:B------:R-:W-:Y:S02]  /*14490*/  ULDC UR4, c[0x0][0xd38] ;  /* 0x00034e0000047ab9 */ /* 0x000fe40000000800 */
[----:B------:R-:W-:-:S04]  /*144a0*/  IMAD.U32 R5, RZ, RZ, UR4 ;  /* 0x00000004ff057e24 */ /* 0x000fc8000f8e00ff */
[----:B-1----:R-:W-:-:S04]  /*144b0*/  IMAD R9, R14, R5, RZ ;  /* 0x000000050e097224 */ /* 0x002fc800078e02ff */
[----:B------:R-:W-:-:S05]  /*144c0*/  IMAD.IADD R6, R6, 0x1, R9 ;  /* 0x0000000106067824 */ /* 0x000fca00078e0209 */
[----:B------:R-:W-:-:S13]  /*144d0*/  ISETP.GT.AND P6, PT, R6, R0, PT ;  /* 0x000000000600720c */ /* 0x000fda0003fc4270 */
[----:B------:R-:W-:Y:S05]  /*144e0*/  @P6 BRA `(.L_x_1113) ;  /* 0x0000000000a46947 */ /* 0x000fea0003800000 */
.L_x_1116:
        /* <DEDUP_REMOVED lines=35> */
.L_x_1221:
[----:B------:R-:W-:Y:S02]  /*14720*/  ULDC UR4, c[0x0][0xd38] ;  /* 0x00034e0000047ab9 */ /* 0x000fe40000000800 */
[----:B------:R-:W-:-:S04]  /*14730*/  IMAD.U32 R5, RZ, RZ, UR4 ;  /* 0x00000004ff057e24 */ /* 0x000fc8000f8e00ff */
[----:B-1----:R-:W-:-:S04]  /*14740*/  IMAD R9, R14, R5, RZ ;  /* 0x000000050e097224 */ /* 0x002fc800078e02ff */
[----:B------:R-:W-:-:S05]  /*14750*/  IMAD.IADD R6, R9, 0x1, R6 ;  /* 0x0000000109067824 */ /* 0x000fca00078e0206 */
[----:B------:R-:W-:-:S13]  /*14760*/  ISETP.GT.AND P6, PT, R6, R0, PT ;  /* 0x000000000600720c */ /* 0x000fda0003fc4270 */
[----:B------:R-:W-:Y:S05]  /*14770*/  @!P6 BRA `(.L_x_1116) ;  /* 0xfffffffc005ce947 */ /* 0x000fea000383ffff */
.L_x_1113:
        /* <DEDUP_REMOVED lines=9> */
.L_x_1226:
[----:B------:R-:W-:-:S13]  /*14810*/  ISETP.NE.AND P0, PT, R8, RZ, PT ;  /* 0x000000ff0800720c */ /* 0x000fda0003f05270 */
[----:B------:R-:W-:Y:S05]  /*14820*/  @!P0 BRA `(.L_x_1118) ;  /* 0x0000000000108947 */ /* 0x000fea0003800000 */
[----:B------:R-:W-:Y:S01]  /*14830*/  UMOV UR4, 0xffffffff ;  /* 0xffffffff00047882 */ /* 0x000fe20000000000 */
[----:B------:R-:W-:Y:S02]  /*14840*/  VIADD R12, R6, 0xffffffff ;  /* 0xffffffff060c7836 */ /* 0x000fe40000000000 */
[----:B------:R-:W-:Y:S05]  /*14850*/  BRA.DIV UR4, `(.L_x_1119) ;  /* 0x0000004204207947 */ /* 0x000fea000b800000 */
[----:B------:R4:W0:Y:S02]  /*14860*/  SHFL.IDX PT, R24, R3, R12, 0x1f ;  /* 0x00001f0c03187589 */ /* 0x00082400000e0000 */
.L_x_1118:
        /* <DEDUP_REMOVED lines=58> */
.L_x_1114:
[----:B------:R-:W-:Y:S01]  /*14c10*/  UMOV UR4, URZ ;  /* 0x0000003f00047c82 */ /* 0x000fe20008000000 */
[----:B------:R-:W-:Y:S01]  /*14c20*/  UMOV UR5, URZ ;  /* 0x0000003f00057c82 */ /* 0x000fe20008000000 */
[----:B------:R-:W-:Y:S01]  /*14c30*/  ULDC UR6, c[0x0][0xd3c] ;  /* 0x00034f0000067ab9 */ /* 0x000fe20000000800 */
[----:B------:R-:W-:Y:S02]  /*14c40*/  IMAD.MOV.U32 R24, RZ, RZ, R0 ;  /* 0x000000ffff187224 */ /* 0x000fe400078e0000 */
[----:B------:R-:W-:Y:S02]  /*14c50*/  IMAD.U32 R25, RZ, RZ, UR4 ;  /* 0x00000004ff197e24 */ /* 0x000fe4000f8e00ff */
[----:B------:R-:W-:Y:S02]  /*14c60*/  IMAD.U32 R26, RZ, RZ, UR5 ;  /* 0x00000005ff1a7e24 */ /* 0x000fe4000f8e00ff */
[----:B------:R-:W-:-:S07]  /*14c70*/  IMAD.U32 R27, RZ, RZ, UR6 ;  /* 0x00000006ff1b7e24 */ /* 0x000fce000f8e00ff */
.L_x_1120:
        /* <DEDUP_REMOVED lines=10> */
.L_x_1111:
[----:B------:R-:W-:Y:S02]  /*14d20*/  ULDC UR4, c[0x0][0xd3c] ;  /* 0x00034f0000047ab9 */ /* 0x000fe40000000800 */
[----:B0-----:R-:W-:-:S13]  /*14d30*/  ISETP.GE.AND P0, PT, R27, UR4, PT ;  /* 0x000000041b007c0c */ /* 0x001fda000bf06270 */
[----:B------:R-:W-:Y:S05]  /*14d40*/  @!P0 BRA `(.L_x_1121) ;  /* 0xffffffa800048947 */ /* 0x000fea000383ffff */
[----:B------:R-:W-:Y:S05]  /*14d50*/  BSYNC B8 ;  /* 0x0000000000087941 */ /* 0x000fea0003800000 */
.L_x_1054:
        /* <DEDUP_REMOVED lines=12> */
.L_x_1229:
[----:B------:R-:W-:Y:S05]  /*14e20*/  BSYNC B0 ;  /* 0x0000000000007941 */ /* 0x000fea0003800000 */
.L_x_1122:
[----:B------:R-:W-:-:S03]  /*14e30*/  UMOV UR4, 0xffffffff ;  /* 0xffffffff00047882 */ /* 0x000fc60000000000 */
[----:B------:R-:W-:Y:S05]  /*14e40*/  BRA.DIV UR4, `(.L_x_1124) ;  /* 0x0000003a04e07947 */ /* 0x000fea000b800000 */
[----:B0-----:R-:W0:Y:S02]  /*14e50*/  S2R R0, SR_TID.X ;  /* 0x0000000000007919 */ /* 0x001e240000002100 */
[----:B0-----:R-:W-:-:S04]  /*14e60*/  SHF.R.U32.HI R0, RZ, 0x5, R0 ;  /* 0x00000005ff007819 */ /* 0x001fc80000011600 */
[----:B------:R-:W-:-:S05]  /*14e70*/  LOP3.LUT R0, R0, 0x3, RZ, 0xc0, !PT ;  /* 0x0000000300007812 */ /* 0x000fca00078ec0ff */
[----:B------:R0:W1:Y:S02]  /*14e80*/  SHFL.IDX PT, R14, R0, RZ, 0x1f ;  /* 0x00001fff000e7589 */ /* 0x00006400000e0000 */
.L_x_1232:
[----:B-1----:R-:W-:Y:S01]  /*14e90*/  ISETP.NE.AND P0, PT, R14, RZ, PT ;  /* 0x000000ff0e00720c */ /* 0x002fe20003f05270 */
[----:B------:R-:W-:-:S12]  /*14ea0*/  BSSY B0, `(.L_x_1125) ;  /* 0x0000024000007945 */ /* 0x000fd80003800000 */
[----:B------:R-:W-:Y:S05]  /*14eb0*/  @P0 BRA `(.L_x_1126) ;  /* 0x0000000000880947 */ /* 0x000fea0003800000 */
[----:B------:R-:W-:-:S03]  /*14ec0*/  UMOV UR4, 0xffffffff ;  /* 0xffffffff00047882 */ /* 0x000fc60000000000 */
[----:B------:R-:W-:Y:S05]  /*14ed0*/  BRA.DIV UR4, `(.L_x_1127) ;  /* 0x0000003a04f07947 */ /* 0x000fea000b800000 */
[----:B------:R-:W-:-:S13]  /*14ee0*/  ELECT P6, URZ, PT ;  /* 0x00000000003f782f */ /* 0x000fda00038c0000 */
.L_x_1235:
[----:B------:R-:W-:Y:S05]  /*14ef0*/  @!P6 BRA `(.L_x_1126) ;  /* 0x000000000078e947 */ /* 0x000fea0003800000 */
[----:B------:R-:W-:-:S06]  /*14f00*/  ULOP3.LUT UR4, UR39, 0x2, URZ, 0xfc, !UPT ;  /* 0x0000000227047892 */ /* 0x000fcc000f8efc3f */
[----:B0-----:R-:W-:-:S05]  /*14f10*/  IMAD.U32 R0, RZ, RZ, UR4 ;  /* 0x00000004ff007e24 */ /* 0x001fca000f8e00ff */
[----:B------:R-:W-:-:S13]  /*14f20*/  ISETP.NE.AND P0, PT, R0, 0x3, PT ;  /* 0x000000030000780c */ /* 0x000fda0003f05270 */
[----:B------:R-:W-:Y:S05]  /*14f30*/  @!P0 BRA `(.L_x_1128) ;  /* 0x0000000000048947 */ /* 0x000fea0003800000 */
[----:B------:R-:W-:Y:S01]  /*14f40*/  BPT.TRAP 0x1 ;  /* 0x000000040000795c */ /* 0x000fe20000300000 */
.L_x_1128:
[C---:B------:R-:W-:Y:S01]  /*14f50*/  IMAD R3, R18.reuse, 0x8, R5 ;  /* 0x0000000812037824 */ /* 0x040fe200078e0205 */
[----:B------:R-:W-:Y:S01]  /*14f60*/  SHF.L.U32 R2, R23, 0x1f, RZ ;  /* 0x0000001f17027819 */ /* 0x000fe200000006ff */
[----:B------:R-:W-:-:S03]  /*14f70*/  VIADD R18, R18, 0x1 ;  /* 0x0000000112127836 */ /* 0x000fc60000000000 */
[----:B------:R-:W0:Y:S02]  /*14f80*/  SYNCS.PHASECHK.TRANS64.TRYWAIT P1, [R3+URZ+0x38840], R2 ;  /* 0x03884002030075a7 */ /* 0x000e24000802017f */
[----:B------:R-:W-:-:S04]  /*14f90*/  ISETP.NE.AND P2, PT, R18, 0x2, PT ;  /* 0x000000021200780c */ /* 0x000fc80003f45270 */
[----:B------:R-:W-:Y:S01]  /*14fa0*/  SEL R0, RZ, 0x1, P2 ;  /* 0x00000001ff007807 */ /* 0x000fe20001000000 */
[----:B0-----:R-:W-:Y:S08]  /*14fb0*/  @!P1 BRA `(.L_x_1129) ;  /* 0x0000003800d89947 */ /* 0x001ff00003800000 */
.L_x_1236:
[----:B------:R-:W-:Y:S02]  /*14fc0*/  SEL R18, R18, RZ, P2 ;  /* 0x000000ff12127207 */ /* 0x000fe40001000000 */
[----:B------:R-:W-:Y:S01]  /*14fd0*/  LOP3.LUT R0, R23, R0, RZ, 0x3c, !PT ;  /* 0x0000000017007212 */ /* 0x000fe200078e3cff */
[----:B------:R-:W-:Y:S06]  /*14fe0*/  @!P0 BRA `(.L_x_1130) ;  /* 0x0000000000048947 */ /* 0x000fec0003800000 */
[----:B------:R-:W-:Y:S01]  /*14ff0*/  BPT.TRAP 0x1 ;  /* 0x000000040000795c */ /* 0x000fe20000300000 */
.L_x_1130:
[----:B------:R-:W-:Y:S01]  /*15000*/  IMAD R5, R18, 0x8, R5 ;  /* 0x0000000812057824 */ /* 0x000fe200078e0205 */
[----:B------:R-:W-:-:S04]  /*15010*/  SHF.L.U32 R0, R0, 0x1f, RZ ;  /* 0x0000001f00007819 */ /* 0x000fc800000006ff */
[----:B------:R-:W1:Y:S02]  /*15020*/  SYNCS.PHASECHK.TRANS64.TRYWAIT P1, [R5+URZ+0x38840], R0 ;  /* 0x03884000050075a7 */ /* 0x000e64000802017f */
[----:B-1----:R-:W-:Y:S05]  /*15030*/  @!P1 BRA `(.L_x_1131) ;  /* 0x0000003800cc9947 */ /* 0x002fea0003800000 */
.L_x_1237:
[----:B------:R-:W-:Y:S05]  /*15040*/  @!P0 BRA `(.L_x_1132) ;  /* 0x0000000000048947 */ /* 0x000fea0003800000 */
[----:B------:R-:W-:Y:S01]  /*15050*/  BPT.TRAP 0x1 ;  /* 0x000000040000795c */ /* 0x000fe20000300000 */
.L_x_1132:
[----:B------:R-:W5:Y:S02]  /*15060*/  SYNCS.PHASECHK.TRANS64.TRYWAIT P1, [R3+URZ+0x38860], R2 ;  /* 0x03886002030075a7 */ /* 0x000f64000802017f */
[----:B-----5:R-:W-:Y:S05]  /*15070*/  @!P1 BRA `(.L_x_1133) ;  /* 0x0000003800d09947 */ /* 0x020fea0003800000 */
.L_x_1238:
[----:B------:R-:W-:Y:S05]  /*15080*/  @!P0 BRA `(.L_x_1134) ;  /* 0x0000000000048947 */ /* 0x000fea0003800000 */
[----:B------:R-:W-:Y:S01]  /*15090*/  BPT.TRAP 0x1 ;  /* 0x000000040000795c */ /* 0x000fe20000300000 */
.L_x_1134:
[----:B------:R0:W0:Y:S02]  /*150a0*/  SYNCS.PHASECHK.TRANS64.TRYWAIT P0, [R5+URZ+0x38860], R0 ;  /* 0x03886000050075a7 */ /* 0x000024000800017f */
[----:B0-----:R-:W-:Y:S05]  /*150b0*/  @!P0 NANOSLEEP.SYNCS 0x989680 ;  /* 0x009896800000895d */ /* 0x001fea0003900000 */
[----:B------:R-:W0:Y:S02]  /*150c0*/  @!P0 SYNCS.PHASECHK.TRANS64 P0, [R5+URZ+0x38860], R0 ;  /* 0x03886000050085a7 */ /* 0x000e24000800007f */
[----:B0-----:R-:W-:Y:S05]  /*150d0*/  @!P0 BRA `(.L_x_1134) ;  /* 0xfffffffc00f08947 */ /* 0x001fea000383ffff */
.L_x_1126:
[----:B------:R-:W-:Y:S05]  /*150e0*/  BSYNC B0 ;  /* 0x0000000000007941 */ /* 0x000fea0003800000 */
.L_x_1125:
[----:B------:R-:W-:Y:S05]  /*150f0*/  EXIT ;  /* 0x000000000000794d */ /* 0x000fea0003800000 */
.L_x_1007:
[----:B0-----:R-:W-:-:S04]  /*15100*/  IMAD.U32 R0, RZ, RZ, UR41 ;  /* 0x00000029ff007e24 */ /* 0x001fc8000f8e00ff */
[----:B------:R0:W1:Y:S03]  /*15110*/  SYNCS.PHASECHK.TRANS64.TRYWAIT P1, [R0+URZ+0x38800], R3 ;  /* 0x03880003000075a7 */ /* 0x000066000802017f */
[----:B-1----:R-:W-:Y:S05]  /*15120*/  @!P1 NANOSLEEP.SYNCS 0x989680 ;  /* 0x009896800000995d */ /* 0x002fea0003900000 */
[----:B------:R-:W1:Y:S02]  /*15130*/  @!P1 SYNCS.PHASECHK.TRANS64 P1, [R0+URZ+0x38800], R3 ;  /* 0x03880003000095a7 */ /* 0x000e64000802007f */
[----:B-1----:R-:W-:Y:S05]  /*15140*/  @!P1 BRA `(.L_x_1007) ;  /* 0xfffffffc00ec9947 */ /* 0x002fea000383ffff */
[----:B------:R-:W-:Y:S05]  /*15150*/  BRA `(.L_x_1135) ;  /* 0xfffffeec00047947 */ /* 0x000fea000383ffff */
.L_x_1011:
[----:B--2---:R2:W3:Y:S02]  /*15160*/  SYNCS.PHASECHK.TRANS64.TRYWAIT P1, [R5+URZ+0x38830], R4 ;  /* 0x03883004050075a7 */ /* 0x0044e4000802017f */
[----:B---3--:R-:W-:Y:S05]  /*15170*/  @!P1 NANOSLEEP.SYNCS 0x989680 ;  /* 0x009896800000995d */ /* 0x008fea0003900000 */
[----:B------:R-:W3:Y:S02]  /*15180*/  @!P1 SYNCS.PHASECHK.TRANS64 P1, [R5+URZ+0x38830], R4 ;  /* 0x03883004050095a7 */ /* 0x000ee4000802007f */
[----:B---3--:R-:W-:Y:S05]  /*15190*/  @!P1 BRA `(.L_x_1011) ;  /* 0xfffffffc00f09947 */ /* 0x008fea000383ffff */
[----:B------:R-:W-:Y:S05]  /*151a0*/  BRA `(.L_x_1010) ;  /* 0xfffffeec001c7947 */ /* 0x000fea000383ffff */
.L_x_1012:
[----:B0-----:R-:W-:-:S04]  /*151b0*/  IMAD.U32 R6, RZ, RZ, UR41 ;  /* 0x00000029ff067e24 */ /* 0x001fc8000f8e00ff */
[----:B------:R0:W3:Y:S03]  /*151c0*/  SYNCS.PHASECHK.TRANS64.TRYWAIT P1, [R6+URZ+0x38810], R3 ;  /* 0x03881003060075a7 */ /* 0x0000e6000802017f */
[----:B---3--:R-:W-:Y:S05]  /*151d0*/  @!P1 NANOSLEEP.SYNCS 0x989680 ;  /* 0x009896800000995d */ /* 0x008fea0003900000 */
[----:B------:R-:W3:Y:S02]  /*151e0*/  @!P1 SYNCS.PHASECHK.TRANS64 P1, [R6+URZ+0x38810], R3 ;  /* 0x03881003060095a7 */ /* 0x000ee4000802007f */
[----:B---3--:R-:W-:Y:S05]  /*151f0*/  @!P1 BRA `(.L_x_1012) ;  /* 0xfffffffc00ec9947 */ /* 0x008fea000383ffff */
[----:B------:R-:W-:Y:S05]  /*15200*/  BRA `(.L_x_1136) ;  /* 0xfffffeec00a47947 */ /* 0x000fea000383ffff */
.L_x_1016:
[----:B----4-:R4:W0:Y:S02]  /*15210*/  SYNCS.PHASECHK.TRANS64.TRYWAIT P1, [R5+URZ+0x38850], R4 ;  /* 0x03885004050075a7 */ /* 0x010824000802017f */
[----:B0-----:R-:W-:Y:S05]  /*15220*/  @!P1 NANOSLEEP.SYNCS 0x989680 ;  /* 0x009896800000995d */ /* 0x001fea0003900000 */
[----:B------:R-:W0:Y:S02]  /*15230*/  @!P1 SYNCS.PHASECHK.TRANS64 P1, [R5+URZ+0x38850], R4 ;  /* 0x03885004050095a7 */ /* 0x000e24000802007f */
[----:B0-----:R-:W-:Y:S05]  /*15240*/  @!P1 BRA `(.L_x_1016) ;  /* 0xfffffffc00f09947 */ /* 0x001fea000383ffff */
[----:B------:R-:W-:Y:S05]  /*15250*/  BRA `(.L_x_1015) ;  /* 0xfffffeec00b07947 */ /* 0x000fea000383ffff */
.L_x_1023:
[----:B-1----:R-:W-:-:S04]  /*15260*/  IMAD.U32 R7, RZ, RZ, UR5 ;  /* 0x00000005ff077e24 */ /* 0x002fc8000f8e00ff */
[----:B------:R1:W2:Y:S03]  /*15270*/  SYNCS.PHASECHK.TRANS64.TRYWAIT P2, [R7+URZ+0x38830], R6 ;  /* 0x03883006070075a7 */ /* 0x0002a6000804017f */
[----:B--2---:R-:W-:Y:S05]  /*15280*/  @!P2 NANOSLEEP.SYNCS 0x989680 ;  /* 0x009896800000a95d */ /* 0x004fea0003900000 */
[----:B------:R-:W2:Y:S02]  /*15290*/  @!P2 SYNCS.PHASECHK.TRANS64 P2, [R7+URZ+0x38830], R6 ;  /* 0x038830060700a5a7 */ /* 0x000ea4000804007f */
[----:B--2---:R-:W-:Y:S05]  /*152a0*/  @!P2 BRA `(.L_x_1023) ;  /* 0xfffffffc00eca947 */ /* 0x004fea000383ffff */
[----:B------:R-:W-:Y:S05]  /*152b0*/  BRA `(.L_x_1022) ;  /* 0xffffff14002c7947 */ /* 0x000fea000383ffff */
.L_x_1027:
[----:B-1----:R-:W-:-:S04]  /*152c0*/  IMAD.U32 R7, RZ, RZ, UR5 ;  /* 0x00000005ff077e24 */ /* 0x002fc8000f8e00ff */
[----:B------:R1:W3:Y:S03]  /*152d0*/  SYNCS.PHASECHK.TRANS64.TRYWAIT P2, [R7+URZ+0x38850], R6 ;  /* 0x03885006070075a7 */ /* 0x0002e6000804017f */
[----:B---3--:R-:W-:Y:S05]  /*152e0*/  @!P2 NANOSLEEP.SYNCS 0x989680 ;  /* 0x009896800000a95d */ /* 0x008fea0003900000 */
[----:B------:R-:W3:Y:S02]  /*152f0*/  @!P2 SYNCS.PHASECHK.TRANS64 P2, [R7+URZ+0x38850], R6 ;  /* 0x038850060700a5a7 */ /* 0x000ee4000804007f */
[----:B---3--:R-:W-:Y:S05]  /*15300*/  @!P2 BRA `(.L_x_1027) ;  /* 0xfffffffc00eca947 */ /* 0x008fea000383ffff */
[----:B------:R-:W-:Y:S05]  /*15310*/  BRA `(.L_x_1026) ;  /* 0xffffff14009c7947 */ /* 0x000fea000383ffff */
.L_x_1068:
        /* <DEDUP_REMOVED lines=11> */
.L_x_1138:
[----:B------:R-:W-:Y:S05]  /*153d0*/  BSYNC B0 ;  /* 0x0000000000007941 */ /* 0x000fea0003800000 */
.L_x_1137:
[----:B------:R-:W-:Y:S05]  /*153e0*/  BRA `(.L_x_1139) ;  /* 0xffffffb000347947 */ /* 0x000fea000383ffff */
.L_x_1071:
[----:B0-----:R0:W1:Y:S02]  /*153f0*/  SYNCS.PHASECHK.TRANS64.TRYWAIT P0, [R22+URZ+0x38840], R0 ;  /* 0x03884000160075a7 */ /* 0x001064000800017f */
[----:B-1----:R-:W-:Y:S05]  /*15400*/  @!P0 NANOSLEEP.SYNCS 0x989680 ;  /* 0x009896800000895d */ /* 0x002fea0003900000 */
[----:B------:R-:W1:Y:S02]  /*15410*/  @!P0 SYNCS.PHASECHK.TRANS64 P0, [R22+URZ+0x38840], R0 ;  /* 0x03884000160085a7 */ /* 0x000e64000800007f */
[----:B-1----:R-:W-:Y:S05]  /*15420*/  @!P0 BRA `(.L_x_1071) ;  /* 0xfffffffc00f08947 */ /* 0x002fea000383ffff */
[----:B------:R-:W-:Y:S05]  /*15430*/  BRA `(.L_x_1140) ;  /* 0xffffffb400307947 */ /* 0x000fea000383ffff */
.L_x_1072:
        /* <DEDUP_REMOVED lines=8> */
.L_x_1142:
[----:B------:R-:W-:Y:S05]  /*154c0*/  BSYNC B0 ;  /* 0x0000000000007941 */ /* 0x000fea0003800000 */
.L_x_1141:
        /* <DEDUP_REMOVED lines=9> */
.L_x_1143:
[----:B------:R-:W-:Y:S02]  /*15560*/  IMAD.MOV.U32 R13, RZ, RZ, R5 ;  /* 0x000000ffff0d7224 */ /* 0x000fe400078e0005 */
[----:B------:R-:W-:Y:S02]  /*15570*/  IMAD.MOV.U32 R12, RZ, RZ, 0x1 ;  /* 0x00000001ff0c7424 */ /* 0x000fe400078e00ff */
[----:B------:R-:W-:-:S07]  /*15580*/  IMAD.MOV.U32 R3, RZ, RZ, R14 ;  /* 0x000000ffff037224 */ /* 0x000fce00078e000e */
[----:B------:R-:W-:Y:S05]  /*15590*/  WARPSYNC.COLLECTIVE R15, `(.L_x_1144) ;  /* 0x000000000f087348 */ /* 0x000fea0003c00000 */
[----:B------:R0:W1:Y:S02]  /*155a0*/  SHFL.IDX P6, R14, R13, R12, R11 ;  /* 0x0000000c0d0e7389 */ /* 0x00006400000c000b */
[----:B01----:R-:W-:Y:S01]  /*155b0*/  ENDCOLLECTIVE ;  /* 0x000000000000791b */ /* 0x003fe20003800000 */
.L_x_1144:
        /* <DEDUP_REMOVED lines=15> */
.L_x_1145:
[----:B------:R-:W-:Y:S02]  /*156b0*/  @P0 IMAD R6, R4, 0x2, R17 ;  /* 0x0000000204060824 */ /* 0x000fe400078e0211 */
[----:B------:R-:W-:Y:S02]  /*156c0*/  IMAD.MOV.U32 R13, RZ, RZ, R5 ;  /* 0x000000ffff0d7224 */ /* 0x000fe400078e0005 */
[----:B------:R-:W-:Y:S02]  /*156d0*/  IMAD.MOV.U32 R12, RZ, RZ, 0x2 ;  /* 0x00000002ff0c7424 */ /* 0x000fe400078e00ff */
[----:B------:R-:W-:-:S07]  /*156e0*/  IMAD.MOV.U32 R3, RZ, RZ, R14 ;  /* 0x000000ffff037224 */ /* 0x000fce00078e000e */
[----:B------:R-:W-:Y:S05]  /*156f0*/  WARPSYNC.COLLECTIVE R15, `(.L_x_1146) ;  /* 0x000000000f087348 */ /* 0x000fea0003c00000 */
[----:B------:R0:W1:Y:S02]  /*15700*/  SHFL.IDX P6, R14, R13, R12, R11 ;  /* 0x0000000c0d0e7389 */ /* 0x00006400000c000b */
[----:B01----:R-:W-:Y:S01]  /*15710*/  ENDCOLLECTIVE ;  /* 0x000000000000791b */ /* 0x003fe20003800000 */
.L_x_1146:
        /* <DEDUP_REMOVED lines=15> */
.L_x_1147:
[----:B------:R-:W-:Y:S02]  /*15810*/  @P0 IMAD R6, R4, 0x2, R17 ;  /* 0x0000000204060824 */ /* 0x000fe400078e0211 */
[----:B------:R-:W-:Y:S02]  /*15820*/  IMAD.MOV.U32 R13, RZ, RZ, R5 ;  /* 0x000000ffff0d7224 */ /* 0x000fe400078e0005 */
[----:B------:R-:W-:Y:S02]  /*15830*/  IMAD.MOV.U32 R12, RZ, RZ, 0x3 ;  /* 0x00000003ff0c7424 */ /* 0x000fe400078e00ff */
[----:B------:R-:W-:-:S07]  /*15840*/  IMAD.MOV.U32 R3, RZ, RZ, R14 ;  /* 0x000000ffff037224 */ /* 0x000fce00078e000e */
[----:B------:R-:W-:Y:S05]  /*15850*/  WARPSYNC.COLLECTIVE R15, `(.L_x_1148) ;  /* 0x000000000f087348 */ /* 0x000fea0003c00000 */
[----:B------:R0:W1:Y:S02]  /*15860*/  SHFL.IDX P6, R14, R13, R12, R11 ;  /* 0x0000000c0d0e7389 */ /* 0x00006400000c000b */
[----:B01----:R-:W-:Y:S01]  /*15870*/  ENDCOLLECTIVE ;  /* 0x000000000000791b */ /* 0x003fe20003800000 */
.L_x_1148:
        /* <DEDUP_REMOVED lines=10> */
.L_x_1149:
[----:B------:R-:W-:Y:S01]  /*15920*/  @!PT LDS RZ, [RZ] ;  /* 0x00000000fffff984 */ /* 0x000fe20000000800 */
[----:B------:R-:W-:Y:S01]  /*15930*/  @!PT LDS RZ, [RZ] ;  /* 0x00000000fffff984 */ /* 0x000fe20000000800 */
[----:B------:R-:W-:Y:S01]  /*15940*/  @!PT LDS RZ, [RZ] ;  /* 0x00000000fffff984 */ /* 0x000fe20000000800 */
[----:B------:R0:W-:Y:S01]  /*15950*/  @P0 LDGSTS.E.BYPASS.LTC128B.128 [R6+0x23400], desc[UR44][R2.64], !P2 ;  /* 0x2340000002060fae */ /* 0x0001e2000d101d6c */
[----:B------:R-:W-:Y:S01]  /*15960*/  IMAD.MOV.U32 R0, RZ, RZ, R14 ;  /* 0x000000ffff007224 */ /* 0x000fe200078e000e */
[----:B------:R-:W-:Y:S06]  /*15970*/  BRA `(.L_x_1150) ;  /* 0xffffffb000e47947 */ /* 0x000fec000383ffff */
.L_x_1077:
[----:B------:R-:W-:Y:S01]  /*15980*/  IMAD.MOV.U32 R13, RZ, RZ, R2 ;  /* 0x000000ffff0d7224 */ /* 0x000fe200078e0002 */
[----:B------:R-:W-:Y:S01]  /*15990*/  LOP3.LUT R16, R16, 0xfffffeff, RZ, 0xc0, !PT ;  /* 0xfffffeff10107812 */ /* 0x000fe200078ec0ff */
        /* <DEDUP_REMOVED lines=8> */
.L_x_1151:
[C---:B------:R-:W-:Y:S01]  /*15a20*/  VIADD R6, R25.reuse, 0x10 ;  /* 0x0000001019067836 */ /* 0x040fe20000000000 */
[----:B------:R-:W-:Y:S01]  /*15a30*/  ISETP.GE.AND P2, PT, R25, R3, PT ;  /* 0x000000031900720c */ /* 0x000fe20003f46270 */
[----:B------:R-:W-:-:S12]  /*15a40*/  IMAD.MOV.U32 R13, RZ, RZ, R0 ;  /* 0x000000ffff0d7224 */ /* 0x000fd800078e0000 */
[----:B------:R-:W-:-:S04]  /*15a50*/  @P2 LOP3.LUT R16, R16, 0x100, RZ, 0xfc, !PT ;  /* 0x0000010010102812 */ /* 0x000fc800078efcff */
[----:B------:R-:W-:Y:S01]  /*15a60*/  LOP3.LUT R16, R16, 0xffffff7f, RZ, 0xc0, !PT ;  /* 0xffffff7f10107812 */ /* 0x000fe200078ec0ff */
[----:B------:R-:W-:-:S07]  /*15a70*/  IMAD.MOV.U32 R4, RZ, RZ, R14 ;  /* 0x000000ffff047224 */ /* 0x000fce00078e000e */
[----:B------:R-:W-:Y:S05]  /*15a80*/  WARPSYNC.COLLECTIVE R15, `(.L_x_1152) ;  /* 0x000000000f087348 */ /* 0x000fea0003c00000 */
[----:B------:R0:W1:Y:S02]  /*15a90*/  SHFL.IDX P6, R14, R13, R12, R11 ;  /* 0x0000000c0d0e7389 */ /* 0x00006400000c000b */
[----:B01----:R-:W-:Y:S01]  /*15aa0*/  ENDCOLLECTIVE ;  /* 0x000000000000791b */ /* 0x003fe20003800000 */
.L_x_1152:
[----:B------:R-:W-:Y:S02]  /*15ab0*/  IMAD.MOV.U32 R13, RZ, RZ, R2 ;  /* 0x000000ffff0d7224 */ /* 0x000fe400078e0002 */
[----:B------:R-:W-:Y:S02]  /*15ac0*/  IMAD.MOV.U32 R12, RZ, RZ, 0x1 ;  /* 0x00000001ff0c7424 */ /* 0x000fe400078e00ff */
[----:B------:R-:W-:-:S07]  /*15ad0*/  IMAD.MOV.U32 R5, RZ, RZ, R14 ;  /* 0x000000ffff057224 */ /* 0x000fce00078e000e */
[----:B------:R-:W-:Y:S05]  /*15ae0*/  WARPSYNC.COLLECTIVE R15, `(.L_x_1153) ;  /* 0x000000000f087348 */ /* 0x000fea0003c00000 */
[----:B------:R0:W1:Y:S02]  /*15af0*/  SHFL.IDX P6, R14, R13, R12, R11 ;  /* 0x0000000c0d0e7389 */ /* 0x00006400000c000b */
[----:B01----:R-:W-:Y:S01]  /*15b00*/  ENDCOLLECTIVE ;  /* 0x000000000000791b */ /* 0x003fe20003800000 */
.L_x_1153:
        /* <DEDUP_REMOVED lines=15> */
.L_x_1154:
[----:B------:R-:W-:-:S04]  /*15c00*/  @P2 LOP3.LUT R16, R16, 0x80, RZ, 0xfc, !PT ;  /* 0x0000008010102812 */ /* 0x000fc800078efcff */
[----:B------:R-:W-:Y:S01]  /*15c10*/  LOP3.LUT R16, R16, 0xffffffbf, RZ, 0xc0, !PT ;  /* 0xffffffbf10107812 */ /* 0x000fe200078ec0ff */
[----:B------:R-:W-:Y:S02]  /*15c20*/  IMAD.MOV.U32 R13, RZ, RZ, R2 ;  /* 0x000000ffff0d7224 */ /* 0x000fe400078e0002 */
[----:B------:R-:W-:Y:S02]  /*15c30*/  IMAD.MOV.U32 R12, RZ, RZ, 0x2 ;  /* 0x00000002ff0c7424 */ /* 0x000fe400078e00ff */
[----:B------:R-:W-:-:S07]  /*15c40*/  IMAD.MOV.U32 R5, RZ, RZ, R14 ;  /* 0x000000ffff057224 */ /* 0x000fce00078e000e */
[----:B------:R-:W-:Y:S05]  /*15c50*/  WARPSYNC.COLLECTIVE R15, `(.L_x_1155) ;  /* 0x000000000f087348 */ /* 0x000fea0003c00000 */
[----:B------:R0:W1:Y:S02]  /*15c60*/  SHFL.IDX P6, R14, R13, R12, R11 ;  /* 0x0000000c0d0e7389 */ /* 0x00006400000c000b */
[----:B01----:R-:W-:Y:S01]  /*15c70*/  ENDCOLLECTIVE ;  /* 0x000000000000791b */ /* 0x003fe20003800000 */
.L_x_1155:
        /* <DEDUP_REMOVED lines=16> */
.L_x_1156:
[----:B------:R-:W-:Y:S01]  /*15d80*/  @P2 LOP3.LUT R16, R16, 0x40, RZ, 0xfc, !PT ;  /* 0x0000004010102812 */ /* 0x000fe200078efcff */
[----:B------:R-:W-:Y:S02]  /*15d90*/  IMAD.MOV.U32 R13, RZ, RZ, R2 ;  /* 0x000000ffff0d7224 */ /* 0x000fe400078e0002 */
[----:B------:R-:W-:Y:S02]  /*15da0*/  IMAD.MOV.U32 R12, RZ, RZ, 0x3 ;  /* 0x00000003ff0c7424 */ /* 0x000fe400078e00ff */
[----:B------:R-:W-:-:S07]  /*15db0*/  IMAD.MOV.U32 R5, RZ, RZ, R14 ;  /* 0x000000ffff057224 */ /* 0x000fce00078e000e */
[----:B------:R-:W-:Y:S05]  /*15dc0*/  WARPSYNC.COLLECTIVE R15, `(.L_x_1157) ;  /* 0x000000000f087348 */ /* 0x000fea0003c00000 */
[----:B------:R0:W1:Y:S02]  /*15dd0*/  SHFL.IDX P6, R14, R13, R12, R11 ;  /* 0x0000000c0d0e7389 */ /* 0x00006400000c000b */
[----:B01----:R-:W-:Y:S01]  /*15de0*/  ENDCOLLECTIVE ;  /* 0x000000000000791b */ /* 0x003fe20003800000 */
.L_x_1157:
        /* <DEDUP_REMOVED lines=14> */
.L_x_1158:
[----:B------:R-:W-:Y:S01]  /*15ed0*/  IMAD.MOV.U32 R0, RZ, RZ, R14 ;  /* 0x000000ffff007224 */ /* 0x000fe200078e000e */
[----:B------:R-:W-:Y:S06]  /*15ee0*/  BRA `(.L_x_1159) ;  /* 0xffffffb400ec7947 */ /* 0x000fec000383ffff */
.L_x_1081:
[----:B------:R-:W-:Y:S01]  /*15ef0*/  LOP3.LUT R16, R16, 0xff7fffff, RZ, 0xc0, !PT ;  /* 0xff7fffff10107812 */ /* 0x000fe200078ec0ff */
[----:B------:R-:W-:Y:S01]  /*15f00*/  BSSY B0, `(.L_x_1160) ;  /* 0x000002e000007945 */ /* 0x000fe20003800000 */
[----:B------:R-:W-:Y:S02]  /*15f10*/  IMAD.MOV.U32 R13, RZ, RZ, R6 ;  /* 0x000000ffff0d7224 */ /* 0x000fe400078e0006 */
[----:B------:R-:W-:Y:S01]  /*15f20*/  @P2 LOP3.LUT R16, R16, 0x800000, RZ, 0xfc, !PT ;  /* 0x0080000010102812 */ /* 0x000fe200078efcff */
[----:B------:R-:W-:Y:S02]  /*15f30*/  IMAD.MOV.U32 R12, RZ, RZ, RZ ;  /* 0x000000ffff0c7224 */ /* 0x000fe400078e00ff */
[----:B------:R-:W-:Y:S01]  /*15f40*/  IMAD.MOV.U32 R11, RZ, RZ, 0x181f ;  /* 0x0000181fff0b7424 */ /* 0x000fe200078e00ff */
[----:B------:R-:W-:Y:S01]  /*15f50*/  LOP3.LUT R16, R16, 0xffbfffff, RZ, 0xc0, !PT ;  /* 0xffbfffff10107812 */ /* 0x000fe200078ec0ff */
[----:B------:R-:W-:-:S03]  /*15f60*/  IMAD.MOV.U32 R15, RZ, RZ, -0x1 ;  /* 0xffffffffff0f7424 */ /* 0x000fc600078e00ff */
[----:B------:R-:W-:-:S04]  /*15f70*/  @P1 LOP3.LUT R16, R16, 0x400000, RZ, 0xfc, !PT ;  /* 0x0040000010101812 */ /* 0x000fc800078efcff */
[C---:B------:R-:W-:Y:S02]  /*15f80*/  LOP3.LUT P1, RZ, R16.reuse, 0x100, RZ, 0xc0, !PT ;  /* 0x0000010010ff7812 */ /* 0x040fe4000782c0ff */
[C---:B------:R-:W-:Y:S02]  /*15f90*/  LOP3.LUT P0, RZ, R16.reuse, 0x80, RZ, 0xc0, !PT ;  /* 0x0000008010ff7812 */ /* 0x040fe4000780c0ff */
[C---:B------:R-:W-:Y:S02]  /*15fa0*/  LOP3.LUT P6, RZ, R16.reuse, 0x40, RZ, 0xc0, !PT ;  /* 0x0000004010ff7812 */ /* 0x040fe400078cc0ff */
[----:B------:R-:W-:-:S07]  /*15fb0*/  LOP3.LUT R16, R16, 0xffff7fff, RZ, 0xc0, !PT ;  /* 0xffff7fff10107812 */ /* 0x000fce00078ec0ff */
[----:B------:R-:W-:-:S04]  /*15fc0*/  @!P1 LOP3.LUT R7, R4, 0x40, RZ, 0xc0, !PT ;  /* 0x0000004004079812 */ /* 0x000fc800078ec0ff */
[----:B------:R-:W-:-:S04]  /*15fd0*/  @!P1 SHF.R.U32.HI R7, RZ, 0x2, R7 ;  /* 0x00000002ff079819 */ /* 0x000fc80000011607 */
[----:B------:R-:W-:Y:S02]  /*15fe0*/  @!P1 ISETP.NE.U32.AND P2, PT, R7, RZ, PT ;  /* 0x000000ff0700920c */ /* 0x000fe40003f45070 */
[----:B------:R-:W-:-:S04]  /*15ff0*/  @!P1 LOP3.LUT R7, R5, 0x80, RZ, 0xc0, !PT ;  /* 0x0000008005079812 */ /* 0x000fc800078ec0ff */
[----:B------:R-:W-:-:S04]  /*16000*/  @!P1 SHF.R.U32.HI R7, RZ, 0x3, R7 ;  /* 0x00000003ff079819 */ /* 0x000fc80000011607 */
[----:B------:R-:W-:Y:S02]  /*16010*/  @!P1 ISETP.NE.U32.AND P1, PT, R7, RZ, PT ;  /* 0x000000ff0700920c */ /* 0x000fe40003f25070 */
[----:B------:R-:W-:Y:S02]  /*16020*/  @!P0 LOP3.LUT R7, R4, 0x40, RZ, 0xc0, !PT ;  /* 0x0000004004078812 */ /* 0x000fe400078ec0ff */
[----:B------:R-:W-:Y:S02]  /*16030*/  @P2 LOP3.LUT R16, R16, 0x8000, RZ, 0xfc, !PT ;  /* 0x0000800010102812 */ /* 0x000fe400078efcff */
[----:B------:R-:W-:Y:S02]  /*16040*/  @!P0 SHF.R.U32.HI R7, RZ, 0x2, R7 ;  /* 0x00000002ff078819 */ /* 0x000fe40000011607 */
[C---:B------:R-:W-:Y:S02]  /*16050*/  LOP3.LUT P2, RZ, R16.reuse, 0x800000, RZ, 0xc0, !PT ;  /* 0x0080000010ff7812 */ /* 0x040fe4000784c0ff */
[----:B------:R-:W-:-:S04]  /*16060*/  LOP3.LUT R16, R16, 0xffffbfff, RZ, 0xc0, !PT ;  /* 0xffffbfff10107812 */ /* 0x000fc800078ec0ff */
[----:B------:R-:W-:Y:S02]  /*16070*/  @P1 LOP3.LUT R16, R16, 0x4000, RZ, 0xfc, !PT ;  /* 0x0000400010101812 */ /* 0x000fe400078efcff */
[----:B------:R-:W-:Y:S02]  /*16080*/  @!P0 ISETP.NE.U32.AND P1, PT, R7, RZ, PT ;  /* 0x000000ff0700820c */ /* 0x000fe40003f25070 */
[----:B------:R-:W-:Y:S02]  /*16090*/  @!P0 LOP3.LUT R7, R5, 0x80, RZ, 0xc0, !PT ;  /* 0x0000008005078812 */ /* 0x000fe400078ec0ff */
[----:B------:R-:W-:Y:S02]  /*160a0*/  LOP3.LUT R16, R16, 0xfffbffff, RZ, 0xc0, !PT ;  /* 0xfffbffff10107812 */ /* 0x000fe400078ec0ff */
        /* <DEDUP_REMOVED lines=11> */
[----:B------:R-:W-:-:S07]  /*16160*/  @!P6 SHF.R.U32.HI R7, RZ, 0x3, R7 ;  /* 0x00000003ff07e819 */ /* 0x000fce0000011607 */
[----:B------:R-:W-:Y:S02]  /*16170*/  @P0 LOP3.LUT R16, R16, 0x100000, RZ, 0xfc, !PT ;  /* 0x0010000010100812 */ /* 0x000fe400078efcff */
[----:B------:R-:W-:Y:S02]  /*16180*/  @!P6 ISETP.NE.U32.AND P0, PT, R7, RZ, PT ;  /* 0x000000ff0700e20c */ /* 0x000fe40003f05070 */
[----:B------:R-:W-:-:S11]  /*16190*/  LOP3.LUT R16, R16, 0xfff7ffff, RZ, 0xc0, !PT ;  /* 0xfff7ffff10107812 */ /* 0x000fd600078ec0ff */
[----:B------:R-:W-:-:S07]  /*161a0*/  @P0 LOP3.LUT R16, R16, 0x80000, RZ, 0xfc, !PT ;  /* 0x0008000010100812 */ /* 0x000fce00078efcff */
[----:B------:R-:W-:Y:S05]  /*161b0*/  WARPSYNC.COLLECTIVE R15, `(.L_x_1161) ;  /* 0x000000000f087348 */ /* 0x000fea0003c00000 */
[----:B------:R0:W1:Y:S02]  /*161c0*/  SHFL.IDX P6, R14, R13, R12, R11 ;  /* 0x0000000c0d0e7389 */ /* 0x00006400000c000b */
[----:B01----:R-:W-:Y:S01]  /*161d0*/  ENDCOLLECTIVE ;  /* 0x000000000000791b */ /* 0x003fe20003800000 */
.L_x_1161:
[----:B------:R-:W-:Y:S05]  /*161e0*/  BSYNC B0 ;  /* 0x0000000000007941 */ /* 0x000fea0003800000 */
.L_x_1160:
[----:B------:R-:W-:Y:S01]  /*161f0*/  IMAD.MOV.U32 R13, RZ, RZ, R0 ;  /* 0x000000ffff0d7224 */ /* 0x000fe200078e0000 */
[----:B------:R-:W-:Y:S01]  /*16200*/  LOP3.LUT R16, R16, 0xbfffffff, RZ, 0xc0, !PT ;  /* 0xbfffffff10107812 */ /* 0x000fe200078ec0ff */
[----:B------:R-:W-:Y:S02]  /*16210*/  IMAD.MOV.U32 R12, RZ, RZ, RZ ;  /* 0x000000ffff0c7224 */ /* 0x000fe400078e00ff */
[----:B------:R-:W-:Y:S01]  /*16220*/  IMAD.MOV.U32 R11, RZ, RZ, 0x181f ;  /* 0x0000181fff0b7424 */ /* 0x000fe200078e00ff */
[----:B------:R-:W-:Y:S01]  /*16230*/  @P2 LOP3.LUT R16, R16, 0x40000000, RZ, 0xfc, !PT ;  /* 0x4000000010102812 */ /* 0x000fe200078efcff */
[----:B------:R-:W-:Y:S02]  /*16240*/  IMAD.MOV.U32 R15, RZ, RZ, -0x1 ;  /* 0xffffffffff0f7424 */ /* 0x000fe400078e00ff */
[----:B------:R-:W-:Y:S01]  /*16250*/  IMAD.MOV.U32 R2, RZ, RZ, R14 ;  /* 0x000000ffff027224 */ /* 0x000fe200078e000e */
[----:B------:R-:W-:-:S13]  /*16260*/  LOP3.LUT P2, RZ, R16, 0x100, RZ, 0xc0, !PT ;  /* 0x0000010010ff7812 */ /* 0x000fda000784c0ff */
[----:B------:R-:W-:Y:S05]  /*16270*/  WARPSYNC.COLLECTIVE R15, `(.L_x_1162) ;  /* 0x000000000f087348 */ /* 0x000fea0003c00000 */
[----:B------:R0:W1:Y:S02]  /*16280*/  SHFL.IDX P6, R14, R13, R12, R11 ;  /* 0x0000000c0d0e7389 */ /* 0x00006400000c000b */
[----:B01----:R-:W-:Y:S01]  /*16290*/  ENDCOLLECTIVE ;  /* 0x000000000000791b */ /* 0x003fe20003800000 */
.L_x_1162:
[----:B------:R-:W-:-:S04]  /*162a0*/  LOP3.LUT R16, R16, 0xdfffffff, RZ, 0xc0, !PT ;  /* 0xdfffffff10107812 */ /* 0x000fc800078ec0ff */
[----:B------:R-:W-:-:S04]  /*162b0*/  @P1 LOP3.LUT R16, R16, 0x20000000, RZ, 0xfc, !PT ;  /* 0x2000000010101812 */ /* 0x000fc800078efcff */
[C---:B------:R-:W-:Y:S01]  /*162c0*/  LOP3.LUT P1, RZ, R16.reuse, 0x800, RZ, 0xc0, !PT ;  /* 0x0000080010ff7812 */ /* 0x040fe2000782c0ff */
[----:B------:R-:W-:Y:S02]  /*162d0*/  IMAD.MOV.U32 R13, RZ, RZ, R6 ;  /* 0x000000ffff0d7224 */ /* 0x000fe400078e0006 */
[----:B------:R-:W-:Y:S01]  /*162e0*/  IMAD.MOV.U32 R12, RZ, RZ, 0x1 ;  /* 0x00000001ff0c7424 */ /* 0x000fe200078e00ff */
[C---:B------:R-:W-:Y:S01]  /*162f0*/  LOP3.LUT P6, RZ, R16.reuse, 0x4000, RZ, 0xc0, !PT ;  /* 0x0000400010ff7812 */ /* 0x040fe200078cc0ff */
[----:B------:R-:W-:Y:S01]  /*16300*/  IMAD.MOV.U32 R3, RZ, RZ, R14 ;  /* 0x000000ffff037224 */ /* 0x000fe200078e000e */
[----:B------:R-:W-:-:S04]  /*16310*/  LOP3.LUT R16, R16, 0xefffffff, RZ, 0xc0, !PT ;  /* 0xefffffff10107812 */ /* 0x000fc800078ec0ff */
[----:B------:R-:W-:-:S05]  /*16320*/  @!P2 LEA R3, P0, R8, R3, 0x1 ;  /* 0x000000030803a211 */ /* 0x000fca00078008ff */
[----:B------:R-:W-:Y:S02]  /*16330*/  @!P2 IMAD.X R2, RZ, RZ, R2, P0 ;  /* 0x000000ffff02a224 */ /* 0x000fe400000e0602 */
[----:B------:R-:W-:-:S04]  /*16340*/  @P6 LOP3.LUT R16, R16, 0x10000000, RZ, 0xfc, !PT ;  /* 0x1000000010106812 */ /* 0x000fc800078efcff */
[C---:B------:R-:W-:Y:S02]  /*16350*/  LOP3.LUT P0, RZ, R16.reuse, 0x100, RZ, 0xc0, !PT ;  /* 0x0000010010ff7812 */ /* 0x040fe4000780c0ff */
[C---:B------:R-:W-:Y:S02]  /*16360*/  LOP3.LUT P6, RZ, R16.reuse, 0x8000, RZ, 0xc0, !PT ;  /* 0x0000800010ff7812 */ /* 0x040fe400078cc0ff */
[----:B------:R-:W-:-:S09]  /*16370*/  LOP3.LUT P2, RZ, R16, 0x40000000, RZ, 0xc0, !PT ;  /* 0x4000000010ff7812 */ /* 0x000fd2000784c0ff */
[----:B------:R-:W-:-:S04]  /*16380*/  @!P0 LOP3.LUT R3, R3, R2, RZ, 0x3c, !PT ;  /* 0x0000000203038212 */ /* 0x000fc800078e3cff */
[----:B------:R-:W-:-:S04]  /*16390*/  @!P0 LOP3.LUT R2, R3, R2, RZ, 0x3c, !PT ;  /* 0x0000000203028212 */ /* 0x000fc800078e3cff */
[----:B------:R-:W-:-:S05]  /*163a0*/  @!P0 LOP3.LUT R3, R3, R2, RZ, 0x3c, !PT ;  /* 0x0000000203038212 */ /* 0x000fca00078e3cff */
[----:B------:R-:W-:Y:S01]  /*163b0*/  @!PT LDS RZ, [RZ] ;  /* 0x00000000fffff984 */ /* 0x000fe20000000800 */
[----:B------:R-:W-:Y:S01]  /*163c0*/  @!PT LDS RZ, [RZ] ;  /* 0x00000000fffff984 */ /* 0x000fe20000000800 */
[----:B------:R-:W-:Y:S01]  /*163d0*/  @!PT LDS RZ, [RZ] ;  /* 0x00000000fffff984 */ /* 0x000fe20000000800 */
[----:B------:R0:W-:Y:S01]  /*163e0*/  @!P0 LDGSTS.E.BYPASS.LTC128B.128 [R19+0x26400], desc[UR44][R2.64], !P1 ;  /* 0x2640000002138fae */ /* 0x0001e2000c901d6c */
[C---:B------:R-:W-:Y:S02]  /*163f0*/  LOP3.LUT P1, RZ, R16.reuse, 0x20000000, RZ, 0xc0, !PT ;  /* 0x2000000010ff7812 */ /* 0x040fe4000782c0ff */
[----:B------:R-:W-:Y:S01]  /*16400*/  LOP3.LUT R16, R16, 0xfbffffff, RZ, 0xc0, !PT ;  /* 0xfbffffff10107812 */ /* 0x000fe200078ec0ff */
[----:B------:R0:W-:Y:S03]  /*16410*/  @!P0 LDGSTS.E.BYPASS.LTC128B.128 [R19+0x28400], desc[UR44][R2.64+0x80], !P5 ;  /* 0x2840008002138fae */ /* 0x0001e6000e901d6c */
[----:B------:R-:W-:Y:S01]  /*16420*/  @P5 LOP3.LUT R16, R16, 0x4000000, RZ, 0xfc, !PT ;  /* 0x0400000010105812 */ /* 0x000fe200078efcff */
[----:B------:R0:W-:Y:S03]  /*16430*/  @!P0 LDGSTS.E.BYPASS.LTC128B.128 [R19+0x2a400], desc[UR44][R2.64+0x100], !P4 ;  /* 0x2a40010002138fae */ /* 0x0001e6000e101d6c */
[C---:B------:R-:W-:Y:S01]  /*16440*/  LOP3.LUT P5, RZ, R16.reuse, 0x800, RZ, 0xc0, !PT ;  /* 0x0000080010ff7812 */ /* 0x040fe200078ac0ff */
[----:B------:R0:W-:Y:S01]  /*16450*/  @!P0 LDGSTS.E.BYPASS.LTC128B.128 [R19+0x2c400], desc[UR44][R2.64+0x180], !P3 ;  /* 0x2c40018002138fae */ /* 0x0001e2000d901d6c */
[----:B------:R-:W-:-:S03]  /*16460*/  LOP3.LUT R16, R16, 0xf7ffffff, RZ, 0xc0, !PT ;  /* 0xf7ffffff10107812 */ /* 0x000fc600078ec0ff */
[----:B------:R0:W-:Y:S04]  /*16470*/  @!P0 LDGSTS.E.BYPASS.LTC128B.128 [R19+0x2e400], desc[UR44][R2.64+0x200], !P2 ;  /* 0x2e40020002138fae */ /* 0x0001e8000d101d6c */
[----:B------:R0:W-:Y:S04]  /*16480*/  @!P0 LDGSTS.E.BYPASS.LTC128B.128 [R19+0x30400], desc[UR44][R2.64+0x280], !P1 ;  /* 0x3040028002138fae */ /* 0x0001e8000c901d6c */
[----:B------:R-:W-:Y:S01]  /*16490*/  @P5 LOP3.LUT R16, R16, 0x8000000, RZ, 0xfc, !PT ;  /* 0x0800000010105812 */ /* 0x000fe200078efcff */
[----:B------:R0:W-:Y:S03]  /*164a0*/  @!P0 LDGSTS.E.BYPASS.LTC128B.128 [R19+0x32400], desc[UR44][R2.64+0x300], P6 ;  /* 0x3240030002138fae */ /* 0x0001e6000b101d6c */
[----:B------:R-:W-:-:S02]  /*164b0*/  LOP3.LUT P6, RZ, R16, 0x10000000, RZ, 0xc0, !PT ;  /* 0x1000000010ff7812 */ /* 0x000fc400078cc0ff */
[----:B------:R-:W-:-:S11]  /*164c0*/  LOP3.LUT P5, RZ, R16, 0x80, RZ, 0xc0, !PT ;  /* 0x0000008010ff7812 */ /* 0x000fd600078ac0ff */
[----:B------:R0:W-:Y:S02]  /*164d0*/  @!P0 LDGSTS.E.BYPASS.LTC128B.128 [R19+0x34400], desc[UR44][R2.64+0x380], P6 ;  /* 0x3440038002138fae */ /* 0x0001e4000b101d6c */
[----:B0-----:R-:W-:Y:S05]  /*164e0*/  WARPSYNC.COLLECTIVE R15, `(.L_x_1163) ;  /* 0x000000000f087348 */ /* 0x001fea0003c00000 */
[----:B------:R1:W2:Y:S02]  /*164f0*/  SHFL.IDX P6, R14, R13, R12, R11 ;  /* 0x0000000c0d0e7389 */ /* 0x0002a400000c000b */
[----:B012---:R-:W-:Y:S01]  /*16500*/  ENDCOLLECTIVE ;  /* 0x000000000000791b */ /* 0x007fe20003800000 */
.L_x_1163:
[----:B------:R-:W-:Y:S02]  /*16510*/  IMAD.MOV.U32 R13, RZ, RZ, R0 ;  /* 0x000000ffff0d7224 */ /* 0x000fe400078e0000 */
[----:B------:R-:W-:-:S07]  /*16520*/  IMAD.MOV.U32 R7, RZ, RZ, R14 ;  /* 0x000000ffff077224 */ /* 0x000fce00078e000e */
[----:B------:R-:W-:Y:S05]  /*16530*/  WARPSYNC.COLLECTIVE R15, `(.L_x_1164) ;  /* 0x000000000f087348 */ /* 0x000fea0003c00000 */
[----:B------:R0:W1:Y:S02]  /*16540*/  SHFL.IDX P6, R14, R13, R12, R11 ;  /* 0x0000000c0d0e7389 */ /* 0x00006400000c000b */
[----:B01----:R-:W-:Y:S01]  /*16550*/  ENDCOLLECTIVE ;  /* 0x000000000000791b */ /* 0x003fe20003800000 */
.L_x_1164:
        /* <DEDUP_REMOVED lines=10> */
[----:B------:R-:W-:-:S11]  /*16600*/  LOP3.LUT P6, RZ, R16, 0x40000, RZ, 0xc0, !PT ;  /* 0x0004000010ff7812 */ /* 0x000fd600078cc0ff */
[----:B------:R-:W-:Y:S01]  /*16610*/  @!PT LDS RZ, [RZ] ;  /* 0x00000000fffff984 */ /* 0x000fe20000000800 */
[----:B------:R-:W-:Y:S01]  /*16620*/  @!PT LDS RZ, [RZ] ;  /* 0x00000000fffff984 */ /* 0x000fe20000000800 */
[----:B------:R-:W-:Y:S01]  /*16630*/  @!PT LDS RZ, [RZ] ;  /* 0x00000000fffff984 */ /* 0x000fe20000000800 */
[----:B------:R0:W-:Y:S01]  /*16640*/  @!P0 LDGSTS.E.BYPASS.LTC128B.128 [R19+0x26c00], desc[UR44][R2.64], !P5 ;  /* 0x26c0000002138fae */ /* 0x0001e2000e901d6c */
[C---:B------:R-:W-:Y:S02]  /*16650*/  LOP3.LUT P5, RZ, R16.reuse, 0x4000000, RZ, 0xc0, !PT ;  /* 0x0400000010ff7812 */ /* 0x040fe400078ac0ff */
[----:B------:R-:W-:-:S11]  /*16660*/  LOP3.LUT R16, R16, 0xff7fffff, RZ, 0xc0, !PT ;  /* 0xff7fffff10107812 */ /* 0x000fd600078ec0ff */
        /* <DEDUP_REMOVED lines=8> */
[----:B------:R0:W-:Y:S03]  /*166f0*/  @!P0 LDGSTS.E.BYPASS.LTC128B.128 [R19+0x30c00], desc[UR44][R2.64+0x280], !P1 ;  /* 0x30c0028002138fae */ /* 0x0001e6000c901d6c */
[C---:B------:R-:W-:Y:S01]  /*16700*/  LOP3.LUT P5, RZ, R16.reuse, 0x40, RZ, 0xc0, !PT ;  /* 0x0000004010ff7812 */ /* 0x040fe200078ac0ff */
[----:B------:R0:W-:Y:S01]  /*16710*/  @!P0 LDGSTS.E.BYPASS.LTC128B.128 [R19+0x32c00], desc[UR44][R2.64+0x300], P6 ;  /* 0x32c0030002138fae */ /* 0x0001e2000b101d6c */
[----:B------:R-:W-:-:S13]  /*16720*/  LOP3.LUT P6, RZ, R16, 0x2000000, RZ, 0xc0, !PT ;  /* 0x0200000010ff7812 */ /* 0x000fda00078cc0ff */
[----:B------:R0:W-:Y:S02]  /*16730*/  @!P0 LDGSTS.E.BYPASS.LTC128B.128 [R19+0x34c00], desc[UR44][R2.64+0x380], P6 ;  /* 0x34c0038002138fae */ /* 0x0001e4000b101d6c */
[----:B0-----:R-:W-:Y:S05]  /*16740*/  WARPSYNC.COLLECTIVE R15, `(.L_x_1165) ;  /* 0x000000000f087348 */ /* 0x001fea0003c00000 */
[----:B------:R1:W2:Y:S02]  /*16750*/  SHFL.IDX P6, R14, R13, R12, R11 ;  /* 0x0000000c0d0e7389 */ /* 0x0002a400000c000b */
[----:B012---:R-:W-:Y:S01]  /*16760*/  ENDCOLLECTIVE ;  /* 0x000000000000791b */ /* 0x007fe20003800000 */
.L_x_1165:
[----:B------:R-:W-:Y:S02]  /*16770*/  IMAD.MOV.U32 R13, RZ, RZ, R0 ;  /* 0x000000ffff0d7224 */ /* 0x000fe400078e0000 */
[----:B------:R-:W-:-:S07]  /*16780*/  IMAD.MOV.U32 R7, RZ, RZ, R14 ;  /* 0x000000ffff077224 */ /* 0x000fce00078e000e */
[----:B------:R-:W-:Y:S05]  /*16790*/  WARPSYNC.COLLECTIVE R15, `(.L_x_1166) ;  /* 0x000000000f087348 */ /* 0x000fea0003c00000 */
[----:B------:R0:W1:Y:S02]  /*167a0*/  SHFL.IDX P6, R14, R13, R12, R11 ;  /* 0x0000000c0d0e7389 */ /* 0x00006400000c000b */
[----:B01----:R-:W-:Y:S01]  /*167b0*/  ENDCOLLECTIVE ;  /* 0x000000000000791b */ /* 0x003fe20003800000 */
.L_x_1166:
        /* <DEDUP_REMOVED lines=15> */
[----:B------:R-:W-:-:S13]  /*168b0*/  LOP3.LUT P5, RZ, R16, 0x800000, RZ, 0xc0, !PT ;  /* 0x0080000010ff7812 */ /* 0x000fda00078ac0ff */
[----:B------:R0:W-:Y:S04]  /*168c0*/  @!P0 LDGSTS.E.BYPASS.LTC128B.128 [R19+0x29400], desc[UR44][R2.64+0x80], !P5 ;  /* 0x2940008002138fae */ /* 0x0001e8000e901d6c */
[----:B------:R0:W-:Y:S04]  /*168d0*/  @!P0 LDGSTS.E.BYPASS.LTC128B.128 [R19+0x2b400], desc[UR44][R2.64+0x100], !P4 ;  /* 0x2b40010002138fae */ /* 0x0001e8000e101d6c */
[----:B------:R0:W-:Y:S04]  /*168e0*/  @!P0 LDGSTS.E.BYPASS.LTC128B.128 [R19+0x2d400], desc[UR44][R2.64+0x180], !P3 ;  /* 0x2d40018002138fae */ /* 0x0001e8000d901d6c */
[----:B------:R0:W-:Y:S04]  /*168f0*/  @!P0 LDGSTS.E.BYPASS.LTC128B.128 [R19+0x2f400], desc[UR44][R2.64+0x200], !P2 ;  /* 0x2f40020002138fae */ /* 0x0001e8000d101d6c */
[----:B------:R0:W-:Y:S04]  /*16900*/  @!P0 LDGSTS.E.BYPASS.LTC128B.128 [R19+0x31400], desc[UR44][R2.64+0x280], !P1 ;  /* 0x3140028002138fae */ /* 0x0001e8000c901d6c */
[----:B------:R0:W-:Y:S01]  /*16910*/  @!P0 LDGSTS.E.BYPASS.LTC128B.128 [R19+0x33400], desc[UR44][R2.64+0x300], P6 ;  /* 0x3340030002138fae */ /* 0x0001e2000b101d6c */
[----:B------:R-:W-:-:S13]  /*16920*/  LOP3.LUT P6, RZ, R16, 0x400000, RZ, 0xc0, !PT ;  /* 0x0040000010ff7812 */ /* 0x000fda00078cc0ff */
[----:B------:R0:W-:Y:S02]  /*16930*/  @!P0 LDGSTS.E.BYPASS.LTC128B.128 [R19+0x35400], desc[UR44][R2.64+0x380], P6 ;  /* 0x3540038002138fae */ /* 0x0001e4000b101d6c */
[----:B0-----:R-:W-:Y:S05]  /*16940*/  WARPSYNC.COLLECTIVE R15, `(.L_x_1167) ;  /* 0x000000000f087348 */ /* 0x001fea0003c00000 */
[----:B------:R1:W2:Y:S02]  /*16950*/  SHFL.IDX P6, R14, R13, R12, R11 ;  /* 0x0000000c0d0e7389 */ /* 0x0002a400000c000b */
[----:B012---:R-:W-:Y:S01]  /*16960*/  ENDCOLLECTIVE ;  /* 0x000000000000791b */ /* 0x007fe20003800000 */
.L_x_1167:
[----:B------:R-:W-:Y:S02]  /*16970*/  IMAD.MOV.U32 R13, RZ, RZ, R0 ;  /* 0x000000ffff0d7224 */ /* 0x000fe400078e0000 */
[----:B------:R-:W-:-:S07]  /*16980*/  IMAD.MOV.U32 R6, RZ, RZ, R14 ;  /* 0x000000ffff067224 */ /* 0x000fce00078e000e */
[----:B------:R-:W-:Y:S05]  /*16990*/  WARPSYNC.COLLECTIVE R15, `(.L_x_1168) ;  /* 0x000000000f087348 */ /* 0x000fea0003c00000 */
[----:B------:R0:W1:Y:S02]  /*169a0*/  SHFL.IDX P6, R14, R13, R12, R11 ;  /* 0x0000000c0d0e7389 */ /* 0x00006400000c000b */
[----:B01----:R-:W-:Y:S01]  /*169b0*/  ENDCOLLECTIVE ;  /* 0x000000000000791b */ /* 0x003fe20003800000 */
.L_x_1168:
[----:B------:R-:W-:Y:S01]  /*169c0*/  IMAD.MOV.U32 R0, RZ, RZ, R14 ;  /* 0x000000ffff007224 */ /* 0x000fe200078e000e */
[----:B------:R-:W-:Y:S06]  /*169d0*/  BRA `(.L_x_1169) ;  /* 0xffffffb800607947 */ /* 0x000fec000383ffff */
.L_x_1086:
[----:B0-----:R0:W1:Y:S02]  /*169e0*/  SYNCS.PHASECHK.TRANS64.TRYWAIT P0, [R17+URZ+0x38820], R0 ;  /* 0x03882000110075a7 */ /* 0x001064000800017f */
[----:B-1----:R-:W-:Y:S05]  /*169f0*/  @!P0 NANOSLEEP.SYNCS 0x989680 ;  /* 0x009896800000895d */ /* 0x002fea0003900000 */
[----:B------:R-:W1:Y:S02]  /*16a00*/  @!P0 SYNCS.PHASECHK.TRANS64 P0, [R17+URZ+0x38820], R0 ;  /* 0x03882000110085a7 */ /* 0x000e64000800007f */
[----:B-1----:R-:W-:Y:S05]  /*16a10*/  @!P0 BRA `(.L_x_1086) ;  /* 0xfffffffc00f08947 */ /* 0x002fea000383ffff */
[----:B------:R-:W-:Y:S05]  /*16a20*/  BRA `(.L_x_1170) ;  /* 0xffffffb800fc7947 */ /* 0x000fea000383ffff */
.L_x_1089:
[----:B0-----:R0:W1:Y:S02]  /*16a30*/  SYNCS.PHASECHK.TRANS64.TRYWAIT P0, [R22+URZ+0x38860], R0 ;  /* 0x03886000160075a7 */ /* 0x001064000800017f */
[----:B-1----:R-:W-:Y:S05]  /*16a40*/  @!P0 NANOSLEEP.SYNCS 0x989680 ;  /* 0x009896800000895d */ /* 0x002fea0003900000 */
[----:B------:R-:W1:Y:S02]  /*16a50*/  @!P0 SYNCS.PHASECHK.TRANS64 P0, [R22+URZ+0x38860], R0 ;  /* 0x03886000160085a7 */ /* 0x000e64000800007f */
[----:B-1----:R-:W-:Y:S05]  /*16a60*/  @!P0 BRA `(.L_x_1089) ;  /* 0xfffffffc00f08947 */ /* 0x002fea000383ffff */
[----:B------:R-:W-:Y:S05]  /*16a70*/  BRA `(.L_x_1171) ;  /* 0xffffffbc000c7947 */ /* 0x000fea000383ffff */
.L_x_1090:
        /* <DEDUP_REMOVED lines=8> */
.L_x_1173:
[----:B------:R-:W-:Y:S05]  /*16b00*/  BSYNC B0 ;  /* 0x0000000000007941 */ /* 0x000fea0003800000 */
.L_x_1172:
[----:B------:R-:W0:Y:S01]  /*16b10*/  S2R R7, SR_TID.X ;  /* 0x0000000000077919 */ /* 0x000e220000002100 */
[----:B------:R-:W-:Y:S01]  /*16b20*/  IMAD.MOV.U32 R13, RZ, RZ, R4 ;  /* 0x000000ffff0d7224 */ /* 0x000fe200078e0004 */
[C---:B------:R-:W-:Y:S01]  /*16b30*/  LOP3.LUT P5, RZ, R30.reuse, 0x2, RZ, 0xc0, !PT ;  /* 0x000000021eff7812 */ /* 0x040fe200078ac0ff */
[----:B------:R-:W-:Y:S01]  /*16b40*/  IMAD.MOV.U32 R12, RZ, RZ, RZ ;  /* 0x000000ffff0c7224 */ /* 0x000fe200078e00ff */
[C---:B------:R-:W-:Y:S01]  /*16b50*/  LOP3.LUT P4, RZ, R30.reuse, 0x4, RZ, 0xc0, !PT ;  /* 0x000000041eff7812 */ /* 0x040fe2000788c0ff */
[----:B------:R-:W-:Y:S01]  /*16b60*/  IMAD.MOV.U32 R11, RZ, RZ, 0x181f ;  /* 0x0000181fff0b7424 */ /* 0x000fe200078e00ff */
[C---:B------:R-:W-:Y:S01]  /*16b70*/  LOP3.LUT P3, RZ, R30.reuse, 0x8, RZ, 0xc0, !PT ;  /* 0x000000081eff7812 */ /* 0x040fe2000786c0ff */
[----:B------:R-:W-:Y:S01]  /*16b80*/  IMAD.MOV.U32 R15, RZ, RZ, -0x1 ;  /* 0xffffffffff0f7424 */ /* 0x000fe200078e00ff */
[----:B------:R-:W-:Y:S01]  /*16b90*/  LOP3.LUT P2, RZ, R30, 0x10, RZ, 0xc0, !PT ;  /* 0x000000101eff7812 */ /* 0x000fe2000784c0ff */
[----:B------:R-:W-:Y:S01]  /*16ba0*/  IMAD.MOV.U32 R3, RZ, RZ, R14 ;  /* 0x000000ffff037224 */ /* 0x000fe200078e000e */
[----:B------:R-:W-:Y:S01]  /*16bb0*/  LOP3.LUT R16, R16, 0xffffffbf, RZ, 0xc0, !PT ;  /* 0xffffffbf10107812 */ /* 0x000fe200078ec0ff */
[----:B------:R-:W-:-:S10]  /*16bc0*/  IMAD R5, R5, 0x2, R17 ;  /* 0x0000000205057824 */ /* 0x000fd400078e0211 */
[----:B0-----:R-:W-:Y:S05]  /*16bd0*/  WARPSYNC.COLLECTIVE R15, `(.L_x_1174) ;  /* 0x000000000f087348 */ /* 0x001fea0003c00000 */
[----:B------:R1:W2:Y:S02]  /*16be0*/  SHFL.IDX P6, R14, R13, R12, R11 ;  /* 0x0000000c0d0e7389 */ /* 0x0002a400000c000b */
[----:B012---:R-:W-:Y:S01]  /*16bf0*/  ENDCOLLECTIVE ;  /* 0x000000000000791b */ /* 0x007fe20003800000 */
.L_x_1174:
        /* <DEDUP_REMOVED lines=8> */
[----:B------:R-:W-:Y:S02]  /*16c80*/  ISETP.NE.U32.AND P1, PT, R7, 0x1, PT ;  /* 0x000000010700780c */ /* 0x000fe40003f25070 */
[----:B------:R-:W-:Y:S01]  /*16c90*/  PRMT R7, R30, 0x8880, RZ ;  /* 0x000088801e077816 */ /* 0x000fe200000000ff */
        /* <DEDUP_REMOVED lines=8> */
[----:B------:R-:W-:Y:S02]  /*16d20*/  ISETP.LT.OR P0, PT, R29, 0x1, !P5 ;  /* 0x000000011d00780c */ /* 0x000fe40006f01670 */
[----:B------:R-:W-:-:S11]  /*16d30*/  LOP3.LUT R16, R16, 0xffffff7f, RZ, 0xc0, !PT ;  /* 0xffffff7f10107812 */ /* 0x000fd600078ec0ff */
        /* <DEDUP_REMOVED lines=12> */
[----:B------:R-:W-:-:S13]  /*16e00*/  ISETP.GT.AND P6, PT, R7, -0x1, PT ;  /* 0xffffffff0700780c */ /* 0x000fda0003fc4270 */
[----:B------:R-:W-:Y:S02]  /*16e10*/  @P6 LOP3.LUT R16, R16, 0x80, RZ, 0xfc, !PT ;  /* 0x0000008010106812 */ /* 0x000fe400078efcff */
[----:B------:R-:W-:-:S13]  /*16e20*/  ISETP.LT.OR P6, PT, R29, 0x1, P6 ;  /* 0x000000011d00780c */ /* 0x000fda00037c1670 */
[----:B------:R0:W-:Y:S02]  /*16e30*/  LDGSTS.E.BYPASS.LTC128B.128 [R5+0xe400], desc[UR44][R2.64+0x380], !P6 ;  /* 0x0e40038002057fae */ /* 0x0001e4000f101d6c */
[----:B0-----:R-:W-:Y:S05]  /*16e40*/  WARPSYNC.COLLECTIVE R15, `(.L_x_1175) ;  /* 0x000000000f087348 */ /* 0x001fea0003c00000 */
[----:B------:R1:W2:Y:S02]  /*16e50*/  SHFL.IDX P6, R14, R13, R12, R11 ;  /* 0x0000000c0d0e7389 */ /* 0x0002a400000c000b */
[----:B012---:R-:W-:Y:S01]  /*16e60*/  ENDCOLLECTIVE ;  /* 0x000000000000791b */ /* 0x007fe20003800000 */
.L_x_1175:
[----:B------:R-:W-:Y:S02]  /*16e70*/  IMAD.MOV.U32 R13, RZ, RZ, R4 ;  /* 0x000000ffff0d7224 */ /* 0x000fe400078e0004 */
[----:B------:R-:W-:-:S07]  /*16e80*/  IMAD.MOV.U32 R3, RZ, RZ, R14 ;  /* 0x000000ffff037224 */ /* 0x000fce00078e000e */
[----:B------:R-:W-:Y:S05]  /*16e90*/  WARPSYNC.COLLECTIVE R15, `(.L_x_1176) ;  /* 0x000000000f087348 */ /* 0x000fea0003c00000 */
[----:B------:R0:W1:Y:S02]  /*16ea0*/  SHFL.IDX P6, R14, R13, R12, R11 ;  /* 0x0000000c0d0e7389 */ /* 0x00006400000c000b */
[----:B01----:R-:W-:Y:S01]  /*16eb0*/  ENDCOLLECTIVE ;  /* 0x000000000000791b */ /* 0x003fe20003800000 */
.L_x_1176:
        /* <DEDUP_REMOVED lines=29> */
.L_x_1177:
[----:B------:R-:W-:Y:S02]  /*17090*/  IMAD.MOV.U32 R13, RZ, RZ, R4 ;  /* 0x000000ffff0d7224 */ /* 0x000fe400078e0004 */
[----:B------:R-:W-:-:S07]  /*170a0*/  IMAD.MOV.U32 R7, RZ, RZ, R14 ;  /* 0x000000ffff077224 */ /* 0x000fce00078e000e */
[----:B------:R-:W-:Y:S05]  /*170b0*/  WARPSYNC.COLLECTIVE R15, `(.L_x_1178) ;  /* 0x000000000f087348 */ /* 0x000fea0003c00000 */
[----:B------:R0:W1:Y:S02]  /*170c0*/  SHFL.IDX P6, R14, R13, R12, R11 ;  /* 0x0000000c0d0e7389 */ /* 0x00006400000c000b */
[----:B01----:R-:W-:Y:S01]  /*170d0*/  ENDCOLLECTIVE ;  /* 0x000000000000791b */ /* 0x003fe20003800000 */
.L_x_1178:
        /* <DEDUP_REMOVED lines=29> */
.L_x_1179:
[----:B------:R-:W-:Y:S02]  /*172b0*/  IMAD.MOV.U32 R13, RZ, RZ, R4 ;  /* 0x000000ffff0d7224 */ /* 0x000fe400078e0004 */
[----:B------:R-:W-:-:S07]  /*172c0*/  IMAD.MOV.U32 R6, RZ, RZ, R14 ;  /* 0x000000ffff067224 */ /* 0x000fce00078e000e */
[----:B------:R-:W-:Y:S05]  /*172d0*/  WARPSYNC.COLLECTIVE R15, `(.L_x_1180) ;  /* 0x000000000f087348 */ /* 0x000fea0003c00000 */
[----:B------:R0:W1:Y:S02]  /*172e0*/  SHFL.IDX P6, R14, R13, R12, R11 ;  /* 0x0000000c0d0e7389 */ /* 0x00006400000c000b */
[----:B01----:R-:W-:Y:S01]  /*172f0*/  ENDCOLLECTIVE ;  /* 0x000000000000791b */ /* 0x003fe20003800000 */
.L_x_1180:
[----:B------:R-:W-:Y:S01]  /*17300*/  IMAD.MOV.U32 R2, RZ, RZ, R14 ;  /* 0x000000ffff027224 */ /* 0x000fe200078e000e */
[----:B------:R-:W-:Y:S06]  /*17310*/  BRA `(.L_x_1181) ;  /* 0xffffffb800987947 */ /* 0x000fec000383ffff */
.L_x_1097:
[----:B0-----:R0:W1:Y:S02]  /*17320*/  SYNCS.PHASECHK.TRANS64.TRYWAIT P0, [R6+URZ+0x38840], R20 ;  /* 0x03884014060075a7 */ /* 0x001064000800017f */
[----:B-1----:R-:W-:Y:S05]  /*17330*/  @!P0 NANOSLEEP.SYNCS 0x989680 ;  /* 0x009896800000895d */ /* 0x002fea0003900000 */
[----:B------:R-:W1:Y:S02]  /*17340*/  @!P0 SYNCS.PHASECHK.TRANS64 P0, [R6+URZ+0x38840], R20 ;  /* 0x03884014060085a7 */ /* 0x000e64000800007f */
[----:B-1----:R-:W-:Y:S05]  /*17350*/  @!P0 BRA `(.L_x_1097) ;  /* 0xfffffffc00f08947 */ /* 0x002fea000383ffff */
[----:B------:R-:W-:Y:S05]  /*17360*/  BRA `(.L_x_1182) ;  /* 0xffffffc0002c7947 */ /* 0x000fea000383ffff */
.L_x_1098:
        /* <DEDUP_REMOVED lines=8> */
.L_x_1184:
[----:B------:R-:W-:Y:S05]  /*173f0*/  BSYNC B1 ;  /* 0x0000000000017941 */ /* 0x000fea0003800000 */
.L_x_1183:
        /* <DEDUP_REMOVED lines=9> */
.L_x_1185:
[----:B------:R-:W-:Y:S02]  /*17490*/  IMAD.MOV.U32 R13, RZ, RZ, R25 ;  /* 0x000000ffff0d7224 */ /* 0x000fe400078e0019 */
[----:B------:R-:W-:Y:S02]  /*174a0*/  IMAD.MOV.U32 R12, RZ, RZ, 0x1 ;  /* 0x00000001ff0c7424 */ /* 0x000fe400078e00ff */
[----:B------:R-:W-:-:S07]  /*174b0*/  IMAD.MOV.U32 R2, RZ, RZ, R14 ;  /* 0x000000ffff027224 */ /* 0x000fce00078e000e */
[----:B------:R-:W-:Y:S05]  /*174c0*/  WARPSYNC.COLLECTIVE R15, `(.L_x_1186) ;  /* 0x000000000f087348 */ /* 0x000fea0003c00000 */
[----:B------:R0:W1:Y:S02]  /*174d0*/  SHFL.IDX P6, R14, R13, R12, R11 ;  /* 0x0000000c0d0e7389 */ /* 0x00006400000c000b */
[----:B01----:R-:W-:Y:S01]  /*174e0*/  ENDCOLLECTIVE ;  /* 0x000000000000791b */ /* 0x003fe20003800000 */
.L_x_1186:
        /* <DEDUP_REMOVED lines=11> */
.L_x_1187:
[----:B------:R-:W-:Y:S02]  /*175a0*/  IMAD.MOV.U32 R13, RZ, RZ, R25 ;  /* 0x000000ffff0d7224 */ /* 0x000fe400078e0019 */
[----:B------:R-:W-:Y:S02]  /*175b0*/  IMAD.MOV.U32 R12, RZ, RZ, 0x2 ;  /* 0x00000002ff0c7424 */ /* 0x000fe400078e00ff */
[----:B------:R-:W-:-:S07]  /*175c0*/  IMAD.MOV.U32 R2, RZ, RZ, R14 ;  /* 0x000000ffff027224 */ /* 0x000fce00078e000e */
[----:B------:R-:W-:Y:S05]  /*175d0*/  WARPSYNC.COLLECTIVE R15, `(.L_x_1188) ;  /* 0x000000000f087348 */ /* 0x000fea0003c00000 */
[----:B------:R0:W1:Y:S02]  /*175e0*/  SHFL.IDX P6, R14, R13, R12, R11 ;  /* 0x0000000c0d0e7389 */ /* 0x00006400000c000b */
[----:B01----:R-:W-:Y:S01]  /*175f0*/  ENDCOLLECTIVE ;  /* 0x000000000000791b */ /* 0x003fe20003800000 */
.L_x_1188:
        /* <DEDUP_REMOVED lines=11> */
.L_x_1189:
[----:B------:R-:W-:Y:S02]  /*176b0*/  IMAD.MOV.U32 R13, RZ, RZ, R25 ;  /* 0x000000ffff0d7224 */ /* 0x000fe400078e0019 */
[----:B------:R-:W-:Y:S02]  /*176c0*/  IMAD.MOV.U32 R12, RZ, RZ, 0x3 ;  /* 0x00000003ff0c7424 */ /* 0x000fe400078e00ff */
[----:B------:R-:W-:-:S07]  /*176d0*/  IMAD.MOV.U32 R2, RZ, RZ, R14 ;  /* 0x000000ffff027224 */ /* 0x000fce00078e000e */
[----:B------:R-:W-:Y:S05]  /*176e0*/  WARPSYNC.COLLECTIVE R15, `(.L_x_1190) ;  /* 0x000000000f087348 */ /* 0x000fea0003c00000 */
[----:B------:R0:W1:Y:S02]  /*176f0*/  SHFL.IDX P6, R14, R13, R12, R11 ;  /* 0x0000000c0d0e7389 */ /* 0x00006400000c000b */
[----:B01----:R-:W-:Y:S01]  /*17700*/  ENDCOLLECTIVE ;  /* 0x000000000000791b */ /* 0x003fe20003800000 */
.L_x_1190:
        /* <DEDUP_REMOVED lines=11> */
.L_x_1191:
[----:B------:R-:W-:Y:S01]  /*177c0*/  IMAD.MOV.U32 R2, RZ, RZ, R14 ;  /* 0x000000ffff027224 */ /* 0x000fe200078e000e */
[----:B------:R-:W-:Y:S06]  /*177d0*/  BRA `(.L_x_1192) ;  /* 0xffffffbc00b47947 */ /* 0x000fec000383ffff */
.L_x_1103:
[----:B---3--:R3:W4:Y:S02]  /*177e0*/  SYNCS.PHASECHK.TRANS64.TRYWAIT P0, [R6+URZ+0x38860], R20 ;  /* 0x03886014060075a7 */ /* 0x008724000800017f */
[----:B----4-:R-:W-:Y:S05]  /*177f0*/  @!P0 NANOSLEEP.SYNCS 0x989680 ;  /* 0x009896800000895d */ /* 0x010fea0003900000 */
[----:B------:R-:W4:Y:S02]  /*17800*/  @!P0 SYNCS.PHASECHK.TRANS64 P0, [R6+URZ+0x38860], R20 ;  /* 0x03886014060085a7 */ /* 0x000f24000800007f */
[----:B----4-:R-:W-:Y:S05]  /*17810*/  @!P0 BRA `(.L_x_1103) ;  /* 0xfffffffc00f08947 */ /* 0x010fea000383ffff */
[----:B------:R-:W-:Y:S05]  /*17820*/  BRA `(.L_x_1193) ;  /* 0xffffffc000047947 */ /* 0x000fea000383ffff */
.L_x_1104:
        /* <DEDUP_REMOVED lines=8> */
.L_x_1195:
[----:B------:R-:W-:Y:S05]  /*178b0*/  BSYNC B1 ;  /* 0x0000000000017941 */ /* 0x000fea0003800000 */
.L_x_1194:
        /* <DEDUP_REMOVED lines=13> */
.L_x_1196:
        /* <DEDUP_REMOVED lines=17> */
.L_x_1197:
        /* <DEDUP_REMOVED lines=16> */
.L_x_1198:
        /* <DEDUP_REMOVED lines=19> */
.L_x_1199:
        /* <DEDUP_REMOVED lines=14> */
.L_x_1200:
        /* <DEDUP_REMOVED lines=16> */
.L_x_1201:
        /* <DEDUP_REMOVED lines=14> */
.L_x_1202:
[----:B------:R-:W-:Y:S05]  /*17f90*/  BRA `(.L_x_1203) ;  /* 0xffffffbc00687947 */ /* 0x000fea000383ffff */
.L_x_1112:
        /* <DEDUP_REMOVED lines=8> */
.L_x_1205:
[----:B------:R-:W-:Y:S05]  /*18020*/  BSYNC B0 ;  /* 0x0000000000007941 */ /* 0x000fea0003800000 */
.L_x_1204:
        /* <DEDUP_REMOVED lines=9> */
.L_x_1206:
        /* <DEDUP_REMOVED lines=24> */
.L_x_1207:
[----:B------:R-:W-:Y:S01]  /*18240*/  IMAD.MOV.U32 R12, RZ, RZ, 0x2 ;  /* 0x00000002ff0c7424 */ /* 0x000fe200078e00ff */
[----:B------:R-:W-:-:S05]  /*18250*/  SEL R14, R14, RZ, P1 ;  /* 0x000000ff0e0e7207 */ /* 0x000fca0000800000 */
[----:B------:R-:W-:-:S04]  /*18260*/  IMAD.IADD R5, R13, 0x1, R14 ;  /* 0x000000010d057824 */ /* 0x000fc800078e020e */
[----:B------:R-:W-:-:S07]  /*18270*/  IMAD.MOV.U32 R13, RZ, RZ, R5 ;  /* 0x000000ffff0d7224 */ /* 0x000fce00078e0005 */
[----:B------:R-:W-:Y:S05]  /*18280*/  WARPSYNC.COLLECTIVE R15, `(.L_x_1208) ;  /* 0x000000000f087348 */ /* 0x000fea0003c00000 */
[----:B------:R0:W1:Y:S02]  /*18290*/  SHFL.UP P6, R14, R13, R12, R11 ;  /* 0x0400000c0d0e7389 */ /* 0x00006400000c000b */
[----:B01----:R-:W-:Y:S01]  /*182a0*/  ENDCOLLECTIVE ;  /* 0x000000000000791b */ /* 0x003fe20003800000 */
.L_x_1208:
[----:B------:R-:W-:Y:S01]  /*182b0*/  IMAD.MOV.U32 R12, RZ, RZ, 0x4 ;  /* 0x00000004ff0c7424 */ /* 0x000fe200078e00ff */
[----:B------:R-:W-:-:S05]  /*182c0*/  SEL R2, R14, RZ, P2 ;  /* 0x000000ff0e027207 */ /* 0x000fca0001000000 */
[----:B------:R-:W-:-:S04]  /*182d0*/  IMAD.IADD R2, R5, 0x1, R2 ;  /* 0x0000000105027824 */ /* 0x000fc800078e0202 */
[----:B------:R-:W-:-:S07]  /*182e0*/  IMAD.MOV.U32 R13, RZ, RZ, R2 ;  /* 0x000000ffff0d7224 */ /* 0x000fce00078e0002 */
[----:B------:R-:W-:Y:S05]  /*182f0*/  WARPSYNC.COLLECTIVE R15, `(.L_x_1209) ;  /* 0x000000000f087348 */ /* 0x000fea0003c00000 */
[----:B------:R0:W1:Y:S02]  /*18300*/  SHFL.UP P6, R14, R13, R12, R11 ;  /* 0x0400000c0d0e7389 */ /* 0x00006400000c000b */
[----:B01----:R-:W-:Y:S01]  /*18310*/  ENDCOLLECTIVE ;  /* 0x000000000000791b */ /* 0x003fe20003800000 */
.L_x_1209:
[----:B------:R-:W-:Y:S01]  /*18320*/  IMAD.MOV.U32 R12, RZ, RZ, 0x8 ;  /* 0x00000008ff0c7424 */ /* 0x000fe200078e00ff */
[----:B------:R-:W-:-:S05]  /*18330*/  SEL R3, R14, RZ, P3 ;  /* 0x000000ff0e037207 */ /* 0x000fca0001800000 */
[----:B------:R-:W-:-:S04]  /*18340*/  IMAD.IADD R3, R2, 0x1, R3 ;  /* 0x0000000102037824 */ /* 0x000fc800078e0203 */
[----:B------:R-:W-:-:S07]  /*18350*/  IMAD.MOV.U32 R13, RZ, RZ, R3 ;  /* 0x000000ffff0d7224 */ /* 0x000fce00078e0003 */
[----:B------:R-:W-:Y:S05]  /*18360*/  WARPSYNC.COLLECTIVE R15, `(.L_x_1210) ;  /* 0x000000000f087348 */ /* 0x000fea0003c00000 */
[----:B------:R0:W1:Y:S02]  /*18370*/  SHFL.UP P6, R14, R13, R12, R11 ;  /* 0x0400000c0d0e7389 */ /* 0x00006400000c000b */
[----:B01----:R-:W-:Y:S01]  /*18380*/  ENDCOLLECTIVE ;  /* 0x000000000000791b */ /* 0x003fe20003800000 */
.L_x_1210:
[----:B------:R-:W-:Y:S01]  /*18390*/  IMAD.MOV.U32 R12, RZ, RZ, 0x10 ;  /* 0x00000010ff0c7424 */ /* 0x000fe200078e00ff */
[----:B------:R-:W-:-:S05]  /*183a0*/  SEL R14, R14, RZ, P4 ;  /* 0x000000ff0e0e7207 */ /* 0x000fca0002000000 */
[----:B------:R-:W-:-:S04]  /*183b0*/  IMAD.IADD R5, R3, 0x1, R14 ;  /* 0x0000000103057824 */ /* 0x000fc800078e020e */
[----:B------:R-:W-:-:S07]  /*183c0*/  IMAD.MOV.U32 R13, RZ, RZ, R5 ;  /* 0x000000ffff0d7224 */ /* 0x000fce00078e0005 */
[----:B------:R-:W-:Y:S05]  /*183d0*/  WARPSYNC.COLLECTIVE R15, `(.L_x_1211) ;  /* 0x000000000f087348 */ /* 0x000fea0003c00000 */
[----:B------:R0:W1:Y:S02]  /*183e0*/  SHFL.UP P6, R14, R13, R12, R11 ;  /* 0x0400000c0d0e7389 */ /* 0x00006400000c000b */
[----:B01----:R-:W-:Y:S01]  /*183f0*/  ENDCOLLECTIVE ;  /* 0x000000000000791b */ /* 0x003fe20003800000 */
.L_x_1211:
        /* <DEDUP_REMOVED lines=8> */
.L_x_1212:
[----:B------:R-:W-:Y:S05]  /*18480*/  BRA `(.L_x_1213) ;  /* 0xffffffc000007947 */ /* 0x000fea000383ffff */
.L_x_1115:
[----:B------:R-:W-:Y:S01]  /*18490*/  BSSY B0, `(.L_x_1214) ;  /* 0x0000007000007945 */ /* 0x000fe20003800000 */
[----:B------:R-:W-:Y:S02]  /*184a0*/  IMAD.MOV.U32 R12, RZ, RZ, 0x1 ;  /* 0x00000001ff0c7424 */ /* 0x000fe400078e00ff */
[----:B------:R-:W-:Y:S02]  /*184b0*/  IMAD.MOV.U32 R11, RZ, RZ, RZ ;  /* 0x000000ffff0b7224 */ /* 0x000fe400078e00ff */
[----:B------:R-:W-:-:S07]  /*184c0*/  IMAD.MOV.U32 R15, RZ, RZ, -0x1 ;  /* 0xffffffffff0f7424 */ /* 0x000fce00078e00ff */
[----:B------:R-:W-:Y:S05]  /*184d0*/  WARPSYNC.COLLECTIVE R15, `(.L_x_1215) ;  /* 0x000000000f087348 */ /* 0x000fea0003c00000 */
[----:B------:R0:W1:Y:S02]  /*184e0*/  SHFL.UP P6, R14, R13, R12, R11 ;  /* 0x0400000c0d0e7389 */ /* 0x00006400000c000b */
[----:B01----:R-:W-:Y:S01]  /*184f0*/  ENDCOLLECTIVE ;  /* 0x000000000000791b */ /* 0x003fe20003800000 */
.L_x_1215:
[----:B------:R-:W-:Y:S05]  /*18500*/  BSYNC B0 ;  /* 0x0000000000007941 */ /* 0x000fea0003800000 */
.L_x_1214:
        /* <DEDUP_REMOVED lines=8> */
.L_x_1216:
[----:B------:R-:W-:Y:S01]  /*18590*/  IMAD.MOV.U32 R12, RZ, RZ, 0x4 ;  /* 0x00000004ff0c7424 */ /* 0x000fe200078e00ff */
[----:B------:R-:W-:-:S05]  /*185a0*/  SEL R2, R14, RZ, P2 ;  /* 0x000000ff0e027207 */ /* 0x000fca0001000000 */
[----:B------:R-:W-:-:S04]  /*185b0*/  IMAD.IADD R2, R13, 0x1, R2 ;  /* 0x000000010d027824 */ /* 0x000fc800078e0202 */
[----:B------:R-:W-:-:S07]  /*185c0*/  IMAD.MOV.U32 R13, RZ, RZ, R2 ;  /* 0x000000ffff0d7224 */ /* 0x000fce00078e0002 */
[----:B------:R-:W-:Y:S05]  /*185d0*/  WARPSYNC.COLLECTIVE R15, `(.L_x_1217) ;  /* 0x000000000f087348 */ /* 0x000fea0003c00000 */
[----:B------:R0:W1:Y:S02]  /*185e0*/  SHFL.UP P6, R14, R13, R12, R11 ;  /* 0x0400000c0d0e7389 */ /* 0x00006400000c000b */
[----:B01----:R-:W-:Y:S01]  /*185f0*/  ENDCOLLECTIVE ;  /* 0x000000000000791b */ /* 0x003fe20003800000 */
.L_x_1217:
[----:B------:R-:W-:Y:S01]  /*18600*/  IMAD.MOV.U32 R12, RZ, RZ, 0x8 ;  /* 0x00000008ff0c7424 */ /* 0x000fe200078e00ff */
[----:B------:R-:W-:-:S05]  /*18610*/  SEL R3, R14, RZ, P3 ;  /* 0x000000ff0e037207 */ /* 0x000fca0001800000 */
[----:B------:R-:W-:-:S04]  /*18620*/  IMAD.IADD R3, R2, 0x1, R3 ;  /* 0x0000000102037824 */ /* 0x000fc800078e0203 */
[----:B------:R-:W-:-:S07]  /*18630*/  IMAD.MOV.U32 R13, RZ, RZ, R3 ;  /* 0x000000ffff0d7224 */ /* 0x000fce00078e0003 */
[----:B------:R-:W-:Y:S05]  /*18640*/  WARPSYNC.COLLECTIVE R15, `(.L_x_1218) ;  /* 0x000000000f087348 */ /* 0x000fea0003c00000 */
[----:B------:R0:W1:Y:S02]  /*18650*/  SHFL.UP P6, R14, R13, R12, R11 ;  /* 0x0400000c0d0e7389 */ /* 0x00006400000c000b */
[----:B01----:R-:W-:Y:S01]  /*18660*/  ENDCOLLECTIVE ;  /* 0x000000000000791b */ /* 0x003fe20003800000 */
.L_x_1218:
[----:B------:R-:W-:Y:S01]  /*18670*/  IMAD.MOV.U32 R12, RZ, RZ, 0x10 ;  /* 0x00000010ff0c7424 */ /* 0x000fe200078e00ff */
[----:B------:R-:W-:-:S05]  /*18680*/  SEL R14, R14, RZ, P4 ;  /* 0x000000ff0e0e7207 */ /* 0x000fca0002000000 */
[----:B------:R-:W-:-:S04]  /*18690*/  IMAD.IADD R5, R3, 0x1, R14 ;  /* 0x0000000103057824 */ /* 0x000fc800078e020e */
[----:B------:R-:W-:-:S07]  /*186a0*/  IMAD.MOV.U32 R13, RZ, RZ, R5 ;  /* 0x000000ffff0d7224 */ /* 0x000fce00078e0005 */
[----:B------:R-:W-:Y:S05]  /*186b0*/  WARPSYNC.COLLECTIVE R15, `(.L_x_1219) ;  /* 0x000000000f087348 */ /* 0x000fea0003c00000 */
[----:B------:R0:W1:Y:S02]  /*186c0*/  SHFL.UP P6, R14, R13, R12, R11 ;  /* 0x0400000c0d0e7389 */ /* 0x00006400000c000b */
[----:B01----:R-:W-:Y:S01]  /*186d0*/  ENDCOLLECTIVE ;  /* 0x000000000000791b */ /* 0x003fe20003800000 */
.L_x_1219:
        /* <DEDUP_REMOVED lines=8> */
.L_x_1220:
[----:B------:R-:W-:Y:S05]  /*18760*/  BRA `(.L_x_1221) ;  /* 0xffffffbc00ec7947 */ /* 0x000fea000383ffff */
.L_x_1117:
[----:B------:R-:W-:Y:S01]  /*18770*/  BSSY B0, `(.L_x_1222) ;  /* 0x0000006000007945 */ /* 0x000fe20003800000 */
[----:B------:R-:W-:Y:S01]  /*18780*/  PLOP3.LUT P6, PT, P6, PT, PT, 0x8, 0x0 ;  /* 0x000000000000781c */ /* 0x000fe200037ce170 */
[----:B------:R-:W-:-:S12]  /*18790*/  IMAD.MOV.U32 R15, RZ, RZ, -0x1 ;  /* 0xffffffffff0f7424 */ /* 0x000fd800078e00ff */
[----:B0-----:R-:W-:Y:S05]  /*187a0*/  WARPSYNC.COLLECTIVE R15, `(.L_x_1223) ;  /* 0x000000000f087348 */ /* 0x001fea0003c00000 */
[----:B------:R-:W-:Y:S01]  /*187b0*/  VOTE.ANY R14, PT, P6 ;  /* 0x00000000000e7806 */ /* 0x000fe200030e0100 */
[----:B0-----:R-:W-:Y:S06]  /*187c0*/  ENDCOLLECTIVE ;  /* 0x000000000000791b */ /* 0x001fec0003800000 */
.L_x_1223:
[----:B------:R-:W-:Y:S05]  /*187d0*/  BSYNC B0 ;  /* 0x0000000000007941 */ /* 0x000fea0003800000 */
.L_x_1222:
        /* <DEDUP_REMOVED lines=9> */
.L_x_1224:
[----:B------:R-:W-:Y:S02]  /*18870*/  IMAD.MOV.U32 R13, RZ, RZ, R4 ;  /* 0x000000ffff0d7224 */ /* 0x000fe400078e0004 */
[----:B------:R-:W-:-:S07]  /*18880*/  IMAD.MOV.U32 R7, RZ, RZ, R14 ;  /* 0x000000ffff077224 */ /* 0x000fce00078e000e */
[----:B------:R-:W-:Y:S05]  /*18890*/  WARPSYNC.COLLECTIVE R15, `(.L_x_1225) ;  /* 0x000000000f087348 */ /* 0x000fea0003c00000 */
[----:B------:R0:W1:Y:S02]  /*188a0*/  SHFL.IDX P6, R14, R13, R12, R11 ;  /* 0x0000000c0d0e7389 */ /* 0x00006400000c000b */
[----:B01----:R-:W-:Y:S01]  /*188b0*/  ENDCOLLECTIVE ;  /* 0x000000000000791b */ /* 0x003fe20003800000 */
.L_x_1225:
[----:B------:R-:W-:Y:S01]  /*188c0*/  IMAD.MOV.U32 R4, RZ, RZ, R14 ;  /* 0x000000ffff047224 */ /* 0x000fe200078e000e */
[----:B------:R-:W-:Y:S06]  /*188d0*/  BRA `(.L_x_1226) ;  /* 0xffffffbc00cc7947 */ /* 0x000fec000383ffff */
.L_x_1119:
[----:B------:R-:W-:Y:S01]  /*188e0*/  BSSY B0, `(.L_x_1227) ;  /* 0x0000007000007945 */ /* 0x000fe20003800000 */
[----:B------:R-:W-:Y:S02]  /*188f0*/  IMAD.MOV.U32 R13, RZ, RZ, R3 ;  /* 0x000000ffff0d7224 */ /* 0x000fe400078e0003 */
[----:B------:R-:W-:Y:S02]  /*18900*/  IMAD.MOV.U32 R11, RZ, RZ, 0x1f ;  /* 0x0000001fff0b7424 */ /* 0x000fe400078e00ff */
[----:B------:R-:W-:-:S07]  /*18910*/  IMAD.MOV.U32 R15, RZ, RZ, -0x1 ;  /* 0xffffffffff0f7424 */ /* 0x000fce00078e00ff */
[----:B0123--:R-:W-:Y:S05]  /*18920*/  WARPSYNC.COLLECTIVE R15, `(.L_x_1228) ;  /* 0x000000000f087348 */ /* 0x00ffea0003c00000 */
[----:B------:R4:W0:Y:S02]  /*18930*/  SHFL.IDX P6, R14, R13, R12, R11 ;  /* 0x0000000c0d0e7389 */ /* 0x00082400000c000b */
[----:B01234-:R-:W-:Y:S01]  /*18940*/  ENDCOLLECTIVE ;  /* 0x000000000000791b */ /* 0x01ffe20003800000 */
.L_x_1228:
[----:B------:R-:W-:Y:S05]  /*18950*/  BSYNC B0 ;  /* 0x0000000000007941 */ /* 0x000fea0003800000 */
.L_x_1227:
[----:B------:R-:W-:Y:S01]  /*18960*/  IMAD.MOV.U32 R24, RZ, RZ, R14 ;  /* 0x000000ffff187224 */ /* 0x000fe200078e000e */
[----:B------:R-:W-:Y:S06]  /*18970*/  BRA `(.L_x_1118) ;  /* 0xffffffbc00bc7947 */ /* 0x000fec000383ffff */
.L_x_1123:
[----:B0-----:R0:W1:Y:S02]  /*18980*/  SYNCS.PHASECHK.TRANS64.TRYWAIT P0, [R5+URZ+0x38820], R0 ;  /* 0x03882000050075a7 */ /* 0x001064000800017f */
[----:B-1----:R-:W-:Y:S05]  /*18990*/  @!P0 NANOSLEEP.SYNCS 0x989680 ;  /* 0x009896800000895d */ /* 0x002fea0003900000 */
[----:B------:R-:W1:Y:S02]  /*189a0*/  @!P0 SYNCS.PHASECHK.TRANS64 P0, [R5+URZ+0x38820], R0 ;  /* 0x03882000050085a7 */ /* 0x000e64000800007f */
[----:B-1----:R-:W-:Y:S05]  /*189b0*/  @!P0 BRA `(.L_x_1123) ;  /* 0xfffffffc00f08947 */ /* 0x002fea000383ffff */
[----:B------:R-:W-:Y:S05]  /*189c0*/  BRA `(.L_x_1229) ;  /* 0xffffffc400147947 */ /* 0x000fea000383ffff */
.L_x_1124:
        /* <DEDUP_REMOVED lines=11> */
.L_x_1231:
[----:B------:R-:W-:Y:S05]  /*18a80*/  BSYNC B0 ;  /* 0x0000000000007941 */ /* 0x000fea0003800000 */
.L_x_1230:
[----:B------:R-:W-:Y:S05]  /*18a90*/  BRA `(.L_x_1232) ;  /* 0xffffffc000fc7947 */ /* 0x000fea000383ffff */
.L_x_1127:
[----:B------:R-:W-:Y:S01]  /*18aa0*/  BSSY B1, `(.L_x_1233) ;  /* 0x0000006000017945 */ /* 0x000fe20003800000 */
[----:B------:R-:W-:-:S07]  /*18ab0*/  IMAD.MOV.U32 R15, RZ, RZ, -0x1 ;  /* 0xffffffffff0f7424 */ /* 0x000fce00078e00ff */
[----:B0-234-:R-:W-:Y:S05]  /*18ac0*/  WARPSYNC.COLLECTIVE R15, `(.L_x_1234) ;  /* 0x000000000f0c7348 */ /* 0x01dfea0003c00000 */
[----:B------:R-:W-:Y:S02]  /*18ad0*/  ELECT P6, UR62, PT ;  /* 0x00000000003e782f */ /* 0x000fe400038c0000 */
[----:B------:R-:W-:Y:S01]  /*18ae0*/  MOV R14, UR62 ;  /* 0x0000003e000e7c02 */ /* 0x000fe20008000f00 */
[----:B0-234-:R-:W-:Y:S10]  /*18af0*/  ENDCOLLECTIVE ;  /* 0x000000000000791b */ /* 0x01dff40003800000 */
.L_x_1234:
[----:B------:R-:W-:Y:S05]  /*18b00*/  BSYNC B1 ;  /* 0x0000000000017941 */ /* 0x000fea0003800000 */
.L_x_1233:
[----:B------:R-:W-:Y:S05]  /*18b10*/  BRA `(.L_x_1235) ;  /* 0xffffffc000f47947 */ /* 0x000fea000383ffff */
.L_x_1129:
[----:B0-----:R0:W1:Y:S02]  /*18b20*/  SYNCS.PHASECHK.TRANS64.TRYWAIT P1, [R3+URZ+0x38840], R2 ;  /* 0x03884002030075a7 */ /* 0x001064000802017f */
[----:B-1----:R-:W-:Y:S05]  /*18b30*/  @!P1 NANOSLEEP.SYNCS 0x989680 ;  /* 0x009896800000995d */ /* 0x002fea0003900000 */
[----:B------:R-:W1:Y:S02]  /*18b40*/  @!P1 SYNCS.PHASECHK.TRANS64 P1, [R3+URZ+0x38840], R2 ;  /* 0x03884002030095a7 */ /* 0x000e64000802007f */
[----:B-1----:R-:W-:Y:S05]  /*18b50*/  @!P1 BRA `(.L_x_1129) ;  /* 0xfffffffc00f09947 */ /* 0x002fea000383ffff */
[----:B------:R-:W-:Y:S05]  /*18b60*/  BRA `(.L_x_1236) ;  /* 0xffffffc400147947 */ /* 0x000fea000383ffff */
.L_x_1131:
[----:B-1----:R1:W0:Y:S02]  /*18b70*/  SYNCS.PHASECHK.TRANS64.TRYWAIT P1, [R5+URZ+0x38840], R0 ;  /* 0x03884000050075a7 */ /* 0x002224000802017f */
[----:B0-----:R-:W-:Y:S05]  /*18b80*/  @!P1 NANOSLEEP.SYNCS 0x989680 ;  /* 0x009896800000995d */ /* 0x001fea0003900000 */
[----:B------:R-:W0:Y:S02]  /*18b90*/  @!P1 SYNCS.PHASECHK.TRANS64 P1, [R5+URZ+0x38840], R0 ;  /* 0x03884000050095a7 */ /* 0x000e24000802007f */
[----:B0-----:R-:W-:Y:S05]  /*18ba0*/  @!P1 BRA `(.L_x_1131) ;  /* 0xfffffffc00f09947 */ /* 0x001fea000383ffff */
[----:B------:R-:W-:Y:S05]  /*18bb0*/  BRA `(.L_x_1237) ;  /* 0xffffffc400207947 */ /* 0x000fea000383ffff */
.L_x_1133:
[----:B------:R0:W0:Y:S02]  /*18bc0*/  SYNCS.PHASECHK.TRANS64.TRYWAIT P1, [R3+URZ+0x38860], R2 ;  /* 0x03886002030075a7 */ /* 0x000024000802017f */
[----:B0-----:R-:W-:Y:S05]  /*18bd0*/  @!P1 NANOSLEEP.SYNCS 0x989680 ;  /* 0x009896800000995d */ /* 0x001fea0003900000 */
[----:B------:R-:W0:Y:S02]  /*18be0*/  @!P1 SYNCS.PHASECHK.TRANS64 P1, [R3+URZ+0x38860], R2 ;  /* 0x03886002030095a7 */ /* 0x000e24000802007f */
[----:B0-----:R-:W-:Y:S05]  /*18bf0*/  @!P1 BRA `(.L_x_1133) ;  /* 0xfffffffc00f09947 */ /* 0x001fea000383ffff */
[----:B------:R-:W-:Y:S05]  /*18c00*/  BRA `(.L_x_1238) ;  /* 0xffffffc4001c7947 */ /* 0x000fea000383ffff */
.L_x_1239:
        /* <DEDUP_REMOVED lines=15> */
.L_x_5831:


//--------------------- .text._ZN7cutlass13device_kernelIN5flash11enable_sm90INS1_16FlashAttnFwdSm90INS1_25CollectiveMainloopFwdSm90ILi2EN4cute5tupleIJNS5_1CILi1EEES8_S8_EEENS6_IJNS7_ILi64EEESA_SA_EEELi512ENS_10bfloat16_tEfNS_4arch4Sm90ELb0ELb0ELb1ELb1ELb1ELb1ELb1ELb0ELb0ELb1ELb1ELb0EEENS1_21CollectiveEpilogueFwdINS6_IJSA_NS7_ILi512EEESA_EEES9_SC_SE_Li256ELb1ELb1ELb1ELb0EEENS1_36VarlenDynamicPersistentTileSchedulerILi64ELi64ELi256ELi128ELb1ELb1ELb1ELb0ELb1ELb1EEEEEEEEEvNT_6ParamsE --------------------------
	.section	.text._ZN7cutlass13device_kernelIN5flash11enable_sm90INS1_16FlashAttnFwdSm90INS1_25CollectiveMainloopFwdSm90ILi2EN4cute5tupleIJNS5_1CILi1EEES8_S8_EEENS6_IJNS7_ILi64EEESA_SA_EEELi512ENS_10bfloat16_tEfNS_4arch4Sm90ELb0ELb0ELb1ELb1ELb1ELb1ELb1ELb0ELb0ELb1ELb1ELb0EEENS1_21CollectiveEpilogueFwdINS6_IJSA_NS7_ILi512EEESA_EEES9_SC_SE_Li256ELb1ELb1ELb1ELb0EEENS1_36VarlenDynamicPersistentTileSchedulerILi64ELi64ELi256ELi128ELb1ELb1ELb1ELb0ELb1ELb1EEEEEEEEEvNT_6ParamsE,"ax",@progbits
	.align	128
.text._ZN7cutlass13device_kernelIN5flash11enable_sm90INS1_16FlashAttnFwdSm90INS1_25CollectiveMainloopFwdSm90ILi2EN4cute5tupleIJNS5_1CILi1EEES8_S8_EEENS6_IJNS7_ILi64EEESA_SA_EEELi512ENS_10bfloat16_tEfNS_4arch4Sm90ELb0ELb0ELb1ELb1ELb1ELb1ELb1ELb0ELb0ELb1ELb1ELb0EEENS1_21CollectiveEpilogueFwdINS6_IJSA_NS7_ILi512EEESA_EEES9_SC_SE_Li256ELb1ELb1ELb1ELb0EEENS1_36VarlenDynamicPersistentTileSchedulerILi64ELi64ELi256ELi128ELb1ELb1ELb1ELb0ELb1ELb1EEEEEEEEEvNT_6ParamsE:
        .type           _ZN7cutlass13device_kernelIN5flash11enable_sm90INS1_16FlashAttnFwdSm90INS1_25CollectiveMainloopFwdSm90ILi2EN4cute5tupleIJNS5_1CILi1EEES8_S8_EEENS6_IJNS7_ILi64EEESA_SA_EEELi512ENS_10bfloat16_tEfNS_4arch4Sm90ELb0ELb0ELb1ELb1ELb1ELb1ELb1ELb0ELb0ELb1ELb1ELb0EEENS1_21CollectiveEpilogueFwdINS6_IJSA_NS7_ILi512EEESA_EEES9_SC_SE_Li256ELb1ELb1ELb1ELb0EEENS1_36VarlenDynamicPersistentTileSchedulerILi64ELi64ELi256ELi128ELb1ELb1ELb1ELb0ELb1ELb1EEEEEEEEEvNT_6ParamsE,@function
        .size           _ZN7cutlass13device_kernelIN5flash11enable_sm90INS1_16FlashAttnFwdSm90INS1_25CollectiveMainloopFwdSm90ILi2EN4cute5tupleIJNS5_1CILi1EEES8_S8_EEENS6_IJNS7_ILi64EEESA_SA_EEELi512ENS_10bfloat16_tEfNS_4arch4Sm90ELb0ELb0ELb1ELb1ELb1ELb1ELb1ELb0ELb0ELb1ELb1ELb0EEENS1_21CollectiveEpilogueFwdINS6_IJSA_NS7_ILi512EEESA_EEES9_SC_SE_Li256ELb1ELb1ELb1ELb0EEENS1_36VarlenDynamicPersistentTileSchedulerILi64ELi64ELi256ELi128ELb1ELb1ELb1ELb0ELb1ELb1EEEEEEEEEvNT_6ParamsE,(.L_x_5832 - _ZN7cutlass13device_kernelIN5flash11enable_sm90INS1_16FlashAttnFwdSm90INS1_25CollectiveMainloopFwdSm90ILi2EN4cute5tupleIJNS5_1CILi1EEES8_S8_EEENS6_IJNS7_ILi64EEESA_SA_EEELi512ENS_10bfloat16_tEfNS_4arch4Sm90ELb0ELb0ELb1ELb1ELb1ELb1ELb1ELb0ELb0ELb1ELb1ELb0EEENS1_21CollectiveEpilogueFwdINS6_IJSA_NS7_ILi512EEESA_EEES9_SC_SE_Li256ELb1ELb1ELb1ELb0EEENS1_36VarlenDynamicPersistentTileSchedulerILi64ELi64ELi256ELi128ELb1ELb1ELb1ELb0ELb1ELb1EEEEEEEEEvNT_6ParamsE)
        .other          _ZN7cutlass13device_kernelIN5flash11enable_sm90INS1_16FlashAttnFwdSm90INS1_25CollectiveMainloopFwdSm90ILi2EN4cute5tupleIJNS5_1CILi1EEES8_S8_EEENS6_IJNS7_ILi64EEESA_SA_EEELi512ENS_10bfloat16_tEfNS_4arch4Sm90ELb0ELb0ELb1ELb1ELb1ELb1ELb1ELb0ELb0ELb1ELb1ELb0EEENS1_21CollectiveEpilogueFwdINS6_IJSA_NS7_ILi512EEESA_EEES9_SC_SE_Li256ELb1ELb1ELb1ELb0EEENS1_36VarlenDynamicPersistentTileSchedulerILi64ELi64ELi256ELi128ELb1ELb1ELb1ELb0ELb1ELb1EEEEEEEEEvNT_6ParamsE,@"STO_CUDA_ENTRY STV_DEFAULT"
_ZN7cutlass13device_kernelIN5flash11enable_sm90INS1_16FlashAttnFwdSm90INS1_25CollectiveMainloopFwdSm90ILi2EN4cute5tupleIJNS5_1CILi1EEES8_S8_EEENS6_IJNS7_ILi64EEESA_SA_EEELi512ENS_10bfloat16_tEfNS_4arch4Sm90ELb0ELb0ELb1ELb1ELb1ELb1ELb1ELb0ELb0ELb1ELb1ELb0EEENS1_21CollectiveEpilogueFwdINS6_IJSA_NS7_ILi512EEESA_EEES9_SC_SE_Li256ELb1ELb1ELb1ELb0EEENS1_36VarlenDynamicPersistentTileSchedulerILi64ELi64ELi256ELi128ELb1ELb1ELb1ELb0ELb1ELb1EEEEEEEEEvNT_6ParamsE:
[----:B------:R-:W0:Y:S02]  /*0000*/  LDC R1, c[0x0][0x28] ;  /* 0x00000a00ff017b82 */ /* 0x000e240000000800 */
[----:B0-----:R-:W-:Y:S01]  /*0010*/  VIADD R1, R1, 0xffffff90 ;  /* 0xffffff9001017836 */ /* 0x001fe20000000000 */
[----:B------:R-:W0:Y:S01]  /*0020*/  S2R R0, SR_TID.X ;  /* 0x0000000000007919 */ /* 0x000e220000002100 */
[----:B------:R-:W-:Y:S01]  /*0030*/  ELECT P0, URZ, PT ;  /* 0x00000000003f782f */ /* 0x000fe20003800000 */
[----:B------:R-:W-:Y:S01]  /*0040*/  BSSY B0, `(.L_x_1240) ;  /* 0x000000e000007945 */ /* 0x000fe20003800000 */
[--C-:B0-----:R-:W-:Y:S02]  /*0050*/  SHF.R.U32.HI R2, RZ, 0x5, R0.reuse ;  /* 0x00000005ff027819 */ /* 0x101fe40000011600 */
[----:B------:R-:W-:-:S03]  /*0060*/  SHF.R.U32.HI R4, RZ, 0x7, R0 ;  /* 0x00000007ff047819 */ /* 0x000fc60000011600 */
[----:B------:R-:W0:Y:S02]  /*0070*/  SHFL.IDX PT, R3, R2, RZ, 0x1f ;  /* 0x00001fff02037589 */ /* 0x000e2400000e0000 */
[----:B0-----:R-:W-:-:S13]  /*0080*/  ISETP.EQ.AND P0, PT, R3, RZ, P0 ;  /* 0x000000ff0300720c */ /* 0x001fda0000702270 */
        /* <DEDUP_REMOVED lines=9> */
.L_x_1241:
[----:B------:R-:W-:Y:S05]  /*0120*/  BSYNC B0 ;  /* 0x0000000000007941 */ /* 0x000fea0003800000 */
.L_x_1240:
        /* <DEDUP_REMOVED lines=21> */
[----:B0-----:R0:W1:Y:S01]  /*0280*/  @UP1 SYNCS.EXCH.64 URZ, [UR8+0x38800], UR4 ;  /* 0x03880004083f15b2 */ /* 0x0010620008000100 */
[----:B------:R0:W2:Y:S04]  /*0290*/  @UP2 SYNCS.EXCH.64 URZ, [UR8+0x38810], UR4 ;  /* 0x03881004083f25b2 */ /* 0x0000a80008000100 */
[----:B------:R0:W3:Y:S01]  /*02a0*/  @UP3 SYNCS.EXCH.64 URZ, [UR8+0x38820], UR6 ;  /* 0x03882006083f35b2 */ /* 0x0000e20008000100 */
        /* <DEDUP_REMOVED lines=14> */
[----:B----4-:R-:W-:Y:S01]  /*0390*/  NOP ;  /* 0x0000000000007918 */ /* 0x010fe20000000000 */
.L_x_1242:
[----:B------:R-:W4:Y:S01]  /*03a0*/  SHFL.IDX PT, R3, R2, RZ, 0x1f ;  /* 0x00001fff02037589 */ /* 0x000f2200000e0000 */
[----:B------:R-:W-:Y:S01]  /*03b0*/  NOP ;  /* 0x0000000000007918 */ /* 0x000fe20000000000 */
[----:B----4-:R-:W-:-:S13]  /*03c0*/  ISETP.NE.AND P0, PT, R3, RZ, PT ;  /* 0x000000ff0300720c */ /* 0x010fda0003f05270 */
        /* <DEDUP_REMOVED lines=18> */
[----:B----4-:R-:W-:Y:S01]  /*04f0*/  NOP ;  /* 0x0000000000007918 */ /* 0x010fe20000000000 */
.L_x_1243:
[----:B------:R-:W4:Y:S01]  /*0500*/  SHFL.IDX PT, R3, R2, RZ, 0x1f ;  /* 0x00001fff02037589 */ /* 0x000f2200000e0000 */
[----:B------:R-:W-:Y:S01]  /*0510*/  NOP ;  /* 0x0000000000007918 */ /* 0x000fe20000000000 */
[----:B----4-:R-:W-:-:S13]  /*0520*/  ISETP.NE.AND P0, PT, R3, RZ, PT ;  /* 0x000000ff0300720c */ /* 0x010fda0003f05270 */
        /* <DEDUP_REMOVED lines=15> */
.L_x_1244:
        /* <DEDUP_REMOVED lines=22> */
.L_x_1245:
        /* <DEDUP_REMOVED lines=22> */
.L_x_1246:
[----:B------:R-:W-:Y:S01]  /*08e0*/  PLOP3.LUT P0, PT, PT, PT, UP0, 0x80, 0x0 ;  /* 0x000000000000781c */ /* 0x000fe20003f0f008 */
[----:B------:R-:W-:Y:S01]  /*08f0*/  UMOV UR36, 0x1 ;  /* 0x0000000100247882 */ /* 0x000fe20000000000 */
[----:B------:R-:W-:Y:S01]  /*0900*/  NOP ;  /* 0x0000000000007918 */ /* 0x000fe20000000000 */
[----:B------:R-:W-:Y:S01]  /*0910*/  USEL UR36, UR36, 0x2, !UP0 ;  /* 0x0000000224247887 */ /* 0x000fe2000c000000 */
[----:B------:R-:W-:Y:S01]  /*0920*/  BSSY B9, `(.L_x_1247) ;  /* 0x0001e1e000097945 */ /* 0x000fe20003800000 */
[----:B------:R-:W-:Y:S01]  /*0930*/  ULDC.64 UR42, c[0x0][0x208] ;  /* 0x00008200002a7ab9 */ /* 0x000fe20000000a00 */
[----:B0123--:R-:W-:Y:S07]  /*0940*/  BAR.SYNC.DEFER_BLOCKING 0x0 ;  /* 0x0000000000007b1d */ /* 0x00ffee0000010000 */
[----:B------:R-:W-:Y:S05]  /*0950*/  @!P0 BRA `(.L_x_1248) ;  /* 0x0000015800688947 */ /* 0x000fea0003800000 */
.L_x_1249:
[----:B------:R-:W-:-:S08]  /*0960*/  NOP ;  /* 0x0000000000007918 */ /* 0x000fd00000000000 */
[----:B------:R-:W0:Y:S02]  /*0970*/  USETMAXREG.TRY_ALLOC.CTAPOOL UP0, 0xe8 ;  /* 0x000000e8000079c8 */ /* 0x000e240008000600 */
[----:B0-----:R-:W-:-:S13]  /*0980*/  PLOP3.LUT P0, PT, PT, PT, UP0, 0x80, 0x0 ;  /* 0x000000000000781c */ /* 0x001fda0003f0f008 */
[----:B------:R-:W-:Y:S05]  /*0990*/  @!P0 BRA `(.L_x_1249) ;  /* 0xfffffffc00f08947 */ /* 0x000fea000383ffff */
[----:B------:R-:W-:Y:S01]  /*09a0*/  SHF.R.U32.HI R2, RZ, 0x7, R0 ;  /* 0x00000007ff027819 */ /* 0x000fe20000011600 */
[----:B------:R-:W0:Y:S01]  /*09b0*/  S2UR UR4, SR_CgaCtaId ;  /* 0x00000000000479c3 */ /* 0x000e220000008800 */
[----:B------:R-:W-:Y:S02]  /*09c0*/  MOV R3, 0x400 ;  /* 0x0000040000037802 */ /* 0x000fe40000000f00 */
[----:B------:R-:W-:-:S13]  /*09d0*/  ISETP.NE.AND P0, PT, R2, 0x1, PT ;  /* 0x000000010200780c */ /* 0x000fda0003f05270 */
        /* <DEDUP_REMOVED lines=12> */
[----:B------:R-:W-:Y:S01]  /*0aa0*/  CS2R R186, SRZ ;  /* 0x0000000000ba7805 */ /* 0x000fe2000001ff00 */
[----:B------:R-:W-:Y:S01]  /*0ab0*/  IMAD.MOV.U32 R227, RZ, RZ, 0x40 ;  /* 0x00000040ffe37424 */ /* 0x000fe200078e00ff */
[----:B------:R-:W-:Y:S01]  /*0ac0*/  ULOP3.LUT UR37, UR36, 0x1, URZ, 0xfc, !UPT ;  /* 0x0000000124257892 */ /* 0x000fe2000f8efc3f */
[----:B------:R-:W-:Y:S01]  /*0ad0*/  IMAD.MOV.U32 R23, RZ, RZ, RZ ;  /* 0x000000ffff177224 */ /* 0x000fe200078e00ff */
[----:B------:R-:W-:-:S04]  /*0ae0*/  SHF.R.S32.HI R3, RZ, 0x1f, R0 ;  /* 0x0000001fff037819 */ /* 0x000fc80000011400 */
[CC--:B------:R-:W-:Y:S02]  /*0af0*/  LEA.HI R7, R3.reuse, R0.reuse, RZ, 0x5 ;  /* 0x0000000003077211 */ /* 0x0c0fe400078f28ff */
[CC--:B------:R-:W-:Y:S02]  /*0b00*/  LEA.HI R5, R3.reuse, R0.reuse, RZ, 0x4 ;  /* 0x0000000003057211 */ /* 0x0c0fe400078f20ff */
[CC--:B------:R-:W-:Y:S02]  /*0b10*/  LEA.HI R4, R3.reuse, R0.reuse, RZ, 0x7 ;  /* 0x0000000003047211 */ /* 0x0c0fe400078f38ff */
[CC--:B------:R-:W-:Y:S02]  /*0b20*/  LEA.HI R13, R3.reuse, R0.reuse, RZ, 0x2 ;  /* 0x00000000030d7211 */ /* 0x0c0fe400078f10ff */
[----:B------:R-:W-:Y:S02]  /*0b30*/  LEA.HI R3, R3, R0, RZ, 0x3 ;  /* 0x0000000003037211 */ /* 0x000fe400078f18ff */
[----:B------:R-:W-:-:S02]  /*0b40*/  SHF.R.S32.HI R224, RZ, 0x5, R7 ;  /* 0x00000005ffe07819 */ /* 0x000fc40000011407 */
[----:B------:R-:W-:Y:S02]  /*0b50*/  SHF.R.S32.HI R9, RZ, 0x1f, R7 ;  /* 0x0000001fff097819 */ /* 0x000fe40000011407 */
[----:B------:R-:W-:Y:S02]  /*0b60*/  LOP3.LUT R7, R5, 0xfffffff0, RZ, 0xc0, !PT ;  /* 0xfffffff005077812 */ /* 0x000fe400078ec0ff */
[----:B------:R-:W-:Y:S02]  /*0b70*/  LOP3.LUT R15, R3, 0xfffffff8, RZ, 0xc0, !PT ;  /* 0xfffffff8030f7812 */ /* 0x000fe400078ec0ff */
[----:B------:R-:W-:Y:S01]  /*0b80*/  SHF.R.S32.HI R6, RZ, 0x4, R5 ;  /* 0x00000004ff067819 */ /* 0x000fe20000011405 */
[----:B------:R-:W-:Y:S01]  /*0b90*/  IMAD.IADD R8, R0, 0x1, -R7 ;  /* 0x0000000100087824 */ /* 0x000fe200078e0a07 */
[----:B------:R-:W-:Y:S01]  /*0ba0*/  LOP3.LUT R3, R4, 0xffffff80, RZ, 0xc0, !PT ;  /* 0xffffff8004037812 */ /* 0x000fe200078ec0ff */
[----:B------:R-:W-:Y:S01]  /*0bb0*/  IMAD.IADD R15, R0, 0x1, -R15 ;  /* 0x00000001000f7824 */ /* 0x000fe200078e0a0f */
[----:B------:R-:W-:-:S02]  /*0bc0*/  LEA.HI R5, R5, R6, RZ, 0x1 ;  /* 0x0000000605057211 */ /* 0x000fc400078f08ff */
[----:B------:R-:W-:Y:S01]  /*0bd0*/  LOP3.LUT R11, R13, 0xfffffffc, RZ, 0xc0, !PT ;  /* 0xfffffffc0d0b7812 */ /* 0x000fe200078ec0ff */
[C---:B------:R-:W-:Y:S01]  /*0be0*/  IMAD.IADD R3, R0.reuse, 0x1, -R3 ;  /* 0x0000000100037824 */ /* 0x040fe200078e0a03 */
[----:B------:R-:W-:Y:S01]  /*0bf0*/  LEA.HI R9, R9, R224, RZ, 0x2 ;  /* 0x000000e009097211 */ /* 0x000fe200078f10ff */
[----:B------:R-:W-:Y:S01]  /*0c00*/  IMAD.SHL.U32 R192, R15, 0x8, RZ ;  /* 0x000000080fc07824 */ /* 0x000fe200078e00ff */
[----:B------:R-:W-:Y:S01]  /*0c10*/  LOP3.LUT R5, R5, 0x1ffffffe, RZ, 0xc0, !PT ;  /* 0x1ffffffe05057812 */ /* 0x000fe200078ec0ff */
[----:B------:R-:W-:Y:S01]  /*0c20*/  IMAD.IADD R188, R0, 0x1, -R11 ;  /* 0x0000000100bc7824 */ /* 0x000fe200078e0a0b */
[----:B------:R-:W-:Y:S01]  /*0c30*/  SHF.R.S32.HI R7, RZ, 0x1f, R8 ;  /* 0x0000001fff077819 */ /* 0x000fe20000011408 */
[----:B------:R-:W-:Y:S01]  /*0c40*/  VIADD R24, R192, 0x1c0 ;  /* 0x000001c0c0187836 */ /* 0x000fe20000000000 */
[----:B------:R-:W-:Y:S01]  /*0c50*/  SHF.R.S32.HI R0, RZ, 0x1f, R3 ;  /* 0x0000001fff007819 */ /* 0x000fe20000011403 */
[----:B------:R-:W-:Y:S01]  /*0c60*/  IMAD.IADD R10, R6, 0x1, -R5 ;  /* 0x00000001060a7824 */ /* 0x000fe200078e0a05 */
[----:B------:R-:W-:Y:S01]  /*0c70*/  LOP3.LUT R11, R9, 0x3ffffc, RZ, 0xc0, !PT ;  /* 0x003ffffc090b7812 */ /* 0x000fe200078ec0ff */
[----:B------:R-:W-:Y:S01]  /*0c80*/  IMAD.SHL.U32 R18, R188, 0x8, RZ ;  /* 0x00000008bc127824 */ /* 0x000fe200078e00ff */
[----:B------:R-:W-:Y:S01]  /*0c90*/  LEA.HI R9, R7, R8, RZ, 0x3 ;  /* 0x0000000807097211 */ /* 0x000fe200078f18ff */
[----:B------:R-:W-:Y:S01]  /*0ca0*/  IMAD.SHL.U32 R10, R10, 0x8, RZ ;  /* 0x000000080a0a7824 */ /* 0x000fe200078e00ff */
[-C--:B------:R-:W-:Y:S01]  /*0cb0*/  LEA.HI R5, R0, R3.reuse, RZ, 0x2 ;  /* 0x0000000300057211 */ /* 0x080fe200078f10ff */
[----:B------:R-:W-:Y:S01]  /*0cc0*/  IMAD.IADD R12, R224, 0x1, -R11 ;  /* 0x00000001e00c7824 */ /* 0x000fe200078e0a0b */
[----:B------:R-:W-:Y:S01]  /*0cd0*/  SHF.R.S32.HI R14, RZ, 0x7, R4 ;  /* 0x00000007ff0e7819 */ /* 0x000fe20000011404 */
[----:B------:R-:W-:Y:S01]  /*0ce0*/  VIADD R211, R18, 0x60 ;  /* 0x0000006012d37836 */ /* 0x000fe20000000000 */
[C---:B------:R-:W-:Y:S01]  /*0cf0*/  LOP3.LUT R11, R9.reuse, 0xfffffff8, RZ, 0xc0, !PT ;  /* 0xfffffff8090b7812 */ /* 0x040fe200078ec0ff */
[----:B------:R-:W-:Y:S01]  /*0d00*/  IMAD.SHL.U32 R9, R9, 0x40, RZ ;  /* 0x0000004009097824 */ /* 0x000fe200078e00ff */
[--C-:B------:R-:W-:Y:S01]  /*0d10*/  SHF.R.S32.HI R6, RZ, 0x2, R5.reuse ;  /* 0x00000002ff067819 */ /* 0x100fe20000011405 */
[----:B------:R-:W-:Y:S01]  /*0d20*/  IMAD R17, R14, 0x100, R8 ;  /* 0x000001000e117824 */ /* 0x000fe200078e0208 */
[----:B------:R-:W-:Y:S01]  /*0d30*/  SHF.R.S32.HI R7, RZ, 0x1f, R5 ;  /* 0x0000001fff077819 */ /* 0x000fe20000011405 */
[----:B------:R-:W-:Y:S01]  /*0d40*/  IMAD.IADD R11, R8, 0x1, -R11 ;  /* 0x00000001080b7824 */ /* 0x000fe200078e0a0b */
[----:B------:R-:W-:Y:S01]  /*0d50*/  SHF.R.S32.HI R185, RZ, 0x2, R13 ;  /* 0x00000002ffb97819 */ /* 0x000fe2000001140d */
[----:B------:R-:W-:Y:S01]  /*0d60*/  IMAD R17, R12, 0x10, R17 ;  /* 0x000000100c117824 */ /* 0x000fe200078e0211 */
[----:B------:R-:W-:Y:S01]  /*0d70*/  LEA.HI R7, R7, R6, RZ, 0x3 ;  /* 0x0000000607077211 */ /* 0x000fe200078f18ff */
[C---:B------:R-:W-:Y:S01]  /*0d80*/  VIADD R210, R18.reuse, 0x80 ;  /* 0x0000008012d27836 */ /* 0x040fe20000000000 */
[----:B------:R-:W-:Y:S01]  /*0d90*/  LOP3.LUT R8, R5, 0x7ffffffc, RZ, 0xc0, !PT ;  /* 0x7ffffffc05087812 */ /* 0x000fe200078ec0ff */
[----:B------:R-:W-:Y:S01]  /*0da0*/  VIADD R16, R185, 0x20 ;  /* 0x00000020b9107836 */ /* 0x000fe20000000000 */
[----:B------:R-:W-:Y:S01]  /*0db0*/  LOP3.LUT R7, R7, 0xfffffff8, RZ, 0xc0, !PT ;  /* 0xfffffff807077812 */ /* 0x000fe200078ec0ff */
[----:B------:R-:W-:Y:S01]  /*0dc0*/  VIADD R209, R18, 0xa0 ;  /* 0x000000a012d17836 */ /* 0x000fe20000000000 */
[----:B------:R-:W-:Y:S01]  /*0dd0*/  LEA.HI R0, R0, R3, RZ, 0x5 ;  /* 0x0000000300007211 */ /* 0x000fe200078f28ff */
[----:B------:R-:W-:Y:S01]  /*0de0*/  IMAD.IADD R8, R3, 0x1, -R8 ;  /* 0x0000000103087824 */ /* 0x000fe200078e0a08 */
[----:B------:R-:W-:Y:S01]  /*0df0*/  SHF.R.S32.HI R3, RZ, 0x1f, R16 ;  /* 0x0000001fff037819 */ /* 0x000fe20000011410 */
[----:B------:R-:W-:Y:S01]  /*0e00*/  IMAD.IADD R7, R6, 0x1, -R7 ;  /* 0x0000000106077824 */ /* 0x000fe200078e0a07 */
[----:B------:R-:W-:Y:S01]  /*0e10*/  SHF.R.S32.HI R0, RZ, 0x5, R0 ;  /* 0x00000005ff007819 */ /* 0x000fe20000011400 */
[----:B------:R-:W-:Y:S01]  /*0e20*/  IMAD.SHL.U32 R5, R16, 0x40, RZ ;  /* 0x0000004010057824 */ /* 0x000fe200078e00ff */
[----:B------:R-:W-:Y:S01]  /*0e30*/  LEA.HI R6, R3, R16, RZ, 0x3 ;  /* 0x0000001003067211 */ /* 0x000fe200078f18ff */
[----:B------:R-:W-:Y:S01]  /*0e40*/  IMAD.SHL.U32 R3, R11, 0x40, RZ ;  /* 0x000000400b037824 */ /* 0x000fe200078e00ff */
[----:B------:R-:W-:Y:S01]  /*0e50*/  LEA.HI R4, R4, R14, RZ, 0x1 ;  /* 0x0000000e04047211 */ /* 0x000fe200078f08ff */
[--C-:B------:R-:W-:Y:S01]  /*0e60*/  IMAD.U32 R16, R17, 0x40, R10.reuse ;  /* 0x0000004011107824 */ /* 0x100fe200078e000a */
[----:B------:R-:W-:Y:S01]  /*0e70*/  LOP3.LUT R5, R5, 0x1c0, RZ, 0xc0, !PT ;  /* 0x000001c005057812 */ /* 0x000fe200078ec0ff */
[----:B------:R-:W-:Y:S01]  /*0e80*/  IMAD R195, R0, 0x10, R7 ;  /* 0x0000001000c37824 */ /* 0x000fe200078e0207 */
[----:B------:R-:W-:Y:S01]  /*0e90*/  LOP3.LUT R3, R3, 0x1c0, RZ, 0xc0, !PT ;  /* 0x000001c003037812 */ /* 0x000fe200078ec0ff */
[----:B------:R-:W-:Y:S01]  /*0ea0*/  IMAD.SHL.U32 R6, R6, 0x40, RZ ;  /* 0x0000004006067824 */ /* 0x000fe200078e00ff */
[----:B------:R-:W-:Y:S01]  /*0eb0*/  SHF.R.S32.HI R0, RZ, 0x1f, R13 ;  /* 0x0000001fff007819 */ /* 0x000fe2000001140d */
[C---:B------:R-:W-:Y:S01]  /*0ec0*/  VIADD R208, R18.reuse, 0xc0 ;  /* 0x000000c012d07836 */ /* 0x040fe20000000000 */
[----:B------:R-:W-:Y:S01]  /*0ed0*/  LOP3.LUT R10, R3, 0x8, R10, 0xf8, !PT ;  /* 0x00000008030a7812 */ /* 0x000fe200078ef80a */
[C---:B------:R-:W-:Y:S01]  /*0ee0*/  VIADD R207, R18.reuse, 0xe0 ;  /* 0x000000e012cf7836 */ /* 0x040fe20000000000 */
[----:B------:R-:W-:Y:S01]  /*0ef0*/  SHF.R.U32.HI R3, RZ, 0x3, R3 ;  /* 0x00000003ff037819 */ /* 0x000fe20000011603 */
[----:B------:R-:W-:Y:S01]  /*0f00*/  VIADD R206, R18, 0x100 ;  /* 0x0000010012ce7836 */ /* 0x000fe20000000000 */
[----:B------:R-:W-:Y:S01]  /*0f10*/  LEA.HI R0, R0, R185, RZ, 0x3 ;  /* 0x000000b900007211 */ /* 0x000fe200078f18ff */
[----:B------:R-:W-:Y:S01]  /*0f20*/  STL [R1+0x54], R14 ;  /* 0x0000540e01007387 */ /* 0x000fe20000100800 */
[----:B------:R-:W-:Y:S01]  /*0f30*/  LOP3.LUT R10, R10, R3, RZ, 0x3c, !PT ;  /* 0x000000030a0a7212 */ /* 0x000fe200078e3cff */
[----:B------:R-:W-:Y:S01]  /*0f40*/  VIADD R205, R18, 0x120 ;  /* 0x0000012012cd7836 */ /* 0x000fe20000000000 */
[----:B------:R-:W-:Y:S01]  /*0f50*/  LEA.HI R3, R188, R188, RZ, 0x1 ;  /* 0x000000bcbc037211 */ /* 0x000fe200078f08ff */
[----:B------:R-:W-:Y:S01]  /*0f60*/  STL [R1+0x68], R16 ;  /* 0x0000681001007387 */ /* 0x000fe20000100800 */
[----:B------:R-:W-:Y:S01]  /*0f70*/  LOP3.LUT R4, R4, 0xfffffe, RZ, 0xc0, !PT ;  /* 0x00fffffe04047812 */ /* 0x000fe200078ec0ff */
[----:B------:R-:W-:Y:S01]  /*0f80*/  VIADD R204, R18, 0x140 ;  /* 0x0000014012cc7836 */ /* 0x000fe20000000000 */
[----:B------:R-:W-:Y:S01]  /*0f90*/  SHF.R.U32.HI R12, RZ, 0x3, R5 ;  /* 0x00000003ff0c7819 */ /* 0x000fe20000011605 */
[----:B------:R-:W-:Y:S01]  /*0fa0*/  STL [R1+0x4c], RZ ;  /* 0x00004cff01007387 */ /* 0x000fe20000100800 */
[----:B------:R-:W-:Y:S01]  /*0fb0*/  LOP3.LUT R0, R0, 0xfffffff8, RZ, 0xc0, !PT ;  /* 0xfffffff800007812 */ /* 0x000fe200078ec0ff */
[----:B------:R-:W-:Y:S01]  /*0fc0*/  IMAD.IADD R4, R14, 0x1, -R4 ;  /* 0x000000010e047824 */ /* 0x000fe200078e0a04 */
[----:B------:R-:W-:Y:S01]  /*0fd0*/  LOP3.LUT R5, R5, 0x38, R18, 0xf8, !PT ;  /* 0x0000003805057812 */ /* 0x000fe200078ef812 */
[----:B------:R-:W-:Y:S01]  /*0fe0*/  VIADD R203, R18, 0x160 ;  /* 0x0000016012cb7836 */ /* 0x000fe20000000000 */
[----:B------:R-:W-:Y:S01]  /*0ff0*/  LOP3.LUT R6, R6, 0xfffffe00, RZ, 0xc0, !PT ;  /* 0xfffffe0006067812 */ /* 0x000fe200078ec0ff */
[----:B------:R-:W-:Y:S01]  /*1000*/  IMAD.IADD R191, R185, 0x1, -R0 ;  /* 0x00000001b9bf7824 */ /* 0x000fe200078e0a00 */
[----:B------:R-:W-:Y:S01]  /*1010*/  LOP3.LUT R3, R3, 0x1ffffffe, RZ, 0xc0, !PT ;  /* 0x1ffffffe03037812 */ /* 0x000fe200078ec0ff */
[----:B------:R-:W-:Y:S01]  /*1020*/  IMAD.SHL.U32 R20, R4, 0x100, RZ ;  /* 0x0000010004147824 */ /* 0x000fe200078e00ff */
[----:B------:R-:W-:Y:S01]  /*1030*/  LOP3.LUT R9, R9, 0x7ffffe00, RZ, 0xc0, !PT ;  /* 0x7ffffe0009097812 */ /* 0x000fe200078ec0ff */
[----:B------:R-:W-:Y:S01]  /*1040*/  VIADD R202, R18, 0x180 ;  /* 0x0000018012ca7836 */ /* 0x000fe20000000000 */
[----:B------:R-:W-:Y:S01]  /*1050*/  LOP3.LUT R5, R6, R5, R12, 0xf6, !PT ;  /* 0x0000000506057212 */ /* 0x000fe200078ef60c */
[----:B------:R-:W-:Y:S01]  /*1060*/  IMAD.IADD R6, R188, 0x1, -R3 ;  /* 0x00000001bc067824 */ /* 0x000fe200078e0a03 */
[----:B------:R-:W-:Y:S01]  /*1070*/  SHF.R.S32.HI R0, RZ, 0x1f, R211 ;  /* 0x0000001fff007819 */ /* 0x000fe200000114d3 */
[----:B------:R-:W-:Y:S01]  /*1080*/  IMAD R9, R224, 0x400, R9 ;  /* 0x00000400e0097824 */ /* 0x000fe200078e0209 */
[----:B------:R-:W-:Y:S01]  /*1090*/  SHF.R.S32.HI R3, RZ, 0x1f, R210 ;  /* 0x0000001fff037819 */ /* 0x000fe200000114d2 */
[----:B------:R-:W-:Y:S01]  /*10a0*/  STL [R1+0x64], R20 ;  /* 0x0000641401007387 */ /* 0x000fe20000100800 */
[----:B------:R-:W-:Y:S01]  /*10b0*/  SHF.R.S32.HI R4, RZ, 0x1f, R209 ;  /* 0x0000001fff047819 */ /* 0x000fe200000114d1 */
[----:B------:R-:W-:Y:S01]  /*10c0*/  IMAD.IADD R9, R9, 0x1, R10 ;  /* 0x0000000109097824 */ /* 0x000fe200078e020a */
[----:B------:R-:W-:Y:S01]  /*10d0*/  SHF.R.S32.HI R24, RZ, 0x1f, R24 ;  /* 0x0000001fff187819 */ /* 0x000fe20000011418 */
[C---:B------:R-:W-:Y:S01]  /*10e0*/  VIADD R216, R18.reuse, 0x1a0 ;  /* 0x000001a012d87836 */ /* 0x040fe20000000000 */
[----:B------:R-:W-:Y:S01]  /*10f0*/  SHF.L.U64.HI R0, R211, 0x1, R0 ;  /* 0x00000001d3007819 */ /* 0x000fe20000010200 */
[----:B------:R-:W-:Y:S01]  /*1100*/  VIADD R215, R18, 0x1c0 ;  /* 0x000001c012d77836 */ /* 0x000fe20000000000 */
[----:B------:R-:W-:Y:S01]  /*1110*/  SHF.L.U64.HI R24, R210, 0x1, R3 ;  /* 0x00000001d2187819 */ /* 0x000fe20000010203 */
[----:B------:R-:W-:Y:S01]  /*1120*/  VIADD R214, R18, 0x1e0 ;  /* 0x000001e012d67836 */ /* 0x000fe20000000000 */
[----:B------:R-:W-:Y:S01]  /*1130*/  SHF.R.S32.HI R7, RZ, 0x1f, R208 ;  /* 0x0000001fff077819 */ /* 0x000fe200000114d0 */
[----:B------:R0:W-:Y:S01]  /*1140*/  STL [R1], R0 ;  /* 0x0000000001007387 */ /* 0x0001e20000100800 */
[----:B------:R-:W-:Y:S01]  /*1150*/  SHF.L.U64.HI R3, R209, 0x1, R4 ;  /* 0x00000001d1037819 */ /* 0x000fe20000010204 */
[C---:B------:R-:W-:Y:S01]  /*1160*/  VIADD R29, R192.reuse, 0xc0 ;  /* 0x000000c0c01d7836 */ /* 0x040fe20000000000 */
[----:B------:R-:W-:Y:S01]  /*1170*/  R2P PR, R11, 0x6 ;  /* 0x000000060b007804 */ /* 0x000fe20000000000 */
[----:B------:R-:W-:Y:S01]  /*1180*/  STL [R1+0x4], R24 ;  /* 0x0000041801007387 */ /* 0x000fe20000100800 */
[----:B------:R-:W-:Y:S01]  /*1190*/  SHF.R.S32.HI R10, RZ, 0x1f, R207 ;  /* 0x0000001fff0a7819 */ /* 0x000fe200000114cf */
[----:B------:R-:W-:Y:S01]  /*11a0*/  VIADD R26, R192, 0x180 ;  /* 0x00000180c01a7836 */ /* 0x000fe20000000000 */
[----:B------:R-:W-:Y:S01]  /*11b0*/  SHF.R.S32.HI R11, RZ, 0x1f, R206 ;  /* 0x0000001fff0b7819 */ /* 0x000fe200000114ce */
[----:B------:R1:W-:Y:S01]  /*11c0*/  STL [R1+0x8], R3 ;  /* 0x0000080301007387 */ /* 0x0003e20000100800 */
[----:B------:R-:W-:Y:S01]  /*11d0*/  SHF.L.U64.HI R4, R207, 0x1, R10 ;  /* 0x00000001cf047819 */ /* 0x000fe2000001020a */
[----:B------:R-:W-:Y:S01]  /*11e0*/  IMAD R6, R6, 0x8, R195 ;  /* 0x0000000806067824 */ /* 0x000fe200078e02c3 */
[----:B0-----:R-:W-:Y:S01]  /*11f0*/  SHF.L.U64.HI R0, R208, 0x1, R7 ;  /* 0x00000001d0007819 */ /* 0x001fe20000010207 */
[----:B------:R-:W-:Y:S01]  /*1200*/  IMAD R225, R9, 0x2, R2 ;  /* 0x0000000209e17824 */ /* 0x000fe200078e0202 */
[----:B------:R-:W-:Y:S01]  /*1210*/  SHF.R.S32.HI R12, RZ, 0x1f, R205 ;  /* 0x0000001fff0c7819 */ /* 0x000fe200000114cd */
[C---:B------:R-:W-:Y:S01]  /*1220*/  VIADD R31, R192.reuse, 0x40 ;  /* 0x00000040c01f7836 */ /* 0x040fe20000000000 */
[----:B------:R-:W-:Y:S01]  /*1230*/  SHF.R.S32.HI R13, RZ, 0x1f, R204 ;  /* 0x0000001fff0d7819 */ /* 0x000fe200000114cc */
[----:B------:R0:W-:Y:S01]  /*1240*/  STL [R1+0xc], R0 ;  /* 0x00000c0001007387 */ /* 0x0001e20000100800 */
[----:B------:R-:W-:Y:S01]  /*1250*/  SHF.R.S32.HI R14, RZ, 0x1f, R203 ;  /* 0x0000001fff0e7819 */ /* 0x000fe200000114cb */
[----:B------:R-:W-:Y:S01]  /*1260*/  VIADD R30, R192, 0x80 ;  /* 0x00000080c01e7836 */ /* 0x000fe20000000000 */
[----:B-1----:R-:W-:Y:S01]  /*1270*/  SHF.L.U64.HI R3, R206, 0x1, R11 ;  /* 0x00000001ce037819 */ /* 0x002fe2000001020b */
[----:B------:R1:W-:Y:S01]  /*1280*/  STL [R1+0x10], R4 ;  /* 0x0000100401007387 */ /* 0x0003e20000100800 */
[----:B------:R-:W-:Y:S01]  /*1290*/  SHF.R.S32.HI R15, RZ, 0x1f, R202 ;  /* 0x0000001fff0f7819 */ /* 0x000fe200000114ca */
[C---:B------:R-:W-:Y:S01]  /*12a0*/  VIADD R28, R192.reuse, 0x100 ;  /* 0x00000100c01c7836 */ /* 0x040fe20000000000 */
[----:B------:R-:W-:Y:S01]  /*12b0*/  SHF.R.S32.HI R21, RZ, 0x1f, R216 ;  /* 0x0000001fff157819 */ /* 0x000fe200000114d8 */
[----:B------:R2:W-:Y:S01]  /*12c0*/  STL [R1+0x14], R3 ;  /* 0x0000140301007387 */ /* 0x0005e20000100800 */
[----:B------:R-:W-:Y:S01]  /*12d0*/  SHF.R.S32.HI R16, RZ, 0x1f, R215 ;  /* 0x0000001fff107819 */ /* 0x000fe200000114d7 */
[----:B------:R-:W-:Y:S01]  /*12e0*/  VIADD R27, R192, 0x140 ;  /* 0x00000140c01b7836 */ /* 0x000fe20000000000 */
[----:B0-----:R-:W-:Y:S01]  /*12f0*/  SHF.L.U64.HI R0, R205, 0x1, R12 ;  /* 0x00000001cd007819 */ /* 0x001fe2000001020c */
[----:B------:R-:W-:Y:S01]  /*1300*/  VIADD R212, R18, 0x40 ;  /* 0x0000004012d47836 */ /* 0x000fe20000000000 */
[----:B------:R-:W-:Y:S01]  /*1310*/  SHF.L.U64.HI R7, R202, 0x1, R15 ;  /* 0x00000001ca077819 */ /* 0x000fe2000001020f */
[----:B------:R-:W-:Y:S01]  /*1320*/  VIADD R228, R225, 0x36400 ;  /* 0x00036400e1e47836 */ /* 0x000fe20000000000 */
[----:B-1----:R-:W-:Y:S01]  /*1330*/  SHF.L.U64.HI R4, R204, 0x1, R13 ;  /* 0x00000001cc047819 */ /* 0x002fe2000001020d */
[----:B------:R0:W-:Y:S01]  /*1340*/  STL [R1+0x18], R0 ;  /* 0x0000180001007387 */ /* 0x0001e20000100800 */
[----:B------:R-:W-:Y:S01]  /*1350*/  SHF.R.S32.HI R25, RZ, 0x1f, R214 ;  /* 0x0000001fff197819 */ /* 0x000fe200000114d6 */
[----:B------:R-:W-:Y:S01]  /*1360*/  VIADD R22, R18, 0x20 ;  /* 0x0000002012167836 */ /* 0x000fe20000000000 */
[----:B--2---:R-:W-:Y:S01]  /*1370*/  SHF.L.U64.HI R3, R203, 0x1, R14 ;  /* 0x00000001cb037819 */ /* 0x004fe2000001020e */
[----:B------:R1:W-:Y:S01]  /*1380*/  STL [R1+0x1c], R4 ;  /* 0x00001c0401007387 */ /* 0x0003e20000100800 */
[----:B------:R-:W-:Y:S01]  /*1390*/  SHF.R.S32.HI R29, RZ, 0x1f, R29 ;  /* 0x0000001fff1d7819 */ /* 0x000fe2000001141d */
[----:B------:R-:W-:Y:S01]  /*13a0*/  VIADD R226, R225, 0x36420 ;  /* 0x00036420e1e27836 */ /* 0x000fe20000000000 */
[----:B------:R-:W-:Y:S01]  /*13b0*/  SHF.R.S32.HI R26, RZ, 0x1f, R26 ;  /* 0x0000001fff1a7819 */ /* 0x000fe2000001141a */
[----:B------:R2:W-:Y:S01]  /*13c0*/  STL [R1+0x20], R3 ;  /* 0x0000200301007387 */ /* 0x0005e20000100800 */
[----:B------:R-:W-:Y:S01]  /*13d0*/  SHF.R.S32.HI R31, RZ, 0x1f, R31 ;  /* 0x0000001fff1f7819 */ /* 0x000fe2000001141f */
[----:B0-----:R-:W-:Y:S01]  /*13e0*/  IMAD.SHL.U32 R0, R8, 0x2, RZ ;  /* 0x0000000208007824 */ /* 0x001fe200078e00ff */
[----:B------:R-:W-:Y:S01]  /*13f0*/  SHF.R.S32.HI R30, RZ, 0x1f, R30 ;  /* 0x0000001fff1e7819 */ /* 0x000fe2000001141e */
[----:B------:R-:W-:Y:S01]  /*1400*/  STL [R1+0x24], R7 ;  /* 0x0000240701007387 */ /* 0x000fe20000100800 */
[----:B------:R-:W-:Y:S01]  /*1410*/  SHF.R.S32.HI R28, RZ, 0x1f, R28 ;  /* 0x0000001fff1c7819 */ /* 0x000fe2000001141c */
[----:B------:R-:W-:Y:S01]  /*1420*/  IMAD.IADD R223, R0, 0x1, R20 ;  /* 0x0000000100df7824 */ /* 0x000fe200078e0214 */
[----:B-1----:R-:W-:Y:S01]  /*1430*/  SHF.L.U64.HI R4, R216, 0x1, R21 ;  /* 0x00000001d8047819 */ /* 0x002fe20000010215 */
[----:B------:R0:W-:Y:S01]  /*1440*/  STL [R1+0x58], R0 ;  /* 0x0000580001007387 */ /* 0x0001e20000100800 */
[----:B------:R-:W-:Y:S01]  /*1450*/  SHF.R.S32.HI R27, RZ, 0x1f, R27 ;  /* 0x0000001fff1b7819 */ /* 0x000fe2000001141b */
[----:B------:R-:W-:Y:S01]  /*1460*/  VIADD R38, R223, 0x10 ;  /* 0x00000010df267836 */ /* 0x000fe20000000000 */
[----:B--2---:R-:W-:Y:S01]  /*1470*/  SHF.L.U64.HI R3, R215, 0x1, R16 ;  /* 0x00000001d7037819 */ /* 0x004fe20000010210 */
[----:B------:R-:W-:Y:S01]  /*1480*/  STL [R1+0x28], R4 ;  /* 0x0000280401007387 */ /* 0x000fe20000100800 */
[----:B------:R-:W-:Y:S01]  /*1490*/  VIADD R35, R223, 0x28 ;  /* 0x00000028df237836 */ /* 0x000fe20000000000 */
[----:B------:R-:W-:Y:S01]  /*14a0*/  SEL R227, R227, 0xffffffc0, !P2 ;  /* 0xffffffc0e3e37807 */ /* 0x000fe20005000000 */
[C---:B------:R-:W-:Y:S01]  /*14b0*/  VIADD R32, R223.reuse, 0x40 ;  /* 0x00000040df207836 */ /* 0x040fe20000000000 */
[----:B------:R1:W-:Y:S01]  /*14c0*/  STL [R1+0x2c], R3 ;  /* 0x00002c0301007387 */ /* 0x0003e20000100800 */
[C---:B------:R-:W-:Y:S01]  /*14d0*/  VIADD R29, R223.reuse, 0x58 ;  /* 0x00000058df1d7836 */ /* 0x040fe20000000000 */
[----:B0-----:R-:W-:Y:S01]  /*14e0*/  SHF.L.U64.HI R0, R214, 0x1, R25 ;  /* 0x00000001d6007819 */ /* 0x001fe20000010219 */
[C---:B------:R-:W-:Y:S01]  /*14f0*/  VIADD R26, R223.reuse, 0x70 ;  /* 0x00000070df1a7836 */ /* 0x040fe20000000000 */
[----:B------:R-:W-:Y:S01]  /*1500*/  SHF.R.S32.HI R229, RZ, 0x1f, R212 ;  /* 0x0000001fffe57819 */ /* 0x000fe200000114d4 */
[C---:B------:R-:W-:Y:S01]  /*1510*/  VIADD R21, R223.reuse, 0x88 ;  /* 0x00000088df157836 */ /* 0x040fe20000000000 */
[----:B------:R-:W-:Y:S01]  /*1520*/  SHF.R.S32.HI R19, RZ, 0x1f, R18 ;  /* 0x0000001fff137819 */ /* 0x000fe20000011412 */
[----:B------:R0:W-:Y:S01]  /*1530*/  STL [R1+0x30], R0 ;  /* 0x0000300001007387 */ /* 0x0001e20000100800 */
[----:B------:R-:W-:Y:S01]  /*1540*/  VIADD R15, R223, 0xa0 ;  /* 0x000000a0df0f7836 */ /* 0x000fe20000000000 */
[----:B------:R-:W-:Y:S01]  /*1550*/  SHF.R.S32.HI R193, RZ, 0x1f, R22 ;  /* 0x0000001fffc17819 */ /* 0x000fe20000011416 */
[----:B-1----:R-:W-:Y:S01]  /*1560*/  IMAD R3, R5, 0x2, R2 ;  /* 0x0000000205037824 */ /* 0x002fe200078e0202 */
[----:B------:R-:W-:Y:S01]  /*1570*/  SHF.L.U64.HI R229, R212, 0x1, R229 ;  /* 0x00000001d4e57819 */ /* 0x000fe200000102e5 */
[----:B------:R-:W-:-:S02]  /*1580*/  VIADD R12, R223, 0xb8 ;  /* 0x000000b8df0c7836 */ /* 0x000fc40000000000 */
[C---:B------:R-:W-:Y:S01]  /*1590*/  VIADD R8, R223.reuse, 0xd0 ;  /* 0x000000d0df087836 */ /* 0x040fe20000000000 */
[----:B------:R-:W-:Y:S01]  /*15a0*/  STL [R1+0x5c], R3 ;  /* 0x00005c0301007387 */ /* 0x000fe20000100800 */
[C---:B------:R-:W-:Y:S01]  /*15b0*/  VIADD R39, R223.reuse, 0x8 ;  /* 0x00000008df277836 */ /* 0x040fe20000000000 */
[----:B0-----:R-:W-:Y:S01]  /*15c0*/  SHF.R.S32.HI R0, RZ, 0x1f, R223 ;  /* 0x0000001fff007819 */ /* 0x001fe200000114df */
[C---:B------:R-:W-:Y:S01]  /*15d0*/  VIADD R37, R223.reuse, 0x18 ;  /* 0x00000018df257836 */ /* 0x040fe20000000000 */
[----:B------:R0:W-:Y:S01]  /*15e0*/  STL [R1+0x60], R6 ;  /* 0x0000600601007387 */ /* 0x0001e20000100800 */
        /* <DEDUP_REMOVED lines=46> */
[----:B------:R-:W-:Y:S01]  /*18d0*/  IMAD.MOV.U32 R17, RZ, RZ, RZ ;  /* 0x000000ffff117224 */ /* 0x000fe200078e00ff */
        /* <DEDUP_REMOVED lines=9> */
[----:B------:R-:W-:-:S07]  /*1970*/  SHF.R.S32.HI R0, RZ, 0x1f, R0 ;  /* 0x0000001fff007819 */ /* 0x000fce0000011400 */
.L_x_1380:
[----:B01-34-:R-:W0:Y:S01]  /*1980*/  LDC.64 R4, c[0x0][0xd88] ;  /* 0x00036200ff047b82 */ /* 0x01be220000000a00 */
[----:B------:R-:W-:Y:S01]  /*1990*/  ULDC.64 UR4, c[0x0][0xb20] ;  /* 0x0002c80000047ab9 */ /* 0x000fe20000000a00 */
[----:B------:R-:W-:Y:S01]  /*19a0*/  ULDC.64 UR8, c[0x0][0xb10] ;  /* 0x0002c40000087ab9 */ /* 0x000fe20000000a00 */
[----:B------:R-:W-:Y:S01]  /*19b0*/  ULDC.64 UR6, c[0x0][0xb00] ;  /* 0x0002c00000067ab9 */ /* 0x000fe20000000a00 */
[----:B0-----:R-:W-:-:S05]  /*19c0*/  IMAD.WIDE R4, R87, 0x4, R4 ;  /* 0x0000000457047825 */ /* 0x001fca00078e0204 */
[----:B--2---:R-:W2:Y:S01]  /*19d0*/  LDG.E R26, desc[UR42][R4.64] ;  /* 0x0000002a041a7981 */ /* 0x004ea2000c1e1900 */
[----:B------:R-:W-:Y:S01]  /*19e0*/  ISETP.NE.U32.AND P2, PT, RZ, UR4, PT ;  /* 0x00000004ff007c0c */ /* 0x000fe2000bf45070 */
[----:B------:R-:W-:Y:S01]  /*19f0*/  IMAD.MOV.U32 R8, RZ, RZ, RZ ;  /* 0x000000ffff087224 */ /* 0x000fe200078e00ff */
        /* <DEDUP_REMOVED lines=51> */
.L_x_1251:
[----:B------:R-:W-:Y:S02]  /*1d30*/  IMAD.U32 R36, RZ, RZ, UR5 ;  /* 0x00000005ff247e24 */ /* 0x000fe4000f8e00ff */
[----:B------:R-:W-:Y:S01]  /*1d40*/  IMAD.U32 R25, RZ, RZ, UR4 ;  /* 0x00000004ff197e24 */ /* 0x000fe2000f8e00ff */
[----:B------:R-:W-:Y:S06]  /*1d50*/  @!P2 BRA `(.L_x_1252) ;  /* 0x000000000010a947 */ /* 0x000fec0003800000 */
[----:B------:R-:W-:-:S04]  /*1d60*/  IADD3 R4, P0, R28, UR8, RZ ;  /* 0x000000081c047c10 */ /* 0x000fc8000ff1e0ff */
[----:B------:R-:W-:-:S05]  /*1d70*/  IADD3.X R5, R27, UR9, RZ, P0, !PT ;  /* 0x000000091b057c10 */ /* 0x000fca00087fe4ff */
[----:B------:R0:W5:Y:S01]  /*1d80*/  LDG.E R25, desc[UR42][R4.64] ;  /* 0x0000002a04197981 */ /* 0x000162000c1e1900 */
[----:B------:R-:W-:Y:S05]  /*1d90*/  BRA `(.L_x_1253) ;  /* 0x0000000000107947 */ /* 0x000fea0003800000 */
.L_x_1252:
[----:B------:R-:W-:Y:S05]  /*1da0*/  @!P0 BRA `(.L_x_1253) ;  /* 0x00000000000c8947 */ /* 0x000fea0003800000 */
[----:B------:R-:W2:Y:S04]  /*1db0*/  LDG.E R0, desc[UR42][R4.64] ;  /* 0x0000002a04007981 */ /* 0x000ea8000c1e1900 */
[----:B------:R-:W2:Y:S02]  /*1dc0*/  LDG.E R25, desc[UR42][R4.64+0x4] ;  /* 0x0000042a04197981 */ /* 0x000ea4000c1e1900 */
[----:B--2---:R-:W-:-:S07]  /*1dd0*/  IMAD.IADD R25, R25, 0x1, -R0 ;  /* 0x0000000119197824 */ /* 0x004fce00078e0a00 */
.L_x_1253:
        /* <DEDUP_REMOVED lines=60> */
.L_x_1255:
[----:B------:R-:W-:Y:S05]  /*21a0*/  BSYNC B0 ;  /* 0x0000000000007941 */ /* 0x000fea0003800000 */
.L_x_1254:
        /* <DEDUP_REMOVED lines=36> */
.L_x_1258:
[----:B------:R-:W-:Y:S05]  /*23f0*/  BSYNC B6 ;  /* 0x0000000000067941 */ /* 0x000fea0003800000 */
.L_x_1257:
        /* <DEDUP_REMOVED lines=20> */
.L_x_1260:
[----:B------:R-:W-:Y:S05]  /*2540*/  BSYNC B6 ;  /* 0x0000000000067941 */ /* 0x000fea0003800000 */
.L_x_1259:
        /* <DEDUP_REMOVED lines=15> */
[-C--:B-1----:R-:W-:Y:S01]  /*2640*/  IMAD R6, R7, R40.reuse, RZ ;  /* 0x0000002807067224 */ /* 0x082fe200078e02ff */
[----:B------:R-:W-:Y:S01]  /*2650*/  LOP3.LUT R38, R38, 0x1c0, RZ, 0xc0, !PT ;  /* 0x000001c026267812 */ /* 0x000fe200078ec0ff */
[-C--:B------:R-:W-:Y:S01]  /*2660*/  IMAD.WIDE.U32 R20, R185, R40.reuse, R188 ;  /* 0x00000028b9147225 */ /* 0x080fe200078e00bc */
[----:B------:R-:W-:Y:S02]  /*2670*/  SHF.L.U64.HI R39, R40, 0x6, R41 ;  /* 0x0000000628277819 */ /* 0x000fe40000010229 */
[----:B--2---:R-:W-:Y:S01]  /*2680*/  ISETP.GE.AND P2, PT, R18, R45, PT ;  /* 0x0000002d1200720c */ /* 0x004fe20003f46270 */
[----:B0-----:R-:W-:Y:S01]  /*2690*/  VIADD R8, R3, 0xffffff80 ;  /* 0xffffff8003087836 */ /* 0x001fe20000000000 */
[----:B------:R-:W-:Y:S01]  /*26a0*/  SHF.R.U32.HI R42, RZ, 0x3, R38 ;  /* 0x00000003ff2a7819 */ /* 0x000fe20000011626 */
[----:B------:R-:W-:Y:S01]  /*26b0*/  IMAD.WIDE.U32 R28, R185, R40, R18 ;  /* 0x00000028b91c7225 */ /* 0x000fe200078e0012 */
[----:B----4-:R-:W0:Y:S01]  /*26c0*/  LDC.64 R4, c[0x0][0x408] ;  /* 0x00010200ff047b82 */ /* 0x010e220000000a00 */
[----:B------:R-:W-:-:S02]  /*26d0*/  ISETP.GE.AND P1, PT, R22, UR4, PT ;  /* 0x0000000416007c0c */ /* 0x000fc4000bf26270 */
[----:B------:R-:W-:Y:S02]  /*26e0*/  SHF.R.S32.HI R3, RZ, 0x1f, R8 ;  /* 0x0000001fff037819 */ /* 0x000fe40000011408 */
[----:B------:R-:W-:Y:S02]  /*26f0*/  LOP3.LUT R16, R16, 0xfffffffe, RZ, 0xc0, !PT ;  /* 0xfffffffe10107812 */ /* 0x000fe400078ec0ff */
[----:B------:R-:W-:Y:S01]  /*2700*/  LEA.HI R9, R3, R8, RZ, 0x2 ;  /* 0x0000000803097211 */ /* 0x000fe200078f10ff */
[----:B------:R-:W-:Y:S01]  /*2710*/  IMAD.IADD R3, R24, 0x1, R25 ;  /* 0x0000000118037824 */ /* 0x000fe200078e0219 */
[----:B------:R-:W-:Y:S02]  /*2720*/  @P2 LOP3.LUT R16, R16, 0x1, RZ, 0xfc, !PT ;  /* 0x0000000110102812 */ /* 0x000fe400078efcff */
[----:B------:R-:W-:Y:S01]  /*2730*/  LOP3.LUT R11, R9, 0xfffffffc, RZ, 0xc0, !PT ;  /* 0xfffffffc090b7812 */ /* 0x000fe200078ec0ff */
[----:B------:R-:W-:Y:S01]  /*2740*/  IMAD R9, R185, R41, R6 ;  /* 0x00000029b9097224 */ /* 0x000fe200078e0206 */
[----:B------:R-:W-:-:S02]  /*2750*/  LOP3.LUT R16, R16, 0xfffffffd, RZ, 0xc0, !PT ;  /* 0xfffffffd10107812 */ /* 0x000fc400078ec0ff */
[----:B------:R-:W-:Y:S01]  /*2760*/  ISETP.GE.AND P0, PT, R18, UR4, PT ;  /* 0x0000000412007c0c */ /* 0x000fe2000bf06270 */
[----:B------:R-:W-:Y:S01]  /*2770*/  IMAD.IADD R21, R21, 0x1, R9 ;  /* 0x0000000115157824 */ /* 0x000fe200078e0209 */
[----:B---3--:R-:W-:Y:S01]  /*2780*/  SHF.R.U32.HI R12, RZ, 0x7, R12 ;  /* 0x00000007ff0c7819 */ /* 0x008fe2000001160c */
[----:B------:R-:W-:Y:S01]  /*2790*/  IMAD.IADD R29, R9, 0x1, R29 ;  /* 0x00000001091d7824 */ /* 0x000fe200078e021d */
[----:B-----5:R-:W-:Y:S01]  /*27a0*/  SHF.R.S32.HI R9, RZ, 0x1f, R86 ;  /* 0x0000001fff097819 */ /* 0x020fe20000011456 */
[----:B------:R-:W-:Y:S01]  /*27b0*/  IMAD.IADD R10, R8, 0x1, -R11 ;  /* 0x00000001080a7824 */ /* 0x000fe200078e0a0b */
[----:B------:R-:W-:Y:S01]  /*27c0*/  @P1 LOP3.LUT R16, R16, 0x2, RZ, 0xfc, !PT ;  /* 0x0000000210101812 */ /* 0x000fe200078efcff */
[----:B------:R-:W-:-:S04]  /*27d0*/  IMAD.WIDE.U32 R20, R86, R40, R20 ;  /* 0x0000002856147225 */ /* 0x000fc800078e0014 */
[----:B0-----:R-:W-:Y:S01]  /*27e0*/  IMAD R6, R7, R4, RZ ;  /* 0x0000000407067224 */ /* 0x001fe200078e02ff */
[----:B------:R-:W-:Y:S01]  /*27f0*/  SEL R7, R45, RZ, P2 ;  /* 0x000000ff2d077207 */ /* 0x000fe20001000000 */
[C---:B------:R-:W-:Y:S02]  /*2800*/  IMAD R8, R9.reuse, R40, RZ ;  /* 0x0000002809087224 */ /* 0x040fe400078e02ff */
[-C--:B------:R-:W-:Y:S02]  /*2810*/  IMAD R9, R9, R4.reuse, RZ ;  /* 0x0000000409097224 */ /* 0x080fe400078e02ff */
[----:B------:R-:W-:Y:S02]  /*2820*/  IMAD.IADD R7, R18, 0x1, R7 ;  /* 0x0000000112077824 */ /* 0x000fe400078e0207 */
[----:B------:R-:W-:Y:S01]  /*2830*/  IMAD R49, R86, R41, R8 ;  /* 0x0000002956317224 */ /* 0x000fe200078e0208 */
[----:B------:R-:W-:Y:S01]  /*2840*/  SHF.L.U64.HI R41, R4, 0x6, R5 ;  /* 0x0000000604297819 */ /* 0x000fe20000010205 */
[CC--:B------:R-:W-:Y:S01]  /*2850*/  IMAD R11, R185.reuse, R5.reuse, R6 ;  /* 0x00000005b90b7224 */ /* 0x0c0fe200078e0206 */
[----:B------:R-:W-:Y:S01]  /*2860*/  SHF.R.S32.HI R6, RZ, 0x1f, R7 ;  /* 0x0000001fff067819 */ /* 0x000fe20000011407 */
[----:B------:R-:W-:Y:S01]  /*2870*/  IMAD R9, R86, R5, R9 ;  /* 0x0000000556097224 */ /* 0x000fe200078e0209 */
[----:B------:R-:W-:Y:S01]  /*2880*/  LOP3.LUT R5, R38, 0x18, R18, 0xf8, !PT ;  /* 0x0000001826057812 */ /* 0x000fe200078ef812 */
[----:B------:R-:W-:Y:S01]  /*2890*/  IMAD.WIDE.U32 R30, R185, R4, R188 ;  /* 0x00000004b91e7225 */ /* 0x000fe200078e00bc */
[----:B------:R-:W-:-:S02]  /*28a0*/  LEA.HI R37, R6, R7, RZ, 0x3 ;  /* 0x0000000706257211 */ /* 0x000fc400078f18ff */
[----:B------:R-:W-:Y:S01]  /*28b0*/  LOP3.LUT R5, R5, R42, RZ, 0x3c, !PT ;  /* 0x0000002a05057212 */ /* 0x000fe200078e3cff */
[----:B------:R-:W-:Y:S01]  /*28c0*/  IMAD.WIDE.U32 R32, R185, R4, R18 ;  /* 0x00000004b9207225 */ /* 0x000fe200078e0012 */
[----:B------:R-:W-:-:S03]  /*28d0*/  LOP3.LUT R51, R37, 0xfffffff8, RZ, 0xc0, !PT ;  /* 0xfffffff825337812 */ /* 0x000fc600078ec0ff */
[----:B------:R-:W-:Y:S01]  /*28e0*/  IMAD R46, R224, 0x200, R5 ;  /* 0x00000200e02e7824 */ /* 0x000fe200078e0205 */
[----:B------:R-:W-:Y:S01]  /*28f0*/  LOP3.LUT R5, R38, 0x38, R37, 0xf8, !PT ;  /* 0x0000003826057812 */ /* 0x000fe200078ef825 */
[----:B------:R-:W-:Y:S01]  /*2900*/  IMAD.IADD R31, R31, 0x1, R11 ;  /* 0x000000011f1f7824 */ /* 0x000fe200078e020b */
[----:B------:R-:W-:Y:S01]  /*2910*/  SHF.R.S32.HI R54, RZ, 0x1f, R51 ;  /* 0x0000001fff367819 */ /* 0x000fe20000011433 */
[----:B------:R-:W-:Y:S01]  /*2920*/  IMAD.IADD R33, R11, 0x1, R33 ;  /* 0x000000010b217824 */ /* 0x000fe200078e0221 */
[----:B------:R-:W-:Y:S01]  /*2930*/  LOP3.LUT R5, R5, R42, RZ, 0x3c, !PT ;  /* 0x0000002a05057212 */ /* 0x000fe200078e3cff */
[----:B------:R-:W-:-:S04]  /*2940*/  IMAD.WIDE.U32 R28, R86, R40, R28 ;  /* 0x00000028561c7225 */ /* 0x000fc800078e001c */
[----:B------:R-:W-:-:S04]  /*2950*/  IMAD.WIDE.U32 R30, R86, R4, R30 ;  /* 0x00000004561e7225 */ /* 0x000fc800078e001e */
[----:B------:R-:W-:-:S04]  /*2960*/  IMAD.WIDE.U32 R32, R86, R4, R32 ;  /* 0x0000000456207225 */ /* 0x000fc800078e0020 */
[----:B------:R-:W-:Y:S02]  /*2970*/  IMAD.IADD R48, R21, 0x1, R49 ;  /* 0x0000000115307824 */ /* 0x000fe400078e0231 */
[----:B------:R-:W-:Y:S02]  /*2980*/  IMAD.SHL.U32 R40, R40, 0x40, RZ ;  /* 0x0000004028287824 */ /* 0x000fe400078e00ff */
[----:B------:R-:W-:Y:S02]  /*2990*/  IMAD.SHL.U32 R43, R4, 0x40, RZ ;  /* 0x00000040042b7824 */ /* 0x000fe400078e00ff */
[----:B------:R-:W-:Y:S02]  /*29a0*/  VIADD R44, R12, 0x8 ;  /* 0x000000080c2c7836 */ /* 0x000fe40000000000 */
[----:B------:R-:W-:Y:S02]  /*29b0*/  IMAD.SHL.U32 R45, R45, 0x2, RZ ;  /* 0x000000022d2d7824 */ /* 0x000fe400078e00ff */
[----:B------:R-:W-:-:S02]  /*29c0*/  IMAD R47, R10, 0x40, R185 ;  /* 0x000000400a2f7824 */ /* 0x000fc400078e02b9 */
[----:B------:R-:W-:Y:S02]  /*29d0*/  IMAD.IADD R49, R49, 0x1, R29 ;  /* 0x0000000131317824 */ /* 0x000fe400078e021d */
[----:B------:R-:W-:Y:S02]  /*29e0*/  IMAD.IADD R50, R31, 0x1, R9 ;  /* 0x000000011f327824 */ /* 0x000fe400078e0209 */
[----:B------:R-:W-:Y:S02]  /*29f0*/  IMAD.IADD R52, R9, 0x1, R33 ;  /* 0x0000000109347824 */ /* 0x000fe400078e0221 */
[----:B------:R-:W-:Y:S01]  /*2a00*/  IMAD R55, R224, 0x200, R5 ;  /* 0x00000200e0377824 */ /* 0x000fe200078e0205 */
[----:B------:R-:W-:-:S07]  /*2a10*/  SHF.R.S32.HI R53, RZ, 0x1f, R0 ;  /* 0x0000001fff357819 */ /* 0x000fce0000011400 */
.L_x_1293:
        /* <DEDUP_REMOVED lines=91> */
.L_x_1265:
[----:B------:R-:W-:Y:S05]  /*2fd0*/  BSYNC B1 ;  /* 0x0000000000017941 */ /* 0x000fea0003800000 */
.L_x_1264:
[----:B------:R-:W-:Y:S01]  /*2fe0*/  UISETP.NE.AND UP0, UPT, UR37, 0x3, UPT ;  /* 0x000000032500788c */ /* 0x000fe2000bf05270 */
[----:B0----5:R-:W-:Y:S02]  /*2ff0*/  IMAD.MOV.U32 R4, RZ, RZ, R8 ;  /* 0x000000ffff047224 */ /* 0x021fe400078e0008 */
[----:B------:R-:W-:Y:S02]  /*3000*/  IMAD.MOV.U32 R5, RZ, RZ, R9 ;  /* 0x000000ffff057224 */ /* 0x000fe400078e0009 */
[----:B------:R-:W-:Y:S01]  /*3010*/  IMAD.MOV.U32 R6, RZ, RZ, R26 ;  /* 0x000000ffff067224 */ /* 0x000fe200078e001a */
[----:B------:R-:W-:Y:S01]  /*3020*/  PLOP3.LUT P3, PT, PT, PT, UP0, 0x80, 0x0 ;  /* 0x000000000000781c */ /* 0x000fe20003f6f008 */
[----:B------:R-:W-:Y:S01]  /*3030*/  IMAD.MOV.U32 R7, RZ, RZ, R57 ;  /* 0x000000ffff077224 */ /* 0x000fe200078e0039 */
[----:B------:R-:W-:Y:S01]  /*3040*/  PRMT R71, R5, 0x5410, R4 ;  /* 0x0000541005477816 */ /* 0x000fe20000000004 */
[----:B------:R-:W-:Y:S01]  /*3050*/  IMAD.MOV.U32 R4, RZ, RZ, R27 ;  /* 0x000000ffff047224 */ /* 0x000fe200078e001b */
[----:B------:R-:W-:Y:S01]  /*3060*/  PRMT R70, R6, 0x7610, R70 ;  /* 0x0000761006467816 */ /* 0x000fe20000000046 */
[----:B------:R-:W-:-:S02]  /*3070*/  IMAD.MOV.U32 R5, RZ, RZ, R25 ;  /* 0x000000ffff057224 */ /* 0x000fc400078e0019 */
[----:B------:R-:W-:Y:S01]  /*3080*/  IMAD.MOV.U32 R6, RZ, RZ, R56 ;  /* 0x000000ffff067224 */ /* 0x000fe200078e0038 */
[----:B------:R-:W-:Y:S01]  /*3090*/  PRMT R72, R4, 0x7610, R72 ;  /* 0x0000761004487816 */ /* 0x000fe20000000048 */
[----:B------:R-:W-:Y:S01]  /*30a0*/  IMAD.MOV.U32 R4, RZ, RZ, R24 ;  /* 0x000000ffff047224 */ /* 0x000fe200078e0018 */
[----:B------:R-:W-:Y:S02]  /*30b0*/  PRMT R70, R70, 0x5410, R7 ;  /* 0x0000541046467816 */ /* 0x000fe40000000007 */
[----:B------:R-:W-:Y:S02]  /*30c0*/  PRMT R73, R6, 0x5410, R5 ;  /* 0x0000541006497816 */ /* 0x000fe40000000005 */
[----:B------:R-:W-:Y:S01]  /*30d0*/  PRMT R72, R72, 0x5410, R4 ;  /* 0x0000541048487816 */ /* 0x000fe20000000004 */
[----:B------:R-:W-:Y:S06]  /*30e0*/  @!P3 BRA `(.L_x_1266) ;  /* 0x000000000004b947 */ /* 0x000fec0003800000 */
[----:B------:R-:W-:Y:S01]  /*30f0*/  BPT.TRAP 0x1 ;  /* 0x000000040000795c */ /* 0x000fe20000300000 */
.L_x_1266:
[----:B------:R-:W-:Y:S01]  /*3100*/  IMAD R58, R23, 0x8, R2 ;  /* 0x00000008173a7824 */ /* 0x000fe200078e0202 */
[----:B------:R-:W-:Y:S01]  /*3110*/  SHF.L.U32 R65, R187, 0x1f, RZ ;  /* 0x0000001fbb417819 */ /* 0x000fe200000006ff */
[----:B------:R-:W-:Y:S03]  /*3120*/  BSSY B1, `(.L_x_1267) ;  /* 0x0000003000017945 */ /* 0x000fe60003800000 */
[----:B------:R-:W0:Y:S02]  /*3130*/  SYNCS.PHASECHK.TRANS64.TRYWAIT P4, [R58+URZ+0x38890], R65 ;  /* 0x038890413a0075a7 */ /* 0x000e24000808017f */
[----:B0-----:R-:W-:Y:S05]  /*3140*/  @!P4 BRA `(.L_x_1268) ;  /* 0x000001b80074c947 */ /* 0x001fea0003800000 */
.L_x_1515:
[----:B------:R-:W-:Y:S05]  /*3150*/  BSYNC B1 ;  /* 0x0000000000017941 */ /* 0x000fea0003800000 */
.L_x_1267:
[----:B------:R-:W-:-:S03]  /*3160*/  UMOV UR4, 0xffffffff ;  /* 0xffffffff00047882 */ /* 0x000fc60000000000 */
[----:B------:R-:W-:Y:S05]  /*3170*/  BRA.DIV UR4, `(.L_x_1269) ;  /* 0x000001ba047c7947 */ /* 0x000fea000b800000 */
[----:B------:R1:W2:Y:S04]  /*3180*/  SHFL.IDX PT, R69, R13, RZ, 0x1c1f ;  /* 0x001c1fff0d457589 */ /* 0x0002a800000e0000 */
[----:B------:R1:W3:Y:S02]  /*3190*/  SHFL.IDX PT, R14, R67, RZ, 0x1c1f ;  /* 0x001c1fff430e7589 */ /* 0x0002e400000e0000 */
.L_x_1519:
        /* <DEDUP_REMOVED lines=9> */
[----:B------:R-:W-:Y:S01]  /*3230*/  SHF.R.U64 R15, R56, 0x10, R57 ;  /* 0x00000010380f7819 */ /* 0x000fe20000001239 */
[----:B0-----:R-:W-:Y:S01]  /*3240*/  IMAD.U32 R12, R5, 0x10000, RZ ;  /* 0x00010000050c7824 */ /* 0x001fe200078e00ff */
[----:B-1----:R-:W-:Y:S02]  /*3250*/  SHF.R.U64 R13, R26, 0x10, R27 ;  /* 0x000000101a0d7819 */ /* 0x002fe4000000121b */
[----:B------:R-:W-:Y:S02]  /*3260*/  PRMT R15, R73, 0x5410, R15 ;  /* 0x00005410490f7816 */ /* 0x000fe4000000000f */
[----:B------:R-:W-:Y:S02]  /*3270*/  PRMT R13, R70, 0x5410, R13 ;  /* 0x00005410460d7816 */ /* 0x000fe4000000000d */
[----:B------:R-:W-:Y:S02]  /*3280*/  SHF.R.U32.HI R66, RZ, 0x10, R57 ;  /* 0x00000010ff427819 */ /* 0x000fe40000011639 */
[----:B------:R-:W-:-:S02]  /*3290*/  SHF.R.U32.HI R67, RZ, 0x10, R27 ;  /* 0x00000010ff437819 */ /* 0x000fc4000001161b */
[----:B------:R-:W-:Y:S02]  /*32a0*/  LOP3.LUT R26, R5, 0xffff0000, RZ, 0xc0, !PT ;  /* 0xffff0000051a7812 */ /* 0x000fe400078ec0ff */
[C---:B------:R-:W-:Y:S01]  /*32b0*/  LOP3.LUT R57, R15.reuse, 0xffff0000, RZ, 0xc0, !PT ;  /* 0xffff00000f397812 */ /* 0x040fe200078ec0ff */
[----:B------:R-:W-:Y:S01]  /*32c0*/  IMAD.U32 R15, R15, 0x10000, RZ ;  /* 0x000100000f0f7824 */ /* 0x000fe200078e00ff */
[C---:B------:R-:W-:Y:S01]  /*32d0*/  LOP3.LUT R27, R13.reuse, 0xffff0000, RZ, 0xc0, !PT ;  /* 0xffff00000d1b7812 */ /* 0x040fe200078ec0ff */
[----:B------:R-:W-:Y:S01]  /*32e0*/  IMAD.U32 R13, R13, 0x10000, RZ ;  /* 0x000100000d0d7824 */ /* 0x000fe200078e00ff */
[----:B------:R-:W-:Y:S01]  /*32f0*/  PRMT R66, R70, 0x5432, R66 ;  /* 0x0000543246427816 */ /* 0x000fe20000000042 */
[----:B------:R-:W-:Y:S01]  /*3300*/  FMUL.FTZ R5, R26, R57 ;  /* 0x000000391a057220 */ /* 0x000fe20000410000 */
[----:B------:R-:W-:Y:S01]  /*3310*/  PRMT R56, R72, 0x5410, R67 ;  /* 0x0000541048387816 */ /* 0x000fe20000000043 */
[-C--:B------:R-:W-:Y:S02]  /*3320*/  FMUL.FTZ R26, R26, R27.reuse ;  /* 0x0000001b1a1a7220 */ /* 0x080fe40000410000 */
[----:B------:R-:W-:Y:S01]  /*3330*/  FFMA.FTZ R5, R12, R27, -R5 ;  /* 0x0000001b0c057223 */ /* 0x000fe20000010805 */
[----:B------:R-:W-:-:S02]  /*3340*/  IMAD.U32 R67, R66, 0x10000, RZ ;  /* 0x0001000042437824 */ /* 0x000fc400078e00ff */
[----:B------:R-:W-:Y:S01]  /*3350*/  FFMA.FTZ R12, R12, R57, R26 ;  /* 0x000000390c0c7223 */ /* 0x000fe2000001001a */
[----:B------:R-:W-:Y:S01]  /*3360*/  LOP3.LUT R26, R6, 0xffff0000, RZ, 0xc0, !PT ;  /* 0xffff0000061a7812 */ /* 0x000fe200078ec0ff */
[C---:B------:R-:W-:Y:S01]  /*3370*/  IMAD.U32 R57, R56.reuse, 0x10000, RZ ;  /* 0x0001000038397824 */ /* 0x040fe200078e00ff */
[----:B------:R-:W-:Y:S01]  /*3380*/  LOP3.LUT R56, R56, 0xffff0000, RZ, 0xc0, !PT ;  /* 0xffff000038387812 */ /* 0x000fe200078ec0ff */
[----:B------:R-:W-:Y:S01]  /*3390*/  IMAD.U32 R27, R6, 0x10000, RZ ;  /* 0x00010000061b7824 */ /* 0x000fe200078e00ff */
[----:B------:R-:W-:Y:S01]  /*33a0*/  LOP3.LUT R66, R66, 0xffff0000, RZ, 0xc0, !PT ;  /* 0xffff000042427812 */ /* 0x000fe200078ec0ff */
[C---:B------:R-:W-:Y:S01]  /*33b0*/  FMUL.FTZ R6, R26.reuse, R67 ;  /* 0x000000431a067220 */ /* 0x040fe20000410000 */
[----:B------:R-:W-:Y:S01]  /*33c0*/  FMUL.FTZ R26, R26, R57 ;  /* 0x000000391a1a7220 */ /* 0x000fe20000410000 */
[----:B------:R-:W-:Y:S02]  /*33d0*/  F2FP.BF16.F32.PACK_AB R5, R12, R5 ;  /* 0x000000050c05723e */ /* 0x000fe400000010ff */
[C---:B------:R-:W-:Y:S01]  /*33e0*/  FFMA.FTZ R6, R27.reuse, R57, -R6 ;  /* 0x000000391b067223 */ /* 0x040fe20000010806 */
[----:B------:R-:W-:Y:S01]  /*33f0*/  FFMA.FTZ R27, R27, R67, R26 ;  /* 0x000000431b1b7223 */ /* 0x000fe2000001001a */
[C---:B------:R-:W-:Y:S01]  /*3400*/  LOP3.LUT R26, R7.reuse, 0xffff0000, RZ, 0xc0, !PT ;  /* 0xffff0000071a7812 */ /* 0x040fe200078ec0ff */
[----:B------:R-:W-:-:S03]  /*3410*/  IMAD.U32 R7, R7, 0x10000, RZ ;  /* 0x0001000007077824 */ /* 0x000fc600078e00ff */
[----:B------:R-:W-:Y:S01]  /*3420*/  F2FP.BF16.F32.PACK_AB R6, R27, R6 ;  /* 0x000000061b06723e */ /* 0x000fe200000010ff */
[C---:B------:R-:W-:Y:S01]  /*3430*/  FMUL.FTZ R70, R26.reuse, R66 ;  /* 0x000000421a467220 */ /* 0x040fe20000410000 */
[----:B------:R-:W-:-:S03]  /*3440*/  FMUL.FTZ R57, R26, R56 ;  /* 0x000000381a397220 */ /* 0x000fc60000410000 */
[C---:B------:R-:W-:Y:S01]  /*3450*/  FFMA.FTZ R70, R7.reuse, R56, -R70 ;  /* 0x0000003807467223 */ /* 0x040fe20000010846 */
[----:B------:R-:W-:Y:S01]  /*3460*/  FFMA.FTZ R67, R7, R66, R57 ;  /* 0x0000004207437223 */ /* 0x000fe20000010039 */
[C---:B------:R-:W-:Y:S01]  /*3470*/  LOP3.LUT R7, R4.reuse, 0xffff0000, RZ, 0xc0, !PT ;  /* 0xffff000004077812 */ /* 0x040fe200078ec0ff */
[----:B------:R-:W-:-:S04]  /*3480*/  IMAD.U32 R4, R4, 0x10000, RZ ;  /* 0x0001000004047824 */ /* 0x000fc800078e00ff */
[C---:B------:R-:W-:Y:S01]  /*3490*/  FMUL.FTZ R57, R7.reuse, R15 ;  /* 0x0000000f07397220 */ /* 0x040fe20000410000 */
[-C--:B------:R-:W-:Y:S01]  /*34a0*/  FMUL.FTZ R26, R7, R13.reuse ;  /* 0x0000000d071a7220 */ /* 0x080fe20000410000 */
[----:B------:R-:W-:Y:S02]  /*34b0*/  F2FP.BF16.F32.PACK_AB R7, R67, R70 ;  /* 0x000000464307723e */ /* 0x000fe400000010ff */
[C---:B------:R-:W-:Y:S01]  /*34c0*/  FFMA.FTZ R57, R4.reuse, R13, -R57 ;  /* 0x0000000d04397223 */ /* 0x040fe20000010839 */
[----:B------:R-:W-:-:S05]  /*34d0*/  FFMA.FTZ R26, R4, R15, R26 ;  /* 0x0000000f041a7223 */ /* 0x000fca000001001a */
[----:B------:R-:W-:-:S07]  /*34e0*/  F2FP.BF16.F32.PACK_AB R4, R26, R57 ;  /* 0x000000391a04723e */ /* 0x000fce00000010ff */
.L_x_1274:
[----:B------:R-:W-:Y:S05]  /*34f0*/  BSYNC B2 ;  /* 0x0000000000027941 */ /* 0x000fea0003800000 */
.L_x_1273:
[----:B0-----:R4:W-:Y:S02]  /*3500*/  ST.E.128 desc[UR42][R10.64], R4 ;  /* 0x000000040a007985 */ /* 0x0019e4000c101d2a */
.L_x_1272:
[----:B------:R-:W-:Y:S05]  /*3510*/  BSYNC B1 ;  /* 0x0000000000017941 */ /* 0x000fea0003800000 */
.L_x_1271:
        /* <DEDUP_REMOVED lines=58> */
.L_x_1276:
[----:B------:R-:W-:Y:S05]  /*38c0*/  BSYNC B1 ;  /* 0x0000000000017941 */ /* 0x000fea0003800000 */
.L_x_1275:
[----:B--2---:R2:W-:Y:S01]  /*38d0*/  ST.E.128 desc[UR42][R10.64], R4 ;  /* 0x000000040a007985 */ /* 0x0045e2000c101d2a */
[----:B------:R-:W-:Y:S05]  /*38e0*/  BRA `(.L_x_1270) ;  /* 0x0000000c00a47947 */ /* 0x000fea0003800000 */
.L_x_1263:
        /* <DEDUP_REMOVED lines=43> */
.L_x_1277:
[----:B------:R-:W-:Y:S01]  /*3ba0*/  IMAD R58, R23, 0x8, R2 ;  /* 0x00000008173a7824 */ /* 0x000fe200078e0202 */
[----:B------:R-:W-:Y:S01]  /*3bb0*/  SHF.L.U32 R65, R187, 0x1f, RZ ;  /* 0x0000001fbb417819 */ /* 0x000fe200000006ff */
[----:B------:R-:W-:Y:S03]  /*3bc0*/  BSSY B1, `(.L_x_1278) ;  /* 0x0000003000017945 */ /* 0x000fe60003800000 */
[----:B------:R-:W0:Y:S02]  /*3bd0*/  SYNCS.PHASECHK.TRANS64.TRYWAIT P4, [R58+URZ+0x38890], R65 ;  /* 0x038890413a0075a7 */ /* 0x000e24000808017f */
[----:B0-----:R-:W-:Y:S05]  /*3be0*/  @!P4 BRA `(.L_x_1279) ;  /* 0x000001b00024c947 */ /* 0x001fea0003800000 */
.L_x_1520:
[----:B------:R-:W-:Y:S05]  /*3bf0*/  BSYNC B1 ;  /* 0x0000000000017941 */ /* 0x000fea0003800000 */
.L_x_1278:
[----:B------:R-:W-:-:S03]  /*3c00*/  UMOV UR4, 0xffffffff ;  /* 0xffffffff00047882 */ /* 0x000fc60000000000 */
[----:B------:R-:W-:Y:S05]  /*3c10*/  BRA.DIV UR4, `(.L_x_1280) ;  /* 0x000001b2042c7947 */ /* 0x000fea000b800000 */
[----:B------:R1:W2:Y:S04]  /*3c20*/  SHFL.IDX PT, R56, R13, RZ, 0x1c1f ;  /* 0x001c1fff0d387589 */ /* 0x0002a800000e0000 */
[----:B------:R-:W3:Y:S02]  /*3c30*/  SHFL.IDX PT, R67, R67, RZ, 0x1c1f ;  /* 0x001c1fff43437589 */ /* 0x000ee400000e0000 */
.L_x_1524:
[----:B------:R-:W-:-:S13]  /*3c40*/  ISETP.GE.OR P4, PT, R185, R63, P0 ;  /* 0x0000003fb900720c */ /* 0x000fda0000786670 */
[----:B------:R-:W-:Y:S05]  /*3c50*/  @P4 BRA `(.L_x_1270) ;  /* 0x0000000800c84947 */ /* 0x000fea0003800000 */
[----:B------:R-:W4:Y:S01]  /*3c60*/  LDC R66, c[0x0][0x2f4] ;  /* 0x0000bd00ff427b82 */ /* 0x000f220000000800 */
[----:B------:R-:W-:Y:S01]  /*3c70*/  LOP3.LUT P5, RZ, R16, 0x1, RZ, 0xc0, !PT ;  /* 0x0000000110ff7812 */ /* 0x000fe200078ac0ff */
[----:B------:R-:W-:Y:S01]  /*3c80*/  BSSY B1, `(.L_x_1281) ;  /* 0x0000070000017945 */ /* 0x000fe20003800000 */
        /* <DEDUP_REMOVED lines=14> */
[----:B------:R-:W4:Y:S04]  /*3d70*/  LDS.128 R8, [R9+0x22400] ;  /* 0x0224000009087984 */ /* 0x000f280000000c00 */
[----:B-1----:R-:W1:Y:S01]  /*3d80*/  LDS.128 R12, [R12+0x22400] ;  /* 0x022400000c0c7984 */ /* 0x002e620000000c00 */
[----:B------:R-:W-:Y:S05]  /*3d90*/  @P2 BRA `(.L_x_1282) ;  /* 0x0000000400782947 */ /* 0x000fea0003800000 */
[----:B------:R-:W-:Y:S01]  /*3da0*/  SHF.R.U32.HI R72, RZ, 0x10, R25 ;  /* 0x00000010ff487819 */ /* 0x000fe20000011619 */
[----:B-1----:R-:W-:Y:S01]  /*3db0*/  IMAD.U32 R64, R13, 0x10000, RZ ;  /* 0x000100000d407824 */ /* 0x002fe200078e00ff */
[----:B------:R-:W-:Y:S02]  /*3dc0*/  SHF.R.U32.HI R69, RZ, 0x10, R5 ;  /* 0x00000010ff457819 */ /* 0x000fe40000011605 */
[C---:B------:R-:W-:Y:S02]  /*3dd0*/  PRMT R72, R68.reuse, 0x5432, R72 ;  /* 0x0000543244487816 */ /* 0x040fe40000000048 */
[----:B------:R-:W-:Y:S01]  /*3de0*/  PRMT R69, R68, 0x5410, R69 ;  /* 0x0000541044457816 */ /* 0x000fe20000000045 */
[----:B----4-:R-:W-:Y:S01]  /*3df0*/  IMAD.U32 R68, R9, 0x10000, RZ ;  /* 0x0001000009447824 */ /* 0x010fe200078e00ff */
        /* <DEDUP_REMOVED lines=88> */
.L_x_1282:
[----:B------:R-:W-:Y:S05]  /*4380*/  BSYNC B1 ;  /* 0x0000000000017941 */ /* 0x000fea0003800000 */
.L_x_1281:
[----:B---3--:R-:W-:-:S04]  /*4390*/  LEA R4, P2, R51, R67, 0x1 ;  /* 0x0000004333047211 */ /* 0x008fc800078408ff */
[----:B--2---:R-:W-:Y:S02]  /*43a0*/  LEA.HI.X R5, R51, R56, R54, 0x1, P2 ;  /* 0x0000003833057211 */ /* 0x004fe400010f0c36 */
[----:B------:R-:W-:-:S03]  /*43b0*/  ISETP.GE.AND P2, PT, R57, R66, PT ;  /* 0x000000423900720c */ /* 0x000fc60003f46270 */
[----:B----4-:R2:W-:Y:S02]  /*43c0*/  ST.E.128 desc[UR42][R4.64], R8 ;  /* 0x0000000804007985 */ /* 0x0105e4000c101d2a */
[----:B--2---:R-:W-:Y:S02]  /*43d0*/  IMAD.MOV.U32 R4, RZ, RZ, R67 ;  /* 0x000000ffff047224 */ /* 0x004fe400078e0043 */
[----:B------:R-:W-:-:S06]  /*43e0*/  IMAD.MOV.U32 R5, RZ, RZ, R56 ;  /* 0x000000ffff057224 */ /* 0x000fcc00078e0038 */
[----:B------:R-:W-:Y:S05]  /*43f0*/  @P2 BRA `(.L_x_1270) ;  /* 0x0000000000e02947 */ /* 0x000fea0003800000 */
[----:B------:R-:W-:-:S05]  /*4400*/  IMAD.WIDE R4, R57, 0x2, R4 ;  /* 0x0000000239047825 */ /* 0x000fca00078e0204 */
[----:B-1----:R1:W-:Y:S01]  /*4410*/  ST.E.128 desc[UR42][R4.64], R12 ;  /* 0x0000000c04007985 */ /* 0x0023e2000c101d2a */
[----:B------:R-:W-:Y:S05]  /*4420*/  BRA `(.L_x_1270) ;  /* 0x0000000000d47947 */ /* 0x000fea0003800000 */
.L_x_1262:
[----:B------:R-:W-:-:S06]  /*4430*/  UISETP.NE.AND UP0, UPT, UR37, 0x3, UPT ;  /* 0x000000032500788c */ /* 0x000fcc000bf05270 */
[----:B------:R-:W-:-:S13]  /*4440*/  PLOP3.LUT P3, PT, PT, PT, UP0, 0x80, 0x0 ;  /* 0x000000000000781c */ /* 0x000fda0003f6f008 */
[----:B------:R-:W-:Y:S05]  /*4450*/  @!P3 BRA `(.L_x_1283) ;  /* 0x000000000004b947 */ /* 0x000fea0003800000 */
[----:B------:R-:W-:Y:S01]  /*4460*/  BPT.TRAP 0x1 ;  /* 0x000000040000795c */ /* 0x000fe20000300000 */
.L_x_1283:
[----:B------:R-:W-:Y:S01]  /*4470*/  IMAD R58, R23, 0x8, R2 ;  /* 0x00000008173a7824 */ /* 0x000fe200078e0202 */
[----:B------:R-:W-:Y:S01]  /*4480*/  SHF.L.U32 R65, R187, 0x1f, RZ ;  /* 0x0000001fbb417819 */ /* 0x000fe200000006ff */
[----:B------:R-:W-:Y:S01]  /*4490*/  BSSY B1, `(.L_x_1284) ;  /* 0x0000004000017945 */ /* 0x000fe20003800000 */
[----:B------:R-:W-:Y:S02]  /*44a0*/  SHF.R.S32.HI R62, RZ, 0x1f, R60 ;  /* 0x0000001fff3e7819 */ /* 0x000fe4000001143c */
[----:B------:R-:W1:Y:S02]  /*44b0*/  SYNCS.PHASECHK.TRANS64.TRYWAIT P2, [R58+URZ+0x38890], R65 ;  /* 0x038890413a0075a7 */ /* 0x000e64000804017f */
[----:B-1----:R-:W-:Y:S05]  /*44c0*/  @!P2 BRA `(.L_x_1285) ;  /* 0x000001a80048a947 */ /* 0x002fea0003800000 */
.L_x_1525:
[----:B------:R-:W-:Y:S05]  /*44d0*/  BSYNC B1 ;  /* 0x0000000000017941 */ /* 0x000fea0003800000 */
.L_x_1284:
        /* <DEDUP_REMOVED lines=24> */
.L_x_1529:
        /* <DEDUP_REMOVED lines=18> */
.L_x_1270:
[----:B------:R-:W-:Y:S05]  /*4780*/  BSYNC B0 ;  /* 0x0000000000007941 */ /* 0x000fea0003800000 */
.L_x_1261:
        /* <DEDUP_REMOVED lines=17> */
.L_x_1288:
[----:B------:R-:W-:Y:S05]  /*48a0*/  BSYNC B0 ;  /* 0x0000000000007941 */ /* 0x000fea0003800000 */
.L_x_1287:
[----:B------:R-:W1:Y:S01]  /*48b0*/  SYNCS.PHASECHK.TRANS64.TRYWAIT P3, [R58+URZ+0x388b0], R65 ;  /* 0x0388b0413a0075a7 */ /* 0x000e62000806017f */
[----:B------:R-:W-:Y:S04]  /*48c0*/  BSSY B0, `(.L_x_1289) ;  /* 0x0000002000007945 */ /* 0x000fe80003800000 */
[----:B-1----:R-:W-:Y:S05]  /*48d0*/  @!P3 BRA `(.L_x_1290) ;  /* 0x000001a4009cb947 */ /* 0x002fea0003800000 */
.L_x_1530:
[----:B------:R-:W-:Y:S05]  /*48e0*/  BSYNC B0 ;  /* 0x0000000000007941 */ /* 0x000fea0003800000 */
.L_x_1289:
        /* <DEDUP_REMOVED lines=21> */
[----:B------:R-:W4:Y:S04]  /*4a40*/  LDL R26, [R1] ;  /* 0x00000000011a7983 */ /* 0x000f280000100800 */
[----:B------:R-:W5:Y:S04]  /*4a50*/  LDL R64, [R1+0x4] ;  /* 0x0000040001407983 */ /* 0x000f680000100800 */
[----:B------:R-:W5:Y:S01]  /*4a60*/  LDL R57, [R1+0x8] ;  /* 0x0000080001397983 */ /* 0x000f620000100800 */
[----:B------:R-:W-:Y:S01]  /*4a70*/  LOP3.LUT P3, RZ, R191, 0x4, RZ, 0xc0, !PT ;  /* 0x00000004bfff7812 */ /* 0x000fe2000786c0ff */
[----:B------:R-:W-:Y:S01]  /*4a80*/  IMAD R5, R23, 0x8000, R46 ;  /* 0x0000800017057824 */ /* 0x000fe200078e022e */
[----:B------:R-:W-:Y:S01]  /*4a90*/  ULDC UR4, c[0x0][0x320] ;  /* 0x0000c80000047ab9 */ /* 0x000fe20000000800 */
[----:B------:R-:W5:Y:S02]  /*4aa0*/  LDL R56, [R1+0xc] ;  /* 0x00000c0001387983 */ /* 0x000f640000100800 */
[----:B------:R-:W-:-:S02]  /*4ab0*/  VIADD R15, R5, 0x20 ;  /* 0x00000020050f7836 */ /* 0x000fc40000000000 */
[----:B------:R-:W5:Y:S01]  /*4ac0*/  LDL R27, [R1+0x10] ;  /* 0x00001000011b7983 */ /* 0x000f620000100800 */
[C---:B---3--:R-:W-:Y:S01]  /*4ad0*/  IMAD R14, R5.reuse, 0x2, R2 ;  /* 0x00000002050e7824 */ /* 0x048fe200078e0202 */
[----:B------:R-:W-:Y:S02]  /*4ae0*/  ISETP.GE.AND P5, PT, R22, UR4, PT ;  /* 0x0000000416007c0c */ /* 0x000fe4000bfa6270 */
[----:B------:R-:W3:Y:S02]  /*4af0*/  LDL R61, [R1+0x18] ;  /* 0x00001800013d7983 */ /* 0x000ee40000100800 */
[----:B------:R-:W-:Y:S01]  /*4b00*/  @P3 VIADD R15, R5, 0xffffffe0 ;  /* 0xffffffe0050f3836 */ /* 0x000fe20000000000 */
[C---:B------:R-:W-:Y:S01]  /*4b10*/  ISETP.GE.AND P3, PT, R18.reuse, UR4, PT ;  /* 0x0000000412007c0c */ /* 0x040fe2000bf66270 */
[----:B------:R-:W3:Y:S04]  /*4b20*/  LDL R60, [R1+0x1c] ;  /* 0x00001c00013c7983 */ /* 0x000ee80000100800 */
[----:B------:R-:W3:Y:S08]  /*4b30*/  LDL R59, [R1+0x20] ;  /* 0x00002000013b7983 */ /* 0x000ef00000100800 */
[----:B------:R-:W1:Y:S01]  /*4b40*/  @!P3 LDS.128 R4, [R14+0x400] ;  /* 0x000400000e04b984 */ /* 0x000e620000000c00 */
[----:B0-----:R-:W-:-:S04]  /*4b50*/  @!P3 LEA R8, P4, R18, R25, 0x1 ;  /* 0x000000191208b211 */ /* 0x001fc800078808ff */
[----:B--2---:R-:W-:Y:S02]  /*4b60*/  @!P3 LEA.HI.X R9, R18, R24, R19, 0x1, P4 ;  /* 0x000000181209b211 */ /* 0x004fe400020f0c13 */
[----:B------:R-:W-:-:S04]  /*4b70*/  @!P5 LEA R12, P4, R22, R25, 0x1 ;  /* 0x00000019160cd211 */ /* 0x000fc800078808ff */
[----:B------:R-:W-:Y:S02]  /*4b80*/  @!P5 LEA.HI.X R13, R22, R24, R193, 0x1, P4 ;  /* 0x00000018160dd211 */ /* 0x000fe400020f0cc1 */
[C---:B------:R-:W-:Y:S01]  /*4b90*/  ISETP.GE.AND P4, PT, R212.reuse, UR4, PT ;  /* 0x00000004d4007c0c */ /* 0x040fe2000bf86270 */
[----:B------:R-:W-:Y:S01]  /*4ba0*/  IMAD R15, R15, 0x2, R2 ;  /* 0x000000020f0f7824 */ /* 0x000fe200078e0202 */
[----:B-1----:R0:W-:Y:S04]  /*4bb0*/  @!P3 ST.E.128 desc[UR42][R8.64], R4 ;  /* 0x000000040800b985 */ /* 0x0021e8000c101d2a */
[----:B------:R-:W1:Y:S07]  /*4bc0*/  @!P5 LDS.128 R4, [R15+0x400] ;  /* 0x000400000f04d984 */ /* 0x000e6e0000000c00 */
[----:B0-----:R-:W-:-:S05]  /*4bd0*/  @!P4 LEA R8, P3, R212, R25, 0x1 ;  /* 0x00000019d408c211 */ /* 0x001fca00078608ff */
[----:B------:R-:W-:Y:S01]  /*4be0*/  @!P4 IMAD.X R9, R24, 0x1, R229, P3 ;  /* 0x000000011809c824 */ /* 0x000fe200018e06e5 */
[----:B------:R-:W-:-:S13]  /*4bf0*/  ISETP.GE.AND P3, PT, R211, UR4, PT ;  /* 0x00000004d3007c0c */ /* 0x000fda000bf66270 */
[----:B------:R-:W-:Y:S01]  /*4c00*/  @!P3 LEA R10, P6, R211, R25, 0x1 ;  /* 0x00000019d30ab211 */ /* 0x000fe200078c08ff */
[----:B-1----:R-:W-:Y:S04]  /*4c10*/  @!P5 ST.E.128 desc[UR42][R12.64], R4 ;  /* 0x000000040c00d985 */ /* 0x002fe8000c101d2a */
[----:B------:R-:W0:Y:S01]  /*4c20*/  @!P4 LDS.128 R4, [R14+0x2400] ;  /* 0x002400000e04c984 */ /* 0x000e220000000c00 */
[----:B------:R-:W-:-:S03]  /*4c30*/  ISETP.GE.AND P5, PT, R210, UR4, PT ;  /* 0x00000004d2007c0c */ /* 0x000fc6000bfa6270 */
[----:B0-----:R-:W-:Y:S04]  /*4c40*/  @!P4 ST.E.128 desc[UR42][R8.64], R4 ;  /* 0x000000040800c985 */ /* 0x001fe8000c101d2a */
[----:B------:R-:W0:Y:S01]  /*4c50*/  @!P3 LDS.128 R4, [R15+0x2400] ;  /* 0x002400000f04b984 */ /* 0x000e220000000c00 */
[----:B----4-:R-:W-:-:S03]  /*4c60*/  @!P3 IMAD.X R11, R24, 0x1, R26, P6 ;  /* 0x00000001180bb824 */ /* 0x010fc600030e061a */
[----:B------:R-:W2:Y:S01]  /*4c70*/  LDL R26, [R1+0x14] ;  /* 0x00001400011a7983 */ /* 0x000ea20000100800 */
[----:B------:R-:W-:Y:S02]  /*4c80*/  ISETP.GE.AND P4, PT, R209, UR4, PT ;  /* 0x00000004d1007c0c */ /* 0x000fe4000bf86270 */
[----:B------:R-:W-:Y:S01]  /*4c90*/  @!P5 LEA R12, P6, R210, R25, 0x1 ;  /* 0x00000019d20cd211 */ /* 0x000fe200078c08ff */
[----:B0-----:R-:W-:Y:S04]  /*4ca0*/  @!P3 ST.E.128 desc[UR42][R10.64], R4 ;  /* 0x000000040a00b985 */ /* 0x001fe8000c101d2a */
[----:B------:R-:W0:Y:S01]  /*4cb0*/  @!P5 LDS.128 R4, [R14+0x4400] ;  /* 0x004400000e04d984 */ /* 0x000e220000000c00 */
[----:B-----5:R-:W-:-:S05]  /*4cc0*/  @!P5 IMAD.X R13, R24, 0x1, R64, P6 ;  /* 0x00000001180dd824 */ /* 0x020fca00030e0640 */
[----:B------:R-:W-:-:S05]  /*4cd0*/  @!P4 LEA R8, P6, R209, R25, 0x1 ;  /* 0x00000019d108c211 */ /* 0x000fca00078c08ff */
[----:B------:R-:W-:Y:S02]  /*4ce0*/  @!P4 IMAD.X R9, R24, 0x1, R57, P6 ;  /* 0x000000011809c824 */ /* 0x000fe400030e0639 */
[----:B------:R-:W4:Y:S04]  /*4cf0*/  LDL R57, [R1+0x24] ;  /* 0x0000240001397983 */ /* 0x000f280000100800 */
[----:B0-----:R-:W-:Y:S04]  /*4d00*/  @!P5 ST.E.128 desc[UR42][R12.64], R4 ;  /* 0x000000040c00d985 */ /* 0x001fe8000c101d2a */
[----:B------:R-:W0:Y:S01]  /*4d10*/  @!P4 LDS.128 R4, [R15+0x4400] ;  /* 0x004400000f04c984 */ /* 0x000e220000000c00 */
[----:B------:R-:W-:-:S13]  /*4d20*/  ISETP.GE.AND P3, PT, R208, UR4, PT ;  /* 0x00000004d0007c0c */ /* 0x000fda000bf66270 */
[----:B------:R-:W-:Y:S01]  /*4d30*/  @!P3 LEA R10, P6, R208, R25, 0x1 ;  /* 0x00000019d00ab211 */ /* 0x000fe200078c08ff */
[----:B0-----:R-:W-:Y:S04]  /*4d40*/  @!P4 ST.E.128 desc[UR42][R8.64], R4 ;  /* 0x000000040800c985 */ /* 0x001fe8000c101d2a */
[----:B------:R-:W0:Y:S01]  /*4d50*/  @!P3 LDS.128 R4, [R14+0x6400] ;  /* 0x006400000e04b984 */ /* 0x000e220000000c00 */
[----:B------:R-:W-:-:S03]  /*4d60*/  @!P3 IMAD.X R11, R24, 0x1, R56, P6 ;  /* 0x00000001180bb824 */ /* 0x000fc600030e0638 */
[----:B------:R-:W5:Y:S01]  /*4d70*/  LDL R56, [R1+0x28] ;  /* 0x0000280001387983 */ /* 0x000f620000100800 */
[----:B------:R-:W-:-:S13]  /*4d80*/  ISETP.GE.AND P5, PT, R207, UR4, PT ;  /* 0x00000004cf007c0c */ /* 0x000fda000bfa6270 */
[----:B------:R-:W-:Y:S01]  /*4d90*/  @!P5 LEA R12, P6, R207, R25, 0x1 ;  /* 0x00000019cf0cd211 */ /* 0x000fe200078c08ff */
[----:B0-----:R-:W-:Y:S04]  /*4da0*/  @!P3 ST.E.128 desc[UR42][R10.64], R4 ;  /* 0x000000040a00b985 */ /* 0x001fe8000c101d2a */
[----:B------:R-:W0:Y:S01]  /*4db0*/  @!P5 LDS.128 R4, [R15+0x6400] ;  /* 0x006400000f04d984 */ /* 0x000e220000000c00 */
[----:B------:R-:W-:-:S03]  /*4dc0*/  @!P5 IMAD.X R13, R24, 0x1, R27, P6 ;  /* 0x00000001180dd824 */ /* 0x000fc600030e061b */
[----:B------:R-:W5:Y:S01]  /*4dd0*/  LDL R27, [R1+0x2c] ;  /* 0x00002c00011b7983 */ /* 0x000f620000100800 */
[----:B------:R-:W-:-:S13]  /*4de0*/  ISETP.GE.AND P4, PT, R206, UR4, PT ;  /* 0x00000004ce007c0c */ /* 0x000fda000bf86270 */
[-C--:B------:R-:W-:Y:S01]  /*4df0*/  @!P4 LEA R8, P6, R206, R25.reuse, 0x1 ;  /* 0x00000019ce08c211 */ /* 0x080fe200078c08ff */
[----:B0-----:R-:W-:Y:S04]  /*4e00*/  @!P5 ST.E.128 desc[UR42][R12.64], R4 ;  /* 0x000000040c00d985 */ /* 0x001fe8000c101d2a */
[----:B------:R-:W0:Y:S01]  /*4e10*/  @!P4 LDS.128 R4, [R14+0x8400] ;  /* 0x008400000e04c984 */ /* 0x000e220000000c00 */
[C---:B------:R-:W-:Y:S02]  /*4e20*/  ISETP.GE.AND P3, PT, R205.reuse, UR4, PT ;  /* 0x00000004cd007c0c */ /* 0x040fe4000bf66270 */
[----:B------:R-:W-:Y:S01]  /*4e30*/  ISETP.GE.AND P5, PT, R204, UR4, PT ;  /* 0x00000004cc007c0c */ /* 0x000fe2000bfa6270 */
[----:B--2---:R-:W-:Y:S02]  /*4e40*/  @!P4 IMAD.X R9, R24, 0x1, R26, P6 ;  /* 0x000000011809c824 */ /* 0x004fe400030e061a */
[----:B------:R-:W2:Y:S04]  /*4e50*/  LDL R26, [R1+0x30] ;  /* 0x00003000011a7983 */ /* 0x000ea80000100800 */
[----:B0-----:R-:W-:Y:S04]  /*4e60*/  @!P4 ST.E.128 desc[UR42][R8.64], R4 ;  /* 0x000000040800c985 */ /* 0x001fe8000c101d2a */
[----:B------:R-:W0:Y:S01]  /*4e70*/  @!P3 LDS.128 R4, [R15+0x8400] ;  /* 0x008400000f04b984 */ /* 0x000e220000000c00 */
[----:B------:R-:W-:-:S05]  /*4e80*/  @!P3 LEA R10, P6, R205, R25, 0x1 ;  /* 0x00000019cd0ab211 */ /* 0x000fca00078c08ff */
[----:B---3--:R-:W-:Y:S01]  /*4e90*/  @!P3 IMAD.X R11, R24, 0x1, R61, P6 ;  /* 0x00000001180bb824 */ /* 0x008fe200030e063d */
[----:B------:R-:W-:Y:S02]  /*4ea0*/  ISETP.GE.AND P4, PT, R203, UR4, PT ;  /* 0x00000004cb007c0c */ /* 0x000fe4000bf86270 */
[----:B------:R-:W-:Y:S02]  /*4eb0*/  @!P5 LEA R12, P6, R204, R25, 0x1 ;  /* 0x00000019cc0cd211 */ /* 0x000fe400078c08ff */
[----:B0-----:R-:W-:Y:S04]  /*4ec0*/  @!P3 ST.E.128 desc[UR42][R10.64], R4 ;  /* 0x000000040a00b985 */ /* 0x001fe8000c101d2a */
[----:B------:R-:W0:Y:S01]  /*4ed0*/  @!P5 LDS.128 R4, [R14+0xa400] ;  /* 0x00a400000e04d984 */ /* 0x000e220000000c00 */
[----:B------:R-:W-:Y:S01]  /*4ee0*/  @!P5 IMAD.X R13, R24, 0x1, R60, P6 ;  /* 0x00000001180dd824 */ /* 0x000fe200030e063c */
[----:B------:R-:W-:-:S03]  /*4ef0*/  ISETP.GE.AND P3, PT, R202, UR4, PT ;  /* 0x00000004ca007c0c */ /* 0x000fc6000bf66270 */
[----:B------:R-:W-:Y:S01]  /*4f00*/  @!P4 LEA R8, P6, R203, R25, 0x1 ;  /* 0x00000019cb08c211 */ /* 0x000fe200078c08ff */
[----:B0-----:R-:W-:Y:S04]  /*4f10*/  @!P5 ST.E.128 desc[UR42][R12.64], R4 ;  /* 0x000000040c00d985 */ /* 0x001fe8000c101d2a */
[----:B------:R-:W0:Y:S01]  /*4f20*/  @!P4 LDS.128 R4, [R15+0xa400] ;  /* 0x00a400000f04c984 */ /* 0x000e220000000c00 */
[----:B------:R-:W-:Y:S01]  /*4f30*/  @!P4 IMAD.X R9, R24, 0x1, R59, P6 ;  /* 0x000000011809c824 */ /* 0x000fe200030e063b */
[----:B------:R-:W-:-:S03]  /*4f40*/  ISETP.GE.AND P5, PT, R216, UR4, PT ;  /* 0x00000004d8007c0c */ /* 0x000fc6000bfa6270 */
[----:B------:R-:W-:Y:S01]  /*4f50*/  @!P3 LEA R10, P6, R202, R25, 0x1 ;  /* 0x00000019ca0ab211 */ /* 0x000fe200078c08ff */
[----:B0-----:R-:W-:Y:S04]  /*4f60*/  @!P4 ST.E.128 desc[UR42][R8.64], R4 ;  /* 0x000000040800c985 */ /* 0x001fe8000c101d2a */
[----:B------:R-:W0:Y:S01]  /*4f70*/  @!P3 LDS.128 R4, [R14+0xc400] ;  /* 0x00c400000e04b984 */ /* 0x000e220000000c00 */
[----:B----4-:R-:W-:Y:S01]  /*4f80*/  @!P3 IMAD.X R11, R24, 0x1, R57, P6 ;  /* 0x00000001180bb824 */ /* 0x010fe200030e0639 */
[----:B------:R-:W-:-:S03]  /*4f90*/  ISETP.GE.AND P4, PT, R215, UR4, PT ;  /* 0x00000004d7007c0c */ /* 0x000fc6000bf86270 */
[----:B------:R-:W-:Y:S01]  /*4fa0*/  @!P5 LEA R12, P6, R216, R25, 0x1 ;  /* 0x00000019d80cd211 */ /* 0x000fe200078c08ff */
[----:B0-----:R-:W-:Y:S04]  /*4fb0*/  @!P3 ST.E.128 desc[UR42][R10.64], R4 ;  /* 0x000000040a00b985 */ /* 0x001fe8000c101d2a */
[----:B------:R-:W0:Y:S01]  /*4fc0*/  @!P5 LDS.128 R4, [R15+0xc400] ;  /* 0x00c400000f04d984 */ /* 0x000e220000000c00 */
[----:B-----5:R-:W-:Y:S01]  /*4fd0*/  @!P5 IMAD.X R13, R24, 0x1, R56, P6 ;  /* 0x00000001180dd824 */ /* 0x020fe200030e0638 */
[----:B------:R-:W-:-:S03]  /*4fe0*/  ISETP.GE.AND P3, PT, R214, UR4, PT ;  /* 0x00000004d6007c0c */ /* 0x000fc6000bf66270 */
[----:B------:R-:W-:Y:S01]  /*4ff0*/  @!P4 LEA R8, P6, R215, R25, 0x1 ;  /* 0x00000019d708c211 */ /* 0x000fe200078c08ff */
[----:B0-----:R-:W-:Y:S04]  /*5000*/  @!P5 ST.E.128 desc[UR42][R12.64], R4 ;  /* 0x000000040c00d985 */ /* 0x001fe8000c101d2a */
[----:B------:R-:W0:Y:S01]  /*5010*/  @!P4 LDS.128 R4, [R14+0xe400] ;  /* 0x00e400000e04c984 */ /* 0x000e220000000c00 */
[----:B------:R-:W-:-:S04]  /*5020*/  @!P4 IMAD.X R9, R24, 0x1, R27, P6 ;  /* 0x000000011809c824 */ /* 0x000fc800030e061b */
[----:B------:R-:W-:Y:S01]  /*5030*/  @!P3 LEA R10, P6, R214, R25, 0x1 ;  /* 0x00000019d60ab211 */ /* 0x000fe200078c08ff */
[----:B0-----:R-:W-:Y:S04]  /*5040*/  @!P4 ST.E.128 desc[UR42][R8.64], R4 ;  /* 0x000000040800c985 */ /* 0x001fe8000c101d2a */
[----:B------:R-:W0:Y:S01]  /*5050*/  @!P3 LDS.128 R4, [R15+0xe400] ;  /* 0x00e400000f04b984 */ /* 0x000e220000000c00 */
[----:B--2---:R-:W-:-:S05]  /*5060*/  @!P3 IMAD.X R11, R24, 0x1, R26, P6 ;  /* 0x00000001180bb824 */ /* 0x004fca00030e061a */
[----:B0-----:R4:W-:Y:S02]  /*5070*/  @!P3 ST.E.128 desc[UR42][R10.64], R4 ;  /* 0x000000040a00b985 */ /* 0x0019e4000c101d2a */
.L_x_1292:
[----:B------:R-:W-:Y:S05]  /*5080*/  BSYNC B0 ;  /* 0x0000000000007941 */ /* 0x000fea0003800000 */
.L_x_1291:
        /* <DEDUP_REMOVED lines=17> */
.L_x_1256:
[----:B------:R-:W-:Y:S04]  /*51a0*/  BSSY B0, `(.L_x_1294) ;  /* 0x0000004000007945 */ /* 0x000fe80003800000 */
[----:B------:R-:W-:Y:S05]  /*51b0*/  @P2 BRA `(.L_x_1295) ;  /* 0x0000000000082947 */ /* 0x000fea0003800000 */
[----:B------:R-:W4:Y:S02]  /*51c0*/  FENCE.VIEW.ASYNC.G ;  /* 0x00000000000073c6 */ /* 0x000f240000000100 */
[----:B----4-:R-:W-:Y:S06]  /*51d0*/  BAR.ARV 0xc, 0x180 ;  /* 0x0306000000007b1d */ /* 0x010fec0000002000 */
.L_x_1295:
[----:B------:R-:W-:Y:S05]  /*51e0*/  BSYNC B0 ;  /* 0x0000000000007941 */ /* 0x000fea0003800000 */
.L_x_1294:
        /* <DEDUP_REMOVED lines=38> */
.L_x_1299:
[----:B------:R-:W-:Y:S05]  /*5450*/  BSYNC B0 ;  /* 0x0000000000007941 */ /* 0x000fea0003800000 */
.L_x_1298:
        /* <DEDUP_REMOVED lines=72> */
[----:B------:R-:W-:Y:S02]  /*58e0*/  IMAD.MOV.U32 R7, RZ, RZ, 0x40000040 ;  /* 0x40000040ff077424 */ /* 0x000fe400078e00ff */
[----:B------:R-:W-:Y:S01]  /*58f0*/  IMAD.MOV.U32 R11, RZ, RZ, 0x40000040 ;  /* 0x40000040ff0b7424 */ /* 0x000fe200078e00ff */
[----:B------:R-:W-:Y:S01]  /*5900*/  BAR.SYNC.DEFER_BLOCKING 0xe, 0x100 ;  /* 0x0384000000007b1d */ /* 0x000fe20000010000 */
[----:B------:R-:W-:Y:S01]  /*5910*/  IMAD.MOV.U32 R9, RZ, RZ, 0x40000040 ;  /* 0x40000040ff097424 */ /* 0x000fe200078e00ff */
[----:B------:R-:W-:Y:S01]  /*5920*/  R2UR UR7, R7 ;  /* 0x00000000070772ca */ /* 0x000fe200000e0000 */
[----:B------:R-:W-:Y:S01]  /*5930*/  IMAD.MOV.U32 R7, RZ, RZ, 0x40000040 ;  /* 0x40000040ff077424 */ /* 0x000fe200078e00ff */
[----:B------:R-:W-:Y:S01]  /*5940*/  R2UR UR15, R11 ;  /* 0x000000000b0f72ca */ /* 0x000fe200000e0000 */
[----:B------:R-:W-:Y:S01]  /*5950*/  IMAD.MOV.U32 R11, RZ, RZ, 0x40000040 ;  /* 0x40000040ff0b7424 */ /* 0x000fe200078e00ff */
[----:B------:R-:W-:Y:S01]  /*5960*/  R2UR UR11, R9 ;  /* 0x00000000090b72ca */ /* 0x000fe200000e0000 */
[----:B------:R-:W-:-:S03]  /*5970*/  IMAD.MOV.U32 R9, RZ, RZ, 0x40000040 ;  /* 0x40000040ff097424 */ /* 0x000fc600078e00ff */
[----:B------:R-:W-:Y:S02]  /*5980*/  R2UR UR9, R11 ;  /* 0x000000000b0972ca */ /* 0x000fe400000e0000 */
[----:B------:R-:W-:Y:S01]  /*5990*/  R2UR UR13, R9 ;  /* 0x00000000090d72ca */ /* 0x000fe200000e0000 */
[----:B-----5:R-:W-:Y:S01]  /*59a0*/  WARPGROUP.ARRIVE ;  /* 0x00000000000079c5 */ /* 0x020fe20000000000 */
[----:B--2---:R-:W0:Y:S02]  /*59b0*/  SHFL.IDX PT, R4, R8, RZ, 0x1f ;  /* 0x00001fff08047589 */ /* 0x004e2400000e0000 */
[----:B0-----:R-:W-:-:S04]  /*59c0*/  LEA.HI R5, R4, R4, RZ, 0x1 ;  /* 0x0000000404057211 */ /* 0x001fc800078f08ff */
[----:B------:R-:W-:-:S05]  /*59d0*/  LOP3.LUT R5, R5, 0x1fffe, RZ, 0xc0, !PT ;  /* 0x0001fffe05057812 */ /* 0x000fca00078ec0ff */
[----:B------:R-:W-:Y:S02]  /*59e0*/  IMAD.IADD R5, R4, 0x1, -R5 ;  /* 0x0000000104057824 */ /* 0x000fe400078e0a05 */
[----:B------:R-:W-:Y:S02]  /*59f0*/  VIADD R4, R2, 0x36400 ;  /* 0x0003640002047836 */ /* 0x000fe40000000000 */
[----:B------:R-:W-:-:S03]  /*5a00*/  IMAD R5, R5, 0x8000, R2 ;  /* 0x0000800005057824 */ /* 0x000fc600078e0202 */
[----:B------:R-:W-:Y:S01]  /*5a10*/  SHF.R.U32.HI R4, RZ, 0x4, R4 ;  /* 0x00000004ff047819 */ /* 0x000fe20000011604 */
[----:B------:R-:W-:-:S03]  /*5a20*/  VIADD R5, R5, 0x400 ;  /* 0x0000040005057836 */ /* 0x000fc60000000000 */
[----:B------:R-:W-:Y:S02]  /*5a30*/  LOP3.LUT R4, R4, 0x3fff, RZ, 0xc0, !PT ;  /* 0x00003fff04047812 */ /* 0x000fe400078ec0ff */
[----:B------:R-:W-:Y:S02]  /*5a40*/  SHF.R.U32.HI R5, RZ, 0x4, R5 ;  /* 0x00000004ff057819 */ /* 0x000fe40000011605 */
[----:B------:R-:W-:Y:S02]  /*5a50*/  LOP3.LUT R4, R4, 0x10000, RZ, 0xfc, !PT ;  /* 0x0001000004047812 */ /* 0x000fe400078efcff */
[----:B------:R-:W-:Y:S02]  /*5a60*/  LOP3.LUT R5, R5, 0x3fff, RZ, 0xc0, !PT ;  /* 0x00003fff05057812 */ /* 0x000fe400078ec0ff */
[----:B------:R-:W-:Y:S02]  /*5a70*/  R2UR UR4, R4 ;  /* 0x00000000040472ca */ /* 0x000fe400000e0000 */
[----:B------:R-:W-:Y:S01]  /*5a80*/  LOP3.LUT R20, R5, 0x2000000, RZ, 0xfc, !PT ;  /* 0x0200000005147812 */ /* 0x000fe200078efcff */
[----:B------:R-:W-:-:S04]  /*5a90*/  IMAD.MOV.U32 R5, RZ, RZ, 0x40000040 ;  /* 0x40000040ff057424 */ /* 0x000fc800078e00ff */
[----:B------:R-:W-:Y:S01]  /*5aa0*/  IMAD R6, R17, 0x1000, R20 ;  /* 0x0000100011067824 */ /* 0x000fe200078e0214 */
[----:B------:R-:W-:-:S03]  /*5ab0*/  R2UR UR5, R5 ;  /* 0x00000000050572ca */ /* 0x000fc600000e0000 */
[C---:B------:R-:W-:Y:S01]  /*5ac0*/  VIADD R10, R6.reuse, 0x100 ;  /* 0x00000100060a7836 */ /* 0x040fe20000000000 */
[C---:B------:R-:W-:Y:S01]  /*5ad0*/  R2UR UR6, R6.reuse ;  /* 0x00000000060672ca */ /* 0x040fe200000e0000 */
[C---:B------:R-:W-:Y:S02]  /*5ae0*/  VIADD R8, R6.reuse, 0x80 ;  /* 0x0000008006087836 */ /* 0x040fe40000000000 */
[----:B------:R-:W-:Y:S01]  /*5af0*/  VIADD R6, R6, 0x180 ;  /* 0x0000018006067836 */ /* 0x000fe20000000000 */
[----:B------:R-:W-:Y:S01]  /*5b00*/  R2UR UR14, R10 ;  /* 0x000000000a0e72ca */ /* 0x000fe200000e0000 */
[----:B------:R-:W-:Y:S01]  /*5b10*/  VIADD R10, R4, 0x2 ;  /* 0x00000002040a7836 */ /* 0x000fe20000000000 */
[----:B------:R-:W-:Y:S01]  /*5b20*/  R2UR UR10, R8 ;  /* 0x00000000080a72ca */ /* 0x000fe200000e0000 */
[----:B------:R-:W-:-:S03]  /*5b30*/  VIADD R8, R4, 0x4 ;  /* 0x0000000404087836 */ /* 0x000fc60000000000 */
[----:B------:R-:W-:Y:S02]  /*5b40*/  R2UR UR8, R10 ;  /* 0x000000000a0872ca */ /* 0x000fe400000e0000 */
[----:B------:R-:W-:Y:S01]  /*5b50*/  R2UR UR12, R8 ;  /* 0x00000000080c72ca */ /* 0x000fe200000e0000 */
[----:B------:R-:W-:Y:S01]  /*5b60*/  HGMMA.64x256x16.F32.BF16 R24, gdesc[UR4].tnspB, RZ, !UPT, gsb0 ;  /* 0x43e00000041879f0 */ /* 0x000fe2000c0018ff */
[----:B------:R-:W-:Y:S01]  /*5b70*/  R2UR UR6, R6 ;  /* 0x00000000060672ca */ /* 0x000fe200000e0000 */
[----:B------:R-:W-:Y:S01]  /*5b80*/  IMAD.U32 R6, RZ, RZ, UR37 ;  /* 0x00000025ff067e24 */ /* 0x000fe2000f8e00ff */
[----:B------:R-:W-:Y:S01]  /*5b90*/  R2UR UR7, R7 ;  /* 0x00000000070772ca */ /* 0x000fe200000e0000 */
[----:B------:R-:W-:-:S03]  /*5ba0*/  IMAD.MOV.U32 R7, RZ, RZ, 0x40000040 ;  /* 0x40000040ff077424 */ /* 0x000fc600078e00ff */
[----:B------:R-:W-:Y:S01]  /*5bb0*/  ISETP.NE.AND P2, PT, R6, 0x3, PT ;  /* 0x000000030600780c */ /* 0x000fe20003f45270 */
[----:B------:R-:W-:Y:S01]  /*5bc0*/  VIADD R6, R4, 0x6 ;  /* 0x0000000604067836 */ /* 0x000fe20000000000 */
[----:B------:R-:W-:-:S04]  /*5bd0*/  R2UR UR5, R7 ;  /* 0x00000000070572ca */ /* 0x000fc800000e0000 */
[----:B------:R-:W-:Y:S01]  /*5be0*/  R2UR UR4, R6 ;  /* 0x00000000060472ca */ /* 0x000fe200000e0000 */
[----:B------:R-:W-:Y:S02]  /*5bf0*/  WARPGROUP.DEPBAR.LE gsb0, 0x0 ;  /* 0x00008000000079c5 */ /* 0x000fe40000010000 */
[----:B------:R-:W-:-:S12]  /*5c00*/  WARPGROUP.ARRIVE ;  /* 0x00000000000079c5 */ /* 0x000fd80000000000 */
        /* <DEDUP_REMOVED lines=13> */
.L_x_1301:
[----:B------:R-:W-:Y:S01]  /*5ce0*/  VIADD R3, R3, 0xfffffffe ;  /* 0xfffffffe03037836 */ /* 0x000fe20000000000 */
[----:B------:R-:W-:Y:S01]  /*5cf0*/  BSSY B0, `(.L_x_1302) ;  /* 0x00000c1000007945 */ /* 0x000fe20003800000 */
[----:B------:R-:W-:-:S03]  /*5d00*/  IMAD R12, R17, 0x8, R2 ;  /* 0x00000008110c7824 */ /* 0x000fc600078e0202 */
[----:B------:R-:W-:Y:S01]  /*5d10*/  ISETP.GE.AND P0, PT, R3, R0, PT ;  /* 0x000000000300720c */ /* 0x000fe20003f06270 */
[----:B------:R-:W-:-:S05]  /*5d20*/  VIADD R12, R12, 0x38860 ;  /* 0x000388600c0c7836 */ /* 0x000fca0000000000 */
[----:B------:R-:W-:-:S04]  /*5d30*/  PRMT R12, R190, 0x654, R12 ;  /* 0x00000654be0c7816 */ /* 0x000fc8000000000c */
[----:B------:R0:W-:Y:S03]  /*5d40*/  SYNCS.ARRIVE.TRANS64.RED.A1T0 RZ, [R12+URZ], RZ ;  /* 0x000000ff0cff79a7 */ /* 0x0001e6000810043f */
[----:B------:R-:W-:Y:S05]  /*5d50*/  @!P0 BRA `(.L_x_1303) ;  /* 0x0000000800e88947 */ /* 0x000fea0003800000 */
.L_x_1305:
[----:B------:R-:W-:Y:S01]  /*5d60*/  BAR.SYNC.DEFER_BLOCKING 0xe, 0x100 ;  /* 0x0384000000007b1d */ /* 0x000fe20000010000 */
[C---:B01----:R-:W-:Y:S01]  /*5d70*/  IMAD R12, R17.reuse, 0x40, R195 ;  /* 0x00000040110c7824 */ /* 0x043fe200078e02c3 */
[----:B------:R-:W-:Y:S01]  /*5d80*/  R2UR UR4, R4 ;  /* 0x00000000040472ca */ /* 0x000fe200000e0000 */
[----:B------:R-:W-:Y:S01]  /*5d90*/  VIADD R17, R17, 0x1 ;  /* 0x0000000111117836 */ /* 0x000fe20000000000 */
[----:B------:R-:W-:Y:S01]  /*5da0*/  R2UR UR5, R5 ;  /* 0x00000000050572ca */ /* 0x000fe200000e0000 */
[----:B------:R-:W-:Y:S01]  /*5db0*/  IMAD R12, R12, 0x4, R2 ;  /* 0x000000040c0c7824 */ /* 0x000fe200078e0202 */
[----:B------:R-:W-:Y:S01]  /*5dc0*/  ISETP.GT.AND P1, PT, R3, R0, PT ;  /* 0x000000000300720c */ /* 0x000fe20003f24270 */
[----:B------:R-:W-:Y:S01]  /*5dd0*/  IMAD.MOV.U32 R15, RZ, RZ, 0x40000040 ;  /* 0x40000040ff0f7424 */ /* 0x000fe200078e00ff */
[----:B------:R-:W-:Y:S01]  /*5de0*/  ISETP.NE.AND P0, PT, R17, 0x2, PT ;  /* 0x000000021100780c */ /* 0x000fe20003f05270 */
[----:B------:R-:W-:-:S03]  /*5df0*/  VIADD R3, R3, 0xffffffff ;  /* 0xffffffff03037836 */ /* 0x000fc60000000000 */
[----:B------:R-:W-:Y:S01]  /*5e00*/  SEL R17, R17, RZ, P0 ;  /* 0x000000ff11117207 */ /* 0x000fe20000000000 */
        /* <DEDUP_REMOVED lines=130> */
[----:B------:R-:W-:-:S02]  /*6630*/  IMAD R12, R17, 0x1000, R20 ;  /* 0x00001000110c7824 */ /* 0x000fc400078e0214 */
[----:B------:R-:W-:Y:S02]  /*6640*/  IMAD.MOV.U32 R13, RZ, RZ, 0x40000040 ;  /* 0x40000040ff0d7424 */ /* 0x000fe400078e00ff */
[C---:B------:R-:W-:Y:S01]  /*6650*/  VIADD R14, R12.reuse, 0x80 ;  /* 0x000000800c0e7836 */ /* 0x040fe20000000000 */
[----:B------:R-:W-:Y:S01]  /*6660*/  R2UR UR6, R12 ;  /* 0x000000000c0672ca */ /* 0x000fe200000e0000 */
[----:B------:R-:W-:Y:S01]  /*6670*/  WARPGROUP.ARRIVE ;  /* 0x00000000000079c5 */ /* 0x000fe20000000000 */
[----:B------:R-:W-:Y:S01]  /*6680*/  R2UR UR7, R13 ;  /* 0x000000000d0772ca */ /* 0x000fe200000e0000 */
[----:B------:R-:W-:-:S12]  /*6690*/  IMAD.MOV.U32 R13, RZ, RZ, 0x40000040 ;  /* 0x40000040ff0d7424 */ /* 0x000fd800078e00ff */
[----:B------:R-:W-:Y:S01]  /*66a0*/  HGMMA.64x256x16.F32.BF16 R24, gdesc[UR4].tnspB, R24, gsb0 ;  /* 0x43e00000041879f0 */ /* 0x000fe20008001818 */
[----:B------:R-:W-:Y:S01]  /*66b0*/  R2UR UR6, R14 ;  /* 0x000000000e0672ca */ /* 0x000fe200000e0000 */
[----:B------:R-:W-:Y:S01]  /*66c0*/  VIADD R14, R12, 0x100 ;  /* 0x000001000c0e7836 */ /* 0x000fe20000000000 */
[----:B------:R-:W-:Y:S01]  /*66d0*/  R2UR UR7, R15 ;  /* 0x000000000f0772ca */ /* 0x000fe200000e0000 */
[----:B------:R-:W-:Y:S01]  /*66e0*/  IMAD.MOV.U32 R15, RZ, RZ, 0x40000040 ;  /* 0x40000040ff0f7424 */ /* 0x000fe200078e00ff */
[----:B------:R-:W-:Y:S01]  /*66f0*/  R2UR UR4, R10 ;  /* 0x000000000a0472ca */ /* 0x000fe200000e0000 */
[----:B------:R-:W-:Y:S01]  /*6700*/  VIADD R12, R12, 0x180 ;  /* 0x000001800c0c7836 */ /* 0x000fe20000000000 */
[----:B------:R-:W-:Y:S01]  /*6710*/  R2UR UR5, R11 ;  /* 0x000000000b0572ca */ /* 0x000fe200000e0000 */
[----:B------:R-:W-:Y:S02]  /*6720*/  WARPGROUP.DEPBAR.LE gsb0, 0x0 ;  /* 0x00008000000079c5 */ /* 0x000fe40000010000 */
[----:B------:R-:W-:-:S15]  /*6730*/  WARPGROUP.ARRIVE ;  /* 0x00000000000079c5 */ /* 0x000fde0000000000 */
[----:B------:R-:W-:-:S03]  /*6740*/  NOP ;  /* 0x0000000000007918 */ /* 0x000fc60000000000 */
[----:B------:R-:W-:Y:S01]  /*6750*/  HGMMA.64x256x16.F32.BF16 R24, gdesc[UR4].tnspB, R24, gsb0 ;  /* 0x43e00000041879f0 */ /* 0x000fe20008001818 */
[----:B------:R-:W-:Y:S02]  /*6760*/  R2UR UR6, R14 ;  /* 0x000000000e0672ca */ /* 0x000fe400000e0000 */
[----:B------:R-:W-:Y:S02]  /*6770*/  R2UR UR7, R15 ;  /* 0x000000000f0772ca */ /* 0x000fe400000e0000 */
[----:B------:R-:W-:Y:S02]  /*6780*/  R2UR UR4, R8 ;  /* 0x00000000080472ca */ /* 0x000fe400000e0000 */
        /* <DEDUP_REMOVED lines=8> */
[----:B------:R-:W-:Y:S02]  /*6810*/  R2UR UR5, R7 ;  /* 0x00000000070572ca */ /* 0x000fe400000e0000 */
[----:B------:R-:W-:-:S04]  /*6820*/  SEL R12, RZ, 0x1, P0 ;  /* 0x00000001ff0c7807 */ /* 0x000fc80000000000 */
[----:B------:R-:W-:Y:S01]  /*6830*/  LOP3.LUT R186, R186, R12, RZ, 0x3c, !PT ;  /* 0x0000000cbaba7212 */ /* 0x000fe200078e3cff */
[----:B------:R-:W-:Y:S02]  /*6840*/  WARPGROUP.DEPBAR.LE gsb0, 0x0 ;  /* 0x00008000000079c5 */ /* 0x000fe40000010000 */
[----:B------:R-:W-:-:S12]  /*6850*/  WARPGROUP.ARRIVE ;  /* 0x00000000000079c5 */ /* 0x000fd80000000000 */
[----:B------:R-:W-:Y:S03]  /*6860*/  HGMMA.64x256x16.F32.BF16 R24, gdesc[UR4].tnspB, R24, gsb0 ;  /* 0x43e00000041879f0 */ /* 0x000fe60008001818 */
[----:B------:R-:W-:Y:S02]  /*6870*/  WARPGROUP.DEPBAR.LE gsb0, 0x0 ;  /* 0x00008000000079c5 */ /* 0x000fe40000010000 */
[----:B------:R-:W-:Y:S06]  /*6880*/  BAR.ARV 0xf, 0x100 ;  /* 0x03c4000000007b1d */ /* 0x000fec0000002000 */
[----:B------:R-:W-:Y:S05]  /*6890*/  @!P2 BRA `(.L_x_1304) ;  /* 0x000000000004a947 */ /* 0x000fea0003800000 */
[----:B------:R-:W-:Y:S01]  /*68a0*/  BPT.TRAP 0x1 ;  /* 0x000000040000795c */ /* 0x000fe20000300000 */
.L_x_1304:
[----:B------:R-:W-:-:S04]  /*68b0*/  IMAD R12, R17, 0x8, R2 ;  /* 0x00000008110c7824 */ /* 0x000fc800078e0202 */
[----:B------:R-:W-:-:S05]  /*68c0*/  VIADD R12, R12, 0x38860 ;  /* 0x000388600c0c7836 */ /* 0x000fca0000000000 */
[----:B------:R-:W-:-:S04]  /*68d0*/  PRMT R12, R190, 0x654, R12 ;  /* 0x00000654be0c7816 */ /* 0x000fc8000000000c */
[----:B------:R1:W-:Y:S01]  /*68e0*/  SYNCS.ARRIVE.TRANS64.RED.A1T0 RZ, [R12+URZ], RZ ;  /* 0x000000ff0cff79a7 */ /* 0x0003e2000810043f */
[----:B------:R-:W-:Y:S05]  /*68f0*/  @P1 BRA `(.L_x_1305) ;  /* 0xfffffff400181947 */ /* 0x000fea000383ffff */
.L_x_1303:
[----:B------:R-:W-:Y:S05]  /*6900*/  BSYNC B0 ;  /* 0x0000000000007941 */ /* 0x000fea0003800000 */
.L_x_1302:
        /* <DEDUP_REMOVED lines=142> */
.L_x_1297:
        /* <DEDUP_REMOVED lines=31> */
.L_x_1307:
[----:B------:R-:W-:Y:S05]  /*73e0*/  BSYNC B0 ;  /* 0x0000000000007941 */ /* 0x000fea0003800000 */
.L_x_1306:
        /* <DEDUP_REMOVED lines=100> */
.L_x_1309:
[----:B------:R-:W-:Y:S05]  /*7a30*/  BSYNC B6 ;  /* 0x0000000000067941 */ /* 0x000fea0003800000 */
.L_x_1308:
        /* <DEDUP_REMOVED lines=13> */
.L_x_1313:
[----:B-1----:R1:W2:Y:S02]  /*7b10*/  SYNCS.PHASECHK.TRANS64.TRYWAIT P0, [R2+URZ+0x38800], R3 ;  /* 0x03880003020075a7 */ /* 0x0022a4000800017f */
[----:B--2---:R-:W-:Y:S05]  /*7b20*/  @!P0 NANOSLEEP.SYNCS 0x989680 ;  /* 0x009896800000895d */ /* 0x004fea0003900000 */
[----:B------:R-:W2:Y:S02]  /*7b30*/  @!P0 SYNCS.PHASECHK.TRANS64 P0, [R2+URZ+0x38800], R3 ;  /* 0x03880003020085a7 */ /* 0x000ea4000800007f */
[----:B--2---:R-:W-:Y:S05]  /*7b40*/  @!P0 BRA `(.L_x_1313) ;  /* 0xfffffffc00f08947 */ /* 0x004fea000383ffff */
.L_x_1312:
[----:B------:R-:W-:Y:S05]  /*7b50*/  BSYNC B0 ;  /* 0x0000000000007941 */ /* 0x000fea0003800000 */
.L_x_1311:
[----:B------:R-:W-:Y:S05]  /*7b60*/  BRA `(.L_x_1314) ;  /* 0x0000002000c87947 */ /* 0x000fea0003800000 */
.L_x_1310:
        /* <DEDUP_REMOVED lines=37> */
.L_x_1316:
[----:B------:R-:W-:Y:S05]  /*7dc0*/  BSYNC B6 ;  /* 0x0000000000067941 */ /* 0x000fea0003800000 */
.L_x_1315:
        /* <DEDUP_REMOVED lines=11> */
.L_x_1536:
        /* <DEDUP_REMOVED lines=27> */
[----:B------:R-:W-:Y:S02]  /*8030*/  @!P2 IMAD.WIDE R4, R188, 0x2, R4 ;  /* 0x00000002bc04a825 */ /* 0x000fe400078e0204 */
        /* <DEDUP_REMOVED lines=12> */
.L_x_1321:
[----:B------:R-:W-:Y:S05]  /*8100*/  BSYNC B1 ;  /* 0x0000000000017941 */ /* 0x000fea0003800000 */
.L_x_1320:
[----:B------:R-:W4:Y:S01]  /*8110*/  SYNCS.PHASECHK.TRANS64.TRYWAIT P0, [R2+URZ+0x38800], R25 ;  /* 0x03880019020075a7 */ /* 0x000f22000800017f */
[----:B-1----:R-:W-:Y:S01]  /*8120*/  LOP3.LUT R3, R27, 0x18, R18, 0xf8, !PT ;  /* 0x000000181b037812 */ /* 0x002fe200078ef812 */
[----:B0----5:R-:W-:Y:S01]  /*8130*/  IMAD.MOV.U32 R13, RZ, RZ, R8 ;  /* 0x000000ffff0d7224 */ /* 0x021fe200078e0008 */
[----:B------:R-:W-:Y:S01]  /*8140*/  SHF.R.U32.HI R12, RZ, 0x3, R27 ;  /* 0x00000003ff0c7819 */ /* 0x000fe2000001161b */
[----:B---3--:R-:W-:Y:S01]  /*8150*/  IMAD R24, R85, -0x40, R87 ;  /* 0xffffffc055187824 */ /* 0x008fe200078e0257 */
[--C-:B------:R-:W-:Y:S01]  /*8160*/  SHF.R.U32.HI R27, RZ, 0x10, R9.reuse ;  /* 0x00000010ff1b7819 */ /* 0x100fe20000011609 */
[--C-:B------:R-:W-:Y:S01]  /*8170*/  IMAD.MOV.U32 R14, RZ, RZ, R9.reuse ;  /* 0x000000ffff0e7224 */ /* 0x100fe200078e0009 */
[----:B------:R-:W-:Y:S01]  /*8180*/  LOP3.LUT R29, R3, R12, RZ, 0x3c, !PT ;  /* 0x0000000c031d7212 */ /* 0x000fe200078e3cff */
[----:B------:R-:W-:Y:S01]  /*8190*/  IMAD.MOV.U32 R15, RZ, RZ, R4 ;  /* 0x000000ffff0f7224 */ /* 0x000fe200078e0004 */
[----:B------:R-:W-:Y:S01]  /*81a0*/  SHF.R.U64 R12, R8, 0x10, R9 ;  /* 0x00000010080c7819 */ /* 0x000fe20000001209 */
[----:B------:R-:W-:Y:S01]  /*81b0*/  IMAD.MOV.U32 R8, RZ, RZ, R10 ;  /* 0x000000ffff087224 */ /* 0x000fe200078e000a */
[----:B------:R-:W-:Y:S01]  /*81c0*/  SHF.R.U64 R3, R10, 0x10, R11 ;  /* 0x000000100a037819 */ /* 0x000fe2000000120b */
[----:B------:R-:W-:Y:S01]  /*81d0*/  IMAD R29, R224, 0x200, R29 ;  /* 0x00000200e01d7824 */ /* 0x000fe200078e021d */
[----:B------:R-:W-:Y:S01]  /*81e0*/  PRMT R13, R13, 0x5410, R12 ;  /* 0x000054100d0d7816 */ /* 0x000fe2000000000c */
[--C-:B------:R-:W-:Y:S01]  /*81f0*/  IMAD.MOV.U32 R9, RZ, RZ, R11.reuse ;  /* 0x000000ffff097224 */ /* 0x100fe200078e000b */
[----:B------:R-:W-:Y:S01]  /*8200*/  SHF.R.U32.HI R28, RZ, 0x10, R11 ;  /* 0x00000010ff1c7819 */ /* 0x000fe2000001160b */
[----:B------:R-:W-:Y:S01]  /*8210*/  IMAD R12, R29, 0x2, R2 ;  /* 0x000000021d0c7824 */ /* 0x000fe200078e0202 */
[--C-:B------:R-:W-:Y:S01]  /*8220*/  SHF.R.U64 R26, R4, 0x10, R5.reuse ;  /* 0x00000010041a7819 */ /* 0x100fe20000001205 */
[----:B------:R-:W-:Y:S01]  /*8230*/  BSSY B1, `(.L_x_1322) ;  /* 0x0000011000017945 */ /* 0x000fe20003800000 */
[----:B------:R-:W-:Y:S01]  /*8240*/  VIMNMX R24, R24, 0x40, PT ;  /* 0x0000004018187848 */ /* 0x000fe20003fe0100 */
[--C-:B--2---:R-:W-:Y:S01]  /*8250*/  IMAD.MOV.U32 R20, RZ, RZ, R5.reuse ;  /* 0x000000ffff147224 */ /* 0x104fe200078e0005 */
[----:B----4-:R-:W-:Y:S01]  /*8260*/  SHF.R.U32.HI R21, RZ, 0x10, R5 ;  /* 0x00000010ff157819 */ /* 0x010fe20000011605 */
[----:B------:R-:W-:Y:S01]  /*8270*/  IMAD.MOV.U32 R10, RZ, RZ, R6 ;  /* 0x000000ffff0a7224 */ /* 0x000fe200078e0006 */
[--C-:B------:R-:W-:Y:S01]  /*8280*/  SHF.R.U64 R5, R6, 0x10, R7.reuse ;  /* 0x0000001006057819 */ /* 0x100fe20000001207 */
[----:B------:R-:W-:Y:S01]  /*8290*/  IMAD.MOV.U32 R11, RZ, RZ, R7 ;  /* 0x000000ffff0b7224 */ /* 0x000fe200078e0007 */
[----:B------:R-:W-:Y:S01]  /*82a0*/  PRMT R8, R8, 0x5410, R3 ;  /* 0x0000541008087816 */ /* 0x000fe20000000003 */
[C---:B------:R-:W-:Y:S01]  /*82b0*/  VIADD R4, R12.reuse, 0x20400 ;  /* 0x000204000c047836 */ /* 0x040fe20000000000 */
[----:B------:R-:W-:Y:S01]  /*82c0*/  SHF.R.U32.HI R6, RZ, 0x10, R7 ;  /* 0x00000010ff067819 */ /* 0x000fe20000011607 */
[----:B------:R-:W-:Y:S01]  /*82d0*/  VIADD R3, R12, 0x20440 ;  /* 0x000204400c037836 */ /* 0x000fe20000000000 */
[----:B------:R-:W-:-:S02]  /*82e0*/  LOP3.LUT P2, RZ, R191, 0x4, RZ, 0xc0, !PT ;  /* 0x00000004bfff7812 */ /* 0x000fc4000784c0ff */
[----:B------:R-:W-:Y:S02]  /*82f0*/  ISETP.GE.AND P1, PT, R185, R24, PT ;  /* 0x00000018b900720c */ /* 0x000fe40003f26270 */
[----:B------:R-:W-:Y:S02]  /*8300*/  PRMT R14, R14, 0x5410, R27 ;  /* 0x000054100e0e7816 */ /* 0x000fe4000000001b */
[----:B------:R-:W-:Y:S02]  /*8310*/  PRMT R9, R9, 0x5410, R28 ;  /* 0x0000541009097816 */ /* 0x000fe4000000001c */
[----:B------:R-:W-:Y:S01]  /*8320*/  PRMT R15, R15, 0x5410, R26 ;  /* 0x000054100f0f7816 */ /* 0x000fe2000000001a */
[----:B------:R-:W-:Y:S06]  /*8330*/  @!P0 BRA `(.L_x_1323) ;  /* 0x0000016c008c8947 */ /* 0x000fec0003800000 */
.L_x_1537:
[----:B------:R-:W-:Y:S05]  /*8340*/  BSYNC B1 ;  /* 0x0000000000017941 */ /* 0x000fea0003800000 */
.L_x_1322:
        /* <DEDUP_REMOVED lines=12> */
[C---:B------:R-:W-:Y:S01]  /*8410*/  IMAD.U32 R29, R15.reuse, 0x10000, RZ ;  /* 0x000100000f1d7824 */ /* 0x040fe200078e00ff */
[----:B------:R-:W-:Y:S01]  /*8420*/  LOP3.LUT R32, R15, 0xffff0000, RZ, 0xc0, !PT ;  /* 0xffff00000f207812 */ /* 0x000fe200078ec0ff */
[C---:B------:R-:W-:Y:S01]  /*8430*/  IMAD.U32 R28, R13.reuse, 0x10000, RZ ;  /* 0x000100000d1c7824 */ /* 0x040fe200078e00ff */
[----:B------:R-:W-:Y:S01]  /*8440*/  LOP3.LUT R30, R13, 0xffff0000, RZ, 0xc0, !PT ;  /* 0xffff00000d1e7812 */ /* 0x000fe200078ec0ff */
[C---:B-1----:R-:W-:Y:S01]  /*8450*/  IMAD.U32 R21, R4.reuse, 0x10000, RZ ;  /* 0x0001000004157824 */ /* 0x042fe200078e00ff */
[----:B------:R-:W-:Y:S01]  /*8460*/  LOP3.LUT R4, R4, 0xffff0000, RZ, 0xc0, !PT ;  /* 0xffff000004047812 */ /* 0x000fe200078ec0ff */
[C---:B0-----:R-:W-:Y:S01]  /*8470*/  IMAD.U32 R25, R5.reuse, 0x10000, RZ ;  /* 0x0001000005197824 */ /* 0x041fe200078e00ff */
[----:B------:R-:W-:Y:S01]  /*8480*/  LOP3.LUT R5, R5, 0xffff0000, RZ, 0xc0, !PT ;  /* 0xffff000005057812 */ /* 0x000fe200078ec0ff */
[C---:B------:R-:W-:Y:S01]  /*8490*/  IMAD.U32 R26, R6.reuse, 0x10000, RZ ;  /* 0x00010000061a7824 */ /* 0x040fe200078e00ff */
[----:B------:R-:W-:Y:S01]  /*84a0*/  LOP3.LUT R6, R6, 0xffff0000, RZ, 0xc0, !PT ;  /* 0xffff000006067812 */ /* 0x000fe200078ec0ff */
[C---:B------:R-:W-:Y:S01]  /*84b0*/  FMUL.FTZ R34, R4.reuse, R29 ;  /* 0x0000001d04227220 */ /* 0x040fe20000410000 */
[----:B------:R-:W-:Y:S01]  /*84c0*/  FMUL.FTZ R4, R4, R28 ;  /* 0x0000001c04047220 */ /* 0x000fe20000410000 */
[----:B------:R-:W-:-:S02]  /*84d0*/  IMAD.U32 R27, R7, 0x10000, RZ ;  /* 0x00010000071b7824 */ /* 0x000fc400078e00ff */
[----:B------:R-:W-:Y:S01]  /*84e0*/  FMUL.FTZ R36, R5, R32 ;  /* 0x0000002005247220 */ /* 0x000fe20000410000 */
[C---:B------:R-:W-:Y:S01]  /*84f0*/  FFMA.FTZ R34, R21.reuse, R28, -R34 ;  /* 0x0000001c15227223 */ /* 0x040fe20000010822 */
[----:B------:R-:W-:Y:S01]  /*8500*/  FFMA.FTZ R29, R21, R29, R4 ;  /* 0x0000001d151d7223 */ /* 0x000fe20000010004 */
[----:B------:R-:W-:Y:S01]  /*8510*/  LOP3.LUT R7, R7, 0xffff0000, RZ, 0xc0, !PT ;  /* 0xffff000007077812 */ /* 0x000fe200078ec0ff */
[-C--:B------:R-:W-:Y:S01]  /*8520*/  FMUL.FTZ R38, R5, R30.reuse ;  /* 0x0000001e05267220 */ /* 0x080fe20000410000 */
[C---:B------:R-:W-:Y:S01]  /*8530*/  LOP3.LUT R28, R20.reuse, 0xffff0000, RZ, 0xc0, !PT ;  /* 0xffff0000141c7812 */ /* 0x040fe200078ec0ff */
[----:B------:R-:W-:Y:S01]  /*8540*/  IMAD.U32 R21, R20, 0x10000, RZ ;  /* 0x0001000014157824 */ /* 0x000fe200078e00ff */
[C---:B------:R-:W-:Y:S01]  /*8550*/  LOP3.LUT R4, R14.reuse, 0xffff0000, RZ, 0xc0, !PT ;  /* 0xffff00000e047812 */ /* 0x040fe200078ec0ff */
[----:B------:R-:W-:Y:S02]  /*8560*/  IMAD.U32 R5, R14, 0x10000, RZ ;  /* 0x000100000e057824 */ /* 0x000fe400078e00ff */
        /* <DEDUP_REMOVED lines=15> */
.L_x_1327:
[----:B------:R-:W-:Y:S05]  /*8660*/  BSYNC B2 ;  /* 0x0000000000027941 */ /* 0x000fea0003800000 */
.L_x_1326:
[----:B------:R-:W-:Y:S05]  /*8670*/  @P1 BRA `(.L_x_1325) ;  /* 0x0000000000981947 */ /* 0x000fea0003800000 */
[----:B-1----:R-:W1:Y:S01]  /*8680*/  LDS.128 R4, [R3] ;  /* 0x0000000003047984 */ /* 0x002e620000000c00 */
        /* <DEDUP_REMOVED lines=37> */
.L_x_1325:
[----:B------:R-:W-:Y:S05]  /*88e0*/  BSYNC B1 ;  /* 0x0000000000017941 */ /* 0x000fea0003800000 */
.L_x_1324:
        /* <DEDUP_REMOVED lines=13> */
[C---:B------:R-:W-:Y:S01]  /*89c0*/  IMAD.U32 R31, R20.reuse, 0x10000, RZ ;  /* 0x00010000141f7824 */ /* 0x040fe200078e00ff */
        /* <DEDUP_REMOVED lines=9> */
[----:B0-----:R-:W-:Y:S01]  /*8a60*/  FMUL.FTZ R25, R32, R5 ;  /* 0x0000000520197220 */ /* 0x001fe20000410000 */
        /* <DEDUP_REMOVED lines=22> */
.L_x_1330:
[----:B------:R-:W-:Y:S05]  /*8bd0*/  BSYNC B1 ;  /* 0x0000000000017941 */ /* 0x000fea0003800000 */
.L_x_1329:
[----:B------:R-:W-:Y:S05]  /*8be0*/  @P1 BRA `(.L_x_1328) ;  /* 0x0000001000841947 */ /* 0x000fea0003800000 */
[----:B-1----:R-:W1:Y:S01]  /*8bf0*/  LDS.128 R4, [R3+0x1000] ;  /* 0x0010000003047984 */ /* 0x002e620000000c00 */
[----:B------:R-:W-:Y:S01]  /*8c00*/  IMAD.U32 R20, R8, 0x10000, RZ ;  /* 0x0001000008147824 */ /* 0x000fe200078e00ff */
[C---:B------:R-:W-:Y:S01]  /*8c10*/  LOP3.LUT R27, R10.reuse, 0xffff0000, RZ, 0xc0, !PT ;  /* 0xffff00000a1b7812 */ /* 0x040fe200078ec0ff */
[----:B------:R-:W-:Y:S01]  /*8c20*/  IMAD.U32 R24, R10, 0x10000, RZ ;  /* 0x000100000a187824 */ /* 0x000fe200078e00ff */
[----:B0-----:R-:W-:Y:S02]  /*8c30*/  LOP3.LUT R25, R8, 0xffff0000, RZ, 0xc0, !PT ;  /* 0xffff000008197812 */ /* 0x001fe400078ec0ff */
        /* <DEDUP_REMOVED lines=34> */
.L_x_1318:
[----:B------:R-:W-:-:S03]  /*8e60*/  UMOV UR4, 0xffffffff ;  /* 0xffffffff00047882 */ /* 0x000fc60000000000 */
[----:B------:R-:W-:Y:S05]  /*8e70*/  BRA.DIV UR4, `(.L_x_1331) ;  /* 0x0000016204d07947 */ /* 0x000fea000b800000 */
[----:B------:R0:W1:Y:S04]  /*8e80*/  SHFL.IDX PT, R3, R26, RZ, 0x1c1f ;  /* 0x001c1fff1a037589 */ /* 0x00006800000e0000 */
[----:B------:R0:W2:Y:S04]  /*8e90*/  SHFL.IDX PT, R20, R25, RZ, 0x1c1f ;  /* 0x001c1fff19147589 */ /* 0x0000a800000e0000 */
[----:B------:R0:W3:Y:S04]  /*8ea0*/  SHFL.IDX PT, R21, R24, RZ, 0x1c1f ;  /* 0x001c1fff18157589 */ /* 0x0000e800000e0000 */
[----:B------:R0:W4:Y:S02]  /*8eb0*/  SHFL.IDX PT, R14, R27, RZ, 0x1c1f ;  /* 0x001c1fff1b0e7589 */ /* 0x00012400000e0000 */
.L_x_1543:
[----:B------:R-:W5:Y:S01]  /*8ec0*/  LDL R5, [R1+0x4c] ;  /* 0x00004c0001057983 */ /* 0x000f620000100800 */
[----:B------:R-:W-:Y:S01]  /*8ed0*/  ULDC UR4, c[0x0][0x448] ;  /* 0x0001120000047ab9 */ /* 0x000fe20000000800 */
[----:B0-----:R-:W0:Y:S01]  /*8ee0*/  LDC R25, c[0x0][0x3f4] ;  /* 0x0000fd00ff197b82 */ /* 0x001e220000000800 */
[----:B------:R-:W-:Y:S01]  /*8ef0*/  IMAD R87, R87, UR4, RZ ;  /* 0x0000000457577c24 */ /* 0x000fe2000f8e02ff */
[----:B------:R-:W-:Y:S01]  /*8f00*/  BSSY B1, `(.L_x_1332) ;  /* 0x0000017000017945 */ /* 0x000fe20003800000 */
[----:B------:R-:W-:Y:S02]  /*8f10*/  CS2R R6, SRZ ;  /* 0x0000000000067805 */ /* 0x000fe4000001ff00 */
[----:B------:R-:W-:Y:S02]  /*8f20*/  CS2R R10, SRZ ;  /* 0x00000000000a7805 */ /* 0x000fe4000001ff00 */
[----:B------:R-:W-:Y:S02]  /*8f30*/  CS2R R8, SRZ ;  /* 0x0000000000087805 */ /* 0x000fe4000001ff00 */
[----:B------:R-:W-:-:S02]  /*8f40*/  ISETP.GE.AND P0, PT, R0, R87, PT ;  /* 0x000000570000720c */ /* 0x000fc40003f06270 */
[----:B-----5:R-:W-:-:S04]  /*8f50*/  LEA.HI R4, R5, R5, RZ, 0x1 ;  /* 0x0000000505047211 */ /* 0x020fc800078f08ff */
[----:B------:R-:W-:-:S05]  /*8f60*/  LOP3.LUT R4, R4, 0xfffffffe, RZ, 0xc0, !PT ;  /* 0xfffffffe04047812 */ /* 0x000fca00078ec0ff */
[----:B------:R-:W-:Y:S01]  /*8f70*/  IMAD.IADD R0, R5, 0x1, -R4 ;  /* 0x0000000105007824 */ /* 0x000fe200078e0a04 */
[----:B------:R-:W-:-:S04]  /*8f80*/  CS2R R4, SRZ ;  /* 0x0000000000047805 */ /* 0x000fc8000001ff00 */
[----:B------:R-:W-:Y:S01]  /*8f90*/  SHF.L.U32 R27, R0, 0x1f, RZ ;  /* 0x0000001f001b7819 */ /* 0x000fe200000006ff */
[----:B0-----:R-:W-:Y:S06]  /*8fa0*/  @P0 BRA `(.L_x_1333) ;  /* 0x0000000000300947 */ /* 0x001fec0003800000 */
        /* <DEDUP_REMOVED lines=12> */
.L_x_1333:
[----:B------:R-:W-:Y:S05]  /*9070*/  BSYNC B1 ;  /* 0x0000000000017941 */ /* 0x000fea0003800000 */
.L_x_1332:
[----:B------:R-:W3:Y:S01]  /*9080*/  SYNCS.PHASECHK.TRANS64.TRYWAIT P1, [R2+URZ+0x38800], R27 ;  /* 0x0388001b020075a7 */ /* 0x000ee2000802017f */
[----:B-1----:R-:W-:Y:S01]  /*9090*/  IMAD R3, R85, -0x40, R87 ;  /* 0xffffffc055037824 */ /* 0x002fe200078e0257 */
[--C-:B-----5:R-:W-:Y:S01]  /*90a0*/  SHF.R.U64 R31, R8, 0x10, R9.reuse ;  /* 0x00000010081f7819 */ /* 0x120fe20000001209 */
[----:B0-----:R-:W-:Y:S01]  /*90b0*/  IMAD.MOV.U32 R12, RZ, RZ, R8 ;  /* 0x000000ffff0c7224 */ /* 0x001fe200078e0008 */
[--C-:B------:R-:W-:Y:S01]  /*90c0*/  SHF.R.U32.HI R29, RZ, 0x10, R9.reuse ;  /* 0x00000010ff1d7819 */ /* 0x100fe20000011609 */
[----:B------:R-:W-:Y:S01]  /*90d0*/  IMAD.MOV.U32 R26, RZ, RZ, R9 ;  /* 0x000000ffff1a7224 */ /* 0x000fe200078e0009 */
[----:B------:R-:W-:Y:S01]  /*90e0*/  SHF.R.U64 R8, R4, 0x10, R5 ;  /* 0x0000001004087819 */ /* 0x000fe20000001205 */
[----:B------:R-:W-:Y:S01]  /*90f0*/  IMAD.MOV.U32 R13, RZ, RZ, R10 ;  /* 0x000000ffff0d7224 */ /* 0x000fe200078e000a */
[--C-:B------:R-:W-:Y:S01]  /*9100*/  SHF.R.U64 R10, R10, 0x10, R11.reuse ;  /* 0x000000100a0a7819 */ /* 0x100fe2000000120b */
[----:B----4-:R-:W-:Y:S01]  /*9110*/  IMAD.MOV.U32 R14, RZ, RZ, R11 ;  /* 0x000000ffff0e7224 */ /* 0x010fe200078e000b */
[--C-:B------:R-:W-:Y:S01]  /*9120*/  SHF.R.U32.HI R9, RZ, 0x10, R5.reuse ;  /* 0x00000010ff097819 */ /* 0x100fe20000011605 */
[----:B------:R-:W-:Y:S01]  /*9130*/  IMAD.MOV.U32 R15, RZ, RZ, R4 ;  /* 0x000000ffff0f7224 */ /* 0x000fe200078e0004 */
[----:B------:R-:W-:Y:S01]  /*9140*/  ISETP.GE.AND P0, PT, R18, R25, PT ;  /* 0x000000191200720c */ /* 0x000fe20003f06270 */
[----:B--2---:R-:W-:Y:S01]  /*9150*/  IMAD.MOV.U32 R20, RZ, RZ, R5 ;  /* 0x000000ffff147224 */ /* 0x004fe200078e0005 */
[----:B------:R-:W-:Y:S01]  /*9160*/  VIMNMX R28, R3, 0x40, PT ;  /* 0x00000040031c7848 */ /* 0x000fe20003fe0100 */
[----:B---3--:R-:W-:Y:S01]  /*9170*/  IMAD.MOV.U32 R21, RZ, RZ, R6 ;  /* 0x000000ffff157224 */ /* 0x008fe200078e0006 */
[----:B------:R-:W-:Y:S01]  /*9180*/  SHF.R.U32.HI R11, RZ, 0x10, R11 ;  /* 0x00000010ff0b7819 */ /* 0x000fe2000001160b */
[--C-:B------:R-:W-:Y:S01]  /*9190*/  IMAD.MOV.U32 R24, RZ, RZ, R7.reuse ;  /* 0x000000ffff187224 */ /* 0x100fe200078e0007 */
[--C-:B------:R-:W-:Y:S01]  /*91a0*/  SHF.R.U64 R4, R6, 0x10, R7.reuse ;  /* 0x0000001006047819 */ /* 0x100fe20000001207 */
[----:B------:R-:W-:Y:S01]  /*91b0*/  VIADD R30, R185, 0x20 ;  /* 0x00000020b91e7836 */ /* 0x000fe20000000000 */
        /* <DEDUP_REMOVED lines=13> */
.L_x_1544:
[----:B------:R-:W-:Y:S05]  /*9290*/  BSYNC B1 ;  /* 0x0000000000017941 */ /* 0x000fea0003800000 */
.L_x_1334:
[----:B------:R-:W-:Y:S04]  /*92a0*/  BSSY B1, `(.L_x_1336) ;  /* 0x000005a000017945 */ /* 0x000fe80003800000 */
[----:B------:R-:W-:Y:S05]  /*92b0*/  @P2 BRA `(.L_x_1337) ;  /* 0x0000000400602947 */ /* 0x000fea0003800000 */
[----:B------:R-:W-:Y:S01]  /*92c0*/  IMAD.SHL.U32 R4, R191, 0x40, RZ ;  /* 0x00000040bf047824 */ /* 0x000fe200078e00ff */
[C---:B------:R-:W-:Y:S01]  /*92d0*/  LOP3.LUT R38, R15.reuse, 0xffff0000, RZ, 0xc0, !PT ;  /* 0xffff00000f267812 */ /* 0x040fe200078ec0ff */
[----:B------:R-:W-:Y:S02]  /*92e0*/  IMAD.IADD R6, R18, 0x1, R25 ;  /* 0x0000000112067824 */ /* 0x000fe400078e0219 */
[----:B------:R-:W-:Y:S01]  /*92f0*/  IMAD.U32 R37, R15, 0x10000, RZ ;  /* 0x000100000f257824 */ /* 0x000fe200078e00ff */
[----:B------:R-:W-:Y:S01]  /*9300*/  LOP3.LUT R7, R4, 0x1c0, RZ, 0xc0, !PT ;  /* 0x000001c004077812 */ /* 0x000fe200078ec0ff */
[----:B------:R-:W-:-:S03]  /*9310*/  IMAD.U32 R36, R3, 0x10000, RZ ;  /* 0x0001000003247824 */ /* 0x000fc600078e00ff */
[C---:B------:R-:W-:Y:S02]  /*9320*/  LOP3.LUT R4, R7.reuse, 0x38, R18, 0xf8, !PT ;  /* 0x0000003807047812 */ /* 0x040fe400078ef812 */
[----:B------:R-:W-:Y:S02]  /*9330*/  SHF.R.U32.HI R9, RZ, 0x3, R7 ;  /* 0x00000003ff097819 */ /* 0x000fe40000011607 */
[----:B------:R-:W-:Y:S02]  /*9340*/  LOP3.LUT R6, R7, 0x38, R6, 0xf8, !PT ;  /* 0x0000003807067812 */ /* 0x000fe400078ef806 */
[-C--:B------:R-:W-:Y:S02]  /*9350*/  LOP3.LUT R5, R4, R9.reuse, RZ, 0x3c, !PT ;  /* 0x0000000904057212 */ /* 0x080fe400078e3cff */
[----:B------:R-:W-:-:S03]  /*9360*/  LOP3.LUT R7, R6, R9, RZ, 0x3c, !PT ;  /* 0x0000000906077212 */ /* 0x000fc600078e3cff */
[C---:B------:R-:W-:Y:S02]  /*9370*/  IMAD R5, R224.reuse, 0x200, R5 ;  /* 0x00000200e0057824 */ /* 0x040fe400078e0205 */
[----:B0-----:R-:W-:Y:S02]  /*9380*/  IMAD R27, R224, 0x200, R7 ;  /* 0x00000200e01b7824 */ /* 0x001fe400078e0207 */
        /* <DEDUP_REMOVED lines=16> */
[C---:B------:R-:W-:Y:S01]  /*9490*/  FMUL.FTZ R39, R7.reuse, R37 ;  /* 0x0000002507277220 */ /* 0x040fe20000410000 */
[----:B------:R-:W-:Y:S01]  /*94a0*/  FMUL.FTZ R41, R7, R36 ;  /* 0x0000002407297220 */ /* 0x000fe20000410000 */
[----:B------:R-:W-:Y:S01]  /*94b0*/  LOP3.LUT R7, R3, 0xffff0000, RZ, 0xc0, !PT ;  /* 0xffff000003077812 */ /* 0x000fe200078ec0ff */
[----:B------:R-:W-:Y:S01]  /*94c0*/  FMUL.FTZ R40, R8, R38 ;  /* 0x0000002608287220 */ /* 0x000fe20000410000 */
[----:B------:R-:W-:Y:S01]  /*94d0*/  FFMA.FTZ R39, R28, R36, -R39 ;  /* 0x000000241c277223 */ /* 0x000fe20000010827 */
[----:B------:R-:W-:-:S02]  /*94e0*/  IMAD.U32 R36, R21, 0x10000, RZ ;  /* 0x0001000015247824 */ /* 0x000fc400078e00ff */
[----:B------:R-:W-:Y:S01]  /*94f0*/  FFMA.FTZ R41, R28, R37, R41 ;  /* 0x000000251c297223 */ /* 0x000fe20000010029 */
[----:B------:R-:W-:Y:S02]  /*9500*/  IMAD.U32 R28, R13, 0x10000, RZ ;  /* 0x000100000d1c7824 */ /* 0x000fe400078e00ff */
[-C--:B------:R-:W-:Y:S01]  /*9510*/  FMUL.FTZ R8, R8, R7.reuse ;  /* 0x0000000708087220 */ /* 0x080fe20000410000 */
[----:B------:R-:W-:Y:S01]  /*9520*/  FFMA.FTZ R40, R29, R7, -R40 ;  /* 0x000000071d287223 */ /* 0x000fe20000010828 */
[C---:B------:R-:W-:Y:S01]  /*9530*/  FMUL.FTZ R42, R34.reuse, R36 ;  /* 0x00000024222a7220 */ /* 0x040fe20000410000 */
[----:B------:R-:W-:Y:S01]  /*9540*/  LOP3.LUT R37, R21, 0xffff0000, RZ, 0xc0, !PT ;  /* 0xffff000015257812 */ /* 0x000fe200078ec0ff */
[----:B------:R-:W-:Y:S01]  /*9550*/  FMUL.FTZ R43, R34, R28 ;  /* 0x0000001c222b7220 */ /* 0x000fe20000410000 */
[----:B------:R-:W-:Y:S01]  /*9560*/  LOP3.LUT R7, R13, 0xffff0000, RZ, 0xc0, !PT ;  /* 0xffff00000d077812 */ /* 0x000fe200078ec0ff */
[----:B------:R-:W-:Y:S01]  /*9570*/  FFMA.FTZ R38, R29, R38, R8 ;  /* 0x000000261d267223 */ /* 0x000fe20000010008 */
[----:B------:R-:W-:Y:S01]  /*9580*/  FFMA.FTZ R42, R5, R28, -R42 ;  /* 0x0000001c052a7223 */ /* 0x000fe2000001082a */
[----:B------:R-:W-:-:S02]  /*9590*/  IMAD.U32 R33, R9, 0x10000, RZ ;  /* 0x0001000009217824 */ /* 0x000fc400078e00ff */
[----:B------:R-:W-:Y:S01]  /*95a0*/  FFMA.FTZ R43, R5, R36, R43 ;  /* 0x00000024052b7223 */ /* 0x000fe2000001002b */
[----:B------:R-:W-:Y:S01]  /*95b0*/  FMUL.FTZ R28, R10, R37 ;  /* 0x000000250a1c7220 */ /* 0x000fe20000410000 */
[----:B------:R-:W-:Y:S02]  /*95c0*/  IMAD.U32 R8, R20, 0x10000, RZ ;  /* 0x0001000014087824 */ /* 0x000fe400078e00ff */
[-C--:B------:R-:W-:Y:S01]  /*95d0*/  FMUL.FTZ R34, R10, R7.reuse ;  /* 0x000000070a227220 */ /* 0x080fe20000410000 */
[----:B------:R-:W-:Y:S02]  /*95e0*/  IMAD.U32 R5, R12, 0x10000, RZ ;  /* 0x000100000c057824 */ /* 0x000fe400078e00ff */
[----:B------:R-:W-:Y:S01]  /*95f0*/  FFMA.FTZ R45, R31, R7, -R28 ;  /* 0x000000071f2d7223 */ /* 0x000fe2000001081c */
[----:B------:R-:W-:Y:S02]  /*9600*/  IMAD.U32 R35, R11, 0x10000, RZ ;  /* 0x000100000b237824 */ /* 0x000fe400078e00ff */
[----:B------:R-:W-:Y:S01]  /*9610*/  FMUL.FTZ R29, R33, R8 ;  /* 0x00000008211d7220 */ /* 0x000fe20000410000 */
[----:B------:R-:W-:-:S02]  /*9620*/  IMAD.U32 R10, R24, 0x10000, RZ ;  /* 0x00010000180a7824 */ /* 0x000fc400078e00ff */
[----:B------:R-:W-:Y:S01]  /*9630*/  FMUL.FTZ R33, R33, R5 ;  /* 0x0000000521217220 */ /* 0x000fe20000410000 */
[----:B------:R-:W-:Y:S02]  /*9640*/  IMAD.U32 R7, R14, 0x10000, RZ ;  /* 0x000100000e077824 */ /* 0x000fe400078e00ff */
[----:B------:R-:W-:Y:S01]  /*9650*/  FFMA.FTZ R34, R31, R37, R34 ;  /* 0x000000251f227223 */ /* 0x000fe20000010022 */
[C---:B------:R-:W-:Y:S01]  /*9660*/  FMUL.FTZ R31, R35.reuse, R10 ;  /* 0x0000000a231f7220 */ /* 0x040fe20000410000 */
[C---:B------:R-:W-:Y:S01]  /*9670*/  FFMA.FTZ R33, R30.reuse, R8, R33 ;  /* 0x000000081e217223 */ /* 0x040fe20000010021 */
[----:B------:R-:W-:Y:S01]  /*9680*/  FMUL.FTZ R37, R35, R7 ;  /* 0x0000000723257220 */ /* 0x000fe20000410000 */
        /* <DEDUP_REMOVED lines=11> */
[----:B------:R-:W-:Y:S01]  /*9740*/  F2FP.BF16.F32.PACK_AB R10, R34, R43 ;  /* 0x0000002b220a723e */ /* 0x000fe200000010ff */
[-C--:B------:R-:W-:Y:S01]  /*9750*/  FMUL.FTZ R9, R9, R5.reuse ;  /* 0x0000000509097220 */ /* 0x080fe20000410000 */
[----:B------:R-:W-:Y:S01]  /*9760*/  FFMA.FTZ R30, R4, R5, -R31 ;  /* 0x00000005041e7223 */ /* 0x000fe2000001081f */
[-C--:B------:R-:W-:Y:S01]  /*9770*/  FMUL.FTZ R11, R11, R7.reuse ;  /* 0x000000070b0b7220 */ /* 0x080fe20000410000 */
[----:B------:R-:W-:Y:S01]  /*9780*/  FFMA.FTZ R36, R6, R7, -R47 ;  /* 0x0000000706247223 */ /* 0x000fe2000001082f */
[----:B------:R-:W-:Y:S01]  /*9790*/  FFMA.FTZ R32, R4, R8, R9 ;  /* 0x0000000804207223 */ /* 0x000fe20000010009 */
[----:B------:R-:W-:Y:S01]  /*97a0*/  F2FP.BF16.F32.PACK_AB R4, R40, R39 ;  /* 0x000000272804723e */ /* 0x000fe200000010ff */
[----:B------:R-:W-:Y:S01]  /*97b0*/  FFMA.FTZ R28, R6, R28, R11 ;  /* 0x0000001c061c7223 */ /* 0x000fe2000001000b */
[----:B------:R-:W-:-:S02]  /*97c0*/  F2FP.BF16.F32.PACK_AB R6, R45, R42 ;  /* 0x0000002a2d06723e */ /* 0x000fc400000010ff */
[----:B------:R-:W-:Y:S02]  /*97d0*/  F2FP.BF16.F32.PACK_AB R5, R30, R29 ;  /* 0x0000001d1e05723e */ /* 0x000fe400000010ff */
[----:B------:R-:W-:Y:S02]  /*97e0*/  F2FP.BF16.F32.PACK_AB R7, R36, R35 ;  /* 0x000000232407723e */ /* 0x000fe400000010ff */
[----:B------:R-:W-:Y:S02]  /*97f0*/  F2FP.BF16.F32.PACK_AB R8, R38, R41 ;  /* 0x000000292608723e */ /* 0x000fe400000010ff */
[----:B------:R-:W-:Y:S01]  /*9800*/  F2FP.BF16.F32.PACK_AB R9, R32, R33 ;  /* 0x000000212009723e */ /* 0x000fe200000010ff */
[----:B------:R1:W-:Y:S01]  /*9810*/  STS.128 [R26+0x20400], R4 ;  /* 0x020400041a007388 */ /* 0x0003e20000000c00 */
[----:B------:R-:W-:-:S05]  /*9820*/  F2FP.BF16.F32.PACK_AB R11, R28, R37 ;  /* 0x000000251c0b723e */ /* 0x000fca00000010ff */
[----:B------:R1:W-:Y:S02]  /*9830*/  STS.128 [R27+0x20400], R8 ;  /* 0x020400081b007388 */ /* 0x0003e40000000c00 */
.L_x_1337:
[----:B------:R-:W-:Y:S05]  /*9840*/  BSYNC B1 ;  /* 0x0000000000017941 */ /* 0x000fea0003800000 */
.L_x_1336:
[----:B------:R-:W-:Y:S05]  /*9850*/  @P0 BRA `(.L_x_1328) ;  /* 0x0000000400680947 */ /* 0x000fea0003800000 */
[----:B------:R-:W2:Y:S01]  /*9860*/  LDL R42, [R1+0x5c] ;  /* 0x00005c00012a7983 */ /* 0x000ea20000100800 */
[----:B-1----:R-:W-:-:S04]  /*9870*/  VIADD R7, R185, 0x20 ;  /* 0x00000020b9077836 */ /* 0x002fc80000000000 */
[----:B------:R-:W-:Y:S01]  /*9880*/  IMAD.SHL.U32 R5, R7, 0x40, RZ ;  /* 0x0000004007057824 */ /* 0x000fe200078e00ff */
[----:B------:R-:W-:Y:S01]  /*9890*/  SHF.R.S32.HI R6, RZ, 0x1f, R7 ;  /* 0x0000001fff067819 */ /* 0x000fe20000011407 */
[----:B------:R-:W-:-:S03]  /*98a0*/  IMAD.IADD R4, R18, 0x1, R25 ;  /* 0x0000000112047824 */ /* 0x000fc600078e0219 */
[----:B------:R-:W-:Y:S02]  /*98b0*/  LEA.HI R6, R6, R7, RZ, 0x3 ;  /* 0x0000000706067211 */ /* 0x000fe400078f18ff */
[----:B------:R-:W-:-:S03]  /*98c0*/  LOP3.LUT R5, R5, 0x1c0, RZ, 0xc0, !PT ;  /* 0x000001c005057812 */ /* 0x000fc600078ec0ff */
[----:B------:R-:W-:Y:S01]  /*98d0*/  IMAD.SHL.U32 R6, R6, 0x40, RZ ;  /* 0x0000004006067824 */ /* 0x000fe200078e00ff */
[----:B------:R-:W-:Y:S02]  /*98e0*/  LOP3.LUT R4, R5, 0x38, R4, 0xf8, !PT ;  /* 0x0000003805047812 */ /* 0x000fe400078ef804 */
[----:B------:R-:W-:Y:S02]  /*98f0*/  SHF.R.U32.HI R5, RZ, 0x3, R5 ;  /* 0x00000003ff057819 */ /* 0x000fe40000011605 */
[----:B------:R-:W-:Y:S02]  /*9900*/  LOP3.LUT R25, R6, 0xfffffe00, RZ, 0xc0, !PT ;  /* 0xfffffe0006197812 */ /* 0x000fe400078ec0ff */
[----:B------:R-:W-:-:S05]  /*9910*/  LOP3.LUT R4, R4, R5, RZ, 0x3c, !PT ;  /* 0x0000000504047212 */ /* 0x000fca00078e3cff */
[----:B------:R-:W-:-:S04]  /*9920*/  IMAD.IADD R25, R25, 0x1, R4 ;  /* 0x0000000119197824 */ /* 0x000fc800078e0204 */
[----:B------:R-:W-:-:S05]  /*9930*/  IMAD R25, R25, 0x2, R2 ;  /* 0x0000000219197824 */ /* 0x000fca00078e0202 */
[----:B------:R-:W1:Y:S01]  /*9940*/  LDS.128 R8, [R25+0x20400] ;  /* 0x0204000019087984 */ /* 0x000e620000000c00 */
[----:B------:R-:W-:Y:S02]  /*9950*/  IMAD.U32 R36, R15, 0x10000, RZ ;  /* 0x000100000f247824 */ /* 0x000fe400078e00ff */
[----:B------:R-:W-:Y:S01]  /*9960*/  IMAD.U32 R34, R3, 0x10000, RZ ;  /* 0x0001000003227824 */ /* 0x000fe200078e00ff */
[----:B------:R-:W-:Y:S01]  /*9970*/  LOP3.LUT R38, R15, 0xffff0000, RZ, 0xc0, !PT ;  /* 0xffff00000f267812 */ /* 0x000fe200078ec0ff */
[----:B------:R-:W-:Y:S02]  /*9980*/  IMAD.U32 R41, R20, 0x10000, RZ ;  /* 0x0001000014297824 */ /* 0x000fe400078e00ff */
[----:B------:R-:W-:Y:S02]  /*9990*/  IMAD.U32 R39, R12, 0x10000, RZ ;  /* 0x000100000c277824 */ /* 0x000fe400078e00ff */
[----:B------:R-:W-:Y:S02]  /*99a0*/  IMAD.U32 R40, R21, 0x10000, RZ ;  /* 0x0001000015287824 */ /* 0x000fe400078e00ff */
[C---:B-1----:R-:W-:Y:S01]  /*99b0*/  IMAD.U32 R30, R8.reuse, 0x10000, RZ ;  /* 0x00010000081e7824 */ /* 0x042fe200078e00ff */
[----:B------:R-:W-:-:S03]  /*99c0*/  LOP3.LUT R8, R8, 0xffff0000, RZ, 0xc0, !PT ;  /* 0xffff000008087812 */ /* 0x000fc600078ec0ff */
[-C--:B------:R-:W-:Y:S01]  /*99d0*/  FMUL.FTZ R35, R36, R30.reuse ;  /* 0x0000001e24237220 */ /* 0x080fe20000410000 */
[----:B------:R-:W-:Y:S01]  /*99e0*/  FMUL.FTZ R15, R34, R30 ;  /* 0x0000001e220f7220 */ /* 0x000fe20000410000 */
[----:B------:R-:W-:Y:S01]  /*99f0*/  LOP3.LUT R30, R3, 0xffff0000, RZ, 0xc0, !PT ;  /* 0xffff0000031e7812 */ /* 0x000fe200078ec0ff */
[-C--:B------:R-:W-:Y:S01]  /*9a00*/  FMUL.FTZ R3, R38, R8.reuse ;  /* 0x0000000826037220 */ /* 0x080fe20000410000 */
[----:B------:R-:W-:Y:S02]  /*9a10*/  IMAD.U32 R31, R9, 0x10000, RZ ;  /* 0x00010000091f7824 */ /* 0x000fe400078e00ff */
[----:B------:R-:W-:Y:S02]  /*9a20*/  IMAD.U32 R32, R10, 0x10000, RZ ;  /* 0x000100000a207824 */ /* 0x000fe400078e00ff */
[----:B------:R-:W-:Y:S01]  /*9a30*/  FMUL.FTZ R37, R30, R8 ;  /* 0x000000081e257220 */ /* 0x000fe20000410000 */
[----:B------:R-:W-:Y:S01]  /*9a40*/  LOP3.LUT R10, R10, 0xffff0000, RZ, 0xc0, !PT ;  /* 0xffff00000a0a7812 */ /* 0x000fe200078ec0ff */
[----:B------:R-:W-:Y:S01]  /*9a50*/  IMAD.U32 R33, R11, 0x10000, RZ ;  /* 0x000100000b217824 */ /* 0x000fe200078e00ff */
[----:B------:R-:W-:-:S02]  /*9a60*/  LOP3.LUT R9, R9, 0xffff0000, RZ, 0xc0, !PT ;  /* 0xffff000009097812 */ /* 0x000fc400078ec0ff */
[----:B------:R-:W-:Y:S01]  /*9a70*/  LOP3.LUT R11, R11, 0xffff0000, RZ, 0xc0, !PT ;  /* 0xffff00000b0b7812 */ /* 0x000fe200078ec0ff */
[----:B--2---:R-:W1:Y:S02]  /*9a80*/  LDS.128 R4, [R42+0x20400] ;  /* 0x020400002a047984 */ /* 0x004e640000000c00 */
[C---:B-1----:R-:W-:Y:S01]  /*9a90*/  IMAD.U32 R26, R4.reuse, 0x10000, RZ ;  /* 0x00010000041a7824 */ /* 0x042fe200078e00ff */
[----:B------:R-:W-:Y:S01]  /*9aa0*/  LOP3.LUT R4, R4, 0xffff0000, RZ, 0xc0, !PT ;  /* 0xffff000004047812 */ /* 0x000fe200078ec0ff */
[----:B0-----:R-:W-:Y:S02]  /*9ab0*/  IMAD.U32 R27, R5, 0x10000, RZ ;  /* 0x00010000051b7824 */ /* 0x001fe400078e00ff */
[-C--:B------:R-:W-:Y:S01]  /*9ac0*/  FFMA.FTZ R35, R34, R26.reuse, -R35 ;  /* 0x0000001a22237223 */ /* 0x080fe20000010823 */
[----:B------:R-:W-:Y:S01]  /*9ad0*/  FFMA.FTZ R15, R36, R26, R15 ;  /* 0x0000001a240f7223 */ /* 0x000fe2000001000f */
[-C--:B------:R-:W-:Y:S01]  /*9ae0*/  FFMA.FTZ R8, R30, R4.reuse, -R3 ;  /* 0x000000041e087223 */ /* 0x080fe20000010803 */
[----:B------:R-:W-:Y:S01]  /*9af0*/  FFMA.FTZ R26, R38, R4, R37 ;  /* 0x00000004261a7223 */ /* 0x000fe20000010025 */
[----:B------:R-:W-:-:S02]  /*9b00*/  IMAD.U32 R28, R6, 0x10000, RZ ;  /* 0x00010000061c7824 */ /* 0x000fc400078e00ff */
[-C--:B------:R-:W-:Y:S01]  /*9b10*/  FMUL.FTZ R30, R41, R31.reuse ;  /* 0x0000001f291e7220 */ /* 0x080fe20000410000 */
[----:B------:R-:W-:Y:S01]  /*9b20*/  FMUL.FTZ R34, R39, R31 ;  /* 0x0000001f27227220 */ /* 0x000fe20000410000 */
[C---:B------:R-:W-:Y:S02]  /*9b30*/  IMAD.U32 R4, R13.reuse, 0x10000, RZ ;  /* 0x000100000d047824 */ /* 0x040fe400078e00ff */
[-C--:B------:R-:W-:Y:S01]  /*9b40*/  FMUL.FTZ R3, R40, R32.reuse ;  /* 0x0000002028037220 */ /* 0x080fe20000410000 */
[----:B------:R-:W-:Y:S02]  /*9b50*/  LOP3.LUT R36, R13, 0xffff0000, RZ, 0xc0, !PT ;  /* 0xffff00000d247812 */ /* 0x000fe400078ec0ff */
[----:B------:R-:W-:Y:S01]  /*9b60*/  LOP3.LUT R38, R21, 0xffff0000, RZ, 0xc0, !PT ;  /* 0xffff000015267812 */ /* 0x000fe200078ec0ff */
[----:B------:R-:W-:Y:S01]  /*9b70*/  IMAD.U32 R37, R24, 0x10000, RZ ;  /* 0x0001000018257824 */ /* 0x000fe200078e00ff */
[----:B------:R-:W-:Y:S01]  /*9b80*/  LOP3.LUT R6, R6, 0xffff0000, RZ, 0xc0, !PT ;  /* 0xffff000006067812 */ /* 0x000fe200078ec0ff */
[-C--:B------:R-:W-:Y:S01]  /*9b90*/  FFMA.FTZ R30, R39, R27.reuse, -R30 ;  /* 0x0000001b271e7223 */ /* 0x080fe2000001081e */
[----:B------:R-:W-:Y:S01]  /*9ba0*/  FFMA.FTZ R34, R41, R27, R34 ;  /* 0x0000001b29227223 */ /* 0x000fe20000010022 */
[C---:B------:R-:W-:Y:S01]  /*9bb0*/  FMUL.FTZ R21, R4.reuse, R32 ;  /* 0x0000002004157220 */ /* 0x040fe20000410000 */
[----:B------:R-:W-:Y:S01]  /*9bc0*/  FFMA.FTZ R13, R4, R28, -R3 ;  /* 0x0000001c040d7223 */ /* 0x000fe20000010803 */
[-C--:B------:R-:W-:Y:S01]  /*9bd0*/  FMUL.FTZ R3, R38, R10.reuse ;  /* 0x0000000a26037220 */ /* 0x080fe20000410000 */
[----:B------:R-:W-:Y:S01]  /*9be0*/  FMUL.FTZ R27, R36, R10 ;  /* 0x0000000a241b7220 */ /* 0x000fe20000410000 */
[----:B------:R-:W-:-:S02]  /*9bf0*/  IMAD.U32 R31, R14, 0x10000, RZ ;  /* 0x000100000e1f7824 */ /* 0x000fc400078e00ff */
[-C--:B------:R-:W-:Y:S01]  /*9c00*/  FMUL.FTZ R4, R37, R33.reuse ;  /* 0x0000002125047220 */ /* 0x080fe20000410000 */
[----:B------:R-:W-:Y:S02]  /*9c10*/  IMAD.U32 R29, R7, 0x10000, RZ ;  /* 0x00010000071d7824 */ /* 0x000fe400078e00ff */
[----:B------:R-:W-:Y:S01]  /*9c20*/  FFMA.FTZ R10, R40, R28, R21 ;  /* 0x0000001c280a7223 */ /* 0x000fe20000010015 */
[-C--:B------:R-:W-:Y:S01]  /*9c30*/  FFMA.FTZ R28, R36, R6.reuse, -R3 ;  /* 0x00000006241c7223 */ /* 0x080fe20000010803 */
[----:B------:R-:W-:Y:S01]  /*9c40*/  FFMA.FTZ R27, R38, R6, R27 ;  /* 0x00000006261b7223 */ /* 0x000fe2000001001b */
[C---:B------:R-:W-:Y:S01]  /*9c50*/  FMUL.FTZ R6, R31.reuse, R33 ;  /* 0x000000211f067220 */ /* 0x040fe20000410000 */
[----:B------:R-:W-:Y:S01]  /*9c60*/  FFMA.FTZ R21, R31, R29, -R4 ;  /* 0x0000001d1f157223 */ /* 0x000fe20000010804 */
[----:B------:R-:W-:Y:S02]  /*9c70*/  LOP3.LUT R33, R20, 0xffff0000, RZ, 0xc0, !PT ;  /* 0xffff000014217812 */ /* 0x000fe400078ec0ff */
[----:B------:R-:W-:-:S02]  /*9c80*/  LOP3.LUT R39, R24, 0xffff0000, RZ, 0xc0, !PT ;  /* 0xffff000018277812 */ /* 0x000fc400078ec0ff */
[----:B------:R-:W-:Y:S02]  /*9c90*/  LOP3.LUT R3, R12, 0xffff0000, RZ, 0xc0, !PT ;  /* 0xffff00000c037812 */ /* 0x000fe400078ec0ff */
[----:B------:R-:W-:Y:S01]  /*9ca0*/  LOP3.LUT R31, R14, 0xffff0000, RZ, 0xc0, !PT ;  /* 0xffff00000e1f7812 */ /* 0x000fe200078ec0ff */
[----:B------:R-:W-:Y:S01]  /*9cb0*/  FFMA.FTZ R29, R37, R29, R6 ;  /* 0x0000001d251d7223 */ /* 0x000fe20000010006 */
[----:B------:R-:W-:Y:S01]  /*9cc0*/  LOP3.LUT R5, R5, 0xffff0000, RZ, 0xc0, !PT ;  /* 0xffff000005057812 */ /* 0x000fe200078ec0ff */
[----:B------:R-:W-:Y:S01]  /*9cd0*/  FMUL.FTZ R4, R33, R9 ;  /* 0x0000000921047220 */ /* 0x000fe20000410000 */
[----:B------:R-:W-:Y:S01]  /*9ce0*/  LOP3.LUT R7, R7, 0xffff0000, RZ, 0xc0, !PT ;  /* 0xffff000007077812 */ /* 0x000fe200078ec0ff */
[----:B------:R-:W-:Y:S01]  /*9cf0*/  FMUL.FTZ R12, R39, R11 ;  /* 0x0000000b270c7220 */ /* 0x000fe20000410000 */
        /* <DEDUP_REMOVED lines=9> */
[----:B------:R-:W-:Y:S02]  /*9d90*/  F2FP.BF16.F32.PACK_AB R7, R12, R21 ;  /* 0x000000150c07723e */ /* 0x000fe400000010ff */
[----:B------:R-:W-:Y:S02]  /*9da0*/  F2FP.BF16.F32.PACK_AB R10, R27, R10 ;  /* 0x0000000a1b0a723e */ /* 0x000fe400000010ff */
[----:B------:R-:W-:Y:S02]  /*9db0*/  F2FP.BF16.F32.PACK_AB R8, R26, R15 ;  /* 0x0000000f1a08723e */ /* 0x000fe400000010ff */
[----:B------:R-:W-:-:S02]  /*9dc0*/  F2FP.BF16.F32.PACK_AB R9, R9, R34 ;  /* 0x000000220909723e */ /* 0x000fc400000010ff */
[----:B------:R-:W-:Y:S01]  /*9dd0*/  F2FP.BF16.F32.PACK_AB R11, R14, R29 ;  /* 0x0000001d0e0b723e */ /* 0x000fe200000010ff */
[----:B------:R3:W-:Y:S04]  /*9de0*/  STS.128 [R42+0x20400], R4 ;  /* 0x020400042a007388 */ /* 0x0007e80000000c00 */
[----:B------:R3:W-:Y:S02]  /*9df0*/  STS.128 [R25+0x20400], R8 ;  /* 0x0204000819007388 */ /* 0x0007e40000000c00 */
.L_x_1328:
[----:B------:R-:W-:Y:S05]  /*9e00*/  BSYNC B0 ;  /* 0x0000000000007941 */ /* 0x000fea0003800000 */
.L_x_1317:
        /* <DEDUP_REMOVED lines=8> */
.L_x_1314:
[----:B012---:R-:W-:-:S05]  /*9e90*/  IMAD.U32 R3, RZ, RZ, UR37 ;  /* 0x00000025ff037e24 */ /* 0x007fca000f8e00ff */
[----:B------:R-:W-:-:S13]  /*9ea0*/  ISETP.NE.AND P0, PT, R3, 0x3, PT ;  /* 0x000000030300780c */ /* 0x000fda0003f05270 */
[----:B------:R-:W-:Y:S05]  /*9eb0*/  @!P0 BRA `(.L_x_1338) ;  /* 0x0000000000048947 */ /* 0x000fea0003800000 */
[----:B------:R-:W-:Y:S01]  /*9ec0*/  BPT.TRAP 0x1 ;  /* 0x000000040000795c */ /* 0x000fe20000300000 */
.L_x_1338:
[----:B---3--:R-:W-:Y:S01]  /*9ed0*/  IMAD R11, R17, 0x8, R2 ;  /* 0x00000008110b7824 */ /* 0x008fe200078e0202 */
[----:B------:R-:W-:-:S04]  /*9ee0*/  SHF.L.U32 R10, R186, 0x1f, RZ ;  /* 0x0000001fba0a7819 */ /* 0x000fc800000006ff */
[----:B------:R0:W1:Y:S01]  /*9ef0*/  SYNCS.PHASECHK.TRANS64.TRYWAIT P1, [R11+URZ+0x38830], R10 ;  /* 0x0388300a0b0075a7 */ /* 0x000062000802017f */
[----:B------:R-:W-:Y:S05]  /*9f00*/  @!P0 BRA `(.L_x_1339) ;  /* 0x0000000000048947 */ /* 0x000fea0003800000 */
[----:B------:R-:W-:Y:S01]  /*9f10*/  BPT.TRAP 0x1 ;  /* 0x000000040000795c */ /* 0x000fe20000300000 */
.L_x_1339:
[C---:B------:R-:W-:Y:S02]  /*9f20*/  VIADD R3, R2.reuse, 0x22400 ;  /* 0x0002240002037836 */ /* 0x040fe40000000000 */
[----:B------:R-:W-:-:S03]  /*9f30*/  VIADD R4, R2, 0x20400 ;  /* 0x0002040002047836 */ /* 0x000fc60000000000 */
[----:B------:R-:W-:Y:S02]  /*9f40*/  SHF.R.U32.HI R3, RZ, 0x4, R3 ;  /* 0x00000004ff037819 */ /* 0x000fe40000011603 */
[----:B------:R-:W-:Y:S02]  /*9f50*/  SHF.R.U32.HI R4, RZ, 0x4, R4 ;  /* 0x00000004ff047819 */ /* 0x000fe40000011604 */
[----:B------:R-:W-:Y:S02]  /*9f60*/  LOP3.LUT R3, R3, 0x3fff, RZ, 0xc0, !PT ;  /* 0x00003fff03037812 */ /* 0x000fe400078ec0ff */
[----:B------:R-:W-:Y:S02]  /*9f70*/  LOP3.LUT R4, R4, 0x3fff, RZ, 0xc0, !PT ;  /* 0x00003fff04047812 */ /* 0x000fe400078ec0ff */
[----:B------:R-:W-:Y:S01]  /*9f80*/  LOP3.LUT R217, R3, 0x10000, RZ, 0xfc, !PT ;  /* 0x0001000003d97812 */ /* 0x000fe200078efcff */
[----:B-1----:R-:W-:Y:S06]  /*9f90*/  @P1 BRA `(.L_x_1340) ;  /* 0x0000000000081947 */ /* 0x002fec0003800000 */
[----:B------:R-:W1:Y:S02]  /*9fa0*/  SYNCS.PHASECHK.TRANS64.TRYWAIT P1, [R11+URZ+0x38830], R10 ;  /* 0x0388300a0b0075a7 */ /* 0x000e64000802017f */
[----:B-1----:R-:W-:Y:S05]  /*9fb0*/  @!P1 BRA `(.L_x_1341) ;  /* 0x0000015400049947 */ /* 0x002fea0003800000 */
.L_x_1340:
[----:B------:R-:W-:Y:S01]  /*9fc0*/  IMAD R12, R17, 0x200, R217 ;  /* 0x00000200110c7824 */ /* 0x000fe200078e02d9 */
        /* <DEDUP_REMOVED lines=11> */
[----:B------:R-:W-:Y:S01]  /*a080*/  IMAD.MOV.U32 R5, RZ, RZ, 0x40000040 ;  /* 0x40000040ff057424 */ /* 0x000fe200078e00ff */
[----:B------:R-:W-:Y:S01]  /*a090*/  SHF.L.U32 R3, R0, 0x1f, RZ ;  /* 0x0000001f00037819 */ /* 0x000fe200000006ff */
[----:B------:R-:W-:Y:S01]  /*a0a0*/  IMAD.MOV.U32 R7, RZ, RZ, 0x40000040 ;  /* 0x40000040ff077424 */ /* 0x000fe200078e00ff */
[----:B------:R-:W-:Y:S01]  /*a0b0*/  BSSY B0, `(.L_x_1342) ;  /* 0x0000022000007945 */ /* 0x000fe20003800000 */
[----:B------:R-:W-:-:S02]  /*a0c0*/  VIADD R14, R12, 0x4 ;  /* 0x000000040c0e7836 */ /* 0x000fc40000000000 */
[----:B------:R-:W-:Y:S02]  /*a0d0*/  IMAD.MOV.U32 R15, RZ, RZ, 0x40000040 ;  /* 0x40000040ff0f7424 */ /* 0x000fe400078e00ff */
[----:B------:R-:W-:Y:S02]  /*a0e0*/  VIADD R12, R12, 0x6 ;  /* 0x000000060c0c7836 */ /* 0x000fe40000000000 */
[----:B------:R-:W-:Y:S02]  /*a0f0*/  IMAD.MOV.U32 R9, RZ, RZ, 0x40000040 ;  /* 0x40000040ff097424 */ /* 0x000fe400078e00ff */
[----:B------:R-:W-:Y:S01]  /*a100*/  HGMMA.64x64x16.F32.BF16 R24, gdesc[UR4], RZ, !UPT, gsb0 ;  /* 0x00e00000041879f0 */ /* 0x000fe2000c0018ff */
[----:B------:R-:W-:Y:S01]  /*a110*/  R2UR UR4, R4 ;  /* 0x00000000040472ca */ /* 0x000fe200000e0000 */
[----:B------:R-:W-:Y:S01]  /*a120*/  IMAD.MOV.U32 R13, RZ, RZ, 0x40000040 ;  /* 0x40000040ff0d7424 */ /* 0x000fe200078e00ff */
[----:B------:R-:W-:Y:S02]  /*a130*/  R2UR UR5, R5 ;  /* 0x00000000050572ca */ /* 0x000fe400000e0000 */
[----:B------:R-:W-:Y:S01]  /*a140*/  R2UR UR6, R6 ;  /* 0x00000000060672ca */ /* 0x000fe200000e0000 */
[----:B------:R-:W-:Y:S01]  /*a150*/  VIADD R6, R8, 0x4 ;  /* 0x0000000408067836 */ /* 0x000fe20000000000 */
[----:B------:R-:W-:Y:S01]  /*a160*/  R2UR UR7, R7 ;  /* 0x00000000070772ca */ /* 0x000fe200000e0000 */
[----:B------:R-:W-:-:S02]  /*a170*/  IMAD.MOV.U32 R7, RZ, RZ, 0x40000040 ;  /* 0x40000040ff077424 */ /* 0x000fc400078e00ff */
        /* <DEDUP_REMOVED lines=19> */
[----:B------:R-:W2:Y:S02]  /*a2b0*/  SYNCS.PHASECHK.TRANS64.TRYWAIT P1, [R2+URZ+0x38810], R3 ;  /* 0x03881003020075a7 */ /* 0x000ea4000802017f */
[----:B--2---:R-:W-:Y:S05]  /*a2c0*/  @!P1 BRA `(.L_x_1343) ;  /* 0x0000015000549947 */ /* 0x004fea0003800000 */
.L_x_1545:
[----:B------:R-:W-:Y:S05]  /*a2d0*/  BSYNC B0 ;  /* 0x0000000000007941 */ /* 0x000fea0003800000 */
.L_x_1342:
[----:B------:R-:W-:Y:S05]  /*a2e0*/  @!P0 BRA `(.L_x_1344) ;  /* 0x0000000000048947 */ /* 0x000fea0003800000 */
[----:B------:R-:W-:Y:S01]  /*a2f0*/  BPT.TRAP 0x1 ;  /* 0x000000040000795c */ /* 0x000fe20000300000 */
.L_x_1344:
[----:B------:R3:W4:Y:S01]  /*a300*/  SYNCS.PHASECHK.TRANS64.TRYWAIT P1, [R11+URZ+0x38850], R10 ;  /* 0x0388500a0b0075a7 */ /* 0x000722000802017f */
[----:B------:R-:W-:Y:S05]  /*a310*/  @!P0 BRA `(.L_x_1345) ;  /* 0x0000000000048947 */ /* 0x000fea0003800000 */
[----:B------:R-:W-:Y:S01]  /*a320*/  BPT.TRAP 0x1 ;  /* 0x000000040000795c */ /* 0x000fe20000300000 */
.L_x_1345:
[C---:B------:R-:W-:Y:S02]  /*a330*/  VIADD R0, R2.reuse, 0x400 ;  /* 0x0000040002007836 */ /* 0x040fe40000000000 */
[----:B--2---:R-:W-:-:S03]  /*a340*/  VIADD R3, R2, 0x26400 ;  /* 0x0002640002037836 */ /* 0x004fc60000000000 */
[----:B------:R-:W-:Y:S02]  /*a350*/  SHF.R.U32.HI R0, RZ, 0x4, R0 ;  /* 0x00000004ff007819 */ /* 0x000fe40000011600 */
[----:B------:R-:W-:Y:S02]  /*a360*/  SHF.R.U32.HI R3, RZ, 0x4, R3 ;  /* 0x00000004ff037819 */ /* 0x000fe40000011603 */
[----:B------:R-:W-:Y:S02]  /*a370*/  LOP3.LUT R0, R0, 0x3fff, RZ, 0xc0, !PT ;  /* 0x00003fff00007812 */ /* 0x000fe400078ec0ff */
[----:B------:R-:W-:Y:S02]  /*a380*/  LOP3.LUT R3, R3, 0x3fff, RZ, 0xc0, !PT ;  /* 0x00003fff03037812 */ /* 0x000fe400078ec0ff */
[----:B------:R-:W-:Y:S01]  /*a390*/  LOP3.LUT R218, R0, 0x10000, RZ, 0xfc, !PT ;  /* 0x0001000000da7812 */ /* 0x000fe200078efcff */
[----:B----4-:R-:W-:Y:S06]  /*a3a0*/  @P1 BRA `(.L_x_1346) ;  /* 0x0000000000081947 */ /* 0x010fec0003800000 */
[----:B------:R-:W2:Y:S02]  /*a3b0*/  SYNCS.PHASECHK.TRANS64.TRYWAIT P1, [R11+URZ+0x38850], R10 ;  /* 0x0388500a0b0075a7 */ /* 0x000ea4000802017f */
[----:B--2---:R-:W-:Y:S05]  /*a3c0*/  @!P1 BRA `(.L_x_1347) ;  /* 0x0000015000289947 */ /* 0x004fea0003800000 */
.L_x_1346:
[----:B------:R-:W-:Y:S01]  /*a3d0*/  LOP3.LUT R0, R3, 0x10000, RZ, 0xfc, !PT ;  /* 0x0001000003007812 */ /* 0x000fe200078efcff */
[----:B------:R-:W-:Y:S01]  /*a3e0*/  IMAD R12, R17, 0x1000, R218 ;  /* 0x00001000110c7824 */ /* 0x000fe200078e02da */
[----:B------:R-:W-:Y:S05]  /*a3f0*/  WARPSYNC.ALL ;  /* 0x0000000000007948 */ /* 0x000fea0003800000 */
[----:B------:R-:W-:Y:S01]  /*a400*/  IMAD.MOV.U32 R14, RZ, RZ, R0 ;  /* 0x000000ffff0e7224 */ /* 0x000fe200078e0000 */
[----:B------:R-:W-:Y:S01]  /*a410*/  R2UR UR6, R12 ;  /* 0x000000000c0672ca */ /* 0x000fe200000e0000 */
[----:B------:R-:W-:Y:S01]  /*a420*/  IMAD.MOV.U32 R15, RZ, RZ, 0x40000040 ;  /* 0x40000040ff0f7424 */ /* 0x000fe200078e00ff */
[----:B------:R-:W-:Y:S01]  /*a430*/  WARPGROUP.ARRIVE ;  /* 0x00000000000079c5 */ /* 0x000fe20000000000 */
[----:B------:R-:W-:Y:S01]  /*a440*/  IMAD.MOV.U32 R13, RZ, RZ, 0x40000040 ;  /* 0x40000040ff0d7424 */ /* 0x000fe200078e00ff */
[----:B------:R-:W-:Y:S01]  /*a450*/  R2UR UR4, R14 ;  /* 0x000000000e0472ca */ /* 0x000fe200000e0000 */
[----:B------:R-:W-:Y:S01]  /*a460*/  VIADD R14, R0, 0x2 ;  /* 0x00000002000e7836 */ /* 0x000fe20000000000 */
[----:B------:R-:W-:Y:S01]  /*a470*/  R2UR UR5, R15 ;  /* 0x000000000f0572ca */ /* 0x000fe200000e0000 */
[----:B------:R-:W-:Y:S01]  /*a480*/  VIADD R20, R12, 0x2 ;  /* 0x000000020c147836 */ /* 0x000fe20000000000 */
[----:B------:R-:W-:Y:S01]  /*a490*/  R2UR UR7, R13 ;  /* 0x000000000d0772ca */ /* 0x000fe200000e0000 */
[----:B------:R-:W-:Y:S01]  /*a4a0*/  IMAD.MOV.U32 R15, RZ, RZ, 0x40000040 ;  /* 0x40000040ff0f7424 */ /* 0x000fe200078e00ff */
[----:B------:R-:W4:Y:S01]  /*a4b0*/  S2R R56, SR_TID.X ;  /* 0x0000000000387919 */ /* 0x000f220000002100 */
[----:B------:R-:W-:-:S02]  /*a4c0*/  IMAD.MOV.U32 R21, RZ, RZ, 0x40000040 ;  /* 0x40000040ff157424 */ /* 0x000fc400078e00ff */
[----:B------:R-:W-:Y:S02]  /*a4d0*/  VIADD R58, R12, 0x800 ;  /* 0x000008000c3a7836 */ /* 0x000fe40000000000 */
[----:B------:R-:W-:-:S06]  /*a4e0*/  IMAD.MOV.U32 R13, RZ, RZ, 0x4 ;  /* 0x00000004ff0d7424 */ /* 0x000fcc00078e00ff */
[----:B------:R-:W-:Y:S01]  /*a4f0*/  HGMMA.64x64x16.F32.BF16 R24, gdesc[UR4], R24, gsb0 ;  /* 0x00e00000041879f0 */ /* 0x000fe20008001818 */
        /* <DEDUP_REMOVED lines=8> */
[----:B----4-:R-:W-:-:S05]  /*a580*/  SHF.R.U32.HI R56, RZ, 0x7, R56 ;  /* 0x00000007ff387819 */ /* 0x010fca0000011638 */
[----:B------:R4:W0:Y:S02]  /*a590*/  SHFL.IDX PT, R3, R56, RZ, 0x1f ;  /* 0x00001fff38037589 */ /* 0x00082400000e0000 */
[----:B----4-:R-:W-:Y:S01]  /*a5a0*/  VIADD R56, R0, 0x800 ;  /* 0x0000080000387836 */ /* 0x010fe20000000000 */
[----:B0-----:R-:W-:-:S04]  /*a5b0*/  ISETP.GT.AND P1, PT, R3, 0x7f, PT ;  /* 0x0000007f0300780c */ /* 0x001fc80003f24270 */
[----:B------:R-:W-:Y:S02]  /*a5c0*/  SEL R3, RZ, 0x2, !P1 ;  /* 0x00000002ff037807 */ /* 0x000fe40004800000 */
[C---:B-123--:R-:W-:Y:S02]  /*a5d0*/  SEL R10, R13.reuse, 0x2, P1 ;  /* 0x000000020d0a7807 */ /* 0x04efe40000800000 */
[----:B------:R-:W-:Y:S01]  /*a5e0*/  SEL R13, R13, 0x6, !P1 ;  /* 0x000000060d0d7807 */ /* 0x000fe20004800000 */
[----:B------:R-:W-:Y:S02]  /*a5f0*/  WARPGROUP.DEPBAR.LE gsb0, 0x0 ;  /* 0x00008000000079c5 */ /* 0x000fe40000010000 */
[----:B------:R-:W-:-:S06]  /*a600*/  WARPGROUP.ARRIVE ;  /* 0x00000000000079c5 */ /* 0x000fcc0000000000 */
        /* <DEDUP_REMOVED lines=9> */
[----:B------:R-:W-:Y:S02]  /*a6a0*/  WARPGROUP.DEPBAR.LE gsb0, 0x0 ;  /* 0x00008000000079c5 */ /* 0x000fe40000010000 */
[----:B------:R-:W-:-:S09]  /*a6b0*/  WARPGROUP.ARRIVE ;  /* 0x00000000000079c5 */ /* 0x000fd20000000000 */
        /* <DEDUP_REMOVED lines=134> */
[----:B------:R-:W-:Y:S01]  /*af20*/  IMAD.IADD R14, R3, 0x1, R58 ;  /* 0x00000001030e7824 */ /* 0x000fe200078e023a */
[----:B------:R-:W-:Y:S01]  /*af30*/  R2UR UR5, R15 ;  /* 0x000000000f0572ca */ /* 0x000fe200000e0000 */
[----:B------:R-:W-:Y:S01]  /*af40*/  IMAD.MOV.U32 R15, RZ, RZ, 0x40000040 ;  /* 0x40000040ff0f7424 */ /* 0x000fe200078e00ff */
[----:B------:R-:W-:Y:S01]  /*af50*/  R2UR UR6, R20 ;  /* 0x00000000140672ca */ /* 0x000fe200000e0000 */
[----:B------:R-:W-:Y:S01]  /*af60*/  IMAD.IADD R20, R3, 0x1, R56 ;  /* 0x0000000103147824 */ /* 0x000fe200078e0238 */
[----:B------:R-:W-:Y:S01]  /*af70*/  R2UR UR7, R21 ;  /* 0x00000000150772ca */ /* 0x000fe200000e0000 */
[----:B------:R-:W-:Y:S01]  /*af80*/  IMAD.MOV.U32 R21, RZ, RZ, 0x40000040 ;  /* 0x40000040ff157424 */ /* 0x000fe200078e00ff */
[----:B------:R-:W-:Y:S02]  /*af90*/  WARPGROUP.DEPBAR.LE gsb0, 0x0 ;  /* 0x00008000000079c5 */ /* 0x000fe40000010000 */
[----:B------:R-:W-:-:S09]  /*afa0*/  WARPGROUP.ARRIVE ;  /* 0x00000000000079c5 */ /* 0x000fd20000000000 */
[----:B------:R-:W-:Y:S01]  /*afb0*/  HGMMA.64x64x16.F32.BF16 R24, gdesc[UR4], R24, gsb0 ;  /* 0x00e00000041879f0 */ /* 0x000fe20008001818 */
[----:B------:R-:W-:Y:S01]  /*afc0*/  R2UR UR6, R14 ;  /* 0x000000000e0672ca */ /* 0x000fe200000e0000 */
[--C-:B------:R-:W-:Y:S01]  /*afd0*/  IMAD.IADD R14, R58, 0x1, R10.reuse ;  /* 0x000000013a0e7824 */ /* 0x100fe200078e020a */
        /* <DEDUP_REMOVED lines=16> */
[----:B------:R-:W-:Y:S02]  /*b0e0*/  IMAD.MOV.U32 R21, RZ, RZ, 0x40000040 ;  /* 0x40000040ff157424 */ /* 0x000fe400078e00ff */
[----:B------:R-:W-:-:S02]  /*b0f0*/  VIADD R56, R0, 0xa00 ;  /* 0x00000a0000387836 */ /* 0x000fc40000000000 */
[----:B------:R-:W-:Y:S01]  /*b100*/  VIADD R58, R12, 0xa00 ;  /* 0x00000a000c3a7836 */ /* 0x000fe20000000000 */
[----:B------:R-:W-:Y:S02]  /*b110*/  WARPGROUP.DEPBAR.LE gsb0, 0x0 ;  /* 0x00008000000079c5 */ /* 0x000fe40000010000 */
[----:B------:R-:W-:-:S06]  /*b120*/  WARPGROUP.ARRIVE ;  /* 0x00000000000079c5 */ /* 0x000fcc0000000000 */
[----:B------:R-:W-:Y:S01]  /*b130*/  HGMMA.64x64x16.F32.BF16 R24, gdesc[UR4], R24, gsb0 ;  /* 0x00e00000041879f0 */ /* 0x000fe20008001818 */
[----:B------:R-:W-:Y:S01]  /*b140*/  R2UR UR4, R14 ;  /* 0x000000000e0472ca */ /* 0x000fe200000e0000 */
[----:B------:R-:W-:Y:S01]  /*b150*/  IMAD.MOV.U32 R14, RZ, RZ, 0x28 ;  /* 0x00000028ff0e7424 */ /* 0x000fe200078e00ff */
[----:B------:R-:W-:Y:S01]  /*b160*/  R2UR UR5, R15 ;  /* 0x000000000f0572ca */ /* 0x000fe200000e0000 */
[----:B------:R-:W-:Y:S01]  /*b170*/  IMAD.MOV.U32 R15, RZ, RZ, 0xa00 ;  /* 0x00000a00ff0f7424 */ /* 0x000fe200078e00ff */
[----:B------:R-:W-:Y:S02]  /*b180*/  R2UR UR6, R20 ;  /* 0x00000000140672ca */ /* 0x000fe400000e0000 */
[----:B------:R-:W-:Y:S02]  /*b190*/  R2UR UR7, R21 ;  /* 0x00000000150772ca */ /* 0x000fe400000e0000 */
[----:B------:R-:W-:Y:S02]  /*b1a0*/  SEL R14, R14, 0x26, P1 ;  /* 0x000000260e0e7807 */ /* 0x000fe40000800000 */
[----:B------:R-:W-:-:S02]  /*b1b0*/  SEL R15, R15, 0x980, P1 ;  /* 0x000009800f0f7807 */ /* 0x000fc40000800000 */
[----:B------:R-:W-:Y:S02]  /*b1c0*/  LOP3.LUT R21, R14, 0x6, RZ, 0xc0, !PT ;  /* 0x000000060e157812 */ /* 0x000fe400078ec0ff */
[----:B------:R-:W-:-:S04]  /*b1d0*/  LOP3.LUT R15, R15, 0xa00, RZ, 0xc0, !PT ;  /* 0x00000a000f0f7812 */ /* 0x000fc800078ec0ff */
[CC--:B------:R-:W-:Y:S02]  /*b1e0*/  IADD3 R14, R21.reuse, R15.reuse, R0 ;  /* 0x0000000f150e7210 */ /* 0x0c0fe40007ffe000 */
[----:B------:R-:W-:Y:S01]  /*b1f0*/  IADD3 R20, R21, R15, R12 ;  /* 0x0000000f15147210 */ /* 0x000fe20007ffe00c */
[----:B------:R-:W-:Y:S02]  /*b200*/  IMAD.MOV.U32 R15, RZ, RZ, 0x40000040 ;  /* 0x40000040ff0f7424 */ /* 0x000fe400078e00ff */
[----:B------:R-:W-:Y:S01]  /*b210*/  IMAD.MOV.U32 R21, RZ, RZ, 0x40000040 ;  /* 0x40000040ff157424 */ /* 0x000fe200078e00ff */
[----:B------:R-:W-:Y:S02]  /*b220*/  WARPGROUP.DEPBAR.LE gsb0, 0x0 ;  /* 0x00008000000079c5 */ /* 0x000fe40000010000 */
[----:B------:R-:W-:-:S06]  /*b230*/  WARPGROUP.ARRIVE ;  /* 0x00000000000079c5 */ /* 0x000fcc0000000000 */
        /* <DEDUP_REMOVED lines=113> */
[----:B------:R-:W-:-:S05]  /*b950*/  IMAD.MOV.U32 R3, RZ, RZ, 0x40 ;  /* 0x00000040ff037424 */ /* 0x000fca00078e00ff */
[----:B------:R-:W-:-:S04]  /*b960*/  SEL R3, R3, 0x3e, P1 ;  /* 0x0000003e03037807 */ /* 0x000fc80000800000 */
[----:B------:R-:W-:Y:S01]  /*b970*/  LOP3.LUT R3, R3, 0x6, RZ, 0xc0, !PT ;  /* 0x0000000603037812 */ /* 0x000fe200078ec0ff */
        /* <DEDUP_REMOVED lines=13> */
[----:B------:R-:W-:-:S04]  /*ba50*/  LOP3.LUT R10, R10, 0x1e00, RZ, 0xc0, !PT ;  /* 0x00001e000a0a7812 */ /* 0x000fc800078ec0ff */
[----:B------:R-:W-:Y:S01]  /*ba60*/  IADD3 R12, R3, R10, R12 ;  /* 0x0000000a030c7210 */ /* 0x000fe20007ffe00c */
        /* <DEDUP_REMOVED lines=11> */
[----:B------:R-:W-:Y:S01]  /*bb20*/  IMAD.MOV.U32 R13, RZ, RZ, 0x40000040 ;  /* 0x40000040ff0d7424 */ /* 0x000fe200078e00ff */
[----:B------:R-:W-:-:S02]  /*bb30*/  WARPGROUP.DEPBAR.LE gsb0, 0x0 ;  /* 0x00008000000079c5 */ /* 0x000fc40000010000 */
[----:B------:R-:W-:-:S07]  /*bb40*/  WARPGROUP.ARRIVE ;  /* 0x00000000000079c5 */ /* 0x000fce0000000000 */
[----:B------:R-:W-:Y:S01]  /*bb50*/  HGMMA.64x64x16.F32.BF16 R24, gdesc[UR4], R24, gsb0 ;  /* 0x00e00000041879f0 */ /* 0x000fe20008001818 */
[----:B------:R-:W-:Y:S02]  /*bb60*/  R2UR UR4, R14 ;  /* 0x000000000e0472ca */ /* 0x000fe400000e0000 */
[----:B------:R-:W-:Y:S01]  /*bb70*/  R2UR UR5, R15 ;  /* 0x000000000f0572ca */ /* 0x000fe200000e0000 */
[----:B------:R-:W-:Y:S01]  /*bb80*/  IMAD.MOV.U32 R15, RZ, RZ, 0x40000040 ;  /* 0x40000040ff0f7424 */ /* 0x000fe200078e00ff */
[----:B------:R-:W-:Y:S02]  /*bb90*/  R2UR UR6, R20 ;  /* 0x00000000140672ca */ /* 0x000fe400000e0000 */
[----:B------:R-:W-:Y:S02]  /*bba0*/  R2UR UR7, R21 ;  /* 0x00000000150772ca */ /* 0x000fe400000e0000 */
[----:B------:R-:W-:Y:S01]  /*bbb0*/  IADD3 R14, R3, R10, R0 ;  /* 0x0000000a030e7210 */ /* 0x000fe20007ffe000 */
[----:B------:R-:W-:-:S02]  /*bbc0*/  WARPGROUP.DEPBAR.LE gsb0, 0x0 ;  /* 0x00008000000079c5 */ /* 0x000fc40000010000 */
[----:B------:R-:W-:-:S08]  /*bbd0*/  WARPGROUP.ARRIVE ;  /* 0x00000000000079c5 */ /* 0x000fd00000000000 */
        /* <DEDUP_REMOVED lines=11> */
.L_x_1348:
        /* <DEDUP_REMOVED lines=10> */
[----:B------:R-:W-:-:S02]  /*bd30*/  IMAD R32, R169, -0x40, R84 ;  /* 0xffffffc0a9207824 */ /* 0x000fc400078e0254 */
        /* <DEDUP_REMOVED lines=27> */
[----:B------:R-:W-:-:S03]  /*bef0*/  LOP3.LUT R213, R213, 0x2000000, RZ, 0xfc, !PT ;  /* 0x02000000d5d57812 */ /* 0x000fc600078efcff */
        /* <DEDUP_REMOVED lines=21> */
[----:B------:R4:W4:Y:S08]  /*c050*/  MUFU.TANH R73, R53 ;  /* 0x0000003500497308 */ /* 0x0009300000002400 */
[----:B------:R-:W-:Y:S08]  /*c060*/  MUFU.TANH R46, R46 ;  /* 0x0000002e002e7308 */ /* 0x000ff00000002400 */
[----:B------:R-:W-:Y:S08]  /*c070*/  MUFU.TANH R47, R47 ;  /* 0x0000002f002f7308 */ /* 0x000ff00000002400 */
[----:B------:R-:W4:Y:S08]  /*c080*/  MUFU.TANH R50, R50 ;  /* 0x0000003200327308 */ /* 0x000f300000002400 */
[----:B------:R-:W4:Y:S01]  /*c090*/  MUFU.TANH R54, R54 ;  /* 0x0000003600367308 */ /* 0x000f220000002400 */
[----:B--2---:R-:W-:-:S04]  /*c0a0*/  IADD3 R32, -R56, 0x40, R32 ;  /* 0x0000004038207810 */ /* 0x004fc80007ffe120 */
[C---:B------:R-:W-:Y:S02]  /*c0b0*/  ISETP.GT.AND P5, PT, R32.reuse, RZ, PT ;  /* 0x000000ff2000720c */ /* 0x040fe40003fa4270 */
[C---:B------:R-:W-:Y:S02]  /*c0c0*/  ISETP.GT.AND P4, PT, R32.reuse, 0x1, PT ;  /* 0x000000012000780c */ /* 0x040fe40003f84270 */
[----:B------:R-:W-:Y:S02]  /*c0d0*/  ISETP.GT.AND P3, PT, R32, 0x8, PT ;  /* 0x000000082000780c */ /* 0x000fe40003f64270 */
[----:B0-----:R-:W-:Y:S02]  /*c0e0*/  FSEL R12, R12, -INF , P5 ;  /* 0xff8000000c0c7808 */ /* 0x001fe40002800000 */
[----:B-1----:R-:W-:Y:S02]  /*c0f0*/  FSEL R41, R13, -INF , P4 ;  /* 0xff8000000d297808 */ /* 0x002fe40002000000 */
[----:B---3--:R-:W-:-:S02]  /*c100*/  FSEL R35, R20, -INF , P3 ;  /* 0xff80000014237808 */ /* 0x008fc40001800000 */
[----:B------:R-:W-:Y:S02]  /*c110*/  ISETP.GT.AND P2, PT, R32, 0x9, PT ;  /* 0x000000092000780c */ /* 0x000fe40003f44270 */
[----:B------:R-:W-:Y:S02]  /*c120*/  FMNMX.FTZ R20, R12, R41, !PT ;  /* 0x000000290c147209 */ /* 0x000fe40007810000 */
[C---:B------:R-:W-:Y:S02]  /*c130*/  ISETP.GT.AND P1, PT, R32.reuse, 0x10, PT ;  /* 0x000000102000780c */ /* 0x040fe40003f24270 */
[----:B----4-:R-:W-:Y:S02]  /*c140*/  FSEL R37, R21, -INF , P2 ;  /* 0xff80000015257808 */ /* 0x010fe40001000000 */
        /* <DEDUP_REMOVED lines=48> */
[----:B------:R-:W-:Y:S02]  /*c450*/  FMNMX.FTZ R14, R13, R14, !PT ;  /* 0x0000000e0d0e7209 */ /* 0x000fe40007810000 */
[----:B------:R-:W-:Y:S01]  /*c460*/  FSEL R75, R50, -INF , P5 ;  /* 0xff800000324b7808 */ /* 0x000fe20002800000 */
[----:B------:R-:W0:Y:S01]  /*c470*/  SHFL.BFLY PT, R21, R20, 0x2, 0x1f ;  /* 0x0c401f0014157f89 */ /* 0x000e2200000e0000 */
[----:B------:R-:W-:-:S02]  /*c480*/  FMNMX.FTZ R14, R15, R14, !PT ;  /* 0x0000000e0f0e7209 */ /* 0x000fc40007810000 */
[----:B------:R-:W-:Y:S02]  /*c490*/  FSEL R79, R54, -INF , P3 ;  /* 0xff800000364f7808 */ /* 0x000fe40001800000 */
[----:B0-----:R-:W-:Y:S02]  /*c4a0*/  FMNMX.FTZ R21, R20, R21, !PT ;  /* 0x0000001514157209 */ /* 0x001fe40007810000 */
[----:B------:R-:W-:Y:S01]  /*c4b0*/  FMNMX.FTZ R20, R25, R14, !PT ;  /* 0x0000000e19147209 */ /* 0x000fe20007810000 */
[----:B------:R-:W-:Y:S01]  /*c4c0*/  FMUL.FTZ R14, R51, UR4 ;  /* 0x00000004330e7c20 */ /* 0x000fe20008410000 */
[----:B------:R-:W-:Y:S01]  /*c4d0*/  FSEL R51, R46, -INF , P1 ;  /* 0xff8000002e337808 */ /* 0x000fe20000800000 */
[----:B------:R-:W0:Y:S01]  /*c4e0*/  SHFL.BFLY PT, R26, R21, 0x1, 0x1f ;  /* 0x0c201f00151a7f89 */ /* 0x000e2200000e0000 */
[----:B------:R-:W-:Y:S01]  /*c4f0*/  FMNMX.FTZ R20, R27, R20, !PT ;  /* 0x000000141b147209 */ /* 0x000fe20007810000 */
[----:B------:R-:W1:Y:S03]  /*c500*/  MUFU.TANH R77, R14 ;  /* 0x0000000e004d7308 */ /* 0x000e660000002400 */
[----:B------:R-:W-:Y:S01]  /*c510*/  FMNMX.FTZ R24, R29, R20, !PT ;  /* 0x000000141d187209 */ /* 0x000fe20007810000 */
[----:B------:R-:W-:Y:S01]  /*c520*/  IMAD.U32 R20, RZ, RZ, UR5 ;  /* 0x00000005ff147e24 */ /* 0x000fe2000f8e00ff */
[----:B-1----:R-:W-:-:S02]  /*c530*/  FSEL R77, R77, -INF , P4 ;  /* 0xff8000004d4d7808 */ /* 0x002fc40002000000 */
[----:B0-----:R-:W-:Y:S02]  /*c540*/  FMNMX.FTZ R21, R21, R26, !PT ;  /* 0x0000001a15157209 */ /* 0x001fe40007810000 */
[----:B------:R-:W-:Y:S01]  /*c550*/  FMNMX.FTZ R26, R31, R24, !PT ;  /* 0x000000181f1a7209 */ /* 0x000fe20007810000 */
[----:B------:R-:W-:Y:S01]  /*c560*/  FMUL.FTZ R24, R55, UR4 ;  /* 0x0000000437187c20 */ /* 0x000fe20008410000 */
[----:B------:R-:W-:Y:S01]  /*c570*/  FSEL R55, R47, -INF , P6 ;  /* 0xff8000002f377808 */ /* 0x000fe20003000000 */
[----:B------:R-:W-:Y:S01]  /*c580*/  FMUL.FTZ R14, R21, R20 ;  /* 0x00000014150e7220 */ /* 0x000fe20000410000 */
[----:B------:R-:W-:Y:S02]  /*c590*/  FMNMX.FTZ R26, R53, R26, !PT ;  /* 0x0000001a351a7209 */ /* 0x000fe40007810000 */
[----:B------:R-:W-:Y:S01]  /*c5a0*/  FSETP.NEU.FTZ.AND P1, PT, R21, -INF , PT ;  /* 0xff8000001500780b */ /* 0x000fe20003f3d000 */
[----:B------:R-:W0:Y:S01]  /*c5b0*/  MUFU.TANH R24, R24 ;  /* 0x0000001800187308 */ /* 0x000e220000002400 */
[----:B------:R-:W-:-:S02]  /*c5c0*/  FMNMX.FTZ R26, R33, R26, !PT ;  /* 0x0000001a211a7209 */ /* 0x000fc40007810000 */
[----:B------:R-:W-:Y:S02]  /*c5d0*/  FSEL R14, R14, RZ, P1 ;  /* 0x000000ff0e0e7208 */ /* 0x000fe40000800000 */
[----:B------:R-:W-:-:S03]  /*c5e0*/  FMNMX.FTZ R26, R51, R26, !PT ;  /* 0x0000001a331a7209 */ /* 0x000fc60007810000 */
[--C-:B------:R-:W-:Y:S01]  /*c5f0*/  FFMA.FTZ R166, R35, R20, -R14.reuse ;  /* 0x0000001423a67223 */ /* 0x100fe2000001080e */
[----:B------:R-:W-:Y:S01]  /*c600*/  FMNMX.FTZ R26, R55, R26, !PT ;  /* 0x0000001a371a7209 */ /* 0x000fe20007810000 */
[-CC-:B------:R-:W-:Y:S01]  /*c610*/  FFMA.FTZ R164, R12, R20.reuse, -R14.reuse ;  /* 0x000000140ca47223 */ /* 0x180fe2000001080e */
[-CC-:B------:R-:W-:Y:S01]  /*c620*/  FFMA.FTZ R41, R41, R20.reuse, -R14.reuse ;  /* 0x0000001429297223 */ /* 0x180fe2000001080e */
[--C-:B------:R-:W-:Y:S01]  /*c630*/  FFMA.FTZ R47, R37, R20, -R14.reuse ;  /* 0x00000014252f7223 */ /* 0x100fe2000001080e */
[----:B------:R-:W-:Y:S01]  /*c640*/  FMNMX.FTZ R26, R75, R26, !PT ;  /* 0x0000001a4b1a7209 */ /* 0x000fe20007810000 */
[-CC-:B------:R-:W-:Y:S01]  /*c650*/  FFMA.FTZ R152, R39, R20.reuse, -R14.reuse ;  /* 0x0000001427987223 */ /* 0x180fe2000001080e */
[-CC-:B------:R-:W-:Y:S01]  /*c660*/  FFMA.FTZ R49, R43, R20.reuse, -R14.reuse ;  /* 0x000000142b317223 */ /* 0x180fe2000001080e */
[--C-:B------:R-:W-:Y:S01]  /*c670*/  FFMA.FTZ R154, R45, R20, -R14.reuse ;  /* 0x000000142d9a7223 */ /* 0x100fe2000001080e */
[----:B------:R-:W-:Y:S01]  /*c680*/  FMNMX.FTZ R26, R77, R26, !PT ;  /* 0x0000001a4d1a7209 */ /* 0x000fe20007810000 */
[-CC-:B------:R-:W-:Y:S01]  /*c690*/  FFMA.FTZ R37, R57, R20.reuse, -R14.reuse ;  /* 0x0000001439257223 */ /* 0x180fe2000001080e */
[----:B0-----:R-:W-:Y:S01]  /*c6a0*/  FSEL R81, R24, -INF , P2 ;  /* 0xff80000018517808 */ /* 0x001fe20001000000 */
        /* <DEDUP_REMOVED lines=8> */
[----:B------:R-:W-:Y:S01]  /*c730*/  FFMA.FTZ R162, R71, R20, -R14 ;  /* 0x0000001447a27223 */ /* 0x000fe2000001080e */
[----:B------:R-:W-:Y:S01]  /*c740*/  MUFU.EX2 R164, R164 ;  /* 0x000000a400a47308 */ /* 0x000fe20000000800 */
[----:B------:R-:W0:Y:S07]  /*c750*/  SHFL.BFLY PT, R35, R26, 0x2, 0x1f ;  /* 0x0c401f001a237f89 */ /* 0x000e2e00000e0000 */
[----:B------:R-:W1:Y:S08]  /*c760*/  MUFU.EX2 R41, R41 ;  /* 0x0000002900297308 */ /* 0x000e700000000800 */
[----:B------:R-:W2:Y:S08]  /*c770*/  MUFU.EX2 R166, R166 ;  /* 0x000000a600a67308 */ /* 0x000eb00000000800 */
[----:B------:R-:W3:Y:S01]  /*c780*/  MUFU.EX2 R47, R47 ;  /* 0x0000002f002f7308 */ /* 0x000ee20000000800 */
[----:B0-----:R-:W-:-:S05]  /*c790*/  FMNMX.FTZ R35, R26, R35, !PT ;  /* 0x000000231a237209 */ /* 0x001fca0007810000 */
[----:B------:R-:W0:Y:S02]  /*c7a0*/  SHFL.BFLY PT, R168, R35, 0x1, 0x1f ;  /* 0x0c201f0023a87f89 */ /* 0x000e2400000e0000 */
[----:B------:R-:W-:Y:S08]  /*c7b0*/  MUFU.EX2 R152, R152 ;  /* 0x0000009800987308 */ /* 0x000ff00000000800 */
[----:B------:R-:W-:Y:S08]  /*c7c0*/  MUFU.EX2 R49, R49 ;  /* 0x0000003100317308 */ /* 0x000ff00000000800 */
[----:B------:R-:W-:Y:S01]  /*c7d0*/  MUFU.EX2 R154, R154 ;  /* 0x0000009a009a7308 */ /* 0x000fe20000000800 */
[----:B0-----:R-:W-:Y:S01]  /*c7e0*/  FMNMX.FTZ R168, R35, R168, !PT ;  /* 0x000000a823a87209 */ /* 0x001fe20007810000 */
[----:B------:R-:W-:-:S06]  /*c7f0*/  FFMA.FTZ R35, R73, R20, -R14 ;  /* 0x0000001449237223 */ /* 0x000fcc000001080e */
[----:B------:R-:W-:Y:S01]  /*c800*/  MUFU.EX2 R37, R37 ;  /* 0x0000002500257308 */ /* 0x000fe20000000800 */
[C---:B------:R-:W-:Y:S01]  /*c810*/  FSETP.NEU.FTZ.AND P1, PT, R168.reuse, -INF , PT ;  /* 0xff800000a800780b */ /* 0x040fe20003f3d000 */
[----:B------:R-:W-:-:S05]  /*c820*/  FMUL.FTZ R12, R168, R20 ;  /* 0x00000014a80c7220 */ /* 0x000fca0000410000 */
[----:B------:R-:W-:Y:S01]  /*c830*/  FSEL R14, R12, RZ, P1 ;  /* 0x000000ff0c0e7208 */ /* 0x000fe20000800000 */
[----:B------:R-:W-:Y:S01]  /*c840*/  IMAD R12, R17, 0x1000, R213 ;  /* 0x00001000110c7824 */ /* 0x000fe200078e02d5 */
[----:B------:R-:W-:Y:S03]  /*c850*/  MUFU.EX2 R156, R156 ;  /* 0x0000009c009c7308 */ /* 0x000fe60000000800 */
[-CC-:B------:R-:W-:Y:S01]  /*c860*/  FFMA.FTZ R165, R3, R20.reuse, -R14.reuse ;  /* 0x0000001403a57223 */ /* 0x180fe2000001080e */
[-CC-:B------:R-:W-:Y:S01]  /*c870*/  FFMA.FTZ R10, R10, R20.reuse, -R14.reuse ;  /* 0x000000140a0a7223 */ /* 0x180fe2000001080e */
[-CC-:B------:R-:W-:Y:S01]  /*c880*/  FFMA.FTZ R167, R13, R20.reuse, -R14.reuse ;  /* 0x000000140da77223 */ /* 0x180fe2000001080e */
[----:B------:R-:W-:Y:S02]  /*c890*/  VIADD R3, R11, 0x38840 ;  /* 0x000388400b037836 */ /* 0x000fe40000000000 */
[-CC-:B------:R-:W-:Y:S01]  /*c8a0*/  FFMA.FTZ R24, R15, R20.reuse, -R14.reuse ;  /* 0x000000140f187223 */ /* 0x180fe2000001080e */
[-CC-:B------:R-:W-:Y:S01]  /*c8b0*/  FFMA.FTZ R153, R25, R20.reuse, -R14.reuse ;  /* 0x0000001419997223 */ /* 0x180fe2000001080e */
[----:B------:R-:W-:Y:S01]  /*c8c0*/  MUFU.EX2 R165, R165 ;  /* 0x000000a500a57308 */ /* 0x000fe20000000800 */
[----:B------:R-:W-:Y:S01]  /*c8d0*/  FFMA.FTZ R26, R27, R20, -R14 ;  /* 0x000000141b1a7223 */ /* 0x000fe2000001080e */
[----:B------:R-:W-:Y:S01]  /*c8e0*/  PRMT R3, R190, 0x654, R3 ;  /* 0x00000654be037816 */ /* 0x000fe20000000003 */
[----:B------:R-:W-:-:S02]  /*c8f0*/  IMAD.MOV.U32 R13, RZ, RZ, 0x40000040 ;  /* 0x40000040ff0d7424 */ /* 0x000fc400078e00ff */
[-CC-:B------:R-:W-:Y:S01]  /*c900*/  FFMA.FTZ R155, R29, R20.reuse, -R14.reuse ;  /* 0x000000141d9b7223 */ /* 0x180fe2000001080e */
[-CC-:B------:R-:W-:Y:S01]  /*c910*/  FFMA.FTZ R28, R31, R20.reuse, -R14.reuse ;  /* 0x000000141f1c7223 */ /* 0x180fe2000001080e */
[----:B------:R1:W-:Y:S01]  /*c920*/  SYNCS.ARRIVE.TRANS64.RED.A1T0 RZ, [R3+URZ], RZ ;  /* 0x000000ff03ff79a7 */ /* 0x0003e2000810043f */
[-CC-:B------:R-:W-:Y:S01]  /*c930*/  FFMA.FTZ R157, R53, R20.reuse, -R14.reuse ;  /* 0x00000014359d7223 */ /* 0x180fe2000001080e */
[----:B------:R-:W0:Y:S01]  /*c940*/  MUFU.EX2 R10, R10 ;  /* 0x0000000a000a7308 */ /* 0x000e220000000800 */
[----:B------:R-:W-:Y:S01]  /*c950*/  R2UR UR7, R13 ;  /* 0x000000000d0772ca */ /* 0x000fe200000e0000 */
[-CC-:B------:R-:W-:Y:S01]  /*c960*/  FFMA.FTZ R30, R33, R20.reuse, -R14.reuse ;  /* 0x00000014211e7223 */ /* 0x180fe2000001080e */
[-CC-:B------:R-:W-:Y:S01]  /*c970*/  FFMA.FTZ R159, R51, R20.reuse, -R14.reuse ;  /* 0x00000014339f7223 */ /* 0x180fe2000001080e */
[-CC-:B------:R-:W-:Y:S01]  /*c980*/  FFMA.FTZ R32, R55, R20.reuse, -R14.reuse ;  /* 0x0000001437207223 */ /* 0x180fe2000001080e */
[-CC-:B------:R-:W-:Y:S01]  /*c990*/  FFMA.FTZ R161, R75, R20.reuse, -R14.reuse ;  /* 0x000000144ba17223 */ /* 0x180fe2000001080e */
[----:B-1----:R-:W-:Y:S01]  /*c9a0*/  FADD.FTZ R3, R164, R41 ;  /* 0x00000029a4037221 */ /* 0x002fe20000010000 */
[-CC-:B------:R-:W-:Y:S01]  /*c9b0*/  FFMA.FTZ R77, R77, R20.reuse, -R14.reuse ;  /* 0x000000144d4d7223 */ /* 0x180fe2000001080e */
[----:B------:R-:W1:Y:S01]  /*c9c0*/  MUFU.EX2 R167, R167 ;  /* 0x000000a700a77308 */ /* 0x000e620000000800 */
[-CC-:B------:R-:W-:Y:S01]  /*c9d0*/  FFMA.FTZ R79, R79, R20.reuse, -R14.reuse ;  /* 0x000000144f4f7223 */ /* 0x180fe2000001080e */
[----:B--2---:R-:W-:Y:S01]  /*c9e0*/  FADD.FTZ R36, R166, R3 ;  /* 0x00000003a6247221 */ /* 0x004fe20000010000 */
[----:B------:R-:W-:Y:S01]  /*c9f0*/  FFMA.FTZ R81, R81, R20, -R14 ;  /* 0x0000001451517223 */ /* 0x000fe2000001080e */
[----:B------:R-:W-:Y:S01]  /*ca00*/  IMAD.MOV.U32 R15, RZ, RZ, 0x40000040 ;  /* 0x40000040ff0f7424 */ /* 0x000fe200078e00ff */
[C---:B------:R-:W-:Y:S01]  /*ca10*/  R2UR UR6, R12.reuse ;  /* 0x000000000c0672ca */ /* 0x040fe200000e0000 */
[----:B---3--:R-:W-:Y:S01]  /*ca20*/  FADD.FTZ R13, R47, R36 ;  /* 0x000000242f0d7221 */ /* 0x008fe20000010000 */
[----:B------:R-:W-:Y:S01]  /*ca30*/  VIADD R14, R12, 0x80 ;  /* 0x000000800c0e7836 */ /* 0x000fe20000000000 */
[----:B------:R-:W2:Y:S01]  /*ca40*/  MUFU.EX2 R24, R24 ;  /* 0x0000001800187308 */ /* 0x000ea20000000800 */
[----:B0-----:R-:W-:Y:S01]  /*ca50*/  FADD.FTZ R34, R165, R10 ;  /* 0x0000000aa5227221 */ /* 0x001fe20000010000 */
[----:B------:R-:W-:Y:S01]  /*ca60*/  FADD.FTZ R36, R152, R13 ;  /* 0x0000000d98247221 */ /* 0x000fe20000010000 */
[C---:B------:R-:W-:Y:S01]  /*ca70*/  R2UR UR11, R15.reuse ;  /* 0x000000000f0b72ca */ /* 0x040fe200000e0000 */
[----:B------:R-:W-:Y:S01]  /*ca80*/  IMAD.MOV.U32 R13, RZ, RZ, 0x40000040 ;  /* 0x40000040ff0d7424 */ /* 0x000fe200078e00ff */
[----:B------:R-:W-:Y:S01]  /*ca90*/  R2UR UR15, R15 ;  /* 0x000000000f0f72ca */ /* 0x000fe200000e0000 */
[----:B------:R-:W-:Y:S01]  /*caa0*/  FADD.FTZ R15, R49, R36 ;  /* 0x00000024310f7221 */ /* 0x000fe20000010000 */
[----:B------:R-:W-:Y:S01]  /*cab0*/  R2UR UR10, R14 ;  /* 0x000000000e0a72ca */ /* 0x000fe200000e0000 */
[----:B------:R-:W0:Y:S01]  /*cac0*/  MUFU.EX2 R153, R153 ;  /* 0x0000009900997308 */ /* 0x000e220000000800 */
[----:B-1----:R-:W-:Y:S01]  /*cad0*/  FADD.FTZ R3, R167, R34 ;  /* 0x00000022a7037221 */ /* 0x002fe20000010000 */
[C---:B------:R-:W-:Y:S01]  /*cae0*/  VIADD R14, R12.reuse, 0x100 ;  /* 0x000001000c0e7836 */ /* 0x040fe20000000000 */
[----:B------:R-:W-:Y:S01]  /*caf0*/  R2UR UR19, R13 ;  /* 0x000000000d1372ca */ /* 0x000fe200000e0000 */
[----:B------:R-:W-:Y:S01]  /*cb00*/  VIADD R12, R12, 0x180 ;  /* 0x000001800c0c7836 */ /* 0x000fe20000000000 */
[----:B------:R-:W-:-:S02]  /*cb10*/  F2FP.BF16.F32.PACK_AB R165, R10, R165 ;  /* 0x000000a50aa5723e */ /* 0x000fc400000010ff */
[----:B------:R-:W-:Y:S01]  /*cb20*/  R2UR UR14, R14 ;  /* 0x000000000e0e72ca */ /* 0x000fe200000e0000 */
[----:B------:R-:W1:Y:S01]  /*cb30*/  MUFU.EX2 R26, R26 ;  /* 0x0000001a001a7308 */ /* 0x000e620000000800 */
[----:B--2---:R-:W-:Y:S01]  /*cb40*/  FADD.FTZ R34, R24, R3 ;  /* 0x0000000318227221 */ /* 0x004fe20000010000 */
[----:B------:R-:W-:Y:S02]  /*cb50*/  R2UR UR18, R12 ;  /* 0x000000000c1272ca */ /* 0x000fe400000e0000 */
[----:B------:R-:W-:Y:S02]  /*cb60*/  F2FP.BF16.F32.PACK_AB R167, R24, R167 ;  /* 0x000000a718a7723e */ /* 0x000fe400000010ff */
[----:B------:R-:W-:Y:S02]  /*cb70*/  F2FP.BF16.F32.PACK_AB R164, R41, R164 ;  /* 0x000000a429a4723e */ /* 0x000fe400000010ff */
[----:B------:R-:W2:Y:S01]  /*cb80*/  MUFU.EX2 R155, R155 ;  /* 0x0000009b009b7308 */ /* 0x000ea20000000800 */
[----:B0-----:R-:W-:Y:S01]  /*cb90*/  FADD.FTZ R3, R153, R34 ;  /* 0x0000002299037221 */ /* 0x001fe20000010000 */
[----:B------:R-:W-:Y:S01]  /*cba0*/  FADD.FTZ R34, R154, R15 ;  /* 0x0000000f9a227221 */ /* 0x000fe20000010000 */
[----:B------:R-:W-:Y:S01]  /*cbb0*/  F2FP.BF16.F32.PACK_AB R166, R47, R166 ;  /* 0x000000a62fa6723e */ /* 0x000fe200000010ff */
[----:B------:R-:W-:Y:S01]  /*cbc0*/  BAR.SYNC.DEFER_BLOCKING 0xf, 0x100 ;  /* 0x03c4000000007b1d */ /* 0x000fe20000010000 */
[----:B------:R-:W-:Y:S01]  /*cbd0*/  F2FP.BF16.F32.PACK_AB R152, R49, R152 ;  /* 0x000000983198723e */ /* 0x000fe200000010ff */
[C---:B------:R-:W-:Y:S01]  /*cbe0*/  FADD.FTZ R13, R37.reuse, R34 ;  /* 0x00000022250d7221 */ /* 0x040fe20000010000 */
[----:B------:R-:W-:Y:S01]  /*cbf0*/  F2FP.BF16.F32.PACK_AB R154, R37, R154 ;  /* 0x0000009a259a723e */ /* 0x000fe200000010ff */
[----:B-1----:R-:W-:-:S02]  /*cc00*/  FADD.FTZ R14, R26, R3 ;  /* 0x000000031a0e7221 */ /* 0x002fc40000010000 */
[----:B------:R-:W0:Y:S01]  /*cc10*/  MUFU.EX2 R28, R28 ;  /* 0x0000001c001c7308 */ /* 0x000e220000000800 */
[----:B------:R-:W-:Y:S01]  /*cc20*/  FADD.FTZ R34, R156, R13 ;  /* 0x0000000d9c227221 */ /* 0x000fe20000010000 */
[----:B------:R-:W-:Y:S01]  /*cc30*/  F2FP.BF16.F32.PACK_AB R153, R26, R153 ;  /* 0x000000991a99723e */ /* 0x000fe200000010ff */
[----:B--2---:R-:W-:-:S05]  /*cc40*/  FADD.FTZ R3, R155, R14 ;  /* 0x0000000e9b037221 */ /* 0x004fca0000010000 */
[----:B------:R-:W1:Y:S08]  /*cc50*/  MUFU.EX2 R43, R43 ;  /* 0x0000002b002b7308 */ /* 0x000e700000000800 */
[----:B------:R-:W2:Y:S01]  /*cc60*/  MUFU.EX2 R157, R157 ;  /* 0x0000009d009d7308 */ /* 0x000ea20000000800 */
[C---:B0-----:R-:W-:Y:S01]  /*cc70*/  FADD.FTZ R14, R28.reuse, R3 ;  /* 0x000000031c0e7221 */ /* 0x041fe20000010000 */
[----:B------:R-:W-:Y:S01]  /*cc80*/  F2FP.BF16.F32.PACK_AB R155, R28, R155 ;  /* 0x0000009b1c9b723e */ /* 0x000fe200000010ff */
[----:B------:R0:W-:Y:S04]  /*cc90*/  STSM.16.M88.4 [R225+0x36400], R164 ;  /* 0x036400a4e1007844 */ /* 0x0001e80000000200 */
[----:B------:R0:W-:Y:S01]  /*cca0*/  STSM.16.M88.4 [R226], R152 ;  /* 0x00000098e2007844 */ /* 0x0001e20000000200 */
[----:B------:R-:W3:Y:S01]  /*ccb0*/  MUFU.EX2 R158, R158 ;  /* 0x0000009e009e7308 */ /* 0x000ee20000000800 */
[C---:B-1----:R-:W-:Y:S01]  /*ccc0*/  FADD.FTZ R13, R43.reuse, R34 ;  /* 0x000000222b0d7221 */ /* 0x042fe20000010000 */
[----:B------:R-:W-:-:S06]  /*ccd0*/  F2FP.BF16.F32.PACK_AB R156, R43, R156 ;  /* 0x0000009c2b9c723e */ /* 0x000fcc00000010ff */
        /* <DEDUP_REMOVED lines=8> */
[C---:B--2---:R-:W-:Y:S01]  /*cd60*/  FADD.FTZ R10, R30.reuse, R3 ;  /* 0x000000031e0a7221 */ /* 0x044fe20000010000 */
[----:B------:R-:W-:-:S06]  /*cd70*/  F2FP.BF16.F32.PACK_AB R157, R30, R157 ;  /* 0x0000009d1e9d723e */ /* 0x000fcc00000010ff */
[----:B------:R-:W2:Y:S01]  /*cd80*/  MUFU.EX2 R32, R32 ;  /* 0x0000002000207308 */ /* 0x000ea20000000800 */
[----:B---3--:R-:W-:-:S07]  /*cd90*/  FADD.FTZ R3, R159, R10 ;  /* 0x0000000a9f037221 */ /* 0x008fce0000010000 */
[----:B------:R-:W3:Y:S01]  /*cda0*/  MUFU.EX2 R39, R39 ;  /* 0x0000002700277308 */ /* 0x000ee20000000800 */
[----:B-1----:R-:W-:-:S07]  /*cdb0*/  FADD.FTZ R24, R160, R13 ;  /* 0x0000000da0187221 */ /* 0x002fce0000010000 */
[----:B------:R-:W1:Y:S01]  /*cdc0*/  MUFU.EX2 R161, R161 ;  /* 0x000000a100a17308 */ /* 0x000e620000000800 */
[C---:B--2---:R-:W-:Y:S01]  /*cdd0*/  FADD.FTZ R10, R32.reuse, R3 ;  /* 0x00000003200a7221 */ /* 0x044fe20000010000 */
[----:B------:R-:W-:-:S05]  /*cde0*/  F2FP.BF16.F32.PACK_AB R159, R32, R159 ;  /* 0x0000009f209f723e */ /* 0x000fca00000010ff */
[----:B------:R0:W-:Y:S01]  /*cdf0*/  STSM.16.M88.4 [R228], R156 ;  /* 0x0000009ce4007844 */ /* 0x0001e20000000200 */
[----:B------:R-:W2:Y:S01]  /*ce00*/  MUFU.EX2 R162, R162 ;  /* 0x000000a200a27308 */ /* 0x000ea20000000800 */
[C---:B---3--:R-:W-:Y:S01]  /*ce10*/  FADD.FTZ R13, R39.reuse, R24 ;  /* 0x00000018270d7221 */ /* 0x048fe20000010000 */
[----:B------:R-:W-:-:S06]  /*ce20*/  F2FP.BF16.F32.PACK_AB R160, R39, R160 ;  /* 0x000000a027a0723e */ /* 0x000fcc00000010ff */
[----:B------:R-:W3:Y:S01]  /*ce30*/  MUFU.EX2 R35, R35 ;  /* 0x0000002300237308 */ /* 0x000ee20000000800 */
[----:B-1----:R-:W-:-:S07]  /*ce40*/  FADD.FTZ R3, R161, R10 ;  /* 0x0000000aa1037221 */ /* 0x002fce0000010000 */
[----:B------:R-:W1:Y:S01]  /*ce50*/  MUFU.EX2 R12, R77 ;  /* 0x0000004d000c7308 */ /* 0x000e620000000800 */
[----:B--2---:R-:W-:-:S07]  /*ce60*/  FADD.FTZ R24, R162, R13 ;  /* 0x0000000da2187221 */ /* 0x004fce0000010000 */
[----:B------:R-:W2:Y:S01]  /*ce70*/  MUFU.EX2 R79, R79 ;  /* 0x0000004f004f7308 */ /* 0x000ea20000000800 */
[----:B---3--:R-:W-:-:S07]  /*ce80*/  F2FP.BF16.F32.PACK_AB R162, R35, R162 ;  /* 0x000000a223a2723e */ /* 0x008fce00000010ff */
[----:B------:R-:W3:Y:S01]  /*ce90*/  MUFU.EX2 R14, R81 ;  /* 0x00000051000e7308 */ /* 0x000ee20000000800 */
[C---:B-1----:R-:W-:Y:S01]  /*cea0*/  F2FP.BF16.F32.PACK_AB R161, R12.reuse, R161 ;  /* 0x000000a10ca1723e */ /* 0x042fe200000010ff */
[----:B------:R-:W-:Y:S01]  /*ceb0*/  FADD.FTZ R10, R12, R3 ;  /* 0x000000030c0a7221 */ /* 0x000fe20000010000 */
[----:B------:R-:W-:-:S03]  /*cec0*/  FADD.FTZ R3, R35, R24 ;  /* 0x0000001823037221 */ /* 0x000fc60000010000 */
[----:B--2---:R-:W-:Y:S01]  /*ced0*/  FADD.FTZ R13, R79, R10 ;  /* 0x0000000a4f0d7221 */ /* 0x004fe20000010000 */
[----:B---3--:R-:W-:-:S03]  /*cee0*/  F2FP.BF16.F32.PACK_AB R163, R14, R79 ;  /* 0x0000004f0ea3723e */ /* 0x008fc600000010ff */
[----:B------:R-:W-:Y:S02]  /*cef0*/  FADD.FTZ R10, R14, R13 ;  /* 0x0000000d0e0a7221 */ /* 0x000fe40000010000 */
[----:B------:R0:W-:Y:S01]  /*cf00*/  STSM.16.M88.4 [R227], R160 ;  /* 0x000000a0e3007844 */ /* 0x0001e20000000200 */
[----:B-----5:R-:W-:-:S06]  /*cf10*/  WARPGROUP.ARRIVE ;  /* 0x00000000000079c5 */ /* 0x020fcc0000000000 */
        /* <DEDUP_REMOVED lines=24> */
.L_x_1349:
[----:B------:R-:W-:Y:S01]  /*d0a0*/  VIADD R11, R11, 0x38860 ;  /* 0x000388600b0b7836 */ /* 0x000fe20000000000 */
[----:B------:R-:W-:Y:S01]  /*d0b0*/  ULDC UR40, c[0x0][0xad0] ;  /* 0x0002b40000287ab9 */ /* 0x000fe20000000800 */
[----:B------:R-:W-:Y:S01]  /*d0c0*/  ULDC UR38, c[0x0][0xa80] ;  /* 0x0002a00000267ab9 */ /* 0x000fe20000000800 */
[----:B------:R-:W-:Y:S02]  /*d0d0*/  BSSY B0, `(.L_x_1350) ;  /* 0x0000379000007945 */ /* 0x000fe40003800000 */
[----:B------:R-:W-:-:S04]  /*d0e0*/  PRMT R11, R190, 0x654, R11 ;  /* 0x00000654be0b7816 */ /* 0x000fc8000000000b */
[----:B------:R0:W-:Y:S02]  /*d0f0*/  SYNCS.ARRIVE.TRANS64.RED.A1T0 RZ, [R11+URZ], RZ ;  /* 0x000000ff0bff79a7 */ /* 0x0001e4000810043f */
[----:B0-----:R-:W-:-:S05]  /*d100*/  VIADD R11, R169, 0xfffffffe ;  /* 0xfffffffea90b7836 */ /* 0x001fca0000000000 */
[----:B------:R-:W-:-:S13]  /*d110*/  ISETP.GE.AND P1, PT, R11, R222, PT ;  /* 0x000000de0b00720c */ /* 0x000fda0003f26270 */
[----:B------:R-:W-:Y:S05]  /*d120*/  @!P1 BRA `(.L_x_1351) ;  /* 0x0000003400cc9947 */ /* 0x000fea0003800000 */
[----:B------:R-:W-:Y:S02]  /*d130*/  IMAD.MOV.U32 R13, RZ, RZ, R168 ;  /* 0x000000ffff0d7224 */ /* 0x000fe400078e00a8 */
[----:B------:R-:W-:Y:S02]  /*d140*/  IMAD.MOV.U32 R15, RZ, RZ, R21 ;  /* 0x000000ffff0f7224 */ /* 0x000fe400078e0015 */
[----:B------:R-:W-:-:S07]  /*d150*/  IMAD.MOV.U32 R14, RZ, RZ, R17 ;  /* 0x000000ffff0e7224 */ /* 0x000fce00078e0011 */
.L_x_1364:
[----:B------:R-:W-:Y:S01]  /*d160*/  VIADD R17, R14, 0x1 ;  /* 0x000000010e117836 */ /* 0x000fe20000000000 */
[C---:B------:R-:W-:Y:S01]  /*d170*/  ISETP.GT.AND P1, PT, R11.reuse, R222, PT ;  /* 0x000000de0b00720c */ /* 0x040fe20003f24270 */
[----:B------:R-:W-:-:S03]  /*d180*/  VIADD R11, R11, 0xffffffff ;  /* 0xffffffff0b0b7836 */ /* 0x000fc60000000000 */
[----:B------:R-:W-:-:S04]  /*d190*/  ISETP.NE.AND P2, PT, R17, 0x2, PT ;  /* 0x000000021100780c */ /* 0x000fc80003f45270 */
[----:B0-----:R-:W-:Y:S02]  /*d1a0*/  SEL R12, RZ, 0x1, P2 ;  /* 0x00000001ff0c7807 */ /* 0x001fe40001000000 */
[----:B------:R-:W-:Y:S02]  /*d1b0*/  SEL R17, R17, RZ, P2 ;  /* 0x000000ff11117207 */ /* 0x000fe40001000000 */
[----:B------:R-:W-:Y:S01]  /*d1c0*/  LOP3.LUT R186, R186, R12, RZ, 0x3c, !PT ;  /* 0x0000000cbaba7212 */ /* 0x000fe200078e3cff */
[----:B------:R-:W-:Y:S06]  /*d1d0*/  @!P0 BRA `(.L_x_1352) ;  /* 0x0000000000048947 */ /* 0x000fec0003800000 */
[----:B------:R-:W-:Y:S01]  /*d1e0*/  BPT.TRAP 0x1 ;  /* 0x000000040000795c */ /* 0x000fe20000300000 */
.L_x_1352:
[----:B------:R-:W-:Y:S01]  /*d1f0*/  IMAD R12, R17, 0x8, R2 ;  /* 0x00000008110c7824 */ /* 0x000fe200078e0202 */
[----:B------:R-:W-:-:S04]  /*d200*/  SHF.L.U32 R196, R186, 0x1f, RZ ;  /* 0x0000001fbac47819 */ /* 0x000fc800000006ff */
[----:B------:R0:W1:Y:S01]  /*d210*/  SYNCS.PHASECHK.TRANS64.TRYWAIT P2, [R12+URZ+0x38830], R196 ;  /* 0x038830c40c0075a7 */ /* 0x000062000804017f */
[----:B------:R-:W-:Y:S05]  /*d220*/  @!P0 BRA `(.L_x_1353) ;  /* 0x0000000000048947 */ /* 0x000fea0003800000 */
[----:B------:R-:W-:Y:S01]  /*d230*/  BPT.TRAP 0x1 ;  /* 0x000000040000795c */ /* 0x000fe20000300000 */
.L_x_1353:
[----:B------:R-:W-:Y:S01]  /*d240*/  VIADD R20, R2, 0x20400 ;  /* 0x0002040002147836 */ /* 0x000fe20000000000 */
[----:B------:R-:W-:Y:S01]  /*d250*/  BSSY B1, `(.L_x_1354) ;  /* 0x0000009000017945 */ /* 0x000fe20003800000 */
[----:B------:R-:W-:Y:S02]  /*d260*/  IMAD R154, R17, 0x200, R217 ;  /* 0x00000200119a7824 */ /* 0x000fe400078e02d9 */
[----:B------:R-:W-:Y:S01]  /*d270*/  IMAD.MOV.U32 R155, RZ, RZ, 0x40000040 ;  /* 0x40000040ff9b7424 */ /* 0x000fe200078e00ff */
[----:B------:R-:W-:-:S04]  /*d280*/  SHF.R.U32.HI R20, RZ, 0x4, R20 ;  /* 0x00000004ff147819 */ /* 0x000fc80000011614 */
[----:B------:R-:W-:-:S04]  /*d290*/  LOP3.LUT R20, R20, 0x3fff, RZ, 0xc0, !PT ;  /* 0x00003fff14147812 */ /* 0x000fc800078ec0ff */
[----:B------:R-:W-:Y:S01]  /*d2a0*/  LOP3.LUT R20, R20, 0x10000, RZ, 0xfc, !PT ;  /* 0x0001000014147812 */ /* 0x000fe200078efcff */
[----:B-1----:R-:W-:Y:S06]  /*d2b0*/  @P2 BRA `(.L_x_1355) ;  /* 0x0000000000082947 */ /* 0x002fec0003800000 */
[----:B------:R-:W1:Y:S02]  /*d2c0*/  SYNCS.PHASECHK.TRANS64.TRYWAIT P2, [R12+URZ+0x38830], R196 ;  /* 0x038830c40c0075a7 */ /* 0x000e64000804017f */
[----:B-1----:R-:W-:Y:S05]  /*d2d0*/  @!P2 BRA `(.L_x_1356) ;  /* 0x000001200078a947 */ /* 0x002fea0003800000 */
.L_x_1355:
[----:B------:R-:W-:Y:S05]  /*d2e0*/  BSYNC B1 ;  /* 0x0000000000017941 */ /* 0x000fea0003800000 */
.L_x_1354:
        /* <DEDUP_REMOVED lines=36> */
.L_x_1357:
[----:B------:R2:W3:Y:S01]  /*d530*/  SYNCS.PHASECHK.TRANS64.TRYWAIT P2, [R12+URZ+0x38850], R196 ;  /* 0x038850c40c0075a7 */ /* 0x0004e2000804017f */
[----:B------:R-:W-:Y:S05]  /*d540*/  @!P0 BRA `(.L_x_1358) ;  /* 0x0000000000048947 */ /* 0x000fea0003800000 */
[----:B------:R-:W-:Y:S01]  /*d550*/  BPT.TRAP 0x1 ;  /* 0x000000040000795c */ /* 0x000fe20000300000 */
.L_x_1358:
[----:B------:R-:W-:Y:S01]  /*d560*/  VIADD R21, R2, 0x26400 ;  /* 0x0002640002157836 */ /* 0x000fe20000000000 */
[----:B------:R-:W-:Y:S04]  /*d570*/  BSSY B1, `(.L_x_1359) ;  /* 0x0000005000017945 */ /* 0x000fe80003800000 */
[----:B------:R-:W-:Y:S01]  /*d580*/  SHF.R.U32.HI R21, RZ, 0x4, R21 ;  /* 0x00000004ff157819 */ /* 0x000fe20000011615 */
[----:B---3--:R-:W-:Y:S06]  /*d590*/  @P2 BRA `(.L_x_1360) ;  /* 0x0000000000082947 */ /* 0x008fec0003800000 */
[----:B------:R-:W3:Y:S02]  /*d5a0*/  SYNCS.PHASECHK.TRANS64.TRYWAIT P2, [R12+URZ+0x38850], R196 ;  /* 0x038850c40c0075a7 */ /* 0x000ee4000804017f */
[----:B---3--:R-:W-:Y:S05]  /*d5b0*/  @!P2 BRA `(.L_x_1361) ;  /* 0x0000011c00d4a947 */ /* 0x008fea0003800000 */
.L_x_1360:
[----:B------:R-:W-:Y:S05]  /*d5c0*/  BSYNC B1 ;  /* 0x0000000000017941 */ /* 0x000fea0003800000 */
.L_x_1359:
[----:B------:R-:W-:Y:S01]  /*d5d0*/  LOP3.LUT R21, R21, 0x3fff, RZ, 0xc0, !PT ;  /* 0x00003fff15157812 */ /* 0x000fe200078ec0ff */
[C---:B------:R-:W-:Y:S01]  /*d5e0*/  VIADD R20, R0.reuse, 0x2 ;  /* 0x0000000200147836 */ /* 0x040fe20000000000 */
[----:B------:R-:W-:Y:S01]  /*d5f0*/  WARPGROUP.ARRIVE ;  /* 0x00000000000079c5 */ /* 0x000fe20000000000 */
[----:B------:R-:W-:Y:S01]  /*d600*/  VIADD R198, R0, 0x4 ;  /* 0x0000000400c67836 */ /* 0x000fe20000000000 */
[----:B------:R-:W-:Y:S01]  /*d610*/  LOP3.LUT R0, R21, 0x10000, RZ, 0xfc, !PT ;  /* 0x0001000015007812 */ /* 0x000fe200078efcff */
[----:B0123--:R-:W-:-:S03]  /*d620*/  IMAD R196, R17, 0x1000, R218 ;  /* 0x0000100011c47824 */ /* 0x00ffc600078e02da */
[----:B------:R-:W0:Y:S01]  /*d630*/  S2R R219, SR_TID.X ;  /* 0x0000000000db7919 */ /* 0x000e220000002100 */
[----:B------:R-:W-:Y:S02]  /*d640*/  IMAD.MOV.U32 R197, RZ, RZ, 0x40000040 ;  /* 0x40000040ffc57424 */ /* 0x000fe400078e00ff */
[----:B------:R-:W-:Y:S01]  /*d650*/  IMAD.MOV.U32 R200, RZ, RZ, R0 ;  /* 0x000000ffffc87224 */ /* 0x000fe200078e0000 */
[----:B------:R-:W-:Y:S01]  /*d660*/  R2UR UR6, R196 ;  /* 0x00000000c40672ca */ /* 0x000fe200000e0000 */
[----:B------:R-:W-:Y:S01]  /*d670*/  IMAD.MOV.U32 R201, RZ, RZ, 0x40000040 ;  /* 0x40000040ffc97424 */ /* 0x000fe200078e00ff */
[----:B------:R-:W-:Y:S01]  /*d680*/  R2UR UR7, R197 ;  /* 0x00000000c50772ca */ /* 0x000fe200000e0000 */
[----:B------:R-:W-:Y:S01]  /*d690*/  IMAD.MOV.U32 R21, RZ, RZ, 0x40000040 ;  /* 0x40000040ff157424 */ /* 0x000fe200078e00ff */
[----:B------:R-:W-:Y:S01]  /*d6a0*/  R2UR UR4, R200 ;  /* 0x00000000c80472ca */ /* 0x000fe200000e0000 */
[----:B------:R-:W-:Y:S01]  /*d6b0*/  IMAD.MOV.U32 R199, RZ, RZ, 0x40000040 ;  /* 0x40000040ffc77424 */ /* 0x000fe200078e00ff */
[----:B------:R-:W-:Y:S01]  /*d6c0*/  R2UR UR5, R201 ;  /* 0x00000000c90572ca */ /* 0x000fe200000e0000 */
[----:B------:R-:W-:-:S02]  /*d6d0*/  VIADD R200, R196, 0x800 ;  /* 0x00000800c4c87836 */ /* 0x000fc40000000000 */
[----:B------:R-:W-:-:S10]  /*d6e0*/  VIADD R201, R0, 0x800 ;  /* 0x0000080000c97836 */ /* 0x000fd40000000000 */
[----:B------:R-:W-:Y:S01]  /*d6f0*/  HGMMA.64x64x16.F32.BF16 R152, gdesc[UR4], R152, gsb0 ;  /* 0x00e00000049879f0 */ /* 0x000fe20008001898 */
[----:B------:R-:W-:Y:S01]  /*d700*/  R2UR UR4, R20 ;  /* 0x00000000140472ca */ /* 0x000fe200000e0000 */
[----:B------:R-:W-:Y:S01]  /*d710*/  VIADD R20, R196, 0x2 ;  /* 0x00000002c4147836 */ /* 0x000fe20000000000 */
[----:B------:R-:W-:Y:S01]  /*d720*/  R2UR UR5, R21 ;  /* 0x00000000150572ca */ /* 0x000fe200000e0000 */
[----:B------:R-:W-:-:S03]  /*d730*/  IMAD.MOV.U32 R21, RZ, RZ, 0x40000040 ;  /* 0x40000040ff157424 */ /* 0x000fc600078e00ff */
[----:B------:R-:W-:Y:S01]  /*d740*/  R2UR UR6, R20 ;  /* 0x00000000140672ca */ /* 0x000fe200000e0000 */
[----:B------:R-:W-:Y:S01]  /*d750*/  VIADD R20, R196, 0x4 ;  /* 0x00000004c4147836 */ /* 0x000fe20000000000 */
[----:B------:R-:W-:Y:S01]  /*d760*/  R2UR UR7, R21 ;  /* 0x00000000150772ca */ /* 0x000fe200000e0000 */
[----:B------:R-:W-:Y:S01]  /*d770*/  IMAD.MOV.U32 R21, RZ, RZ, 0x40000040 ;  /* 0x40000040ff157424 */ /* 0x000fe200078e00ff */
[----:B0-----:R-:W-:Y:S01]  /*d780*/  SHF.R.U32.HI R219, RZ, 0x7, R219 ;  /* 0x00000007ffdb7819 */ /* 0x001fe200000116db */
[----:B------:R-:W-:Y:S02]  /*d790*/  WARPGROUP.DEPBAR.LE gsb0, 0x0 ;  /* 0x00008000000079c5 */ /* 0x000fe40000010000 */
[----:B------:R-:W-:-:S08]  /*d7a0*/  WARPGROUP.ARRIVE ;  /* 0x00000000000079c5 */ /* 0x000fd00000000000 */
[----:B------:R-:W-:Y:S01]  /*d7b0*/  HGMMA.64x64x16.F32.BF16 R152, gdesc[UR4], R152, gsb0 ;  /* 0x00e00000049879f0 */ /* 0x000fe20008001898 */
[----:B------:R-:W-:Y:S02]  /*d7c0*/  R2UR UR4, R198 ;  /* 0x00000000c60472ca */ /* 0x000fe400000e0000 */
        /* <DEDUP_REMOVED lines=145> */
[----:B------:R-:W-:Y:S02]  /*e0e0*/  R2UR UR4, R20 ;  /* 0x00000000140472ca */ /* 0x000fe400000e0000 */
[----:B------:R-:W-:Y:S01]  /*e0f0*/  R2UR UR5, R21 ;  /* 0x00000000150572ca */ /* 0x000fe200000e0000 */
[----:B------:R-:W0:Y:S01]  /*e100*/  SHFL.IDX PT, R20, R219, RZ, 0x1f ;  /* 0x00001fffdb147589 */ /* 0x000e2200000e0000 */
[----:B------:R-:W-:Y:S01]  /*e110*/  IMAD.MOV.U32 R21, RZ, RZ, 0x4 ;  /* 0x00000004ff157424 */ /* 0x000fe200078e00ff */
[----:B0-----:R-:W-:-:S04]  /*e120*/  ISETP.GT.AND P2, PT, R20, 0x7f, PT ;  /* 0x0000007f1400780c */ /* 0x001fc80003f44270 */
[----:B------:R-:W-:Y:S02]  /*e130*/  SEL R20, RZ, 0x2, !P2 ;  /* 0x00000002ff147807 */ /* 0x000fe40005000000 */
[C---:B------:R-:W-:Y:S02]  /*e140*/  SEL R197, R21.reuse, 0x2, P2 ;  /* 0x0000000215c57807 */ /* 0x040fe40001000000 */
[----:B------:R-:W-:Y:S01]  /*e150*/  SEL R21, R21, 0x6, !P2 ;  /* 0x0000000615157807 */ /* 0x000fe20005000000 */
[----:B------:R-:W-:Y:S01]  /*e160*/  IMAD.IADD R198, R20, 0x1, R200 ;  /* 0x0000000114c67824 */ /* 0x000fe200078e02c8 */
[----:B------:R-:W-:Y:S02]  /*e170*/  WARPGROUP.DEPBAR.LE gsb0, 0x0 ;  /* 0x00008000000079c5 */ /* 0x000fe40000010000 */
[----:B------:R-:W-:-:S06]  /*e180*/  WARPGROUP.ARRIVE ;  /* 0x00000000000079c5 */ /* 0x000fcc0000000000 */
[----:B------:R-:W-:Y:S01]  /*e190*/  HGMMA.64x64x16.F32.BF16 R152, gdesc[UR4], R152, gsb0 ;  /* 0x00e00000049879f0 */ /* 0x000fe20008001898 */
[----:B------:R-:W-:Y:S01]  /*e1a0*/  R2UR UR6, R198 ;  /* 0x00000000c60672ca */ /* 0x000fe200000e0000 */
[----:B------:R-:W-:Y:S01]  /*e1b0*/  IMAD.IADD R198, R201, 0x1, R20 ;  /* 0x00000001c9c67824 */ /* 0x000fe200078e0214 */
[----:B------:R-:W-:Y:S01]  /*e1c0*/  R2UR UR7, R199 ;  /* 0x00000000c70772ca */ /* 0x000fe200000e0000 */
[----:B------:R-:W-:-:S03]  /*e1d0*/  IMAD.MOV.U32 R199, RZ, RZ, 0x40000040 ;  /* 0x40000040ffc77424 */ /* 0x000fc600078e00ff */
        /* <DEDUP_REMOVED lines=24> */
[----:B------:R-:W-:Y:S02]  /*e360*/  IMAD.MOV.U32 R199, RZ, RZ, 0x40000040 ;  /* 0x40000040ffc77424 */ /* 0x000fe400078e00ff */
[----:B------:R-:W-:Y:S01]  /*e370*/  IMAD.MOV.U32 R200, RZ, RZ, 0x28 ;  /* 0x00000028ffc87424 */ /* 0x000fe200078e00ff */
[----:B------:R-:W-:Y:S02]  /*e380*/  R2UR UR6, R198 ;  /* 0x00000000c60672ca */ /* 0x000fe400000e0000 */
[----:B------:R-:W-:Y:S01]  /*e390*/  R2UR UR7, R199 ;  /* 0x00000000c70772ca */ /* 0x000fe200000e0000 */
[----:B------:R-:W-:Y:S01]  /*e3a0*/  IMAD.MOV.U32 R199, RZ, RZ, 0x40000040 ;  /* 0x40000040ffc77424 */ /* 0x000fe200078e00ff */
[----:B------:R-:W-:-:S04]  /*e3b0*/  SEL R200, R200, 0x26, P2 ;  /* 0x00000026c8c87807 */ /* 0x000fc80001000000 */
[----:B------:R-:W-:-:S04]  /*e3c0*/  LOP3.LUT R200, R200, 0x6, RZ, 0xc0, !PT ;  /* 0x00000006c8c87812 */ /* 0x000fc800078ec0ff */
[CC--:B------:R-:W-:Y:S02]  /*e3d0*/  IADD3 R198, R200.reuse, R201.reuse, R0 ;  /* 0x000000c9c8c67210 */ /* 0x0c0fe40007ffe000 */
[----:B------:R-:W-:Y:S01]  /*e3e0*/  IADD3 R200, R200, R201, R196 ;  /* 0x000000c9c8c87210 */ /* 0x000fe20007ffe0c4 */
[----:B------:R-:W-:Y:S01]  /*e3f0*/  IMAD.MOV.U32 R201, RZ, RZ, 0x40000040 ;  /* 0x40000040ffc97424 */ /* 0x000fe200078e00ff */
[----:B------:R-:W-:Y:S02]  /*e400*/  WARPGROUP.DEPBAR.LE gsb0, 0x0 ;  /* 0x00008000000079c5 */ /* 0x000fe40000010000 */
[----:B------:R-:W-:-:S06]  /*e410*/  WARPGROUP.ARRIVE ;  /* 0x00000000000079c5 */ /* 0x000fcc0000000000 */
[----:B------:R-:W-:Y:S01]  /*e420*/  HGMMA.64x64x16.F32.BF16 R152, gdesc[UR4], R152, gsb0 ;  /* 0x00e00000049879f0 */ /* 0x000fe20008001898 */
[----:B------:R-:W-:Y:S02]  /*e430*/  R2UR UR4, R198 ;  /* 0x00000000c60472ca */ /* 0x000fe400000e0000 */
[----:B------:R-:W-:Y:S01]  /*e440*/  R2UR UR5, R199 ;  /* 0x00000000c70572ca */ /* 0x000fe200000e0000 */
[----:B------:R-:W-:Y:S01]  /*e450*/  IMAD.MOV.U32 R199, RZ, RZ, 0x40000040 ;  /* 0x40000040ffc77424 */ /* 0x000fe200078e00ff */
[----:B------:R-:W-:Y:S01]  /*e460*/  R2UR UR6, R200 ;  /* 0x00000000c80672ca */ /* 0x000fe200000e0000 */
[----:B------:R-:W-:Y:S01]  /*e470*/  VIADD R200, R0, 0xa00 ;  /* 0x00000a0000c87836 */ /* 0x000fe20000000000 */
[----:B------:R-:W-:Y:S01]  /*e480*/  R2UR UR7, R201 ;  /* 0x00000000c90772ca */ /* 0x000fe200000e0000 */
[----:B------:R-:W-:Y:S02]  /*e490*/  VIADD R201, R196, 0xa00 ;  /* 0x00000a00c4c97836 */ /* 0x000fe40000000000 */
[----:B------:R-:W-:Y:S01]  /*e4a0*/  IMAD.IADD R198, R200, 0x1, R20 ;  /* 0x00000001c8c67824 */ /* 0x000fe200078e0214 */
[----:B------:R-:W-:-:S02]  /*e4b0*/  WARPGROUP.DEPBAR.LE gsb0, 0x0 ;  /* 0x00008000000079c5 */ /* 0x000fc40000010000 */
[----:B------:R-:W-:-:S07]  /*e4c0*/  WARPGROUP.ARRIVE ;  /* 0x00000000000079c5 */ /* 0x000fce0000000000 */
        /* <DEDUP_REMOVED lines=108> */
[----:B------:R-:W-:Y:S02]  /*eb90*/  IMAD.MOV.U32 R199, RZ, RZ, 0x40000040 ;  /* 0x40000040ffc77424 */ /* 0x000fe400078e00ff */
[C---:B------:R-:W-:Y:S01]  /*eba0*/  IMAD.IADD R20, R201.reuse, 0x1, R21 ;  /* 0x00000001c9147824 */ /* 0x040fe200078e0215 */
[----:B------:R-:W-:Y:S01]  /*ebb0*/  R2UR UR4, R198 ;  /* 0x00000000c60472ca */ /* 0x000fe200000e0000 */
[----:B------:R-:W-:Y:S01]  /*ebc0*/  IMAD.IADD R198, R201, 0x1, R197 ;  /* 0x00000001c9c67824 */ /* 0x000fe200078e02c5 */
[----:B------:R-:W-:Y:S01]  /*ebd0*/  R2UR UR5, R199 ;  /* 0x00000000c70572ca */ /* 0x000fe200000e0000 */
[----:B------:R-:W-:Y:S01]  /*ebe0*/  IMAD.MOV.U32 R199, RZ, RZ, 0x40000040 ;  /* 0x40000040ffc77424 */ /* 0x000fe200078e00ff */
[----:B------:R-:W-:-:S02]  /*ebf0*/  WARPGROUP.DEPBAR.LE gsb0, 0x0 ;  /* 0x00008000000079c5 */ /* 0x000fc40000010000 */
[----:B------:R-:W-:-:S09]  /*ec00*/  WARPGROUP.ARRIVE ;  /* 0x00000000000079c5 */ /* 0x000fd20000000000 */
[----:B------:R-:W-:Y:S01]  /*ec10*/  HGMMA.64x64x16.F32.BF16 R152, gdesc[UR4], R152, gsb0 ;  /* 0x00e00000049879f0 */ /* 0x000fe20008001898 */
[----:B------:R-:W-:Y:S01]  /*ec20*/  R2UR UR4, R198 ;  /* 0x00000000c60472ca */ /* 0x000fe200000e0000 */
[--C-:B------:R-:W-:Y:S01]  /*ec30*/  IMAD.IADD R198, R197, 0x1, R200.reuse ;  /* 0x00000001c5c67824 */ /* 0x100fe200078e02c8 */
[----:B------:R-:W-:Y:S01]  /*ec40*/  R2UR UR5, R199 ;  /* 0x00000000c70572ca */ /* 0x000fe200000e0000 */
[----:B------:R-:W-:Y:S02]  /*ec50*/  IMAD.MOV.U32 R199, RZ, RZ, 0x40000040 ;  /* 0x40000040ffc77424 */ /* 0x000fe400078e00ff */
[----:B------:R-:W-:Y:S01]  /*ec60*/  IMAD.MOV.U32 R197, RZ, RZ, 0x40 ;  /* 0x00000040ffc57424 */ /* 0x000fe200078e00ff */
[----:B------:R-:W-:Y:S01]  /*ec70*/  R2UR UR6, R198 ;  /* 0x00000000c60672ca */ /* 0x000fe200000e0000 */
[----:B------:R-:W-:Y:S01]  /*ec80*/  IMAD.IADD R198, R21, 0x1, R200 ;  /* 0x0000000115c67824 */ /* 0x000fe200078e02c8 */
[----:B------:R-:W-:Y:S01]  /*ec90*/  R2UR UR7, R199 ;  /* 0x00000000c70772ca */ /* 0x000fe200000e0000 */
[----:B------:R-:W-:Y:S01]  /*eca0*/  IMAD.MOV.U32 R21, RZ, RZ, 0x40000040 ;  /* 0x40000040ff157424 */ /* 0x000fe200078e00ff */
[----:B------:R-:W-:Y:S01]  /*ecb0*/  SEL R197, R197, 0x3e, P2 ;  /* 0x0000003ec5c57807 */ /* 0x000fe20001000000 */
[----:B------:R-:W-:-:S03]  /*ecc0*/  IMAD.MOV.U32 R199, RZ, RZ, 0x40000040 ;  /* 0x40000040ffc77424 */ /* 0x000fc600078e00ff */
[----:B------:R-:W-:Y:S01]  /*ecd0*/  LOP3.LUT R197, R197, 0x6, RZ, 0xc0, !PT ;  /* 0x00000006c5c57812 */ /* 0x000fe200078ec0ff */
[----:B------:R-:W-:Y:S02]  /*ece0*/  WARPGROUP.DEPBAR.LE gsb0, 0x0 ;  /* 0x00008000000079c5 */ /* 0x000fe40000010000 */
[----:B------:R-:W-:-:S06]  /*ecf0*/  WARPGROUP.ARRIVE ;  /* 0x00000000000079c5 */ /* 0x000fcc0000000000 */
[----:B------:R-:W-:Y:S01]  /*ed00*/  HGMMA.64x64x16.F32.BF16 R152, gdesc[UR4], R152, gsb0 ;  /* 0x00e00000049879f0 */ /* 0x000fe20008001898 */
[----:B------:R-:W-:Y:S02]  /*ed10*/  R2UR UR4, R20 ;  /* 0x00000000140472ca */ /* 0x000fe400000e0000 */
[----:B------:R-:W-:Y:S01]  /*ed20*/  R2UR UR5, R21 ;  /* 0x00000000150572ca */ /* 0x000fe200000e0000 */
[----:B------:R-:W-:Y:S01]  /*ed30*/  IMAD.MOV.U32 R21, RZ, RZ, 0x1000 ;  /* 0x00001000ff157424 */ /* 0x000fe200078e00ff */
[----:B------:R-:W-:Y:S02]  /*ed40*/  R2UR UR6, R198 ;  /* 0x00000000c60672ca */ /* 0x000fe400000e0000 */
[----:B------:R-:W-:Y:S02]  /*ed50*/  R2UR UR7, R199 ;  /* 0x00000000c70772ca */ /* 0x000fe400000e0000 */
[----:B------:R-:W-:-:S04]  /*ed60*/  SEL R21, R21, 0xf80, P2 ;  /* 0x00000f8015157807 */ /* 0x000fc80001000000 */
        /* <DEDUP_REMOVED lines=18> */
.L_x_1362:
        /* <DEDUP_REMOVED lines=28> */
[----:B------:R-:W-:-:S02]  /*f050*/  ISETP.NE.AND P2, PT, R223, RZ, PT ;  /* 0x000000ffdf00720c */ /* 0x000fc40003f45270 */
[----:B------:R-:W0:Y:S01]  /*f060*/  MUFU.TANH R157, R157 ;  /* 0x0000009d009d7308 */ /* 0x000e220000002400 */
[----:B-1----:R-:W-:-:S07]  /*f070*/  FMNMX.FTZ R20, R153, R20, !PT ;  /* 0x0000001499147209 */ /* 0x002fce0007810000 */
[----:B------:R-:W1:Y:S01]  /*f080*/  MUFU.TANH R160, R160 ;  /* 0x000000a000a07308 */ /* 0x000e620000002400 */
[----:B--2---:R-:W-:Y:S02]  /*f090*/  FMNMX.FTZ R20, R156, R20, !PT ;  /* 0x000000149c147209 */ /* 0x004fe40007810000 */
[----:B------:R-:W-:-:S04]  /*f0a0*/  @!P2 IMAD R14, R14, 0x40, R195 ;  /* 0x000000400e0ea824 */ /* 0x000fc800078e02c3 */
[----:B------:R-:W-:Y:S01]  /*f0b0*/  @!P2 IMAD R14, R14, 0x4, R2 ;  /* 0x000000040e0ea824 */ /* 0x000fe200078e0202 */
        /* <DEDUP_REMOVED lines=30> */
[----:B0-----:R-:W-:-:S05]  /*f2a0*/  FMNMX.FTZ R21, R21, R20, !PT ;  /* 0x0000001415157209 */ /* 0x001fca0007810000 */
[----:B------:R-:W0:Y:S02]  /*f2b0*/  SHFL.BFLY PT, R20, R21, 0x1, 0x1f ;  /* 0x0c201f0015147f89 */ /* 0x000e2400000e0000 */
[----:B0-----:R-:W-:Y:S01]  /*f2c0*/  FMNMX.FTZ R21, R21, R20, !PT ;  /* 0x0000001415157209 */ /* 0x001fe20007810000 */
[----:B------:R-:W-:-:S04]  /*f2d0*/  IMAD.U32 R20, RZ, RZ, UR38 ;  /* 0x00000026ff147e24 */ /* 0x000fc8000f8e00ff */
[CC--:B------:R-:W-:Y:S01]  /*f2e0*/  FMUL.FTZ R163, R21.reuse, R20.reuse ;  /* 0x0000001415a37220 */ /* 0x0c0fe20000410000 */
[----:B------:R-:W-:Y:S02]  /*f2f0*/  FADD.FTZ R197, -R21, R15 ;  /* 0x0000000f15c57221 */ /* 0x000fe40000010100 */
[----:B------:R0:W-:Y:S01]  /*f300*/  MUFU.TANH R15, R196 ;  /* 0x000000c4000f7308 */ /* 0x0001e20000002400 */
[-CC-:B------:R-:W-:Y:S01]  /*f310*/  FFMA.FTZ R152, R152, R20.reuse, -R163.reuse ;  /* 0x0000001498987223 */ /* 0x180fe200000108a3 */
[-C--:B------:R-:W-:Y:S01]  /*f320*/  FMUL.FTZ R197, R197, R20.reuse ;  /* 0x00000014c5c57220 */ /* 0x080fe20000410000 */
[-CC-:B------:R-:W-:Y:S01]  /*f330*/  FFMA.FTZ R156, R156, R20.reuse, -R163.reuse ;  /* 0x000000149c9c7223 */ /* 0x180fe200000108a3 */
[-CC-:B------:R-:W-:Y:S01]  /*f340*/  FFMA.FTZ R157, R157, R20.reuse, -R163.reuse ;  /* 0x000000149d9d7223 */ /* 0x180fe200000108a3 */
[-CC-:B------:R-:W-:Y:S01]  /*f350*/  FFMA.FTZ R160, R160, R20.reuse, -R163.reuse ;  /* 0x00000014a0a07223 */ /* 0x180fe200000108a3 */
[-CC-:B------:R-:W-:Y:S01]  /*f360*/  FFMA.FTZ R161, R161, R20.reuse, -R163.reuse ;  /* 0x00000014a1a17223 */ /* 0x180fe200000108a3 */
[-CC-:B------:R-:W-:Y:S01]  /*f370*/  FFMA.FTZ R164, R164, R20.reuse, -R163.reuse ;  /* 0x00000014a4a47223 */ /* 0x180fe200000108a3 */
[----:B------:R-:W-:Y:S01]  /*f380*/  MUFU.EX2 R152, R152 ;  /* 0x0000009800987308 */ /* 0x000fe20000000800 */
[-CC-:B0-----:R-:W-:Y:S01]  /*f390*/  FFMA.FTZ R196, R153, R20.reuse, -R163.reuse ;  /* 0x0000001499c47223 */ /* 0x181fe200000108a3 */
[-CC-:B------:R-:W-:Y:S01]  /*f3a0*/  FFMA.FTZ R165, R165, R20.reuse, -R163.reuse ;  /* 0x00000014a5a57223 */ /* 0x180fe200000108a3 */
[-CC-:B------:R-:W-:Y:S01]  /*f3b0*/  FFMA.FTZ R168, R168, R20.reuse, -R163.reuse ;  /* 0x00000014a8a87223 */ /* 0x180fe200000108a3 */
[-CC-:B------:R-:W-:Y:S01]  /*f3c0*/  FFMA.FTZ R169, R169, R20.reuse, -R163.reuse ;  /* 0x00000014a9a97223 */ /* 0x180fe200000108a3 */
[-CC-:B------:R-:W-:Y:S01]  /*f3d0*/  FFMA.FTZ R172, R172, R20.reuse, -R163.reuse ;  /* 0x00000014acac7223 */ /* 0x180fe200000108a3 */
[-CC-:B------:R-:W-:Y:S01]  /*f3e0*/  FFMA.FTZ R173, R173, R20.reuse, -R163.reuse ;  /* 0x00000014adad7223 */ /* 0x180fe200000108a3 */
[-CC-:B------:R-:W-:Y:S01]  /*f3f0*/  FFMA.FTZ R176, R176, R20.reuse, -R163.reuse ;  /* 0x00000014b0b07223 */ /* 0x180fe200000108a3 */
[----:B------:R-:W0:Y:S01]  /*f400*/  MUFU.EX2 R153, R197 ;  /* 0x000000c500997308 */ /* 0x000e220000000800 */
[-CC-:B------:R-:W-:Y:S01]  /*f410*/  FFMA.FTZ R177, R177, R20.reuse, -R163.reuse ;  /* 0x00000014b1b17223 */ /* 0x180fe200000108a3 */
[-CC-:B------:R-:W-:Y:S01]  /*f420*/  FFMA.FTZ R180, R180, R20.reuse, -R163.reuse ;  /* 0x00000014b4b47223 */ /* 0x180fe200000108a3 */
[----:B------:R-:W-:Y:S01]  /*f430*/  FFMA.FTZ R181, R181, R20, -R163 ;  /* 0x00000014b5b57223 */ /* 0x000fe200000108a3 */
[----:B------:R-:W-:Y:S01]  /*f440*/  FMUL.FTZ R163, R166, UR40 ;  /* 0x00000028a6a37c20 */ /* 0x000fe20008410000 */
[----:B------:R-:W-:Y:S01]  /*f450*/  FMUL.FTZ R166, R167, UR40 ;  /* 0x00000028a7a67c20 */ /* 0x000fe20008410000 */
[----:B------:R-:W-:Y:S01]  /*f460*/  FMUL.FTZ R167, R170, UR40 ;  /* 0x00000028aaa77c20 */ /* 0x000fe20008410000 */
[----:B------:R-:W-:Y:S01]  /*f470*/  VIADD R170, R12, 0x38840 ;  /* 0x000388400caa7836 */ /* 0x000fe20000000000 */
[----:B------:R-:W1:Y:S08]  /*f480*/  MUFU.EX2 R196, R196 ;  /* 0x000000c400c47308 */ /* 0x000e700000000800 */
[----:B------:R-:W2:Y:S01]  /*f490*/  MUFU.TANH R163, R163 ;  /* 0x000000a300a37308 */ /* 0x000ea20000002400 */
[----:B0-----:R-:W-:Y:S01]  /*f4a0*/  FFMA.FTZ R3, R153, R3, R152 ;  /* 0x0000000399037223 */ /* 0x001fe20000010098 */
[-C--:B------:R-:W-:Y:S01]  /*f4b0*/  FMUL.FTZ R24, R24, R153.reuse ;  /* 0x0000009918187220 */ /* 0x080fe20000410000 */
[-C--:B------:R-:W-:Y:S01]  /*f4c0*/  FMUL.FTZ R25, R25, R153.reuse ;  /* 0x0000009919197220 */ /* 0x080fe20000410000 */
[-C--:B------:R-:W-:Y:S01]  /*f4d0*/  FMUL.FTZ R28, R28, R153.reuse ;  /* 0x000000991c1c7220 */ /* 0x080fe20000410000 */
[-C--:B------:R-:W-:Y:S01]  /*f4e0*/  FMUL.FTZ R29, R29, R153.reuse ;  /* 0x000000991d1d7220 */ /* 0x080fe20000410000 */
[-C--:B------:R-:W-:Y:S01]  /*f4f0*/  FMUL.FTZ R32, R32, R153.reuse ;  /* 0x0000009920207220 */ /* 0x080fe20000410000 */
[-C--:B------:R-:W-:Y:S01]  /*f500*/  FMUL.FTZ R33, R33, R153.reuse ;  /* 0x0000009921217220 */ /* 0x080fe20000410000 */
[----:B------:R-:W0:Y:S01]  /*f510*/  MUFU.TANH R166, R166 ;  /* 0x000000a600a67308 */ /* 0x000e220000002400 */
[C---:B-1----:R-:W-:Y:S01]  /*f520*/  FADD.FTZ R3, R196.reuse, R3 ;  /* 0x00000003c4037221 */ /* 0x042fe20000010000 */
[----:B------:R-:W-:Y:S01]  /*f530*/  F2FP.BF16.F32.PACK_AB R152, R196, R152 ;  /* 0x00000098c498723e */ /* 0x000fe200000010ff */
[-C--:B------:R-:W-:Y:S01]  /*f540*/  FMUL.FTZ R36, R36, R153.reuse ;  /* 0x0000009924247220 */ /* 0x080fe20000410000 */
[----:B------:R-:W-:Y:S01]  /*f550*/  PRMT R196, R190, 0x654, R170 ;  /* 0x00000654bec47816 */ /* 0x000fe200000000aa */
[-C--:B------:R-:W-:Y:S01]  /*f560*/  FMUL.FTZ R37, R37, R153.reuse ;  /* 0x0000009925257220 */ /* 0x080fe20000410000 */
[-C--:B------:R-:W-:Y:S01]  /*f570*/  FMUL.FTZ R40, R40, R153.reuse ;  /* 0x0000009928287220 */ /* 0x080fe20000410000 */
[-C--:B------:R-:W-:Y:S01]  /*f580*/  FMUL.FTZ R41, R41, R153.reuse ;  /* 0x0000009929297220 */ /* 0x080fe20000410000 */
[----:B------:R1:W-:Y:S01]  /*f590*/  MUFU.TANH R170, R171 ;  /* 0x000000ab00aa7308 */ /* 0x0003e20000002400 */
[----:B------:R3:W-:Y:S01]  /*f5a0*/  SYNCS.ARRIVE.TRANS64.RED.A1T0 RZ, [R196+URZ], RZ ;  /* 0x000000ffc4ff79a7 */ /* 0x0007e2000810043f */
[----:B------:R-:W-:Y:S01]  /*f5b0*/  @!P2 STS [R14+0x38400], R153 ;  /* 0x038400990e00a388 */ /* 0x000fe20000000800 */
[-C--:B------:R-:W-:Y:S01]  /*f5c0*/  FMUL.FTZ R44, R44, R153.reuse ;  /* 0x000000992c2c7220 */ /* 0x080fe20000410000 */
[-C--:B------:R-:W-:Y:S01]  /*f5d0*/  FMUL.FTZ R45, R45, R153.reuse ;  /* 0x000000992d2d7220 */ /* 0x080fe20000410000 */
[-C--:B------:R-:W-:Y:S01]  /*f5e0*/  FMUL.FTZ R48, R48, R153.reuse ;  /* 0x0000009930307220 */ /* 0x080fe20000410000 */
[-C--:B------:R-:W-:Y:S01]  /*f5f0*/  FMUL.FTZ R49, R49, R153.reuse ;  /* 0x0000009931317220 */ /* 0x080fe20000410000 */
[----:B------:R-:W-:Y:S01]  /*f600*/  FMUL.FTZ R52, R52, R153 ;  /* 0x0000009934347220 */ /* 0x000fe20000410000 */
[----:B------:R-:W4:Y:S01]  /*f610*/  MUFU.TANH R167, R167 ;  /* 0x000000a700a77308 */ /* 0x000f220000002400 */
[----:B-1----:R-:W-:Y:S01]  /*f620*/  FMUL.FTZ R171, R174, UR40 ;  /* 0x00000028aeab7c20 */ /* 0x002fe20008410000 */
[----:B------:R-:W-:Y:S01]  /*f630*/  FMNMX.FTZ R174, R154, R13, !PT ;  /* 0x0000000d9aae7209 */ /* 0x000fe20007810000 */
[-C--:B------:R-:W-:Y:S01]  /*f640*/  FMUL.FTZ R53, R53, R153.reuse ;  /* 0x0000009935357220 */ /* 0x080fe20000410000 */
[-C--:B------:R-:W-:Y:S01]  /*f650*/  FMUL.FTZ R56, R56, R153.reuse ;  /* 0x0000009938387220 */ /* 0x080fe20000410000 */
[-C--:B------:R-:W-:Y:S01]  /*f660*/  FMUL.FTZ R57, R57, R153.reuse ;  /* 0x0000009939397220 */ /* 0x080fe20000410000 */
[----:B------:R-:W-:Y:S01]  /*f670*/  FMNMX.FTZ R174, R155, R174, !PT ;  /* 0x000000ae9bae7209 */ /* 0x000fe20007810000 */
[-C--:B------:R-:W-:Y:S01]  /*f680*/  FMUL.FTZ R60, R60, R153.reuse ;  /* 0x000000993c3c7220 */ /* 0x080fe20000410000 */
[----:B------:R-:W-:Y:S01]  /*f690*/  MUFU.TANH R171, R171 ;  /* 0x000000ab00ab7308 */ /* 0x000fe20000002400 */
[-C--:B------:R-:W-:Y:S01]  /*f6a0*/  FMUL.FTZ R61, R61, R153.reuse ;  /* 0x000000993d3d7220 */ /* 0x080fe20000410000 */
[----:B---3--:R-:W-:Y:S01]  /*f6b0*/  FMNMX.FTZ R196, R158, R174, !PT ;  /* 0x000000ae9ec47209 */ /* 0x008fe20007810000 */
[-C--:B------:R-:W-:Y:S01]  /*f6c0*/  FMUL.FTZ R64, R64, R153.reuse ;  /* 0x0000009940407220 */ /* 0x080fe20000410000 */
[-C--:B------:R-:W-:Y:S01]  /*f6d0*/  FMUL.FTZ R65, R65, R153.reuse ;  /* 0x0000009941417220 */ /* 0x080fe20000410000 */
[-C--:B------:R-:W-:Y:S01]  /*f6e0*/  FMUL.FTZ R68, R68, R153.reuse ;  /* 0x0000009944447220 */ /* 0x080fe20000410000 */
[----:B------:R-:W-:Y:S01]  /*f6f0*/  FMNMX.FTZ R196, R159, R196, !PT ;  /* 0x000000c49fc47209 */ /* 0x000fe20007810000 */
[-C--:B------:R-:W-:Y:S01]  /*f700*/  FMUL.FTZ R69, R69, R153.reuse ;  /* 0x0000009945457220 */ /* 0x080fe20000410000 */
[----:B------:R1:W-:Y:S01]  /*f710*/  MUFU.TANH R174, R175 ;  /* 0x000000af00ae7308 */ /* 0x0003e20000002400 */
[-C--:B------:R-:W-:Y:S01]  /*f720*/  FMUL.FTZ R72, R72, R153.reuse ;  /* 0x0000009948487220 */ /* 0x080fe20000410000 */
[----:B------:R-:W-:Y:S01]  /*f730*/  FMNMX.FTZ R196, R162, R196, !PT ;  /* 0x000000c4a2c47209 */ /* 0x000fe20007810000 */
[-C--:B------:R-:W-:Y:S01]  /*f740*/  FMUL.FTZ R73, R73, R153.reuse ;  /* 0x0000009949497220 */ /* 0x080fe20000410000 */
[-C--:B------:R-:W-:Y:S01]  /*f750*/  FMUL.FTZ R76, R76, R153.reuse ;  /* 0x000000994c4c7220 */ /* 0x080fe20000410000 */
[-C--:B------:R-:W-:Y:S01]  /*f760*/  FMUL.FTZ R77, R77, R153.reuse ;  /* 0x000000994d4d7220 */ /* 0x080fe20000410000 */
[----:B------:R-:W-:Y:S01]  /*f770*/  FMNMX.FTZ R196, R15, R196, !PT ;  /* 0x000000c40fc47209 */ /* 0x000fe20007810000 */
[-C--:B------:R-:W-:Y:S01]  /*f780*/  FMUL.FTZ R80, R80, R153.reuse ;  /* 0x0000009950507220 */ /* 0x080fe20000410000 */
[----:B------:R-:W3:Y:S01]  /*f790*/  MUFU.EX2 R156, R156 ;  /* 0x0000009c009c7308 */ /* 0x000ee20000000800 */
[----:B-1----:R-:W-:Y:S01]  /*f7a0*/  FMUL.FTZ R175, R178, UR40 ;  /* 0x00000028b2af7c20 */ /* 0x002fe20008410000 */
[----:B--2---:R-:W-:Y:S01]  /*f7b0*/  FMNMX.FTZ R196, R163, R196, !PT ;  /* 0x000000c4a3c47209 */ /* 0x004fe20007810000 */
[----:B------:R-:W-:Y:S01]  /*f7c0*/  FMUL.FTZ R178, R179, UR40 ;  /* 0x00000028b3b27c20 */ /* 0x000fe20008410000 */
[----:B------:R-:W-:Y:S01]  /*f7d0*/  FMUL.FTZ R179, R182, UR40 ;  /* 0x00000028b6b37c20 */ /* 0x000fe20008410000 */
[----:B------:R-:W-:Y:S01]  /*f7e0*/  FMUL.FTZ R182, R183, UR40 ;  /* 0x00000028b7b67c20 */ /* 0x000fe20008410000 */
[----:B0-----:R-:W-:Y:S01]  /*f7f0*/  FMNMX.FTZ R196, R166, R196, !PT ;  /* 0x000000c4a6c47209 */ /* 0x001fe20007810000 */
[-C--:B------:R-:W-:Y:S01]  /*f800*/  FMUL.FTZ R81, R81, R153.reuse ;  /* 0x0000009951517220 */ /* 0x080fe20000410000 */
[----:B------:R-:W0:Y:S01]  /*f810*/  MUFU.TANH R175, R175 ;  /* 0x000000af00af7308 */ /* 0x000e220000002400 */
[-C--:B------:R-:W-:Y:S01]  /*f820*/  FMUL.FTZ R84, R84, R153.reuse ;  /* 0x0000009954547220 */ /* 0x080fe20000410000 */
[----:B----4-:R-:W-:Y:S01]  /*f830*/  FMNMX.FTZ R196, R167, R196, !PT ;  /* 0x000000c4a7c47209 */ /* 0x010fe20007810000 */
[-C--:B------:R-:W-:Y:S01]  /*f840*/  FMUL.FTZ R85, R85, R153.reuse ;  /* 0x0000009955557220 */ /* 0x080fe20000410000 */
[-C--:B------:R-:W-:Y:S01]  /*f850*/  FMUL.FTZ R88, R88, R153.reuse ;  /* 0x0000009958587220 */ /* 0x080fe20000410000 */
[-C--:B------:R-:W-:Y:S01]  /*f860*/  FMUL.FTZ R89, R89, R153.reuse ;  /* 0x0000009959597220 */ /* 0x080fe20000410000 */
[----:B------:R-:W-:Y:S01]  /*f870*/  FMNMX.FTZ R196, R170, R196, !PT ;  /* 0x000000c4aac47209 */ /* 0x000fe20007810000 */
[-C--:B------:R-:W-:Y:S01]  /*f880*/  FMUL.FTZ R92, R92, R153.reuse ;  /* 0x000000995c5c7220 */ /* 0x080fe20000410000 */
[----:B------:R-:W1:Y:S01]  /*f890*/  MUFU.TANH R178, R178 ;  /* 0x000000b200b27308 */ /* 0x000e620000002400 */
[----:B---3--:R-:W-:Y:S01]  /*f8a0*/  FADD.FTZ R3, R156, R3 ;  /* 0x000000039c037221 */ /* 0x008fe20000010000 */
[----:B------:R-:W-:Y:S01]  /*f8b0*/  FMNMX.FTZ R196, R171, R196, !PT ;  /* 0x000000c4abc47209 */ /* 0x000fe20007810000 */
[-C--:B------:R-:W-:Y:S01]  /*f8c0*/  FMUL.FTZ R93, R93, R153.reuse ;  /* 0x000000995d5d7220 */ /* 0x080fe20000410000 */
[-C--:B------:R-:W-:Y:S01]  /*f8d0*/  FMUL.FTZ R96, R96, R153.reuse ;  /* 0x0000009960607220 */ /* 0x080fe20000410000 */
[-C--:B------:R-:W-:Y:S01]  /*f8e0*/  FMUL.FTZ R97, R97, R153.reuse ;  /* 0x0000009961617220 */ /* 0x080fe20000410000 */
[----:B------:R-:W-:Y:S01]  /*f8f0*/  FMNMX.FTZ R196, R174, R196, !PT ;  /* 0x000000c4aec47209 */ /* 0x000fe20007810000 */
[-C--:B------:R-:W-:Y:S01]  /*f900*/  FMUL.FTZ R100, R100, R153.reuse ;  /* 0x0000009964647220 */ /* 0x080fe20000410000 */
[----:B------:R-:W2:Y:S01]  /*f910*/  MUFU.TANH R179, R179 ;  /* 0x000000b300b37308 */ /* 0x000ea20000002400 */
[-C--:B------:R-:W-:Y:S01]  /*f920*/  FMUL.FTZ R101, R101, R153.reuse ;  /* 0x0000009965657220 */ /* 0x080fe20000410000 */
[----:B0-----:R-:W-:Y:S01]  /*f930*/  FMNMX.FTZ R196, R175, R196, !PT ;  /* 0x000000c4afc47209 */ /* 0x001fe20007810000 */
[-C--:B------:R-:W-:Y:S01]  /*f940*/  FMUL.FTZ R104, R104, R153.reuse ;  /* 0x0000009968687220 */ /* 0x080fe20000410000 */
[-C--:B------:R-:W-:Y:S01]  /*f950*/  FMUL.FTZ R105, R105, R153.reuse ;  /* 0x0000009969697220 */ /* 0x080fe20000410000 */
[-C--:B------:R-:W-:Y:S01]  /*f960*/  FMUL.FTZ R108, R108, R153.reuse ;  /* 0x000000996c6c7220 */ /* 0x080fe20000410000 */
[-C--:B------:R-:W-:Y:S01]  /*f970*/  FMUL.FTZ R109, R109, R153.reuse ;  /* 0x000000996d6d7220 */ /* 0x080fe20000410000 */
[-C--:B------:R-:W-:Y:S01]  /*f980*/  FMUL.FTZ R112, R112, R153.reuse ;  /* 0x0000009970707220 */ /* 0x080fe20000410000 */
[----:B------:R-:W0:Y:S01]  /*f990*/  MUFU.TANH R182, R182 ;  /* 0x000000b600b67308 */ /* 0x000e220000002400 */
[----:B-1----:R-:W-:Y:S01]  /*f9a0*/  FMNMX.FTZ R196, R178, R196, !PT ;  /* 0x000000c4b2c47209 */ /* 0x002fe20007810000 */
[-C--:B------:R-:W-:Y:S01]  /*f9b0*/  FMUL.FTZ R113, R113, R153.reuse ;  /* 0x0000009971717220 */ /* 0x080fe20000410000 */
[-C--:B------:R-:W-:Y:S01]  /*f9c0*/  FMUL.FTZ R116, R116, R153.reuse ;  /* 0x0000009974747220 */ /* 0x080fe20000410000 */
[-C--:B------:R-:W-:Y:S01]  /*f9d0*/  FMUL.FTZ R117, R117, R153.reuse ;  /* 0x0000009975757220 */ /* 0x080fe20000410000 */
[-C--:B------:R-:W-:Y:S01]  /*f9e0*/  FMUL.FTZ R120, R120, R153.reuse ;  /* 0x0000009978787220 */ /* 0x080fe20000410000 */
[-C--:B------:R-:W-:Y:S01]  /*f9f0*/  FMUL.FTZ R121, R121, R153.reuse ;  /* 0x0000009979797220 */ /* 0x080fe20000410000 */
[-C--:B------:R-:W-:Y:S01]  /*fa00*/  FMUL.FTZ R124, R124, R153.reuse ;  /* 0x000000997c7c7220 */ /* 0x080fe20000410000 */
[----:B------:R-:W1:Y:S01]  /*fa10*/  MUFU.EX2 R157, R157 ;  /* 0x0000009d009d7308 */ /* 0x000e620000000800 */
[----:B--2---:R-:W-:Y:S01]  /*fa20*/  FMNMX.FTZ R196, R179, R196, !PT ;  /* 0x000000c4b3c47209 */ /* 0x004fe20007810000 */
[-C--:B------:R-:W-:Y:S01]  /*fa30*/  FMUL.FTZ R125, R125, R153.reuse ;  /* 0x000000997d7d7220 */ /* 0x080fe20000410000 */
[-C--:B------:R-:W-:Y:S01]  /*fa40*/  FMUL.FTZ R128, R128, R153.reuse ;  /* 0x0000009980807220 */ /* 0x080fe20000410000 */
[-C--:B------:R-:W-:Y:S01]  /*fa50*/  FMUL.FTZ R129, R129, R153.reuse ;  /* 0x0000009981817220 */ /* 0x080fe20000410000 */
[-C--:B------:R-:W-:Y:S01]  /*fa60*/  FMUL.FTZ R132, R132, R153.reuse ;  /* 0x0000009984847220 */ /* 0x080fe20000410000 */
[-C--:B------:R-:W-:Y:S01]  /*fa70*/  FMUL.FTZ R133, R133, R153.reuse ;  /* 0x0000009985857220 */ /* 0x080fe20000410000 */
[-C--:B------:R-:W-:Y:S01]  /*fa80*/  FMUL.FTZ R136, R136, R153.reuse ;  /* 0x0000009988887220 */ /* 0x080fe20000410000 */
[----:B------:R-:W2:Y:S01]  /*fa90*/  MUFU.EX2 R160, R160 ;  /* 0x000000a000a07308 */ /* 0x000ea20000000800 */
[----:B0-----:R-:W-:Y:S01]  /*faa0*/  FMNMX.FTZ R196, R182, R196, !PT ;  /* 0x000000c4b6c47209 */ /* 0x001fe20007810000 */
[-C--:B------:R-:W-:Y:S01]  /*fab0*/  FMUL.FTZ R137, R137, R153.reuse ;  /* 0x0000009989897220 */ /* 0x080fe20000410000 */
[-C--:B------:R-:W-:Y:S01]  /*fac0*/  FMUL.FTZ R140, R140, R153.reuse ;  /* 0x000000998c8c7220 */ /* 0x080fe20000410000 */
[-C--:B------:R-:W-:Y:S01]  /*fad0*/  FMUL.FTZ R141, R141, R153.reuse ;  /* 0x000000998d8d7220 */ /* 0x080fe20000410000 */
[-C--:B------:R-:W-:Y:S01]  /*fae0*/  FMUL.FTZ R144, R144, R153.reuse ;  /* 0x0000009990907220 */ /* 0x080fe20000410000 */
[----:B------:R-:W0:Y:S01]  /*faf0*/  SHFL.BFLY PT, R183, R196, 0x2, 0x1f ;  /* 0x0c401f00c4b77f89 */ /* 0x000e2200000e0000 */
[-C--:B------:R-:W-:Y:S01]  /*fb00*/  FMUL.FTZ R145, R145, R153.reuse ;  /* 0x0000009991917220 */ /* 0x080fe20000410000 */
[----:B------:R-:W3:Y:S01]  /*fb10*/  MUFU.EX2 R161, R161 ;  /* 0x000000a100a17308 */ /* 0x000ee20000000800 */
[----:B-1----:R-:W-:Y:S01]  /*fb20*/  FADD.FTZ R3, R157, R3 ;  /* 0x000000039d037221 */ /* 0x002fe20000010000 */
[-C--:B------:R-:W-:Y:S01]  /*fb30*/  FMUL.FTZ R148, R148, R153.reuse ;  /* 0x0000009994947220 */ /* 0x080fe20000410000 */
[----:B------:R-:W-:-:S05]  /*fb40*/  FMUL.FTZ R149, R149, R153 ;  /* 0x0000009995957220 */ /* 0x000fca0000410000 */
[----:B------:R-:W1:Y:S01]  /*fb50*/  MUFU.EX2 R164, R164 ;  /* 0x000000a400a47308 */ /* 0x000e620000000800 */
[----:B--2---:R-:W-:-:S07]  /*fb60*/  FADD.FTZ R3, R160, R3 ;  /* 0x00000003a0037221 */ /* 0x004fce0000010000 */
[----:B------:R-:W2:Y:S01]  /*fb70*/  MUFU.EX2 R165, R165 ;  /* 0x000000a500a57308 */ /* 0x000ea20000000800 */
[----:B---3--:R-:W-:Y:S01]  /*fb80*/  FADD.FTZ R3, R161, R3 ;  /* 0x00000003a1037221 */ /* 0x008fe20000010000 */
[----:B0-----:R-:W-:-:S06]  /*fb90*/  FMNMX.FTZ R196, R196, R183, !PT ;  /* 0x000000b7c4c47209 */ /* 0x001fcc0007810000 */
[----:B------:R-:W0:Y:S01]  /*fba0*/  MUFU.EX2 R183, R168 ;  /* 0x000000a800b77308 */ /* 0x000e220000000800 */
[----:B-1----:R-:W-:Y:S01]  /*fbb0*/  FADD.FTZ R3, R164, R3 ;  /* 0x00000003a4037221 */ /* 0x002fe20000010000 */
[----:B------:R-:W1:Y:S06]  /*fbc0*/  SHFL.BFLY PT, R197, R196, 0x1, 0x1f ;  /* 0x0c201f00c4c57f89 */ /* 0x000e6c00000e0000 */
[----:B------:R-:W3:Y:S01]  /*fbd0*/  MUFU.EX2 R169, R169 ;  /* 0x000000a900a97308 */ /* 0x000ee20000000800 */
[----:B--2---:R-:W-:-:S07]  /*fbe0*/  FADD.FTZ R3, R165, R3 ;  /* 0x00000003a5037221 */ /* 0x004fce0000010000 */
[----:B------:R-:W2:Y:S01]  /*fbf0*/  MUFU.EX2 R172, R172 ;  /* 0x000000ac00ac7308 */ /* 0x000ea20000000800 */
[----:B0-----:R-:W-:-:S07]  /*fc00*/  FADD.FTZ R3, R183, R3 ;  /* 0x00000003b7037221 */ /* 0x001fce0000010000 */
[----:B------:R-:W0:Y:S01]  /*fc10*/  MUFU.EX2 R173, R173 ;  /* 0x000000ad00ad7308 */ /* 0x000e220000000800 */
[----:B---3--:R-:W-:Y:S01]  /*fc20*/  FADD.FTZ R3, R169, R3 ;  /* 0x00000003a9037221 */ /* 0x008fe20000010000 */
[----:B-1----:R-:W-:-:S05]  /*fc30*/  FMNMX.FTZ R168, R196, R197, !PT ;  /* 0x000000c5c4a87209 */ /* 0x002fca0007810000 */
[----:B------:R-:W-:Y:S01]  /*fc40*/  FADD.FTZ R13, -R168, R13 ;  /* 0x0000000da80d7221 */ /* 0x000fe20000010100 */
[----:B------:R-:W1:Y:S01]  /*fc50*/  MUFU.EX2 R176, R176 ;  /* 0x000000b000b07308 */ /* 0x000e620000000800 */
[----:B--2---:R-:W-:Y:S02]  /*fc60*/  FADD.FTZ R3, R172, R3 ;  /* 0x00000003ac037221 */ /* 0x004fe40000010000 */
[----:B------:R-:W-:-:S05]  /*fc70*/  FMUL.FTZ R13, R13, R20 ;  /* 0x000000140d0d7220 */ /* 0x000fca0000410000 */
[----:B------:R-:W2:Y:S01]  /*fc80*/  MUFU.EX2 R177, R177 ;  /* 0x000000b100b17308 */ /* 0x000ea20000000800 */
[----:B0-----:R-:W-:-:S07]  /*fc90*/  FADD.FTZ R3, R173, R3 ;  /* 0x00000003ad037221 */ /* 0x001fce0000010000 */
[----:B------:R-:W0:Y:S01]  /*fca0*/  MUFU.EX2 R13, R13 ;  /* 0x0000000d000d7308 */ /* 0x000e220000000800 */
[----:B-1----:R-:W-:-:S07]  /*fcb0*/  FADD.FTZ R3, R176, R3 ;  /* 0x00000003b0037221 */ /* 0x002fce0000010000 */
[----:B------:R-:W1:Y:S01]  /*fcc0*/  MUFU.EX2 R180, R180 ;  /* 0x000000b400b47308 */ /* 0x000e620000000800 */
[----:B--2---:R-:W-:Y:S01]  /*fcd0*/  FADD.FTZ R3, R177, R3 ;  /* 0x00000003b1037221 */ /* 0x004fe20000010000 */
        /* <DEDUP_REMOVED lines=10> */
[-C--:B0-----:R-:W-:Y:S01]  /*fd80*/  FMUL.FTZ R14, R168, R20.reuse ;  /* 0x00000014a80e7220 */ /* 0x081fe20000410000 */
[-C--:B------:R-:W-:Y:S01]  /*fd90*/  FMUL.FTZ R42, R42, R13.reuse ;  /* 0x0000000d2a2a7220 */ /* 0x080fe20000410000 */
[-C--:B------:R-:W-:Y:S01]  /*fda0*/  FMUL.FTZ R43, R43, R13.reuse ;  /* 0x0000000d2b2b7220 */ /* 0x080fe20000410000 */
[----:B------:R-:W-:Y:S01]  /*fdb0*/  FMUL.FTZ R46, R46, R13 ;  /* 0x0000000d2e2e7220 */ /* 0x000fe20000410000 */
        /* <DEDUP_REMOVED lines=17> */
[----:B------:R-:W-:-:S02]  /*fed0*/  IMAD R14, R17, 0x1000, R213 ;  /* 0x00001000110e7824 */ /* 0x000fc400078e02d5 */
[-C--:B------:R-:W-:Y:S01]  /*fee0*/  FMUL.FTZ R47, R47, R13.reuse ;  /* 0x0000000d2f2f7220 */ /* 0x080fe20000410000 */
[-C--:B------:R-:W-:Y:S01]  /*fef0*/  FMUL.FTZ R50, R50, R13.reuse ;  /* 0x0000000d32327220 */ /* 0x080fe20000410000 */
[-C--:B------:R-:W-:Y:S01]  /*ff00*/  FMUL.FTZ R51, R51, R13.reuse ;  /* 0x0000000d33337220 */ /* 0x080fe20000410000 */
[----:B------:R1:W-:Y:S01]  /*ff10*/  MUFU.EX2 R181, R154 ;  /* 0x0000009a00b57308 */ /* 0x0003e20000000800 */
[----:B------:R-:W-:Y:S01]  /*ff20*/  R2UR UR6, R14 ;  /* 0x000000000e0672ca */ /* 0x000fe200000e0000 */
[-C--:B------:R-:W-:Y:S01]  /*ff30*/  FMUL.FTZ R54, R54, R13.reuse ;  /* 0x0000000d36367220 */ /* 0x080fe20000410000 */
[-C--:B------:R-:W-:Y:S01]  /*ff40*/  FMUL.FTZ R55, R55, R13.reuse ;  /* 0x0000000d37377220 */ /* 0x080fe20000410000 */
[-C--:B------:R-:W-:Y:S01]  /*ff50*/  FMUL.FTZ R58, R58, R13.reuse ;  /* 0x0000000d3a3a7220 */ /* 0x080fe20000410000 */
[-C--:B------:R-:W-:Y:S01]  /*ff60*/  FMUL.FTZ R59, R59, R13.reuse ;  /* 0x0000000d3b3b7220 */ /* 0x080fe20000410000 */
[-C--:B------:R-:W-:Y:S01]  /*ff70*/  FMUL.FTZ R62, R62, R13.reuse ;  /* 0x0000000d3e3e7220 */ /* 0x080fe20000410000 */
[-C--:B------:R-:W-:Y:S01]  /*ff80*/  FMUL.FTZ R63, R63, R13.reuse ;  /* 0x0000000d3f3f7220 */ /* 0x080fe20000410000 */
[----:B------:R-:W2:Y:S01]  /*ff90*/  MUFU.EX2 R163, R200 ;  /* 0x000000c800a37308 */ /* 0x000ea20000000800 */
[----:B-1----:R-:W-:Y:S01]  /*ffa0*/  F2FP.BF16.F32.PACK_AB R154, R157, R156 ;  /* 0x0000009c9d9a723e */ /* 0x002fe200000010ff */
[----:B0-----:R-:W-:Y:S01]  /*ffb0*/  FADD.FTZ R3, R166, R3 ;  /* 0x00000003a6037221 */ /* 0x001fe20000010000 */
[----:B------:R-:W-:Y:S01]  /*ffc0*/  F2FP.BF16.F32.PACK_AB R156, R161, R160 ;  /* 0x000000a0a19c723e */ /* 0x000fe200000010ff */
[----:B------:R-:W-:Y:S01]  /*ffd0*/  FMUL.FTZ R66, R66, R13 ;  /* 0x0000000d42427220 */ /* 0x000fe20000410000 */
[----:B------:R-:W-:Y:S01]  /*ffe0*/  F2FP.BF16.F32.PACK_AB R160, R169, R183 ;  /* 0x000000b7a9a0723e */ /* 0x000fe200000010ff */
[-C--:B------:R-:W-:Y:S01]  /*fff0*/  FMUL.FTZ R67, R67, R13.reuse ;  /* 0x0000000d43437220 */ /* 0x080fe20000410000 */
[----:B------:R-:W-:Y:S01]  /*10000*/  F2FP.BF16.F32.PACK_AB R166, R166, R180 ;  /* 0x000000b4a6a6723e */ /* 0x000fe200000010ff */
        /* <DEDUP_REMOVED lines=40> */
[----:B------:R-:W2:Y:S01]  /*10290*/  MUFU.EX2 R179, R221 ;  /* 0x000000dd00b37308 */ /* 0x000ea20000000800 */
[----:B0-----:R-:W-:-:S02]  /*102a0*/  IMAD.MOV.U32 R15, RZ, RZ, 0x40000040 ;  /* 0x40000040ff0f7424 */ /* 0x001fc400078e00ff */
[-C--:B------:R-:W-:Y:S01]  /*102b0*/  FMUL.FTZ R135, R135, R13.reuse ;  /* 0x0000000d87877220 */ /* 0x080fe20000410000 */
[-C--:B------:R-:W-:Y:S01]  /*102c0*/  FMUL.FTZ R138, R138, R13.reuse ;  /* 0x0000000d8a8a7220 */ /* 0x080fe20000410000 */
[-C--:B------:R-:W-:Y:S01]  /*102d0*/  FMUL.FTZ R139, R139, R13.reuse ;  /* 0x0000000d8b8b7220 */ /* 0x080fe20000410000 */
[-C--:B------:R-:W-:Y:S01]  /*102e0*/  FMUL.FTZ R142, R142, R13.reuse ;  /* 0x0000000d8e8e7220 */ /* 0x080fe20000410000 */
[----:B------:R-:W-:Y:S01]  /*102f0*/  R2UR UR7, R15 ;  /* 0x000000000f0772ca */ /* 0x000fe200000e0000 */
[----:B------:R-:W-:Y:S01]  /*10300*/  FMUL.FTZ R143, R143, R13 ;  /* 0x0000000d8f8f7220 */ /* 0x000fe20000410000 */
[----:B------:R0:W-:Y:S01]  /*10310*/  MUFU.EX2 R199, R162 ;  /* 0x000000a200c77308 */ /* 0x0001e20000000800 */
[----:B-1----:R-:W-:Y:S01]  /*10320*/  F2FP.BF16.F32.PACK_AB R157, R178, R175 ;  /* 0x000000afb29d723e */ /* 0x002fe200000010ff */
[-C--:B------:R-:W-:Y:S01]  /*10330*/  FMUL.FTZ R146, R146, R13.reuse ;  /* 0x0000000d92927220 */ /* 0x080fe20000410000 */
[-C--:B------:R-:W-:Y:S01]  /*10340*/  FMUL.FTZ R147, R147, R13.reuse ;  /* 0x0000000d93937220 */ /* 0x080fe20000410000 */
[-C--:B------:R-:W-:Y:S01]  /*10350*/  FMUL.FTZ R150, R150, R13.reuse ;  /* 0x0000000d96967220 */ /* 0x080fe20000410000 */
[----:B------:R-:W-:Y:S01]  /*10360*/  FMUL.FTZ R151, R151, R13 ;  /* 0x0000000d97977220 */ /* 0x000fe20000410000 */
[----:B------:R-:W-:-:S02]  /*10370*/  IMAD.MOV.U32 R15, RZ, RZ, 0x40000040 ;  /* 0x40000040ff0f7424 */ /* 0x000fc400078e00ff */
[----:B------:R-:W-:Y:S01]  /*10380*/  FADD.FTZ R10, R170, R10 ;  /* 0x0000000aaa0a7221 */ /* 0x000fe20000010000 */
[----:B------:R1:W-:Y:S01]  /*10390*/  MUFU.EX2 R182, R158 ;  /* 0x0000009e00b67308 */ /* 0x0003e20000000800 */
[----:B0-----:R-:W-:Y:S02]  /*103a0*/  F2FP.BF16.F32.PACK_AB R162, R173, R172 ;  /* 0x000000acada2723e */ /* 0x001fe400000010ff */
[----:B------:R-:W-:-:S04]  /*103b0*/  FADD.FTZ R10, R171, R10 ;  /* 0x0000000aab0a7221 */ /* 0x000fc80000010000 */
[----:B------:R-:W-:Y:S01]  /*103c0*/  FADD.FTZ R10, R174, R10 ;  /* 0x0000000aae0a7221 */ /* 0x000fe20000010000 */
[----:B------:R-:W0:Y:S01]  /*103d0*/  MUFU.EX2 R196, R196 ;  /* 0x000000c400c47308 */ /* 0x000e220000000800 */
[----:B-1----:R-:W-:Y:S02]  /*103e0*/  F2FP.BF16.F32.PACK_AB R158, R165, R164 ;  /* 0x000000a4a59e723e */ /* 0x002fe400000010ff */
[----:B------:R-:W-:Y:S01]  /*103f0*/  F2FP.BF16.F32.PACK_AB R164, R177, R176 ;  /* 0x000000b0b1a4723e */ /* 0x000fe200000010ff */
[----:B------:R-:W-:-:S04]  /*10400*/  FADD.FTZ R10, R175, R10 ;  /* 0x0000000aaf0a7221 */ /* 0x000fc80000010000 */
[----:B------:R-:W1:Y:S01]  /*10410*/  MUFU.EX2 R197, R197 ;  /* 0x000000c500c57308 */ /* 0x000e620000000800 */
[----:B------:R-:W-:-:S04]  /*10420*/  FADD.FTZ R10, R178, R10 ;  /* 0x0000000ab20a7221 */ /* 0x000fc80000010000 */
[----:B--2---:R-:W-:-:S03]  /*10430*/  FADD.FTZ R10, R179, R10 ;  /* 0x0000000ab30a7221 */ /* 0x004fc60000010000 */
[----:B------:R-:W2:Y:S01]  /*10440*/  MUFU.EX2 R169, R167 ;  /* 0x000000a700a97308 */ /* 0x000ea20000000800 */
[----:B0-----:R-:W-:Y:S01]  /*10450*/  F2FP.BF16.F32.PACK_AB R161, R196, R182 ;  /* 0x000000b6c4a1723e */ /* 0x001fe200000010ff */
[----:B------:R-:W-:-:S04]  /*10460*/  FADD.FTZ R10, R181, R10 ;  /* 0x0000000ab50a7221 */ /* 0x000fc80000010000 */
[----:B------:R-:W-:Y:S02]  /*10470*/  FADD.FTZ R10, R182, R10 ;  /* 0x0000000ab60a7221 */ /* 0x000fe40000010000 */
[----:B------:R-:W0:Y:S01]  /*10480*/  MUFU.EX2 R198, R198 ;  /* 0x000000c600c67308 */ /* 0x000e220000000800 */
[----:B-1----:R-:W-:Y:S01]  /*10490*/  F2FP.BF16.F32.PACK_AB R163, R199, R197 ;  /* 0x000000c5c7a3723e */ /* 0x002fe200000010ff */
[----:B------:R-:W-:-:S04]  /*104a0*/  FADD.FTZ R10, R196, R10 ;  /* 0x0000000ac40a7221 */ /* 0x000fc80000010000 */
[----:B------:R-:W-:Y:S02]  /*104b0*/  FADD.FTZ R10, R197, R10 ;  /* 0x0000000ac50a7221 */ /* 0x000fe40000010000 */
[----:B------:R1:W3:Y:S02]  /*104c0*/  MUFU.EX2 R172, R155 ;  /* 0x0000009b00ac7308 */ /* 0x0002e40000000800 */
[----:B------:R-:W-:-:S04]  /*104d0*/  FADD.FTZ R10, R199, R10 ;  /* 0x0000000ac70a7221 */ /* 0x000fc80000010000 */
[----:B--2---:R-:W-:Y:S02]  /*104e0*/  FADD.FTZ R10, R169, R10 ;  /* 0x0000000aa90a7221 */ /* 0x004fe40000010000 */
[----:B------:R2:W4:Y:S01]  /*104f0*/  MUFU.EX2 R173, R159 ;  /* 0x0000009f00ad7308 */ /* 0x0005220000000800 */
[----:B-1----:R-:W-:Y:S01]  /*10500*/  F2FP.BF16.F32.PACK_AB R155, R174, R171 ;  /* 0x000000abae9b723e */ /* 0x002fe200000010ff */
[----:B------:R-:W-:Y:S01]  /*10510*/  BAR.SYNC.DEFER_BLOCKING 0xf, 0x100 ;  /* 0x03c4000000007b1d */ /* 0x000fe20000010000 */
[C---:B0-----:R-:W-:Y:S01]  /*10520*/  F2FP.BF16.F32.PACK_AB R165, R198.reuse, R169 ;  /* 0x000000a9c6a5723e */ /* 0x041fe200000010ff */
[----:B------:R-:W-:Y:S01]  /*10530*/  FADD.FTZ R10, R198, R10 ;  /* 0x0000000ac60a7221 */ /* 0x000fe20000010000 */
[----:B--2---:R-:W-:-:S03]  /*10540*/  F2FP.BF16.F32.PACK_AB R159, R181, R179 ;  /* 0x000000b3b59f723e */ /* 0x004fc600000010ff */
[----:B---3--:R-:W-:Y:S01]  /*10550*/  FADD.FTZ R10, R172, R10 ;  /* 0x0000000aac0a7221 */ /* 0x008fe20000010000 */
[----:B----4-:R-:W-:-:S03]  /*10560*/  F2FP.BF16.F32.PACK_AB R167, R173, R172 ;  /* 0x000000acada7723e */ /* 0x010fc600000010ff */
[----:B------:R-:W-:Y:S01]  /*10570*/  FADD.FTZ R10, R173, R10 ;  /* 0x0000000aad0a7221 */ /* 0x000fe20000010000 */
[----:B------:R0:W-:Y:S04]  /*10580*/  STSM.16.M88.4 [R225+0x36400], R152 ;  /* 0x03640098e1007844 */ /* 0x0001e80000000200 */
[----:B------:R1:W-:Y:S04]  /*10590*/  STSM.16.M88.4 [R226], R156 ;  /* 0x0000009ce2007844 */ /* 0x0003e80000000200 */
[----:B------:R1:W-:Y:S04]  /*105a0*/  STSM.16.M88.4 [R228], R160 ;  /* 0x000000a0e4007844 */ /* 0x0003e80000000200 */
[----:B------:R1:W-:Y:S01]  /*105b0*/  STSM.16.M88.4 [R227], R164 ;  /* 0x000000a4e3007844 */ /* 0x0003e20000000200 */
[----:B------:R-:W-:-:S06]  /*105c0*/  WARPGROUP.ARRIVE ;  /* 0x00000000000079c5 */ /* 0x000fcc0000000000 */
[----:B------:R-:W-:Y:S03]  /*105d0*/  HGMMA.64x256x16.F32.BF16 R24, R152, gdesc[UR4].tnspB, R24, gsb0 ;  /* 0x43e0000498187df0 */ /* 0x000fe60008001818 */
[----:B------:R-:W-:Y:S02]  /*105e0*/  WARPGROUP.DEPBAR.LE gsb0, 0x0 ;  /* 0x00008000000079c5 */ /* 0x000fe40000010000 */
[----:B0-----:R-:W-:Y:S01]  /*105f0*/  VIADD R152, R14, 0x80 ;  /* 0x000000800e987836 */ /* 0x001fe20000000000 */
[----:B------:R-:W-:Y:S01]  /*10600*/  WARPGROUP.ARRIVE ;  /* 0x00000000000079c5 */ /* 0x000fe20000000000 */
[----:B------:R-:W-:-:S03]  /*10610*/  IMAD.MOV.U32 R153, RZ, RZ, 0x40000040 ;  /* 0x40000040ff997424 */ /* 0x000fc600078e00ff */
[----:B------:R-:W-:Y:S01]  /*10620*/  R2UR UR6, R152 ;  /* 0x00000000980672ca */ /* 0x000fe200000e0000 */
[C---:B------:R-:W-:Y:S01]  /*10630*/  VIADD R152, R14.reuse, 0x100 ;  /* 0x000001000e987836 */ /* 0x040fe20000000000 */
[----:B------:R-:W-:Y:S01]  /*10640*/  R2UR UR7, R153 ;  /* 0x00000000990772ca */ /* 0x000fe200000e0000 */
[----:B------:R-:W-:Y:S02]  /*10650*/  IMAD.MOV.U32 R153, RZ, RZ, 0x40000040 ;  /* 0x40000040ff997424 */ /* 0x000fe400078e00ff */
[----:B------:R-:W-:-:S13]  /*10660*/  VIADD R14, R14, 0x180 ;  /* 0x000001800e0e7836 */ /* 0x000fda0000000000 */
        /* <DEDUP_REMOVED lines=24> */
.L_x_1363:
[----:B------:R-:W-:Y:S02]  /*107f0*/  VIADD R12, R12, 0x38860 ;  /* 0x000388600c0c7836 */ /* 0x000fe40000000000 */
[----:B------:R-:W-:Y:S02]  /*10800*/  IMAD.MOV.U32 R13, RZ, RZ, R168 ;  /* 0x000000ffff0d7224 */ /* 0x000fe400078e00a8 */
[----:B------:R-:W-:Y:S01]  /*10810*/  IMAD.MOV.U32 R15, RZ, RZ, R21 ;  /* 0x000000ffff0f7224 */ /* 0x000fe200078e0015 */
[----:B------:R-:W-:Y:S01]  /*10820*/  PRMT R12, R190, 0x654, R12 ;  /* 0x00000654be0c7816 */ /* 0x000fe2000000000c */
[----:B------:R-:W-:-:S03]  /*10830*/  IMAD.MOV.U32 R14, RZ, RZ, R17 ;  /* 0x000000ffff0e7224 */ /* 0x000fc600078e0011 */
[----:B------:R0:W-:Y:S01]  /*10840*/  SYNCS.ARRIVE.TRANS64.RED.A1T0 RZ, [R12+URZ], RZ ;  /* 0x000000ff0cff79a7 */ /* 0x0001e2000810043f */
[----:B------:R-:W-:Y:S05]  /*10850*/  @P1 BRA `(.L_x_1364) ;  /* 0xffffffc800401947 */ /* 0x000fea000383ffff */
.L_x_1351:
[----:B------:R-:W-:Y:S05]  /*10860*/  BSYNC B0 ;  /* 0x0000000000007941 */ /* 0x000fea0003800000 */
.L_x_1350:
[----:B0-----:R-:W2:Y:S01]  /*10870*/  LDL.LU R12, [R1+0x4c] ;  /* 0x00004c00010c7983 */ /* 0x001ea20000300800 */
[----:B------:R-:W-:Y:S02]  /*10880*/  IMAD.MOV.U32 R155, RZ, RZ, -0x800000 ;  /* 0xff800000ff9b7424 */ /* 0x000fe400078e00ff */
[----:B------:R-:W-:Y:S01]  /*10890*/  IMAD.MOV.U32 R154, RZ, RZ, -0x800000 ;  /* 0xff800000ff9a7424 */ /* 0x000fe200078e00ff */
[----:B------:R-:W0:Y:S02]  /*108a0*/  SHFL.BFLY PT, R0, R3, 0x2, 0x1f ;  /* 0x0c401f0003007f89 */ /* 0x000e2400000e0000 */
[----:B0-----:R-:W-:-:S05]  /*108b0*/  FADD.FTZ R0, R0, R3 ;  /* 0x0000000300007221 */ /* 0x001fca0000010000 */
[----:B------:R-:W0:Y:S02]  /*108c0*/  SHFL.BFLY PT, R3, R0, 0x1, 0x1f ;  /* 0x0c201f0000037f89 */ /* 0x000e2400000e0000 */
[----:B0-----:R-:W-:Y:S01]  /*108d0*/  FADD.FTZ R0, R0, R3 ;  /* 0x0000000300007221 */ /* 0x001fe20000010000 */
[----:B------:R-:W-:Y:S01]  /*108e0*/  IMAD.MOV.U32 R3, RZ, RZ, RZ ;  /* 0x000000ffff037224 */ /* 0x000fe200078e00ff */
[----:B------:R-:W-:Y:S08]  /*108f0*/  BAR.ARV 0x8, 0x100 ;  /* 0x0204000000007b1d */ /* 0x000ff00000002000 */
[----:B------:R-:W-:Y:S01]  /*10900*/  BAR.SYNC.DEFER_BLOCKING 0xf, 0x100 ;  /* 0x03c4000000007b1d */ /* 0x000fe20000010000 */
[----:B------:R-:W-:-:S13]  /*10910*/  FSETP.NE.FTZ.AND P0, PT, R0, RZ, PT ;  /* 0x000000ff0000720b */ /* 0x000fda0003f15000 */
[----:B------:R-:W0:Y:S01]  /*10920*/  @P0 MUFU.RCP R3, R0 ;  /* 0x0000000000030308 */ /* 0x000e220000001000 */
[----:B------:R-:W-:-:S07]  /*10930*/  @P0 FMUL.FTZ R4, R20, 0.69314718246459960938 ;  /* 0x3f31721814040820 */ /* 0x000fce0000410000 */
[----:B------:R-:W1:Y:S01]  /*10940*/  @P0 MUFU.LG2 R0, R0 ;  /* 0x0000000000000308 */ /* 0x000e620000000c00 */
        /* <DEDUP_REMOVED lines=8> */
[----:B-1----:R-:W-:Y:S01]  /*109d0*/  @P0 FMUL.FTZ R0, R0, 0.69314718246459960938 ;  /* 0x3f31721800000820 */ /* 0x002fe20000410000 */
[-C--:B------:R-:W-:Y:S01]  /*109e0*/  FMUL.FTZ R40, R40, R3.reuse ;  /* 0x0000000328287220 */ /* 0x080fe20000410000 */
[-C--:B------:R-:W-:Y:S01]  /*109f0*/  FMUL.FTZ R41, R41, R3.reuse ;  /* 0x0000000329297220 */ /* 0x080fe20000410000 */
[----:B------:R-:W-:Y:S01]  /*10a00*/  FMUL.FTZ R44, R44, R3 ;  /* 0x000000032c2c7220 */ /* 0x000fe20000410000 */
[----:B------:R-:W-:Y:S01]  /*10a10*/  @P0 FFMA.FTZ R155, R4, R21, R0 ;  /* 0x00000015049b0223 */ /* 0x000fe20000010000 */
[-C--:B------:R-:W-:Y:S01]  /*10a20*/  FMUL.FTZ R45, R45, R3.reuse ;  /* 0x000000032d2d7220 */ /* 0x080fe20000410000 */
[----:B------:R-:W0:Y:S01]  /*10a30*/  SHFL.BFLY PT, R0, R10, 0x2, 0x1f ;  /* 0x0c401f000a007f89 */ /* 0x000e2200000e0000 */
        /* <DEDUP_REMOVED lines=23> */
[----:B0-----:R-:W-:Y:S01]  /*10bb0*/  FADD.FTZ R0, R0, R10 ;  /* 0x0000000a00007221 */ /* 0x001fe20000010000 */
[-C--:B------:R-:W-:Y:S01]  /*10bc0*/  FMUL.FTZ R93, R93, R3.reuse ;  /* 0x000000035d5d7220 */ /* 0x080fe20000410000 */
[-C--:B------:R-:W-:Y:S01]  /*10bd0*/  FMUL.FTZ R96, R96, R3.reuse ;  /* 0x0000000360607220 */ /* 0x080fe20000410000 */
[-C--:B------:R-:W-:Y:S01]  /*10be0*/  FMUL.FTZ R97, R97, R3.reuse ;  /* 0x0000000361617220 */ /* 0x080fe20000410000 */
        /* <DEDUP_REMOVED lines=25> */
[----:B0-----:R-:W-:Y:S01]  /*10d80*/  FADD.FTZ R4, R0, R4 ;  /* 0x0000000400047221 */ /* 0x001fe20000010000 */
[----:B------:R-:W-:-:S02]  /*10d90*/  IMAD.MOV.U32 R0, RZ, RZ, RZ ;  /* 0x000000ffff007224 */ /* 0x000fc400078e00ff */
[-C--:B------:R-:W-:Y:S01]  /*10da0*/  FMUL.FTZ R148, R148, R3.reuse ;  /* 0x0000000394947220 */ /* 0x080fe20000410000 */
[----:B------:R-:W-:Y:S01]  /*10db0*/  FMUL.FTZ R149, R149, R3 ;  /* 0x0000000395957220 */ /* 0x000fe20000410000 */
        /* <DEDUP_REMOVED lines=78> */
[----:B------:R-:W-:Y:S06]  /*112a0*/  BAR.ARV 0xe, 0x100 ;  /* 0x0384000000007b1d */ /* 0x000fec0000002000 */
[----:B------:R-:W-:-:S02]  /*112b0*/  PLOP3.LUT P0, PT, PT, PT, PT, 0x8, 0x0 ;  /* 0x000000000000781c */ /* 0x000fc40003f0e170 */
[----:B------:R-:W-:Y:S02]  /*112c0*/  LOP3.LUT R186, R186, R0, RZ, 0x3c, !PT ;  /* 0x00000000baba7212 */ /* 0x000fe400078e3cff */
[----:B------:R-:W-:Y:S01]  /*112d0*/  SEL R17, R17, RZ, P1 ;  /* 0x000000ff11117207 */ /* 0x000fe20000800000 */
[----:B--2---:R-:W-:-:S05]  /*112e0*/  VIADD R12, R12, 0x1 ;  /* 0x000000010c0c7836 */ /* 0x004fca0000000000 */
[----:B------:R2:W-:Y:S03]  /*112f0*/  STL [R1+0x4c], R12 ;  /* 0x00004c0c01007387 */ /* 0x0005e60000100800 */
.L_x_1300:
[----:B------:R-:W-:Y:S05]  /*11300*/  BSYNC B7 ;  /* 0x0000000000077941 */ /* 0x000fea0003800000 */
.L_x_1296:
[----:B------:R-:W3:Y:S08]  /*11310*/  S2UR UR4, SR_CgaCtaId ;  /* 0x00000000000479c3 */ /* 0x000ef00000008800 */
[----:B------:R-:W-:Y:S01]  /*11320*/  BAR.SYNC.DEFER_BLOCKING 0x5, 0x180 ;  /* 0x0146000000007b1d */ /* 0x000fe20000010000 */
[----:B------:R-:W-:-:S05]  /*11330*/  MOV R2, 0x400 ;  /* 0x0000040000027802 */ /* 0x000fca0000000f00 */
[----:B------:R-:W-:Y:S01]  /*11340*/  BSSY B0, `(.L_x_1365) ;  /* 0x00004f7000007945 */ /* 0x000fe20003800000 */
[----:B---3--:R-:W-:-:S05]  /*11350*/  IMAD.U32 R190, RZ, RZ, UR4 ;  /* 0x00000004ffbe7e24 */ /* 0x008fca000f8e00ff */
[----:B------:R-:W-:-:S05]  /*11360*/  LEA R2, R190, R2, 0x18 ;  /* 0x00000002be027211 */ /* 0x000fca00078ec0ff */
[----:B-----5:R3:W4:Y:S01]  /*11370*/  LDS.128 R84, [R2+0x388d0] ;  /* 0x0388d00002547984 */ /* 0x0207220000000c00 */
[----:B------:R-:W-:Y:S06]  /*11380*/  BAR.ARV 0x4, 0x180 ;  /* 0x0106000000007b1d */ /* 0x000fec0000002000 */
[----:B------:R-:W-:Y:S05]  /*11390*/  @P0 BRA `(.L_x_1366) ;  /* 0x0000003c00b00947 */ /* 0x000fea0003800000 */
[----:B------:R-:W3:Y:S01]  /*113a0*/  LDL R3, [R1+0x68] ;  /* 0x0000680001037983 */ /* 0x000ee20000100800 */
[----:B------:R-:W4:Y:S01]  /*113b0*/  S2R R0, SR_SWINHI ;  /* 0x0000000000007919 */ /* 0x000f220000002f00 */
[----:B------:R-:W-:Y:S01]  /*113c0*/  F2FP.BF16.F32.PACK_AB R10, R29, R28 ;  /* 0x0000001c1d0a723e */ /* 0x000fe200000010ff */
[----:B------:R-:W-:Y:S01]  /*113d0*/  ULDC.64 UR6, c[0x0][0xd00] ;  /* 0x0003400000067ab9 */ /* 0x000fe20000000a00 */
[----:B------:R-:W-:Y:S01]  /*113e0*/  F2FP.BF16.F32.PACK_AB R11, R31, R30 ;  /* 0x0000001e1f0b723e */ /* 0x000fe200000010ff */
[----:B------:R-:W3:Y:S01]  /*113f0*/  LDL.LU R156, [R1+0x3c] ;  /* 0x00003c00019c7983 */ /* 0x000ee20000300800 */
[----:B012---:R-:W-:Y:S01]  /*11400*/  F2FP.BF16.F32.PACK_AB R12, R33, R32 ;  /* 0x00000020210c723e */ /* 0x007fe200000010ff */
[----:B------:R-:W-:Y:S01]  /*11410*/  ULDC.64 UR4, c[0x0][0xd08] ;  /* 0x0003420000047ab9 */ /* 0x000fe20000000a00 */
[----:B------:R-:W-:Y:S01]  /*11420*/  F2FP.BF16.F32.PACK_AB R13, R35, R34 ;  /* 0x00000022230d723e */ /* 0x000fe200000010ff */
[----:B----4-:R-:W2:Y:S01]  /*11430*/  LDL.LU R84, [R1+0x40] ;  /* 0x0000400001547983 */ /* 0x010ea20000300800 */
[----:B------:R-:W-:-:S02]  /*11440*/  MOV R152, R2 ;  /* 0x0000000200987202 */ /* 0x000fc40000000f00 */
[----:B------:R-:W-:Y:S02]  /*11450*/  MOV R153, R0 ;  /* 0x0000000000997202 */ /* 0x000fe40000000f00 */
[----:B------:R-:W-:Y:S02]  /*11460*/  F2FP.BF16.F32.PACK_AB R14, R37, R36 ;  /* 0x00000024250e723e */ /* 0x000fe400000010ff */
[----:B------:R-:W-:Y:S01]  /*11470*/  F2FP.BF16.F32.PACK_AB R15, R39, R38 ;  /* 0x00000026270f723e */ /* 0x000fe200000010ff */
[----:B------:R-:W-:Y:S01]  /*11480*/  BAR.SYNC.DEFER_BLOCKING 0x1, 0x100 ;  /* 0x0044000000007b1d */ /* 0x000fe20000010000 */
[----:B---3--:R-:W-:-:S03]  /*11490*/  IMAD.WIDE R20, R3, 0x2, R152 ;  /* 0x0000000203147825 */ /* 0x008fc600078e0298 */
        /* <DEDUP_REMOVED lines=8> */
[----:B0-----:R-:W-:-:S04]  /*11520*/  IADD3 R8, P0, R20, 0x20, RZ ;  /* 0x0000002014087810 */ /* 0x001fc80007f1e0ff */
[----:B------:R-:W-:Y:S01]  /*11530*/  LOP3.LUT R0, R8, 0x380, RZ, 0xc0, !PT ;  /* 0x0000038008007812 */ /* 0x000fe200078ec0ff */
[----:B------:R-:W-:-:S03]  /*11540*/  IMAD.X R9, RZ, RZ, R21, P0 ;  /* 0x000000ffff097224 */ /* 0x000fc600000e0615 */
[----:B------:R-:W-:-:S04]  /*11550*/  SHF.R.U64 R0, R0, 0x3, RZ ;  /* 0x0000000300007819 */ /* 0x000fc800000012ff */
[----:B------:R-:W-:-:S04]  /*11560*/  LOP3.LUT R8, R0, R8, RZ, 0x3c, !PT ;  /* 0x0000000800087212 */ /* 0x000fc800078e3cff */
[----:B------:R-:W-:-:S05]  /*11570*/  MOV R8, R8 ;  /* 0x0000000800087202 */ /* 0x000fca0000000f00 */
[----:B------:R0:W-:Y:S02]  /*11580*/  STSM.16.M88.4 [R8], R12 ;  /* 0x0000000c08007844 */ /* 0x0001e40000000200 */
[----:B0-----:R-:W-:-:S04]  /*11590*/  IADD3 R8, P0, R20, 0x40, RZ ;  /* 0x0000004014087810 */ /* 0x001fc80007f1e0ff */
        /* <DEDUP_REMOVED lines=145> */
[----:B0-----:R-:W-:-:S04]  /*11eb0*/  LOP3.LUT R3, R0, 0x380, RZ, 0xc0, !PT ;  /* 0x0000038000037812 */ /* 0x001fc800078ec0ff */
        /* <DEDUP_REMOVED lines=15> */
[----:B0-----:R-:W-:Y:S01]  /*11fb0*/  @P0 IADD3 R12, P2, R156, UR4, RZ ;  /* 0x000000049c0c0c10 */ /* 0x001fe2000ff5e0ff */
        /* <DEDUP_REMOVED lines=8> */
[----:B0-----:R-:W2:Y:S02]  /*12040*/  LDG.E R10, desc[UR42][R10.64+0x4] ;  /* 0x0000042a0a0a7981 */ /* 0x001ea4000c1e1900 */
[----:B--2---:R-:W-:-:S07]  /*12050*/  IMAD.IADD R3, R10, 0x1, -R3 ;  /* 0x000000010a037824 */ /* 0x004fce00078e0a03 */
.L_x_1367:
        /* <DEDUP_REMOVED lines=10> */
[----:B-1----:R-:W-:Y:S05]  /*12100*/  @P0 BRA `(.L_x_1368) ;  /* 0x0000000400040947 */ /* 0x002fea0003800000 */
[----:B------:R-:W2:Y:S01]  /*12110*/  LDL.LU R15, [R1+0x50] ;  /* 0x00005000010f7983 */ /* 0x000ea20000300800 */
[----:B------:R-:W-:Y:S01]  /*12120*/  IMAD.MOV.U32 R14, RZ, RZ, 0xab8 ;  /* 0x00000ab8ff0e7424 */ /* 0x000fe200078e00ff */
[----:B------:R-:W-:Y:S01]  /*12130*/  ISETP.GT.AND P1, PT, R0, 0x1, PT ;  /* 0x000000010000780c */ /* 0x000fe20003f24270 */
[----:B------:R-:W1:Y:S01]  /*12140*/  LDC R157, c[0x0][0xce8] ;  /* 0x00033a00ff9d7b82 */ /* 0x000e620000000800 */
[----:B------:R-:W3:Y:S04]  /*12150*/  LDL R84, [R1+0x60] ;  /* 0x0000600001547983 */ /* 0x000ee80000100800 */
[----:B------:R-:W4:Y:S01]  /*12160*/  LDL R156, [R1+0x48] ;  /* 0x00004800019c7983 */ /* 0x000f220000100800 */
[----:B------:R-:W-:Y:S02]  /*12170*/  SEL R14, R14, 0xa78, P1 ;  /* 0x00000a780e0e7807 */ /* 0x000fe40000800000 */
[----:B------:R-:W-:Y:S01]  /*12180*/  ISETP.NE.U32.AND P0, PT, RZ, UR6, PT ;  /* 0x00000006ff007c0c */ /* 0x000fe2000bf05070 */
[----:B------:R-:W5:Y:S01]  /*12190*/  LDL R161, [R1+0x64] ;  /* 0x0000640001a17983 */ /* 0x000f620000100800 */
[----:B0-----:R-:W0:Y:S02]  /*121a0*/  LDC.64 R12, c[0x0][R14+0x220] ;  /* 0x000088000e0c7b82 */ /* 0x001e240000000a00 */
[----:B------:R-:W-:Y:S01]  /*121b0*/  ISETP.NE.AND.EX P0, PT, RZ, UR7, PT, P0 ;  /* 0x00000007ff007c0c */ /* 0x000fe2000bf05300 */
[----:B------:R-:W5:Y:S03]  /*121c0*/  LDL R159, [R1+0x58] ;  /* 0x00005800019f7983 */ /* 0x000f660000100800 */
[----:B------:R-:W-:-:S02]  /*121d0*/  SEL R20, R158, RZ, !P0 ;  /* 0x000000ff9e147207 */ /* 0x000fc40004000000 */
[----:B------:R-:W1:Y:S03]  /*121e0*/  LDC.64 R10, c[0x0][R14+0x218] ;  /* 0x000086000e0a7b82 */ /* 0x000e660000000a00 */
[----:B0-----:R-:W-:Y:S01]  /*121f0*/  IMAD R13, R13, R20, RZ ;  /* 0x000000140d0d7224 */ /* 0x001fe200078e02ff */
[----:B--2---:R-:W-:Y:S02]  /*12200*/  SEL R15, R15, RZ, !P0 ;  /* 0x000000ff0f0f7207 */ /* 0x004fe40004000000 */
[----:B-1----:R-:W-:-:S03]  /*12210*/  ISETP.NE.AND P0, PT, R157, 0x1, PT ;  /* 0x000000019d00780c */ /* 0x002fc60003f05270 */
[C---:B------:R-:W-:Y:S02]  /*12220*/  IMAD R15, R12.reuse, R15, R13 ;  /* 0x0000000f0c0f7224 */ /* 0x040fe400078e020d */
[----:B------:R-:W-:-:S04]  /*12230*/  IMAD.WIDE.U32 R12, R12, R20, RZ ;  /* 0x000000140c0c7225 */ /* 0x000fc800078e00ff */
[-C--:B------:R-:W-:Y:S02]  /*12240*/  IMAD R20, R11, R184.reuse, RZ ;  /* 0x000000b80b147224 */ /* 0x080fe400078e02ff */
[----:B------:R-:W-:-:S04]  /*12250*/  IMAD.WIDE.U32 R10, R10, R184, RZ ;  /* 0x000000b80a0a7225 */ /* 0x000fc800078e00ff */
[----:B------:R-:W-:Y:S02]  /*12260*/  IMAD.IADD R20, R11, 0x1, R20 ;  /* 0x000000010b147824 */ /* 0x000fe400078e0214 */
[----:B------:R-:W0:Y:S01]  /*12270*/  @P0 LDC R11, c[0x0][0xcec] ;  /* 0x00033b00ff0b0b82 */ /* 0x000e220000000800 */
[----:B------:R-:W-:-:S07]  /*12280*/  IADD3 R21, P2, P3, R12, R10, R8 ;  /* 0x0000000a0c157210 */ /* 0x000fce0007b5e008 */
[----:B------:R-:W1:Y:S01]  /*12290*/  @P0 LDC R10, c[0x0][0xcf0] ;  /* 0x00033c00ff0a0b82 */ /* 0x000e620000000800 */
[----:B---3--:R-:W-:Y:S02]  /*122a0*/  IMAD R84, R160, 0x40, R84 ;  /* 0x00000040a0547824 */ /* 0x008fe400078e0254 */
[----:B------:R-:W-:-:S05]  /*122b0*/  IMAD.IADD R15, R13, 0x1, R15 ;  /* 0x000000010d0f7824 */ /* 0x000fca00078e020f */
[----:B------:R-:W-:Y:S01]  /*122c0*/  IADD3.X R15, R15, R20, R9, P2, P3 ;  /* 0x000000140f0f7210 */ /* 0x000fe200017e6409 */
[----:B------:R-:W-:Y:S02]  /*122d0*/  IMAD.MOV.U32 R20, RZ, RZ, R84 ;  /* 0x000000ffff147224 */ /* 0x000fe400078e0054 */
[----:B0-----:R-:W-:-:S05]  /*122e0*/  @P0 IMAD.HI.U32 R11, R84, R11, RZ ;  /* 0x0000000b540b0227 */ /* 0x001fca00078e00ff */
[----:B-1----:R-:W-:Y:S02]  /*122f0*/  @P0 SHF.R.U32.HI R20, RZ, R10, R11 ;  /* 0x0000000aff140219 */ /* 0x002fe4000001160b */
[----:B------:R-:W0:Y:S01]  /*12300*/  LDC.64 R10, c[0x0][R14+0x228] ;  /* 0x00008a000e0a7b82 */ /* 0x000e220000000a00 */
[----:B----4-:R-:W-:-:S05]  /*12310*/  SEL R156, R156, RZ, P1 ;  /* 0x000000ff9c9c7207 */ /* 0x010fca0000800000 */
        /* <DEDUP_REMOVED lines=19> */
[----:B-----5:R-:W-:-:S03]  /*12450*/  IMAD.MOV R10, RZ, RZ, -R161 ;  /* 0x000000ffff0a7224 */ /* 0x020fc600078e0aa1 */
        /* <DEDUP_REMOVED lines=12> */
.L_x_1368:
[----:B------:R-:W-:Y:S02]  /*12520*/  ISETP.GT.AND P1, PT, R0, 0x1, PT ;  /* 0x000000010000780c */ /* 0x000fe40003f24270 */
[----:B------:R-:W-:-:S04]  /*12530*/  ISETP.NE.U32.AND P0, PT, RZ, UR6, PT ;  /* 0x00000006ff007c0c */ /* 0x000fc8000bf05070 */
[----:B------:R-:W-:-:S04]  /*12540*/  ISETP.NE.AND.EX P0, PT, RZ, UR7, PT, P0 ;  /* 0x00000007ff007c0c */ /* 0x000fc8000bf05300 */
[----:B------:R-:W-:-:S03]  /*12550*/  SEL R0, R158, RZ, !P0 ;  /* 0x000000ff9e007207 */ /* 0x000fc60004000000 */
[----:B------:R-:W-:Y:S06]  /*12560*/  @P1 BRA `(.L_x_1369) ;  /* 0x0000001000601947 */ /* 0x000fec0003800000 */
[----:B------:R-:W2:Y:S01]  /*12570*/  S2R R20, SR_TID.X ;  /* 0x0000000000147919 */ /* 0x000ea20000002100 */
[----:B------:R-:W3:Y:S01]  /*12580*/  LDC R80, c[0x0][0xce8] ;  /* 0x00033a00ff507b82 */ /* 0x000ee20000000800 */
[----:B------:R-:W-:Y:S01]  /*12590*/  ULDC.64 UR4, c[0x0][0xba0] ;  /* 0x0002e80000047ab9 */ /* 0x000fe20000000a00 */
[----:B--2---:R-:W-:-:S05]  /*125a0*/  VIADD R20, R20, 0xffffff80 ;  /* 0xffffff8014147836 */ /* 0x004fca0000000000 */
[----:B01----:R-:W-:-:S04]  /*125b0*/  SHF.R.S32.HI R11, RZ, 0x1f, R20 ;  /* 0x0000001fff0b7819 */ /* 0x003fc80000011414 */
        /* <DEDUP_REMOVED lines=11> */
[----:B------:R-:W-:-:S02]  /*12670*/  IADD3 R41, P1, R152, 0x6000, RZ ;  /* 0x0000600098297810 */ /* 0x000fc40007f3e0ff */
[----:B------:R-:W-:Y:S01]  /*12680*/  LOP3.LUT R36, R36, R37, RZ, 0x3c, !PT ;  /* 0x0000002524247212 */ /* 0x000fe200078e3cff */
[----:B------:R-:W-:Y:S01]  /*12690*/  IMAD.X R37, RZ, RZ, R153, P0 ;  /* 0x000000ffff257224 */ /* 0x000fe200000e0699 */
[----:B------:R-:W-:Y:S01]  /*126a0*/  IADD3 R65, P0, R152, 0xc000, RZ ;  /* 0x0000c00098417810 */ /* 0x000fe20007f1e0ff */
[----:B------:R-:W-:Y:S01]  /*126b0*/  IMAD.WIDE.U32 R8, R8, UR4, RZ ;  /* 0x0000000408087c25 */ /* 0x000fe2000f8e00ff */
[----:B------:R-:W-:Y:S01]  /*126c0*/  ULDC.64 UR4, c[0x0][0xbe8] ;  /* 0x0002fa0000047ab9 */ /* 0x000fe20000000a00 */
[----:B------:R-:W-:Y:S02]  /*126d0*/  LOP3.LUT R12, R13, 0x380, RZ, 0xc0, !PT ;  /* 0x000003800d0c7812 */ /* 0x000fe400078ec0ff */
[----:B------:R-:W-:Y:S01]  /*126e0*/  LOP3.LUT R64, R65, 0x380, RZ, 0xc0, !PT ;  /* 0x0000038041407812 */ /* 0x000fe200078ec0ff */
[----:B------:R-:W-:Y:S01]  /*126f0*/  IMAD.IADD R9, R9, 0x1, R21 ;  /* 0x0000000109097824 */ /* 0x000fe200078e0215 */
[----:B------:R-:W-:Y:S01]  /*12700*/  LOP3.LUT R40, R41, 0x380, RZ, 0xc0, !PT ;  /* 0x0000038029287812 */ /* 0x000fe200078ec0ff */
[----:B------:R-:W-:Y:S01]  /*12710*/  IMAD.IADD R11, R20, 0x1, -R11 ;  /* 0x00000001140b7824 */ /* 0x000fe200078e0a0b */
[----:B------:R-:W-:Y:S01]  /*12720*/  SHF.R.U64 R64, R64, 0x3, RZ ;  /* 0x0000000340407819 */ /* 0x000fe200000012ff */
[----:B------:R-:W-:Y:S01]  /*12730*/  IMAD.WIDE.U32 R8, R184, UR4, R8 ;  /* 0x00000004b8087c25 */ /* 0x000fe2000f8e0008 */
[----:B------:R-:W-:Y:S01]  /*12740*/  SHF.R.U64 R12, R12, 0x3, RZ ;  /* 0x000000030c0c7819 */ /* 0x000fe200000012ff */
[----:B------:R-:W5:Y:S01]  /*12750*/  LD.E.128 R36, desc[UR42][R36.64] ;  /* 0x0000002a24247980 */ /* 0x000f62000c101d00 */
[----:B------:R-:W-:Y:S01]  /*12760*/  LOP3.LUT R64, R64, R65, RZ, 0x3c, !PT ;  /* 0x0000004140407212 */ /* 0x000fe200078e3cff */
[----:B------:R-:W-:Y:S01]  /*12770*/  IMAD.X R65, RZ, RZ, R153, P0 ;  /* 0x000000ffff417224 */ /* 0x000fe200000e0699 */
[----:B---3--:R-:W-:-:S02]  /*12780*/  ISETP.NE.AND P0, PT, R80, 0x1, PT ;  /* 0x000000015000780c */ /* 0x008fc40003f05270 */
[----:B------:R-:W-:Y:S01]  /*12790*/  SHF.R.S32.HI R20, RZ, 0x1f, R0 ;  /* 0x0000001fff147819 */ /* 0x000fe20000011400 */
[----:B------:R-:W-:Y:S01]  /*127a0*/  IMAD R9, R184, UR5, R9 ;  /* 0x00000005b8097c24 */ /* 0x000fe2000f8e0209 */
[----:B------:R-:W-:Y:S01]  /*127b0*/  ULDC.64 UR4, c[0x0][0xbf0] ;  /* 0x0002fc0000047ab9 */ /* 0x000fe20000000a00 */
[----:B------:R-:W-:Y:S01]  /*127c0*/  IMAD R11, R11, 0x20, R10 ;  /* 0x000000200b0b7824 */ /* 0x000fe200078e020a */
[----:B------:R-:W-:Y:S01]  /*127d0*/  SHF.R.U64 R40, R40, 0x3, RZ ;  /* 0x0000000328287819 */ /* 0x000fe200000012ff */
[----:B------:R-:W-:Y:S01]  /*127e0*/  VIADD R159, R192, 0x40 ;  /* 0x00000040c09f7836 */ /* 0x000fe20000000000 */
[----:B------:R-:W-:Y:S01]  /*127f0*/  LOP3.LUT R12, R12, R13, RZ, 0x3c, !PT ;  /* 0x0000000d0c0c7212 */ /* 0x000fe200078e3cff */
[----:B------:R-:W-:Y:S01]  /*12800*/  VIADD R158, R192, 0x80 ;  /* 0x00000080c09e7836 */ /* 0x000fe20000000000 */
[----:B------:R-:W-:Y:S01]  /*12810*/  IADD3 R25, P4, R152, 0x2000, RZ ;  /* 0x0000200098197810 */ /* 0x000fe20007f9e0ff */
[----:B------:R-:W-:Y:S01]  /*12820*/  VIADD R157, R192, 0xc0 ;  /* 0x000000c0c09d7836 */ /* 0x000fe20000000000 */
[C---:B------:R-:W-:Y:S01]  /*12830*/  IADD3 R29, P5, R152.reuse, 0x3000, RZ ;  /* 0x00003000981d7810 */ /* 0x040fe20007fbe0ff */
[----:B------:R-:W0:Y:S01]  /*12840*/  @P0 LDC R83, c[0x0][0xcec] ;  /* 0x00033b00ff530b82 */ /* 0x000e220000000800 */
[----:B------:R-:W-:Y:S01]  /*12850*/  IADD3 R33, P6, R152, 0x4000, RZ ;  /* 0x0000400098217810 */ /* 0x000fe20007fde0ff */
[----:B------:R-:W-:Y:S01]  /*12860*/  VIADD R156, R192, 0x100 ;  /* 0x00000100c09c7836 */ /* 0x000fe20000000000 */
[----:B------:R-:W-:Y:S01]  /*12870*/  LOP3.LUT R40, R40, R41, RZ, 0x3c, !PT ;  /* 0x0000002928287212 */ /* 0x000fe200078e3cff */
[----:B------:R-:W-:Y:S01]  /*12880*/  VIADD R155, R192, 0x140 ;  /* 0x00000140c09b7836 */ /* 0x000fe20000000000 */
[C---:B------:R-:W-:Y:S01]  /*12890*/  IADD3 R45, P2, R152.reuse, 0x7000, RZ ;  /* 0x00007000982d7810 */ /* 0x040fe20007f5e0ff */
[----:B------:R-:W5:Y:S01]  /*128a0*/  LD.E.128 R64, desc[UR42][R64.64] ;  /* 0x0000002a40407980 */ /* 0x000f62000c101d00 */
[----:B------:R-:W-:Y:S01]  /*128b0*/  LOP3.LUT R5, R152, 0x380, RZ, 0xc0, !PT ;  /* 0x0000038098057812 */ /* 0x000fe200078ec0ff */
[----:B------:R-:W1:Y:S01]  /*128c0*/  @P0 LDC R21, c[0x0][0xcf0] ;  /* 0x00033c00ff150b82 */ /* 0x000e620000000800 */
[----:B------:R-:W-:Y:S01]  /*128d0*/  IMAD R81, R20, UR4, RZ ;  /* 0x0000000414517c24 */ /* 0x000fe2000f8e02ff */
[----:B------:R-:W-:Y:S01]  /*128e0*/  LOP3.LUT R24, R25, 0x380, RZ, 0xc0, !PT ;  /* 0x0000038019187812 */ /* 0x000fe200078ec0ff */
[----:B------:R-:W-:Y:S01]  /*128f0*/  IMAD R20, R160, 0x40, R11 ;  /* 0x00000040a0147824 */ /* 0x000fe200078e020b */
[----:B------:R-:W-:Y:S01]  /*12900*/  LOP3.LUT R28, R29, 0x380, RZ, 0xc0, !PT ;  /* 0x000003801d1c7812 */ /* 0x000fe200078ec0ff */
[C---:B------:R-:W-:Y:S01]  /*12910*/  IMAD R81, R0.reuse, UR5, R81 ;  /* 0x0000000500517c24 */ /* 0x040fe2000f8e0251 */
[----:B------:R-:W-:Y:S01]  /*12920*/  LOP3.LUT R32, R33, 0x380, RZ, 0xc0, !PT ;  /* 0x0000038021207812 */ /* 0x000fe200078ec0ff */
[----:B------:R-:W-:Y:S01]  /*12930*/  IMAD.WIDE.U32 R8, R0, UR4, R8 ;  /* 0x0000000400087c25 */ /* 0x000fe2000f8e0008 */
[----:B------:R-:W-:Y:S01]  /*12940*/  ULDC.64 UR4, c[0x0][0xbe0] ;  /* 0x0002f80000047ab9 */ /* 0x000fe20000000a00 */
[----:B------:R-:W-:-:S02]  /*12950*/  LOP3.LUT R44, R45, 0x380, RZ, 0xc0, !PT ;  /* 0x000003802d2c7812 */ /* 0x000fc400078ec0ff */
[----:B------:R-:W-:Y:S01]  /*12960*/  IMAD.MOV.U32 R11, RZ, RZ, R20 ;  /* 0x000000ffff0b7224 */ /* 0x000fe200078e0014 */
[----:B------:R-:W-:Y:S01]  /*12970*/  SHF.R.U64 R24, R24, 0x3, RZ ;  /* 0x0000000318187819 */ /* 0x000fe200000012ff */
[--C-:B------:R-:W-:Y:S01]  /*12980*/  IMAD.X R13, RZ, RZ, R153.reuse, P3 ;  /* 0x000000ffff0d7224 */ /* 0x100fe200018e0699 */
[C---:B------:R-:W-:Y:S01]  /*12990*/  IADD3 R49, P3, R152.reuse, 0x8000, RZ ;  /* 0x0000800098317810 */ /* 0x040fe20007f7e0ff */
[----:B------:R-:W-:Y:S01]  /*129a0*/  IMAD.X R41, RZ, RZ, R153, P1 ;  /* 0x000000ffff297224 */ /* 0x000fe200008e0699 */
[----:B------:R-:W-:Y:S01]  /*129b0*/  IADD3 R69, P1, R152, 0xd000, RZ ;  /* 0x0000d00098457810 */ /* 0x000fe20007f3e0ff */
[----:B0-----:R-:W-:Y:S01]  /*129c0*/  @P0 IMAD.HI.U32 R0, R20, R83, RZ ;  /* 0x0000005314000227 */ /* 0x001fe200078e00ff */
[----:B------:R-:W-:Y:S01]  /*129d0*/  LOP3.LUT R48, R49, 0x380, RZ, 0xc0, !PT ;  /* 0x0000038031307812 */ /* 0x000fe200078ec0ff */
[----:B------:R-:W5:Y:S01]  /*129e0*/  LD.E.128 R12, desc[UR42][R12.64] ;  /* 0x0000002a0c0c7980 */ /* 0x000f62000c101d00 */
[----:B------:R-:W-:Y:S01]  /*129f0*/  LOP3.LUT R68, R69, 0x380, RZ, 0xc0, !PT ;  /* 0x0000038045447812 */ /* 0x000fe200078ec0ff */
[----:B------:R-:W-:Y:S01]  /*12a00*/  IMAD.IADD R9, R9, 0x1, R81 ;  /* 0x0000000109097824 */ /* 0x000fe200078e0251 */
[----:B------:R-:W-:Y:S01]  /*12a10*/  SHF.R.U64 R28, R28, 0x3, RZ ;  /* 0x000000031c1c7819 */ /* 0x000fe200000012ff */
[----:B------:R-:W5:Y:S01]  /*12a20*/  LD.E.128 R40, desc[UR42][R40.64] ;  /* 0x0000002a28287980 */ /* 0x000f62000c101d00 */
[----:B-1----:R-:W-:-:S02]  /*12a30*/  @P0 SHF.R.U32.HI R11, RZ, R21, R0 ;  /* 0x00000015ff0b0219 */ /* 0x002fc40000011600 */
[----:B------:R-:W-:Y:S02]  /*12a40*/  SHF.R.U64 R32, R32, 0x3, RZ ;  /* 0x0000000320207819 */ /* 0x000fe400000012ff */
[--C-:B------:R-:W-:Y:S01]  /*12a50*/  SHF.R.S32.HI R0, RZ, 0x1f, R11.reuse ;  /* 0x0000001fff007819 */ /* 0x100fe2000001140b */
[----:B------:R-:W-:Y:S01]  /*12a60*/  IMAD.MOV R21, RZ, RZ, -R11 ;  /* 0x000000ffff157224 */ /* 0x000fe200078e0a0b */
[----:B------:R-:W-:Y:S01]  /*12a70*/  SHF.R.U64 R44, R44, 0x3, RZ ;  /* 0x000000032c2c7819 */ /* 0x000fe200000012ff */
[C---:B------:R-:W-:Y:S01]  /*12a80*/  IMAD.WIDE.U32 R8, R11.reuse, UR4, R8 ;  /* 0x000000040b087c25 */ /* 0x040fe2000f8e0008 */
[----:B------:R-:W-:Y:S02]  /*12a90*/  SHF.R.U64 R48, R48, 0x3, RZ ;  /* 0x0000000330307819 */ /* 0x000fe400000012ff */
[----:B------:R-:W-:Y:S01]  /*12aa0*/  SHF.R.U64 R68, R68, 0x3, RZ ;  /* 0x0000000344447819 */ /* 0x000fe200000012ff */
[----:B------:R-:W-:Y:S01]  /*12ab0*/  IMAD R21, R80, R21, R20 ;  /* 0x0000001550157224 */ /* 0x000fe200078e0214 */
[----:B------:R-:W-:Y:S01]  /*12ac0*/  LOP3.LUT R24, R24, R25, RZ, 0x3c, !PT ;  /* 0x0000001918187212 */ /* 0x000fe200078e3cff */
[----:B------:R-:W-:Y:S01]  /*12ad0*/  IMAD R0, R0, UR4, RZ ;  /* 0x0000000400007c24 */ /* 0x000fe2000f8e02ff */
[----:B------:R-:W0:Y:S01]  /*12ae0*/  LDC R20, c[0x0][0xbc8] ;  /* 0x0002f200ff147b82 */ /* 0x000e220000000800 */
[----:B------:R-:W-:Y:S01]  /*12af0*/  LOP3.LUT R28, R28, R29, RZ, 0x3c, !PT ;  /* 0x0000001d1c1c7212 */ /* 0x000fe200078e3cff */
[----:B------:R-:W-:Y:S01]  /*12b00*/  IMAD.X R25, RZ, RZ, R153, P4 ;  /* 0x000000ffff197224 */ /* 0x000fe200020e0699 */
[----:B------:R-:W-:Y:S01]  /*12b10*/  LOP3.LUT R32, R32, R33, RZ, 0x3c, !PT ;  /* 0x0000002120207212 */ /* 0x000fe200078e3cff */
[----:B------:R-:W-:Y:S01]  /*12b20*/  IMAD R11, R11, UR5, R0 ;  /* 0x000000050b0b7c24 */ /* 0x000fe2000f8e0200 */
[----:B------:R-:W-:Y:S01]  /*12b30*/  SHF.R.S32.HI R0, RZ, 0x1f, R21 ;  /* 0x0000001fff007819 */ /* 0x000fe20000011415 */
[----:B------:R-:W-:Y:S01]  /*12b40*/  ULDC.64 UR4, c[0x0][0xbd8] ;  /* 0x0002f60000047ab9 */ /* 0x000fe20000000a00 */
[----:B------:R-:W-:Y:S01]  /*12b50*/  LOP3.LUT R44, R44, R45, RZ, 0x3c, !PT ;  /* 0x0000002d2c2c7212 */ /* 0x000fe200078e3cff */
[----:B------:R-:W-:Y:S01]  /*12b60*/  IMAD.IADD R9, R9, 0x1, R11 ;  /* 0x0000000109097824 */ /* 0x000fe200078e020b */
[----:B------:R-:W-:Y:S01]  /*12b70*/  LOP3.LUT R48, R48, R49, RZ, 0x3c, !PT ;  /* 0x0000003130307212 */ /* 0x000fe200078e3cff */
[----:B------:R-:W-:Y:S01]  /*12b80*/  IMAD R0, R0, UR4, RZ ;  /* 0x0000000400007c24 */ /* 0x000fe2000f8e02ff */
[----:B------:R-:W-:Y:S01]  /*12b90*/  IADD3 R53, P4, R152, 0x9000, RZ ;  /* 0x0000900098357810 */ /* 0x000fe20007f9e0ff */
[----:B------:R-:W-:Y:S01]  /*12ba0*/  IMAD.WIDE.U32 R8, R21, UR4, R8 ;  /* 0x0000000415087c25 */ /* 0x000fe2000f8e0008 */
[----:B------:R-:W-:Y:S01]  /*12bb0*/  LOP3.LUT R68, R68, R69, RZ, 0x3c, !PT ;  /* 0x0000004544447212 */ /* 0x000fe200078e3cff */
[----:B------:R-:W5:Y:S01]  /*12bc0*/  LD.E.128 R24, desc[UR42][R24.64] ;  /* 0x0000002a18187980 */ /* 0x000f62000c101d00 */
[----:B------:R-:W-:Y:S01]  /*12bd0*/  LOP3.LUT R52, R53, 0x380, RZ, 0xc0, !PT ;  /* 0x0000038035347812 */ /* 0x000fe200078ec0ff */
[----:B------:R-:W-:Y:S01]  /*12be0*/  IMAD R81, R21, UR5, R0 ;  /* 0x0000000515517c24 */ /* 0x000fe2000f8e0200 */
[----:B------:R-:W-:Y:S01]  /*12bf0*/  ULDC.64 UR4, c[0x0][0xb80] ;  /* 0x0002e00000047ab9 */ /* 0x000fe20000000a00 */
[----:B------:R-:W-:Y:S01]  /*12c00*/  IMAD.X R29, RZ, RZ, R153, P5 ;  /* 0x000000ffff1d7224 */ /* 0x000fe200028e0699 */
[----:B------:R-:W-:Y:S01]  /*12c10*/  LEA R21, P0, R8, UR4, 0x1 ;  /* 0x0000000408157c11 */ /* 0x000fe2000f8008ff */
[----:B------:R-:W-:Y:S01]  /*12c20*/  IMAD.IADD R81, R9, 0x1, R81 ;  /* 0x0000000109517824 */ /* 0x000fe200078e0251 */
[C---:B------:R-:W-:Y:S01]  /*12c30*/  IADD3 R57, P5, R152.reuse, 0xa000, RZ ;  /* 0x0000a00098397810 */ /* 0x040fe20007fbe0ff */
[--C-:B------:R-:W-:Y:S01]  /*12c40*/  IMAD.X R33, RZ, RZ, R153.reuse, P6 ;  /* 0x000000ffff217224 */ /* 0x100fe200030e0699 */
[----:B------:R-:W-:Y:S01]  /*12c50*/  IADD3 R61, P6, R152, 0xb000, RZ ;  /* 0x0000b000983d7810 */ /* 0x000fe20007fde0ff */
[----:B------:R-:W-:Y:S01]  /*12c60*/  IMAD.X R45, RZ, RZ, R153, P2 ;  /* 0x000000ffff2d7224 */ /* 0x000fe200010e0699 */
[----:B------:R-:W-:Y:S01]  /*12c70*/  LEA.HI.X R81, R8, UR5, R81, 0x1, P0 ;  /* 0x0000000508517c11 */ /* 0x000fe200080f0c51 */
[--C-:B------:R-:W-:Y:S01]  /*12c80*/  IMAD.X R49, RZ, RZ, R153.reuse, P3 ;  /* 0x000000ffff317224 */ /* 0x100fe200018e0699 */
[----:B0-----:R-:W-:Y:S01]  /*12c90*/  ISETP.GE.AND P0, PT, R159, R20, PT ;  /* 0x000000149f00720c */ /* 0x001fe20003f06270 */
[----:B------:R-:W-:Y:S01]  /*12ca0*/  IMAD.X R69, RZ, RZ, R153, P1 ;  /* 0x000000ffff457224 */ /* 0x000fe200008e0699 */
[----:B------:R-:W-:Y:S01]  /*12cb0*/  IADD3 R73, P2, R152, 0xe000, RZ ;  /* 0x0000e00098497810 */ /* 0x000fe20007f5e0ff */
[----:B------:R-:W5:Y:S01]  /*12cc0*/  LD.E.128 R28, desc[UR42][R28.64] ;  /* 0x0000002a1c1c7980 */ /* 0x000f62000c101d00 */
[----:B------:R-:W-:-:S02]  /*12cd0*/  SEL R0, RZ, 0xffffffff, P0 ;  /* 0xffffffffff007807 */ /* 0x000fc40000000000 */
[----:B------:R-:W-:Y:S01]  /*12ce0*/  IADD3 R7, P3, R152, 0xf000, RZ ;  /* 0x0000f00098077810 */ /* 0x000fe20007f7e0ff */
[----:B------:R-:W5:Y:S01]  /*12cf0*/  LD.E.128 R32, desc[UR42][R32.64] ;  /* 0x0000002a20207980 */ /* 0x000f62000c101d00 */
[-C--:B------:R-:W-:Y:S02]  /*12d00*/  ISETP.GE.AND P1, PT, R192, R20.reuse, PT ;  /* 0x00000014c000720c */ /* 0x080fe40003f26270 */
[----:B------:R-:W-:Y:S01]  /*12d10*/  ISETP.GE.AND P0, PT, R158, R20, PT ;  /* 0x000000149e00720c */ /* 0x000fe20003f06270 */
[----:B------:R-:W-:Y:S01]  /*12d20*/  IMAD.SHL.U32 R9, R0, 0x2, RZ ;  /* 0x0000000200097824 */ /* 0x000fe200078e00ff */
[----:B------:R-:W-:Y:S01]  /*12d30*/  LOP3.LUT R56, R57, 0x380, RZ, 0xc0, !PT ;  /* 0x0000038039387812 */ /* 0x000fe200078ec0ff */
[----:B------:R-:W-:Y:S01]  /*12d40*/  IMAD.X R77, RZ, RZ, R153, P3 ;  /* 0x000000ffff4d7224 */ /* 0x000fe200018e0699 */
[----:B------:R-:W-:Y:S01]  /*12d50*/  LOP3.LUT R60, R61, 0x380, RZ, 0xc0, !PT ;  /* 0x000003803d3c7812 */ /* 0x000fe200078ec0ff */
[----:B------:R-:W5:Y:S01]  /*12d60*/  LD.E.128 R44, desc[UR42][R44.64] ;  /* 0x0000002a2c2c7980 */ /* 0x000f62000c101d00 */
[----:B------:R-:W-:-:S02]  /*12d70*/  LOP3.LUT R72, R73, 0x380, RZ, 0xc0, !PT ;  /* 0x0000038049487812 */ /* 0x000fc400078ec0ff */
[----:B------:R-:W-:Y:S01]  /*12d80*/  LOP3.LUT R6, R7, 0x380, RZ, 0xc0, !PT ;  /* 0x0000038007067812 */ /* 0x000fe200078ec0ff */
[----:B------:R-:W5:Y:S01]  /*12d90*/  LD.E.128 R48, desc[UR42][R48.64] ;  /* 0x0000002a30307980 */ /* 0x000f62000c101d00 */
[----:B------:R-:W-:Y:S02]  /*12da0*/  SEL R0, RZ, 0x1, P1 ;  /* 0x00000001ff007807 */ /* 0x000fe40000800000 */
[----:B------:R-:W-:Y:S01]  /*12db0*/  SEL R8, RZ, 0xffffffff, P0 ;  /* 0xffffffffff087807 */ /* 0x000fe20000000000 */
[----:B------:R-:W5:Y:S01]  /*12dc0*/  LD.E.128 R68, desc[UR42][R68.64] ;  /* 0x0000002a44447980 */ /* 0x000f62000c101d00 */
[----:B------:R-:W-:Y:S02]  /*12dd0*/  SHF.R.U64 R52, R52, 0x3, RZ ;  /* 0x0000000334347819 */ /* 0x000fe400000012ff */
[----:B------:R-:W-:Y:S02]  /*12de0*/  SHF.R.U64 R56, R56, 0x3, RZ ;  /* 0x0000000338387819 */ /* 0x000fe400000012ff */
[----:B------:R-:W-:-:S02]  /*12df0*/  SHF.R.U64 R60, R60, 0x3, RZ ;  /* 0x000000033c3c7819 */ /* 0x000fc400000012ff */
[----:B------:R-:W-:Y:S02]  /*12e00*/  SHF.R.U64 R72, R72, 0x3, RZ ;  /* 0x0000000348487819 */ /* 0x000fe400000012ff */
[----:B------:R-:W-:Y:S02]  /*12e10*/  SHF.R.U64 R5, R5, 0x3, RZ ;  /* 0x0000000305057819 */ /* 0x000fe400000012ff */
[----:B------:R-:W-:Y:S02]  /*12e20*/  ISETP.GE.AND P0, PT, R157, R20, PT ;  /* 0x000000149d00720c */ /* 0x000fe40003f06270 */
[----:B------:R-:W-:Y:S02]  /*12e30*/  SHF.R.U64 R6, R6, 0x3, RZ ;  /* 0x0000000306067819 */ /* 0x000fe400000012ff */
[----:B------:R-:W-:Y:S01]  /*12e40*/  LOP3.LUT R0, R9, 0x2, R0, 0xe2, !PT ;  /* 0x0000000209007812 */ /* 0x000fe200078ee200 */
        /* <DEDUP_REMOVED lines=11> */
[----:B------:R-:W-:Y:S01]  /*12f00*/  SEL R8, RZ, 0xffffffff, P0 ;  /* 0xffffffffff087807 */ /* 0x000fe20000000000 */
[----:B------:R-:W5:Y:S01]  /*12f10*/  LD.E.128 R52, desc[UR42][R52.64] ;  /* 0x0000002a34347980 */ /* 0x000f62000c101d00 */
[----:B------:R-:W-:-:S02]  /*12f20*/  LOP3.LUT R76, R6, R7, RZ, 0x3c, !PT ;  /* 0x00000007064c7212 */ /* 0x000fc400078e3cff */
[-C--:B------:R-:W-:Y:S01]  /*12f30*/  ISETP.GE.AND P0, PT, R156, R20.reuse, PT ;  /* 0x000000149c00720c */ /* 0x080fe20003f06270 */
[----:B------:R-:W5:Y:S01]  /*12f40*/  LD.E.128 R4, desc[UR42][R4.64] ;  /* 0x0000002a04047980 */ /* 0x000f62000c101d00 */
[----:B------:R-:W-:Y:S01]  /*12f50*/  LOP3.LUT R0, R9, 0x4, R0, 0xe2, !PT ;  /* 0x0000000409007812 */ /* 0x000fe200078ee200 */
[----:B------:R-:W-:Y:S01]  /*12f60*/  IMAD.SHL.U32 R9, R8, 0x8, RZ ;  /* 0x0000000808097824 */ /* 0x000fe200078e00ff */
[----:B------:R-:W-:Y:S01]  /*12f70*/  SEL R8, RZ, 0xffffffff, P0 ;  /* 0xffffffffff087807 */ /* 0x000fe20000000000 */
[----:B------:R-:W5:Y:S01]  /*12f80*/  LD.E.128 R56, desc[UR42][R56.64] ;  /* 0x0000002a38387980 */ /* 0x000f62000c101d00 */
[----:B------:R-:W-:-:S03]  /*12f90*/  ISETP.GE.AND P0, PT, R155, R20, PT ;  /* 0x000000149b00720c */ /* 0x000fc60003f06270 */
[----:B------:R-:W5:Y:S01]  /*12fa0*/  LD.E.128 R60, desc[UR42][R60.64] ;  /* 0x0000002a3c3c7980 */ /* 0x000f62000c101d00 */
[----:B------:R-:W-:-:S03]  /*12fb0*/  LOP3.LUT R0, R9, 0x8, R0, 0xe2, !PT ;  /* 0x0000000809007812 */ /* 0x000fc600078ee200 */
[----:B------:R-:W5:Y:S04]  /*12fc0*/  LD.E.128 R72, desc[UR42][R72.64] ;  /* 0x0000002a48487980 */ /* 0x000f68000c101d00 */
[----:B------:R-:W5:Y:S01]  /*12fd0*/  LD.E.128 R76, desc[UR42][R76.64] ;  /* 0x0000002a4c4c7980 */ /* 0x000f62000c101d00 */
[----:B------:R-:W-:Y:S01]  /*12fe0*/  IMAD.SHL.U32 R9, R8, 0x10, RZ ;  /* 0x0000001008097824 */ /* 0x000fe200078e00ff */
[----:B------:R-:W-:Y:S01]  /*12ff0*/  @!PT LDS RZ, [RZ] ;  /* 0x00000000fffff984 */ /* 0x000fe20000000800 */
[----:B------:R-:W-:Y:S01]  /*13000*/  @!PT LDS RZ, [RZ] ;  /* 0x00000000fffff984 */ /* 0x000fe20000000800 */
[----:B------:R-:W-:Y:S01]  /*13010*/  @!PT LDS RZ, [RZ] ;  /* 0x00000000fffff984 */ /* 0x000fe20000000800 */
[----:B------:R-:W-:Y:S01]  /*13020*/  @!PT LDS RZ, [RZ] ;  /* 0x00000000fffff984 */ /* 0x000fe20000000800 */
[----:B------:R0:W-:Y:S06]  /*13030*/  MEMBAR.ALL.CTA ;  /* 0x0000000000007992 */ /* 0x0001ec0000008000 */
[----:B0-----:R-:W0:Y:S01]  /*13040*/  FENCE.VIEW.ASYNC.S ;  /* 0x00000000000073c6 */ /* 0x001e220000000000 */
[----:B------:R-:W-:Y:S01]  /*13050*/  SEL R8, RZ, 0xffffffff, P0 ;  /* 0xffffffffff087807 */ /* 0x000fe20000000000 */
[----:B------:R-:W-:Y:S01]  /*13060*/  VIADD R154, R192, 0x180 ;  /* 0x00000180c09a7836 */ /* 0x000fe20000000000 */
[----:B------:R-:W-:Y:S01]  /*13070*/  LOP3.LUT R0, R9, 0x10, R0, 0xe2, !PT ;  /* 0x0000001009007812 */ /* 0x000fe200078ee200 */
[----:B------:R-:W-:-:S02]  /*13080*/  IMAD R82, R160, 0x40, R10 ;  /* 0x00000040a0527824 */ /* 0x000fc400078e020a */
[----:B------:R-:W-:Y:S02]  /*13090*/  IMAD.SHL.U32 R9, R8, 0x20, RZ ;  /* 0x0000002008097824 */ /* 0x000fe400078e00ff */
[----:B------:R-:W-:Y:S01]  /*130a0*/  IMAD R80, R3, R80, RZ ;  /* 0x0000005003507224 */ /* 0x000fe200078e02ff */
[----:B------:R-:W-:Y:S01]  /*130b0*/  ISETP.GE.AND P0, PT, R154, R20, PT ;  /* 0x000000149a00720c */ /* 0x000fe20003f06270 */
[----:B------:R-:W-:Y:S01]  /*130c0*/  VIADD R84, R192, 0x1c0 ;  /* 0x000001c0c0547836 */ /* 0x000fe20000000000 */
[----:B------:R-:W-:Y:S01]  /*130d0*/  LOP3.LUT R3, R9, 0x20, R0, 0xe2, !PT ;  /* 0x0000002009037812 */ /* 0x000fe200078ee200 */
[----:B------:R-:W-:Y:S01]  /*130e0*/  VIADD R0, R2, 0x38820 ;  /* 0x0003882002007836 */ /* 0x000fe20000000000 */
[----:B------:R-:W-:Y:S02]  /*130f0*/  ISETP.GE.AND P1, PT, R82, R80, PT ;  /* 0x000000505200720c */ /* 0x000fe40003f26270 */
[----:B------:R-:W-:Y:S02]  /*13100*/  SEL R8, RZ, 0x40, P0 ;  /* 0x00000040ff087807 */ /* 0x000fe40000000000 */
[----:B------:R-:W-:-:S02]  /*13110*/  ISETP.GE.AND P0, PT, R84, R20, PT ;  /* 0x000000145400720c */ /* 0x000fc40003f06270 */
[----:B------:R-:W-:Y:S02]  /*13120*/  LOP3.LUT R3, R3, R8, RZ, 0xfc, !PT ;  /* 0x0000000803037212 */ /* 0x000fe400078efcff */
[----:B------:R-:W-:Y:S02]  /*13130*/  PRMT R0, RZ, 0x654, R0 ;  /* 0x00000654ff007816 */ /* 0x000fe40000000000 */
[----:B------:R-:W-:Y:S01]  /*13140*/  SEL R8, RZ, 0x80, P0 ;  /* 0x00000080ff087807 */ /* 0x000fe20000000000 */
[C---:B------:R-:W-:Y:S01]  /*13150*/  VIADD R83, R192.reuse, 0x1c0 ;  /* 0x000001c0c0537836 */ /* 0x040fe20000000000 */
[----:B0-----:R0:W-:Y:S01]  /*13160*/  SYNCS.ARRIVE.TRANS64.RED.A1T0 RZ, [R0+URZ], RZ ;  /* 0x000000ff00ff79a7 */ /* 0x0011e2000810043f */
[C---:B------:R-:W-:Y:S02]  /*13170*/  VIADD R88, R192.reuse, 0x180 ;  /* 0x00000180c0587836 */ /* 0x040fe40000000000 */
[C---:B------:R-:W-:Y:S02]  /*13180*/  VIADD R89, R192.reuse, 0x140 ;  /* 0x00000140c0597836 */ /* 0x040fe40000000000 */
[----:B------:R-:W-:-:S02]  /*13190*/  VIADD R90, R192, 0x100 ;  /* 0x00000100c05a7836 */ /* 0x000fc40000000000 */
[C---:B------:R-:W-:Y:S01]  /*131a0*/  VIADD R91, R192.reuse, 0xc0 ;  /* 0x000000c0c05b7836 */ /* 0x040fe20000000000 */
[----:B0-----:R-:W-:Y:S01]  /*131b0*/  LOP3.LUT R0, R3, R8, RZ, 0xfc, !PT ;  /* 0x0000000803007212 */ /* 0x001fe200078efcff */
[C---:B------:R-:W-:Y:S02]  /*131c0*/  VIADD R92, R192.reuse, 0x80 ;  /* 0x00000080c05c7836 */ /* 0x040fe40000000000 */
[----:B------:R-:W-:Y:S01]  /*131d0*/  VIADD R93, R192, 0x40 ;  /* 0x00000040c05d7836 */ /* 0x000fe20000000000 */
[----:B------:R0:W1:Y:S01]  /*131e0*/  SHFL.IDX PT, R8, R21, RZ, 0x181f ;  /* 0x00181fff15087589 */ /* 0x00006200000e0000 */
[----:B------:R-:W-:Y:S03]  /*131f0*/  BSSY B1, `(.L_x_1370) ;  /* 0x0000029000017945 */ /* 0x000fe60003800000 */
[----:B------:R0:W2:Y:S01]  /*13200*/  SHFL.IDX PT, R9, R81, RZ, 0x181f ;  /* 0x00181fff51097589 */ /* 0x0000a200000e0000 */
[----:B------:R-:W-:-:S02]  /*13210*/  SHF.R.S32.HI R83, RZ, 0x1f, R83 ;  /* 0x0000001fff537819 */ /* 0x000fc40000011453 */
[----:B------:R-:W-:Y:S02]  /*13220*/  SHF.R.S32.HI R88, RZ, 0x1f, R88 ;  /* 0x0000001fff587819 */ /* 0x000fe40000011458 */
[----:B------:R-:W-:Y:S02]  /*13230*/  SHF.R.S32.HI R89, RZ, 0x1f, R89 ;  /* 0x0000001fff597819 */ /* 0x000fe40000011459 */
[----:B------:R-:W-:Y:S02]  /*13240*/  SHF.R.S32.HI R90, RZ, 0x1f, R90 ;  /* 0x0000001fff5a7819 */ /* 0x000fe4000001145a */
[----:B------:R-:W-:Y:S02]  /*13250*/  SHF.R.S32.HI R91, RZ, 0x1f, R91 ;  /* 0x0000001fff5b7819 */ /* 0x000fe4000001145b */
[----:B------:R-:W-:Y:S02]  /*13260*/  SHF.R.S32.HI R92, RZ, 0x1f, R92 ;  /* 0x0000001fff5c7819 */ /* 0x000fe4000001145c */
[----:B------:R-:W-:Y:S01]  /*13270*/  SHF.R.S32.HI R93, RZ, 0x1f, R93 ;  /* 0x0000001fff5d7819 */ /* 0x000fe2000001145d */
[----:B0-----:R-:W-:Y:S06]  /*13280*/  @P1 BRA `(.L_x_1371) ;  /* 0x00000000007c1947 */ /* 0x001fec0003800000 */
[-C--:B------:R-:W-:Y:S02]  /*13290*/  ISETP.GE.AND P0, PT, R192, R20.reuse, PT ;  /* 0x00000014c000720c */ /* 0x080fe40003f06270 */
[-C--:B------:R-:W-:Y:S02]  /*132a0*/  ISETP.GE.AND P1, PT, R159, R20.reuse, PT ;  /* 0x000000149f00720c */ /* 0x080fe40003f26270 */
[-C--:B------:R-:W-:Y:S02]  /*132b0*/  ISETP.GE.AND P5, PT, R158, R20.reuse, PT ;  /* 0x000000149e00720c */ /* 0x080fe40003fa6270 */
[-C--:B------:R-:W-:Y:S02]  /*132c0*/  ISETP.GE.AND P3, PT, R157, R20.reuse, PT ;  /* 0x000000149d00720c */ /* 0x080fe40003f66270 */
[----:B------:R-:W-:-:S05]  /*132d0*/  ISETP.GE.AND P2, PT, R156, R20, PT ;  /* 0x000000149c00720c */ /* 0x000fca0003f46270 */
[----:B-12---:R-:W-:-:S05]  /*132e0*/  @!P0 IMAD.WIDE R10, R192, 0x2, R8 ;  /* 0x00000002c00a8825 */ /* 0x006fca00078e0208 */
[----:B-----5:R0:W-:Y:S02]  /*132f0*/  @!P0 ST.E.128 desc[UR42][R10.64], R4 ;  /* 0x000000040a008985 */ /* 0x0201e4000c101d2a */
[-C--:B0-----:R-:W-:Y:S02]  /*13300*/  @!P1 LEA R4, P0, R159, R8.reuse, 0x1 ;  /* 0x000000089f049211 */ /* 0x081fe400078008ff */
[----:B------:R-:W-:Y:S02]  /*13310*/  @!P3 LEA R6, P6, R157, R8, 0x1 ;  /* 0x000000089d06b211 */ /* 0x000fe400078c08ff */
[-C--:B------:R-:W-:Y:S02]  /*13320*/  @!P1 LEA.HI.X R5, R159, R9.reuse, R93, 0x1, P0 ;  /* 0x000000099f059211 */ /* 0x080fe400000f0c5d */
[----:B------:R-:W-:Y:S02]  /*13330*/  LOP3.LUT P0, RZ, R3, 0x40, RZ, 0xc0, !PT ;  /* 0x0000004003ff7812 */ /* 0x000fe4000780c0ff */
[----:B------:R-:W-:Y:S01]  /*13340*/  @!P3 LEA.HI.X R7, R157, R9, R91, 0x1, P6 ;  /* 0x000000099d07b211 */ /* 0x000fe200030f0c5b */
[----:B------:R0:W-:Y:S01]  /*13350*/  @!P1 ST.E.128 desc[UR42][R4.64], R24 ;  /* 0x0000001804009985 */ /* 0x0001e2000c101d2a */
[----:B------:R-:W-:-:S13]  /*13360*/  ISETP.GE.AND P1, PT, R155, R20, PT ;  /* 0x000000149b00720c */ /* 0x000fda0003f26270 */
[CC--:B------:R-:W-:Y:S02]  /*13370*/  @!P1 LEA R10, P6, R155.reuse, R8.reuse, 0x1 ;  /* 0x000000089b0a9211 */ /* 0x0c0fe400078c08ff */
[C---:B0-----:R-:W-:Y:S02]  /*13380*/  @!P5 LEA R4, P4, R158.reuse, R8, 0x1 ;  /* 0x000000089e04d211 */ /* 0x041fe400078808ff */
[-C--:B------:R-:W-:Y:S02]  /*13390*/  @!P1 LEA.HI.X R11, R155, R9.reuse, R89, 0x1, P6 ;  /* 0x000000099b0b9211 */ /* 0x080fe400030f0c59 */
[----:B------:R-:W-:Y:S02]  /*133a0*/  @!P5 LEA.HI.X R5, R158, R9, R92, 0x1, P4 ;  /* 0x000000099e05d211 */ /* 0x000fe400020f0c5c */
[----:B------:R-:W-:-:S03]  /*133b0*/  LOP3.LUT P4, RZ, R0, 0x80, RZ, 0xc0, !PT ;  /* 0x0000008000ff7812 */ /* 0x000fc6000788c0ff */
[----:B------:R0:W-:Y:S04]  /*133c0*/  @!P5 ST.E.128 desc[UR42][R4.64], R32 ;  /* 0x000000200400d985 */ /* 0x0001e8000c101d2a */
[----:B------:R1:W-:Y:S01]  /*133d0*/  @!P3 ST.E.128 desc[UR42][R6.64], R40 ;  /* 0x000000280600b985 */ /* 0x0003e2000c101d2a */
[-C--:B0-----:R-:W-:Y:S02]  /*133e0*/  @!P2 LEA R4, P5, R156, R8.reuse, 0x1 ;  /* 0x000000089c04a211 */ /* 0x081fe400078a08ff */
[-C--:B-1----:R-:W-:Y:S02]  /*133f0*/  @P0 LEA R6, P3, R154, R8.reuse, 0x1 ;  /* 0x000000089a060211 */ /* 0x082fe400078608ff */
        /* <DEDUP_REMOVED lines=8> */
.L_x_1371:
[----:B------:R-:W-:Y:S05]  /*13480*/  BSYNC B1 ;  /* 0x0000000000017941 */ /* 0x000fea0003800000 */
.L_x_1370:
[----:B0----5:R-:W-:Y:S01]  /*13490*/  VIADD R7, R82, 0x20 ;  /* 0x0000002052077836 */ /* 0x021fe20000000000 */
[----:B------:R0:W3:Y:S04]  /*134a0*/  SHFL.IDX PT, R5, R81, 0x1, 0x181f ;  /* 0x00381f0051057f89 */ /* 0x0000e800000e0000 */
[----:B------:R-:W-:Y:S01]  /*134b0*/  ISETP.GE.AND P0, PT, R7, R80, PT ;  /* 0x000000500700720c */ /* 0x000fe20003f06270 */
[----:B------:R0:W4:-:S12]  /*134c0*/  SHFL.IDX PT, R4, R21, 0x1, 0x181f ;  /* 0x00381f0015047f89 */ /* 0x00011800000e0000 */
[----:B0-----:R-:W-:Y:S05]  /*134d0*/  @P0 BRA `(.L_x_1372) ;  /* 0x0000002c00740947 */ /* 0x001fea0003800000 */
[-C--:B------:R-:W-:Y:S02]  /*134e0*/  ISETP.GE.AND P6, PT, R192, R20.reuse, PT ;  /* 0x00000014c000720c */ /* 0x080fe40003fc6270 */
[-C--:B------:R-:W-:Y:S02]  /*134f0*/  ISETP.GE.AND P5, PT, R159, R20.reuse, PT ;  /* 0x000000149f00720c */ /* 0x080fe40003fa6270 */
[-C--:B------:R-:W-:Y:S02]  /*13500*/  ISETP.GE.AND P3, PT, R158, R20.reuse, PT ;  /* 0x000000149e00720c */ /* 0x080fe40003f66270 */
[-C--:B------:R-:W-:Y:S02]  /*13510*/  ISETP.GE.AND P2, PT, R157, R20.reuse, PT ;  /* 0x000000149d00720c */ /* 0x080fe40003f46270 */
[-C--:B------:R-:W-:Y:S02]  /*13520*/  ISETP.GE.AND P1, PT, R156, R20.reuse, PT ;  /* 0x000000149c00720c */ /* 0x080fe40003f26270 */
[----:B------:R-:W-:-:S03]  /*13530*/  ISETP.GE.AND P0, PT, R155, R20, PT ;  /* 0x000000149b00720c */ /* 0x000fc60003f06270 */
[----:B---34-:R-:W-:Y:S02]  /*13540*/  @!P6 IMAD.WIDE R6, R192, 0x2, R4 ;  /* 0x00000002c006e825 */ /* 0x018fe400078e0204 */
[----:B-1----:R-:W-:-:S03]  /*13550*/  @!P5 LEA R8, P4, R159, R4, 0x1 ;  /* 0x000000049f08d211 */ /* 0x002fc600078808ff */
[----:B------:R0:W-:Y:S01]  /*13560*/  @!P6 ST.E.128 desc[UR42][R6.64], R12 ;  /* 0x0000000c0600e985 */ /* 0x0001e2000c101d2a */
[----:B--2---:R-:W-:Y:S02]  /*13570*/  @!P5 LEA.HI.X R9, R159, R5, R93, 0x1, P4 ;  /* 0x000000059f09d211 */ /* 0x004fe400020f0c5d */
[----:B------:R-:W-:-:S03]  /*13580*/  LOP3.LUT P4, RZ, R3, 0x40, RZ, 0xc0, !PT ;  /* 0x0000004003ff7812 */ /* 0x000fc6000788c0ff */
[----:B------:R1:W-:Y:S01]  /*13590*/  @!P5 ST.E.128 desc[UR42][R8.64], R28 ;  /* 0x0000001c0800d985 */ /* 0x0003e2000c101d2a */
[----:B0-----:R-:W-:-:S04]  /*135a0*/  @!P3 LEA R6, P6, R158, R4, 0x1 ;  /* 0x000000049e06b211 */ /* 0x001fc800078c08ff */
[----:B------:R-:W-:Y:S02]  /*135b0*/  @!P3 LEA.HI.X R7, R158, R5, R92, 0x1, P6 ;  /* 0x000000059e07b211 */ /* 0x000fe400030f0c5c */
[----:B-1----:R-:W-:-:S03]  /*135c0*/  @!P2 LEA R8, P5, R157, R4, 0x1 ;  /* 0x000000049d08a211 */ /* 0x002fc600078a08ff */
[----:B------:R0:W-:Y:S01]  /*135d0*/  @!P3 ST.E.128 desc[UR42][R6.64], R36 ;  /* 0x000000240600b985 */ /* 0x0001e2000c101d2a */
[-C--:B------:R-:W-:Y:S02]  /*135e0*/  @!P0 LEA R10, P3, R155, R4.reuse, 0x1 ;  /* 0x000000049b0a8211 */ /* 0x080fe400078608ff */
[-C--:B------:R-:W-:Y:S02]  /*135f0*/  @!P2 LEA.HI.X R9, R157, R5.reuse, R91, 0x1, P5 ;  /* 0x000000059d09a211 */ /* 0x080fe400028f0c5b */
[CC--:B------:R-:W-:Y:S02]  /*13600*/  @P4 LEA R12, P5, R154.reuse, R4.reuse, 0x1 ;  /* 0x000000049a0c4211 */ /* 0x0c0fe400078a08ff */
[-C--:B------:R-:W-:Y:S01]  /*13610*/  @!P0 LEA.HI.X R11, R155, R5.reuse, R89, 0x1, P3 ;  /* 0x000000059b0b8211 */ /* 0x080fe200018f0c59 */
[----:B------:R1:W-:Y:S01]  /*13620*/  @!P2 ST.E.128 desc[UR42][R8.64], R44 ;  /* 0x0000002c0800a985 */ /* 0x0003e2000c101d2a */
[----:B------:R-:W-:Y:S02]  /*13630*/  @P4 LEA.HI.X R13, R154, R5, R88, 0x1, P5 ;  /* 0x000000059a0d4211 */ /* 0x000fe400028f0c58 */
[----:B0-----:R-:W-:-:S04]  /*13640*/  @!P1 LEA R6, P6, R156, R4, 0x1 ;  /* 0x000000049c069211 */ /* 0x001fc800078c08ff */
        /* <DEDUP_REMOVED lines=10> */
.L_x_1369:
[----:B01----:R-:W2:Y:S01]  /*136f0*/  LDL.LU R12, [R1+0x48] ;  /* 0x00004800010c7983 */ /* 0x003ea20000300800 */
[----:B------:R-:W-:Y:S01]  /*13700*/  ULDC.64 UR4, c[0x0][0xc08] ;  /* 0x0003020000047ab9 */ /* 0x000fe20000000a00 */
[----:B------:R-:W0:Y:S02]  /*13710*/  LDC R13, c[0x0][0xce8] ;  /* 0x00033a00ff0d7b82 */ /* 0x000e240000000800 */
        /* <DEDUP_REMOVED lines=13> */
[----:B0-----:R-:W-:-:S03]  /*137f0*/  ISETP.NE.AND P0, PT, R13, 0x1, PT ;  /* 0x000000010d00780c */ /* 0x001fc60003f05270 */
        /* <DEDUP_REMOVED lines=8> */
[----:B------:R-:W0:Y:S01]  /*13880*/  @P0 LDC R0, c[0x0][0xcf0] ;  /* 0x00033c00ff000b82 */ /* 0x000e220000000800 */
        /* <DEDUP_REMOVED lines=66> */
[----:B------:R-:W-:Y:S02]  /*13cb0*/  VIADD R222, R223, 0x40 ;  /* 0x00000040dfde7836 */ /* 0x000fe40000000000 */
[----:B--2---:R-:W-:-:S04]  /*13cc0*/  IMAD.WIDE.U32 R8, R12, UR4, R8 ;  /* 0x000000040c087c25 */ /* 0x004fc8000f8e0008 */
[----:B------:R-:W-:Y:S01]  /*13cd0*/  IMAD R9, R12, UR5, R9 ;  /* 0x000000050c097c24 */ /* 0x000fe2000f8e0209 */
[----:B------:R-:W-:Y:S01]  /*13ce0*/  ULDC.64 UR4, c[0x0][0xc30] ;  /* 0x00030c0000047ab9 */ /* 0x000fe20000000a00 */
[----:B------:R-:W1:Y:S01]  /*13cf0*/  @P0 LDC R12, c[0x0][0xcec] ;  /* 0x00033b00ff0c0b82 */ /* 0x000e620000000800 */
[----:B---3--:R-:W-:-:S04]  /*13d00*/  IMAD R11, R14, 0x40, R11 ;  /* 0x000000400e0b7824 */ /* 0x008fc800078e020b */
[----:B------:R-:W-:Y:S02]  /*13d10*/  IMAD.MOV.U32 R10, RZ, RZ, R11 ;  /* 0x000000ffff0a7224 */ /* 0x000fe400078e000b */
[----:B-1----:R-:W-:-:S05]  /*13d20*/  @P0 IMAD.HI.U32 R12, R11, R12, RZ ;  /* 0x0000000c0b0c0227 */ /* 0x002fca00078e00ff */
[----:B0-----:R-:W-:-:S05]  /*13d30*/  @P0 SHF.R.U32.HI R10, RZ, R0, R12 ;  /* 0x00000000ff0a0219 */ /* 0x001fca000001160c */
        /* <DEDUP_REMOVED lines=16> */
[----:B------:R0:W1:Y:S01]  /*13e40*/  SHFL.IDX PT, R21, R0, RZ, 0x1c1f ;  /* 0x001c1fff00157589 */ /* 0x00006200000e0000 */
[----:B------:R-:W-:Y:S01]  /*13e50*/  LEA.HI.X R12, R8, UR5, R10, 0x2, P0 ;  /* 0x00000005080c7c11 */ /* 0x000fe200080f140a */
[----:B------:R-:W-:Y:S01]  /*13e60*/  VIADD R8, R2, 0x38820 ;  /* 0x0003882002087836 */ /* 0x000fe20000000000 */
[----:B------:R-:W-:-:S03]  /*13e70*/  ISETP.GE.AND P0, PT, R13, R3, PT ;  /* 0x000000030d00720c */ /* 0x000fc60003f06270 */
[----:B------:R0:W2:Y:S01]  /*13e80*/  SHFL.IDX PT, R20, R12, RZ, 0x1c1f ;  /* 0x001c1fff0c147589 */ /* 0x0000a200000e0000 */
        /* <DEDUP_REMOVED lines=9> */
[----:B------:R-:W-:Y:S01]  /*13f20*/  VIADD R14, R223, 0x10 ;  /* 0x00000010df0e7836 */ /* 0x000fe20000000000 */
[----:B------:R-:W-:Y:S02]  /*13f30*/  ISETP.GE.AND P4, PT, R198, UR4, PT ;  /* 0x00000004c6007c0c */ /* 0x000fe4000bf86270 */
[----:B------:R-:W-:-:S07]  /*13f40*/  SHF.R.S32.HI R15, RZ, 0x1f, R15 ;  /* 0x0000001fff0f7819 */ /* 0x000fce000001140f */
[----:B01----:R-:W-:-:S04]  /*13f50*/  @!P0 LEA R8, P1, R223, R21, 0x2 ;  /* 0x00000015df088211 */ /* 0x003fc800078210ff */
[C---:B--2---:R-:W-:Y:S01]  /*13f60*/  @!P0 LEA.HI.X R9, R223.reuse, R20, R11, 0x2, P1 ;  /* 0x00000014df098211 */ /* 0x044fe200008f140b */
[----:B------:R-:W-:-:S04]  /*13f70*/  VIADD R11, R223, 0x18 ;  /* 0x00000018df0b7836 */ /* 0x000fc80000000000 */
[----:B------:R0:W-:Y:S01]  /*13f80*/  @!P0 ST.E.64 desc[UR42][R8.64], R24 ;  /* 0x0000001808008985 */ /* 0x0001e2000c101b2a */
[----:B------:R-:W-:-:S13]  /*13f90*/  ISETP.GE.AND P0, PT, R10, UR4, PT ;  /* 0x000000040a007c0c */ /* 0x000fda000bf06270 */
[----:B0-----:R-:W-:-:S04]  /*13fa0*/  @!P0 LEA R8, P1, R10, R21, 0x2 ;  /* 0x000000150a088211 */ /* 0x001fc800078210ff */
[----:B------:R-:W-:Y:S01]  /*13fb0*/  @!P0 LEA.HI.X R9, R10, R20, R15, 0x2, P1 ;  /* 0x000000140a098211 */ /* 0x000fe200008f140f */
[----:B------:R-:W-:Y:S01]  /*13fc0*/  VIADD R15, R223, 0x10 ;  /* 0x00000010df0f7836 */ /* 0x000fe20000000000 */
[----:B------:R-:W-:Y:S01]  /*13fd0*/  ISETP.GE.AND P1, PT, R11, UR4, PT ;  /* 0x000000040b007c0c */ /* 0x000fe2000bf26270 */
[----:B------:R-:W-:Y:S02]  /*13fe0*/  VIADD R10, R223, 0x20 ;  /* 0x00000020df0a7836 */ /* 0x000fe40000000000 */
[----:B------:R0:W-:Y:S01]  /*13ff0*/  @!P0 ST.E.64 desc[UR42][R8.64], R28 ;  /* 0x0000001c08008985 */ /* 0x0001e2000c101b2a */
[----:B------:R-:W-:Y:S02]  /*14000*/  ISETP.GE.AND P0, PT, R14, UR4, PT ;  /* 0x000000040e007c0c */ /* 0x000fe4000bf06270 */
[----:B------:R-:W-:-:S11]  /*14010*/  SHF.R.S32.HI R15, RZ, 0x1f, R15 ;  /* 0x0000001fff0f7819 */ /* 0x000fd6000001140f */
[----:B0-----:R-:W-:-:S04]  /*14020*/  @!P0 LEA R8, P2, R14, R21, 0x2 ;  /* 0x000000150e088211 */ /* 0x001fc800078410ff */
[----:B------:R-:W-:Y:S01]  /*14030*/  @!P0 LEA.HI.X R9, R14, R20, R15, 0x2, P2 ;  /* 0x000000140e098211 */ /* 0x000fe200010f140f */
[C---:B------:R-:W-:Y:S02]  /*14040*/  VIADD R15, R223.reuse, 0x18 ;  /* 0x00000018df0f7836 */ /* 0x040fe40000000000 */
[----:B------:R-:W-:Y:S02]  /*14050*/  VIADD R14, R223, 0x28 ;  /* 0x00000028df0e7836 */ /* 0x000fe40000000000 */
[----:B------:R0:W-:Y:S01]  /*14060*/  @!P0 ST.E.64 desc[UR42][R8.64], R32 ;  /* 0x0000002008008985 */ /* 0x0001e2000c101b2a */
[----:B------:R-:W-:Y:S02]  /*14070*/  SHF.R.S32.HI R15, RZ, 0x1f, R15 ;  /* 0x0000001fff0f7819 */ /* 0x000fe4000001140f */
[----:B------:R-:W-:Y:S02]  /*14080*/  ISETP.GE.AND P0, PT, R10, UR4, PT ;  /* 0x000000040a007c0c */ /* 0x000fe4000bf06270 */
[----:B0-----:R-:W-:-:S04]  /*14090*/  @!P1 LEA R8, P2, R11, R21, 0x2 ;  /* 0x000000150b089211 */ /* 0x001fc800078410ff */
[----:B------:R-:W-:Y:S01]  /*140a0*/  @!P1 LEA.HI.X R9, R11, R20, R15, 0x2, P2 ;  /* 0x000000140b099211 */ /* 0x000fe200010f140f */
[C---:B------:R-:W-:Y:S02]  /*140b0*/  VIADD R15, R223.reuse, 0x20 ;  /* 0x00000020df0f7836 */ /* 0x040fe40000000000 */
[----:B------:R-:W-:Y:S02]  /*140c0*/  VIADD R11, R223, 0x30 ;  /* 0x00000030df0b7836 */ /* 0x000fe40000000000 */
[----:B------:R0:W-:Y:S01]  /*140d0*/  @!P1 ST.E.64 desc[UR42][R8.64], R36 ;  /* 0x0000002408009985 */ /* 0x0001e2000c101b2a */
[----:B------:R-:W-:Y:S02]  /*140e0*/  ISETP.GE.AND P1, PT, R14, UR4, PT ;  /* 0x000000040e007c0c */ /* 0x000fe4000bf26270 */
[----:B------:R-:W-:Y:S02]  /*140f0*/  SHF.R.S32.HI R15, RZ, 0x1f, R15 ;  /* 0x0000001fff0f7819 */ /* 0x000fe4000001140f */
        /* <DEDUP_REMOVED lines=9> */
[----:B------:R-:W-:-:S04]  /*14190*/  VIADD R14, R223, 0x30 ;  /* 0x00000030df0e7836 */ /* 0x000fc80000000000 */
[----:B------:R0:W-:Y:S01]  /*141a0*/  @!P1 ST.E.64 desc[UR42][R8.64], R44 ;  /* 0x0000002c08009985 */ /* 0x0001e2000c101b2a */
[----:B------:R-:W-:Y:S02]  /*141b0*/  ISETP.GE.AND P1, PT, R10, UR4, PT ;  /* 0x000000040a007c0c */ /* 0x000fe4000bf26270 */
[----:B------:R-:W-:Y:S02]  /*141c0*/  SHF.R.S32.HI R14, RZ, 0x1f, R14 ;  /* 0x0000001fff0e7819 */ /* 0x000fe4000001140e */
[----:B0-----:R-:W-:-:S04]  /*141d0*/  @!P0 LEA R8, P2, R11, R21, 0x2 ;  /* 0x000000150b088211 */ /* 0x001fc800078410ff */
[----:B------:R-:W-:Y:S01]  /*141e0*/  @!P0 LEA.HI.X R9, R11, R20, R14, 0x2, P2 ;  /* 0x000000140b098211 */ /* 0x000fe200010f140e */
[----:B------:R-:W-:-:S04]  /*141f0*/  VIADD R11, R223, 0x38 ;  /* 0x00000038df0b7836 */ /* 0x000fc80000000000 */
        /* <DEDUP_REMOVED lines=10> */
[----:B------:R-:W-:Y:S02]  /*142a0*/  @!P0 LEA.HI.X R9, R222, R20, R10, 0x2, P2 ;  /* 0x00000014de098211 */ /* 0x000fe400010f140a */
[----:B------:R-:W-:-:S03]  /*142b0*/  @!P4 LEA R10, P6, R198, R21, 0x2 ;  /* 0x00000015c60ac211 */ /* 0x000fc600078c10ff */
[----:B------:R0:W-:Y:S01]  /*142c0*/  @!P0 ST.E.64 desc[UR42][R8.64], R56 ;  /* 0x0000003808008985 */ /* 0x0001e2000c101b2a */
[----:B------:R-:W-:Y:S02]  /*142d0*/  ISETP.GE.AND P0, PT, R218, UR4, PT ;  /* 0x00000004da007c0c */ /* 0x000fe4000bf06270 */
[----:B------:R-:W-:Y:S02]  /*142e0*/  @!P4 LEA.HI.X R11, R198, R20, R199, 0x2, P6 ;  /* 0x00000014c60bc211 */ /* 0x000fe400030f14c7 */
[----:B0-----:R-:W-:-:S04]  /*142f0*/  @!P1 LEA R8, P2, R220, R21, 0x2 ;  /* 0x00000015dc089211 */ /* 0x001fc800078410ff */
[----:B------:R-:W-:-:S05]  /*14300*/  @!P1 LEA.HI.X R9, R220, R20, R221, 0x2, P2 ;  /* 0x00000014dc099211 */ /* 0x000fca00010f14dd */
[----:B------:R0:W-:Y:S01]  /*14310*/  @!P1 ST.E.64 desc[UR42][R8.64], R60 ;  /* 0x0000003c08009985 */ /* 0x0001e2000c101b2a */
[----:B------:R-:W-:Y:S02]  /*14320*/  ISETP.GE.AND P1, PT, R213, UR4, PT ;  /* 0x00000004d5007c0c */ /* 0x000fe4000bf26270 */
[----:B0-----:R-:W-:-:S04]  /*14330*/  @!P0 LEA R8, P2, R218, R21, 0x2 ;  /* 0x00000015da088211 */ /* 0x001fc800078410ff */
[----:B------:R-:W-:Y:S02]  /*14340*/  @!P0 LEA.HI.X R9, R218, R20, R219, 0x2, P2 ;  /* 0x00000014da098211 */ /* 0x000fe400010f14db */
[----:B------:R-:W-:-:S03]  /*14350*/  ISETP.GE.AND P2, PT, R181, UR4, PT ;  /* 0x00000004b5007c0c */ /* 0x000fc6000bf46270 */
[----:B------:R0:W-:Y:S10]  /*14360*/  @!P0 ST.E.64 desc[UR42][R8.64], R64 ;  /* 0x0000004008008985 */ /* 0x0001f4000c101b2a */
[----:B------:R-:W-:-:S02]  /*14370*/  @!P2 LEA R14, P6, R181, R21, 0x2 ;  /* 0x00000015b50ea211 */ /* 0x000fc400078c10ff */
[----:B0-----:R-:W-:Y:S02]  /*14380*/  @!P1 LEA R8, P0, R213, R21, 0x2 ;  /* 0x00000015d5089211 */ /* 0x001fe400078010ff */
[-C--:B------:R-:W-:Y:S02]  /*14390*/  @!P2 LEA.HI.X R15, R181, R20.reuse, R182, 0x2, P6 ;  /* 0x00000014b50fa211 */ /* 0x080fe400030f14b6 */
[----:B------:R-:W-:Y:S02]  /*143a0*/  @!P1 LEA.HI.X R9, R213, R20, R217, 0x2, P0 ;  /* 0x00000014d5099211 */ /* 0x000fe400000f14d9 */
[----:B------:R-:W-:-:S03]  /*143b0*/  ISETP.GE.AND P0, PT, R196, UR4, PT ;  /* 0x00000004c4007c0c */ /* 0x000fc6000bf06270 */
[----:B------:R0:W-:Y:S01]  /*143c0*/  @!P1 ST.E.64 desc[UR42][R8.64], R68 ;  /* 0x0000004408009985 */ /* 0x0001e2000c101b2a */
[----:B------:R-:W-:Y:S02]  /*143d0*/  ISETP.GE.AND P1, PT, R183, UR4, PT ;  /* 0x00000004b7007c0c */ /* 0x000fe4000bf26270 */
[----:B0-----:R-:W-:-:S04]  /*143e0*/  @!P3 LEA R8, P5, R200, R21, 0x2 ;  /* 0x00000015c808b211 */ /* 0x001fc800078a10ff */
[----:B------:R-:W-:-:S05]  /*143f0*/  @!P3 LEA.HI.X R9, R200, R20, R201, 0x2, P5 ;  /* 0x00000014c809b211 */ /* 0x000fca00028f14c9 */
[----:B------:R0:W-:Y:S01]  /*14400*/  @!P3 ST.E.64 desc[UR42][R8.64], R72 ;  /* 0x000000480800b985 */ /* 0x0001e2000c101b2a */
[----:B------:R-:W-:-:S03]  /*14410*/  ISETP.GE.AND P3, PT, R179, UR4, PT ;  /* 0x00000004b3007c0c */ /* 0x000fc6000bf66270 */
[----:B------:R1:W-:Y:S01]  /*14420*/  @!P4 ST.E.64 desc[UR42][R10.64], R76 ;  /* 0x0000004c0a00c985 */ /* 0x0003e2000c101b2a */
[CC--:B0-----:R-:W-:Y:S02]  /*14430*/  @!P0 LEA R8, P4, R196.reuse, R21.reuse, 0x2 ;  /* 0x00000015c4088211 */ /* 0x0c1fe400078810ff */
[----:B-1----:R-:W-:Y:S02]  /*14440*/  @!P1 LEA R10, P5, R183, R21, 0x2 ;  /* 0x00000015b70a9211 */ /* 0x002fe400078a10ff */
        /* <DEDUP_REMOVED lines=8> */
[----:B------:R-:W-:Y:S02]  /*144d0*/  @!P2 ST.E.64 desc[UR42][R14.64], R88 ;  /* 0x000000580e00a985 */ /* 0x000fe4000c101b2a */
[-C--:B0-----:R-:W-:Y:S02]  /*144e0*/  @!P4 LEA R8, P2, R177, R21.reuse, 0x2 ;  /* 0x00000015b108c211 */ /* 0x081fe400078410ff */
[-C--:B-1----:R-:W-:Y:S02]  /*144f0*/  @!P3 LEA R6, P6, R179, R21.reuse, 0x2 ;  /* 0x00000015b306b211 */ /* 0x082fe400078c10ff */
[-C--:B------:R-:W-:Y:S02]  /*14500*/  @!P4 LEA.HI.X R9, R177, R20.reuse, R178, 0x2, P2 ;  /* 0x00000014b109c211 */ /* 0x080fe400010f14b2 */
[----:B------:R-:W-:Y:S02]  /*14510*/  @!P3 LEA.HI.X R7, R179, R20, R180, 0x2, P6 ;  /* 0x00000014b307b211 */ /* 0x000fe400030f14b4 */
[----:B------:R-:W-:-:S02]  /*14520*/  @!P5 LEA R10, P6, R175, R21, 0x2 ;  /* 0x00000015af0ad211 */ /* 0x000fc400078c10ff */
[----:B------:R-:W-:Y:S01]  /*14530*/  ISETP.GE.AND P2, PT, R169, UR4, PT ;  /* 0x00000004a9007c0c */ /* 0x000fe2000bf46270 */
[----:B------:R0:W-:Y:S01]  /*14540*/  @!P3 ST.E.64 desc[UR42][R6.64], R92 ;  /* 0x0000005c0600b985 */ /* 0x0001e2000c101b2a */
[----:B------:R-:W-:-:S03]  /*14550*/  @!P5 LEA.HI.X R11, R175, R20, R176, 0x2, P6 ;  /* 0x00000014af0bd211 */ /* 0x000fc600030f14b0 */
[----:B------:R1:W-:Y:S01]  /*14560*/  @!P4 ST.E.64 desc[UR42][R8.64], R96 ;  /* 0x000000600800c985 */ /* 0x0003e2000c101b2a */
[----:B------:R-:W-:-:S03]  /*14570*/  ISETP.GE.AND P4, PT, R165, UR4, PT ;  /* 0x00000004a5007c0c */ /* 0x000fc6000bf86270 */
[----:B------:R2:W-:Y:S01]  /*14580*/  @!P5 ST.E.64 desc[UR42][R10.64], R100 ;  /* 0x000000640a00d985 */ /* 0x0005e2000c101b2a */
[----:B------:R-:W-:Y:S02]  /*14590*/  ISETP.GE.AND P5, PT, R167, UR4, PT ;  /* 0x00000004a7007c0c */ /* 0x000fe4000bfa6270 */
[-C--:B0-----:R-:W-:Y:S02]  /*145a0*/  @!P0 LEA R6, P6, R173, R21.reuse, 0x2 ;  /* 0x00000015ad068211 */ /* 0x081fe400078c10ff */
[-C--:B-1----:R-:W-:Y:S02]  /*145b0*/  @!P1 LEA R8, P3, R171, R21.reuse, 0x2 ;  /* 0x00000015ab089211 */ /* 0x082fe400078610ff */
[-C--:B------:R-:W-:Y:S02]  /*145c0*/  @!P0 LEA.HI.X R7, R173, R20.reuse, R174, 0x2, P6 ;  /* 0x00000014ad078211 */ /* 0x080fe400030f14ae */
[----:B------:R-:W-:Y:S02]  /*145d0*/  @!P1 LEA.HI.X R9, R171, R20, R172, 0x2, P3 ;  /* 0x00000014ab099211 */ /* 0x000fe400018f14ac */
[----:B--2---:R-:W-:Y:S01]  /*145e0*/  @!P2 LEA R10, P6, R169, R21, 0x2 ;  /* 0x00000015a90aa211 */ /* 0x004fe200078c10ff */
[----:B------:R0:W-:Y:S01]  /*145f0*/  @!P0 ST.E.64 desc[UR42][R6.64], R104 ;  /* 0x0000006806008985 */ /* 0x0001e2000c101b2a */
[----:B------:R-:W-:-:S02]  /*14600*/  ISETP.GE.AND P3, PT, R163, UR4, PT ;  /* 0x00000004a3007c0c */ /* 0x000fc4000bf66270 */
[----:B------:R-:W-:Y:S01]  /*14610*/  @!P2 LEA.HI.X R11, R169, R20, R170, 0x2, P6 ;  /* 0x00000014a90ba211 */ /* 0x000fe200030f14aa */
[----:B------:R1:W-:Y:S01]  /*14620*/  @!P1 ST.E.64 desc[UR42][R8.64], R108 ;  /* 0x0000006c08009985 */ /* 0x0003e2000c101b2a */
[----:B------:R-:W-:-:S03]  /*14630*/  ISETP.GE.AND P0, PT, R161, UR4, PT ;  /* 0x00000004a1007c0c */ /* 0x000fc6000bf06270 */
[----:B------:R2:W-:Y:S01]  /*14640*/  @!P2 ST.E.64 desc[UR42][R10.64], R112 ;  /* 0x000000700a00a985 */ /* 0x0005e2000c101b2a */
[-C--:B0-----:R-:W-:Y:S02]  /*14650*/  @!P5 LEA R6, P1, R167, R21.reuse, 0x2 ;  /* 0x00000015a706d211 */ /* 0x081fe400078210ff */
[-C--:B-1----:R-:W-:Y:S02]  /*14660*/  @!P4 LEA R8, P2, R165, R21.reuse, 0x2 ;  /* 0x00000015a508c211 */ /* 0x082fe400078410ff */
[-C--:B------:R-:W-:Y:S02]  /*14670*/  @!P5 LEA.HI.X R7, R167, R20.reuse, R168, 0x2, P1 ;  /* 0x00000014a707d211 */ /* 0x080fe400008f14a8 */
[----:B--2---:R-:W-:Y:S02]  /*14680*/  @!P3 LEA R10, P6, R163, R21, 0x2 ;  /* 0x00000015a30ab211 */ /* 0x004fe400078c10ff */
        /* <DEDUP_REMOVED lines=9> */
[----:B0-----:R-:W-:-:S04]  /*14720*/  @!P0 LEA R6, P5, R161, R21, 0x2 ;  /* 0x00000015a1068211 */ /* 0x001fc800078a10ff */
[-C--:B------:R-:W-:Y:S02]  /*14730*/  @!P0 LEA.HI.X R7, R161, R20.reuse, R162, 0x2, P5 ;  /* 0x00000014a1078211 */ /* 0x080fe400028f14a2 */
[----:B------:R-:W-:Y:S02]  /*14740*/  ISETP.GE.AND P5, PT, R84, UR4, PT ;  /* 0x0000000454007c0c */ /* 0x000fe4000bfa6270 */
[CC--:B-1----:R-:W-:Y:S01]  /*14750*/  @!P1 LEA R8, P6, R159.reuse, R21.reuse, 0x2 ;  /* 0x000000159f089211 */ /* 0x0c2fe200078c10ff */
[----:B------:R0:W-:Y:S03]  /*14760*/  @!P0 ST.E.64 desc[UR42][R6.64], R128 ;  /* 0x0000008006008985 */ /* 0x0001e6000c101b2a */
[----:B------:R-:W-:Y:S02]  /*14770*/  @!P1 LEA.HI.X R9, R159, R20, R160, 0x2, P6 ;  /* 0x000000149f099211 */ /* 0x000fe400030f14a0 */
[----:B--2---:R-:W-:-:S03]  /*14780*/  @!P3 LEA R10, P6, R155, R21, 0x2 ;  /* 0x000000159b0ab211 */ /* 0x004fc600078c10ff */
[----:B------:R1:W-:Y:S01]  /*14790*/  @!P1 ST.E.64 desc[UR42][R8.64], R132 ;  /* 0x0000008408009985 */ /* 0x0003e2000c101b2a */
[----:B------:R-:W-:Y:S02]  /*147a0*/  @!P3 LEA.HI.X R11, R155, R20, R156, 0x2, P6 ;  /* 0x000000149b0bb211 */ /* 0x000fe400030f149c */
[----:B0-----:R-:W-:-:S04]  /*147b0*/  @!P4 LEA R6, P0, R157, R21, 0x2 ;  /* 0x000000159d06c211 */ /* 0x001fc800078010ff */
[-C--:B------:R-:W-:Y:S02]  /*147c0*/  @!P4 LEA.HI.X R7, R157, R20.reuse, R158, 0x2, P0 ;  /* 0x000000149d07c211 */ /* 0x080fe400000f149e */
[CC--:B------:R-:W-:Y:S02]  /*147d0*/  @!P5 LEA R14, P0, R84.reuse, R21.reuse, 0x2 ;  /* 0x00000015540ed211 */ /* 0x0c0fe400078010ff */
[C---:B-1----:R-:W-:Y:S01]  /*147e0*/  @!P2 LEA R8, P1, R153.reuse, R21, 0x2 ;  /* 0x000000159908a211 */ /* 0x042fe200078210ff */
[----:B------:R3:W-:Y:S01]  /*147f0*/  @!P4 ST.E.64 desc[UR42][R6.64], R136 ;  /* 0x000000880600c985 */ /* 0x0007e2000c101b2a */
[-C--:B------:R-:W-:Y:S02]  /*14800*/  @!P5 LEA.HI.X R15, R84, R20.reuse, R152, 0x2, P0 ;  /* 0x00000014540fd211 */ /* 0x080fe400000f1498 */
[----:B------:R-:W-:Y:S01]  /*14810*/  @!P2 LEA.HI.X R9, R153, R20, R154, 0x2, P1 ;  /* 0x000000149909a211 */ /* 0x000fe200008f149a */
[----:B------:R3:W-:Y:S04]  /*14820*/  @!P3 ST.E.64 desc[UR42][R10.64], R140 ;  /* 0x0000008c0a00b985 */ /* 0x0007e8000c101b2a */
[----:B------:R3:W-:Y:S04]  /*14830*/  @!P2 ST.E.64 desc[UR42][R8.64], R144 ;  /* 0x000000900800a985 */ /* 0x0007e8000c101b2a */
[----:B------:R3:W-:Y:S02]  /*14840*/  @!P5 ST.E.64 desc[UR42][R14.64], R148 ;  /* 0x000000940e00d985 */ /* 0x0007e4000c101b2a */
.L_x_1374:
[----:B------:R-:W-:Y:S05]  /*14850*/  BSYNC B1 ;  /* 0x0000000000017941 */ /* 0x000fea0003800000 */
.L_x_1373:
[----:B---3--:R-:W-:Y:S01]  /*14860*/  VIADD R6, R13, 0x8 ;  /* 0x000000080d067836 */ /* 0x008fe20000000000 */
[----:B0-----:R-:W0:Y:S04]  /*14870*/  SHFL.IDX PT, R12, R12, 0x1, 0x1c1f ;  /* 0x003c1f000c0c7f89 */ /* 0x001e2800000e0000 */
[----:B------:R-:W-:Y:S01]  /*14880*/  ISETP.GE.AND P0, PT, R6, R3, PT ;  /* 0x000000030600720c */ /* 0x000fe20003f06270 */
[----:B------:R-:W3:-:S12]  /*14890*/  SHFL.IDX PT, R0, R0, 0x1, 0x1c1f ;  /* 0x003c1f0000007f89 */ /* 0x000ed800000e0000 */
[----:B------:R-:W-:Y:S05]  /*148a0*/  @P0 BRA `(.L_x_1372) ;  /* 0x0000001800800947 */ /* 0x000fea0003800000 */
[----:B------:R-:W-:Y:S01]  /*148b0*/  ULDC UR4, c[0x0][0xbc8] ;  /* 0x0002f20000047ab9 */ /* 0x000fe20000000800 */
[C---:B------:R-:W-:Y:S01]  /*148c0*/  VIADD R10, R223.reuse, 0x8 ;  /* 0x00000008df0a7836 */ /* 0x040fe20000000000 */
[C---:B------:R-:W-:Y:S01]  /*148d0*/  ISETP.GE.AND P4, PT, R223.reuse, UR4, PT ;  /* 0x00000004df007c0c */ /* 0x040fe2000bf86270 */
[C---:B------:R-:W-:Y:S01]  /*148e0*/  VIADD R25, R223.reuse, 0x10 ;  /* 0x00000010df197836 */ /* 0x040fe20000000000 */
[----:B------:R-:W-:Y:S01]  /*148f0*/  SHF.R.S32.HI R8, RZ, 0x1f, R223 ;  /* 0x0000001fff087819 */ /* 0x000fe200000114df */
[C---:B------:R-:W-:Y:S01]  /*14900*/  VIADD R15, R223.reuse, 0x18 ;  /* 0x00000018df0f7836 */ /* 0x040fe20000000000 */
[----:B------:R-:W-:Y:S01]  /*14910*/  ISETP.GE.AND P2, PT, R10, UR4, PT ;  /* 0x000000040a007c0c */ /* 0x000fe2000bf46270 */
[----:B------:R-:W-:Y:S01]  /*14920*/  VIADD R11, R223, 0x8 ;  /* 0x00000008df0b7836 */ /* 0x000fe20000000000 */
[----:B------:R-:W-:Y:S01]  /*14930*/  ISETP.GE.AND P1, PT, R25, UR4, PT ;  /* 0x0000000419007c0c */ /* 0x000fe2000bf26270 */
[----:B--2---:R-:W-:Y:S01]  /*14940*/  VIADD R20, R223, 0x20 ;  /* 0x00000020df147836 */ /* 0x004fe20000000000 */
[----:B------:R-:W-:Y:S01]  /*14950*/  ISETP.GE.AND P0, PT, R15, UR4, PT ;  /* 0x000000040f007c0c */ /* 0x000fe2000bf06270 */
[C---:B------:R-:W-:Y:S01]  /*14960*/  VIADD R28, R223.reuse, 0x10 ;  /* 0x00000010df1c7836 */ /* 0x040fe20000000000 */
[----:B------:R-:W-:Y:S01]  /*14970*/  SHF.R.S32.HI R11, RZ, 0x1f, R11 ;  /* 0x0000001fff0b7819 */ /* 0x000fe2000001140b */
[----:B------:R-:W-:-:S02]  /*14980*/  VIADD R24, R223, 0x18 ;  /* 0x00000018df187836 */ /* 0x000fc40000000000 */
[C---:B---3--:R-:W-:Y:S01]  /*14990*/  @!P4 LEA R6, P3, R223.reuse, R0, 0x2 ;  /* 0x00000000df06c211 */ /* 0x048fe200078610ff */
[C---:B-1----:R-:W-:Y:S01]  /*149a0*/  VIADD R21, R223.reuse, 0x28 ;  /* 0x00000028df157836 */ /* 0x042fe20000000000 */
[----:B------:R-:W-:Y:S01]  /*149b0*/  SHF.R.S32.HI R28, RZ, 0x1f, R28 ;  /* 0x0000001fff1c7819 */ /* 0x000fe2000001141c */
[C---:B------:R-:W-:Y:S01]  /*149c0*/  VIADD R14, R223.reuse, 0x30 ;  /* 0x00000030df0e7836 */ /* 0x040fe20000000000 */
[----:B0-----:R-:W-:Y:S02]  /*149d0*/  @!P4 LEA.HI.X R7, R223, R12, R8, 0x2, P3 ;  /* 0x0000000cdf07c211 */ /* 0x001fe400018f1408 */
[----:B------:R-:W-:Y:S02]  /*149e0*/  ISETP.GE.AND P3, PT, R20, UR4, PT ;  /* 0x0000000414007c0c */ /* 0x000fe4000bf66270 */
[----:B------:R-:W-:Y:S01]  /*149f0*/  @!P1 LEA R8, P5, R25, R0, 0x2 ;  /* 0x0000000019089211 */ /* 0x000fe200078a10ff */
[----:B------:R0:W-:Y:S01]  /*14a00*/  @!P4 ST.E.64 desc[UR42][R6.64], R26 ;  /* 0x0000001a0600c985 */ /* 0x0001e2000c101b2a */
[----:B------:R-:W-:-:S02]  /*14a10*/  SHF.R.S32.HI R24, RZ, 0x1f, R24 ;  /* 0x0000001fff187819 */ /* 0x000fc40000011418 */
[----:B------:R-:W-:Y:S02]  /*14a20*/  @!P1 LEA.HI.X R9, R25, R12, R28, 0x2, P5 ;  /* 0x0000000c19099211 */ /* 0x000fe400028f141c */
[----:B------:R-:W-:Y:S02]  /*14a30*/  ISETP.GE.AND P4, PT, R21, UR4, PT ;  /* 0x0000000415007c0c */ /* 0x000fe4000bf86270 */
[----:B------:R-:W-:Y:S02]  /*14a40*/  ISETP.GE.AND P5, PT, R14, UR4, PT ;  /* 0x000000040e007c0c */ /* 0x000fe4000bfa6270 */
[----:B0-----:R-:W-:-:S04]  /*14a50*/  @!P2 LEA R6, P6, R10, R0, 0x2 ;  /* 0x000000000a06a211 */ /* 0x001fc800078c10ff */
[----:B------:R-:W-:Y:S02]  /*14a60*/  @!P2 LEA.HI.X R7, R10, R12, R11, 0x2, P6 ;  /* 0x0000000c0a07a211 */ /* 0x000fe400030f140b */
[----:B------:R-:W-:-:S03]  /*14a70*/  @!P0 LEA R10, P6, R15, R0, 0x2 ;  /* 0x000000000f0a8211 */ /* 0x000fc600078c10ff */
[----:B------:R0:W-:Y:S01]  /*14a80*/  @!P2 ST.E.64 desc[UR42][R6.64], R30 ;  /* 0x0000001e0600a985 */ /* 0x0001e2000c101b2a */
[----:B------:R-:W-:Y:S01]  /*14a90*/  @!P0 LEA.HI.X R11, R15, R12, R24, 0x2, P6 ;  /* 0x0000000c0f0b8211 */ /* 0x000fe200030f1418 */
[C---:B------:R-:W-:Y:S02]  /*14aa0*/  VIADD R24, R223.reuse, 0x20 ;  /* 0x00000020df187836 */ /* 0x040fe40000000000 */
[----:B------:R1:W-:Y:S01]  /*14ab0*/  @!P1 ST.E.64 desc[UR42][R8.64], R34 ;  /* 0x0000002208009985 */ /* 0x0003e2000c101b2a */
[----:B------:R-:W-:Y:S02]  /*14ac0*/  VIADD R15, R223, 0x38 ;  /* 0x00000038df0f7836 */ /* 0x000fe40000000000 */
[----:B------:R-:W-:Y:S01]  /*14ad0*/  SHF.R.S32.HI R24, RZ, 0x1f, R24 ;  /* 0x0000001fff187819 */ /* 0x000fe20000011418 */
[----:B------:R2:W-:Y:S02]  /*14ae0*/  @!P0 ST.E.64 desc[UR42][R10.64], R38 ;  /* 0x000000260a008985 */ /* 0x0005e4000c101b2a */
[----:B------:R-:W-:-:S02]  /*14af0*/  ISETP.GE.AND P0, PT, R15, UR4, PT ;  /* 0x000000040f007c0c */ /* 0x000fc4000bf06270 */
[----:B0-----:R-:W-:-:S04]  /*14b00*/  @!P3 LEA R6, P1, R20, R0, 0x2 ;  /* 0x000000001406b211 */ /* 0x001fc800078210ff */
[----:B------:R-:W-:Y:S01]  /*14b10*/  @!P3 LEA.HI.X R7, R20, R12, R24, 0x2, P1 ;  /* 0x0000000c1407b211 */ /* 0x000fe200008f1418 */
[----:B------:R-:W-:Y:S01]  /*14b20*/  VIADD R24, R223, 0x28 ;  /* 0x00000028df187836 */ /* 0x000fe20000000000 */
[-C--:B-1----:R-:W-:Y:S01]  /*14b30*/  @!P4 LEA R8, P2, R21, R0.reuse, 0x2 ;  /* 0x000000001508c211 */ /* 0x082fe200078410ff */
[----:B------:R-:W-:Y:S01]  /*14b40*/  VIADD R20, R223, 0x30 ;  /* 0x00000030df147836 */ /* 0x000fe20000000000 */
[----:B--2---:R-:W-:Y:S01]  /*14b50*/  @!P5 LEA R10, P6, R14, R0, 0x2 ;  /* 0x000000000e0ad211 */ /* 0x004fe200078c10ff */
[----:B------:R0:W-:Y:S01]  /*14b60*/  @!P3 ST.E.64 desc[UR42][R6.64], R42 ;  /* 0x0000002a0600b985 */ /* 0x0001e2000c101b2a */
[----:B------:R-:W-:Y:S02]  /*14b70*/  SHF.R.S32.HI R24, RZ, 0x1f, R24 ;  /* 0x0000001fff187819 */ /* 0x000fe40000011418 */
[----:B------:R-:W-:Y:S02]  /*14b80*/  SHF.R.S32.HI R20, RZ, 0x1f, R20 ;  /* 0x0000001fff147819 */ /* 0x000fe40000011414 */
[----:B------:R-:W-:-:S02]  /*14b90*/  ISETP.GE.AND P1, PT, R222, UR4, PT ;  /* 0x00000004de007c0c */ /* 0x000fc4000bf26270 */
[-C--:B------:R-:W-:Y:S02]  /*14ba0*/  @!P4 LEA.HI.X R9, R21, R12.reuse, R24, 0x2, P2 ;  /* 0x0000000c1509c211 */ /* 0x080fe400010f1418 */
[----:B------:R-:W-:Y:S02]  /*14bb0*/  ISETP.GE.AND P2, PT, R220, UR4, PT ;  /* 0x00000004dc007c0c */ /* 0x000fe4000bf46270 */
[----:B------:R-:W-:Y:S01]  /*14bc0*/  @!P5 LEA.HI.X R11, R14, R12, R20, 0x2, P6 ;  /* 0x0000000c0e0bd211 */ /* 0x000fe200030f1414 */
[C---:B------:R-:W-:Y:S01]  /*14bd0*/  VIADD R20, R223.reuse, 0x38 ;  /* 0x00000038df147836 */ /* 0x040fe20000000000 */
[----:B------:R1:W-:Y:S01]  /*14be0*/  @!P4 ST.E.64 desc[UR42][R8.64], R46 ;  /* 0x0000002e0800c985 */ /* 0x0003e2000c101b2a */
[----:B------:R-:W-:Y:S01]  /*14bf0*/  VIADD R14, R223, 0x40 ;  /* 0x00000040df0e7836 */ /* 0x000fe20000000000 */
[----:B0-----:R-:W-:Y:S02]  /*14c00*/  @!P0 LEA R6, P6, R15, R0, 0x2 ;  /* 0x000000000f068211 */ /* 0x001fe400078c10ff */
[----:B------:R-:W-:Y:S01]  /*14c10*/  SHF.R.S32.HI R20, RZ, 0x1f, R20 ;  /* 0x0000001fff147819 */ /* 0x000fe20000011414 */
[----:B------:R0:W-:Y:S01]  /*14c20*/  @!P5 ST.E.64 desc[UR42][R10.64], R50 ;  /* 0x000000320a00d985 */ /* 0x0001e2000c101b2a */
[----:B------:R-:W-:-:S02]  /*14c30*/  ISETP.GE.AND P3, PT, R218, UR4, PT ;  /* 0x00000004da007c0c */ /* 0x000fc4000bf66270 */
[----:B------:R-:W-:Y:S02]  /*14c40*/  ISETP.GE.AND P4, PT, R213, UR4, PT ;  /* 0x00000004d5007c0c */ /* 0x000fe4000bf86270 */
[----:B------:R-:W-:Y:S02]  /*14c50*/  SHF.R.S32.HI R14, RZ, 0x1f, R14 ;  /* 0x0000001fff0e7819 */ /* 0x000fe4000001140e */
[----:B------:R-:W-:Y:S02]  /*14c60*/  @!P0 LEA.HI.X R7, R15, R12, R20, 0x2, P6 ;  /* 0x0000000c0f078211 */ /* 0x000fe400030f1414 */
[----:B-1----:R-:W-:-:S03]  /*14c70*/  @!P1 LEA R8, P5, R222, R0, 0x2 ;  /* 0x00000000de089211 */ /* 0x002fc600078a10ff */
[----:B------:R1:W-:Y:S01]  /*14c80*/  @!P0 ST.E.64 desc[UR42][R6.64], R54 ;  /* 0x0000003606008985 */ /* 0x0003e2000c101b2a */
[----:B------:R-:W-:Y:S02]  /*14c90*/  @!P1 LEA.HI.X R9, R222, R12, R14, 0x2, P5 ;  /* 0x0000000cde099211 */ /* 0x000fe400028f140e */
[----:B0-----:R-:W-:Y:S02]  /*14ca0*/  @!P2 LEA R10, P6, R220, R0, 0x2 ;  /* 0x00000000dc0aa211 */ /* 0x001fe400078c10ff */
[----:B------:R-:W-:Y:S01]  /*14cb0*/  ISETP.GE.AND P5, PT, R200, UR4, PT ;  /* 0x00000004c8007c0c */ /* 0x000fe2000bfa6270 */
[----:B------:R0:W-:Y:S01]  /*14cc0*/  @!P1 ST.E.64 desc[UR42][R8.64], R58 ;  /* 0x0000003a08009985 */ /* 0x0001e2000c101b2a */
[----:B------:R-:W-:Y:S02]  /*14cd0*/  @!P2 LEA.HI.X R11, R220, R12, R221, 0x2, P6 ;  /* 0x0000000cdc0ba211 */ /* 0x000fe400030f14dd */
[----:B------:R-:W-:Y:S02]  /*14ce0*/  ISETP.GE.AND P0, PT, R198, UR4, PT ;  /* 0x00000004c6007c0c */ /* 0x000fe4000bf06270 */
[----:B------:R-:W-:Y:S01]  /*14cf0*/  ISETP.GE.AND P1, PT, R196, UR4, PT ;  /* 0x00000004c4007c0c */ /* 0x000fe2000bf26270 */
[----:B------:R2:W-:Y:S01]  /*14d00*/  @!P2 ST.E.64 desc[UR42][R10.64], R62 ;  /* 0x0000003e0a00a985 */ /* 0x0005e2000c101b2a */
[----:B-1----:R-:W-:-:S04]  /*14d10*/  @!P3 LEA R6, P6, R218, R0, 0x2 ;  /* 0x00000000da06b211 */ /* 0x002fc800078c10ff */
[----:B------:R-:W-:Y:S02]  /*14d20*/  @!P3 LEA.HI.X R7, R218, R12, R219, 0x2, P6 ;  /* 0x0000000cda07b211 */ /* 0x000fe400030f14db */
[----:B0-----:R-:W-:-:S03]  /*14d30*/  @!P4 LEA R8, P2, R213, R0, 0x2 ;  /* 0x00000000d508c211 */ /* 0x001fc600078410ff */
[----:B------:R0:W-:Y:S01]  /*14d40*/  @!P3 ST.E.64 desc[UR42][R6.64], R66 ;  /* 0x000000420600b985 */ /* 0x0001e2000c101b2a */
[----:B------:R-:W-:Y:S02]  /*14d50*/  @!P4 LEA.HI.X R9, R213, R12, R217, 0x2, P2 ;  /* 0x0000000cd509c211 */ /* 0x000fe400010f14d9 */
[----:B------:R-:W-:Y:S02]  /*14d60*/  ISETP.GE.AND P2, PT, R183, UR4, PT ;  /* 0x00000004b7007c0c */ /* 0x000fe4000bf46270 */
[C---:B--2---:R-:W-:Y:S01]  /*14d70*/  @!P5 LEA R10, P6, R200.reuse, R0, 0x2 ;  /* 0x00000000c80ad211 */ /* 0x044fe200078c10ff */
[----:B------:R1:W-:Y:S03]  /*14d80*/  @!P4 ST.E.64 desc[UR42][R8.64], R70 ;  /* 0x000000460800c985 */ /* 0x0003e6000c101b2a */
[----:B------:R-:W-:Y:S02]  /*14d90*/  @!P5 LEA.HI.X R11, R200, R12, R201, 0x2, P6 ;  /* 0x0000000cc80bd211 */ /* 0x000fe400030f14c9 */
[----:B0-----:R-:W-:-:S03]  /*14da0*/  @!P0 LEA R6, P4, R198, R0, 0x2 ;  /* 0x00000000c6068211 */ /* 0x001fc600078810ff */
[----:B------:R0:W-:Y:S01]  /*14db0*/  @!P5 ST.E.64 desc[UR42][R10.64], R74 ;  /* 0x0000004a0a00d985 */ /* 0x0001e2000c101b2a */
[----:B------:R-:W-:Y:S02]  /*14dc0*/  ISETP.GE.AND P5, PT, R181, UR4, PT ;  /* 0x00000004b5007c0c */ /* 0x000fe4000bfa6270 */
[----:B------:R-:W-:Y:S02]  /*14dd0*/  @!P0 LEA.HI.X R7, R198, R12, R199, 0x2, P4 ;  /* 0x0000000cc6078211 */ /* 0x000fe400020f14c7 */
[----:B------:R-:W-:Y:S02]  /*14de0*/  ISETP.GE.AND P4, PT, R179, UR4, PT ;  /* 0x00000004b3007c0c */ /* 0x000fe4000bf86270 */
[C---:B-1----:R-:W-:Y:S01]  /*14df0*/  @!P1 LEA R8, P3, R196.reuse, R0, 0x2 ;  /* 0x00000000c4089211 */ /* 0x042fe200078610ff */
[----:B------:R1:W-:Y:S03]  /*14e00*/  @!P0 ST.E.64 desc[UR42][R6.64], R78 ;  /* 0x0000004e06008985 */ /* 0x0003e6000c101b2a */
[----:B------:R-:W-:-:S02]  /*14e10*/  @!P1 LEA.HI.X R9, R196, R12, R197, 0x2, P3 ;  /* 0x0000000cc4099211 */ /* 0x000fc400018f14c5 */
[----:B------:R-:W-:Y:S02]  /*14e20*/  ISETP.GE.AND P3, PT, R177, UR4, PT ;  /* 0x00000004b1007c0c */ /* 0x000fe4000bf66270 */
[----:B0-----:R-:W-:Y:S01]  /*14e30*/  @!P2 LEA R10, P6, R183, R0, 0x2 ;  /* 0x00000000b70aa211 */ /* 0x001fe200078c10ff */
[----:B------:R-:W-:Y:S01]  /*14e40*/  @!P1 ST.E.64 desc[UR42][R8.64], R82 ;  /* 0x0000005208009985 */ /* 0x000fe2000c101b2a */
[----:B------:R-:W-:Y:S02]  /*14e50*/  ISETP.GE.AND P1, PT, R173, UR4, PT ;  /* 0x00000004ad007c0c */ /* 0x000fe4000bf26270 */
[----:B------:R-:W-:Y:S02]  /*14e60*/  @!P2 LEA.HI.X R11, R183, R12, R184, 0x2, P6 ;  /* 0x0000000cb70ba211 */ /* 0x000fe400030f14b8 */
[----:B-1----:R-:W-:-:S03]  /*14e70*/  @!P4 LEA R6, P0, R179, R0, 0x2 ;  /* 0x00000000b306c211 */ /* 0x002fc600078010ff */
[----:B------:R0:W-:Y:S01]  /*14e80*/  @!P2 ST.E.64 desc[UR42][R10.64], R4 ;  /* 0x000000040a00a985 */ /* 0x0001e2000c101b2a */
[----:B------:R-:W-:Y:S02]  /*14e90*/  ISETP.GE.AND P2, PT, R175, UR4, PT ;  /* 0x00000004af007c0c */ /* 0x000fe4000bf46270 */
[----:B------:R-:W-:Y:S02]  /*14ea0*/  @!P4 LEA.HI.X R7, R179, R12, R180, 0x2, P0 ;  /* 0x0000000cb307c211 */ /* 0x000fe400000f14b4 */
[----:B------:R-:W-:Y:S02]  /*14eb0*/  ISETP.GE.AND P0, PT, R171, UR4, PT ;  /* 0x00000004ab007c0c */ /* 0x000fe4000bf06270 */
[----:B0-----:R-:W-:-:S04]  /*14ec0*/  @!P5 LEA R4, P6, R181, R0, 0x2 ;  /* 0x00000000b504d211 */ /* 0x001fc800078c10ff */
[----:B------:R-:W-:Y:S02]  /*14ed0*/  @!P5 LEA.HI.X R5, R181, R12, R182, 0x2, P6 ;  /* 0x0000000cb505d211 */ /* 0x000fe400030f14b6 */
[----:B------:R-:W-:-:S03]  /*14ee0*/  @!P3 LEA R8, P6, R177, R0, 0x2 ;  /* 0x00000000b108b211 */ /* 0x000fc600078c10ff */
[----:B------:R0:W-:Y:S01]  /*14ef0*/  @!P5 ST.E.64 desc[UR42][R4.64], R90 ;  /* 0x0000005a0400d985 */ /* 0x0001e2000c101b2a */
[----:B------:R-:W-:Y:S02]  /*14f00*/  @!P3 LEA.HI.X R9, R177, R12, R178, 0x2, P6 ;  /* 0x0000000cb109b211 */ /* 0x000fe400030f14b2 */
[----:B------:R-:W-:Y:S01]  /*14f10*/  ISETP.GE.AND P5, PT, R169, UR4, PT ;  /* 0x00000004a9007c0c */ /* 0x000fe2000bfa6270 */
[----:B------:R1:W-:Y:S01]  /*14f20*/  @!P4 ST.E.64 desc[UR42][R6.64], R94 ;  /* 0x0000005e0600c985 */ /* 0x0003e2000c101b2a */
[----:B------:R-:W-:-:S03]  /*14f30*/  ISETP.GE.AND P4, PT, R167, UR4, PT ;  /* 0x00000004a7007c0c */ /* 0x000fc6000bf86270 */
[----:B------:R2:W-:Y:S01]  /*14f40*/  @!P3 ST.E.64 desc[UR42][R8.64], R98 ;  /* 0x000000620800b985 */ /* 0x0005e2000c101b2a */
[-C--:B0-----:R-:W-:Y:S02]  /*14f50*/  @!P2 LEA R4, P6, R175, R0.reuse, 0x2 ;  /* 0x00000000af04a211 */ /* 0x081fe400078c10ff */
[----:B-1----:R-:W-:Y:S02]  /*14f60*/  @!P1 LEA R6, P3, R173, R0, 0x2 ;  /* 0x00000000ad069211 */ /* 0x002fe400078610ff */
[----:B------:R-:W-:Y:S02]  /*14f70*/  @!P2 LEA.HI.X R5, R175, R12, R176, 0x2, P6 ;  /* 0x0000000caf05a211 */ /* 0x000fe400030f14b0 */
[----:B--2---:R-:W-:Y:S02]  /*14f80*/  @!P0 LEA R8, P6, R171, R0, 0x2 ;  /* 0x00000000ab088211 */ /* 0x004fe400078c10ff */
[----:B------:R-:W-:Y:S01]  /*14f90*/  @!P1 LEA.HI.X R7, R173, R12, R174, 0x2, P3 ;  /* 0x0000000cad079211 */ /* 0x000fe200018f14ae */
[----:B------:R0:W-:Y:S01]  /*14fa0*/  @!P2 ST.E.64 desc[UR42][R4.64], R102 ;  /* 0x000000660400a985 */ /* 0x0001e2000c101b2a */
[----:B------:R-:W-:-:S02]  /*14fb0*/  ISETP.GE.AND P3, PT, R165, UR4, PT ;  /* 0x00000004a5007c0c */ /* 0x000fc4000bf66270 */
[----:B------:R-:W-:Y:S01]  /*14fc0*/  @!P0 LEA.HI.X R9, R171, R12, R172, 0x2, P6 ;  /* 0x0000000cab098211 */ /* 0x000fe200030f14ac */
[----:B------:R1:W-:Y:S04]  /*14fd0*/  @!P1 ST.E.64 desc[UR42][R6.64], R106 ;  /* 0x0000006a06009985 */ /* 0x0003e8000c101b2a */
[----:B------:R2:W-:Y:S01]  /*14fe0*/  @!P0 ST.E.64 desc[UR42][R8.64], R110 ;  /* 0x0000006e08008985 */ /* 0x0005e2000c101b2a */
[----:B------:R-:W-:Y:S02]  /*14ff0*/  ISETP.GE.AND P0, PT, R163, UR4, PT ;  /* 0x00000004a3007c0c */ /* 0x000fe4000bf06270 */
[-C--:B0-----:R-:W-:Y:S02]  /*15000*/  @!P5 LEA R4, P1, R169, R0.reuse, 0x2 ;  /* 0x00000000a904d211 */ /* 0x081fe400078210ff */
[----:B-1----:R-:W-:-:S02]  /*15010*/  @!P4 LEA R6, P2, R167, R0, 0x2 ;  /* 0x00000000a706c211 */ /* 0x002fc400078410ff */
[----:B------:R-:W-:Y:S02]  /*15020*/  @!P5 LEA.HI.X R5, R169, R12, R170, 0x2, P1 ;  /* 0x0000000ca905d211 */ /* 0x000fe400008f14aa */
[----:B--2---:R-:W-:Y:S02]  /*15030*/  @!P3 LEA R8, P6, R165, R0, 0x2 ;  /* 0x00000000a508b211 */ /* 0x004fe400078c10ff */
[----:B------:R-:W-:Y:S01]  /*15040*/  ISETP.GE.AND P1, PT, R161, UR4, PT ;  /* 0x00000004a1007c0c */ /* 0x000fe2000bf26270 */
[----:B------:R0:W-:Y:S01]  /*15050*/  @!P5 ST.E.64 desc[UR42][R4.64], R114 ;  /* 0x000000720400d985 */ /* 0x0001e2000c101b2a */
[-C--:B------:R-:W-:Y:S02]  /*15060*/  @!P4 LEA.HI.X R7, R167, R12.reuse, R168, 0x2, P2 ;  /* 0x0000000ca707c211 */ /* 0x080fe400010f14a8 */
[----:B------:R-:W-:Y:S02]  /*15070*/  @!P3 LEA.HI.X R9, R165, R12, R166, 0x2, P6 ;  /* 0x0000000ca509b211 */ /* 0x000fe400030f14a6 */
[----:B------:R-:W-:Y:S01]  /*15080*/  ISETP.GE.AND P2, PT, R155, UR4, PT ;  /* 0x000000049b007c0c */ /* 0x000fe2000bf46270 */
[----:B------:R1:W-:Y:S01]  /*15090*/  @!P4 ST.E.64 desc[UR42][R6.64], R118 ;  /* 0x000000760600c985 */ /* 0x0003e2000c101b2a */
[----:B------:R-:W-:-:S03]  /*150a0*/  ISETP.GE.AND P4, PT, R159, UR4, PT ;  /* 0x000000049f007c0c */ /* 0x000fc6000bf86270 */
[----:B------:R2:W-:Y:S01]  /*150b0*/  @!P3 ST.E.64 desc[UR42][R8.64], R122 ;  /* 0x0000007a0800b985 */ /* 0x0005e2000c101b2a */
[----:B------:R-:W-:Y:S02]  /*150c0*/  ISETP.GE.AND P3, PT, R157, UR4, PT ;  /* 0x000000049d007c0c */ /* 0x000fe4000bf66270 */
[----:B0-----:R-:W-:-:S04]  /*150d0*/  @!P1 LEA R4, P6, R161, R0, 0x2 ;  /* 0x00000000a1049211 */ /* 0x001fc800078c10ff */
[----:B------:R-:W-:Y:S02]  /*150e0*/  @!P1 LEA.HI.X R5, R161, R12, R162, 0x2, P6 ;  /* 0x0000000ca1059211 */ /* 0x000fe400030f14a2 */
[----:B-1----:R-:W-:-:S04]  /*150f0*/  @!P0 LEA R6, P5, R163, R0, 0x2 ;  /* 0x00000000a3068211 */ /* 0x002fc800078a10ff */
[----:B------:R-:W-:Y:S02]  /*15100*/  @!P0 LEA.HI.X R7, R163, R12, R164, 0x2, P5 ;  /* 0x0000000ca3078211 */ /* 0x000fe400028f14a4 */
[----:B------:R-:W-:-:S03]  /*15110*/  ISETP.GE.AND P5, PT, R153, UR4, PT ;  /* 0x0000000499007c0c */ /* 0x000fc6000bfa6270 */
[----:B------:R0:W-:Y:S04]  /*15120*/  @!P0 ST.E.64 desc[UR42][R6.64], R126 ;  /* 0x0000007e06008985 */ /* 0x0001e8000c101b2a */
[----:B------:R1:W-:Y:S01]  /*15130*/  @!P1 ST.E.64 desc[UR42][R4.64], R130 ;  /* 0x0000008204009985 */ /* 0x0003e2000c101b2a */
[----:B--2---:R-:W-:-:S04]  /*15140*/  @!P2 LEA R8, P1, R155, R0, 0x2 ;  /* 0x000000009b08a211 */ /* 0x004fc800078210ff */
[----:B------:R-:W-:Y:S02]  /*15150*/  @!P2 LEA.HI.X R9, R155, R12, R156, 0x2, P1 ;  /* 0x0000000c9b09a211 */ /* 0x000fe400008f149c */
[-C--:B0-----:R-:W-:Y:S02]  /*15160*/  @!P4 LEA R6, P0, R159, R0.reuse, 0x2 ;  /* 0x000000009f06c211 */ /* 0x081fe400078010ff */
[----:B-1----:R-:W-:Y:S02]  /*15170*/  @!P3 LEA R4, P6, R157, R0, 0x2 ;  /* 0x000000009d04b211 */ /* 0x002fe400078c10ff */
[----:B------:R-:W-:Y:S02]  /*15180*/  @!P4 LEA.HI.X R7, R159, R12, R160, 0x2, P0 ;  /* 0x0000000c9f07c211 */ /* 0x000fe400000f14a0 */
[----:B------:R-:W-:Y:S02]  /*15190*/  @!P5 LEA R10, P0, R153, R0, 0x2 ;  /* 0x00000000990ad211 */ /* 0x000fe400078010ff */
        /* <DEDUP_REMOVED lines=12> */
.L_x_1366:
[----:B------:R-:W2:Y:S01]  /*15260*/  LDL.LU R6, [R1+0x3c] ;  /* 0x00003c0001067983 */ /* 0x000ea20000300800 */
[----:B------:R-:W-:Y:S01]  /*15270*/  ULDC.64 UR6, c[0x0][0xd08] ;  /* 0x0003420000067ab9 */ /* 0x000fe20000000a00 */
[----:B------:R-:W-:Y:S02]  /*15280*/  ULDC.64 UR4, c[0x0][0xd00] ;  /* 0x0003400000047ab9 */ /* 0x000fe40000000a00 */
[----:B------:R-:W3:Y:S04]  /*15290*/  LDL.LU R0, [R1+0x40] ;  /* 0x0000400001007983 */ /* 0x000ee80000300800 */
[----:B------:R-:W4:Y:S01]  /*152a0*/  LDL R9, [R1+0x38] ;  /* 0x0000380001097983 */ /* 0x000f220000100800 */
[----:B------:R-:W-:Y:S01]  /*152b0*/  ISETP.NE.U32.AND P1, PT, RZ, UR6, PT ;  /* 0x00000006ff007c0c */ /* 0x000fe2000bf25070 */
[----:B------:R-:W-:Y:S01]  /*152c0*/  IMAD.MOV.U32 R3, RZ, RZ, RZ ;  /* 0x000000ffff037224 */ /* 0x000fe200078e00ff */
[----:B------:R-:W-:-:S02]  /*152d0*/  ISETP.NE.U32.AND P0, PT, RZ, UR4, PT ;  /* 0x00000004ff007c0c */ /* 0x000fc4000bf05070 */
[----:B------:R-:W-:Y:S02]  /*152e0*/  ISETP.NE.AND.EX P1, PT, RZ, UR7, PT, P1 ;  /* 0x00000007ff007c0c */ /* 0x000fe4000bf25310 */
[----:B------:R-:W-:Y:S01]  /*152f0*/  ISETP.NE.AND.EX P0, PT, RZ, UR5, PT, P0 ;  /* 0x00000005ff007c0c */ /* 0x000fe2000bf05300 */
[----:B------:R-:W0:Y:S01]  /*15300*/  S2R R8, SR_TID.X ;  /* 0x0000000000087919 */ /* 0x000e220000002100 */
[----:B--2---:R-:W-:-:S04]  /*15310*/  IADD3 R4, P2, R6, UR4, RZ ;  /* 0x0000000406047c10 */ /* 0x004fc8000ff5e0ff */
[----:B---3--:R-:W-:-:S05]  /*15320*/  IADD3.X R5, R0, UR5, RZ, P2, !PT ;  /* 0x0000000500057c10 */ /* 0x008fca00097fe4ff */
[----:B------:R-:W-:Y:S01]  /*15330*/  @P1 IADD3 R6, P2, R6, UR6, RZ ;  /* 0x0000000606061c10 */ /* 0x000fe2000ff5e0ff */
[----:B------:R-:W-:Y:S01]  /*15340*/  ULDC UR4, c[0x0][0xb88] ;  /* 0x0002e20000047ab9 */ /* 0x000fe20000000800 */
[----:B------:R2:W5:Y:S02]  /*15350*/  @P0 LDG.E R3, desc[UR42][R4.64] ;  /* 0x0000002a04030981 */ /* 0x000564000c1e1900 */
[----:B------:R-:W-:Y:S01]  /*15360*/  @P1 IADD3.X R7, R0, UR7, RZ, P2, !PT ;  /* 0x0000000700071c10 */ /* 0x000fe200097fe4ff */
[----:B------:R-:W-:-:S06]  /*15370*/  IMAD.U32 R0, RZ, RZ, UR4 ;  /* 0x00000004ff007e24 */ /* 0x000fcc000f8e00ff */
[----:B------:R2:W5:Y:S01]  /*15380*/  @P1 LDG.E R0, desc[UR42][R6.64] ;  /* 0x0000002a06001981 */ /* 0x000562000c1e1900 */
[----:B----4-:R-:W-:Y:S01]  /*15390*/  ISETP.NE.AND P2, PT, R9, RZ, PT ;  /* 0x000000ff0900720c */ /* 0x010fe20003f45270 */
[----:B0-----:R-:W-:-:S05]  /*153a0*/  VIADD R32, R8, 0xffffff80 ;  /* 0xffffff8008207836 */ /* 0x001fca0000000000 */
[----:B------:R-:W-:-:S07]  /*153b0*/  ISETP.GT.AND P3, PT, R32, 0x3f, PT ;  /* 0x0000003f2000780c */ /* 0x000fce0003f64270 */
[----:B------:R-:W0:Y:S02]  /*153c0*/  @!P2 LDC R9, c[0x0][0xbd4] ;  /* 0x0002f500ff09ab82 */ /* 0x000e240000000800 */
[----:B0-----:R2:W-:Y:S01]  /*153d0*/  @!P2 STL [R1+0x38], R9 ;  /* 0x000038090100a387 */ /* 0x0015e20000100800 */
[----:B------:R-:W-:Y:S01]  /*153e0*/  ISETP.GT.AND P2, PT, R9, 0x1, PT ;  /* 0x000000010900780c */ /* 0x000fe20003f44270 */
[----:B------:R-:W-:-:S12]  /*153f0*/  @P1 BRA `(.L_x_1375) ;  /* 0x0000000000101947 */ /* 0x000fd80003800000 */
[----:B------:R-:W-:Y:S05]  /*15400*/  @!P0 BRA `(.L_x_1375) ;  /* 0x00000000000c8947 */ /* 0x000fea0003800000 */
[----:B--2---:R-:W2:Y:S04]  /*15410*/  LDG.E R7, desc[UR42][R4.64] ;  /* 0x0000002a04077981 */ /* 0x004ea8000c1e1900 */
[----:B-----5:R-:W2:Y:S02]  /*15420*/  LDG.E R0, desc[UR42][R4.64+0x4] ;  /* 0x0000042a04007981 */ /* 0x020ea4000c1e1900 */
[----:B--2---:R-:W-:-:S07]  /*15430*/  IMAD.IADD R0, R0, 0x1, -R7 ;  /* 0x0000000100007824 */ /* 0x004fce00078e0a07 */
.L_x_1375:
[----:B--2---:R-:W2:Y:S04]  /*15440*/  LDL.LU R5, [R1+0x34] ;  /* 0x0000340001057983 */ /* 0x004ea80000300800 */
[----:B------:R-:W3:Y:S01]  /*15450*/  LDL.LU R4, [R1+0x50] ;  /* 0x0000500001047983 */ /* 0x000ee20000300800 */
[----:B------:R-:W-:Y:S01]  /*15460*/  BSSY B1, `(.L_x_1376) ;  /* 0x0000039000017945 */ /* 0x000fe20003800000 */
[----:B-----5:R-:W-:Y:S02]  /*15470*/  SHF.R.S32.HI R26, RZ, 0x1f, R3 ;  /* 0x0000001fff1a7819 */ /* 0x020fe40000011403 */
[----:B--2---:R-:W-:Y:S02]  /*15480*/  SEL R29, R5, RZ, !P0 ;  /* 0x000000ff051d7207 */ /* 0x004fe40004000000 */
[----:B---3--:R-:W-:Y:S01]  /*15490*/  SEL R28, R4, RZ, !P0 ;  /* 0x000000ff041c7207 */ /* 0x008fe20004000000 */
[----:B------:R-:W-:Y:S06]  /*154a0*/  @P3 BRA `(.L_x_1377) ;  /* 0x0000000000d03947 */ /* 0x000fec0003800000 */
[----:B------:R-:W2:Y:S01]  /*154b0*/  LDL R5, [R1+0x44] ;  /* 0x0000440001057983 */ /* 0x000ea20000100800 */
[----:B------:R-:W0:Y:S01]  /*154c0*/  LDC R31, c[0x0][0xce8] ;  /* 0x00033a00ff1f7b82 */ /* 0x000e220000000800 */
[----:B------:R-:W2:Y:S02]  /*154d0*/  S2R R4, SR_TID.X ;  /* 0x0000000000047919 */ /* 0x000ea40000002100 */
[----:B--2---:R-:W-:Y:S02]  /*154e0*/  IMAD R4, R5, 0x40, R4 ;  /* 0x0000004005047824 */ /* 0x004fe400078e0204 */
[----:B0-----:R-:W-:Y:S02]  /*154f0*/  IMAD R5, R0, R31, RZ ;  /* 0x0000001f00057224 */ /* 0x001fe400078e02ff */
[----:B------:R-:W-:-:S05]  /*15500*/  VIADD R30, R4, 0xffffff80 ;  /* 0xffffff80041e7836 */ /* 0x000fca0000000000 */
[----:B------:R-:W-:-:S13]  /*15510*/  ISETP.GE.AND P0, PT, R30, R5, PT ;  /* 0x000000051e00720c */ /* 0x000fda0003f06270 */
[----:B------:R-:W-:Y:S05]  /*15520*/  @P0 BRA `(.L_x_1377) ;  /* 0x0000000000b00947 */ /* 0x000fea0003800000 */
[----:B------:R-:W2:Y:S01]  /*15530*/  LDL.LU R33, [R1+0x48] ;  /* 0x0000480001217983 */ /* 0x000ea20000300800 */
[----:B------:R-:W-:Y:S01]  /*15540*/  IMAD.MOV.U32 R24, RZ, RZ, 0xab8 ;  /* 0x00000ab8ff187424 */ /* 0x000fe200078e00ff */
[----:B------:R-:W-:Y:S01]  /*15550*/  ISETP.GT.AND P0, PT, R9, 0x1, PT ;  /* 0x000000010900780c */ /* 0x000fe20003f04270 */
[----:B------:R-:W0:Y:S01]  /*15560*/  LDC.64 R10, c[0x0][0xca8] ;  /* 0x00032a00ff0a7b82 */ /* 0x000e220000000a00 */
[----:B------:R-:W-:Y:S01]  /*15570*/  ISETP.NE.AND P1, PT, R31, 0x1, PT ;  /* 0x000000011f00780c */ /* 0x000fe20003f25270 */
[----:B------:R-:W-:Y:S01]  /*15580*/  IMAD.MOV.U32 R21, RZ, RZ, R30 ;  /* 0x000000ffff157224 */ /* 0x000fe200078e001e */
[----:B------:R-:W-:-:S05]  /*15590*/  SEL R24, R24, 0xa78, P0 ;  /* 0x00000a7818187807 */ /* 0x000fca0000000000 */
[----:B------:R-:W3:Y:S08]  /*155a0*/  LDC.64 R4, c[0x0][R24+0x220] ;  /* 0x0000880018047b82 */ /* 0x000ef00000000a00 */
[----:B-1----:R-:W1:Y:S08]  /*155b0*/  LDC.64 R12, c[0x0][R24+0x218] ;  /* 0x00008600180c7b82 */ /* 0x002e700000000a00 */
[----:B------:R-:W4:Y:S08]  /*155c0*/  LDC.64 R6, c[0x0][R24+0x228] ;  /* 0x00008a0018067b82 */ /* 0x000f300000000a00 */
[----:B------:R-:W5:Y:S08]  /*155d0*/  @P1 LDC R15, c[0x0][0xcec] ;  /* 0x00033b00ff0f1b82 */ /* 0x000f700000000800 */
[----:B------:R-:W4:Y:S08]  /*155e0*/  LDC.64 R8, c[0x0][R24+0x210] ;  /* 0x0000840018087b82 */ /* 0x000f300000000a00 */
[----:B------:R-:W4:Y:S01]  /*155f0*/  @P1 LDC R27, c[0x0][0xcf0] ;  /* 0x00033c00ff1b1b82 */ /* 0x000f220000000800 */
[----:B-----5:R-:W-:-:S07]  /*15600*/  @P1 IMAD.HI.U32 R20, R30, R15, RZ ;  /* 0x0000000f1e141227 */ /* 0x020fce00078e00ff */
[----:B0-----:R-:W0:Y:S01]  /*15610*/  @!P0 LDC R10, c[0x0][0xc50] ;  /* 0x00031400ff0a8b82 */ /* 0x001e220000000800 */
[-C--:B---3--:R-:W-:Y:S02]  /*15620*/  IMAD R5, R5, R29.reuse, RZ ;  /* 0x0000001d05057224 */ /* 0x088fe400078e02ff */
[----:B------:R-:W-:-:S05]  /*15630*/  IMAD.WIDE.U32 R14, R4, R29, RZ ;  /* 0x0000001d040e7225 */ /* 0x000fca00078e00ff */
[----:B------:R-:W3:Y:S01]  /*15640*/  @!P0 LDC R11, c[0x0][0xc54] ;  /* 0x00031500ff0b8b82 */ /* 0x000ee20000000800 */
[-C--:B-1----:R-:W-:Y:S02]  /*15650*/  IMAD R25, R13, R184.reuse, RZ ;  /* 0x000000b80d197224 */ /* 0x082fe400078e02ff */
[----:B------:R-:W-:Y:S01]  /*15660*/  IMAD.WIDE.U32 R12, R12, R184, RZ ;  /* 0x000000b80c0c7225 */ /* 0x000fe200078e00ff */
[----:B----4-:R-:W-:-:S03]  /*15670*/  @P1 SHF.R.U32.HI R21, RZ, R27, R20 ;  /* 0x0000001bff151219 */ /* 0x010fc60000011614 */
        /* <DEDUP_REMOVED lines=21> */
[----:B---3--:R-:W-:-:S05]  /*157d0*/  LEA.HI.X R11, R6, R11, R4, 0x2, P0 ;  /* 0x0000000b060b7211 */ /* 0x008fca00000f1404 */
[----:B------:R0:W-:Y:S02]  /*157e0*/  STG.E desc[UR42][R10.64], R5 ;  /* 0x000000050a007986 */ /* 0x0001e4000c10192a */
.L_x_1377:
[----:B------:R-:W-:Y:S05]  /*157f0*/  BSYNC B1 ;  /* 0x0000000000017941 */ /* 0x000fea0003800000 */
.L_x_1376:
[----:B------:R-:W-:Y:S05]  /*15800*/  @P2 BRA `(.L_x_1372) ;  /* 0x0000000800a82947 */ /* 0x000fea0003800000 */
[----:B0-----:R-:W2:Y:S01]  /*15810*/  LDL.LU R10, [R1+0x44] ;  /* 0x00004400010a7983 */ /* 0x001ea20000300800 */
[----:B------:R-:W0:Y:S01]  /*15820*/  LDC R11, c[0x0][0xce8] ;  /* 0x00033a00ff0b7b82 */ /* 0x000e220000000800 */
[----:B------:R-:W-:Y:S01]  /*15830*/  ULDC.64 UR4, c[0x0][0xba0] ;  /* 0x0002e80000047ab9 */ /* 0x000fe20000000a00 */
[----:B------:R-:W-:Y:S01]  /*15840*/  SHF.R.S32.HI R9, RZ, 0x1f, R32 ;  /* 0x0000001fff097819 */ /* 0x000fe20000011420 */
[----:B------:R-:W-:Y:S01]  /*15850*/  IMAD R6, R26, UR4, RZ ;  /* 0x000000041a067c24 */ /* 0x000fe2000f8e02ff */
[----:B------:R-:W-:Y:S01]  /*15860*/  BSSY B1, `(.L_x_1378) ;  /* 0x0000080000017945 */ /* 0x000fe20003800000 */
[----:B------:R-:W-:-:S04]  /*15870*/  IMAD.WIDE.U32 R4, R3, UR4, RZ ;  /* 0x0000000403047c25 */ /* 0x000fc8000f8e00ff */
[----:B------:R-:W-:Y:S01]  /*15880*/  IMAD R7, R3, UR5, R6 ;  /* 0x0000000503077c24 */ /* 0x000fe2000f8e0206 */
[----:B------:R-:W-:Y:S01]  /*15890*/  LEA.HI R6, R9, R32, RZ, 0x3 ;  /* 0x0000002009067211 */ /* 0x000fe200078f18ff */
[----:B------:R-:W3:Y:S01]  /*158a0*/  LDC R3, c[0x0][0xbc8] ;  /* 0x0002f200ff037b82 */ /* 0x000ee20000000800 */
[----:B------:R-:W-:Y:S01]  /*158b0*/  ULDC.64 UR4, c[0x0][0xbe8] ;  /* 0x0002fa0000047ab9 */ /* 0x000fe20000000a00 */
[----:B------:R-:W-:Y:S01]  /*158c0*/  IMAD.IADD R5, R5, 0x1, R7 ;  /* 0x0000000105057824 */ /* 0x000fe200078e0207 */
[----:B------:R-:W-:Y:S01]  /*158d0*/  LOP3.LUT R7, R6, 0xfffffff8, RZ, 0xc0, !PT ;  /* 0xfffffff806077812 */ /* 0x000fe200078ec0ff */
[----:B------:R-:W-:Y:S01]  /*158e0*/  VIADD R40, R192, 0x40 ;  /* 0x00000040c0287836 */ /* 0x000fe20000000000 */
[----:B------:R-:W-:Y:S01]  /*158f0*/  SHF.R.S32.HI R20, RZ, 0x3, R6 ;  /* 0x00000003ff147819 */ /* 0x000fe20000011406 */
[----:B------:R-:W-:-:S04]  /*15900*/  IMAD.WIDE.U32 R4, R184, UR4, R4 ;  /* 0x00000004b8047c25 */ /* 0x000fc8000f8e0004 */
[----:B------:R-:W-:Y:S02]  /*15910*/  IMAD.IADD R7, R32, 0x1, -R7 ;  /* 0x0000000120077824 */ /* 0x000fe400078e0a07 */
[----:B------:R-:W-:Y:S01]  /*15920*/  IMAD R5, R184, UR5, R5 ;  /* 0x00000005b8057c24 */ /* 0x000fe2000f8e0205 */
[----:B0-----:R-:W-:Y:S01]  /*15930*/  ISETP.NE.AND P0, PT, R11, 0x1, PT ;  /* 0x000000010b00780c */ /* 0x001fe20003f05270 */
[----:B------:R-:W-:Y:S01]  /*15940*/  IMAD R8, R7, 0x20, R20 ;  /* 0x0000002007087824 */ /* 0x000fe200078e0214 */
[----:B------:R-:W-:Y:S01]  /*15950*/  ULDC.64 UR4, c[0x0][0xbf0] ;  /* 0x0002fc0000047ab9 */ /* 0x000fe20000000a00 */
[----:B------:R-:W-:Y:S02]  /*15960*/  VIADD R38, R192, 0x80 ;  /* 0x00000080c0267836 */ /* 0x000fe40000000000 */
[----:B------:R-:W-:Y:S02]  /*15970*/  IMAD R6, R28, UR4, RZ ;  /* 0x000000041c067c24 */ /* 0x000fe4000f8e02ff */
[----:B------:R-:W-:Y:S01]  /*15980*/  IMAD.WIDE.U32 R4, R29, UR4, R4 ;  /* 0x000000041d047c25 */ /* 0x000fe2000f8e0004 */
[----:B---3--:R-:W-:-:S03]  /*15990*/  ISETP.GE.AND P1, PT, R40, R3, PT ;  /* 0x000000032800720c */ /* 0x008fc60003f26270 */
[----:B------:R-:W-:Y:S02]  /*159a0*/  IMAD R7, R29, UR5, R6 ;  /* 0x000000051d077c24 */ /* 0x000fe4000f8e0206 */
[----:B------:R-:W0:Y:S01]  /*159b0*/  @P0 LDC R9, c[0x0][0xcec] ;  /* 0x00033b00ff090b82 */ /* 0x000e220000000800 */
[C---:B------:R-:W-:Y:S01]  /*159c0*/  ISETP.GE.AND P2, PT, R192.reuse, R3, PT ;  /* 0x00000003c000720c */ /* 0x040fe20003f46270 */
[C---:B------:R-:W-:Y:S01]  /*159d0*/  VIADD R36, R192.reuse, 0xc0 ;  /* 0x000000c0c0247836 */ /* 0x040fe20000000000 */
[----:B------:R-:W-:Y:S01]  /*159e0*/  ULDC.64 UR4, c[0x0][0xbe0] ;  /* 0x0002f80000047ab9 */ /* 0x000fe20000000a00 */
[----:B------:R-:W-:Y:S02]  /*159f0*/  IMAD.IADD R5, R5, 0x1, R7 ;  /* 0x0000000105057824 */ /* 0x000fe400078e0207 */
[----:B------:R-:W-:Y:S02]  /*15a00*/  VIADD R34, R192, 0x100 ;  /* 0x00000100c0227836 */ /* 0x000fe40000000000 */
[----:B------:R-:W3:Y:S01]  /*15a10*/  @P0 LDC R13, c[0x0][0xcf0] ;  /* 0x00033c00ff0d0b82 */ /* 0x000ee20000000800 */
[----:B------:R-:W-:-:S02]  /*15a20*/  IMAD R21, R0, R11, RZ ;  /* 0x0000000b00157224 */ /* 0x000fc400078e02ff */
[C---:B------:R-:W-:Y:S02]  /*15a30*/  VIADD R31, R192.reuse, 0x140 ;  /* 0x00000140c01f7836 */ /* 0x040fe40000000000 */
[C---:B------:R-:W-:Y:S02]  /*15a40*/  VIADD R27, R192.reuse, 0x180 ;  /* 0x00000180c01b7836 */ /* 0x040fe40000000000 */
[C---:B------:R-:W-:Y:S02]  /*15a50*/  VIADD R24, R192.reuse, 0x1c0 ;  /* 0x000001c0c0187836 */ /* 0x040fe40000000000 */
[C---:B------:R-:W-:Y:S02]  /*15a60*/  VIADD R25, R192.reuse, 0x1c0 ;  /* 0x000001c0c0197836 */ /* 0x040fe40000000000 */
        /* <DEDUP_REMOVED lines=10> */
[----:B------:R-:W-:-:S02]  /*15b10*/  SHF.R.S32.HI R37, RZ, 0x1f, R37 ;  /* 0x0000001fff257819 */ /* 0x000fc40000011425 */
[----:B------:R-:W-:Y:S02]  /*15b20*/  SHF.R.S32.HI R39, RZ, 0x1f, R39 ;  /* 0x0000001fff277819 */ /* 0x000fe40000011427 */
[----:B------:R-:W-:Y:S01]  /*15b30*/  SHF.R.S32.HI R41, RZ, 0x1f, R41 ;  /* 0x0000001fff297819 */ /* 0x000fe20000011429 */
[C---:B--2---:R-:W-:Y:S02]  /*15b40*/  IMAD R8, R10.reuse, 0x40, R8 ;  /* 0x000000400a087824 */ /* 0x044fe400078e0208 */
[----:B------:R-:W-:Y:S01]  /*15b50*/  IMAD R20, R10, 0x40, R20 ;  /* 0x000000400a147824 */ /* 0x000fe200078e0214 */
[----:B------:R-:W-:Y:S01]  /*15b60*/  SEL R10, RZ, 0xffffffff, P1 ;  /* 0xffffffffff0a7807 */ /* 0x000fe20000800000 */
[----:B0-----:R-:W-:Y:S01]  /*15b70*/  @P0 IMAD.HI.U32 R6, R8, R9, RZ ;  /* 0x0000000908060227 */ /* 0x001fe200078e00ff */
[----:B------:R-:W-:Y:S02]  /*15b80*/  ISETP.GE.AND P1, PT, R38, R3, PT ;  /* 0x000000032600720c */ /* 0x000fe40003f26270 */
[----:B------:R-:W-:Y:S01]  /*15b90*/  SEL R9, RZ, 0x1, P2 ;  /* 0x00000001ff097807 */ /* 0x000fe20001000000 */
[----:B------:R-:W-:Y:S01]  /*15ba0*/  IMAD.MOV.U32 R7, RZ, RZ, R8 ;  /* 0x000000ffff077224 */ /* 0x000fe200078e0008 */
[----:B---3--:R-:W-:Y:S01]  /*15bb0*/  @P0 SHF.R.U32.HI R7, RZ, R13, R6 ;  /* 0x0000000dff070219 */ /* 0x008fe20000011606 */
[----:B------:R-:W-:Y:S01]  /*15bc0*/  IMAD.SHL.U32 R10, R10, 0x2, RZ ;  /* 0x000000020a0a7824 */ /* 0x000fe200078e00ff */
[----:B-1----:R-:W-:-:S02]  /*15bd0*/  SEL R12, RZ, 0xffffffff, P1 ;  /* 0xffffffffff0c7807 */ /* 0x002fc40000800000 */
[----:B------:R-:W-:Y:S01]  /*15be0*/  SHF.R.S32.HI R6, RZ, 0x1f, R7 ;  /* 0x0000001fff067819 */ /* 0x000fe20000011407 */
[----:B------:R-:W-:Y:S01]  /*15bf0*/  IMAD.WIDE.U32 R4, R7, UR4, R4 ;  /* 0x0000000407047c25 */ /* 0x000fe2000f8e0004 */
[----:B------:R-:W-:Y:S02]  /*15c00*/  LOP3.LUT R10, R10, 0x2, R9, 0xe2, !PT ;  /* 0x000000020a0a7812 */ /* 0x000fe400078ee209 */
[-C--:B------:R-:W-:Y:S01]  /*15c10*/  ISETP.GE.AND P0, PT, R36, R3.reuse, PT ;  /* 0x000000032400720c */ /* 0x080fe20003f06270 */
[----:B------:R-:W-:Y:S01]  /*15c20*/  IMAD.MOV R9, RZ, RZ, -R7 ;  /* 0x000000ffff097224 */ /* 0x000fe200078e0a07 */
[-C--:B------:R-:W-:Y:S01]  /*15c30*/  ISETP.GE.AND P1, PT, R34, R3.reuse, PT ;  /* 0x000000032200720c */ /* 0x080fe20003f26270 */
[----:B------:R-:W-:Y:S01]  /*15c40*/  IMAD.SHL.U32 R13, R12, 0x4, RZ ;  /* 0x000000040c0d7824 */ /* 0x000fe200078e00ff */
[----:B------:R-:W-:Y:S01]  /*15c50*/  SEL R0, RZ, 0xffffffff, P0 ;  /* 0xffffffffff007807 */ /* 0x000fe20000000000 */
[----:B------:R-:W-:Y:S01]  /*15c60*/  IMAD R6, R6, UR4, RZ ;  /* 0x0000000406067c24 */ /* 0x000fe2000f8e02ff */
[----:B------:R-:W-:Y:S01]  /*15c70*/  ISETP.GE.AND P0, PT, R31, R3, PT ;  /* 0x000000031f00720c */ /* 0x000fe20003f06270 */
[----:B------:R-:W-:Y:S01]  /*15c80*/  IMAD R9, R11, R9, R8 ;  /* 0x000000090b097224 */ /* 0x000fe200078e0208 */
[----:B------:R-:W-:Y:S01]  /*15c90*/  LOP3.LUT R10, R13, 0x4, R10, 0xe2, !PT ;  /* 0x000000040d0a7812 */ /* 0x000fe200078ee20a */
[----:B------:R-:W-:Y:S01]  /*15ca0*/  IMAD R11, R7, UR5, R6 ;  /* 0x00000005070b7c24 */ /* 0x000fe2000f8e0206 */
[----:B------:R-:W-:Y:S01]  /*15cb0*/  SEL R6, RZ, 0xffffffff, P1 ;  /* 0xffffffffff067807 */ /* 0x000fe20000800000 */
[----:B------:R-:W-:Y:S01]  /*15cc0*/  IMAD.SHL.U32 R13, R0, 0x8, RZ ;  /* 0x00000008000d7824 */ /* 0x000fe200078e00ff */
[----:B------:R-:W-:Y:S01]  /*15cd0*/  SHF.R.S32.HI R0, RZ, 0x1f, R9 ;  /* 0x0000001fff007819 */ /* 0x000fe20000011409 */
[----:B------:R-:W-:Y:S01]  /*15ce0*/  ULDC.64 UR4, c[0x0][0xbd8] ;  /* 0x0002f60000047ab9 */ /* 0x000fe20000000a00 */
[----:B------:R-:W-:Y:S01]  /*15cf0*/  IMAD.IADD R5, R5, 0x1, R11 ;  /* 0x0000000105057824 */ /* 0x000fe200078e020b */
[-C--:B------:R-:W-:Y:S01]  /*15d00*/  ISETP.GE.AND P2, PT, R24, R3.reuse, PT ;  /* 0x000000031800720c */ /* 0x080fe20003f46270 */
[----:B------:R-:W-:Y:S01]  /*15d10*/  IMAD.SHL.U32 R7, R6, 0x10, RZ ;  /* 0x0000001006077824 */ /* 0x000fe200078e00ff */
[----:B------:R-:W-:Y:S01]  /*15d20*/  LOP3.LUT R10, R13, 0x8, R10, 0xe2, !PT ;  /* 0x000000080d0a7812 */ /* 0x000fe200078ee20a */
[----:B------:R-:W-:Y:S01]  /*15d30*/  IMAD R0, R0, UR4, RZ ;  /* 0x0000000400007c24 */ /* 0x000fe2000f8e02ff */
[----:B------:R-:W-:Y:S01]  /*15d40*/  SEL R6, RZ, 0xffffffff, P0 ;  /* 0xffffffffff067807 */ /* 0x000fe20000000000 */
[----:B------:R-:W-:Y:S01]  /*15d50*/  IMAD.WIDE.U32 R4, R9, UR4, R4 ;  /* 0x0000000409047c25 */ /* 0x000fe2000f8e0004 */
[----:B------:R-:W-:-:S02]  /*15d60*/  ISETP.GE.AND P0, PT, R27, R3, PT ;  /* 0x000000031b00720c */ /* 0x000fc40003f06270 */
[----:B------:R-:W-:Y:S01]  /*15d70*/  LOP3.LUT R10, R7, 0x10, R10, 0xe2, !PT ;  /* 0x00000010070a7812 */ /* 0x000fe200078ee20a */
[----:B------:R-:W-:Y:S01]  /*15d80*/  IMAD R7, R9, UR5, R0 ;  /* 0x0000000509077c24 */ /* 0x000fe2000f8e0200 */
[----:B------:R-:W-:Y:S01]  /*15d90*/  SEL R9, RZ, 0x40, P0 ;  /* 0x00000040ff097807 */ /* 0x000fe20000000000 */
[----:B------:R-:W-:Y:S01]  /*15da0*/  IMAD.SHL.U32 R11, R6, 0x20, RZ ;  /* 0x00000020060b7824 */ /* 0x000fe200078e00ff */
[----:B------:R-:W-:Y:S01]  /*15db0*/  ISETP.GE.AND P0, PT, R20, R21, PT ;  /* 0x000000151400720c */ /* 0x000fe20003f06270 */
[----:B------:R-:W-:Y:S01]  /*15dc0*/  ULDC.64 UR4, c[0x0][0xb80] ;  /* 0x0002e00000047ab9 */ /* 0x000fe20000000a00 */
[----:B------:R-:W-:Y:S01]  /*15dd0*/  IMAD.IADD R5, R5, 0x1, R7 ;  /* 0x0000000105057824 */ /* 0x000fe200078e0207 */
[C---:B------:R-:W-:Y:S02]  /*15de0*/  LEA R12, P1, R4.reuse, UR4, 0x1 ;  /* 0x00000004040c7c11 */ /* 0x040fe4000f8208ff */
[----:B------:R-:W-:Y:S02]  /*15df0*/  LOP3.LUT R10, R11, 0x20, R10, 0xe2, !PT ;  /* 0x000000200b0a7812 */ /* 0x000fe400078ee20a */
[----:B------:R-:W-:-:S02]  /*15e00*/  LEA.HI.X R13, R4, UR5, R5, 0x1, P1 ;  /* 0x00000005040d7c11 */ /* 0x000fc400088f0c05 */
[----:B------:R-:W-:Y:S02]  /*15e10*/  LOP3.LUT R14, R10, R9, RZ, 0xfc, !PT ;  /* 0x000000090a0e7212 */ /* 0x000fe400078efcff */
[----:B------:R-:W-:Y:S01]  /*15e20*/  SEL R7, RZ, 0x80, P2 ;  /* 0x00000080ff077807 */ /* 0x000fe20001000000 */
[----:B------:R0:W1:Y:S03]  /*15e30*/  SHFL.IDX PT, R10, R12, RZ, 0x181f ;  /* 0x00181fff0c0a7589 */ /* 0x00006600000e0000 */
[----:B------:R-:W-:Y:S01]  /*15e40*/  LOP3.LUT R15, R14, R7, RZ, 0xfc, !PT ;  /* 0x000000070e0f7212 */ /* 0x000fe200078efcff */
[----:B------:R0:W2:Y:S01]  /*15e50*/  SHFL.IDX PT, R11, R13, RZ, 0x181f ;  /* 0x00181fff0d0b7589 */ /* 0x0000a200000e0000 */
[----:B------:R-:W-:Y:S05]  /*15e60*/  @P0 BRA `(.L_x_1379) ;  /* 0x00000000007c0947 */ /* 0x000fea0003800000 */
[-C--:B------:R-:W-:Y:S02]  /*15e70*/  ISETP.GE.AND P2, PT, R40, R3.reuse, PT ;  /* 0x000000032800720c */ /* 0x080fe40003f46270 */
[-C--:B------:R-:W-:Y:S02]  /*15e80*/  ISETP.GE.AND P1, PT, R192, R3.reuse, PT ;  /* 0x00000003c000720c */ /* 0x080fe40003f26270 */
[-C--:B------:R-:W-:Y:S02]  /*15e90*/  ISETP.GE.AND P5, PT, R38, R3.reuse, PT ;  /* 0x000000032600720c */ /* 0x080fe40003fa6270 */
[----:B------:R-:W-:-:S07]  /*15ea0*/  ISETP.GE.AND P3, PT, R36, R3, PT ;  /* 0x000000032400720c */ /* 0x000fce0003f66270 */
[----:B-1----:R-:W-:Y:S02]  /*15eb0*/  @!P2 LEA R4, P0, R40, R10, 0x1 ;  /* 0x0000000a2804a211 */ /* 0x002fe400078008ff */
[----:B--2---:R-:W-:Y:S02]  /*15ec0*/  @!P1 IMAD.WIDE R6, R192, 0x2, R10 ;  /* 0x00000002c0069825 */ /* 0x004fe400078e020a */
[----:B------:R-:W-:Y:S02]  /*15ed0*/  @!P2 LEA.HI.X R5, R40, R11, R41, 0x1, P0 ;  /* 0x0000000b2805a211 */ /* 0x000fe400000f0c29 */
[----:B------:R-:W-:Y:S01]  /*15ee0*/  LOP3.LUT P0, RZ, R14, 0x40, RZ, 0xc0, !PT ;  /* 0x000000400eff7812 */ /* 0x000fe2000780c0ff */
[----:B------:R1:W-:Y:S01]  /*15ef0*/  @!P1 ST.E.128 desc[UR42][R6.64], RZ ;  /* 0x000000ff06009985 */ /* 0x0003e2000c101d2a */
[----:B------:R-:W-:-:S03]  /*15f00*/  ISETP.GE.AND P1, PT, R31, R3, PT ;  /* 0x000000031f00720c */ /* 0x000fc60003f26270 */
[----:B------:R2:W-:Y:S01]  /*15f10*/  @!P2 ST.E.128 desc[UR42][R4.64], RZ ;  /* 0x000000ff0400a985 */ /* 0x0005e2000c101d2a */
[----:B------:R-:W-:Y:S02]  /*15f20*/  ISETP.GE.AND P2, PT, R34, R3, PT ;  /* 0x000000032200720c */ /* 0x000fe40003f46270 */
[----:B-1----:R-:W-:-:S04]  /*15f30*/  @!P5 LEA R6, P4, R38, R10, 0x1 ;  /* 0x0000000a2606d211 */ /* 0x002fc800078808ff */
[-C--:B------:R-:W-:Y:S02]  /*15f40*/  @!P5 LEA.HI.X R7, R38, R11.reuse, R39, 0x1, P4 ;  /* 0x0000000b2607d211 */ /* 0x080fe400020f0c27 */
[----:B------:R-:W-:Y:S02]  /*15f50*/  LOP3.LUT P4, RZ, R15, 0x80, RZ, 0xc0, !PT ;  /* 0x000000800fff7812 */ /* 0x000fe4000788c0ff */
[-C--:B--2---:R-:W-:Y:S01]  /*15f60*/  @!P3 LEA R4, P6, R36, R10.reuse, 0x1 ;  /* 0x0000000a2404b211 */ /* 0x084fe200078c08ff */
[----:B------:R1:W-:Y:S02]  /*15f70*/  @!P5 ST.E.128 desc[UR42][R6.64], RZ ;  /* 0x000000ff0600d985 */ /* 0x0003e4000c101d2a */
[----:B------:R-:W-:Y:S02]  /*15f80*/  @!P2 LEA R8, P5, R34, R10, 0x1 ;  /* 0x0000000a2208a211 */ /* 0x000fe400078a08ff */
[-C--:B------:R-:W-:Y:S02]  /*15f90*/  @!P3 LEA.HI.X R5, R36, R11.reuse, R37, 0x1, P6 ;  /* 0x0000000b2405b211 */ /* 0x080fe400030f0c25 */
[----:B------:R-:W-:-:S03]  /*15fa0*/  @!P2 LEA.HI.X R9, R34, R11, R35, 0x1, P5 ;  /* 0x0000000b2209a211 */ /* 0x000fc600028f0c23 */
[----:B------:R2:W-:Y:S01]  /*15fb0*/  @!P3 ST.E.128 desc[UR42][R4.64], RZ ;  /* 0x000000ff0400b985 */ /* 0x0005e2000c101d2a */
[----:B-1----:R-:W-:-:S03]  /*15fc0*/  @!P1 LEA R6, P6, R31, R10, 0x1 ;  /* 0x0000000a1f069211 */ /* 0x002fc600078c08ff */
[----:B------:R3:W-:Y:S01]  /*15fd0*/  @!P2 ST.E.128 desc[UR42][R8.64], RZ ;  /* 0x000000ff0800a985 */ /* 0x0007e2000c101d2a */
[----:B------:R-:W-:Y:S02]  /*15fe0*/  @!P1 LEA.HI.X R7, R31, R11, R33, 0x1, P6 ;  /* 0x0000000b1f079211 */ /* 0x000fe400030f0c21 */
[----:B--2---:R-:W-:-:S03]  /*15ff0*/  @P0 LEA R4, P3, R27, R10, 0x1 ;  /* 0x0000000a1b040211 */ /* 0x004fc600078608ff */
[----:B------:R3:W-:Y:S01]  /*16000*/  @!P1 ST.E.128 desc[UR42][R6.64], RZ ;  /* 0x000000ff06009985 */ /* 0x0007e2000c101d2a */
[C---:B------:R-:W-:Y:S02]  /*16010*/  @P4 LEA R10, P5, R24.reuse, R10, 0x1 ;  /* 0x0000000a180a4211 */ /* 0x040fe400078a08ff */
[-C--:B------:R-:W-:Y:S02]  /*16020*/  @P0 LEA.HI.X R5, R27, R11.reuse, R30, 0x1, P3 ;  /* 0x0000000b1b050211 */ /* 0x080fe400018f0c1e */
[----:B------:R-:W-:-:S03]  /*16030*/  @P4 LEA.HI.X R11, R24, R11, R25, 0x1, P5 ;  /* 0x0000000b180b4211 */ /* 0x000fc600028f0c19 */
[----:B------:R3:W-:Y:S04]  /*16040*/  @P0 ST.E.128 desc[UR42][R4.64], RZ ;  /* 0x000000ff04000985 */ /* 0x0007e8000c101d2a */
[----:B------:R3:W-:Y:S02]  /*16050*/  @P4 ST.E.128 desc[UR42][R10.64], RZ ;  /* 0x000000ff0a004985 */ /* 0x0007e4000c101d2a */
.L_x_1379:
[----:B------:R-:W-:Y:S05]  /*16060*/  BSYNC B1 ;  /* 0x0000000000017941 */ /* 0x000fea0003800000 */
.L_x_1378:
[----:B------:R-:W-:Y:S01]  /*16070*/  VIADD R0, R20, 0x20 ;  /* 0x0000002014007836 */ /* 0x000fe20000000000 */
[----:B--23--:R2:W3:Y:S04]  /*16080*/  SHFL.IDX PT, R11, R13, 0x1, 0x181f ;  /* 0x00381f000d0b7f89 */ /* 0x00c4e800000e0000 */
[----:B------:R-:W-:Y:S01]  /*16090*/  ISETP.GE.AND P0, PT, R0, R21, PT ;  /* 0x000000150000720c */ /* 0x000fe20003f06270 */
[----:B-1----:R2:W4:-:S12]  /*160a0*/  SHFL.IDX PT, R10, R12, 0x1, 0x181f ;  /* 0x00381f000c0a7f89 */ /* 0x00251800000e0000 */
[----:B--2---:R-:W-:Y:S05]  /*160b0*/  @P0 BRA `(.L_x_1372) ;  /* 0x00000000007c0947 */ /* 0x004fea0003800000 */
[-C--:B------:R-:W-:Y:S02]  /*160c0*/  ISETP.GE.AND P6, PT, R192, R3.reuse, PT ;  /* 0x00000003c000720c */ /* 0x080fe40003fc6270 */
[-C--:B------:R-:W-:Y:S02]  /*160d0*/  ISETP.GE.AND P5, PT, R40, R3.reuse, PT ;  /* 0x000000032800720c */ /* 0x080fe40003fa6270 */
[-C--:B------:R-:W-:Y:S02]  /*160e0*/  ISETP.GE.AND P4, PT, R38, R3.reuse, PT ;  /* 0x000000032600720c */ /* 0x080fe40003f86270 */
[-C--:B------:R-:W-:Y:S02]  /*160f0*/  ISETP.GE.AND P3, PT, R36, R3.reuse, PT ;  /* 0x000000032400720c */ /* 0x080fe40003f66270 */
[-C--:B------:R-:W-:Y:S02]  /*16100*/  ISETP.GE.AND P2, PT, R34, R3.reuse, PT ;  /* 0x000000032200720c */ /* 0x080fe40003f46270 */
[----:B------:R-:W-:-:S03]  /*16110*/  ISETP.GE.AND P1, PT, R31, R3, PT ;  /* 0x000000031f00720c */ /* 0x000fc60003f26270 */
[----:B---34-:R-:W-:Y:S02]  /*16120*/  @!P6 IMAD.WIDE R6, R192, 0x2, R10 ;  /* 0x00000002c006e825 */ /* 0x018fe400078e020a */
[----:B------:R-:W-:-:S03]  /*16130*/  @!P5 LEA R4, P0, R40, R10, 0x1 ;  /* 0x0000000a2804d211 */ /* 0x000fc600078008ff */
[----:B------:R1:W-:Y:S01]  /*16140*/  @!P6 ST.E.128 desc[UR42][R6.64], RZ ;  /* 0x000000ff0600e985 */ /* 0x0003e2000c101d2a */
[----:B------:R-:W-:Y:S02]  /*16150*/  @!P5 LEA.HI.X R5, R40, R11, R41, 0x1, P0 ;  /* 0x0000000b2805d211 */ /* 0x000fe400000f0c29 */
[----:B------:R-:W-:-:S03]  /*16160*/  LOP3.LUT P0, RZ, R14, 0x40, RZ, 0xc0, !PT ;  /* 0x000000400eff7812 */ /* 0x000fc6000780c0ff */
[----:B------:R2:W-:Y:S01]  /*16170*/  @!P5 ST.E.128 desc[UR42][R4.64], RZ ;  /* 0x000000ff0400d985 */ /* 0x0005e2000c101d2a */
[----:B-1----:R-:W-:-:S04]  /*16180*/  @!P4 LEA R6, P6, R38, R10, 0x1 ;  /* 0x0000000a2606c211 */ /* 0x002fc800078c08ff */
[-C--:B------:R-:W-:Y:S02]  /*16190*/  @!P4 LEA.HI.X R7, R38, R11.reuse, R39, 0x1, P6 ;  /* 0x0000000b2607c211 */ /* 0x080fe400030f0c27 */
[----:B------:R-:W-:Y:S02]  /*161a0*/  LOP3.LUT P6, RZ, R15, 0x80, RZ, 0xc0, !PT ;  /* 0x000000800fff7812 */ /* 0x000fe400078cc0ff */
[-C--:B--2---:R-:W-:Y:S01]  /*161b0*/  @!P3 LEA R4, P5, R36, R10.reuse, 0x1 ;  /* 0x0000000a2404b211 */ /* 0x084fe200078a08ff */
[----:B------:R1:W-:Y:S01]  /*161c0*/  @!P4 ST.E.128 desc[UR42][R6.64], RZ ;  /* 0x000000ff0600c985 */ /* 0x0003e2000c101d2a */
        /* <DEDUP_REMOVED lines=14> */
.L_x_1372:
[----:B------:R-:W-:Y:S05]  /*162b0*/  BSYNC B0 ;  /* 0x0000000000007941 */ /* 0x000fea0003800000 */
.L_x_1365:
[----:B------:R-:W-:Y:S02]  /*162c0*/  ULDC UR4, c[0x0][0xd3c] ;  /* 0x00034f0000047ab9 */ /* 0x000fe40000000800 */
[----:B------:R-:W-:-:S13]  /*162d0*/  ISETP.GE.AND P0, PT, R87, UR4, PT ;  /* 0x0000000457007c0c */ /* 0x000fda000bf06270 */
[----:B------:R-:W-:Y:S05]  /*162e0*/  @!P0 BRA `(.L_x_1380) ;  /* 0xfffffeb400a48947 */ /* 0x000fea000383ffff */
[----:B------:R-:W-:Y:S05]  /*162f0*/  BRA `(.L_x_1250) ;  /* 0x0000008800007947 */ /* 0x000fea0003800000 */
.L_x_1248:
        /* <DEDUP_REMOVED lines=16> */
.L_x_1381:
        /* <DEDUP_REMOVED lines=43> */
.L_x_1385:
        /* <DEDUP_REMOVED lines=37> */
.L_x_1383:
        /* <DEDUP_REMOVED lines=18> */
.L_x_1386:
        /* <DEDUP_REMOVED lines=58> */
.L_x_1384:
[----:B------:R-:W-:Y:S02]  /*16dc0*/  IMAD.MOV.U32 R25, RZ, RZ, RZ ;  /* 0x000000ffff197224 */ /* 0x000fe400078e00ff */
[----:B------:R-:W-:Y:S02]  /*16dd0*/  IMAD.U32 R24, RZ, RZ, UR6 ;  /* 0x00000006ff187e24 */ /* 0x000fe4000f8e00ff */
[----:B------:R-:W-:-:S07]  /*16de0*/  IMAD.MOV.U32 R26, RZ, RZ, RZ ;  /* 0x000000ffff1a7224 */ /* 0x000fce00078e00ff */
.L_x_1387:
[----:B------:R-:W-:-:S13]  /*16df0*/  ISETP.NE.AND P0, PT, R7, RZ, PT ;  /* 0x000000ff0700720c */ /* 0x000fda0003f05270 */
[----:B------:R-:W0:Y:S01]  /*16e00*/  @!P0 S2R R3, SR_CgaCtaId ;  /* 0x0000000000038919 */ /* 0x000e220000008800 */
[----:B------:R-:W-:-:S04]  /*16e10*/  @!P0 MOV R2, 0x400 ;  /* 0x0000040000028802 */ /* 0x000fc80000000f00 */
[----:B0-----:R-:W-:-:S05]  /*16e20*/  @!P0 LEA R2, R3, R2, 0x18 ;  /* 0x0000000203028211 */ /* 0x001fca00078ec0ff */
[----:B------:R1:W-:Y:S01]  /*16e30*/  @!P0 STS.128 [R2+0x388d0], R24 ;  /* 0x0388d01802008388 */ /* 0x0003e20000000c00 */
[----:B------:R-:W-:Y:S06]  /*16e40*/  BAR.ARV 0x5, 0x180 ;  /* 0x0146000000007b1d */ /* 0x000fec0000002000 */
.L_x_1382:
        /* <DEDUP_REMOVED lines=8> */
[----:B------:R1:W-:Y:S01]  /*16ed0*/  STL [R1+0x28], RZ ;  /* 0x000028ff01007387 */ /* 0x0003e20000100800 */
[----:B------:R-:W-:Y:S01]  /*16ee0*/  LOP3.LUT R4, R0, 0x7f, RZ, 0xc0, !PT ;  /* 0x0000007f00047812 */ /* 0x000fe200078ec0ff */
[----:B------:R-:W-:Y:S01]  /*16ef0*/  UMOV UR4, 0x400 ;  /* 0x0000040000047882 */ /* 0x000fe20000000000 */
[----:B------:R-:W-:Y:S01]  /*16f00*/  BSSY B8, `(.L_x_1388) ;  /* 0x0000788000087945 */ /* 0x000fe20003800000 */
[C---:B------:R-:W-:Y:S01]  /*16f10*/  LOP3.LUT R3, R2.reuse, 0x1f8, RZ, 0xc0, !PT ;  /* 0x000001f802037812 */ /* 0x040fe200078ec0ff */
[----:B------:R-:W-:Y:S01]  /*16f20*/  IMAD.MOV.U32 R29, RZ, RZ, 0x1 ;  /* 0x00000001ff1d7424 */ /* 0x000fe200078e00ff */
[----:B------:R-:W-:Y:S01]  /*16f30*/  LOP3.LUT R2, R2, 0x38, RZ, 0xc0, !PT ;  /* 0x0000003802027812 */ /* 0x000fe200078ec0ff */
[----:B------:R-:W-:Y:S01]  /*16f40*/  IMAD.SHL.U32 R36, R4, 0x8, RZ ;  /* 0x0000000804247824 */ /* 0x000fe200078e00ff */
[----:B------:R-:W-:Y:S01]  /*16f50*/  LOP3.LUT R3, R3, 0x38, R0, 0x78, !PT ;  /* 0x0000003803037812 */ /* 0x000fe200078e7800 */
[----:B------:R-:W-:Y:S01]  /*16f60*/  IMAD.SHL.U32 R0, R0, 0x10, RZ ;  /* 0x0000001000007824 */ /* 0x000fe200078e00ff */
[----:B------:R-:W-:Y:S01]  /*16f70*/  ULDC.64 UR40, c[0x0][0x198] ;  /* 0x0000660000287ab9 */ /* 0x000fe20000000a00 */
[----:B------:R-:W-:Y:S01]  /*16f80*/  IMAD.MOV.U32 R19, RZ, RZ, RZ ;  /* 0x000000ffff137224 */ /* 0x000fe200078e00ff */
[----:B------:R-:W-:Y:S01]  /*16f90*/  LOP3.LUT R36, R3, 0x200, R36, 0xf8, !PT ;  /* 0x0000020003247812 */ /* 0x000fe200078ef824 */
[----:B------:R-:W-:Y:S01]  /*16fa0*/  IMAD.MOV.U32 R22, RZ, RZ, RZ ;  /* 0x000000ffff167224 */ /* 0x000fe200078e00ff */
[----:B------:R-:W-:Y:S01]  /*16fb0*/  SHF.R.U32.HI R3, RZ, 0x3, R4 ;  /* 0x00000003ff037819 */ /* 0x000fe20000011604 */
[----:B------:R-:W-:Y:S01]  /*16fc0*/  IMAD.MOV.U32 R28, RZ, RZ, 0x1 ;  /* 0x00000001ff1c7424 */ /* 0x000fe200078e00ff */
[C---:B------:R-:W-:Y:S01]  /*16fd0*/  LOP3.LUT R4, R2.reuse, 0x80, RZ, 0xfc, !PT ;  /* 0x0000008002047812 */ /* 0x040fe200078efcff */
[----:B------:R-:W-:Y:S01]  /*16fe0*/  ULOP3.LUT UR38, UR36, 0x2, URZ, 0xfc, !UPT ;  /* 0x0000000224267892 */ /* 0x000fe2000f8efc3f */
[----:B------:R-:W-:Y:S01]  /*16ff0*/  LOP3.LUT R3, R3, 0x70, R0, 0xf8, !PT ;  /* 0x0000007003037812 */ /* 0x000fe200078ef800 */
[----:B------:R-:W-:Y:S01]  /*17000*/  ULDC UR37, c[0x0][0xc] ;  /* 0x0000030000257ab9 */ /* 0x000fe20000000800 */
[C---:B------:R-:W-:Y:S01]  /*17010*/  LOP3.LUT R0, R2.reuse, 0x40, RZ, 0xfc, !PT ;  /* 0x0000004002007812 */ /* 0x040fe200078efcff */
[----:B0-----:R-:W-:Y:S01]  /*17020*/  ULEA UR4, UR5, UR4, 0x18 ;  /* 0x0000000405047291 */ /* 0x001fe2000f8ec03f */
[----:B------:R-:W-:-:S02]  /*17030*/  LOP3.LUT R3, R2, 0xc0, RZ, 0xfc, !PT ;  /* 0x000000c002037812 */ /* 0x000fc400078efcff */
[C---:B------:R-:W-:Y:S02]  /*17040*/  LOP3.LUT R0, R2.reuse, 0x100, RZ, 0xfc, !PT ;  /* 0x0000010002007812 */ /* 0x040fe400078efcff */
[C---:B------:R-:W-:Y:S01]  /*17050*/  LOP3.LUT R4, R2.reuse, 0x140, RZ, 0xfc, !PT ;  /* 0x0000014002047812 */ /* 0x040fe200078efcff */
[----:B------:R-:W-:Y:S01]  /*17060*/  IMAD.U32 R18, RZ, RZ, UR4 ;  /* 0x00000004ff127e24 */ /* 0x000fe2000f8e00ff */
[C---:B------:R-:W-:Y:S02]  /*17070*/  LOP3.LUT R3, R2.reuse, 0x180, RZ, 0xfc, !PT ;  /* 0x0000018002037812 */ /* 0x040fe400078efcff */
[----:B------:R-:W-:Y:S01]  /*17080*/  LOP3.LUT R0, R2, 0x1c0, RZ, 0xfc, !PT ;  /* 0x000001c002007812 */ /* 0x000fe200078efcff */
[----:B-1----:R-:W-:-:S07]  /*17090*/  IMAD R23, R36, 0x2, R18 ;  /* 0x0000000224177824 */ /* 0x002fce00078e0212 */
.L_x_1503:
[----:B0-----:R-:W0:Y:S02]  /*170a0*/  LDC.64 R2, c[0x0][0xd88] ;  /* 0x00036200ff027b82 */ /* 0x001e240000000a00 */
[----:B0-----:R-:W-:-:S05]  /*170b0*/  IMAD.WIDE R2, R27, 0x4, R2 ;  /* 0x000000041b027825 */ /* 0x001fca00078e0202 */
[----:B--2---:R-:W2:Y:S01]  /*170c0*/  LDG.E R37, desc[UR42][R2.64] ;  /* 0x0000002a02257981 */ /* 0x004ea2000c1e1900 */
[----:B------:R-:W-:Y:S05]  /*170d0*/  YIELD ;  /* 0x0000000000007946 */ /* 0x000fea0003800000 */
[----:B------:R-:W-:Y:S01]  /*170e0*/  ULDC.64 UR4, c[0x0][0xb20] ;  /* 0x0002c80000047ab9 */ /* 0x000fe20000000a00 */
[----:B------:R-:W-:Y:S01]  /*170f0*/  IMAD.MOV.U32 R34, RZ, RZ, RZ ;  /* 0x000000ffff227224 */ /* 0x000fe200078e00ff */
[----:B------:R-:W-:Y:S01]  /*17100*/  ISETP.NE.U32.AND P0, PT, RZ, UR4, PT ;  /* 0x00000004ff007c0c */ /* 0x000fe2000bf05070 */
[----:B-1----:R-:W-:Y:S01]  /*17110*/  IMAD.MOV.U32 R6, RZ, RZ, RZ ;  /* 0x000000ffff067224 */ /* 0x002fe200078e00ff */
[----:B------:R-:W-:Y:S01]  /*17120*/  ULDC.64 UR8, c[0x0][0xb10] ;  /* 0x0002c40000087ab9 */ /* 0x000fe20000000a00 */
[----:B------:R-:W-:Y:S01]  /*17130*/  ULDC.64 UR6, c[0x0][0xb08] ;  /* 0x0002c20000067ab9 */ /* 0x000fe20000000a00 */
[----:B------:R-:W-:-:S02]  /*17140*/  ISETP.NE.AND.EX P0, PT, RZ, UR5, PT, P0 ;  /* 0x00000005ff007c0c */ /* 0x000fc4000bf05300 */
[----:B--2---:R-:W-:-:S11]  /*17150*/  SHF.R.S32.HI R0, RZ, 0x1f, R37 ;  /* 0x0000001fff007819 */ /* 0x004fd60000011425 */
        /* <DEDUP_REMOVED lines=23> */
[----:B--2---:R0:W-:Y:S02]  /*172d0*/  STL [R1], R6 ;  /* 0x0000000601007387 */ /* 0x0041e40000100800 */
        /* <DEDUP_REMOVED lines=13> */
[----:B---3--:R-:W-:Y:S06]  /*173b0*/  @P1 BRA `(.L_x_1389) ;  /* 0x0000000000141947 */ /* 0x008fec0003800000 */
[----:B------:R-:W-:Y:S05]  /*173c0*/  @!P0 BRA `(.L_x_1389) ;  /* 0x0000000000108947 */ /* 0x000fea0003800000 */
[----:B------:R-:W2:Y:S04]  /*173d0*/  LDG.E R7, desc[UR42][R2.64] ;  /* 0x0000002a02077981 */ /* 0x000ea8000c1e1900 */
[----:B------:R-:W2:Y:S02]  /*173e0*/  LDG.E R2, desc[UR42][R2.64+0x4] ;  /* 0x0000042a02027981 */ /* 0x000ea4000c1e1900 */
[----:B--2---:R-:W-:-:S05]  /*173f0*/  IMAD.IADD R2, R2, 0x1, -R7 ;  /* 0x0000000102027824 */ /* 0x004fca00078e0a07 */
[----:B------:R0:W-:Y:S02]  /*17400*/  STL [R1+0x14], R2 ;  /* 0x0000140201007387 */ /* 0x0001e40000100800 */
.L_x_1389:
[----:B------:R-:W-:Y:S01]  /*17410*/  ULDC.64 UR4, c[0x0][0xb18] ;  /* 0x0002c60000047ab9 */ /* 0x000fe20000000a00 */
[C---:B------:R-:W-:Y:S01]  /*17420*/  LOP3.LUT R7, R26.reuse, 0xff000000, RZ, 0xc0, !PT ;  /* 0xff0000001a077812 */ /* 0x040fe200078ec0ff */
[----:B------:R-:W-:Y:S01]  /*17430*/  IMAD.MOV.U32 R30, RZ, RZ, R37 ;  /* 0x000000ffff1e7224 */ /* 0x000fe200078e0025 */
[----:B------:R-:W-:Y:S02]  /*17440*/  ISETP.NE.U32.AND P0, PT, RZ, UR4, PT ;  /* 0x00000004ff007c0c */ /* 0x000fe4000bf05070 */
[----:B------:R-:W-:Y:S02]  /*17450*/  SHF.R.U32.HI R7, RZ, 0x8, R7 ;  /* 0x00000008ff077819 */ /* 0x000fe40000011607 */
[----:B------:R-:W-:Y:S02]  /*17460*/  ISETP.NE.AND.EX P0, PT, RZ, UR5, PT, P0 ;  /* 0x00000005ff007c0c */ /* 0x000fe4000bf05300 */
[C---:B0-----:R-:W-:Y:S02]  /*17470*/  LOP3.LUT R2, R26.reuse, 0xff0000, RZ, 0xc0, !PT ;  /* 0x00ff00001a027812 */ /* 0x041fe400078ec0ff */
[----:B------:R-:W-:-:S02]  /*17480*/  LOP3.LUT R17, R26, 0xffff, RZ, 0xc0, !PT ;  /* 0x0000ffff1a117812 */ /* 0x000fc400078ec0ff */
[----:B------:R-:W-:-:S07]  /*17490*/  LEA.HI R7, R2, R7, RZ, 0x10 ;  /* 0x0000000702077211 */ /* 0x000fce00078f80ff */
[----:B------:R-:W-:Y:S05]  /*174a0*/  @!P0 BRA `(.L_x_1390) ;  /* 0x0000000000108947 */ /* 0x000fea0003800000 */
[----:B------:R-:W-:-:S04]  /*174b0*/  IADD3 R2, P0, R31, UR4, RZ ;  /* 0x000000041f027c10 */ /* 0x000fc8000ff1e0ff */
[----:B------:R-:W-:-:S05]  /*174c0*/  IADD3.X R3, R32, UR5, RZ, P0, !PT ;  /* 0x0000000520037c10 */ /* 0x000fca00087fe4ff */
[----:B------:R0:W5:Y:S01]  /*174d0*/  LDG.E R8, desc[UR42][R2.64] ;  /* 0x0000002a02087981 */ /* 0x000162000c1e1900 */
[----:B------:R-:W-:Y:S05]  /*174e0*/  BRA `(.L_x_1391) ;  /* 0x0000000000247947 */ /* 0x000fea0003800000 */
.L_x_1390:
        /* <DEDUP_REMOVED lines=9> */
.L_x_1391:
[----:B0-----:R-:W2:Y:S04]  /*17580*/  @P2 LDG.E R2, desc[UR42][R4.64] ;  /* 0x0000002a04022981 */ /* 0x001ea8000c1e1900 */
[----:B------:R0:W2:Y:S01]  /*17590*/  @P2 LDG.E R4, desc[UR42][R4.64+0x4] ;  /* 0x0000042a04042981 */ /* 0x0000a2000c1e1900 */
[----:B-----5:R-:W-:Y:S01]  /*175a0*/  IMAD.IADD R8, R8, 0x1, -R34 ;  /* 0x0000000108087824 */ /* 0x020fe200078e0a22 */
[----:B------:R-:W-:Y:S01]  /*175b0*/  BSSY B0, `(.L_x_1392) ;  /* 0x0000029000007945 */ /* 0x000fe20003800000 */
[----:B------:R-:W-:Y:S01]  /*175c0*/  LOP3.LUT R33, R7, 0xff, RZ, 0xc0, !PT ;  /* 0x000000ff07217812 */ /* 0x000fe200078ec0ff */
[----:B------:R-:W-:Y:S01]  /*175d0*/  IMAD.MOV.U32 R3, RZ, RZ, RZ ;  /* 0x000000ffff037224 */ /* 0x000fe200078e00ff */
[----:B0-----:R-:W-:Y:S01]  /*175e0*/  SHF.R.U32.HI R5, RZ, 0x10, R7 ;  /* 0x00000010ff057819 */ /* 0x001fe20000011607 */
[----:B--2---:R-:W-:-:S04]  /*175f0*/  @P2 IMAD.IADD R6, R4, 0x1, -R2 ;  /* 0x0000000104062824 */ /* 0x004fc800078e0a02 */
[----:B------:R-:W-:-:S04]  /*17600*/  IMAD.IADD R26, R8, 0x1, R6 ;  /* 0x00000001081a7824 */ /* 0x000fc800078e0206 */
[C---:B------:R-:W-:Y:S01]  /*17610*/  VIADD R4, R26.reuse, 0x3f ;  /* 0x0000003f1a047836 */ /* 0x040fe20000000000 */
[----:B------:R-:W-:-:S04]  /*17620*/  ISETP.GE.AND P1, PT, R26, 0x1, PT ;  /* 0x000000011a00780c */ /* 0x000fc80003f26270 */
[----:B------:R-:W-:-:S04]  /*17630*/  SHF.R.S32.HI R2, RZ, 0x1f, R4 ;  /* 0x0000001fff027819 */ /* 0x000fc80000011404 */
[----:B------:R-:W-:-:S04]  /*17640*/  LEA.HI R4, R2, R4, RZ, 0x6 ;  /* 0x0000000402047211 */ /* 0x000fc800078f30ff */
        /* <DEDUP_REMOVED lines=31> */
.L_x_1393:
[----:B------:R-:W-:Y:S05]  /*17840*/  BSYNC B0 ;  /* 0x0000000000007941 */ /* 0x000fea0003800000 */
.L_x_1392:
        /* <DEDUP_REMOVED lines=24> */
.L_x_1548:
[----:B-1----:R-:W-:Y:S02]  /*179d0*/  ISETP.NE.AND P0, PT, R14, RZ, PT ;  /* 0x000000ff0e00720c */ /* 0x002fe40003f05270 */
[----:B------:R-:W-:-:S11]  /*179e0*/  PLOP3.LUT P6, PT, PT, PT, PT, 0x8, 0x0 ;  /* 0x000000000000781c */ /* 0x000fd60003fce170 */
[----:B------:R-:W-:Y:S05]  /*179f0*/  @P0 BRA `(.L_x_1397) ;  /* 0x00000000000c0947 */ /* 0x000fea0003800000 */
[----:B------:R-:W-:-:S03]  /*17a00*/  UMOV UR4, 0xffffffff ;  /* 0xffffffff00047882 */ /* 0x000fc60000000000 */
[----:B------:R-:W-:Y:S05]  /*17a10*/  BRA.DIV UR4, `(.L_x_1398) ;  /* 0x0000007e04047947 */ /* 0x000fea000b800000 */
[----:B------:R-:W-:-:S13]  /*17a20*/  ELECT P6, URZ, PT ;  /* 0x00000000003f782f */ /* 0x000fda00038c0000 */
.L_x_1397:
        /* <DEDUP_REMOVED lines=9> */
.L_x_1551:
[----:B------:R-:W-:Y:S05]  /*17ac0*/  BSYNC B1 ;  /* 0x0000000000017941 */ /* 0x000fea0003800000 */
.L_x_1399:
        /* <DEDUP_REMOVED lines=10> */
.L_x_1552:
[----:B------:R-:W-:Y:S05]  /*17b70*/  BSYNC B2 ;  /* 0x0000000000027941 */ /* 0x000fea0003800000 */
.L_x_1403:
        /* <DEDUP_REMOVED lines=9> */
.L_x_1406:
[----:B------:R-:W-:Y:S05]  /*17c10*/  BSYNC B2 ;  /* 0x0000000000027941 */ /* 0x000fea0003800000 */
.L_x_1405:
        /* <DEDUP_REMOVED lines=12> */
.L_x_1407:
        /* <DEDUP_REMOVED lines=13> */
.L_x_1553:
[----:B------:R-:W-:Y:S05]  /*17db0*/  BSYNC B2 ;  /* 0x0000000000027941 */ /* 0x000fea0003800000 */
.L_x_1408:
        /* <DEDUP_REMOVED lines=11> */
.L_x_1411:
[----:B------:R-:W-:Y:S05]  /*17e70*/  BSYNC B2 ;  /* 0x0000000000027941 */ /* 0x000fea0003800000 */
.L_x_1410:
        /* <DEDUP_REMOVED lines=9> */
.L_x_1412:
        /* <DEDUP_REMOVED lines=15> */
.L_x_1413:
        /* <DEDUP_REMOVED lines=15> */
.L_x_1414:
        /* <DEDUP_REMOVED lines=15> */
.L_x_1415:
        /* <DEDUP_REMOVED lines=15> */
.L_x_1416:
        /* <DEDUP_REMOVED lines=15> */
.L_x_1417:
        /* <DEDUP_REMOVED lines=15> */
.L_x_1418:
        /* <DEDUP_REMOVED lines=15> */
.L_x_1419:
        /* <DEDUP_REMOVED lines=10> */
.L_x_1402:
[----:B------:R-:W-:Y:S05]  /*18640*/  BSYNC B1 ;  /* 0x0000000000017941 */ /* 0x000fea0003800000 */
.L_x_1401:
        /* <DEDUP_REMOVED lines=9> */
.L_x_1439:
        /* <DEDUP_REMOVED lines=11> */
.L_x_1554:
[----:B------:R-:W-:Y:S05]  /*18790*/  BSYNC B2 ;  /* 0x0000000000027941 */ /* 0x000fea0003800000 */
.L_x_1422:
        /* <DEDUP_REMOVED lines=9> */
.L_x_1425:
[----:B------:R-:W-:Y:S05]  /*18830*/  BSYNC B2 ;  /* 0x0000000000027941 */ /* 0x000fea0003800000 */
.L_x_1424:
        /* <DEDUP_REMOVED lines=11> */
.L_x_1426:
        /* <DEDUP_REMOVED lines=13> */
.L_x_1555:
[----:B------:R-:W-:Y:S05]  /*189c0*/  BSYNC B2 ;  /* 0x0000000000027941 */ /* 0x000fea0003800000 */
.L_x_1427:
        /* <DEDUP_REMOVED lines=11> */
.L_x_1430:
[----:B------:R-:W-:Y:S05]  /*18a80*/  BSYNC B2 ;  /* 0x0000000000027941 */ /* 0x000fea0003800000 */
.L_x_1429:
        /* <DEDUP_REMOVED lines=9> */
.L_x_1431:
        /* <DEDUP_REMOVED lines=15> */
.L_x_1432:
        /* <DEDUP_REMOVED lines=15> */
.L_x_1433:
        /* <DEDUP_REMOVED lines=15> */
.L_x_1434:
        /* <DEDUP_REMOVED lines=15> */
.L_x_1435:
        /* <DEDUP_REMOVED lines=15> */
.L_x_1436:
        /* <DEDUP_REMOVED lines=15> */
.L_x_1437:
        /* <DEDUP_REMOVED lines=15> */
.L_x_1438:
        /* <DEDUP_REMOVED lines=10> */
.L_x_1421:
[----:B------:R-:W-:Y:S05]  /*19250*/  BSYNC B1 ;  /* 0x0000000000017941 */ /* 0x000fea0003800000 */
.L_x_1420:
        /* <DEDUP_REMOVED lines=8> */
.L_x_1395:
[----:B------:R-:W-:Y:S05]  /*192e0*/  BSYNC B0 ;  /* 0x0000000000007941 */ /* 0x000fea0003800000 */
.L_x_1394:
        /* <DEDUP_REMOVED lines=33> */
.L_x_1441:
[----:B------:R-:W-:Y:S05]  /*19500*/  BSYNC B0 ;  /* 0x0000000000007941 */ /* 0x000fea0003800000 */
.L_x_1440:
        /* <DEDUP_REMOVED lines=23> */
.L_x_1443:
        /* <DEDUP_REMOVED lines=20> */
.L_x_1446:
[----:B------:R-:W-:Y:S05]  /*197c0*/  BSYNC B6 ;  /* 0x0000000000067941 */ /* 0x000fea0003800000 */
.L_x_1445:
        /* <DEDUP_REMOVED lines=20> */
.L_x_1449:
        /* <DEDUP_REMOVED lines=15> */
.L_x_1448:
[----:B------:R-:W-:Y:S05]  /*19a00*/  BSYNC B6 ;  /* 0x0000000000067941 */ /* 0x000fea0003800000 */
.L_x_1447:
[----:B------:R-:W2:Y:S01]  /*19a10*/  LDL R21, [R1+0x30] ;  /* 0x0000300001157983 */ /* 0x000ea20000100800 */
[----:B------:R-:W-:Y:S01]  /*19a20*/  ULDC.64 UR4, c[0x0][0xaf0] ;  /* 0x0002bc0000047ab9 */ /* 0x000fe20000000a00 */
[----:B------:R-:W1:Y:S01]  /*19a30*/  LDC R9, c[0x0][0x430] ;  /* 0x00010c00ff097b82 */ /* 0x000e620000000800 */
[----:B------:R-:W-:Y:S01]  /*19a40*/  ISETP.NE.U32.AND P0, PT, RZ, UR4, PT ;  /* 0x00000004ff007c0c */ /* 0x000fe2000bf05070 */
[----:B------:R-:W3:Y:S03]  /*19a50*/  S2R R20, SR_TID.X ;  /* 0x0000000000147919 */ /* 0x000ee60000002100 */
[----:B------:R-:W-:-:S13]  /*19a60*/  ISETP.NE.AND.EX P0, PT, RZ, UR5, PT, P0 ;  /* 0x00000005ff007c0c */ /* 0x000fda000bf05300 */
[----:B------:R-:W-:Y:S01]  /*19a70*/  @P0 IADD3 R2, P1, R31, UR4, RZ ;  /* 0x000000041f020c10 */ /* 0x000fe2000ff3e0ff */
[----:B------:R-:W-:-:S03]  /*19a80*/  ULDC UR4, c[0x0][0x320] ;  /* 0x0000c80000047ab9 */ /* 0x000fc60000000800 */
[----:B0-----:R-:W-:-:S05]  /*19a90*/  @P0 IADD3.X R3, R32, UR5, RZ, P1, !PT ;  /* 0x0000000520030c10 */ /* 0x001fca0008ffe4ff */
[----:B------:R0:W4:Y:S01]  /*19aa0*/  @P0 LDG.E R30, desc[UR42][R2.64] ;  /* 0x0000002a021e0981 */ /* 0x000122000c1e1900 */
[----:B---3--:R-:W-:-:S04]  /*19ab0*/  LOP3.LUT R20, R20, 0x7f, RZ, 0xc0, !PT ;  /* 0x0000007f14147812 */ /* 0x008fc800078ec0ff */
[----:B------:R-:W-:Y:S02]  /*19ac0*/  SHF.R.U32.HI R35, RZ, 0x3, R20 ;  /* 0x00000003ff237819 */ /* 0x000fe40000011614 */
[----:B------:R-:W3:Y:S02]  /*19ad0*/  S2R R20, SR_TID.X ;  /* 0x0000000000147919 */ /* 0x000ee40000002100 */
[----:B---3--:R-:W-:-:S05]  /*19ae0*/  IMAD.SHL.U32 R20, R20, 0x10, RZ ;  /* 0x0000001014147824 */ /* 0x008fca00078e00ff */
[----:B------:R-:W-:Y:S02]  /*19af0*/  LOP3.LUT R20, R35, 0x70, R20, 0xf8, !PT ;  /* 0x0000007023147812 */ /* 0x000fe400078ef814 */
[----:B------:R-:W3:Y:S01]  /*19b00*/  S2R R35, SR_TID.X ;  /* 0x0000000000237919 */ /* 0x000ee20000002100 */
[----:B-1----:R-:W-:Y:S01]  /*19b10*/  ISETP.NE.AND P1, PT, R9, 0x1, PT ;  /* 0x000000010900780c */ /* 0x002fe20003f25270 */
[----:B------:R-:W1:-:S12]  /*19b20*/  S2R R4, SR_TID.X ;  /* 0x0000000000047919 */ /* 0x000e580000002100 */
[----:B0-----:R-:W0:Y:S08]  /*19b30*/  @P1 LDC R3, c[0x0][0x434] ;  /* 0x00010d00ff031b82 */ /* 0x001e300000000800 */
[----:B------:R-:W5:Y:S01]  /*19b40*/  @P1 LDC R2, c[0x0][0x438] ;  /* 0x00010e00ff021b82 */ /* 0x000f620000000800 */
[----:B---3--:R-:W-:-:S05]  /*19b50*/  IMAD.SHL.U32 R35, R35, 0x8, RZ ;  /* 0x0000000823237824 */ /* 0x008fca00078e00ff */
[----:B------:R-:W-:-:S04]  /*19b60*/  LOP3.LUT R35, R35, 0x38, RZ, 0xc0, !PT ;  /* 0x0000003823237812 */ /* 0x000fc800078ec0ff */
[----:B------:R-:W-:-:S04]  /*19b70*/  LOP3.LUT R35, R35, 0x40, RZ, 0xfc, !PT ;  /* 0x0000004023237812 */ /* 0x000fc800078efcff */
[----:B------:R-:W-:Y:S02]  /*19b80*/  ISETP.GE.AND P2, PT, R35, UR4, PT ;  /* 0x0000000423007c0c */ /* 0x000fe4000bf46270 */
[----:B------:R-:W3:Y:S01]  /*19b90*/  S2R R35, SR_TID.X ;  /* 0x0000000000237919 */ /* 0x000ee20000002100 */
[----:B-1----:R-:W-:Y:S01]  /*19ba0*/  IMAD.SHL.U32 R4, R4, 0x8, RZ ;  /* 0x0000000804047824 */ /* 0x002fe200078e00ff */
[----:B------:R-:W-:-:S04]  /*19bb0*/  LOP3.LUT R16, R16, 0xffffffbf, RZ, 0xc0, !PT ;  /* 0xffffffbf10107812 */ /* 0x000fc800078ec0ff */
[----:B------:R-:W-:Y:S02]  /*19bc0*/  LOP3.LUT R4, R4, 0x38, RZ, 0xc0, !PT ;  /* 0x0000003804047812 */ /* 0x000fe400078ec0ff */
[----:B------:R-:W-:Y:S02]  /*19bd0*/  SEL R8, RZ, 0xffffffff, P2 ;  /* 0xffffffffff087807 */ /* 0x000fe40001000000 */
[----:B------:R-:W-:Y:S02]  /*19be0*/  LOP3.LUT R4, R4, 0x80, RZ, 0xfc, !PT ;  /* 0x0000008004047812 */ /* 0x000fe400078efcff */
[----:B------:R-:W-:Y:S01]  /*19bf0*/  @P2 LOP3.LUT R16, R16, 0x40, RZ, 0xfc, !PT ;  /* 0x0000004010102812 */ /* 0x000fe200078efcff */
[----:B------:R-:W-:Y:S01]  /*19c00*/  IMAD.SHL.U32 R8, R8, 0x2, RZ ;  /* 0x0000000208087824 */ /* 0x000fe200078e00ff */
[----:B------:R-:W-:Y:S01]  /*19c10*/  ISETP.GE.AND P2, PT, R4, UR4, PT ;  /* 0x0000000404007c0c */ /* 0x000fe2000bf46270 */
[----:B---3--:R-:W-:-:S05]  /*19c20*/  IMAD.SHL.U32 R35, R35, 0x8, RZ ;  /* 0x0000000823237824 */ /* 0x008fca00078e00ff */
[----:B------:R-:W-:-:S04]  /*19c30*/  LOP3.LUT R35, R35, 0x38, RZ, 0xc0, !PT ;  /* 0x0000003823237812 */ /* 0x000fc800078ec0ff */
[----:B------:R-:W-:Y:S02]  /*19c40*/  LOP3.LUT R35, R35, 0xc0, RZ, 0xfc, !PT ;  /* 0x000000c023237812 */ /* 0x000fe400078efcff */
[----:B------:R-:W-:Y:S01]  /*19c50*/  LOP3.LUT R16, R16, 0xffffff7f, RZ, 0xc0, !PT ;  /* 0xffffff7f10107812 */ /* 0x000fe200078ec0ff */
[----:B------:R-:W-:Y:S01]  /*19c60*/  IMAD.MOV.U32 R11, RZ, RZ, RZ ;  /* 0x000000ffff0b7224 */ /* 0x000fe200078e00ff */
[----:B--2---:R-:W-:Y:S02]  /*19c70*/  LEA R31, R21, 0xffffffc0, 0x6 ;  /* 0xffffffc0151f7811 */ /* 0x004fe400078e30ff */
[----:B------:R-:W1:Y:S03]  /*19c80*/  S2R R21, SR_TID.X ;  /* 0x0000000000157919 */ /* 0x000e660000002100 */
[----:B------:R-:W-:-:S05]  /*19c90*/  IMAD.IADD R0, R20, 0x1, R31 ;  /* 0x0000000114007824 */ /* 0x000fca00078e021f */
[C---:B------:R-:W-:Y:S01]  /*19ca0*/  ISETP.GE.AND P0, PT, R0.reuse, R26, PT ;  /* 0x0000001a0000720c */ /* 0x040fe20003f06270 */
[----:B------:R-:W-:-:S03]  /*19cb0*/  IMAD.IADD R0, R0, 0x1, R34 ;  /* 0x0000000100007824 */ /* 0x000fc600078e0222 */
[----:B------:R-:W-:Y:S01]  /*19cc0*/  ISETP.GT.U32.OR P0, PT, R20, 0x3f, P0 ;  /* 0x0000003f1400780c */ /* 0x000fe20000704470 */
[----:B0-----:R-:W-:-:S04]  /*19cd0*/  @P1 IMAD.HI.U32 R3, R0, R3, RZ ;  /* 0x0000000300031227 */ /* 0x001fc800078e00ff */
[----:B------:R-:W-:Y:S01]  /*19ce0*/  IMAD.MOV.U32 R6, RZ, RZ, R0 ;  /* 0x000000ffff067224 */ /* 0x000fe200078e0000 */
[----:B-----5:R-:W-:-:S07]  /*19cf0*/  @P1 SHF.R.U32.HI R6, RZ, R2, R3 ;  /* 0x00000002ff061219 */ /* 0x020fce0000011603 */
[----:B------:R-:W0:Y:S01]  /*19d00*/  @!P0 LDC.64 R2, c[0x0][0x428] ;  /* 0x00010a00ff028b82 */ /* 0x000e220000000a00 */
[----:B-1----:R-:W-:-:S05]  /*19d10*/  IMAD.SHL.U32 R21, R21, 0x8, RZ ;  /* 0x0000000815157824 */ /* 0x002fca00078e00ff */
[----:B------:R-:W-:-:S04]  /*19d20*/  LOP3.LUT R21, R21, 0x38, RZ, 0xc0, !PT ;  /* 0x0000003815157812 */ /* 0x000fc800078ec0ff */
[----:B------:R-:W-:Y:S02]  /*19d30*/  ISETP.GE.AND P3, PT, R21, UR4, PT ;  /* 0x0000000415007c0c */ /* 0x000fe4000bf66270 */
[----:B------:R-:W-:Y:S02]  /*19d40*/  ISETP.GE.AND P1, PT, R35, UR4, PT ;  /* 0x0000000423007c0c */ /* 0x000fe4000bf26270 */
[----:B------:R-:W-:Y:S02]  /*19d50*/  SEL R4, RZ, 0x1, P3 ;  /* 0x00000001ff047807 */ /* 0x000fe40001800000 */
[----:B------:R-:W-:Y:S02]  /*19d60*/  SEL R5, RZ, 0x8, P1 ;  /* 0x00000008ff057807 */ /* 0x000fe40000800000 */
[----:B------:R-:W-:Y:S02]  /*19d70*/  LOP3.LUT R8, R8, 0x2, R4, 0xe2, !PT ;  /* 0x0000000208087812 */ /* 0x000fe400078ee204 */
[----:B------:R-:W-:-:S02]  /*19d80*/  SEL R4, RZ, 0x4, P2 ;  /* 0x00000004ff047807 */ /* 0x000fc40001000000 */
[----:B----4-:R-:W-:Y:S02]  /*19d90*/  SHF.R.S32.HI R35, RZ, 0x1f, R30 ;  /* 0x0000001fff237819 */ /* 0x010fe4000001141e */
[----:B------:R-:W-:Y:S01]  /*19da0*/  LOP3.LUT R8, R5, R8, R4, 0xfe, !PT ;  /* 0x0000000805087212 */ /* 0x000fe200078efe04 */
[--C-:B------:R-:W-:Y:S01]  /*19db0*/  @!P0 IMAD.MOV.U32 R4, RZ, RZ, R6.reuse ;  /* 0x000000ffff048224 */ /* 0x100fe200078e0006 */
[----:B------:R-:W-:Y:S01]  /*19dc0*/  @!P0 SHF.R.S32.HI R5, RZ, 0x1f, R6 ;  /* 0x0000001fff058819 */ /* 0x000fe20000011406 */
[----:B0-----:R-:W-:-:S04]  /*19dd0*/  @!P0 IMAD R7, R35, R2, RZ ;  /* 0x0000000223078224 */ /* 0x001fc800078e02ff */
[C---:B------:R-:W-:Y:S02]  /*19de0*/  @!P0 IMAD R7, R30.reuse, R3, R7 ;  /* 0x000000031e078224 */ /* 0x040fe400078e0207 */
[----:B------:R-:W-:Y:S02]  /*19df0*/  @!P0 IMAD.WIDE.U32 R4, R30, R2, R4 ;  /* 0x000000021e048225 */ /* 0x000fe400078e0004 */
[----:B------:R-:W0:Y:S01]  /*19e00*/  @!P0 LDC.64 R2, c[0x0][0x418] ;  /* 0x00010600ff028b82 */ /* 0x000e220000000a00 */
        /* <DEDUP_REMOVED lines=8> */
[----:B------:R0:W2:Y:S01]  /*19e90*/  @!P0 LDG.E R11, desc[UR42][R2.64] ;  /* 0x0000002a020b8981 */ /* 0x0000a2000c1e1900 */
[----:B------:R-:W1:Y:S02]  /*19ea0*/  S2R R10, SR_TID.X ;  /* 0x00000000000a7919 */ /* 0x000e640000002100 */
[----:B-1----:R-:W-:-:S05]  /*19eb0*/  IMAD.SHL.U32 R10, R10, 0x8, RZ ;  /* 0x000000080a0a7824 */ /* 0x002fca00078e00ff */
[----:B------:R-:W-:-:S04]  /*19ec0*/  LOP3.LUT R10, R10, 0x38, RZ, 0xc0, !PT ;  /* 0x000000380a0a7812 */ /* 0x000fc800078ec0ff */
[----:B------:R-:W-:-:S04]  /*19ed0*/  LOP3.LUT R10, R10, 0x180, RZ, 0xfc, !PT ;  /* 0x000001800a0a7812 */ /* 0x000fc800078efcff */
[----:B------:R-:W-:Y:S02]  /*19ee0*/  ISETP.GE.AND P0, PT, R10, UR4, PT ;  /* 0x000000040a007c0c */ /* 0x000fe4000bf06270 */
[----:B------:R-:W-:-:S04]  /*19ef0*/  LOP3.LUT R10, R21, 0x140, RZ, 0xfc, !PT ;  /* 0x00000140150a7812 */ /* 0x000fc800078efcff */
[----:B------:R-:W-:-:S04]  /*19f00*/  ISETP.GE.AND P2, PT, R10, UR4, PT ;  /* 0x000000040a007c0c */ /* 0x000fc8000bf46270 */
[----:B------:R-:W-:Y:S02]  /*19f10*/  SEL R4, RZ, 0x20, P2 ;  /* 0x00000020ff047807 */ /* 0x000fe40001000000 */
[----:B0-----:R-:W-:Y:S02]  /*19f20*/  SEL R2, RZ, 0x40, P0 ;  /* 0x00000040ff027807 */ /* 0x001fe40000000000 */
[----:B------:R-:W-:Y:S02]  /*19f30*/  LOP3.LUT R16, R16, 0xfffffff7, RZ, 0xc0, !PT ;  /* 0xfffffff710107812 */ /* 0x000fe400078ec0ff */
[----:B------:R-:W-:-:S04]  /*19f40*/  LOP3.LUT R12, R21, 0x1c0, RZ, 0xfc, !PT ;  /* 0x000001c0150c7812 */ /* 0x000fc800078efcff */
[----:B------:R-:W-:-:S04]  /*19f50*/  ISETP.GE.AND P0, PT, R12, UR4, PT ;  /* 0x000000040c007c0c */ /* 0x000fc8000bf06270 */
[----:B------:R-:W-:Y:S01]  /*19f60*/  SEL R32, RZ, 0x80, P0 ;  /* 0x00000080ff207807 */ /* 0x000fe20000000000 */
[----:B--2---:R0:W-:Y:S02]  /*19f70*/  STL [R1+0x4], R11 ;  /* 0x0000040b01007387 */ /* 0x0041e40000100800 */
[----:B0-----:R-:W-:-:S04]  /*19f80*/  LOP3.LUT R11, R21, 0x100, RZ, 0xfc, !PT ;  /* 0x00000100150b7812 */ /* 0x001fc800078efcff */
[----:B------:R-:W-:-:S04]  /*19f90*/  ISETP.GE.AND P3, PT, R11, UR4, PT ;  /* 0x000000040b007c0c */ /* 0x000fc8000bf66270 */
[----:B------:R-:W-:-:S04]  /*19fa0*/  SEL R3, RZ, 0x10, P3 ;  /* 0x00000010ff037807 */ /* 0x000fc80001800000 */
[----:B------:R-:W-:-:S04]  /*19fb0*/  LOP3.LUT R3, R4, R8, R3, 0xfe, !PT ;  /* 0x0000000804037212 */ /* 0x000fc800078efe03 */
[----:B------:R-:W-:Y:S01]  /*19fc0*/  LOP3.LUT R5, R3, R2, RZ, 0xfc, !PT ;  /* 0x0000000203057212 */ /* 0x000fe200078efcff */
[----:B------:R-:W-:-:S04]  /*19fd0*/  IMAD.MOV R2, RZ, RZ, -R6 ;  /* 0x000000ffff027224 */ /* 0x000fc800078e0a06 */
[----:B------:R-:W-:Y:S01]  /*19fe0*/  IMAD R0, R9, R2, R0 ;  /* 0x0000000209007224 */ /* 0x000fe200078e0200 */
[----:B------:R0:W-:Y:S04]  /*19ff0*/  STL [R1+0x44], R5 ;  /* 0x0000440501007387 */ /* 0x0001e80000100800 */
[----:B------:R0:W-:Y:S01]  /*1a000*/  STL [R1+0x8], R0 ;  /* 0x0000080001007387 */ /* 0x0001e20000100800 */
[----:B------:R-:W-:Y:S01]  /*1a010*/  @P3 LOP3.LUT R16, R16, 0x8, RZ, 0xfc, !PT ;  /* 0x0000000810103812 */ /* 0x000fe200078efcff */
[----:B------:R-:W-:-:S03]  /*1a020*/  UMOV UR4, 0xffffffff ;  /* 0xffffffff00047882 */ /* 0x000fc60000000000 */
[----:B------:R-:W-:Y:S01]  /*1a030*/  LOP3.LUT R16, R16, 0xfffffffb, RZ, 0xc0, !PT ;  /* 0xfffffffb10107812 */ /* 0x000fe200078ec0ff */
[----:B------:R-:W-:-:S03]  /*1a040*/  IMAD.U32 R3, RZ, RZ, UR38 ;  /* 0x00000026ff037e24 */ /* 0x000fc6000f8e00ff */
[----:B------:R-:W-:Y:S01]  /*1a050*/  @P2 LOP3.LUT R16, R16, 0x4, RZ, 0xfc, !PT ;  /* 0x0000000410102812 */ /* 0x000fe200078efcff */
[----:B0-----:R-:W-:Y:S06]  /*1a060*/  BRA.DIV UR4, `(.L_x_1450) ;  /* 0x0000005604f47947 */ /* 0x001fec000b800000 */
.L_x_1558:
[----:B------:R-:W-:Y:S02]  /*1a070*/  ISETP.NE.AND P0, PT, R3, 0x3, PT ;  /* 0x000000030300780c */ /* 0x000fe40003f05270 */
[----:B------:R-:W-:Y:S02]  /*1a080*/  ISETP.GT.U32.AND P1, PT, R20, 0x3f, PT ;  /* 0x0000003f1400780c */ /* 0x000fe40003f24070 */
[----:B------:R-:W-:Y:S02]  /*1a090*/  LOP3.LUT R16, R16, 0xffff7fff, RZ, 0xc0, !PT ;  /* 0xffff7fff10107812 */ /* 0x000fe400078ec0ff */
[----:B------:R-:W-:-:S07]  /*1a0a0*/  LOP3.LUT R32, R5, R32, RZ, 0xfc, !PT ;  /* 0x0000002005207212 */ /* 0x000fce00078efcff */
[----:B------:R-:W-:-:S04]  /*1a0b0*/  @P0 LOP3.LUT R16, R16, 0x8000, RZ, 0xfc, !PT ;  /* 0x0000800010100812 */ /* 0x000fc800078efcff */
[----:B------:R-:W-:-:S04]  /*1a0c0*/  LOP3.LUT R16, R16, 0xfffffffe, RZ, 0xc0, !PT ;  /* 0xfffffffe10107812 */ /* 0x000fc800078ec0ff */
[----:B------:R-:W-:Y:S01]  /*1a0d0*/  @P1 LOP3.LUT R16, R16, 0x1, RZ, 0xfc, !PT ;  /* 0x0000000110101812 */ /* 0x000fe200078efcff */
[----:B------:R-:W-:Y:S06]  /*1a0e0*/  @!P0 BRA `(.L_x_1451) ;  /* 0x0000000000048947 */ /* 0x000fec0003800000 */
[----:B------:R-:W-:Y:S01]  /*1a0f0*/  BPT.TRAP 0x1 ;  /* 0x000000040000795c */ /* 0x000fe20000300000 */
.L_x_1451:
[----:B------:R-:W0:Y:S01]  /*1a100*/  S2R R0, SR_TID.X ;  /* 0x0000000000007919 */ /* 0x000e220000002100 */
[----:B------:R-:W-:Y:S01]  /*1a110*/  BSSY B0, `(.L_x_1452) ;  /* 0x0000008000007945 */ /* 0x000fe20003800000 */
[----:B0-----:R-:W-:-:S04]  /*1a120*/  LOP3.LUT R0, R0, 0x7f, RZ, 0xc0, !PT ;  /* 0x0000007f00007812 */ /* 0x001fc800078ec0ff */
[----:B------:R-:W-:-:S04]  /*1a130*/  SHF.R.U32.HI R0, RZ, 0x3, R0 ;  /* 0x00000003ff007819 */ /* 0x000fc80000011600 */
[----:B------:R-:W-:Y:S01]  /*1a140*/  IADD3 R31, -R0, R26, -R31 ;  /* 0x0000001a001f7210 */ /* 0x000fe20007ffe91f */
[----:B------:R-:W-:Y:S01]  /*1a150*/  IMAD R26, R22, 0x8, R18 ;  /* 0x00000008161a7824 */ /* 0x000fe200078e0212 */
[----:B------:R-:W-:-:S04]  /*1a160*/  SHF.L.U32 R0, R28, 0x1f, RZ ;  /* 0x0000001f1c007819 */ /* 0x000fc800000006ff */
[----:B------:R-:W0:Y:S02]  /*1a170*/  SYNCS.PHASECHK.TRANS64.TRYWAIT P0, [R26+URZ+0x38840], R0 ;  /* 0x038840001a0075a7 */ /* 0x000e24000800017f */
[----:B0-----:R-:W-:Y:S05]  /*1a180*/  @!P0 BRA `(.L_x_1453) ;  /* 0x0000005400e08947 */ /* 0x001fea0003800000 */
.L_x_1559:
[----:B------:R-:W-:Y:S05]  /*1a190*/  BSYNC B0 ;  /* 0x0000000000007941 */ /* 0x000fea0003800000 */
.L_x_1452:
[----:B------:R-:W0:Y:S01]  /*1a1a0*/  LDL R2, [R1+0x8] ;  /* 0x0000080001027983 */ /* 0x000e220000100800 */
[----:B------:R-:W-:Y:S01]  /*1a1b0*/  ULDC.64 UR4, c[0x0][0x300] ;  /* 0x0000c00000047ab9 */ /* 0x000fe20000000a00 */
[----:B------:R-:W-:Y:S02]  /*1a1c0*/  ULDC.64 UR6, c[0x0][0x2e8] ;  /* 0x0000ba0000067ab9 */ /* 0x000fe40000000a00 */
[----:B------:R-:W2:Y:S01]  /*1a1d0*/  LDL R4, [R1+0x4] ;  /* 0x0000040001047983 */ /* 0x000ea20000100800 */
[----:B------:R-:W-:Y:S01]  /*1a1e0*/  LOP3.LUT R16, R16, 0xfffffffd, RZ, 0xc0, !PT ;  /* 0xfffffffd10107812 */ /* 0x000fe200078ec0ff */
[----:B------:R-:W1:Y:S02]  /*1a1f0*/  S2R R7, SR_TID.X ;  /* 0x0000000000077919 */ /* 0x000e640000002100 */
[----:B-1----:R-:W-:-:S05]  /*1a200*/  IMAD.SHL.U32 R7, R7, 0x8, RZ ;  /* 0x0000000807077824 */ /* 0x002fca00078e00ff */
[----:B------:R-:W-:Y:S02]  /*1a210*/  LOP3.LUT R7, R7, 0x38, RZ, 0xc0, !PT ;  /* 0x0000003807077812 */ /* 0x000fe400078ec0ff */
[----:B0-----:R-:W-:Y:S02]  /*1a220*/  SHF.R.S32.HI R0, RZ, 0x1f, R2 ;  /* 0x0000001fff007819 */ /* 0x001fe40000011402 */
[----:B--2---:R-:W-:-:S03]  /*1a230*/  SHF.R.S32.HI R5, RZ, 0x1f, R4 ;  /* 0x0000001fff057819 */ /* 0x004fc60000011404 */
        /* <DEDUP_REMOVED lines=13> */
[----:B------:R-:W-:Y:S01]  /*1a310*/  IMAD.WIDE.U32 R2, R17, UR4, R2 ;  /* 0x0000000411027c25 */ /* 0x000fe2000f8e0002 */
        /* <DEDUP_REMOVED lines=41> */
.L_x_1569:
        /* <DEDUP_REMOVED lines=10> */
.L_x_1455:
        /* <DEDUP_REMOVED lines=11> */
.L_x_1456:
[----:B------:R1:W5:Y:S01]  /*1a700*/  LDL.LU R0, [R1+0x18] ;  /* 0x0000180001007983 */ /* 0x0003620000300800 */
[----:B------:R1:W-:Y:S03]  /*1a710*/  SYNCS.ARRIVE.TRANS64.A1T0 RZ, [R26+URZ+0x38830], RZ ;  /* 0x038830ff1aff79a7 */ /* 0x0003e6000810003f */
[----:B0-----:R1:W5:Y:S02]  /*1a720*/  LDL R2, [R1] ;  /* 0x0000000001027983 */ /* 0x0013640000100800 */
[----:B------:R-:W-:Y:S05]  /*1a730*/  WARPSYNC.ALL ;  /* 0x0000000000007948 */ /* 0x000fea0003800000 */
[----:B------:R-:W-:Y:S01]  /*1a740*/  ULDC.64 UR4, c[0x0][0xaf8] ;  /* 0x0002be0000047ab9 */ /* 0x000fe20000000a00 */
[----:B------:R-:W-:Y:S01]  /*1a750*/  BSSY B6, `(.L_x_1457) ;  /* 0x000001d000067945 */ /* 0x000fe20003800000 */
[----:B------:R-:W-:Y:S01]  /*1a760*/  BAR.SYNC.DEFER_BLOCKING 0x8, 0x100 ;  /* 0x0204000000007b1d */ /* 0x000fe20000010000 */
[----:B------:R-:W-:-:S04]  /*1a770*/  ISETP.NE.U32.AND P0, PT, RZ, UR4, PT ;  /* 0x00000004ff007c0c */ /* 0x000fc8000bf05070 */
[----:B------:R-:W-:-:S04]  /*1a780*/  ISETP.NE.AND.EX P0, PT, RZ, UR5, PT, P0 ;  /* 0x00000005ff007c0c */ /* 0x000fc8000bf05300 */
[----:B------:R-:W-:-:S05]  /*1a790*/  SEL R4, R37, RZ, !P0 ;  /* 0x000000ff25047207 */ /* 0x000fca0004000000 */
[----:B------:R0:W-:Y:S01]  /*1a7a0*/  STL [R1+0xc], R4 ;  /* 0x00000c0401007387 */ /* 0x0001e20000100800 */
[----:B-----5:R-:W-:Y:S01]  /*1a7b0*/  SEL R3, R0, RZ, !P0 ;  /* 0x000000ff00037207 */ /* 0x020fe20004000000 */
[----:B------:R-:W-:-:S04]  /*1a7c0*/  VIADD R0, R18, 0x20400 ;  /* 0x0002040012007836 */ /* 0x000fc80000000000 */
[----:B------:R0:W-:Y:S01]  /*1a7d0*/  STL [R1+0x24], R3 ;  /* 0x0000240301007387 */ /* 0x0001e20000100800 */
[----:B------:R-:W-:Y:S02]  /*1a7e0*/  LOP3.LUT P0, RZ, R0, 0x3ff, RZ, 0xc0, !PT ;  /* 0x000003ff00ff7812 */ /* 0x000fe4000780c0ff */
[----:B------:R-:W-:-:S05]  /*1a7f0*/  SHF.R.S32.HI R0, RZ, 0x1f, R2 ;  /* 0x0000001fff007819 */ /* 0x000fca0000011402 */
[----:B------:R0:W-:Y:S06]  /*1a800*/  STL [R1+0x20], R0 ;  /* 0x0000200001007387 */ /* 0x0001ec0000100800 */
[----:B------:R-:W-:Y:S05]  /*1a810*/  @!P0 BRA `(.L_x_1458) ;  /* 0x0000000000408947 */ /* 0x000fea0003800000 */
[----:B------:R-:W-:Y:S01]  /*1a820*/  MOV R2, 0x0 ;  /* 0x0000000000027802 */ /* 0x000fe20000000f00 */
[----:B------:R-:W-:Y:S01]  /*1a830*/  ULDC.64 UR4, c[0x4][0x90] ;  /* 0x0100240000047ab9 */ /* 0x000fe20000000a00 */
[----:B------:R-:W-:Y:S01]  /*1a840*/  ULDC.64 UR6, c[0x4][0x98] ;  /* 0x0100260000067ab9 */ /* 0x000fe20000000a00 */
[----:B------:R-:W-:Y:S01]  /*1a850*/  ULDC.64 UR8, c[0x4][0x20] ;  /* 0x0100080000087ab9 */ /* 0x000fe20000000a00 */
[----:B0-----:R-:W-:Y:S02]  /*1a860*/  IMAD.U32 R4, RZ, RZ, UR4 ;  /* 0x00000004ff047e24 */ /* 0x001fe4000f8e00ff */
        /* <DEDUP_REMOVED lines=11> */
.L_x_1458:
[----:B------:R-:W-:Y:S05]  /*1a920*/  BSYNC B6 ;  /* 0x0000000000067941 */ /* 0x000fea0003800000 */
.L_x_1457:
[----:B------:R-:W2:Y:S01]  /*1a930*/  LDL R20, [R1+0x24] ;  /* 0x0000240001147983 */ /* 0x000ea20000100800 */
[----:B------:R-:W3:Y:S01]  /*1a940*/  LDC R6, c[0x0][0x448] ;  /* 0x00011200ff067b82 */ /* 0x000ee20000000800 */
[----:B------:R-:W-:Y:S02]  /*1a950*/  ULDC.64 UR4, c[0x0][0x298] ;  /* 0x0000a60000047ab9 */ /* 0x000fe40000000a00 */
[----:B0-----:R-:W4:Y:S04]  /*1a960*/  LDL R4, [R1+0x20] ;  /* 0x0000200001047983 */ /* 0x001f280000100800 */
[----:B------:R-:W4:Y:S04]  /*1a970*/  LDL R5, [R1] ;  /* 0x0000000001057983 */ /* 0x000f280000100800 */
[----:B------:R0:W5:Y:S01]  /*1a980*/  LDL R9, [R1+0x14] ;  /* 0x0000140001097983 */ /* 0x0001620000100800 */
[----:B------:R-:W1:Y:S01]  /*1a990*/  S2R R2, SR_TID.X ;  /* 0x0000000000027919 */ /* 0x000e620000002100 */
[----:B------:R-:W0:Y:S01]  /*1a9a0*/  S2R R0, SR_TID.X ;  /* 0x0000000000007919 */ /* 0x000e220000002100 */
[----:B---3--:R-:W-:-:S13]  /*1a9b0*/  ISETP.NE.AND P0, PT, R6, 0x1, PT ;  /* 0x000000010600780c */ /* 0x008fda0003f05270 */
[----:B------:R-:W3:Y:S01]  /*1a9c0*/  @P0 LDC R3, c[0x0][0x450] ;  /* 0x00011400ff030b82 */ /* 0x000ee20000000800 */
[----:B-1----:R-:W-:-:S04]  /*1a9d0*/  LOP3.LUT R2, R2, 0x7f, RZ, 0xc0, !PT ;  /* 0x0000007f02027812 */ /* 0x002fc800078ec0ff */
[----:B------:R-:W-:Y:S01]  /*1a9e0*/  SHF.R.U32.HI R2, RZ, 0x3, R2 ;  /* 0x00000003ff027819 */ /* 0x000fe20000011602 */
[----:B0-----:R-:W-:Y:S02]  /*1a9f0*/  IMAD.SHL.U32 R0, R0, 0x10, RZ ;  /* 0x0000001000007824 */ /* 0x001fe400078e00ff */
[----:B--2---:R-:W-:Y:S02]  /*1aa00*/  IMAD.MOV.U32 R21, RZ, RZ, R20 ;  /* 0x000000ffff157224 */ /* 0x004fe400078e0014 */
[----:B------:R-:W2:Y:S01]  /*1aa10*/  LDL R20, [R1+0xc] ;  /* 0x00000c0001147983 */ /* 0x000ea20000100800 */
[----:B------:R-:W-:Y:S02]  /*1aa20*/  LOP3.LUT R0, R2, 0x70, R0, 0xf8, !PT ;  /* 0x0000007002007812 */ /* 0x000fe400078ef800 */
[----:B------:R-:W0:Y:S03]  /*1aa30*/  @P0 LDC R2, c[0x0][0x44c] ;  /* 0x00011300ff020b82 */ /* 0x000e260000000800 */
[----:B------:R-:W-:-:S02]  /*1aa40*/  IMAD R37, R25, 0x40, R0 ;  /* 0x0000004019257824 */ /* 0x000fc400078e0200 */
[----:B----4-:R-:W-:Y:S02]  /*1aa50*/  IMAD R4, R4, UR4, RZ ;  /* 0x0000000404047c24 */ /* 0x010fe4000f8e02ff */
[----:B------:R-:W-:Y:S02]  /*1aa60*/  IMAD.MOV.U32 R0, RZ, RZ, R37 ;  /* 0x000000ffff007224 */ /* 0x000fe400078e0025 */
[----:B------:R-:W-:Y:S02]  /*1aa70*/  IMAD R4, R5, UR5, R4 ;  /* 0x0000000505047c24 */ /* 0x000fe4000f8e0204 */
[----:B0-----:R-:W-:-:S05]  /*1aa80*/  @P0 IMAD.HI.U32 R2, R37, R2, RZ ;  /* 0x0000000225020227 */ /* 0x001fca00078e00ff */
[----:B---3--:R-:W-:Y:S01]  /*1aa90*/  @P0 SHF.R.U32.HI R0, RZ, R3, R2 ;  /* 0x00000003ff000219 */ /* 0x008fe20000011602 */
[----:B------:R-:W-:Y:S01]  /*1aaa0*/  IMAD.WIDE.U32 R2, R5, UR4, RZ ;  /* 0x0000000405027c25 */ /* 0x000fe2000f8e00ff */
[----:B------:R-:W-:-:S03]  /*1aab0*/  ULDC.64 UR4, c[0x0][0x2d8] ;  /* 0x0000b60000047ab9 */ /* 0x000fc60000000a00 */
[----:B------:R-:W-:Y:S02]  /*1aac0*/  IMAD.IADD R3, R3, 0x1, R4 ;  /* 0x0000000103037824 */ /* 0x000fe400078e0204 */
[----:B------:R-:W-:-:S04]  /*1aad0*/  IMAD.WIDE.U32 R2, R17, UR4, R2 ;  /* 0x0000000411027c25 */ /* 0x000fc8000f8e0002 */
[----:B------:R-:W-:Y:S01]  /*1aae0*/  IMAD R3, R17, UR5, R3 ;  /* 0x0000000511037c24 */ /* 0x000fe2000f8e0203 */
[----:B------:R-:W-:Y:S02]  /*1aaf0*/  ULDC.64 UR4, c[0x0][0x2e0] ;  /* 0x0000b80000047ab9 */ /* 0x000fe40000000a00 */
[----:B------:R-:W-:Y:S01]  /*1ab00*/  IMAD R4, R21, UR4, RZ ;  /* 0x0000000415047c24 */ /* 0x000fe2000f8e02ff */
[----:B------:R-:W0:Y:S02]  /*1ab10*/  S2R R7, SR_TID.X ;  /* 0x0000000000077919 */ /* 0x000e240000002100 */
[----:B0-----:R-:W-:-:S05]  /*1ab20*/  IMAD.SHL.U32 R7, R7, 0x8, RZ ;  /* 0x0000000807077824 */ /* 0x001fca00078e00ff */
[----:B------:R-:W-:Y:S01]  /*1ab30*/  LOP3.LUT R7, R7, 0x38, RZ, 0xc0, !PT ;  /* 0x0000003807077812 */ /* 0x000fe200078ec0ff */
[C---:B--2---:R-:W-:Y:S02]  /*1ab40*/  IMAD R4, R20.reuse, UR5, R4 ;  /* 0x0000000514047c24 */ /* 0x044fe4000f8e0204 */
[----:B------:R-:W-:Y:S01]  /*1ab50*/  IMAD.WIDE.U32 R2, R20, UR4, R2 ;  /* 0x0000000414027c25 */ /* 0x000fe2000f8e0002 */
        /* <DEDUP_REMOVED lines=26> */
[----:B-----5:R-:W-:Y:S02]  /*1ad00*/  IMAD R3, R9, R6, RZ ;  /* 0x0000000609037224 */ /* 0x020fe400078e02ff */
[----:B------:R-:W-:Y:S01]  /*1ad10*/  IMAD R25, R25, 0x40, R8 ;  /* 0x0000004019197824 */ /* 0x000fe200078e0208 */
[----:B------:R-:W1:Y:S03]  /*1ad20*/  SHFL.IDX PT, R5, R2, RZ, 0x181f ;  /* 0x00181fff02057589 */ /* 0x000e6600000e0000 */
[C---:B------:R-:W-:Y:S01]  /*1ad30*/  VIADD R6, R25.reuse, 0x10 ;  /* 0x0000001019067836 */ /* 0x040fe20000000000 */
[C---:B------:R-:W-:Y:S01]  /*1ad40*/  ISETP.GE.AND P0, PT, R25.reuse, R3, PT ;  /* 0x000000031900720c */ /* 0x040fe20003f06270 */
[----:B------:R-:W-:-:S03]  /*1ad50*/  VIADD R8, R25, 0x20 ;  /* 0x0000002019087836 */ /* 0x000fc60000000000 */
[----:B------:R-:W-:Y:S04]  /*1ad60*/  STL [R1+0x18], R6 ;  /* 0x0000180601007387 */ /* 0x000fe80000100800 */
[----:B------:R-:W-:Y:S05]  /*1ad70*/  STL [R1+0x1c], R8 ;  /* 0x00001c0801007387 */ /* 0x000fea0000100800 */
[----:B0-----:R-:W-:-:S05]  /*1ad80*/  @!P0 LEA R4, P2, R7, R4, 0x1 ;  /* 0x0000000407048211 */ /* 0x001fca00078408ff */
[----:B-1----:R-:W-:-:S05]  /*1ad90*/  @!P0 IMAD.X R5, RZ, RZ, R5, P2 ;  /* 0x000000ffff058224 */ /* 0x002fca00010e0605 */
[----:B------:R-:W-:Y:S01]  /*1ada0*/  @!PT LDS RZ, [RZ] ;  /* 0x00000000fffff984 */ /* 0x000fe20000000800 */
[----:B------:R0:W-:Y:S01]  /*1adb0*/  @!P0 LDGSTS.E.BYPASS.LTC128B.128 [R23+0x20400], desc[UR42][R4.64], !P1 ;  /* 0x2040000004178fae */ /* 0x0001e2000c901d6a */
[----:B------:R-:W-:-:S03]  /*1adc0*/  ISETP.GE.AND P0, PT, R6, R3, PT ;  /* 0x000000030600720c */ /* 0x000fc60003f06270 */
[----:B------:R-:W-:Y:S04]  /*1add0*/  SHFL.IDX PT, R6, R2, 0x2, 0x181f ;  /* 0x00581f0002067f89 */ /* 0x000fe800000e0000 */
[----:B0-----:R-:W0:Y:S04]  /*1ade0*/  SHFL.IDX PT, R5, R0, 0x1, 0x181f ;  /* 0x00381f0000057f89 */ /* 0x001e2800000e0000 */
[----:B------:R-:W1:Y:S02]  /*1adf0*/  SHFL.IDX PT, R4, R2, 0x1, 0x181f ;  /* 0x00381f0002047f89 */ /* 0x000e6400000e0000 */
[----:B0-----:R-:W-:-:S05]  /*1ae00*/  @!P0 LEA R5, P2, R7, R5, 0x1 ;  /* 0x0000000507058211 */ /* 0x001fca00078408ff */
[----:B-1----:R-:W-:-:S05]  /*1ae10*/  @!P0 IMAD.X R4, RZ, RZ, R4, P2 ;  /* 0x000000ffff048224 */ /* 0x002fca00010e0604 */
[----:B------:R-:W-:-:S04]  /*1ae20*/  @!P0 LOP3.LUT R5, R5, R4, RZ, 0x3c, !PT ;  /* 0x0000000405058212 */ /* 0x000fc800078e3cff */
[----:B------:R-:W-:-:S04]  /*1ae30*/  @!P0 LOP3.LUT R4, R5, R4, RZ, 0x3c, !PT ;  /* 0x0000000405048212 */ /* 0x000fc800078e3cff */
[----:B------:R-:W-:-:S05]  /*1ae40*/  @!P0 LOP3.LUT R5, R5, R4, RZ, 0x3c, !PT ;  /* 0x0000000405058212 */ /* 0x000fca00078e3cff */
[----:B------:R0:W-:Y:S01]  /*1ae50*/  @!P0 LDGSTS.E.BYPASS.LTC128B.128 [R23+0x20c00], desc[UR42][R4.64], !P1 ;  /* 0x20c0000004178fae */ /* 0x0001e2000c901d6a */
[----:B------:R-:W-:-:S03]  /*1ae60*/  ISETP.GE.AND P0, PT, R8, R3, PT ;  /* 0x000000030800720c */ /* 0x000fc60003f06270 */
[----:B0-----:R-:W0:Y:S04]  /*1ae70*/  SHFL.IDX PT, R4, R0, 0x2, 0x181f ;  /* 0x00581f0000047f89 */ /* 0x001e2800000e0000 */
[----:B------:R-:W1:Y:S06]  /*1ae80*/  SHFL.IDX PT, R0, R0, 0x3, 0x181f ;  /* 0x00781f0000007f89 */ /* 0x000e6c00000e0000 */
[----:B0-----:R-:W-:-:S05]  /*1ae90*/  @!P0 LEA R5, P2, R7, R4, 0x1 ;  /* 0x0000000407058211 */ /* 0x001fca00078408ff */
[----:B------:R-:W-:-:S05]  /*1aea0*/  @!P0 IMAD.X R4, RZ, RZ, R6, P2 ;  /* 0x000000ffff048224 */ /* 0x000fca00010e0606 */
[----:B------:R-:W-:-:S04]  /*1aeb0*/  @!P0 LOP3.LUT R5, R5, R4, RZ, 0x3c, !PT ;  /* 0x0000000405058212 */ /* 0x000fc800078e3cff */
[----:B------:R-:W-:-:S04]  /*1aec0*/  @!P0 LOP3.LUT R4, R5, R4, RZ, 0x3c, !PT ;  /* 0x0000000405048212 */ /* 0x000fc800078e3cff */
[----:B------:R-:W-:-:S05]  /*1aed0*/  @!P0 LOP3.LUT R5, R5, R4, RZ, 0x3c, !PT ;  /* 0x0000000405058212 */ /* 0x000fca00078e3cff */
[----:B------:R0:W-:Y:S04]  /*1aee0*/  @!P0 LDGSTS.E.BYPASS.LTC128B.128 [R23+0x21400], desc[UR42][R4.64], !P1 ;  /* 0x2140000004178fae */ /* 0x0001e8000c901d6a */
[----:B01----:R0:W2:Y:S02]  /*1aef0*/  SHFL.IDX PT, R4, R2, 0x3, 0x181f ;  /* 0x00781f0002047f89 */ /* 0x0030a400000e0000 */
.L_x_1578:
[----:B0-----:R-:W-:-:S05]  /*1af00*/  VIADD R2, R25, 0x30 ;  /* 0x0000003019027836 */ /* 0x001fca0000000000 */
[----:B------:R-:W-:Y:S01]  /*1af10*/  ISETP.GE.AND P0, PT, R2, R3, PT ;  /* 0x000000030200720c */ /* 0x000fe20003f06270 */
[----:B------:R0:W-:-:S12]  /*1af20*/  STL [R1+0x2c], R2 ;  /* 0x00002c0201007387 */ /* 0x0001d80000100800 */
[----:B0-----:R-:W-:-:S05]  /*1af30*/  @!P0 LEA R2, P2, R7, R0, 0x1 ;  /* 0x0000000007028211 */ /* 0x001fca00078408ff */
[----:B--2---:R-:W-:-:S05]  /*1af40*/  @!P0 IMAD.X R3, RZ, RZ, R4, P2 ;  /* 0x000000ffff038224 */ /* 0x004fca00010e0604 */
[----:B------:R-:W-:Y:S01]  /*1af50*/  @!PT LDS RZ, [RZ] ;  /* 0x00000000fffff984 */ /* 0x000fe20000000800 */
[----:B------:R-:W-:Y:S01]  /*1af60*/  @!PT LDS RZ, [RZ] ;  /* 0x00000000fffff984 */ /* 0x000fe20000000800 */
[----:B------:R-:W-:Y:S01]  /*1af70*/  @!PT LDS RZ, [RZ] ;  /* 0x00000000fffff984 */ /* 0x000fe20000000800 */
[----:B------:R0:W-:Y:S01]  /*1af80*/  @!P0 LDGSTS.E.BYPASS.LTC128B.128 [R23+0x21c00], desc[UR42][R2.64], !P1 ;  /* 0x21c0000002178fae */ /* 0x0001e2000c901d6a */
[----:B------:R-:W-:Y:S01]  /*1af90*/  PLOP3.LUT P0, PT, PT, PT, PT, 0x80, 0x0 ;  /* 0x000000000000781c */ /* 0x000fe20003f0f070 */
[----:B------:R-:W-:-:S12]  /*1afa0*/  NOP ;  /* 0x0000000000007918 */ /* 0x000fd80000000000 */
.L_x_1460:
        /* <DEDUP_REMOVED lines=28> */
.L_x_1462:
[----:B------:R-:W-:Y:S05]  /*1b170*/  BSYNC B6 ;  /* 0x0000000000067941 */ /* 0x000fea0003800000 */
.L_x_1461:
[----:B------:R-:W2:Y:S01]  /*1b180*/  LDL.LU R0, [R1+0x20] ;  /* 0x0000200001007983 */ /* 0x000ea20000300800 */
[----:B------:R-:W1:Y:S01]  /*1b190*/  LDC R7, c[0x0][0x448] ;  /* 0x00011200ff077b82 */ /* 0x000e620000000800 */
[----:B------:R-:W-:Y:S02]  /*1b1a0*/  ULDC.64 UR4, c[0x0][0x398] ;  /* 0x0000e60000047ab9 */ /* 0x000fe40000000a00 */
[----:B0-----:R-:W3:Y:S04]  /*1b1b0*/  LDL.LU R2, [R1] ;  /* 0x0000000001027983 */ /* 0x001ee80000300800 */
[----:B------:R-:W4:Y:S04]  /*1b1c0*/  LDL.LU R21, [R1+0x24] ;  /* 0x0000240001157983 */ /* 0x000f280000300800 */
[----:B------:R-:W5:Y:S01]  /*1b1d0*/  LDL.LU R20, [R1+0xc] ;  /* 0x00000c0001147983 */ /* 0x000f620000300800 */
[----:B------:R-:W-:Y:S01]  /*1b1e0*/  IMAD.MOV.U32 R4, RZ, RZ, R37 ;  /* 0x000000ffff047224 */ /* 0x000fe200078e0025 */
[----:B------:R-:W-:Y:S01]  /*1b1f0*/  LOP3.LUT R16, R16, 0xfffffbff, RZ, 0xc0, !PT ;  /* 0xfffffbff10107812 */ /* 0x000fe200078ec0ff */
[----:B------:R-:W0:Y:S01]  /*1b200*/  S2R R9, SR_TID.X ;  /* 0x0000000000097919 */ /* 0x000e220000002100 */
[----:B-1----:R-:W-:-:S13]  /*1b210*/  ISETP.NE.AND P0, PT, R7, 0x1, PT ;  /* 0x000000010700780c */ /* 0x002fda0003f05270 */
[----:B------:R-:W1:Y:S01]  /*1b220*/  @P0 LDC R5, c[0x0][0x450] ;  /* 0x00011400ff050b82 */ /* 0x000e620000000800 */
[----:B0-----:R-:W-:-:S05]  /*1b230*/  IMAD.SHL.U32 R9, R9, 0x8, RZ ;  /* 0x0000000809097824 */ /* 0x001fca00078e00ff */
[----:B------:R-:W-:-:S04]  /*1b240*/  LOP3.LUT R9, R9, 0x38, RZ, 0xc0, !PT ;  /* 0x0000003809097812 */ /* 0x000fc800078ec0ff */
[----:B------:R-:W-:Y:S01]  /*1b250*/  LOP3.LUT R9, R9, 0xc0, RZ, 0xfc, !PT ;  /* 0x000000c009097812 */ /* 0x000fe200078efcff */
[----:B--2---:R-:W-:-:S04]  /*1b260*/  IMAD R0, R0, UR4, RZ ;  /* 0x0000000400007c24 */ /* 0x004fc8000f8e02ff */
[C---:B---3--:R-:W-:Y:S02]  /*1b270*/  IMAD R0, R2.reuse, UR5, R0 ;  /* 0x0000000502007c24 */ /* 0x048fe4000f8e0200 */
[----:B------:R-:W-:Y:S01]  /*1b280*/  IMAD.WIDE.U32 R2, R2, UR4, RZ ;  /* 0x0000000402027c25 */ /* 0x000fe2000f8e00ff */
[----:B------:R-:W-:-:S03]  /*1b290*/  ULDC.64 UR4, c[0x0][0x3d8] ;  /* 0x0000f60000047ab9 */ /* 0x000fc60000000a00 */
[----:B------:R-:W-:Y:S02]  /*1b2a0*/  IMAD.IADD R3, R3, 0x1, R0 ;  /* 0x0000000103037824 */ /* 0x000fe400078e0200 */
[----:B------:R-:W-:-:S04]  /*1b2b0*/  IMAD.WIDE.U32 R2, R17, UR4, R2 ;  /* 0x0000000411027c25 */ /* 0x000fc8000f8e0002 */
[----:B------:R-:W-:Y:S01]  /*1b2c0*/  IMAD R3, R17, UR5, R3 ;  /* 0x0000000511037c24 */ /* 0x000fe2000f8e0203 */
[----:B------:R-:W-:Y:S02]  /*1b2d0*/  ULDC.64 UR4, c[0x0][0x3e0] ;  /* 0x0000f80000047ab9 */ /* 0x000fe40000000a00 */
[----:B----4-:R-:W-:Y:S02]  /*1b2e0*/  IMAD R0, R21, UR4, RZ ;  /* 0x0000000415007c24 */ /* 0x010fe4000f8e02ff */
[C---:B-----5:R-:W-:Y:S01]  /*1b2f0*/  IMAD.WIDE.U32 R2, R20.reuse, UR4, R2 ;  /* 0x0000000414027c25 */ /* 0x060fe2000f8e0002 */
[----:B------:R-:W0:Y:S03]  /*1b300*/  S2R R21, SR_TID.X ;  /* 0x0000000000157919 */ /* 0x000e260000002100 */
[----:B------:R-:W-:Y:S01]  /*1b310*/  IMAD R0, R20, UR5, R0 ;  /* 0x0000000514007c24 */ /* 0x000fe2000f8e0200 */
[----:B------:R-:W-:Y:S01]  /*1b320*/  ULDC.64 UR4, c[0x0][0x3d0] ;  /* 0x0000f40000047ab9 */ /* 0x000fe20000000a00 */
[----:B------:R-:W2:Y:S02]  /*1b330*/  S2R R20, SR_TID.X ;  /* 0x0000000000147919 */ /* 0x000ea40000002100 */
[----:B------:R-:W-:-:S02]  /*1b340*/  IMAD.IADD R3, R3, 0x1, R0 ;  /* 0x0000000103037824 */ /* 0x000fc400078e0200 */
[----:B------:R-:W3:Y:S01]  /*1b350*/  @P0 LDC R0, c[0x0][0x44c] ;  /* 0x00011300ff000b82 */ /* 0x000ee20000000800 */
[----:B0-----:R-:W-:Y:S02]  /*1b360*/  IMAD.SHL.U32 R21, R21, 0x8, RZ ;  /* 0x0000000815157824 */ /* 0x001fe400078e00ff */
[----:B---3--:R-:W-:-:S03]  /*1b370*/  @P0 IMAD.HI.U32 R0, R37, R0, RZ ;  /* 0x0000000025000227 */ /* 0x008fc600078e00ff */
[----:B------:R-:W-:Y:S01]  /*1b380*/  LOP3.LUT R21, R21, 0x38, RZ, 0xc0, !PT ;  /* 0x0000003815157812 */ /* 0x000fe200078ec0ff */
[----:B--2---:R-:W-:Y:S01]  /*1b390*/  IMAD.SHL.U32 R20, R20, 0x8, RZ ;  /* 0x0000000814147824 */ /* 0x004fe200078e00ff */
[----:B-1----:R-:W-:Y:S02]  /*1b3a0*/  @P0 SHF.R.U32.HI R4, RZ, R5, R0 ;  /* 0x00000005ff040219 */ /* 0x002fe40000011600 */
[----:B------:R-:W-:Y:S02]  /*1b3b0*/  LOP3.LUT R8, R21, 0x80, RZ, 0xfc, !PT ;  /* 0x0000008015087812 */ /* 0x000fe400078efcff */
[--C-:B------:R-:W-:Y:S01]  /*1b3c0*/  SHF.R.S32.HI R5, RZ, 0x1f, R4.reuse ;  /* 0x0000001fff057819 */ /* 0x100fe20000011404 */
[----:B------:R-:W-:Y:S01]  /*1b3d0*/  IMAD.MOV R0, RZ, RZ, -R4 ;  /* 0x000000ffff007224 */ /* 0x000fe200078e0a04 */
[----:B------:R-:W0:Y:S01]  /*1b3e0*/  S2R R21, SR_TID.X ;  /* 0x0000000000157919 */ /* 0x000e220000002100 */
[----:B------:R-:W-:Y:S01]  /*1b3f0*/  IMAD.WIDE.U32 R2, R4, UR4, R2 ;  /* 0x0000000404027c25 */ /* 0x000fe2000f8e0002 */
[----:B------:R-:W-:-:S03]  /*1b400*/  LOP3.LUT R20, R20, 0x38, RZ, 0xc0, !PT ;  /* 0x0000003814147812 */ /* 0x000fc600078ec0ff */
[----:B------:R-:W-:Y:S02]  /*1b410*/  IMAD R0, R7, R0, R37 ;  /* 0x0000000007007224 */ /* 0x000fe400078e0225 */
        /* <DEDUP_REMOVED lines=11> */
[----:B------:R-:W-:Y:S02]  /*1b4d0*/  ULDC UR4, c[0x0][0x3b8] ;  /* 0x0000ee0000047ab9 */ /* 0x000fe40000000800 */
[----:B------:R-:W-:Y:S02]  /*1b4e0*/  ISETP.GE.AND P1, PT, R20, UR4, PT ;  /* 0x0000000414007c0c */ /* 0x000fe4000bf26270 */
[----:B------:R-:W-:Y:S01]  /*1b4f0*/  LEA.HI.X R6, R2, UR5, R6, 0x1, P0 ;  /* 0x0000000502067c11 */ /* 0x000fe200080f0c06 */
[----:B0-----:R-:W-:Y:S01]  /*1b500*/  IMAD.SHL.U32 R21, R21, 0x8, RZ ;  /* 0x0000000815157824 */ /* 0x001fe200078e00ff */
[----:B------:R-:W-:-:S02]  /*1b510*/  ISETP.GE.AND P0, PT, R8, UR4, PT ;  /* 0x0000000408007c0c */ /* 0x000fc4000bf06270 */
[----:B------:R-:W0:Y:S01]  /*1b520*/  S2R R8, SR_TID.X ;  /* 0x0000000000087919 */ /* 0x000e220000002100 */
[----:B------:R-:W-:Y:S02]  /*1b530*/  SEL R2, RZ, 0x1, P1 ;  /* 0x00000001ff027807 */ /* 0x000fe40000800000 */
[----:B------:R-:W-:Y:S02]  /*1b540*/  LOP3.LUT R21, R21, 0x38, RZ, 0xc0, !PT ;  /* 0x0000003815157812 */ /* 0x000fe400078ec0ff */
[----:B------:R-:W-:Y:S02]  /*1b550*/  SEL R3, RZ, 0x4, P0 ;  /* 0x00000004ff037807 */ /* 0x000fe40000000000 */
[----:B------:R-:W-:Y:S02]  /*1b560*/  @P1 LOP3.LUT R16, R16, 0x400, RZ, 0xfc, !PT ;  /* 0x0000040010101812 */ /* 0x000fe400078efcff */
[----:B------:R-:W-:Y:S02]  /*1b570*/  ISETP.GE.AND P5, PT, R9, UR4, PT ;  /* 0x0000000409007c0c */ /* 0x000fe4000bfa6270 */
[----:B------:R-:W-:-:S04]  /*1b580*/  LOP3.LUT R16, R16, 0xfffffeff, RZ, 0xc0, !PT ;  /* 0xfffffeff10107812 */ /* 0x000fc800078ec0ff */
[----:B------:R-:W-:-:S04]  /*1b590*/  @P0 LOP3.LUT R16, R16, 0x100, RZ, 0xfc, !PT ;  /* 0x0000010010100812 */ /* 0x000fc800078efcff */
[----:B------:R-:W-:Y:S01]  /*1b5a0*/  LOP3.LUT R16, R16, 0xfffffdff, RZ, 0xc0, !PT ;  /* 0xfffffdff10107812 */ /* 0x000fe200078ec0ff */
[----:B0-----:R-:W-:-:S05]  /*1b5b0*/  IMAD.SHL.U32 R8, R8, 0x8, RZ ;  /* 0x0000000808087824 */ /* 0x001fca00078e00ff */
[----:B------:R-:W-:-:S04]  /*1b5c0*/  LOP3.LUT R8, R8, 0x38, RZ, 0xc0, !PT ;  /* 0x0000003808087812 */ /* 0x000fc800078ec0ff */
[----:B------:R-:W-:-:S04]  /*1b5d0*/  LOP3.LUT R8, R8, 0x40, RZ, 0xfc, !PT ;  /* 0x0000004008087812 */ /* 0x000fc800078efcff */
[----:B------:R-:W-:Y:S02]  /*1b5e0*/  ISETP.GE.AND P0, PT, R8, UR4, PT ;  /* 0x0000000408007c0c */ /* 0x000fe4000bf06270 */
[----:B------:R-:W-:Y:S02]  /*1b5f0*/  LOP3.LUT R8, R21, 0x100, RZ, 0xfc, !PT ;  /* 0x0000010015087812 */ /* 0x000fe400078efcff */
[----:B------:R-:W0:Y:S01]  /*1b600*/  S2R R21, SR_TID.X ;  /* 0x0000000000157919 */ /* 0x000e220000002100 */
[----:B------:R-:W-:Y:S02]  /*1b610*/  SEL R4, RZ, 0x2, P0 ;  /* 0x00000002ff047807 */ /* 0x000fe40000000000 */
[----:B------:R-:W-:Y:S02]  /*1b620*/  ISETP.GE.AND P4, PT, R8, UR4, PT ;  /* 0x0000000408007c0c */ /* 0x000fe4000bf86270 */
[----:B------:R-:W1:Y:S01]  /*1b630*/  S2R R8, SR_TID.X ;  /* 0x0000000000087919 */ /* 0x000e620000002100 */
[----:B------:R-:W-:-:S02]  /*1b640*/  IADD3 R2, R3, R4, R2 ;  /* 0x0000000403027210 */ /* 0x000fc40007ffe002 */
[----:B------:R-:W-:Y:S02]  /*1b650*/  SEL R3, RZ, 0x10, P4 ;  /* 0x00000010ff037807 */ /* 0x000fe40002000000 */
[----:B------:R-:W-:Y:S02]  /*1b660*/  @P0 LOP3.LUT R16, R16, 0x200, RZ, 0xfc, !PT ;  /* 0x0000020010100812 */ /* 0x000fe400078efcff */
[----:B------:R-:W-:-:S04]  /*1b670*/  SEL R4, RZ, 0x8, P5 ;  /* 0x00000008ff047807 */ /* 0x000fc80002800000 */
[----:B------:R-:W-:Y:S01]  /*1b680*/  IADD3 R4, R3, R2, R4 ;  /* 0x0000000203047210 */ /* 0x000fe20007ffe004 */
[----:B0-----:R-:W-:Y:S02]  /*1b690*/  IMAD.SHL.U32 R21, R21, 0x8, RZ ;  /* 0x0000000815157824 */ /* 0x001fe400078e00ff */
[----:B-1----:R-:W-:-:S03]  /*1b6a0*/  IMAD.SHL.U32 R8, R8, 0x8, RZ ;  /* 0x0000000808087824 */ /* 0x002fc600078e00ff */
[----:B------:R-:W-:Y:S02]  /*1b6b0*/  LOP3.LUT R21, R21, 0x38, RZ, 0xc0, !PT ;  /* 0x0000003815157812 */ /* 0x000fe400078ec0ff */
[----:B------:R-:W-:Y:S02]  /*1b6c0*/  LOP3.LUT R8, R8, 0x38, RZ, 0xc0, !PT ;  /* 0x0000003808087812 */ /* 0x000fe400078ec0ff */
[----:B------:R-:W-:Y:S02]  /*1b6d0*/  LOP3.LUT R9, R21, 0x140, RZ, 0xfc, !PT ;  /* 0x0000014015097812 */ /* 0x000fe400078efcff */
[----:B------:R-:W-:Y:S02]  /*1b6e0*/  LOP3.LUT R8, R8, 0x180, RZ, 0xfc, !PT ;  /* 0x0000018008087812 */ /* 0x000fe400078efcff */
[----:B------:R-:W-:Y:S02]  /*1b6f0*/  ISETP.GE.AND P3, PT, R9, UR4, PT ;  /* 0x0000000409007c0c */ /* 0x000fe4000bf66270 */
[----:B------:R-:W-:-:S02]  /*1b700*/  ISETP.GE.AND P0, PT, R8, UR4, PT ;  /* 0x0000000408007c0c */ /* 0x000fc4000bf06270 */
[----:B------:R-:W-:Y:S02]  /*1b710*/  LOP3.LUT R8, R21, 0x1c0, RZ, 0xfc, !PT ;  /* 0x000001c015087812 */ /* 0x000fe400078efcff */
[----:B------:R-:W-:Y:S02]  /*1b720*/  SEL R2, RZ, 0x40, P0 ;  /* 0x00000040ff027807 */ /* 0x000fe40000000000 */
[----:B------:R-:W-:Y:S02]  /*1b730*/  SEL R3, RZ, 0x20, P3 ;  /* 0x00000020ff037807 */ /* 0x000fe40001800000 */
[----:B------:R-:W-:Y:S01]  /*1b740*/  ISETP.GE.AND P0, PT, R8, UR4, PT ;  /* 0x0000000408007c0c */ /* 0x000fe2000bf06270 */
[----:B------:R-:W-:Y:S01]  /*1b750*/  UMOV UR4, 0xffffffff ;  /* 0xffffffff00047882 */ /* 0x000fe20000000000 */
[----:B------:R-:W-:Y:S02]  /*1b760*/  IADD3 R4, R2, R4, R3 ;  /* 0x0000000402047210 */ /* 0x000fe40007ffe003 */
[----:B------:R-:W-:-:S05]  /*1b770*/  SEL R5, RZ, 0x80, P0 ;  /* 0x00000080ff057807 */ /* 0x000fca0000000000 */
[----:B------:R-:W-:Y:S01]  /*1b780*/  IMAD.IADD R5, R4, 0x1, R5 ;  /* 0x0000000104057824 */ /* 0x000fe200078e0205 */
[----:B------:R-:W-:Y:S06]  /*1b790*/  BRA.DIV UR4, `(.L_x_1463) ;  /* 0x0000004e04007947 */ /* 0x000fec000b800000 */
[----:B------:R-:W2:Y:S04]  /*1b7a0*/  LDL.LU R3, [R1+0x14] ;  /* 0x0000140001037983 */ /* 0x000ea80000300800 */
[----:B------:R-:W3:Y:S04]  /*1b7b0*/  LDL.LU R2, [R1+0x1c] ;  /* 0x00001c0001027983 */ /* 0x000ee80000300800 */
[----:B------:R-:W4:Y:S01]  /*1b7c0*/  LDL.LU R8, [R1+0x18] ;  /* 0x0000180001087983 */ /* 0x000f220000300800 */
[----:B------:R-:W-:-:S03]  /*1b7d0*/  LOP3.LUT R16, R16, 0xffbfffff, RZ, 0xc0, !PT ;  /* 0xffbfffff10107812 */ /* 0x000fc600078ec0ff */
[----:B------:R-:W-:Y:S01]  /*1b7e0*/  SHFL.IDX PT, R14, R0, 0x2, 0x181f ;  /* 0x00581f00000e7f89 */ /* 0x000fe200000e0000 */
[----:B------:R-:W-:-:S04]  /*1b7f0*/  @P4 LOP3.LUT R16, R16, 0x400000, RZ, 0xfc, !PT ;  /* 0x0040000010104812 */ /* 0x000fc800078efcff */
[C---:B------:R-:W-:Y:S02]  /*1b800*/  LOP3.LUT P4, RZ, R16.reuse, 0x400, RZ, 0xc0, !PT ;  /* 0x0000040010ff7812 */ /* 0x040fe4000788c0ff */
[----:B------:R-:W-:-:S04]  /*1b810*/  LOP3.LUT R16, R16, 0xffdfffff, RZ, 0xc0, !PT ;  /* 0xffdfffff10107812 */ /* 0x000fc800078ec0ff */
[----:B------:R-:W-:-:S04]  /*1b820*/  @P3 LOP3.LUT R16, R16, 0x200000, RZ, 0xfc, !PT ;  /* 0x0020000010103812 */ /* 0x000fc800078efcff */
[----:B------:R-:W-:Y:S01]  /*1b830*/  LOP3.LUT P3, RZ, R16, 0x200, RZ, 0xc0, !PT ;  /* 0x0000020010ff7812 */ /* 0x000fe2000786c0ff */
[----:B--2---:R-:W-:Y:S02]  /*1b840*/  IMAD R7, R3, R7, RZ ;  /* 0x0000000703077224 */ /* 0x004fe400078e02ff */
[----:B------:R-:W0:Y:S01]  /*1b850*/  SHFL.IDX PT, R3, R0, RZ, 0x181f ;  /* 0x00181fff00037589 */ /* 0x000e2200000e0000 */
[----:B---3--:R-:W-:Y:S02]  /*1b860*/  IMAD.MOV.U32 R9, RZ, RZ, R2 ;  /* 0x000000ffff097224 */ /* 0x008fe400078e0002 */
[----:B------:R-:W-:-:S13]  /*1b870*/  ISETP.GE.AND P0, PT, R25, R7, PT ;  /* 0x000000071900720c */ /* 0x000fda0003f06270 */
[----:B------:R-:W-:-:S04]  /*1b880*/  @!P0 LOP3.LUT R2, R4, 0x40, RZ, 0xc0, !PT ;  /* 0x0000004004028812 */ /* 0x000fc800078ec0ff */
[----:B------:R-:W-:-:S04]  /*1b890*/  @!P0 SHF.R.U32.HI R2, RZ, 0x2, R2 ;  /* 0x00000002ff028819 */ /* 0x000fc80000011602 */
[----:B------:R-:W-:Y:S02]  /*1b8a0*/  @!P0 ISETP.NE.U32.AND P2, PT, R2, RZ, PT ;  /* 0x000000ff0200820c */ /* 0x000fe40003f45070 */
[----:B------:R-:W-:Y:S02]  /*1b8b0*/  @!P0 LOP3.LUT R2, R5, 0x80, RZ, 0xc0, !PT ;  /* 0x0000008005028812 */ /* 0x000fe400078ec0ff */
[----:B0-----:R-:W-:Y:S02]  /*1b8c0*/  @!P0 LEA R3, P6, R20, R3, 0x1 ;  /* 0x0000000314038211 */ /* 0x001fe400078c08ff */
[----:B------:R-:W-:-:S04]  /*1b8d0*/  @!P0 SHF.R.U32.HI R2, RZ, 0x3, R2 ;  /* 0x00000003ff028819 */ /* 0x000fc80000011602 */
[----:B------:R-:W-:Y:S02]  /*1b8e0*/  @!P0 ISETP.NE.U32.AND P1, PT, R2, RZ, PT ;  /* 0x000000ff0200820c */ /* 0x000fe40003f25070 */
[----:B------:R-:W0:Y:S02]  /*1b8f0*/  SHFL.IDX PT, R2, R6, RZ, 0x181f ;  /* 0x00181fff06027589 */ /* 0x000e2400000e0000 */
[----:B0-----:R-:W-:Y:S01]  /*1b900*/  @!P0 IMAD.X R2, RZ, RZ, R2, P6 ;  /* 0x000000ffff028224 */ /* 0x001fe200030e0602 */
[----:B------:R-:W-:-:S04]  /*1b910*/  LOP3.LUT P6, RZ, R16, 0x100, RZ, 0xc0, !PT ;  /* 0x0000010010ff7812 */ /* 0x000fc800078cc0ff */
[----:B------:R-:W-:-:S04]  /*1b920*/  @!P0 LOP3.LUT R3, R3, R2, RZ, 0x3c, !PT ;  /* 0x0000000203038212 */ /* 0x000fc800078e3cff */
[----:B------:R-:W-:-:S04]  /*1b930*/  @!P0 LOP3.LUT R2, R3, R2, RZ, 0x3c, !PT ;  /* 0x0000000203028212 */ /* 0x000fc800078e3cff */
[----:B------:R-:W-:-:S05]  /*1b940*/  @!P0 LOP3.LUT R3, R3, R2, RZ, 0x3c, !PT ;  /* 0x0000000203038212 */ /* 0x000fca00078e3cff */
[----:B------:R-:W-:Y:S01]  /*1b950*/  @!P0 LDGSTS.E.BYPASS.LTC128B.128 [R23+0x26400], desc[UR42][R2.64], !P4 ;  /* 0x2640000002178fae */ /* 0x000fe2000e101d6a */
[----:B------:R-:W-:-:S03]  /*1b960*/  LOP3.LUT P4, RZ, R16, 0x400000, RZ, 0xc0, !PT ;  /* 0x0040000010ff7812 */ /* 0x000fc6000788c0ff */
[----:B------:R-:W-:Y:S01]  /*1b970*/  @!P0 LDGSTS.E.BYPASS.LTC128B.128 [R23+0x28400], desc[UR42][R2.64+0x80], !P3 ;  /* 0x2840008002178fae */ /* 0x000fe2000d901d6a */
[C---:B------:R-:W-:Y:S02]  /*1b980*/  LOP3.LUT P3, RZ, R16.reuse, 0x200000, RZ, 0xc0, !PT ;  /* 0x0020000010ff7812 */ /* 0x040fe4000786c0ff */
[----:B------:R-:W-:Y:S01]  /*1b990*/  LOP3.LUT R16, R16, 0xffefffff, RZ, 0xc0, !PT ;  /* 0xffefffff10107812 */ /* 0x000fe200078ec0ff */
[----:B------:R-:W-:Y:S03]  /*1b9a0*/  @!P0 LDGSTS.E.BYPASS.LTC128B.128 [R23+0x2a400], desc[UR42][R2.64+0x100], !P6 ;  /* 0x2a40010002178fae */ /* 0x000fe6000f101d6a */
[----:B------:R-:W-:Y:S01]  /*1b9b0*/  @P6 LOP3.LUT R16, R16, 0x100000, RZ, 0xfc, !PT ;  /* 0x0010000010106812 */ /* 0x000fe200078efcff */
[----:B------:R-:W-:Y:S03]  /*1b9c0*/  @!P0 LDGSTS.E.BYPASS.LTC128B.128 [R23+0x2c400], desc[UR42][R2.64+0x180], !P5 ;  /* 0x2c40018002178fae */ /* 0x000fe6000e901d6a */
[C---:B------:R-:W-:Y:S01]  /*1b9d0*/  LOP3.LUT P6, RZ, R16.reuse, 0x400, RZ, 0xc0, !PT ;  /* 0x0000040010ff7812 */ /* 0x040fe200078cc0ff */
[----:B------:R-:W-:Y:S01]  /*1b9e0*/  @!P0 LDGSTS.E.BYPASS.LTC128B.128 [R23+0x2e400], desc[UR42][R2.64+0x200], !P4 ;  /* 0x2e40020002178fae */ /* 0x000fe2000e101d6a */
[----:B------:R-:W-:-:S03]  /*1b9f0*/  LOP3.LUT R16, R16, 0xffffbfff, RZ, 0xc0, !PT ;  /* 0xffffbfff10107812 */ /* 0x000fc600078ec0ff */
[----:B------:R-:W-:Y:S04]  /*1ba00*/  @!P0 LDGSTS.E.BYPASS.LTC128B.128 [R23+0x30400], desc[UR42][R2.64+0x280], !P3 ;  /* 0x3040028002178fae */ /* 0x000fe8000d901d6a */
[----:B------:R-:W-:Y:S04]  /*1ba10*/  @!P0 LDGSTS.E.BYPASS.LTC128B.128 [R23+0x32400], desc[UR42][R2.64+0x300], P2 ;  /* 0x3240030002178fae */ /* 0x000fe80009101d6a */
[----:B------:R0:W-:Y:S01]  /*1ba20*/  @!P0 LDGSTS.E.BYPASS.LTC128B.128 [R23+0x34400], desc[UR42][R2.64+0x380], P1 ;  /* 0x3440038002178fae */ /* 0x0001e20008901d6a */
[----:B----4-:R-:W-:-:S03]  /*1ba30*/  ISETP.GE.AND P0, PT, R8, R7, PT ;  /* 0x000000070800720c */ /* 0x010fc60003f06270 */
[----:B------:R-:W-:Y:S10]  /*1ba40*/  SHFL.IDX PT, R8, R6, 0x2, 0x181f ;  /* 0x00581f0006087f89 */ /* 0x000ff400000e0000 */
[----:B0-----:R-:W-:-:S02]  /*1ba50*/  @!P0 LOP3.LUT R3, R4, 0x40, RZ, 0xc0, !PT ;  /* 0x0000004004038812 */ /* 0x001fc400078ec0ff */
[----:B------:R-:W-:Y:S02]  /*1ba60*/  @!P0 LOP3.LUT R2, R5, 0x80, RZ, 0xc0, !PT ;  /* 0x0000008005028812 */ /* 0x000fe400078ec0ff */
[----:B------:R-:W-:Y:S02]  /*1ba70*/  @!P0 SHF.R.U32.HI R3, RZ, 0x2, R3 ;  /* 0x00000002ff038819 */ /* 0x000fe40000011603 */
[----:B------:R-:W-:Y:S02]  /*1ba80*/  @!P0 SHF.R.U32.HI R2, RZ, 0x3, R2 ;  /* 0x00000003ff028819 */ /* 0x000fe40000011602 */
[----:B------:R-:W-:Y:S02]  /*1ba90*/  @!P0 ISETP.NE.U32.AND P2, PT, R3, RZ, PT ;  /* 0x000000ff0300820c */ /* 0x000fe40003f45070 */
[----:B------:R-:W0:Y:S01]  /*1baa0*/  SHFL.IDX PT, R3, R0, 0x1, 0x181f ;  /* 0x00381f0000037f89 */ /* 0x000e2200000e0000 */
[----:B------:R-:W-:-:S03]  /*1bab0*/  @!P0 ISETP.NE.U32.AND P1, PT, R2, RZ, PT ;  /* 0x000000ff0200820c */ /* 0x000fc60003f25070 */
[----:B------:R-:W1:Y:S04]  /*1bac0*/  SHFL.IDX PT, R2, R6, 0x1, 0x181f ;  /* 0x00381f0006027f89 */ /* 0x000e6800000e0000 */
[----:B------:R-:W2:Y:S03]  /*1bad0*/  SHFL.IDX PT, R0, R0, 0x3, 0x181f ;  /* 0x00781f0000007f89 */ /* 0x000ea600000e0000 */
[----:B------:R-:W-:Y:S01]  /*1bae0*/  @P2 LOP3.LUT R16, R16, 0x4000, RZ, 0xfc, !PT ;  /* 0x0000400010102812 */ /* 0x000fe200078efcff */
[----:B------:R-:W3:Y:S03]  /*1baf0*/  SHFL.IDX PT, R6, R6, 0x3, 0x181f ;  /* 0x00781f0006067f89 */ /* 0x000ee600000e0000 */
[----:B------:R-:W-:-:S04]  /*1bb00*/  LOP3.LUT R16, R16, 0xfff7ffff, RZ, 0xc0, !PT ;  /* 0xfff7ffff10107812 */ /* 0x000fc800078ec0ff */
[----:B------:R-:W-:-:S04]  /*1bb10*/  @P1 LOP3.LUT R16, R16, 0x80000, RZ, 0xfc, !PT ;  /* 0x0008000010101812 */ /* 0x000fc800078efcff */
[----:B------:R-:W-:Y:S02]  /*1bb20*/  LOP3.LUT P1, RZ, R16, 0x4000, RZ, 0xc0, !PT ;  /* 0x0000400010ff7812 */ /* 0x000fe4000782c0ff */
[----:B0-----:R-:W-:-:S05]  /*1bb30*/  @!P0 LEA R3, P2, R20, R3, 0x1 ;  /* 0x0000000314038211 */ /* 0x001fca00078408ff */
[----:B-1----:R-:W-:Y:S01]  /*1bb40*/  @!P0 IMAD.X R2, RZ, RZ, R2, P2 ;  /* 0x000000ffff028224 */ /* 0x002fe200010e0602 */
[----:B------:R-:W-:-:S04]  /*1bb50*/  LOP3.LUT P2, RZ, R16, 0x200, RZ, 0xc0, !PT ;  /* 0x0000020010ff7812 */ /* 0x000fc8000784c0ff */
[----:B------:R-:W-:-:S04]  /*1bb60*/  @!P0 LOP3.LUT R3, R3, R2, RZ, 0x3c, !PT ;  /* 0x0000000203038212 */ /* 0x000fc800078e3cff */
[----:B------:R-:W-:-:S04]  /*1bb70*/  @!P0 LOP3.LUT R2, R3, R2, RZ, 0x3c, !PT ;  /* 0x0000000203028212 */ /* 0x000fc800078e3cff */
[----:B------:R-:W-:-:S05]  /*1bb80*/  @!P0 LOP3.LUT R3, R3, R2, RZ, 0x3c, !PT ;  /* 0x0000000203038212 */ /* 0x000fca00078e3cff */
[----:B------:R-:W-:Y:S01]  /*1bb90*/  @!P0 LDGSTS.E.BYPASS.LTC128B.128 [R23+0x26c00], desc[UR42][R2.64], !P6 ;  /* 0x26c0000002178fae */ /* 0x000fe2000f101d6a */
[----:B------:R-:W-:-:S03]  /*1bba0*/  LOP3.LUT P6, RZ, R16, 0x100000, RZ, 0xc0, !PT ;  /* 0x0010000010ff7812 */ /* 0x000fc600078cc0ff */
[----:B------:R-:W-:Y:S10]  /*1bbb0*/  @!P0 LDGSTS.E.BYPASS.LTC128B.128 [R23+0x28c00], desc[UR42][R2.64+0x80], !P2 ;  /* 0x28c0008002178fae */ /* 0x000ff4000d101d6a */
[----:B------:R-:W-:Y:S04]  /*1bbc0*/  @!P0 LDGSTS.E.BYPASS.LTC128B.128 [R23+0x2ac00], desc[UR42][R2.64+0x100], !P6 ;  /* 0x2ac0010002178fae */ /* 0x000fe8000f101d6a */
[----:B------:R-:W-:Y:S04]  /*1bbd0*/  @!P0 LDGSTS.E.BYPASS.LTC128B.128 [R23+0x2cc00], desc[UR42][R2.64+0x180], !P5 ;  /* 0x2cc0018002178fae */ /* 0x000fe8000e901d6a */
[----:B------:R-:W-:Y:S04]  /*1bbe0*/  @!P0 LDGSTS.E.BYPASS.LTC128B.128 [R23+0x2ec00], desc[UR42][R2.64+0x200], !P4 ;  /* 0x2ec0020002178fae */ /* 0x000fe8000e101d6a */
[----:B------:R-:W-:Y:S04]  /*1bbf0*/  @!P0 LDGSTS.E.BYPASS.LTC128B.128 [R23+0x30c00], desc[UR42][R2.64+0x280], !P3 ;  /* 0x30c0028002178fae */ /* 0x000fe8000d901d6a */
[----:B------:R-:W-:Y:S01]  /*1bc00*/  @!P0 LDGSTS.E.BYPASS.LTC128B.128 [R23+0x32c00], desc[UR42][R2.64+0x300], P1 ;  /* 0x32c0030002178fae */ /* 0x000fe20008901d6a */
[----:B------:R-:W-:-:S13]  /*1bc10*/  LOP3.LUT P1, RZ, R16, 0x80000, RZ, 0xc0, !PT ;  /* 0x0008000010ff7812 */ /* 0x000fda000782c0ff */
[----:B------:R0:W-:Y:S01]  /*1bc20*/  @!P0 LDGSTS.E.BYPASS.LTC128B.128 [R23+0x34c00], desc[UR42][R2.64+0x380], P1 ;  /* 0x34c0038002178fae */ /* 0x0001e20008901d6a */
[----:B------:R-:W-:-:S13]  /*1bc30*/  ISETP.GE.AND P0, PT, R9, R7, PT ;  /* 0x000000070900720c */ /* 0x000fda0003f06270 */
[----:B------:R-:W-:-:S05]  /*1bc40*/  @!P0 LEA R9, P1, R20, R14, 0x1 ;  /* 0x0000000e14098211 */ /* 0x000fca00078208ff */
[----:B------:R-:W-:Y:S01]  /*1bc50*/  @!P0 IMAD.X R10, RZ, RZ, R8, P1 ;  /* 0x000000ffff0a8224 */ /* 0x000fe200008e0608 */
[----:B------:R-:W-:Y:S01]  /*1bc60*/  LOP3.LUT P1, RZ, R16, 0x400, RZ, 0xc0, !PT ;  /* 0x0000040010ff7812 */ /* 0x000fe2000782c0ff */
[----:B0-----:R-:W-:Y:S01]  /*1bc70*/  @!P0 IMAD.MOV.U32 R2, RZ, RZ, R9 ;  /* 0x000000ffff028224 */ /* 0x001fe200078e0009 */
[----:B------:R-:W-:Y:S01]  /*1bc80*/  @!P0 LOP3.LUT R8, R4, 0x40, RZ, 0xc0, !PT ;  /* 0x0000004004088812 */ /* 0x000fe200078ec0ff */
[----:B------:R-:W-:-:S03]  /*1bc90*/  @!P0 IMAD.MOV.U32 R3, RZ, RZ, R10 ;  /* 0x000000ffff038224 */ /* 0x000fc600078e000a */
        /* <DEDUP_REMOVED lines=12> */
[----:B--23--:R0:W-:Y:S02]  /*1bd60*/  @!P0 LDGSTS.E.BYPASS.LTC128B.128 [R23+0x35400], desc[UR42][R2.64+0x380], P1 ;  /* 0x3540038002178fae */ /* 0x00c1e40008901d6a */
.L_x_1588:
[----:B0-----:R-:W2:Y:S01]  /*1bd70*/  LDL.LU R2, [R1+0x2c] ;  /* 0x00002c0001027983 */ /* 0x001ea20000300800 */
[----:B------:R-:W-:Y:S01]  /*1bd80*/  BSSY B0, `(.L_x_1464) ;  /* 0x0000019000007945 */ /* 0x000fe20003800000 */
[----:B--2---:R-:W-:-:S13]  /*1bd90*/  ISETP.GE.AND P0, PT, R2, R7, PT ;  /* 0x000000070200720c */ /* 0x004fda0003f06270 */
[----:B------:R-:W-:Y:S05]  /*1bda0*/  @P0 BRA `(.L_x_1465) ;  /* 0x0000000000580947 */ /* 0x000fea0003800000 */
[----:B------:R-:W-:Y:S02]  /*1bdb0*/  LOP3.LUT R4, R4, 0x40, RZ, 0xc0, !PT ;  /* 0x0000004004047812 */ /* 0x000fe400078ec0ff */
[----:B------:R-:W-:Y:S02]  /*1bdc0*/  LOP3.LUT P6, RZ, R16, 0x400, RZ, 0xc0, !PT ;  /* 0x0000040010ff7812 */ /* 0x000fe400078cc0ff */
[----:B------:R-:W-:Y:S02]  /*1bdd0*/  LEA R2, P0, R20, R0, 0x1 ;  /* 0x0000000014027211 */ /* 0x000fe400078008ff */
[C---:B------:R-:W-:Y:S02]  /*1bde0*/  LOP3.LUT P2, RZ, R16.reuse, 0x200, RZ, 0xc0, !PT ;  /* 0x0000020010ff7812 */ /* 0x040fe4000784c0ff */
[----:B------:R-:W-:Y:S01]  /*1bdf0*/  LOP3.LUT P1, RZ, R16, 0x100, RZ, 0xc0, !PT ;  /* 0x0000010010ff7812 */ /* 0x000fe2000782c0ff */
[----:B------:R-:W-:Y:S01]  /*1be00*/  IMAD.X R3, RZ, RZ, R6, P0 ;  /* 0x000000ffff037224 */ /* 0x000fe200000e0606 */
[----:B------:R-:W-:-:S02]  /*1be10*/  SHF.R.U32.HI R4, RZ, 0x2, R4 ;  /* 0x00000002ff047819 */ /* 0x000fc40000011604 */
[----:B------:R-:W-:Y:S02]  /*1be20*/  LOP3.LUT R5, R5, 0x80, RZ, 0xc0, !PT ;  /* 0x0000008005057812 */ /* 0x000fe400078ec0ff */
[----:B------:R-:W-:Y:S01]  /*1be30*/  ISETP.NE.U32.AND P0, PT, R4, RZ, PT ;  /* 0x000000ff0400720c */ /* 0x000fe20003f05070 */
        /* <DEDUP_REMOVED lines=13> */
.L_x_1465:
[----:B------:R-:W-:Y:S05]  /*1bf10*/  BSYNC B0 ;  /* 0x0000000000007941 */ /* 0x000fea0003800000 */
.L_x_1464:
[----:B------:R-:W-:Y:S01]  /*1bf20*/  NOP ;  /* 0x0000000000007918 */ /* 0x000fe20000000000 */
[----:B------:R-:W-:-:S13]  /*1bf30*/  PLOP3.LUT P0, PT, PT, PT, PT, 0x80, 0x0 ;  /* 0x000000000000781c */ /* 0x000fda0003f0f070 */
.L_x_1466:
        /* <DEDUP_REMOVED lines=18> */
.L_x_1589:
[----:B------:R-:W-:Y:S05]  /*1c060*/  BSYNC B0 ;  /* 0x0000000000007941 */ /* 0x000fea0003800000 */
.L_x_1467:
[----:B------:R-:W-:-:S05]  /*1c070*/  IMAD.U32 R2, RZ, RZ, UR38 ;  /* 0x00000026ff027e24 */ /* 0x000fca000f8e00ff */
[----:B------:R-:W-:-:S13]  /*1c080*/  ISETP.NE.AND P0, PT, R2, 0x3, PT ;  /* 0x000000030200780c */ /* 0x000fda0003f05270 */
[----:B------:R-:W-:Y:S05]  /*1c090*/  @!P0 BRA `(.L_x_1469) ;  /* 0x0000000000048947 */ /* 0x000fea0003800000 */
[----:B------:R-:W-:Y:S01]  /*1c0a0*/  BPT.TRAP 0x1 ;  /* 0x000000040000795c */ /* 0x000fe20000300000 */
.L_x_1469:
[----:B0-----:R-:W-:Y:S01]  /*1c0b0*/  SHF.L.U32 R0, R28, 0x1f, RZ ;  /* 0x0000001f1c007819 */ /* 0x001fe200000006ff */
[----:B------:R-:W-:Y:S03]  /*1c0c0*/  BSSY B0, `(.L_x_1470) ;  /* 0x0000003000007945 */ /* 0x000fe60003800000 */
[----:B------:R-:W0:Y:S02]  /*1c0d0*/  SYNCS.PHASECHK.TRANS64.TRYWAIT P0, [R26+URZ+0x38860], R0 ;  /* 0x038860001a0075a7 */ /* 0x000e24000800017f */
[----:B0-----:R-:W-:Y:S05]  /*1c0e0*/  @!P0 BRA `(.L_x_1471) ;  /* 0x0000004c00808947 */ /* 0x001fea0003800000 */
.L_x_1590:
[----:B------:R-:W-:Y:S05]  /*1c0f0*/  BSYNC B0 ;  /* 0x0000000000007941 */ /* 0x000fea0003800000 */
.L_x_1470:
[----:B------:R-:W0:Y:S01]  /*1c100*/  LDL.LU R3, [R1+0x38] ;  /* 0x0000380001037983 */ /* 0x000e220000300800 */
[----:B------:R-:W-:Y:S01]  /*1c110*/  ULDC.64 UR4, c[0x0][0x328] ;  /* 0x0000ca0000047ab9 */ /* 0x000fe20000000a00 */
[----:B------:R-:W-:Y:S02]  /*1c120*/  ULDC.64 UR6, c[0x0][0x318] ;  /* 0x0000c60000067ab9 */ /* 0x000fe40000000a00 */
[----:B------:R-:W2:Y:S04]  /*1c130*/  LDL.LU R2, [R1+0x8] ;  /* 0x0000080001027983 */ /* 0x000ea80000300800 */
[----:B------:R-:W3:Y:S04]  /*1c140*/  LDL.LU R5, [R1+0x3c] ;  /* 0x00003c0001057983 */ /* 0x000ee80000300800 */
[----:B------:R-:W4:Y:S01]  /*1c150*/  LDL.LU R4, [R1+0x4] ;  /* 0x0000040001047983 */ /* 0x000f220000300800 */
[----:B0-----:R-:W-:-:S04]  /*1c160*/  IMAD R0, R3, UR4, RZ ;  /* 0x0000000403007c24 */ /* 0x001fc8000f8e02ff */
[C---:B--2---:R-:W-:Y:S02]  /*1c170*/  IMAD R0, R2.reuse, UR5, R0 ;  /* 0x0000000502007c24 */ /* 0x044fe4000f8e0200 */
[----:B------:R-:W-:Y:S01]  /*1c180*/  IMAD.WIDE.U32 R2, R2, UR4, RZ ;  /* 0x0000000402027c25 */ /* 0x000fe2000f8e00ff */
[----:B------:R-:W-:-:S03]  /*1c190*/  ULDC.64 UR4, c[0x0][0x338] ;  /* 0x0000ce0000047ab9 */ /* 0x000fc60000000a00 */
[----:B------:R-:W-:Y:S02]  /*1c1a0*/  IMAD.IADD R3, R3, 0x1, R0 ;  /* 0x0000000103037824 */ /* 0x000fe400078e0200 */
[----:B---3--:R-:W-:Y:S02]  /*1c1b0*/  IMAD R0, R5, UR4, RZ ;  /* 0x0000000405007c24 */ /* 0x008fe4000f8e02ff */
[----:B----4-:R-:W-:-:S04]  /*1c1c0*/  IMAD.WIDE.U32 R2, R4, UR4, R2 ;  /* 0x0000000404027c25 */ /* 0x010fc8000f8e0002 */
        /* <DEDUP_REMOVED lines=96> */
.L_x_1600:
        /* <DEDUP_REMOVED lines=34> */
.L_x_1473:
        /* <DEDUP_REMOVED lines=11> */
.L_x_1474:
        /* <DEDUP_REMOVED lines=11> */
.L_x_1489:
        /* <DEDUP_REMOVED lines=32> */
[----:B------:R-:W-:Y:S02]  /*1cd50*/  ISETP.NE.AND P1, PT, R10, 0x3, PT ;  /* 0x000000030a00780c */ /* 0x000fe40003f25270 */
[----:B------:R-:W-:Y:S01]  /*1cd60*/  SEL R2, RZ, 0x1, P0 ;  /* 0x00000001ff027807 */ /* 0x000fe20000000000 */
[----:B------:R-:W-:Y:S05]  /*1cd70*/  YIELD ;  /* 0x0000000000007946 */ /* 0x000fea0003800000 */
[----:B------:R-:W-:Y:S01]  /*1cd80*/  LOP3.LUT R28, R28, R2, RZ, 0x3c, !PT ;  /* 0x000000021c1c7212 */ /* 0x000fe200078e3cff */
[----:B------:R-:W-:Y:S01]  /*1cd90*/  IMAD.MOV.U32 R2, RZ, RZ, R7 ;  /* 0x000000ffff027224 */ /* 0x000fe200078e0007 */
[----:B------:R-:W-:Y:S01]  /*1cda0*/  SEL R22, R22, RZ, P0 ;  /* 0x000000ff16167207 */ /* 0x000fe20000000000 */
[----:B------:R-:W-:-:S03]  /*1cdb0*/  VIADD R7, R7, 0xffffffff ;  /* 0xffffffff07077836 */ /* 0x000fc60000000000 */
[----:B------:R-:W-:Y:S01]  /*1cdc0*/  ISETP.GT.AND P3, PT, R2, R33, PT ;  /* 0x000000210200720c */ /* 0x000fe20003f64270 */
[----:B0-----:R-:W-:-:S12]  /*1cdd0*/  @!P1 BRA `(.L_x_1477) ;  /* 0x0000000000049947 */ /* 0x001fd80003800000 */
[----:B------:R-:W-:Y:S01]  /*1cde0*/  BPT.TRAP 0x1 ;  /* 0x000000040000795c */ /* 0x000fe20000300000 */
.L_x_1477:
[----:B------:R-:W-:Y:S01]  /*1cdf0*/  IMAD R6, R22, 0x8, R18 ;  /* 0x0000000816067824 */ /* 0x000fe200078e0212 */
[----:B------:R-:W-:Y:S01]  /*1ce00*/  SHF.L.U32 R25, R28, 0x1f, RZ ;  /* 0x0000001f1c197819 */ /* 0x000fe200000006ff */
[----:B------:R-:W-:Y:S01]  /*1ce10*/  BSSY B1, `(.L_x_1478) ;  /* 0x0000004000017945 */ /* 0x000fe20003800000 */
[----:B------:R-:W-:Y:S02]  /*1ce20*/  SHF.R.S32.HI R9, RZ, 0x1f, R5 ;  /* 0x0000001fff097819 */ /* 0x000fe40000011405 */
[----:B------:R-:W0:Y:S02]  /*1ce30*/  SYNCS.PHASECHK.TRANS64.TRYWAIT P0, [R6+URZ+0x38840], R25 ;  /* 0x03884019060075a7 */ /* 0x000e24000800017f */
[----:B0-----:R-:W-:Y:S05]  /*1ce40*/  @!P0 BRA `(.L_x_1479) ;  /* 0x0000004800648947 */ /* 0x001fea0003800000 */
.L_x_1601:
[----:B------:R-:W-:Y:S05]  /*1ce50*/  BSYNC B1 ;  /* 0x0000000000017941 */ /* 0x000fea0003800000 */
.L_x_1478:
        /* <DEDUP_REMOVED lines=40> */
.L_x_1611:
        /* <DEDUP_REMOVED lines=8> */
.L_x_1481:
        /* <DEDUP_REMOVED lines=11> */
.L_x_1482:
[----:B------:R2:W-:Y:S01]  /*1d210*/  SYNCS.ARRIVE.TRANS64.A1T0 RZ, [R6+URZ+0x38830], RZ ;  /* 0x038830ff06ff79a7 */ /* 0x0005e2000810003f */
[----:B------:R-:W-:Y:S05]  /*1d220*/  @!P2 BRA `(.L_x_1483) ;  /* 0x000000000004a947 */ /* 0x000fea0003800000 */
[----:B------:R-:W-:Y:S01]  /*1d230*/  BPT.TRAP 0x1 ;  /* 0x000000040000795c */ /* 0x000fe20000300000 */
.L_x_1483:
[----:B------:R-:W3:Y:S01]  /*1d240*/  SYNCS.PHASECHK.TRANS64.TRYWAIT P0, [R6+URZ+0x38860], R25 ;  /* 0x03886019060075a7 */ /* 0x000ee2000800017f */
[----:B------:R-:W-:Y:S04]  /*1d250*/  BSSY B1, `(.L_x_1484) ;  /* 0x0000002000017945 */ /* 0x000fe80003800000 */
[----:B---3--:R-:W-:Y:S05]  /*1d260*/  @!P0 BRA `(.L_x_1485) ;  /* 0x00000048008c8947 */ /* 0x008fea0003800000 */
.L_x_1612:
[----:B------:R-:W-:Y:S05]  /*1d270*/  BSYNC B1 ;  /* 0x0000000000017941 */ /* 0x000fea0003800000 */
.L_x_1484:
        /* <DEDUP_REMOVED lines=8> */
[----:B------:R-:W-:Y:S02]  /*1d300*/  IMAD R21, R22, 0x7000, R8 ;  /* 0x0000700016157824 */ /* 0x000fe400078e0208 */
        /* <DEDUP_REMOVED lines=12> */
[----:B------:R-:W4:Y:S01]  /*1d3d0*/  SHFL.IDX PT, R2, R9, RZ, 0x181f ;  /* 0x00181fff09027589 */ /* 0x000f2200000e0000 */
[C---:B------:R-:W-:Y:S01]  /*1d3e0*/  LOP3.LUT P1, RZ, R16.reuse, 0x80, RZ, 0xc0, !PT ;  /* 0x0000008010ff7812 */ /* 0x040fe2000782c0ff */
[----:B------:R-:W-:Y:S01]  /*1d3f0*/  IMAD R21, R21, 0x2, R18 ;  /* 0x0000000215157824 */ /* 0x000fe200078e0212 */
[C---:B------:R-:W-:Y:S01]  /*1d400*/  LOP3.LUT P2, RZ, R16.reuse, 0x40, RZ, 0xc0, !PT ;  /* 0x0000004010ff7812 */ /* 0x040fe2000784c0ff */
[----:B------:R-:W5:Y:S01]  /*1d410*/  SHFL.IDX PT, R3, R10, RZ, 0x181f ;  /* 0x00181fff0a037589 */ /* 0x000f6200000e0000 */
[----:B------:R-:W-:-:S03]  /*1d420*/  LOP3.LUT R16, R16, 0xfff7ffff, RZ, 0xc0, !PT ;  /* 0xfff7ffff10107812 */ /* 0x000fc600078ec0ff */
[----:B------:R-:W0:Y:S01]  /*1d430*/  SHFL.IDX PT, R14, R9, 0x1, 0x181f ;  /* 0x00381f00090e7f89 */ /* 0x000e2200000e0000 */
[----:B------:R-:W-:-:S03]  /*1d440*/  @P3 LOP3.LUT R16, R16, 0x80000, RZ, 0xfc, !PT ;  /* 0x0008000010103812 */ /* 0x000fc600078efcff */
[----:B------:R-:W1:Y:S01]  /*1d450*/  SHFL.IDX PT, R5, R10, 0x1, 0x181f ;  /* 0x00381f000a057f89 */ /* 0x000e6200000e0000 */
[C---:B------:R-:W-:Y:S02]  /*1d460*/  LOP3.LUT P3, RZ, R16.reuse, 0x20, RZ, 0xc0, !PT ;  /* 0x0000002010ff7812 */ /* 0x040fe4000786c0ff */
[C---:B------:R-:W-:Y:S01]  /*1d470*/  LOP3.LUT P6, RZ, R16.reuse, 0x10, RZ, 0xc0, !PT ;  /* 0x0000001010ff7812 */ /* 0x040fe200078cc0ff */
[----:B------:R-:W-:Y:S01]  /*1d480*/  SHFL.IDX PT, R8, R10, 0x2, 0x181f ;  /* 0x00581f000a087f89 */ /* 0x000fe200000e0000 */
[----:B------:R-:W-:-:S03]  /*1d490*/  LOP3.LUT R16, R16, 0xffdfffff, RZ, 0xc0, !PT ;  /* 0xffdfffff10107812 */ /* 0x000fc600078ec0ff */
[----:B------:R-:W-:Y:S01]  /*1d4a0*/  SHFL.IDX PT, R10, R10, 0x3, 0x181f ;  /* 0x00781f000a0a7f89 */ /* 0x000fe200000e0000 */
[----:B----4-:R-:W-:-:S05]  /*1d4b0*/  IADD3 R2, P0, R2, R0, RZ ;  /* 0x0000000002027210 */ /* 0x010fca0007f1e0ff */
[----:B------:R-:W-:Y:S01]  /*1d4c0*/  @P3 LOP3.LUT R16, R16, 0x200000, RZ, 0xfc, !PT ;  /* 0x0020000010103812 */ /* 0x000fe200078efcff */
[----:B-----5:R-:W-:Y:S01]  /*1d4d0*/  IMAD.X R3, RZ, RZ, R3, P0 ;  /* 0x000000ffff037224 */ /* 0x020fe200000e0603 */
[----:B------:R-:W-:-:S04]  /*1d4e0*/  ISETP.NE.U32.AND P0, PT, R32, RZ, PT ;  /* 0x000000ff2000720c */ /* 0x000fc80003f05070 */
[----:B------:R-:W-:Y:S01]  /*1d4f0*/  LDGSTS.E.BYPASS.LTC128B.128 [R21+0x400], desc[UR42][R2.64], !P1 ;  /* 0x0040000002157fae */ /* 0x000fe2000c901d6a */
[----:B------:R-:W-:-:S03]  /*1d500*/  ISETP.NE.U32.AND P1, PT, R31, RZ, PT ;  /* 0x000000ff1f00720c */ /* 0x000fc60003f25070 */
[----:B------:R-:W-:Y:S01]  /*1d510*/  LDGSTS.E.BYPASS.LTC128B.128 [R21+0x2400], desc[UR42][R2.64+0x80], !P2 ;  /* 0x0240008002157fae */ /* 0x000fe2000d101d6a */
[----:B0-----:R-:W-:-:S03]  /*1d520*/  IADD3 R4, P2, R14, R0, RZ ;  /* 0x000000000e047210 */ /* 0x001fc60007f5e0ff */
[----:B------:R-:W-:Y:S01]  /*1d530*/  LDGSTS.E.BYPASS.LTC128B.128 [R21+0x4400], desc[UR42][R2.64+0x100], !P3 ;  /* 0x0440010002157fae */ /* 0x000fe2000d901d6a */
[C---:B------:R-:W-:Y:S01]  /*1d540*/  LOP3.LUT P3, RZ, R16.reuse, 0x80, RZ, 0xc0, !PT ;  /* 0x0000008010ff7812 */ /* 0x040fe2000786c0ff */
[----:B-1----:R-:W-:Y:S01]  /*1d550*/  IMAD.X R5, RZ, RZ, R5, P2 ;  /* 0x000000ffff057224 */ /* 0x002fe200010e0605 */
        /* <DEDUP_REMOVED lines=33> */
.L_x_1622:
        /* <DEDUP_REMOVED lines=25> */
.L_x_1487:
        /* <DEDUP_REMOVED lines=11> */
.L_x_1488:
[----:B------:R1:W-:Y:S01]  /*1d9b0*/  SYNCS.ARRIVE.TRANS64.A1T0 RZ, [R6+URZ+0x38850], RZ ;  /* 0x038850ff06ff79a7 */ /* 0x0003e2000810003f */
[----:B------:R-:W-:Y:S05]  /*1d9c0*/  @P3 BRA `(.L_x_1489) ;  /* 0xfffffff000603947 */ /* 0x000fea000383ffff */
.L_x_1476:
[----:B------:R-:W-:Y:S05]  /*1d9d0*/  BSYNC B0 ;  /* 0x0000000000007941 */ /* 0x000fea0003800000 */
.L_x_1475:
        /* <DEDUP_REMOVED lines=21> */
.L_x_1491:
[----:B------:R-:W-:Y:S05]  /*1db30*/  BSYNC B0 ;  /* 0x0000000000007941 */ /* 0x000fea0003800000 */
.L_x_1490:
[----:B------:R-:W-:-:S07]  /*1db40*/  SEL R22, R22, RZ, P0 ;  /* 0x000000ff16167207 */ /* 0x000fce0000000000 */
.L_x_1444:
[----:B------:R-:W-:Y:S05]  /*1db50*/  BSYNC B7 ;  /* 0x0000000000077941 */ /* 0x000fea0003800000 */
.L_x_1442:
        /* <DEDUP_REMOVED lines=8> */
[----:B---3--:R3:W4:Y:S01]  /*1dbe0*/  LDS.128 R24, [R18+0x388d0] ;  /* 0x0388d00012187984 */ /* 0x0087220000000c00 */
[----:B------:R-:W-:Y:S06]  /*1dbf0*/  BAR.ARV 0x4, 0x180 ;  /* 0x0106000000007b1d */ /* 0x000fec0000002000 */
[----:B------:R-:W-:Y:S05]  /*1dc00*/  BRA `(.L_x_1493) ;  /* 0x0000000800d07947 */ /* 0x000fea0003800000 */
.L_x_1492:
        /* <DEDUP_REMOVED lines=43> */
.L_x_1632:
[----:B------:R-:W-:Y:S02]  /*1dec0*/  ULDC UR4, c[0x0][0xd38] ;  /* 0x00034e0000047ab9 */ /* 0x000fe40000000800 */
[----:B------:R-:W-:-:S04]  /*1ded0*/  IMAD.U32 R2, RZ, RZ, UR4 ;  /* 0x00000004ff027e24 */ /* 0x000fc8000f8e00ff */
[----:B-1----:R-:W-:-:S04]  /*1dee0*/  IMAD R5, R14, R2, RZ ;  /* 0x000000020e057224 */ /* 0x002fc800078e02ff */
[----:B------:R-:W-:-:S05]  /*1def0*/  IMAD.IADD R6, R6, 0x1, R5 ;  /* 0x0000000106067824 */ /* 0x000fca00078e0205 */
[----:B------:R-:W-:-:S13]  /*1df00*/  ISETP.GT.AND P6, PT, R6, R0, PT ;  /* 0x000000000600720c */ /* 0x000fda0003fc4270 */
[----:B------:R-:W-:Y:S05]  /*1df10*/  @P6 BRA `(.L_x_1495) ;  /* 0x0000000000a46947 */ /* 0x000fea0003800000 */
.L_x_1498:
        /* <DEDUP_REMOVED lines=35> */
.L_x_1640:
[----:B------:R-:W-:Y:S02]  /*1e150*/  ULDC UR4, c[0x0][0xd38] ;  /* 0x00034e0000047ab9 */ /* 0x000fe40000000800 */
[----:B------:R-:W-:-:S04]  /*1e160*/  IMAD.U32 R2, RZ, RZ, UR4 ;  /* 0x00000004ff027e24 */ /* 0x000fc8000f8e00ff */
[----:B-1----:R-:W-:-:S04]  /*1e170*/  IMAD R5, R14, R2, RZ ;  /* 0x000000020e057224 */ /* 0x002fc800078e02ff */
[----:B------:R-:W-:-:S05]  /*1e180*/  IMAD.IADD R6, R5, 0x1, R6 ;  /* 0x0000000105067824 */ /* 0x000fca00078e0206 */
[----:B------:R-:W-:-:S13]  /*1e190*/  ISETP.GT.AND P6, PT, R6, R0, PT ;  /* 0x000000000600720c */ /* 0x000fda0003fc4270 */
[----:B------:R-:W-:Y:S05]  /*1e1a0*/  @!P6 BRA `(.L_x_1498) ;  /* 0xfffffffc005ce947 */ /* 0x000fea000383ffff */
.L_x_1495:
        /* <DEDUP_REMOVED lines=9> */
.L_x_1645:
[----:B------:R-:W-:-:S13]  /*1e240*/  ISETP.NE.AND P0, PT, R8, RZ, PT ;  /* 0x000000ff0800720c */ /* 0x000fda0003f05270 */
[----:B------:R-:W-:Y:S05]  /*1e250*/  @!P0 BRA `(.L_x_1500) ;  /* 0x0000000000108947 */ /* 0x000fea0003800000 */
[----:B------:R-:W-:Y:S01]  /*1e260*/  UMOV UR4, 0xffffffff ;  /* 0xffffffff00047882 */ /* 0x000fe20000000000 */
[----:B------:R-:W-:Y:S02]  /*1e270*/  VIADD R12, R5, 0xffffffff ;  /* 0xffffffff050c7836 */ /* 0x000fe40000000000 */
[----:B------:R-:W-:Y:S05]  /*1e280*/  BRA.DIV UR4, `(.L_x_1501) ;  /* 0x0000004a04c47947 */ /* 0x000fea000b800000 */
[----:B------:R4:W0:Y:S02]  /*1e290*/  SHFL.IDX PT, R24, R3, R12, 0x1f ;  /* 0x00001f0c03187589 */ /* 0x00082400000e0000 */
.L_x_1500:
        /* <DEDUP_REMOVED lines=58> */
.L_x_1496:
[----:B------:R-:W-:Y:S01]  /*1e640*/  UMOV UR4, URZ ;  /* 0x0000003f00047c82 */ /* 0x000fe20008000000 */
[----:B------:R-:W-:Y:S01]  /*1e650*/  UMOV UR5, URZ ;  /* 0x0000003f00057c82 */ /* 0x000fe20008000000 */
[----:B------:R-:W-:Y:S01]  /*1e660*/  ULDC UR6, c[0x0][0xd3c] ;  /* 0x00034f0000067ab9 */ /* 0x000fe20000000800 */
[----:B------:R-:W-:Y:S02]  /*1e670*/  IMAD.MOV.U32 R24, RZ, RZ, R0 ;  /* 0x000000ffff187224 */ /* 0x000fe400078e0000 */
[----:B------:R-:W-:Y:S02]  /*1e680*/  IMAD.U32 R25, RZ, RZ, UR4 ;  /* 0x00000004ff197e24 */ /* 0x000fe4000f8e00ff */
[----:B------:R-:W-:Y:S02]  /*1e690*/  IMAD.U32 R26, RZ, RZ, UR5 ;  /* 0x00000005ff1a7e24 */ /* 0x000fe4000f8e00ff */
[----:B------:R-:W-:-:S07]  /*1e6a0*/  IMAD.U32 R27, RZ, RZ, UR6 ;  /* 0x00000006ff1b7e24 */ /* 0x000fce000f8e00ff */
.L_x_1502:
        /* <DEDUP_REMOVED lines=10> */
.L_x_1493:
[----:B------:R-:W-:Y:S02]  /*1e750*/  ULDC UR4, c[0x0][0xd3c] ;  /* 0x00034f0000047ab9 */ /* 0x000fe40000000800 */
[----:B----4-:R-:W-:-:S13]  /*1e760*/  ISETP.GE.AND P0, PT, R27, UR4, PT ;  /* 0x000000041b007c0c */ /* 0x010fda000bf06270 */
[----:B------:R-:W-:Y:S05]  /*1e770*/  @!P0 BRA `(.L_x_1503) ;  /* 0xffffff8800488947 */ /* 0x000fea000383ffff */
[----:B------:R-:W-:Y:S05]  /*1e780*/  BSYNC B8 ;  /* 0x0000000000087941 */ /* 0x000fea0003800000 */
.L_x_1388:
        /* <DEDUP_REMOVED lines=12> */
.L_x_1648:
[----:B------:R-:W-:Y:S05]  /*1e850*/  BSYNC B0 ;  /* 0x0000000000007941 */ /* 0x000fea0003800000 */
.L_x_1504:
[----:B------:R-:W-:-:S03]  /*1e860*/  UMOV UR4, 0xffffffff ;  /* 0xffffffff00047882 */ /* 0x000fc60000000000 */
[----:B------:R-:W-:Y:S05]  /*1e870*/  BRA.DIV UR4, `(.L_x_1506) ;  /* 0x0000004604847947 */ /* 0x000fea000b800000 */
[----:B-1----:R-:W1:Y:S02]  /*1e880*/  S2R R0, SR_TID.X ;  /* 0x0000000000007919 */ /* 0x002e640000002100 */
[----:B-1----:R-:W-:-:S04]  /*1e890*/  SHF.R.U32.HI R0, RZ, 0x5, R0 ;  /* 0x00000005ff007819 */ /* 0x002fc80000011600 */
[----:B------:R-:W-:-:S05]  /*1e8a0*/  LOP3.LUT R0, R0, 0x3, RZ, 0xc0, !PT ;  /* 0x0000000300007812 */ /* 0x000fca00078ec0ff */
[----:B------:R1:W4:Y:S02]  /*1e8b0*/  SHFL.IDX PT, R14, R0, RZ, 0x1f ;  /* 0x00001fff000e7589 */ /* 0x00032400000e0000 */
.L_x_1651:
[----:B----4-:R-:W-:-:S13]  /*1e8c0*/  ISETP.NE.AND P0, PT, R14, RZ, PT ;  /* 0x000000ff0e00720c */ /* 0x010fda0003f05270 */
[----:B------:R-:W-:Y:S05]  /*1e8d0*/  @P0 BRA `(.L_x_1250) ;  /* 0x0000000000880947 */ /* 0x000fea0003800000 */
[----:B------:R-:W-:-:S03]  /*1e8e0*/  UMOV UR4, 0xffffffff ;  /* 0xffffffff00047882 */ /* 0x000fc60000000000 */
[----:B------:R-:W-:Y:S05]  /*1e8f0*/  BRA.DIV UR4, `(.L_x_1507) ;  /* 0x0000004604987947 */ /* 0x000fea000b800000 */
[----:B------:R-:W-:-:S13]  /*1e900*/  ELECT P6, URZ, PT ;  /* 0x00000000003f782f */ /* 0x000fda00038c0000 */
.L_x_1654:
[----:B------:R-:W-:Y:S05]  /*1e910*/  @!P6 BRA `(.L_x_1250) ;  /* 0x000000000078e947 */ /* 0x000fea0003800000 */
[----:B------:R-:W-:-:S06]  /*1e920*/  ULOP3.LUT UR4, UR36, 0x2, URZ, 0xfc, !UPT ;  /* 0x0000000224047892 */ /* 0x000fcc000f8efc3f */
[----:B-1----:R-:W-:-:S05]  /*1e930*/  IMAD.U32 R0, RZ, RZ, UR4 ;  /* 0x00000004ff007e24 */ /* 0x002fca000f8e00ff */
[----:B------:R-:W-:-:S13]  /*1e940*/  ISETP.NE.AND P0, PT, R0, 0x3, PT ;  /* 0x000000030000780c */ /* 0x000fda0003f05270 */
[----:B------:R-:W-:Y:S05]  /*1e950*/  @!P0 BRA `(.L_x_1508) ;  /* 0x0000000000048947 */ /* 0x000fea0003800000 */
[----:B------:R-:W-:Y:S01]  /*1e960*/  BPT.TRAP 0x1 ;  /* 0x000000040000795c */ /* 0x000fe20000300000 */
.L_x_1508:
[----:B------:R-:W-:Y:S01]  /*1e970*/  IMAD R5, R22, 0x8, R7 ;  /* 0x0000000816057824 */ /* 0x000fe200078e0207 */
[----:B------:R-:W-:Y:S01]  /*1e980*/  SHF.L.U32 R0, R28, 0x1f, RZ ;  /* 0x0000001f1c007819 */ /* 0x000fe200000006ff */
[----:B------:R-:W-:-:S03]  /*1e990*/  VIADD R22, R22, 0x1 ;  /* 0x0000000116167836 */ /* 0x000fc60000000000 */
[----:B------:R-:W1:Y:S02]  /*1e9a0*/  SYNCS.PHASECHK.TRANS64.TRYWAIT P1, [R5+URZ+0x38840], R0 ;  /* 0x03884000050075a7 */ /* 0x000e64000802017f */
[----:B------:R-:W-:-:S04]  /*1e9b0*/  ISETP.NE.AND P2, PT, R22, 0x2, PT ;  /* 0x000000021600780c */ /* 0x000fc80003f45270 */
[----:B------:R-:W-:Y:S01]  /*1e9c0*/  SEL R3, RZ, 0x1, P2 ;  /* 0x00000001ff037807 */ /* 0x000fe20001000000 */
[----:B-1----:R-:W-:Y:S08]  /*1e9d0*/  @!P1 BRA `(.L_x_1509) ;  /* 0x0000004400809947 */ /* 0x002ff00003800000 */
.L_x_1655:
[----:B------:R-:W-:Y:S02]  /*1e9e0*/  SEL R22, R22, RZ, P2 ;  /* 0x000000ff16167207 */ /* 0x000fe40001000000 */
[----:B------:R-:W-:Y:S01]  /*1e9f0*/  LOP3.LUT R2, R28, R3, RZ, 0x3c, !PT ;  /* 0x000000031c027212 */ /* 0x000fe200078e3cff */
[----:B------:R-:W-:Y:S06]  /*1ea00*/  @!P0 BRA `(.L_x_1510) ;  /* 0x0000000000048947 */ /* 0x000fec0003800000 */
[----:B------:R-:W-:Y:S01]  /*1ea10*/  BPT.TRAP 0x1 ;  /* 0x000000040000795c */ /* 0x000fe20000300000 */
.L_x_1510:
[----:B------:R-:W-:Y:S01]  /*1ea20*/  IMAD R3, R22, 0x8, R7 ;  /* 0x0000000816037824 */ /* 0x000fe200078e0207 */
[----:B------:R-:W-:-:S04]  /*1ea30*/  SHF.L.U32 R2, R2, 0x1f, RZ ;  /* 0x0000001f02027819 */ /* 0x000fc800000006ff */
[----:B------:R-:W4:Y:S02]  /*1ea40*/  SYNCS.PHASECHK.TRANS64.TRYWAIT P1, [R3+URZ+0x38840], R2 ;  /* 0x03884002030075a7 */ /* 0x000f24000802017f */
[----:B----4-:R-:W-:Y:S05]  /*1ea50*/  @!P1 BRA `(.L_x_1511) ;  /* 0x0000004400749947 */ /* 0x010fea0003800000 */
.L_x_1656:
[----:B------:R-:W-:Y:S05]  /*1ea60*/  @!P0 BRA `(.L_x_1512) ;  /* 0x0000000000048947 */ /* 0x000fea0003800000 */
[----:B------:R-:W-:Y:S01]  /*1ea70*/  BPT.TRAP 0x1 ;  /* 0x000000040000795c */ /* 0x000fe20000300000 */
.L_x_1512:
[----:B------:R-:W5:Y:S02]  /*1ea80*/  SYNCS.PHASECHK.TRANS64.TRYWAIT P1, [R5+URZ+0x38860], R0 ;  /* 0x03886000050075a7 */ /* 0x000f64000802017f */
[----:B-----5:R-:W-:Y:S05]  /*1ea90*/  @!P1 BRA `(.L_x_1513) ;  /* 0x0000004400789947 */ /* 0x020fea0003800000 */
.L_x_1657:
[----:B------:R-:W-:Y:S05]  /*1eaa0*/  @!P0 BRA `(.L_x_1514) ;  /* 0x0000000000048947 */ /* 0x000fea0003800000 */
[----:B------:R-:W-:Y:S01]  /*1eab0*/  BPT.TRAP 0x1 ;  /* 0x000000040000795c */ /* 0x000fe20000300000 */
.L_x_1514:
[----:B------:R0:W0:Y:S02]  /*1eac0*/  SYNCS.PHASECHK.TRANS64.TRYWAIT P0, [R3+URZ+0x38860], R2 ;  /* 0x03886002030075a7 */ /* 0x000024000800017f */
[----:B0-----:R-:W-:Y:S05]  /*1ead0*/  @!P0 NANOSLEEP.SYNCS 0x989680 ;  /* 0x009896800000895d */ /* 0x001fea0003900000 */
[----:B------:R-:W0:Y:S02]  /*1eae0*/  @!P0 SYNCS.PHASECHK.TRANS64 P0, [R3+URZ+0x38860], R2 ;  /* 0x03886002030085a7 */ /* 0x000e24000800007f */
[----:B0-----:R-:W-:Y:S05]  /*1eaf0*/  @!P0 BRA `(.L_x_1514) ;  /* 0xfffffffc00f08947 */ /* 0x001fea000383ffff */
.L_x_1250:
[----:B------:R-:W-:Y:S05]  /*1eb00*/  BSYNC B9 ;  /* 0x0000000000097941 */ /* 0x000fea0003800000 */
.L_x_1247:
[----:B------:R-:W-:Y:S05]  /*1eb10*/  EXIT ;  /* 0x000000000000794d */ /* 0x000fea0003800000 */
.L_x_1268:
[----:B0-----:R0:W1:Y:S02]  /*1eb20*/  SYNCS.PHASECHK.TRANS64.TRYWAIT P4, [R58+URZ+0x38890], R65 ;  /* 0x038890413a0075a7 */ /* 0x001064000808017f */
[----:B-1----:R-:W-:Y:S05]  /*1eb30*/  @!P4 NANOSLEEP.SYNCS 0x989680 ;  /* 0x009896800000c95d */ /* 0x002fea0003900000 */
[----:B------:R-:W1:Y:S02]  /*1eb40*/  @!P4 SYNCS.PHASECHK.TRANS64 P4, [R58+URZ+0x38890], R65 ;  /* 0x038890413a00c5a7 */ /* 0x000e64000808007f */
[----:B-1----:R-:W-:Y:S05]  /*1eb50*/  @!P4 BRA `(.L_x_1268) ;  /* 0xfffffffc00f0c947 */ /* 0x002fea000383ffff */
[----:B------:R-:W-:Y:S05]  /*1eb60*/  BRA `(.L_x_1515) ;  /* 0xfffffe4400787947 */ /* 0x000fea000383ffff */
.L_x_1269:
[----:B------:R-:W-:Y:S01]  /*1eb70*/  BSSY B1, `(.L_x_1516) ;  /* 0x0000007000017945 */ /* 0x000fe20003800000 */
[----:B------:R-:W-:Y:S02]  /*1eb80*/  IMAD.MOV.U32 R12, RZ, RZ, RZ ;  /* 0x000000ffff0c7224 */ /* 0x000fe400078e00ff */
[----:B------:R-:W-:Y:S02]  /*1eb90*/  IMAD.MOV.U32 R11, RZ, RZ, 0x1c1f ;  /* 0x00001c1fff0b7424 */ /* 0x000fe400078e00ff */
[----:B------:R-:W-:-:S07]  /*1eba0*/  IMAD.MOV.U32 R15, RZ, RZ, -0x1 ;  /* 0xffffffffff0f7424 */ /* 0x000fce00078e00ff */
[----:B0-----:R-:W-:Y:S05]  /*1ebb0*/  WARPSYNC.COLLECTIVE R15, `(.L_x_1517) ;  /* 0x000000000f087348 */ /* 0x001fea0003c00000 */
[----:B------:R1:W2:Y:S02]  /*1ebc0*/  SHFL.IDX P6, R14, R13, R12, R11 ;  /* 0x0000000c0d0e7389 */ /* 0x0002a400000c000b */
[----:B012---:R-:W-:Y:S01]  /*1ebd0*/  ENDCOLLECTIVE ;  /* 0x000000000000791b */ /* 0x007fe20003800000 */
.L_x_1517:
[----:B------:R-:W-:Y:S05]  /*1ebe0*/  BSYNC B1 ;  /* 0x0000000000017941 */ /* 0x000fea0003800000 */
.L_x_1516:
        /* <DEDUP_REMOVED lines=8> */
.L_x_1518:
[----:B------:R-:W-:Y:S05]  /*1ec70*/  BRA `(.L_x_1519) ;  /* 0xfffffe4400487947 */ /* 0x000fea000383ffff */
.L_x_1279:
[----:B0-----:R0:W1:Y:S02]  /*1ec80*/  SYNCS.PHASECHK.TRANS64.TRYWAIT P4, [R58+URZ+0x38890], R65 ;  /* 0x038890413a0075a7 */ /* 0x001064000808017f */
[----:B-1----:R-:W-:Y:S05]  /*1ec90*/  @!P4 NANOSLEEP.SYNCS 0x989680 ;  /* 0x009896800000c95d */ /* 0x002fea0003900000 */
[----:B------:R-:W1:Y:S02]  /*1eca0*/  @!P4 SYNCS.PHASECHK.TRANS64 P4, [R58+URZ+0x38890], R65 ;  /* 0x038890413a00c5a7 */ /* 0x000e64000808007f */
[----:B-1----:R-:W-:Y:S05]  /*1ecb0*/  @!P4 BRA `(.L_x_1279) ;  /* 0xfffffffc00f0c947 */ /* 0x002fea000383ffff */
[----:B------:R-:W-:Y:S05]  /*1ecc0*/  BRA `(.L_x_1520) ;  /* 0xfffffe4c00c87947 */ /* 0x000fea000383ffff */
.L_x_1280:
[----:B------:R-:W-:Y:S01]  /*1ecd0*/  BSSY B1, `(.L_x_1521) ;  /* 0x0000007000017945 */ /* 0x000fe20003800000 */
[----:B------:R-:W-:Y:S02]  /*1ece0*/  IMAD.MOV.U32 R12, RZ, RZ, RZ ;  /* 0x000000ffff0c7224 */ /* 0x000fe400078e00ff */
[----:B------:R-:W-:Y:S02]  /*1ecf0*/  IMAD.MOV.U32 R11, RZ, RZ, 0x1c1f ;  /* 0x00001c1fff0b7424 */ /* 0x000fe400078e00ff */
[----:B------:R-:W-:-:S07]  /*1ed00*/  IMAD.MOV.U32 R15, RZ, RZ, -0x1 ;  /* 0xffffffffff0f7424 */ /* 0x000fce00078e00ff */
[----:B0-----:R-:W-:Y:S05]  /*1ed10*/  WARPSYNC.COLLECTIVE R15, `(.L_x_1522) ;  /* 0x000000000f087348 */ /* 0x001fea0003c00000 */
[----:B------:R1:W2:Y:S02]  /*1ed20*/  SHFL.IDX P6, R14, R13, R12, R11 ;  /* 0x0000000c0d0e7389 */ /* 0x0002a400000c000b */
[----:B012---:R-:W-:Y:S01]  /*1ed30*/  ENDCOLLECTIVE ;  /* 0x000000000000791b */ /* 0x007fe20003800000 */
.L_x_1522:
[----:B------:R-:W-:Y:S05]  /*1ed40*/  BSYNC B1 ;  /* 0x0000000000017941 */ /* 0x000fea0003800000 */
.L_x_1521:
        /* <DEDUP_REMOVED lines=8> */
.L_x_1523:
[----:B------:R-:W-:Y:S01]  /*1edd0*/  IMAD.MOV.U32 R67, RZ, RZ, R14 ;  /* 0x000000ffff437224 */ /* 0x000fe200078e000e */
[----:B------:R-:W-:Y:S06]  /*1ede0*/  BRA `(.L_x_1524) ;  /* 0xfffffe4c00947947 */ /* 0x000fec000383ffff */
.L_x_1285:
[----:B-1----:R1:W2:Y:S02]  /*1edf0*/  SYNCS.PHASECHK.TRANS64.TRYWAIT P2, [R58+URZ+0x38890], R65 ;  /* 0x038890413a0075a7 */ /* 0x0022a4000804017f */
[----:B--2---:R-:W-:Y:S05]  /*1ee00*/  @!P2 NANOSLEEP.SYNCS 0x989680 ;  /* 0x009896800000a95d */ /* 0x004fea0003900000 */
[----:B------:R-:W2:Y:S02]  /*1ee10*/  @!P2 SYNCS.PHASECHK.TRANS64 P2, [R58+URZ+0x38890], R65 ;  /* 0x038890413a00a5a7 */ /* 0x000ea4000804007f */
[----:B--2---:R-:W-:Y:S05]  /*1ee20*/  @!P2 BRA `(.L_x_1285) ;  /* 0xfffffffc00f0a947 */ /* 0x004fea000383ffff */
[----:B------:R-:W-:Y:S05]  /*1ee30*/  BRA `(.L_x_1525) ;  /* 0xfffffe5400a47947 */ /* 0x000fea000383ffff */
.L_x_1286:
[----:B------:R-:W-:Y:S01]  /*1ee40*/  BSSY B1, `(.L_x_1526) ;  /* 0x0000007000017945 */ /* 0x000fe20003800000 */
[----:B------:R-:W-:Y:S02]  /*1ee50*/  IMAD.MOV.U32 R12, RZ, RZ, RZ ;  /* 0x000000ffff0c7224 */ /* 0x000fe400078e00ff */
[----:B------:R-:W-:Y:S02]  /*1ee60*/  IMAD.MOV.U32 R11, RZ, RZ, 0x1c1f ;  /* 0x00001c1fff0b7424 */ /* 0x000fe400078e00ff */
[----:B------:R-:W-:-:S07]  /*1ee70*/  IMAD.MOV.U32 R15, RZ, RZ, -0x1 ;  /* 0xffffffffff0f7424 */ /* 0x000fce00078e00ff */
[----:B-1----:R-:W-:Y:S05]  /*1ee80*/  WARPSYNC.COLLECTIVE R15, `(.L_x_1527) ;  /* 0x000000000f087348 */ /* 0x002fea0003c00000 */
[----:B------:R0:W2:Y:S02]  /*1ee90*/  SHFL.IDX P6, R14, R13, R12, R11 ;  /* 0x0000000c0d0e7389 */ /* 0x0000a400000c000b */
[----:B012---:R-:W-:Y:S01]  /*1eea0*/  ENDCOLLECTIVE ;  /* 0x000000000000791b */ /* 0x007fe20003800000 */
.L_x_1527:
[----:B------:R-:W-:Y:S05]  /*1eeb0*/  BSYNC B1 ;  /* 0x0000000000017941 */ /* 0x000fea0003800000 */
.L_x_1526:
        /* <DEDUP_REMOVED lines=8> */
.L_x_1528:
[----:B------:R-:W-:Y:S05]  /*1ef40*/  BRA `(.L_x_1529) ;  /* 0xfffffe5400c47947 */ /* 0x000fea000383ffff */
.L_x_1290:
[----:B-1----:R1:W2:Y:S02]  /*1ef50*/  SYNCS.PHASECHK.TRANS64.TRYWAIT P3, [R58+URZ+0x388b0], R65 ;  /* 0x0388b0413a0075a7 */ /* 0x0022a4000806017f */
[----:B--2---:R-:W-:Y:S05]  /*1ef60*/  @!P3 NANOSLEEP.SYNCS 0x989680 ;  /* 0x009896800000b95d */ /* 0x004fea0003900000 */
[----:B------:R-:W2:Y:S02]  /*1ef70*/  @!P3 SYNCS.PHASECHK.TRANS64 P3, [R58+URZ+0x388b0], R65 ;  /* 0x0388b0413a00b5a7 */ /* 0x000ea4000806007f */
[----:B--2---:R-:W-:Y:S05]  /*1ef80*/  @!P3 BRA `(.L_x_1290) ;  /* 0xfffffffc00f0b947 */ /* 0x004fea000383ffff */
[----:B------:R-:W-:Y:S05]  /*1ef90*/  BRA `(.L_x_1530) ;  /* 0xfffffe5800507947 */ /* 0x000fea000383ffff */
.L_x_1319:
        /* <DEDUP_REMOVED lines=8> */
.L_x_1532:
[----:B------:R-:W-:Y:S05]  /*1f020*/  BSYNC B1 ;  /* 0x0000000000017941 */ /* 0x000fea0003800000 */
.L_x_1531:
        /* <DEDUP_REMOVED lines=8> */
.L_x_1533:
[----:B------:R-:W-:Y:S02]  /*1f0b0*/  IMAD.MOV.U32 R13, RZ, RZ, R24 ;  /* 0x000000ffff0d7224 */ /* 0x000fe400078e0018 */
[----:B------:R-:W-:-:S07]  /*1f0c0*/  IMAD.MOV.U32 R20, RZ, RZ, R14 ;  /* 0x000000ffff147224 */ /* 0x000fce00078e000e */
[----:B------:R-:W-:Y:S05]  /*1f0d0*/  WARPSYNC.COLLECTIVE R15, `(.L_x_1534) ;  /* 0x000000000f087348 */ /* 0x000fea0003c00000 */
[----:B------:R0:W1:Y:S02]  /*1f0e0*/  SHFL.IDX P6, R14, R13, R12, R11 ;  /* 0x0000000c0d0e7389 */ /* 0x00006400000c000b */
[----:B01----:R-:W-:Y:S01]  /*1f0f0*/  ENDCOLLECTIVE ;  /* 0x000000000000791b */ /* 0x003fe20003800000 */
.L_x_1534:
[----:B------:R-:W-:Y:S02]  /*1f100*/  IMAD.MOV.U32 R13, RZ, RZ, R27 ;  /* 0x000000ffff0d7224 */ /* 0x000fe400078e001b */
[----:B------:R-:W-:-:S07]  /*1f110*/  IMAD.MOV.U32 R24, RZ, RZ, R14 ;  /* 0x000000ffff187224 */ /* 0x000fce00078e000e */
[----:B------:R-:W-:Y:S05]  /*1f120*/  WARPSYNC.COLLECTIVE R15, `(.L_x_1535) ;  /* 0x000000000f087348 */ /* 0x000fea0003c00000 */
[----:B------:R0:W1:Y:S02]  /*1f130*/  SHFL.IDX P6, R14, R13, R12, R11 ;  /* 0x0000000c0d0e7389 */ /* 0x00006400000c000b */
[----:B01----:R-:W-:Y:S01]  /*1f140*/  ENDCOLLECTIVE ;  /* 0x000000000000791b */ /* 0x003fe20003800000 */
.L_x_1535:
[----:B------:R-:W-:Y:S01]  /*1f150*/  IMAD.MOV.U32 R21, RZ, RZ, R14 ;  /* 0x000000ffff157224 */ /* 0x000fe200078e000e */
[----:B------:R-:W-:Y:S06]  /*1f160*/  BRA `(.L_x_1536) ;  /* 0xfffffe8c00447947 */ /* 0x000fec000383ffff */
.L_x_1323:
[----:B0-----:R0:W1:Y:S02]  /*1f170*/  SYNCS.PHASECHK.TRANS64.TRYWAIT P0, [R2+URZ+0x38800], R25 ;  /* 0x03880019020075a7 */ /* 0x001064000800017f */
[----:B-1----:R-:W-:Y:S05]  /*1f180*/  @!P0 NANOSLEEP.SYNCS 0x989680 ;  /* 0x009896800000895d */ /* 0x002fea0003900000 */
[----:B------:R-:W1:Y:S02]  /*1f190*/  @!P0 SYNCS.PHASECHK.TRANS64 P0, [R2+URZ+0x38800], R25 ;  /* 0x03880019020085a7 */ /* 0x000e64000800007f */
[----:B-1----:R-:W-:Y:S05]  /*1f1a0*/  @!P0 BRA `(.L_x_1323) ;  /* 0xfffffffc00f08947 */ /* 0x002fea000383ffff */
[----:B------:R-:W-:Y:S05]  /*1f1b0*/  BRA `(.L_x_1537) ;  /* 0xfffffe9000607947 */ /* 0x000fea000383ffff */
.L_x_1331:
        /* <DEDUP_REMOVED lines=8> */
.L_x_1539:
[----:B------:R-:W-:Y:S05]  /*1f240*/  BSYNC B1 ;  /* 0x0000000000017941 */ /* 0x000fea0003800000 */
.L_x_1538:
        /* <DEDUP_REMOVED lines=8> */
.L_x_1540:
[----:B------:R-:W-:Y:S02]  /*1f2d0*/  IMAD.MOV.U32 R13, RZ, RZ, R24 ;  /* 0x000000ffff0d7224 */ /* 0x000fe400078e0018 */
[----:B------:R-:W-:-:S07]  /*1f2e0*/  IMAD.MOV.U32 R20, RZ, RZ, R14 ;  /* 0x000000ffff147224 */ /* 0x000fce00078e000e */
[----:B------:R-:W-:Y:S05]  /*1f2f0*/  WARPSYNC.COLLECTIVE R15, `(.L_x_1541) ;  /* 0x000000000f087348 */ /* 0x000fea0003c00000 */
[----:B------:R0:W1:Y:S02]  /*1f300*/  SHFL.IDX P6, R14, R13, R12, R11 ;  /* 0x0000000c0d0e7389 */ /* 0x00006400000c000b */
[----:B01----:R-:W-:Y:S01]  /*1f310*/  ENDCOLLECTIVE ;  /* 0x000000000000791b */ /* 0x003fe20003800000 */
.L_x_1541:
[----:B------:R-:W-:Y:S02]  /*1f320*/  IMAD.MOV.U32 R13, RZ, RZ, R27 ;  /* 0x000000ffff0d7224 */ /* 0x000fe400078e001b */
[----:B------:R-:W-:-:S07]  /*1f330*/  IMAD.MOV.U32 R21, RZ, RZ, R14 ;  /* 0x000000ffff157224 */ /* 0x000fce00078e000e */
[----:B------:R-:W-:Y:S05]  /*1f340*/  WARPSYNC.COLLECTIVE R15, `(.L_x_1542) ;  /* 0x000000000f087348 */ /* 0x000fea0003c00000 */
[----:B------:R0:W1:Y:S02]  /*1f350*/  SHFL.IDX P6, R14, R13, R12, R11 ;  /* 0x0000000c0d0e7389 */ /* 0x00006400000c000b */
[----:B01----:R-:W-:Y:S01]  /*1f360*/  ENDCOLLECTIVE ;  /* 0x000000000000791b */ /* 0x003fe20003800000 */
.L_x_1542:
[----:B------:R-:W-:Y:S05]  /*1f370*/  BRA `(.L_x_1543) ;  /* 0xfffffe9800d07947 */ /* 0x000fea000383ffff */
.L_x_1335:
[----:B0-----:R0:W1:Y:S02]  /*1f380*/  SYNCS.PHASECHK.TRANS64.TRYWAIT P1, [R2+URZ+0x38800], R27 ;  /* 0x0388001b020075a7 */ /* 0x001064000802017f */
[----:B-1----:R-:W-:Y:S05]  /*1f390*/  @!P1 NANOSLEEP.SYNCS 0x989680 ;  /* 0x009896800000995d */ /* 0x002fea0003900000 */
[----:B------:R-:W1:Y:S02]  /*1f3a0*/  @!P1 SYNCS.PHASECHK.TRANS64 P1, [R2+URZ+0x38800], R27 ;  /* 0x0388001b020095a7 */ /* 0x000e64000802007f */
[----:B-1----:R-:W-:Y:S05]  /*1f3b0*/  @!P1 BRA `(.L_x_1335) ;  /* 0xfffffffc00f09947 */ /* 0x002fea000383ffff */
[----:B------:R-:W-:Y:S05]  /*1f3c0*/  BRA `(.L_x_1544) ;  /* 0xfffffe9c00b07947 */ /* 0x000fea000383ffff */
.L_x_1341:
[----:B-1----:R1:W2:Y:S02]  /*1f3d0*/  SYNCS.PHASECHK.TRANS64.TRYWAIT P1, [R11+URZ+0x38830], R10 ;  /* 0x0388300a0b0075a7 */ /* 0x0022a4000802017f */
[----:B--2---:R-:W-:Y:S05]  /*1f3e0*/  @!P1 NANOSLEEP.SYNCS 0x989680 ;  /* 0x009896800000995d */ /* 0x004fea0003900000 */
[----:B------:R-:W2:Y:S02]  /*1f3f0*/  @!P1 SYNCS.PHASECHK.TRANS64 P1, [R11+URZ+0x38830], R10 ;  /* 0x0388300a0b0095a7 */ /* 0x000ea4000802007f */
[----:B--2---:R-:W-:Y:S05]  /*1f400*/  @!P1 BRA `(.L_x_1341) ;  /* 0xfffffffc00f09947 */ /* 0x004fea000383ffff */
[----:B------:R-:W-:Y:S05]  /*1f410*/  BRA `(.L_x_1340) ;  /* 0xfffffea800e87947 */ /* 0x000fea000383ffff */
.L_x_1343:
[----:B--2---:R2:W3:Y:S02]  /*1f420*/  SYNCS.PHASECHK.TRANS64.TRYWAIT P1, [R2+URZ+0x38810], R3 ;  /* 0x03881003020075a7 */ /* 0x0044e4000802017f */
[----:B---3--:R-:W-:Y:S05]  /*1f430*/  @!P1 NANOSLEEP.SYNCS 0x989680 ;  /* 0x009896800000995d */ /* 0x008fea0003900000 */
[----:B------:R-:W3:Y:S02]  /*1f440*/  @!P1 SYNCS.PHASECHK.TRANS64 P1, [R2+URZ+0x38810], R3 ;  /* 0x03881003020095a7 */ /* 0x000ee4000802007f */
[----:B---3--:R-:W-:Y:S05]  /*1f450*/  @!P1 BRA `(.L_x_1343) ;  /* 0xfffffffc00f09947 */ /* 0x008fea000383ffff */
[----:B------:R-:W-:Y:S05]  /*1f460*/  BRA `(.L_x_1545) ;  /* 0xfffffeac00987947 */ /* 0x000fea000383ffff */
.L_x_1347:
[----:B--2---:R2:W4:Y:S02]  /*1f470*/  SYNCS.PHASECHK.TRANS64.TRYWAIT P1, [R11+URZ+0x38850], R10 ;  /* 0x0388500a0b0075a7 */ /* 0x004524000802017f */
[----:B----4-:R-:W-:Y:S05]  /*1f480*/  @!P1 NANOSLEEP.SYNCS 0x989680 ;  /* 0x009896800000995d */ /* 0x010fea0003900000 */
[----:B------:R-:W4:Y:S02]  /*1f490*/  @!P1 SYNCS.PHASECHK.TRANS64 P1, [R11+URZ+0x38850], R10 ;  /* 0x0388500a0b0095a7 */ /* 0x000f24000802007f */
[----:B----4-:R-:W-:Y:S05]  /*1f4a0*/  @!P1 BRA `(.L_x_1347) ;  /* 0xfffffffc00f09947 */ /* 0x010fea000383ffff */
[----:B------:R-:W-:Y:S05]  /*1f4b0*/  BRA `(.L_x_1346) ;  /* 0xfffffeac00c47947 */ /* 0x000fea000383ffff */
.L_x_1356:
[----:B-1----:R1:W2:Y:S02]  /*1f4c0*/  SYNCS.PHASECHK.TRANS64.TRYWAIT P2, [R12+URZ+0x38830], R196 ;  /* 0x038830c40c0075a7 */ /* 0x0022a4000804017f */
[----:B--2---:R-:W-:Y:S05]  /*1f4d0*/  @!P2 NANOSLEEP.SYNCS 0x989680 ;  /* 0x009896800000a95d */ /* 0x004fea0003900000 */
[----:B------:R-:W2:Y:S02]  /*1f4e0*/  @!P2 SYNCS.PHASECHK.TRANS64 P2, [R12+URZ+0x38830], R196 ;  /* 0x038830c40c00a5a7 */ /* 0x000ea4000804007f */
[----:B--2---:R-:W-:Y:S05]  /*1f4f0*/  @!P2 BRA `(.L_x_1356) ;  /* 0xfffffffc00f0a947 */ /* 0x004fea000383ffff */
[----:B------:R-:W-:Y:S05]  /*1f500*/  BRA `(.L_x_1355) ;  /* 0xfffffedc00747947 */ /* 0x000fea000383ffff */
.L_x_1361:
[----:B---3--:R3:W4:Y:S02]  /*1f510*/  SYNCS.PHASECHK.TRANS64.TRYWAIT P2, [R12+URZ+0x38850], R196 ;  /* 0x038850c40c0075a7 */ /* 0x008724000804017f */
[----:B----4-:R-:W-:Y:S05]  /*1f520*/  @!P2 NANOSLEEP.SYNCS 0x989680 ;  /* 0x009896800000a95d */ /* 0x010fea0003900000 */
[----:B------:R-:W4:Y:S02]  /*1f530*/  @!P2 SYNCS.PHASECHK.TRANS64 P2, [R12+URZ+0x38850], R196 ;  /* 0x038850c40c00a5a7 */ /* 0x000f24000804007f */
[----:B----4-:R-:W-:Y:S05]  /*1f540*/  @!P2 BRA `(.L_x_1361) ;  /* 0xfffffffc00f0a947 */ /* 0x010fea000383ffff */
[----:B------:R-:W-:Y:S05]  /*1f550*/  BRA `(.L_x_1360) ;  /* 0xfffffee000187947 */ /* 0x000fea000383ffff */
.L_x_1396:
        /* <DEDUP_REMOVED lines=11> */
.L_x_1547:
[----:B------:R-:W-:Y:S05]  /*1f610*/  BSYNC B1 ;  /* 0x0000000000017941 */ /* 0x000fea0003800000 */
.L_x_1546:
[----:B------:R-:W-:Y:S05]  /*1f620*/  BRA `(.L_x_1548) ;  /* 0xffffff8000e87947 */ /* 0x000fea000383ffff */
.L_x_1398:
[----:B------:R-:W-:Y:S01]  /*1f630*/  BSSY B1, `(.L_x_1549) ;  /* 0x0000006000017945 */ /* 0x000fe20003800000 */
[----:B------:R-:W-:-:S07]  /*1f640*/  IMAD.MOV.U32 R15, RZ, RZ, -0x1 ;  /* 0xffffffffff0f7424 */ /* 0x000fce00078e00ff */
[----:B0-----:R-:W-:Y:S05]  /*1f650*/  WARPSYNC.COLLECTIVE R15, `(.L_x_1550) ;  /* 0x000000000f0c7348 */ /* 0x001fea0003c00000 */
[----:B------:R-:W-:Y:S02]  /*1f660*/  ELECT P6, UR62, PT ;  /* 0x00000000003e782f */ /* 0x000fe400038c0000 */
[----:B------:R-:W-:Y:S01]  /*1f670*/  MOV R14, UR62 ;  /* 0x0000003e000e7c02 */ /* 0x000fe20008000f00 */
[----:B0-----:R-:W-:Y:S10]  /*1f680*/  ENDCOLLECTIVE ;  /* 0x000000000000791b */ /* 0x001ff40003800000 */
.L_x_1550:
[----:B------:R-:W-:Y:S05]  /*1f690*/  BSYNC B1 ;  /* 0x0000000000017941 */ /* 0x000fea0003800000 */
.L_x_1549:
[----:B------:R-:W-:Y:S05]  /*1f6a0*/  BRA `(.L_x_1397) ;  /* 0xffffff8000e07947 */ /* 0x000fea000383ffff */
.L_x_1400:
[----:B0-----:R0:W1:Y:S02]  /*1f6b0*/  SYNCS.PHASECHK.TRANS64.TRYWAIT P0, [R18+URZ+0x38820], R3 ;  /* 0x03882003120075a7 */ /* 0x001064000800017f */
[----:B-1----:R-:W-:Y:S05]  /*1f6c0*/  @!P0 NANOSLEEP.SYNCS 0x989680 ;  /* 0x009896800000895d */ /* 0x002fea0003900000 */
[----:B------:R-:W1:Y:S02]  /*1f6d0*/  @!P0 SYNCS.PHASECHK.TRANS64 P0, [R18+URZ+0x38820], R3 ;  /* 0x03882003120085a7 */ /* 0x000e64000800007f */
[----:B-1----:R-:W-:Y:S05]  /*1f6e0*/  @!P0 BRA `(.L_x_1400) ;  /* 0xfffffffc00f08947 */ /* 0x002fea000383ffff */
[----:B------:R-:W-:Y:S05]  /*1f6f0*/  BRA `(.L_x_1551) ;  /* 0xffffff8000f07947 */ /* 0x000fea000383ffff */
.L_x_1404:
[----:B0-----:R0:W1:Y:S02]  /*1f700*/  SYNCS.PHASECHK.TRANS64.TRYWAIT P0, [R3+URZ+0x388a0], R8 ;  /* 0x0388a008030075a7 */ /* 0x001064000800017f */
[----:B-1----:R-:W-:Y:S05]  /*1f710*/  @!P0 NANOSLEEP.SYNCS 0x989680 ;  /* 0x009896800000895d */ /* 0x002fea0003900000 */
[----:B------:R-:W1:Y:S02]  /*1f720*/  @!P0 SYNCS.PHASECHK.TRANS64 P0, [R3+URZ+0x388a0], R8 ;  /* 0x0388a008030085a7 */ /* 0x000e64000800007f */
[----:B-1----:R-:W-:Y:S05]  /*1f730*/  @!P0 BRA `(.L_x_1404) ;  /* 0xfffffffc00f08947 */ /* 0x002fea000383ffff */
[----:B------:R-:W-:Y:S05]  /*1f740*/  BRA `(.L_x_1552) ;  /* 0xffffff8400087947 */ /* 0x000fea000383ffff */
.L_x_1409:
[----:B-1----:R1:W2:Y:S02]  /*1f750*/  SYNCS.PHASECHK.TRANS64.TRYWAIT P0, [R3+URZ+0x388c0], R8 ;  /* 0x0388c008030075a7 */ /* 0x0022a4000800017f */
[----:B--2---:R-:W-:Y:S05]  /*1f760*/  @!P0 NANOSLEEP.SYNCS 0x989680 ;  /* 0x009896800000895d */ /* 0x004fea0003900000 */
[----:B------:R-:W2:Y:S02]  /*1f770*/  @!P0 SYNCS.PHASECHK.TRANS64 P0, [R3+URZ+0x388c0], R8 ;  /* 0x0388c008030085a7 */ /* 0x000ea4000800007f */
[----:B--2---:R-:W-:Y:S05]  /*1f780*/  @!P0 BRA `(.L_x_1409) ;  /* 0xfffffffc00f08947 */ /* 0x004fea000383ffff */
[----:B------:R-:W-:Y:S05]  /*1f790*/  BRA `(.L_x_1553) ;  /* 0xffffff8400847947 */ /* 0x000fea000383ffff */
.L_x_1423:
[----:B0-----:R0:W1:Y:S02]  /*1f7a0*/  SYNCS.PHASECHK.TRANS64.TRYWAIT P2, [R8+URZ+0x388a0], R2 ;  /* 0x0388a002080075a7 */ /* 0x001064000804017f */
[----:B-1----:R-:W-:Y:S05]  /*1f7b0*/  @!P2 NANOSLEEP.SYNCS 0x989680 ;  /* 0x009896800000a95d */ /* 0x002fea0003900000 */
[----:B------:R-:W1:Y:S02]  /*1f7c0*/  @!P2 SYNCS.PHASECHK.TRANS64 P2, [R8+URZ+0x388a0], R2 ;  /* 0x0388a0020800a5a7 */ /* 0x000e64000804007f */
[----:B-1----:R-:W-:Y:S05]  /*1f7d0*/  @!P2 BRA `(.L_x_1423) ;  /* 0xfffffffc00f0a947 */ /* 0x002fea000383ffff */
[----:B------:R-:W-:Y:S05]  /*1f7e0*/  BRA `(.L_x_1554) ;  /* 0xffffff8c00e87947 */ /* 0x000fea000383ffff */
.L_x_1428:
[----:B-1----:R1:W2:Y:S02]  /*1f7f0*/  SYNCS.PHASECHK.TRANS64.TRYWAIT P2, [R8+URZ+0x388c0], R2 ;  /* 0x0388c002080075a7 */ /* 0x0022a4000804017f */
[----:B--2---:R-:W-:Y:S05]  /*1f800*/  @!P2 NANOSLEEP.SYNCS 0x989680 ;  /* 0x009896800000a95d */ /* 0x004fea0003900000 */
[----:B------:R-:W2:Y:S02]  /*1f810*/  @!P2 SYNCS.PHASECHK.TRANS64 P2, [R8+URZ+0x388c0], R2 ;  /* 0x0388c0020800a5a7 */ /* 0x000ea4000804007f */
[----:B--2---:R-:W-:Y:S05]  /*1f820*/  @!P2 BRA `(.L_x_1428) ;  /* 0xfffffffc00f0a947 */ /* 0x004fea000383ffff */
[----:B------:R-:W-:Y:S05]  /*1f830*/  BRA `(.L_x_1555) ;  /* 0xffffff9000607947 */ /* 0x000fea000383ffff */
.L_x_1450:
        /* <DEDUP_REMOVED lines=11> */
.L_x_1557:
[----:B------:R-:W-:Y:S05]  /*1f8f0*/  BSYNC B0 ;  /* 0x0000000000007941 */ /* 0x000fea0003800000 */
.L_x_1556:
[----:B------:R-:W-:Y:S05]  /*1f900*/  BRA `(.L_x_1558) ;  /* 0xffffffa400d87947 */ /* 0x000fea000383ffff */
.L_x_1453:
[----:B0-----:R0:W1:Y:S02]  /*1f910*/  SYNCS.PHASECHK.TRANS64.TRYWAIT P0, [R26+URZ+0x38840], R0 ;  /* 0x038840001a0075a7 */ /* 0x001064000800017f */
[----:B-1----:R-:W-:Y:S05]  /*1f920*/  @!P0 NANOSLEEP.SYNCS 0x989680 ;  /* 0x009896800000895d */ /* 0x002fea0003900000 */
[----:B------:R-:W1:Y:S02]  /*1f930*/  @!P0 SYNCS.PHASECHK.TRANS64 P0, [R26+URZ+0x38840], R0 ;  /* 0x038840001a0085a7 */ /* 0x000e64000800007f */
[----:B-1----:R-:W-:Y:S05]  /*1f940*/  @!P0 BRA `(.L_x_1453) ;  /* 0xfffffffc00f08947 */ /* 0x002fea000383ffff */
[----:B------:R-:W-:Y:S05]  /*1f950*/  BRA `(.L_x_1559) ;  /* 0xffffffa8000c7947 */ /* 0x000fea000383ffff */
.L_x_1454:
        /* <DEDUP_REMOVED lines=8> */
.L_x_1561:
[----:B------:R-:W-:Y:S05]  /*1f9e0*/  BSYNC B0 ;  /* 0x0000000000007941 */ /* 0x000fea0003800000 */
.L_x_1560:
        /* <DEDUP_REMOVED lines=9> */
.L_x_1562:
[----:B------:R-:W-:Y:S02]  /*1fa80*/  IMAD.MOV.U32 R13, RZ, RZ, R4 ;  /* 0x000000ffff0d7224 */ /* 0x000fe400078e0004 */
[----:B------:R-:W-:Y:S02]  /*1fa90*/  IMAD.MOV.U32 R12, RZ, RZ, 0x1 ;  /* 0x00000001ff0c7424 */ /* 0x000fe400078e00ff */
[----:B------:R-:W-:-:S07]  /*1faa0*/  IMAD.MOV.U32 R3, RZ, RZ, R14 ;  /* 0x000000ffff037224 */ /* 0x000fce00078e000e */
[----:B------:R-:W-:Y:S05]  /*1fab0*/  WARPSYNC.COLLECTIVE R15, `(.L_x_1563) ;  /* 0x000000000f087348 */ /* 0x000fea0003c00000 */
[----:B------:R0:W1:Y:S02]  /*1fac0*/  SHFL.IDX P6, R14, R13, R12, R11 ;  /* 0x0000000c0d0e7389 */ /* 0x00006400000c000b */
[----:B01----:R-:W-:Y:S01]  /*1fad0*/  ENDCOLLECTIVE ;  /* 0x000000000000791b */ /* 0x003fe20003800000 */
.L_x_1563:
        /* <DEDUP_REMOVED lines=15> */
.L_x_1564:
[----:B------:R-:W-:Y:S02]  /*1fbd0*/  @P0 IMAD R6, R5, 0x2, R18 ;  /* 0x0000000205060824 */ /* 0x000fe400078e0212 */
[----:B------:R-:W-:Y:S02]  /*1fbe0*/  IMAD.MOV.U32 R13, RZ, RZ, R4 ;  /* 0x000000ffff0d7224 */ /* 0x000fe400078e0004 */
[----:B------:R-:W-:Y:S02]  /*1fbf0*/  IMAD.MOV.U32 R12, RZ, RZ, 0x2 ;  /* 0x00000002ff0c7424 */ /* 0x000fe400078e00ff */
[----:B------:R-:W-:-:S07]  /*1fc00*/  IMAD.MOV.U32 R3, RZ, RZ, R14 ;  /* 0x000000ffff037224 */ /* 0x000fce00078e000e */
[----:B------:R-:W-:Y:S05]  /*1fc10*/  WARPSYNC.COLLECTIVE R15, `(.L_x_1565) ;  /* 0x000000000f087348 */ /* 0x000fea0003c00000 */
[----:B------:R0:W1:Y:S02]  /*1fc20*/  SHFL.IDX P6, R14, R13, R12, R11 ;  /* 0x0000000c0d0e7389 */ /* 0x00006400000c000b */
[----:B01----:R-:W-:Y:S01]  /*1fc30*/  ENDCOLLECTIVE ;  /* 0x000000000000791b */ /* 0x003fe20003800000 */
.L_x_1565:
        /* <DEDUP_REMOVED lines=15> */
.L_x_1566:
[----:B------:R-:W-:Y:S02]  /*1fd30*/  @P0 IMAD R6, R5, 0x2, R18 ;  /* 0x0000000205060824 */ /* 0x000fe400078e0212 */
[----:B------:R-:W-:Y:S02]  /*1fd40*/  IMAD.MOV.U32 R13, RZ, RZ, R4 ;  /* 0x000000ffff0d7224 */ /* 0x000fe400078e0004 */
[----:B------:R-:W-:Y:S02]  /*1fd50*/  IMAD.MOV.U32 R12, RZ, RZ, 0x3 ;  /* 0x00000003ff0c7424 */ /* 0x000fe400078e00ff */
[----:B------:R-:W-:-:S07]  /*1fd60*/  IMAD.MOV.U32 R3, RZ, RZ, R14 ;  /* 0x000000ffff037224 */ /* 0x000fce00078e000e */
[----:B------:R-:W-:Y:S05]  /*1fd70*/  WARPSYNC.COLLECTIVE R15, `(.L_x_1567) ;  /* 0x000000000f087348 */ /* 0x000fea0003c00000 */
[----:B------:R0:W1:Y:S02]  /*1fd80*/  SHFL.IDX P6, R14, R13, R12, R11 ;  /* 0x0000000c0d0e7389 */ /* 0x00006400000c000b */
[----:B01----:R-:W-:Y:S01]  /*1fd90*/  ENDCOLLECTIVE ;  /* 0x000000000000791b */ /* 0x003fe20003800000 */
.L_x_1567:
        /* <DEDUP_REMOVED lines=10> */
.L_x_1568:
[----:B------:R-:W-:Y:S01]  /*1fe40*/  @!PT LDS RZ, [RZ] ;  /* 0x00000000fffff984 */ /* 0x000fe20000000800 */
[----:B------:R-:W-:Y:S01]  /*1fe50*/  @!PT LDS RZ, [RZ] ;  /* 0x00000000fffff984 */ /* 0x000fe20000000800 */
[----:B------:R-:W-:Y:S01]  /*1fe60*/  @!PT LDS RZ, [RZ] ;  /* 0x00000000fffff984 */ /* 0x000fe20000000800 */
[----:B------:R0:W-:Y:S01]  /*1fe70*/  @P0 LDGSTS.E.BYPASS.LTC128B.128 [R6+0x23400], desc[UR42][R2.64], !P2 ;  /* 0x2340000002060fae */ /* 0x0001e2000d101d6a */
[----:B------:R-:W-:Y:S01]  /*1fe80*/  IMAD.MOV.U32 R0, RZ, RZ, R14 ;  /* 0x000000ffff007224 */ /* 0x000fe200078e000e */
[----:B------:R-:W-:Y:S06]  /*1fe90*/  BRA `(.L_x_1569) ;  /* 0xffffffa400c47947 */ /* 0x000fec000383ffff */
.L_x_1459:
        /* <DEDUP_REMOVED lines=9> */
.L_x_1570:
[C---:B------:R-:W-:Y:S01]  /*1ff30*/  VIADD R10, R25.reuse, 0x10 ;  /* 0x00000010190a7836 */ /* 0x040fe20000000000 */
[C---:B------:R-:W-:Y:S01]  /*1ff40*/  ISETP.GE.AND P0, PT, R25.reuse, R3, PT ;  /* 0x000000031900720c */ /* 0x040fe20003f06270 */
[----:B------:R-:W-:-:S03]  /*1ff50*/  VIADD R8, R25, 0x20 ;  /* 0x0000002019087836 */ /* 0x000fc60000000000 */
[----:B------:R0:W-:Y:S04]  /*1ff60*/  STL [R1+0x18], R10 ;  /* 0x0000180a01007387 */ /* 0x0001e80000100800 */
[----:B------:R0:W-:Y:S01]  /*1ff70*/  STL [R1+0x1c], R8 ;  /* 0x00001c0801007387 */ /* 0x0001e20000100800 */
[----:B------:R-:W-:Y:S02]  /*1ff80*/  IMAD.MOV.U32 R13, RZ, RZ, R0 ;  /* 0x000000ffff0d7224 */ /* 0x000fe400078e0000 */
[----:B------:R-:W-:-:S07]  /*1ff90*/  IMAD.MOV.U32 R5, RZ, RZ, R14 ;  /* 0x000000ffff057224 */ /* 0x000fce00078e000e */
[----:B0-----:R-:W-:Y:S05]  /*1ffa0*/  WARPSYNC.COLLECTIVE R15, `(.L_x_1571) ;  /* 0x000000000f087348 */ /* 0x001fea0003c00000 */
[----:B------:R1:W2:Y:S02]  /*1ffb0*/  SHFL.IDX P6, R14, R13, R12, R11 ;  /* 0x0000000c0d0e7389 */ /* 0x0002a400000c000b */
[----:B012---:R-:W-:Y:S01]  /*1ffc0*/  ENDCOLLECTIVE ;  /* 0x000000000000791b */ /* 0x007fe20003800000 */
.L_x_1571:
[----:B------:R-:W-:Y:S02]  /*1ffd0*/  IMAD.MOV.U32 R13, RZ, RZ, R2 ;  /* 0x000000ffff0d7224 */ /* 0x000fe400078e0002 */
[----:B------:R-:W-:Y:S02]  /*1ffe0*/  IMAD.MOV.U32 R12, RZ, RZ, 0x1 ;  /* 0x00000001ff0c7424 */ /* 0x000fe400078e00ff */
[----:B------:R-:W-:-:S07]  /*1fff0*/  IMAD.MOV.U32 R4, RZ, RZ, R14 ;  /* 0x000000ffff047224 */ /* 0x000fce00078e000e */
[----:B------:R-:W-:Y:S05]  /*20000*/  WARPSYNC.COLLECTIVE R15, `(.L_x_1572) ;  /* 0x000000000f087348 */ /* 0x000fea0003c00000 */
[----:B------:R0:W1:Y:S02]  /*20010*/  SHFL.IDX P6, R14, R13, R12, R11 ;  /* 0x0000000c0d0e7389 */ /* 0x00006400000c000b */
[----:B01----:R-:W-:Y:S01]  /*20020*/  ENDCOLLECTIVE ;  /* 0x000000000000791b */ /* 0x003fe20003800000 */
.L_x_1572:
[----:B------:R-:W-:-:S05]  /*20030*/  @!P0 LEA R4, P2, R7, R4, 0x1 ;  /* 0x0000000407048211 */ /* 0x000fca00078408ff */
[----:B------:R-:W-:-:S05]  /*20040*/  @!P0 IMAD.X R5, RZ, RZ, R5, P2 ;  /* 0x000000ffff058224 */ /* 0x000fca00010e0605 */
[----:B------:R-:W-:Y:S01]  /*20050*/  @!PT LDS RZ, [RZ] ;  /* 0x00000000fffff984 */ /* 0x000fe20000000800 */
[----:B------:R-:W-:Y:S01]  /*20060*/  @!PT LDS RZ, [RZ] ;  /* 0x00000000fffff984 */ /* 0x000fe20000000800 */
[----:B------:R-:W-:Y:S01]  /*20070*/  @!PT LDS RZ, [RZ] ;  /* 0x00000000fffff984 */ /* 0x000fe20000000800 */
[----:B------:R0:W-:Y:S01]  /*20080*/  @!P0 LDGSTS.E.BYPASS.LTC128B.128 [R23+0x20400], desc[UR42][R4.64], !P1 ;  /* 0x2040000004178fae */ /* 0x0001e2000c901d6a */
[----:B------:R-:W-:Y:S01]  /*20090*/  IMAD.MOV.U32 R13, RZ, RZ, R0 ;  /* 0x000000ffff0d7224 */ /* 0x000fe200078e0000 */
[----:B------:R-:W-:Y:S01]  /*200a0*/  ISETP.GE.AND P0, PT, R10, R3, PT ;  /* 0x000000030a00720c */ /* 0x000fe20003f06270 */
[----:B0-----:R-:W-:-:S12]  /*200b0*/  IMAD.MOV.U32 R4, RZ, RZ, R14 ;  /* 0x000000ffff047224 */ /* 0x001fd800078e000e */
[----:B------:R-:W-:Y:S05]  /*200c0*/  WARPSYNC.COLLECTIVE R15, `(.L_x_1573) ;  /* 0x000000000f087348 */ /* 0x000fea0003c00000 */
[----:B------:R0:W1:Y:S02]  /*200d0*/  SHFL.IDX P6, R14, R13, R12, R11 ;  /* 0x0000000c0d0e7389 */ /* 0x00006400000c000b */
[----:B01----:R-:W-:Y:S01]  /*200e0*/  ENDCOLLECTIVE ;  /* 0x000000000000791b */ /* 0x003fe20003800000 */
.L_x_1573:
[----:B------:R-:W-:Y:S02]  /*200f0*/  IMAD.MOV.U32 R13, RZ, RZ, R2 ;  /* 0x000000ffff0d7224 */ /* 0x000fe400078e0002 */
[----:B------:R-:W-:Y:S02]  /*20100*/  IMAD.MOV.U32 R12, RZ, RZ, 0x2 ;  /* 0x00000002ff0c7424 */ /* 0x000fe400078e00ff */
[----:B------:R-:W-:-:S07]  /*20110*/  IMAD.MOV.U32 R5, RZ, RZ, R14 ;  /* 0x000000ffff057224 */ /* 0x000fce00078e000e */
[----:B------:R-:W-:Y:S05]  /*20120*/  WARPSYNC.COLLECTIVE R15, `(.L_x_1574) ;  /* 0x000000000f087348 */ /* 0x000fea0003c00000 */
[----:B------:R0:W1:Y:S02]  /*20130*/  SHFL.IDX P6, R14, R13, R12, R11 ;  /* 0x0000000c0d0e7389 */ /* 0x00006400000c000b */
[----:B01----:R-:W-:Y:S01]  /*20140*/  ENDCOLLECTIVE ;  /* 0x000000000000791b */ /* 0x003fe20003800000 */
.L_x_1574:
        /* <DEDUP_REMOVED lines=10> */
.L_x_1575:
[----:B------:R-:W-:Y:S01]  /*201f0*/  @!PT LDS RZ, [RZ] ;  /* 0x00000000fffff984 */ /* 0x000fe20000000800 */
[----:B------:R-:W-:Y:S01]  /*20200*/  @!PT LDS RZ, [RZ] ;  /* 0x00000000fffff984 */ /* 0x000fe20000000800 */
[----:B------:R-:W-:Y:S01]  /*20210*/  @!PT LDS RZ, [RZ] ;  /* 0x00000000fffff984 */ /* 0x000fe20000000800 */
[----:B------:R0:W-:Y:S01]  /*20220*/  @!P0 LDGSTS.E.BYPASS.LTC128B.128 [R23+0x20c00], desc[UR42][R4.64], !P1 ;  /* 0x20c0000004178fae */ /* 0x0001e2000c901d6a */
[----:B------:R-:W-:Y:S01]  /*20230*/  ISETP.GE.AND P0, PT, R8, R3, PT ;  /* 0x000000030800720c */ /* 0x000fe20003f06270 */
[----:B------:R-:W-:Y:S02]  /*20240*/  IMAD.MOV.U32 R13, RZ, RZ, R2 ;  /* 0x000000ffff0d7224 */ /* 0x000fe400078e0002 */
[----:B------:R-:W-:Y:S02]  /*20250*/  IMAD.MOV.U32 R12, RZ, RZ, 0x3 ;  /* 0x00000003ff0c7424 */ /* 0x000fe400078e00ff */
[----:B0-----:R-:W-:-:S08]  /*20260*/  IMAD.MOV.U32 R4, RZ, RZ, R14 ;  /* 0x000000ffff047224 */ /* 0x001fd000078e000e */
[----:B------:R-:W-:Y:S05]  /*20270*/  WARPSYNC.COLLECTIVE R15, `(.L_x_1576) ;  /* 0x000000000f087348 */ /* 0x000fea0003c00000 */
[----:B------:R0:W1:Y:S02]  /*20280*/  SHFL.IDX P6, R14, R13, R12, R11 ;  /* 0x0000000c0d0e7389 */ /* 0x00006400000c000b */
[----:B01----:R-:W-:Y:S01]  /*20290*/  ENDCOLLECTIVE ;  /* 0x000000000000791b */ /* 0x003fe20003800000 */
.L_x_1576:
        /* <DEDUP_REMOVED lines=14> */
.L_x_1577:
[----:B------:R-:W-:Y:S01]  /*20380*/  IMAD.MOV.U32 R0, RZ, RZ, R14 ;  /* 0x000000ffff007224 */ /* 0x000fe200078e000e */
[----:B------:R-:W-:Y:S06]  /*20390*/  BRA `(.L_x_1578) ;  /* 0xffffffa800d87947 */ /* 0x000fec000383ffff */
.L_x_1463:
[----:B------:R-:W2:Y:S04]  /*203a0*/  LDL.LU R10, [R1+0x14] ;  /* 0x00001400010a7983 */ /* 0x000ea80000300800 */
[----:B------:R-:W3:Y:S04]  /*203b0*/  LDL.LU R9, [R1+0x18] ;  /* 0x0000180001097983 */ /* 0x000ee80000300800 */
[----:B------:R-:W4:Y:S01]  /*203c0*/  LDL.LU R8, [R1+0x1c] ;  /* 0x00001c0001087983 */ /* 0x000f220000300800 */
[----:B------:R-:W-:Y:S01]  /*203d0*/  LOP3.LUT R16, R16, 0xffffefff, RZ, 0xc0, !PT ;  /* 0xffffefff10107812 */ /* 0x000fe200078ec0ff */
[----:B------:R-:W-:Y:S01]  /*203e0*/  BSSY B0, `(.L_x_1579) ;  /* 0x0000029000007945 */ /* 0x000fe20003800000 */
[----:B------:R-:W-:-:S02]  /*203f0*/  IMAD.MOV.U32 R13, RZ, RZ, R6 ;  /* 0x000000ffff0d7224 */ /* 0x000fc400078e0006 */
[----:B------:R-:W-:Y:S02]  /*20400*/  IMAD.MOV.U32 R12, RZ, RZ, RZ ;  /* 0x000000ffff0c7224 */ /* 0x000fe400078e00ff */
[----:B------:R-:W-:Y:S02]  /*20410*/  IMAD.MOV.U32 R11, RZ, RZ, 0x181f ;  /* 0x0000181fff0b7424 */ /* 0x000fe400078e00ff */
[----:B------:R-:W-:Y:S02]  /*20420*/  IMAD.MOV.U32 R15, RZ, RZ, -0x1 ;  /* 0xffffffffff0f7424 */ /* 0x000fe400078e00ff */
[----:B--2---:R-:W-:-:S05]  /*20430*/  IMAD R7, R10, R7, RZ ;  /* 0x000000070a077224 */ /* 0x004fca00078e02ff */
[-C--:B------:R-:W-:Y:S02]  /*20440*/  ISETP.GE.AND P2, PT, R25, R7.reuse, PT ;  /* 0x000000071900720c */ /* 0x080fe40003f46270 */
[-C--:B---3--:R-:W-:Y:S02]  /*20450*/  ISETP.GE.AND P1, PT, R9, R7.reuse, PT ;  /* 0x000000070900720c */ /* 0x088fe40003f26270 */
[----:B----4-:R-:W-:-:S09]  /*20460*/  ISETP.GE.AND P0, PT, R8, R7, PT ;  /* 0x000000070800720c */ /* 0x010fd20003f06270 */
[C---:B------:R-:W-:Y:S02]  /*20470*/  @!P2 LOP3.LUT R2, R4.reuse, 0x40, RZ, 0xc0, !PT ;  /* 0x000000400402a812 */ /* 0x040fe400078ec0ff */
[----:B------:R-:W-:Y:S02]  /*20480*/  @!P1 LOP3.LUT R3, R4, 0x40, RZ, 0xc0, !PT ;  /* 0x0000004004039812 */ /* 0x000fe400078ec0ff */
[----:B------:R-:W-:Y:S02]  /*20490*/  @!P2 SHF.R.U32.HI R2, RZ, 0x2, R2 ;  /* 0x00000002ff02a819 */ /* 0x000fe40000011602 */
[----:B------:R-:W-:Y:S02]  /*204a0*/  @!P1 SHF.R.U32.HI R3, RZ, 0x2, R3 ;  /* 0x00000002ff039819 */ /* 0x000fe40000011603 */
[----:B------:R-:W-:Y:S02]  /*204b0*/  @!P2 ISETP.NE.U32.AND P6, PT, R2, RZ, PT ;  /* 0x000000ff0200a20c */ /* 0x000fe40003fc5070 */
[----:B------:R-:W-:-:S02]  /*204c0*/  @!P2 LOP3.LUT R2, R5, 0x80, RZ, 0xc0, !PT ;  /* 0x000000800502a812 */ /* 0x000fc400078ec0ff */
[----:B------:R-:W-:Y:S02]  /*204d0*/  @!P0 LOP3.LUT R8, R4, 0x40, RZ, 0xc0, !PT ;  /* 0x0000004004088812 */ /* 0x000fe400078ec0ff */
[----:B------:R-:W-:Y:S02]  /*204e0*/  @!P2 SHF.R.U32.HI R2, RZ, 0x3, R2 ;  /* 0x00000003ff02a819 */ /* 0x000fe40000011602 */
[----:B------:R-:W-:-:S05]  /*204f0*/  @!P0 SHF.R.U32.HI R8, RZ, 0x2, R8 ;  /* 0x00000002ff088819 */ /* 0x000fca0000011608 */
[----:B------:R-:W-:Y:S02]  /*20500*/  @P6 LOP3.LUT R16, R16, 0x1000, RZ, 0xfc, !PT ;  /* 0x0000100010106812 */ /* 0x000fe400078efcff */
[----:B------:R-:W-:Y:S02]  /*20510*/  @!P2 ISETP.NE.U32.AND P6, PT, R2, RZ, PT ;  /* 0x000000ff0200a20c */ /* 0x000fe40003fc5070 */
[----:B------:R-:W-:Y:S02]  /*20520*/  LOP3.LUT R16, R16, 0xfffff7ff, RZ, 0xc0, !PT ;  /* 0xfffff7ff10107812 */ /* 0x000fe400078ec0ff */
[----:B------:R-:W-:-:S04]  /*20530*/  @!P1 LOP3.LUT R2, R5, 0x80, RZ, 0xc0, !PT ;  /* 0x0000008005029812 */ /* 0x000fc800078ec0ff */
[----:B------:R-:W-:-:S05]  /*20540*/  @!P1 SHF.R.U32.HI R2, RZ, 0x3, R2 ;  /* 0x00000003ff029819 */ /* 0x000fca0000011602 */
[----:B------:R-:W-:Y:S02]  /*20550*/  @P6 LOP3.LUT R16, R16, 0x800, RZ, 0xfc, !PT ;  /* 0x0000080010106812 */ /* 0x000fe400078efcff */
[----:B------:R-:W-:Y:S02]  /*20560*/  @!P1 ISETP.NE.U32.AND P6, PT, R3, RZ, PT ;  /* 0x000000ff0300920c */ /* 0x000fe40003fc5070 */
[----:B------:R-:W-:-:S11]  /*20570*/  LOP3.LUT R16, R16, 0xffffbfff, RZ, 0xc0, !PT ;  /* 0xffffbfff10107812 */ /* 0x000fd600078ec0ff */
[----:B------:R-:W-:Y:S02]  /*20580*/  @P6 LOP3.LUT R16, R16, 0x4000, RZ, 0xfc, !PT ;  /* 0x0000400010106812 */ /* 0x000fe400078efcff */
[----:B------:R-:W-:Y:S02]  /*20590*/  @!P1 ISETP.NE.U32.AND P6, PT, R2, RZ, PT ;  /* 0x000000ff0200920c */ /* 0x000fe40003fc5070 */
[----:B------:R-:W-:-:S11]  /*205a0*/  LOP3.LUT R16, R16, 0xffffdfff, RZ, 0xc0, !PT ;  /* 0xffffdfff10107812 */ /* 0x000fd600078ec0ff */
        /* <DEDUP_REMOVED lines=12> */
.L_x_1580:
[----:B------:R-:W-:Y:S05]  /*20670*/  BSYNC B0 ;  /* 0x0000000000007941 */ /* 0x000fea0003800000 */
.L_x_1579:
        /* <DEDUP_REMOVED lines=11> */
.L_x_1581:
[----:B------:R-:W-:-:S04]  /*20730*/  LOP3.LUT R16, R16, 0xfdffffff, RZ, 0xc0, !PT ;  /* 0xfdffffff10107812 */ /* 0x000fc800078ec0ff */
[----:B------:R-:W-:-:S04]  /*20740*/  @P3 LOP3.LUT R16, R16, 0x2000000, RZ, 0xfc, !PT ;  /* 0x0200000010103812 */ /* 0x000fc800078efcff */
[C---:B------:R-:W-:Y:S02]  /*20750*/  LOP3.LUT P3, RZ, R16.reuse, 0x200, RZ, 0xc0, !PT ;  /* 0x0000020010ff7812 */ /* 0x040fe4000786c0ff */
[----:B------:R-:W-:Y:S01]  /*20760*/  LOP3.LUT R16, R16, 0xfeffffff, RZ, 0xc0, !PT ;  /* 0xfeffffff10107812 */ /* 0x000fe200078ec0ff */
[----:B------:R-:W-:-:S03]  /*20770*/  IMAD.MOV.U32 R13, RZ, RZ, R6 ;  /* 0x000000ffff0d7224 */ /* 0x000fc600078e0006 */
[----:B------:R-:W-:Y:S01]  /*20780*/  @P1 LOP3.LUT R16, R16, 0x1000000, RZ, 0xfc, !PT ;  /* 0x0100000010101812 */ /* 0x000fe200078efcff */
[----:B------:R-:W-:-:S03]  /*20790*/  IMAD.MOV.U32 R12, RZ, RZ, 0x1 ;  /* 0x00000001ff0c7424 */ /* 0x000fc600078e00ff */
[C---:B------:R-:W-:Y:S02]  /*207a0*/  LOP3.LUT P1, RZ, R16.reuse, 0x100, RZ, 0xc0, !PT ;  /* 0x0000010010ff7812 */ /* 0x040fe4000782c0ff */
[----:B------:R-:W-:Y:S01]  /*207b0*/  LOP3.LUT R16, R16, 0xffdfffff, RZ, 0xc0, !PT ;  /* 0xffdfffff10107812 */ /* 0x000fe200078ec0ff */
[----:B------:R-:W-:-:S03]  /*207c0*/  IMAD.MOV.U32 R3, RZ, RZ, R14 ;  /* 0x000000ffff037224 */ /* 0x000fc600078e000e */
[----:B------:R-:W-:Y:S02]  /*207d0*/  @P0 LOP3.LUT R16, R16, 0x200000, RZ, 0xfc, !PT ;  /* 0x0020000010100812 */ /* 0x000fe400078efcff */
[----:B------:R-:W-:Y:S02]  /*207e0*/  @!P2 LEA R3, P6, R20, R3, 0x1 ;  /* 0x000000031403a211 */ /* 0x000fe400078c08ff */
[----:B------:R-:W-:-:S03]  /*207f0*/  LOP3.LUT P0, RZ, R16, 0x1000, RZ, 0xc0, !PT ;  /* 0x0000100010ff7812 */ /* 0x000fc6000780c0ff */
[----:B------:R-:W-:Y:S01]  /*20800*/  @!P2 IMAD.X R2, RZ, RZ, R2, P6 ;  /* 0x000000ffff02a224 */ /* 0x000fe200030e0602 */
[----:B------:R-:W-:-:S04]  /*20810*/  LOP3.LUT P6, RZ, R16, 0x800, RZ, 0xc0, !PT ;  /* 0x0000080010ff7812 */ /* 0x000fc800078cc0ff */
[----:B------:R-:W-:-:S04]  /*20820*/  @!P2 LOP3.LUT R3, R3, R2, RZ, 0x3c, !PT ;  /* 0x000000020303a212 */ /* 0x000fc800078e3cff */
[----:B------:R-:W-:-:S04]  /*20830*/  @!P2 LOP3.LUT R2, R3, R2, RZ, 0x3c, !PT ;  /* 0x000000020302a212 */ /* 0x000fc800078e3cff */
[----:B------:R-:W-:-:S05]  /*20840*/  @!P2 LOP3.LUT R3, R3, R2, RZ, 0x3c, !PT ;  /* 0x000000020303a212 */ /* 0x000fca00078e3cff */
[----:B------:R-:W-:Y:S01]  /*20850*/  @!PT LDS RZ, [RZ] ;  /* 0x00000000fffff984 */ /* 0x000fe20000000800 */
[----:B------:R-:W-:Y:S01]  /*20860*/  @!PT LDS RZ, [RZ] ;  /* 0x00000000fffff984 */ /* 0x000fe20000000800 */
[----:B------:R-:W-:Y:S01]  /*20870*/  @!PT LDS RZ, [RZ] ;  /* 0x00000000fffff984 */ /* 0x000fe20000000800 */
[----:B------:R0:W-:Y:S01]  /*20880*/  @!P2 LDGSTS.E.BYPASS.LTC128B.128 [R23+0x26400], desc[UR42][R2.64], !P4 ;  /* 0x264000000217afae */ /* 0x0001e2000e101d6a */
[----:B------:R-:W-:-:S03]  /*20890*/  LOP3.LUT P4, RZ, R16, 0x4000000, RZ, 0xc0, !PT ;  /* 0x0400000010ff7812 */ /* 0x000fc6000788c0ff */
[----:B------:R0:W-:Y:S01]  /*208a0*/  @!P2 LDGSTS.E.BYPASS.LTC128B.128 [R23+0x28400], desc[UR42][R2.64+0x80], !P3 ;  /* 0x284000800217afae */ /* 0x0001e2000d901d6a */
[----:B------:R-:W-:-:S03]  /*208b0*/  LOP3.LUT P3, RZ, R16, 0x2000000, RZ, 0xc0, !PT ;  /* 0x0200000010ff7812 */ /* 0x000fc6000786c0ff */
        /* <DEDUP_REMOVED lines=9> */
[----:B------:R0:W-:Y:S04]  /*20950*/  @!P2 LDGSTS.E.BYPASS.LTC128B.128 [R23+0x32400], desc[UR42][R2.64+0x300], P0 ;  /* 0x324003000217afae */ /* 0x0001e80008101d6a */
[----:B------:R0:W-:Y:S04]  /*20960*/  @!P2 LDGSTS.E.BYPASS.LTC128B.128 [R23+0x34400], desc[UR42][R2.64+0x380], P6 ;  /* 0x344003800217afae */ /* 0x0001e8000b101d6a */
[----:B0-----:R-:W-:Y:S05]  /*20970*/  WARPSYNC.COLLECTIVE R15, `(.L_x_1582) ;  /* 0x000000000f087348 */ /* 0x001fea0003c00000 */
[----:B------:R1:W2:Y:S02]  /*20980*/  SHFL.IDX P6, R14, R13, R12, R11 ;  /* 0x0000000c0d0e7389 */ /* 0x0002a400000c000b */
[----:B012---:R-:W-:Y:S01]  /*20990*/  ENDCOLLECTIVE ;  /* 0x000000000000791b */ /* 0x007fe20003800000 */
.L_x_1582:
[----:B------:R-:W-:-:S04]  /*209a0*/  @P5 LOP3.LUT R16, R16, 0x800000, RZ, 0xfc, !PT ;  /* 0x0080000010105812 */ /* 0x000fc800078efcff */
[C---:B------:R-:W-:Y:S02]  /*209b0*/  LOP3.LUT P5, RZ, R16.reuse, 0x400, RZ, 0xc0, !PT ;  /* 0x0000040010ff7812 */ /* 0x040fe400078ac0ff */
[----:B------:R-:W-:Y:S01]  /*209c0*/  LOP3.LUT P0, RZ, R16, 0x4000, RZ, 0xc0, !PT ;  /* 0x0000400010ff7812 */ /* 0x000fe2000780c0ff */
[----:B------:R-:W-:Y:S02]  /*209d0*/  IMAD.MOV.U32 R13, RZ, RZ, R0 ;  /* 0x000000ffff0d7224 */ /* 0x000fe400078e0000 */
[----:B------:R-:W-:-:S10]  /*209e0*/  IMAD.MOV.U32 R2, RZ, RZ, R14 ;  /* 0x000000ffff027224 */ /* 0x000fd400078e000e */
[----:B------:R-:W-:Y:S05]  /*209f0*/  WARPSYNC.COLLECTIVE R15, `(.L_x_1583) ;  /* 0x000000000f087348 */ /* 0x000fea0003c00000 */
[----:B------:R0:W1:Y:S02]  /*20a00*/  SHFL.IDX P6, R14, R13, R12, R11 ;  /* 0x0000000c0d0e7389 */ /* 0x00006400000c000b */
[----:B01----:R-:W-:Y:S01]  /*20a10*/  ENDCOLLECTIVE ;  /* 0x000000000000791b */ /* 0x003fe20003800000 */
.L_x_1583:
[----:B------:R-:W-:Y:S02]  /*20a20*/  IMAD.MOV.U32 R13, RZ, RZ, R6 ;  /* 0x000000ffff0d7224 */ /* 0x000fe400078e0006 */
[----:B------:R-:W-:Y:S02]  /*20a30*/  IMAD.MOV.U32 R12, RZ, RZ, 0x2 ;  /* 0x00000002ff0c7424 */ /* 0x000fe400078e00ff */
[----:B------:R-:W-:Y:S01]  /*20a40*/  IMAD.MOV.U32 R3, RZ, RZ, R14 ;  /* 0x000000ffff037224 */ /* 0x000fe200078e000e */
[----:B------:R-:W-:-:S04]  /*20a50*/  LOP3.LUT P6, RZ, R16, 0x2000, RZ, 0xc0, !PT ;  /* 0x0000200010ff7812 */ /* 0x000fc800078cc0ff */
[----:B------:R-:W-:-:S05]  /*20a60*/  @!P1 LEA R3, P2, R20, R3, 0x1 ;  /* 0x0000000314039211 */ /* 0x000fca00078408ff */
[----:B------:R-:W-:Y:S01]  /*20a70*/  @!P1 IMAD.X R2, RZ, RZ, R2, P2 ;  /* 0x000000ffff029224 */ /* 0x000fe200010e0602 */
[C---:B------:R-:W-:Y:S02]  /*20a80*/  LOP3.LUT P2, RZ, R16.reuse, 0x10000, RZ, 0xc0, !PT ;  /* 0x0001000010ff7812 */ /* 0x040fe4000784c0ff */
[----:B------:R-:W-:Y:S02]  /*20a90*/  LOP3.LUT R16, R16, 0xfff7ffff, RZ, 0xc0, !PT ;  /* 0xfff7ffff10107812 */ /* 0x000fe400078ec0ff */
[----:B------:R-:W-:-:S04]  /*20aa0*/  @!P1 LOP3.LUT R3, R3, R2, RZ, 0x3c, !PT ;  /* 0x0000000203039212 */ /* 0x000fc800078e3cff */
[----:B------:R-:W-:-:S04]  /*20ab0*/  @!P1 LOP3.LUT R2, R3, R2, RZ, 0x3c, !PT ;  /* 0x0000000203029212 */ /* 0x000fc800078e3cff */
[----:B------:R-:W-:Y:S02]  /*20ac0*/  @!P1 LOP3.LUT R3, R3, R2, RZ, 0x3c, !PT ;  /* 0x0000000203039212 */ /* 0x000fe400078e3cff */
[----:B------:R-:W-:-:S03]  /*20ad0*/  @P2 LOP3.LUT R16, R16, 0x80000, RZ, 0xfc, !PT ;  /* 0x0008000010102812 */ /* 0x000fc600078efcff */
[----:B------:R-:W-:Y:S01]  /*20ae0*/  @!PT LDS RZ, [RZ] ;  /* 0x00000000fffff984 */ /* 0x000fe20000000800 */
[----:B------:R-:W-:Y:S01]  /*20af0*/  @!PT LDS RZ, [RZ] ;  /* 0x00000000fffff984 */ /* 0x000fe20000000800 */
[----:B------:R-:W-:Y:S01]  /*20b00*/  @!PT LDS RZ, [RZ] ;  /* 0x00000000fffff984 */ /* 0x000fe20000000800 */
[----:B------:R0:W-:Y:S01]  /*20b10*/  @!P1 LDGSTS.E.BYPASS.LTC128B.128 [R23+0x26c00], desc[UR42][R2.64], !P5 ;  /* 0x26c0000002179fae */ /* 0x0001e2000e901d6a */
[C---:B------:R-:W-:Y:S02]  /*20b20*/  LOP3.LUT P2, RZ, R16.reuse, 0x200, RZ, 0xc0, !PT ;  /* 0x0000020010ff7812 */ /* 0x040fe4000784c0ff */
[C---:B------:R-:W-:Y:S02]  /*20b30*/  LOP3.LUT P5, RZ, R16.reuse, 0x800000, RZ, 0xc0, !PT ;  /* 0x0080000010ff7812 */ /* 0x040fe400078ac0ff */
[----:B------:R-:W-:-:S09]  /*20b40*/  LOP3.LUT R16, R16, 0xffefffff, RZ, 0xc0, !PT ;  /* 0xffefffff10107812 */ /* 0x000fd200078ec0ff */
[----:B------:R-:W-:Y:S01]  /*20b50*/  @P2 LOP3.LUT R16, R16, 0x100000, RZ, 0xfc, !PT ;  /* 0x0010000010102812 */ /* 0x000fe200078efcff */
[----:B------:R0:W-:Y:S03]  /*20b60*/  @!P1 LDGSTS.E.BYPASS.LTC128B.128 [R23+0x28c00], desc[UR42][R2.64+0x80], !P2 ;  /* 0x28c0008002179fae */ /* 0x0001e6000d101d6a */
[C---:B------:R-:W-:Y:S01]  /*20b70*/  LOP3.LUT P2, RZ, R16.reuse, 0x400, RZ, 0xc0, !PT ;  /* 0x0000040010ff7812 */ /* 0x040fe2000784c0ff */
[----:B------:R0:W-:Y:S01]  /*20b80*/  @!P1 LDGSTS.E.BYPASS.LTC128B.128 [R23+0x2ac00], desc[UR42][R2.64+0x100], !P5 ;  /* 0x2ac0010002179fae */ /* 0x0001e2000e901d6a */
[----:B------:R-:W-:-:S13]  /*20b90*/  LOP3.LUT P5, RZ, R16, 0x400000, RZ, 0xc0, !PT ;  /* 0x0040000010ff7812 */ /* 0x000fda00078ac0ff */
[----:B------:R0:W-:Y:S04]  /*20ba0*/  @!P1 LDGSTS.E.BYPASS.LTC128B.128 [R23+0x2cc00], desc[UR42][R2.64+0x180], !P5 ;  /* 0x2cc0018002179fae */ /* 0x0001e8000e901d6a */
[----:B------:R0:W-:Y:S04]  /*20bb0*/  @!P1 LDGSTS.E.BYPASS.LTC128B.128 [R23+0x2ec00], desc[UR42][R2.64+0x200], !P4 ;  /* 0x2ec0020002179fae */ /* 0x0001e8000e101d6a */
[----:B------:R0:W-:Y:S04]  /*20bc0*/  @!P1 LDGSTS.E.BYPASS.LTC128B.128 [R23+0x30c00], desc[UR42][R2.64+0x280], !P3 ;  /* 0x30c0028002179fae */ /* 0x0001e8000d901d6a */
[----:B------:R0:W-:Y:S01]  /*20bd0*/  @!P1 LDGSTS.E.BYPASS.LTC128B.128 [R23+0x32c00], desc[UR42][R2.64+0x300], P0 ;  /* 0x32c0030002179fae */ /* 0x0001e20008101d6a */
[----:B------:R-:W-:-:S03]  /*20be0*/  LOP3.LUT P0, RZ, R16, 0x200000, RZ, 0xc0, !PT ;  /* 0x0020000010ff7812 */ /* 0x000fc6000780c0ff */
[----:B------:R0:W-:Y:S10]  /*20bf0*/  @!P1 LDGSTS.E.BYPASS.LTC128B.128 [R23+0x34c00], desc[UR42][R2.64+0x380], P6 ;  /* 0x34c0038002179fae */ /* 0x0001f4000b101d6a */
[----:B0-----:R-:W-:Y:S05]  /*20c00*/  WARPSYNC.COLLECTIVE R15, `(.L_x_1584) ;  /* 0x000000000f087348 */ /* 0x001fea0003c00000 */
[----:B------:R1:W2:Y:S02]  /*20c10*/  SHFL.IDX P6, R14, R13, R12, R11 ;  /* 0x0000000c0d0e7389 */ /* 0x0002a400000c000b */
[----:B012---:R-:W-:Y:S01]  /*20c20*/  ENDCOLLECTIVE ;  /* 0x000000000000791b */ /* 0x007fe20003800000 */
.L_x_1584:
[----:B------:R-:W-:Y:S02]  /*20c30*/  IMAD.MOV.U32 R13, RZ, RZ, R0 ;  /* 0x000000ffff0d7224 */ /* 0x000fe400078e0000 */
[----:B------:R-:W-:-:S07]  /*20c40*/  IMAD.MOV.U32 R8, RZ, RZ, R14 ;  /* 0x000000ffff087224 */ /* 0x000fce00078e000e */
[----:B------:R-:W-:Y:S05]  /*20c50*/  WARPSYNC.COLLECTIVE R15, `(.L_x_1585) ;  /* 0x000000000f087348 */ /* 0x000fea0003c00000 */
[----:B------:R0:W1:Y:S02]  /*20c60*/  SHFL.IDX P6, R14, R13, R12, R11 ;  /* 0x0000000c0d0e7389 */ /* 0x00006400000c000b */
[----:B01----:R-:W-:Y:S01]  /*20c70*/  ENDCOLLECTIVE ;  /* 0x000000000000791b */ /* 0x003fe20003800000 */
.L_x_1585:
[----:B------:R-:W-:Y:S02]  /*20c80*/  IMAD.MOV.U32 R13, RZ, RZ, R6 ;  /* 0x000000ffff0d7224 */ /* 0x000fe400078e0006 */
[----:B------:R-:W-:Y:S01]  /*20c90*/  IMAD.MOV.U32 R12, RZ, RZ, 0x3 ;  /* 0x00000003ff0c7424 */ /* 0x000fe200078e00ff */
[----:B------:R-:W-:Y:S02]  /*20ca0*/  @!P0 LEA R9, P1, R20, R14, 0x1 ;  /* 0x0000000e14098211 */ /* 0x000fe400078208ff */
[----:B------:R-:W-:-:S03]  /*20cb0*/  LOP3.LUT P6, RZ, R16, 0x20000, RZ, 0xc0, !PT ;  /* 0x0002000010ff7812 */ /* 0x000fc600078cc0ff */
[----:B------:R-:W-:Y:S01]  /*20cc0*/  @!P0 IMAD.X R10, RZ, RZ, R8, P1 ;  /* 0x000000ffff0a8224 */ /* 0x000fe200008e0608 */
[----:B------:R-:W-:Y:S01]  /*20cd0*/  LOP3.LUT P1, RZ, R16, 0x100, RZ, 0xc0, !PT ;  /* 0x0000010010ff7812 */ /* 0x000fe2000782c0ff */
[----:B------:R-:W-:Y:S02]  /*20ce0*/  @!P0 IMAD.MOV.U32 R2, RZ, RZ, R9 ;  /* 0x000000ffff028224 */ /* 0x000fe400078e0009 */
[----:B------:R-:W-:-:S05]  /*20cf0*/  @!P0 IMAD.MOV.U32 R3, RZ, RZ, R10 ;  /* 0x000000ffff038224 */ /* 0x000fca00078e000a */
[----:B------:R-:W-:Y:S01]  /*20d00*/  @!PT LDS RZ, [RZ] ;  /* 0x00000000fffff984 */ /* 0x000fe20000000800 */
[----:B------:R-:W-:Y:S01]  /*20d10*/  @!PT LDS RZ, [RZ] ;  /* 0x00000000fffff984 */ /* 0x000fe20000000800 */
[----:B------:R-:W-:Y:S01]  /*20d20*/  @!PT LDS RZ, [RZ] ;  /* 0x00000000fffff984 */ /* 0x000fe20000000800 */
[----:B------:R0:W-:Y:S01]  /*20d30*/  @!P0 LDGSTS.E.BYPASS.LTC128B.128 [R23+0x27400], desc[UR42][R2.64], !P2 ;  /* 0x2740000002178fae */ /* 0x0001e2000d101d6a */
[----:B------:R-:W-:-:S13]  /*20d40*/  LOP3.LUT P2, RZ, R16, 0x100000, RZ, 0xc0, !PT ;  /* 0x0010000010ff7812 */ /* 0x000fda000784c0ff */
[----:B------:R0:W-:Y:S01]  /*20d50*/  @!P0 LDGSTS.E.BYPASS.LTC128B.128 [R23+0x29400], desc[UR42][R2.64+0x80], !P2 ;  /* 0x2940008002178fae */ /* 0x0001e2000d101d6a */
[----:B------:R-:W-:-:S03]  /*20d60*/  LOP3.LUT P2, RZ, R16, 0x80000, RZ, 0xc0, !PT ;  /* 0x0008000010ff7812 */ /* 0x000fc6000784c0ff */
[----:B------:R0:W-:Y:S04]  /*20d70*/  @!P0 LDGSTS.E.BYPASS.LTC128B.128 [R23+0x2b400], desc[UR42][R2.64+0x100], !P1 ;  /* 0x2b40010002178fae */ /* 0x0001e8000c901d6a */
[----:B------:R0:W-:Y:S04]  /*20d80*/  @!P0 LDGSTS.E.BYPASS.LTC128B.128 [R23+0x2d400], desc[UR42][R2.64+0x180], !P5 ;  /* 0x2d40018002178fae */ /* 0x0001e8000e901d6a */
[----:B------:R0:W-:Y:S04]  /*20d90*/  @!P0 LDGSTS.E.BYPASS.LTC128B.128 [R23+0x2f400], desc[UR42][R2.64+0x200], !P4 ;  /* 0x2f40020002178fae */ /* 0x0001e8000e101d6a */
[----:B------:R0:W-:Y:S04]  /*20da0*/  @!P0 LDGSTS.E.BYPASS.LTC128B.128 [R23+0x31400], desc[UR42][R2.64+0x280], !P3 ;  /* 0x3140028002178fae */ /* 0x0001e8000d901d6a */
[----:B------:R0:W-:Y:S02]  /*20db0*/  @!P0 LDGSTS.E.BYPASS.LTC128B.128 [R23+0x33400], desc[UR42][R2.64+0x300], P6 ;  /* 0x3340030002178fae */ /* 0x0001e4000b101d6a */
[----:B0-----:R-:W-:Y:S05]  /*20dc0*/  WARPSYNC.COLLECTIVE R15, `(.L_x_1586) ;  /* 0x000000000f087348 */ /* 0x001fea0003c00000 */
[----:B------:R1:W2:Y:S02]  /*20dd0*/  SHFL.IDX P6, R14, R13, R12, R11 ;  /* 0x0000000c0d0e7389 */ /* 0x0002a400000c000b */
[----:B012---:R-:W-:Y:S01]  /*20de0*/  ENDCOLLECTIVE ;  /* 0x000000000000791b */ /* 0x007fe20003800000 */
.L_x_1586:
[----:B------:R-:W-:Y:S01]  /*20df0*/  @!PT LDS RZ, [RZ] ;  /* 0x00000000fffff984 */ /* 0x000fe20000000800 */
[----:B------:R-:W-:Y:S01]  /*20e00*/  @!PT LDS RZ, [RZ] ;  /* 0x00000000fffff984 */ /* 0x000fe20000000800 */
[----:B------:R-:W-:Y:S01]  /*20e10*/  @!PT LDS RZ, [RZ] ;  /* 0x00000000fffff984 */ /* 0x000fe20000000800 */
[----:B------:R0:W-:Y:S01]  /*20e20*/  @!P0 LDGSTS.E.BYPASS.LTC128B.128 [R23+0x35400], desc[UR42][R2.64+0x380], P2 ;  /* 0x3540038002178fae */ /* 0x0001e20009101d6a */
[----:B------:R-:W-:Y:S02]  /*20e30*/  IMAD.MOV.U32 R13, RZ, RZ, R0 ;  /* 0x000000ffff0d7224 */ /* 0x000fe400078e0000 */
[----:B------:R-:W-:-:S07]  /*20e40*/  IMAD.MOV.U32 R6, RZ, RZ, R14 ;  /* 0x000000ffff067224 */ /* 0x000fce00078e000e */
[----:B0-----:R-:W-:Y:S05]  /*20e50*/  WARPSYNC.COLLECTIVE R15, `(.L_x_1587) ;  /* 0x000000000f087348 */ /* 0x001fea0003c00000 */
[----:B------:R1:W2:Y:S02]  /*20e60*/  SHFL.IDX P6, R14, R13, R12, R11 ;  /* 0x0000000c0d0e7389 */ /* 0x0002a400000c000b */
[----:B012---:R-:W-:Y:S01]  /*20e70*/  ENDCOLLECTIVE ;  /* 0x000000000000791b */ /* 0x007fe20003800000 */
.L_x_1587:
[----:B------:R-:W-:Y:S01]  /*20e80*/  IMAD.MOV.U32 R0, RZ, RZ, R14 ;  /* 0x000000ffff007224 */ /* 0x000fe200078e000e */
[----:B------:R-:W-:Y:S06]  /*20e90*/  BRA `(.L_x_1588) ;  /* 0xffffffac00b47947 */ /* 0x000fec000383ffff */
.L_x_1468:
[----:B0-----:R0:W1:Y:S02]  /*20ea0*/  SYNCS.PHASECHK.TRANS64.TRYWAIT P0, [R18+URZ+0x38820], R0 ;  /* 0x03882000120075a7 */ /* 0x001064000800017f */
[----:B-1----:R-:W-:Y:S05]  /*20eb0*/  @!P0 NANOSLEEP.SYNCS 0x989680 ;  /* 0x009896800000895d */ /* 0x002fea0003900000 */
[----:B------:R-:W1:Y:S02]  /*20ec0*/  @!P0 SYNCS.PHASECHK.TRANS64 P0, [R18+URZ+0x38820], R0 ;  /* 0x03882000120085a7 */ /* 0x000e64000800007f */
[----:B-1----:R-:W-:Y:S05]  /*20ed0*/  @!P0 BRA `(.L_x_1468) ;  /* 0xfffffffc00f08947 */ /* 0x002fea000383ffff */
[----:B------:R-:W-:Y:S05]  /*20ee0*/  BRA `(.L_x_1589) ;  /* 0xffffffb0005c7947 */ /* 0x000fea000383ffff */
.L_x_1471:
[----:B0-----:R0:W1:Y:S02]  /*20ef0*/  SYNCS.PHASECHK.TRANS64.TRYWAIT P0, [R26+URZ+0x38860], R0 ;  /* 0x038860001a0075a7 */ /* 0x001064000800017f */
[----:B-1----:R-:W-:Y:S05]  /*20f00*/  @!P0 NANOSLEEP.SYNCS 0x989680 ;  /* 0x009896800000895d */ /* 0x002fea0003900000 */
[----:B------:R-:W1:Y:S02]  /*20f10*/  @!P0 SYNCS.PHASECHK.TRANS64 P0, [R26+URZ+0x38860], R0 ;  /* 0x038860001a0085a7 */ /* 0x000e64000800007f */
[----:B-1----:R-:W-:Y:S05]  /*20f20*/  @!P0 BRA `(.L_x_1471) ;  /* 0xfffffffc00f08947 */ /* 0x002fea000383ffff */
[----:B------:R-:W-:Y:S05]  /*20f30*/  BRA `(.L_x_1590) ;  /* 0xffffffb0006c7947 */ /* 0x000fea000383ffff */
.L_x_1472:
        /* <DEDUP_REMOVED lines=8> */
.L_x_1592:
[----:B------:R-:W-:Y:S05]  /*20fc0*/  BSYNC B0 ;  /* 0x0000000000007941 */ /* 0x000fea0003800000 */
.L_x_1591:
        /* <DEDUP_REMOVED lines=15> */
.L_x_1593:
        /* <DEDUP_REMOVED lines=39> */
.L_x_1594:
[----:B------:R-:W-:Y:S02]  /*21330*/  IMAD.MOV.U32 R13, RZ, RZ, R5 ;  /* 0x000000ffff0d7224 */ /* 0x000fe400078e0005 */
[----:B------:R-:W-:-:S07]  /*21340*/  IMAD.MOV.U32 R3, RZ, RZ, R14 ;  /* 0x000000ffff037224 */ /* 0x000fce00078e000e */
[----:B------:R-:W-:Y:S05]  /*21350*/  WARPSYNC.COLLECTIVE R15, `(.L_x_1595) ;  /* 0x000000000f087348 */ /* 0x000fea0003c00000 */
[----:B------:R0:W1:Y:S02]  /*21360*/  SHFL.IDX P6, R14, R13, R12, R11 ;  /* 0x0000000c0d0e7389 */ /* 0x00006400000c000b */
[----:B01----:R-:W-:Y:S01]  /*21370*/  ENDCOLLECTIVE ;  /* 0x000000000000791b */ /* 0x003fe20003800000 */
.L_x_1595:
        /* <DEDUP_REMOVED lines=29> */
.L_x_1596:
[----:B------:R-:W-:Y:S02]  /*21550*/  IMAD.MOV.U32 R13, RZ, RZ, R5 ;  /* 0x000000ffff0d7224 */ /* 0x000fe400078e0005 */
[----:B------:R-:W-:-:S07]  /*21560*/  IMAD.MOV.U32 R7, RZ, RZ, R14 ;  /* 0x000000ffff077224 */ /* 0x000fce00078e000e */
[----:B------:R-:W-:Y:S05]  /*21570*/  WARPSYNC.COLLECTIVE R15, `(.L_x_1597) ;  /* 0x000000000f087348 */ /* 0x000fea0003c00000 */
[----:B------:R0:W1:Y:S02]  /*21580*/  SHFL.IDX P6, R14, R13, R12, R11 ;  /* 0x0000000c0d0e7389 */ /* 0x00006400000c000b */
[----:B01----:R-:W-:Y:S01]  /*21590*/  ENDCOLLECTIVE ;  /* 0x000000000000791b */ /* 0x003fe20003800000 */
.L_x_1597:
        /* <DEDUP_REMOVED lines=29> */
.L_x_1598:
[----:B------:R-:W-:Y:S02]  /*21770*/  IMAD.MOV.U32 R13, RZ, RZ, R5 ;  /* 0x000000ffff0d7224 */ /* 0x000fe400078e0005 */
[----:B------:R-:W-:-:S07]  /*21780*/  IMAD.MOV.U32 R6, RZ, RZ, R14 ;  /* 0x000000ffff067224 */ /* 0x000fce00078e000e */
[----:B------:R-:W-:Y:S05]  /*21790*/  WARPSYNC.COLLECTIVE R15, `(.L_x_1599) ;  /* 0x000000000f087348 */ /* 0x000fea0003c00000 */
[----:B------:R0:W1:Y:S02]  /*217a0*/  SHFL.IDX P6, R14, R13, R12, R11 ;  /* 0x0000000c0d0e7389 */ /* 0x00006400000c000b */
[----:B01----:R-:W-:Y:S01]  /*217b0*/  ENDCOLLECTIVE ;  /* 0x000000000000791b */ /* 0x003fe20003800000 */
.L_x_1599:
[----:B------:R-:W-:Y:S01]  /*217c0*/  IMAD.MOV.U32 R2, RZ, RZ, R14 ;  /* 0x000000ffff027224 */ /* 0x000fe200078e000e */
[----:B------:R-:W-:Y:S06]  /*217d0*/  BRA `(.L_x_1600) ;  /* 0xffffffac00fc7947 */ /* 0x000fec000383ffff */
.L_x_1479:
[----:B0-----:R0:W1:Y:S02]  /*217e0*/  SYNCS.PHASECHK.TRANS64.TRYWAIT P0, [R6+URZ+0x38840], R25 ;  /* 0x03884019060075a7 */ /* 0x001064000800017f */
[----:B-1----:R-:W-:Y:S05]  /*217f0*/  @!P0 NANOSLEEP.SYNCS 0x989680 ;  /* 0x009896800000895d */ /* 0x002fea0003900000 */
[----:B------:R-:W1:Y:S02]  /*21800*/  @!P0 SYNCS.PHASECHK.TRANS64 P0, [R6+URZ+0x38840], R25 ;  /* 0x03884019060085a7 */ /* 0x000e64000800007f */
[----:B-1----:R-:W-:Y:S05]  /*21810*/  @!P0 BRA `(.L_x_1479) ;  /* 0xfffffffc00f08947 */ /* 0x002fea000383ffff */
[----:B------:R-:W-:Y:S05]  /*21820*/  BRA `(.L_x_1601) ;  /* 0xffffffb400887947 */ /* 0x000fea000383ffff */
.L_x_1480:
        /* <DEDUP_REMOVED lines=8> */
.L_x_1603:
[----:B------:R-:W-:Y:S05]  /*218b0*/  BSYNC B1 ;  /* 0x0000000000017941 */ /* 0x000fea0003800000 */
.L_x_1602:
        /* <DEDUP_REMOVED lines=9> */
.L_x_1604:
[----:B------:R-:W-:Y:S02]  /*21950*/  IMAD.MOV.U32 R13, RZ, RZ, R26 ;  /* 0x000000ffff0d7224 */ /* 0x000fe400078e001a */
[----:B------:R-:W-:Y:S02]  /*21960*/  IMAD.MOV.U32 R12, RZ, RZ, 0x1 ;  /* 0x00000001ff0c7424 */ /* 0x000fe400078e00ff */
[----:B------:R-:W-:-:S07]  /*21970*/  IMAD.MOV.U32 R2, RZ, RZ, R14 ;  /* 0x000000ffff027224 */ /* 0x000fce00078e000e */
[----:B------:R-:W-:Y:S05]  /*21980*/  WARPSYNC.COLLECTIVE R15, `(.L_x_1605) ;  /* 0x000000000f087348 */ /* 0x000fea0003c00000 */
[----:B------:R0:W1:Y:S02]  /*21990*/  SHFL.IDX P6, R14, R13, R12, R11 ;  /* 0x0000000c0d0e7389 */ /* 0x00006400000c000b */
[----:B01----:R-:W-:Y:S01]  /*219a0*/  ENDCOLLECTIVE ;  /* 0x000000000000791b */ /* 0x003fe20003800000 */
.L_x_1605:
        /* <DEDUP_REMOVED lines=11> */
.L_x_1606:
[----:B------:R-:W-:Y:S02]  /*21a60*/  IMAD.MOV.U32 R13, RZ, RZ, R26 ;  /* 0x000000ffff0d7224 */ /* 0x000fe400078e001a */
[----:B------:R-:W-:Y:S02]  /*21a70*/  IMAD.MOV.U32 R12, RZ, RZ, 0x2 ;  /* 0x00000002ff0c7424 */ /* 0x000fe400078e00ff */
[----:B------:R-:W-:-:S07]  /*21a80*/  IMAD.MOV.U32 R2, RZ, RZ, R14 ;  /* 0x000000ffff027224 */ /* 0x000fce00078e000e */
[----:B------:R-:W-:Y:S05]  /*21a90*/  WARPSYNC.COLLECTIVE R15, `(.L_x_1607) ;  /* 0x000000000f087348 */ /* 0x000fea0003c00000 */
[----:B------:R0:W1:Y:S02]  /*21aa0*/  SHFL.IDX P6, R14, R13, R12, R11 ;  /* 0x0000000c0d0e7389 */ /* 0x00006400000c000b */
[----:B01----:R-:W-:Y:S01]  /*21ab0*/  ENDCOLLECTIVE ;  /* 0x000000000000791b */ /* 0x003fe20003800000 */
.L_x_1607:
        /* <DEDUP_REMOVED lines=11> */
.L_x_1608:
[----:B------:R-:W-:Y:S02]  /*21b70*/  IMAD.MOV.U32 R13, RZ, RZ, R26 ;  /* 0x000000ffff0d7224 */ /* 0x000fe400078e001a */
[----:B------:R-:W-:Y:S02]  /*21b80*/  IMAD.MOV.U32 R12, RZ, RZ, 0x3 ;  /* 0x00000003ff0c7424 */ /* 0x000fe400078e00ff */
[----:B------:R-:W-:-:S07]  /*21b90*/  IMAD.MOV.U32 R2, RZ, RZ, R14 ;  /* 0x000000ffff027224 */ /* 0x000fce00078e000e */
[----:B------:R-:W-:Y:S05]  /*21ba0*/  WARPSYNC.COLLECTIVE R15, `(.L_x_1609) ;  /* 0x000000000f087348 */ /* 0x000fea0003c00000 */
[----:B------:R0:W1:Y:S02]  /*21bb0*/  SHFL.IDX P6, R14, R13, R12, R11 ;  /* 0x0000000c0d0e7389 */ /* 0x00006400000c000b */
[----:B01----:R-:W-:Y:S01]  /*21bc0*/  ENDCOLLECTIVE ;  /* 0x000000000000791b */ /* 0x003fe20003800000 */
.L_x_1609:
        /* <DEDUP_REMOVED lines=11> */
.L_x_1610:
[----:B------:R-:W-:Y:S01]  /*21c80*/  IMAD.MOV.U32 R2, RZ, RZ, R14 ;  /* 0x000000ffff027224 */ /* 0x000fe200078e000e */
[----:B------:R-:W-:Y:S06]  /*21c90*/  BRA `(.L_x_1611) ;  /* 0xffffffb400107947 */ /* 0x000fec000383ffff */
.L_x_1485:
[----:B---3--:R3:W4:Y:S02]  /*21ca0*/  SYNCS.PHASECHK.TRANS64.TRYWAIT P0, [R6+URZ+0x38860], R25 ;  /* 0x03886019060075a7 */ /* 0x008724000800017f */
[----:B----4-:R-:W-:Y:S05]  /*21cb0*/  @!P0 NANOSLEEP.SYNCS 0x989680 ;  /* 0x009896800000895d */ /* 0x010fea0003900000 */
[----:B------:R-:W4:Y:S02]  /*21cc0*/  @!P0 SYNCS.PHASECHK.TRANS64 P0, [R6+URZ+0x38860], R25 ;  /* 0x03886019060085a7 */ /* 0x000f24000800007f */
[----:B----4-:R-:W-:Y:S05]  /*21cd0*/  @!P0 BRA `(.L_x_1485) ;  /* 0xfffffffc00f08947 */ /* 0x010fea000383ffff */
[----:B------:R-:W-:Y:S05]  /*21ce0*/  BRA `(.L_x_1612) ;  /* 0xffffffb400607947 */ /* 0x000fea000383ffff */
.L_x_1486:
        /* <DEDUP_REMOVED lines=8> */
.L_x_1614:
[----:B------:R-:W-:Y:S05]  /*21d70*/  BSYNC B1 ;  /* 0x0000000000017941 */ /* 0x000fea0003800000 */
.L_x_1613:
        /* <DEDUP_REMOVED lines=13> */
.L_x_1615:
        /* <DEDUP_REMOVED lines=17> */
.L_x_1616:
        /* <DEDUP_REMOVED lines=16> */
.L_x_1617:
        /* <DEDUP_REMOVED lines=19> */
.L_x_1618:
        /* <DEDUP_REMOVED lines=14> */
.L_x_1619:
        /* <DEDUP_REMOVED lines=16> */
.L_x_1620:
        /* <DEDUP_REMOVED lines=14> */
.L_x_1621:
[----:B------:R-:W-:Y:S05]  /*22450*/  BRA `(.L_x_1622) ;  /* 0xffffffb000c47947 */ /* 0x000fea000383ffff */
.L_x_1494:
        /* <DEDUP_REMOVED lines=8> */
.L_x_1624:
[----:B------:R-:W-:Y:S05]  /*224e0*/  BSYNC B0 ;  /* 0x0000000000007941 */ /* 0x000fea0003800000 */
.L_x_1623:
        /* <DEDUP_REMOVED lines=9> */
.L_x_1625:
        /* <DEDUP_REMOVED lines=24> */
.L_x_1626:
[----:B------:R-:W-:Y:S01]  /*22700*/  IMAD.MOV.U32 R12, RZ, RZ, 0x2 ;  /* 0x00000002ff0c7424 */ /* 0x000fe200078e00ff */
[----:B------:R-:W-:-:S05]  /*22710*/  SEL R14, R14, RZ, P1 ;  /* 0x000000ff0e0e7207 */ /* 0x000fca0000800000 */
[----:B------:R-:W-:-:S04]  /*22720*/  IMAD.IADD R5, R13, 0x1, R14 ;  /* 0x000000010d057824 */ /* 0x000fc800078e020e */
[----:B------:R-:W-:-:S07]  /*22730*/  IMAD.MOV.U32 R13, RZ, RZ, R5 ;  /* 0x000000ffff0d7224 */ /* 0x000fce00078e0005 */
[----:B------:R-:W-:Y:S05]  /*22740*/  WARPSYNC.COLLECTIVE R15, `(.L_x_1627) ;  /* 0x000000000f087348 */ /* 0x000fea0003c00000 */
[----:B------:R0:W1:Y:S02]  /*22750*/  SHFL.UP P6, R14, R13, R12, R11 ;  /* 0x0400000c0d0e7389 */ /* 0x00006400000c000b */
[----:B01----:R-:W-:Y:S01]  /*22760*/  ENDCOLLECTIVE ;  /* 0x000000000000791b */ /* 0x003fe20003800000 */
.L_x_1627:
[----:B------:R-:W-:Y:S01]  /*22770*/  IMAD.MOV.U32 R12, RZ, RZ, 0x4 ;  /* 0x00000004ff0c7424 */ /* 0x000fe200078e00ff */
[----:B------:R-:W-:-:S05]  /*22780*/  SEL R2, R14, RZ, P2 ;  /* 0x000000ff0e027207 */ /* 0x000fca0001000000 */
[----:B------:R-:W-:-:S04]  /*22790*/  IMAD.IADD R2, R5, 0x1, R2 ;  /* 0x0000000105027824 */ /* 0x000fc800078e0202 */
[----:B------:R-:W-:-:S07]  /*227a0*/  IMAD.MOV.U32 R13, RZ, RZ, R2 ;  /* 0x000000ffff0d7224 */ /* 0x000fce00078e0002 */
[----:B------:R-:W-:Y:S05]  /*227b0*/  WARPSYNC.COLLECTIVE R15, `(.L_x_1628) ;  /* 0x000000000f087348 */ /* 0x000fea0003c00000 */
[----:B------:R0:W1:Y:S02]  /*227c0*/  SHFL.UP P6, R14, R13, R12, R11 ;  /* 0x0400000c0d0e7389 */ /* 0x00006400000c000b */
[----:B01----:R-:W-:Y:S01]  /*227d0*/  ENDCOLLECTIVE ;  /* 0x000000000000791b */ /* 0x003fe20003800000 */
.L_x_1628:
[----:B------:R-:W-:Y:S01]  /*227e0*/  IMAD.MOV.U32 R12, RZ, RZ, 0x8 ;  /* 0x00000008ff0c7424 */ /* 0x000fe200078e00ff */
[----:B------:R-:W-:-:S05]  /*227f0*/  SEL R3, R14, RZ, P3 ;  /* 0x000000ff0e037207 */ /* 0x000fca0001800000 */
[----:B------:R-:W-:-:S04]  /*22800*/  IMAD.IADD R8, R2, 0x1, R3 ;  /* 0x0000000102087824 */ /* 0x000fc800078e0203 */
[----:B------:R-:W-:-:S07]  /*22810*/  IMAD.MOV.U32 R13, RZ, RZ, R8 ;  /* 0x000000ffff0d7224 */ /* 0x000fce00078e0008 */
[----:B------:R-:W-:Y:S05]  /*22820*/  WARPSYNC.COLLECTIVE R15, `(.L_x_1629) ;  /* 0x000000000f087348 */ /* 0x000fea0003c00000 */
[----:B------:R0:W1:Y:S02]  /*22830*/  SHFL.UP P6, R14, R13, R12, R11 ;  /* 0x0400000c0d0e7389 */ /* 0x00006400000c000b */
[----:B01----:R-:W-:Y:S01]  /*22840*/  ENDCOLLECTIVE ;  /* 0x000000000000791b */ /* 0x003fe20003800000 */
.L_x_1629:
[----:B------:R-:W-:Y:S01]  /*22850*/  IMAD.MOV.U32 R12, RZ, RZ, 0x10 ;  /* 0x00000010ff0c7424 */ /* 0x000fe200078e00ff */
[----:B------:R-:W-:-:S05]  /*22860*/  SEL R5, R14, RZ, P4 ;  /* 0x000000ff0e057207 */ /* 0x000fca0002000000 */
[----:B------:R-:W-:-:S04]  /*22870*/  IMAD.IADD R5, R8, 0x1, R5 ;  /* 0x0000000108057824 */ /* 0x000fc800078e0205 */
[----:B------:R-:W-:-:S07]  /*22880*/  IMAD.MOV.U32 R13, RZ, RZ, R5 ;  /* 0x000000ffff0d7224 */ /* 0x000fce00078e0005 */
[----:B------:R-:W-:Y:S05]  /*22890*/  WARPSYNC.COLLECTIVE R15, `(.L_x_1630) ;  /* 0x000000000f087348 */ /* 0x000fea0003c00000 */
[----:B------:R0:W1:Y:S02]  /*228a0*/  SHFL.UP P6, R14, R13, R12, R11 ;  /* 0x0400000c0d0e7389 */ /* 0x00006400000c000b */
[----:B01----:R-:W-:Y:S01]  /*228b0*/  ENDCOLLECTIVE ;  /* 0x000000000000791b */ /* 0x003fe20003800000 */
.L_x_1630:
        /* <DEDUP_REMOVED lines=8> */
.L_x_1631:
[----:B------:R-:W-:Y:S05]  /*22940*/  BRA `(.L_x_1632) ;  /* 0xffffffb4005c7947 */ /* 0x000fea000383ffff */
.L_x_1497:
[----:B------:R-:W-:Y:S01]  /*22950*/  BSSY B0, `(.L_x_1633) ;  /* 0x0000007000007945 */ /* 0x000fe20003800000 */
[----:B------:R-:W-:Y:S02]  /*22960*/  IMAD.MOV.U32 R12, RZ, RZ, 0x1 ;  /* 0x00000001ff0c7424 */ /* 0x000fe400078e00ff */
[----:B------:R-:W-:Y:S02]  /*22970*/  IMAD.MOV.U32 R11, RZ, RZ, RZ ;  /* 0x000000ffff0b7224 */ /* 0x000fe400078e00ff */
[----:B------:R-:W-:-:S07]  /*22980*/  IMAD.MOV.U32 R15, RZ, RZ, -0x1 ;  /* 0xffffffffff0f7424 */ /* 0x000fce00078e00ff */
[----:B------:R-:W-:Y:S05]  /*22990*/  WARPSYNC.COLLECTIVE R15, `(.L_x_1634) ;  /* 0x000000000f087348 */ /* 0x000fea0003c00000 */
[----:B------:R0:W1:Y:S02]  /*229a0*/  SHFL.UP P6, R14, R13, R12, R11 ;  /* 0x0400000c0d0e7389 */ /* 0x00006400000c000b */
[----:B01----:R-:W-:Y:S01]  /*229b0*/  ENDCOLLECTIVE ;  /* 0x000000000000791b */ /* 0x003fe20003800000 */
.L_x_1634:
[----:B------:R-:W-:Y:S05]  /*229c0*/  BSYNC B0 ;  /* 0x0000000000007941 */ /* 0x000fea0003800000 */
.L_x_1633:
        /* <DEDUP_REMOVED lines=8> */
.L_x_1635:
[----:B------:R-:W-:Y:S01]  /*22a50*/  IMAD.MOV.U32 R12, RZ, RZ, 0x4 ;  /* 0x00000004ff0c7424 */ /* 0x000fe200078e00ff */
[----:B------:R-:W-:-:S05]  /*22a60*/  SEL R2, R14, RZ, P2 ;  /* 0x000000ff0e027207 */ /* 0x000fca0001000000 */
[----:B------:R-:W-:-:S04]  /*22a70*/  IMAD.IADD R2, R13, 0x1, R2 ;  /* 0x000000010d027824 */ /* 0x000fc800078e0202 */
[----:B------:R-:W-:-:S07]  /*22a80*/  IMAD.MOV.U32 R13, RZ, RZ, R2 ;  /* 0x000000ffff0d7224 */ /* 0x000fce00078e0002 */
[----:B------:R-:W-:Y:S05]  /*22a90*/  WARPSYNC.COLLECTIVE R15, `(.L_x_1636) ;  /* 0x000000000f087348 */ /* 0x000fea0003c00000 */
[----:B------:R0:W1:Y:S02]  /*22aa0*/  SHFL.UP P6, R14, R13, R12, R11 ;  /* 0x0400000c0d0e7389 */ /* 0x00006400000c000b */
[----:B01----:R-:W-:Y:S01]  /*22ab0*/  ENDCOLLECTIVE ;  /* 0x000000000000791b */ /* 0x003fe20003800000 */
.L_x_1636:
[----:B------:R-:W-:Y:S01]  /*22ac0*/  IMAD.MOV.U32 R12, RZ, RZ, 0x8 ;  /* 0x00000008ff0c7424 */ /* 0x000fe200078e00ff */
[----:B------:R-:W-:-:S05]  /*22ad0*/  SEL R3, R14, RZ, P3 ;  /* 0x000000ff0e037207 */ /* 0x000fca0001800000 */
[----:B------:R-:W-:-:S04]  /*22ae0*/  IMAD.IADD R3, R2, 0x1, R3 ;  /* 0x0000000102037824 */ /* 0x000fc800078e0203 */
[----:B------:R-:W-:-:S07]  /*22af0*/  IMAD.MOV.U32 R13, RZ, RZ, R3 ;  /* 0x000000ffff0d7224 */ /* 0x000fce00078e0003 */
[----:B------:R-:W-:Y:S05]  /*22b00*/  WARPSYNC.COLLECTIVE R15, `(.L_x_1637) ;  /* 0x000000000f087348 */ /* 0x000fea0003c00000 */
[----:B------:R0:W1:Y:S02]  /*22b10*/  SHFL.UP P6, R14, R13, R12, R11 ;  /* 0x0400000c0d0e7389 */ /* 0x00006400000c000b */
[----:B01----:R-:W-:Y:S01]  /*22b20*/  ENDCOLLECTIVE ;  /* 0x000000000000791b */ /* 0x003fe20003800000 */
.L_x_1637:
[----:B------:R-:W-:Y:S01]  /*22b30*/  IMAD.MOV.U32 R12, RZ, RZ, 0x10 ;  /* 0x00000010ff0c7424 */ /* 0x000fe200078e00ff */
[----:B------:R-:W-:-:S05]  /*22b40*/  SEL R14, R14, RZ, P4 ;  /* 0x000000ff0e0e7207 */ /* 0x000fca0002000000 */
[----:B------:R-:W-:-:S04]  /*22b50*/  IMAD.IADD R5, R3, 0x1, R14 ;  /* 0x0000000103057824 */ /* 0x000fc800078e020e */
[----:B------:R-:W-:-:S07]  /*22b60*/  IMAD.MOV.U32 R13, RZ, RZ, R5 ;  /* 0x000000ffff0d7224 */ /* 0x000fce00078e0005 */
[----:B------:R-:W-:Y:S05]  /*22b70*/  WARPSYNC.COLLECTIVE R15, `(.L_x_1638) ;  /* 0x000000000f087348 */ /* 0x000fea0003c00000 */
[----:B------:R0:W1:Y:S02]  /*22b80*/  SHFL.UP P6, R14, R13, R12, R11 ;  /* 0x0400000c0d0e7389 */ /* 0x00006400000c000b */
[----:B01----:R-:W-:Y:S01]  /*22b90*/  ENDCOLLECTIVE ;  /* 0x000000000000791b */ /* 0x003fe20003800000 */
.L_x_1638:
        /* <DEDUP_REMOVED lines=8> */
.L_x_1639:
[----:B------:R-:W-:Y:S05]  /*22c20*/  BRA `(.L_x_1640) ;  /* 0xffffffb400487947 */ /* 0x000fea000383ffff */
.L_x_1499:
[----:B------:R-:W-:Y:S01]  /*22c30*/  BSSY B0, `(.L_x_1641) ;  /* 0x0000006000007945 */ /* 0x000fe20003800000 */
[----:B------:R-:W-:Y:S01]  /*22c40*/  PLOP3.LUT P6, PT, P6, PT, PT, 0x8, 0x0 ;  /* 0x000000000000781c */ /* 0x000fe200037ce170 */
[----:B------:R-:W-:-:S12]  /*22c50*/  IMAD.MOV.U32 R15, RZ, RZ, -0x1 ;  /* 0xffffffffff0f7424 */ /* 0x000fd800078e00ff */
[----:B0-----:R-:W-:Y:S05]  /*22c60*/  WARPSYNC.COLLECTIVE R15, `(.L_x_1642) ;  /* 0x000000000f087348 */ /* 0x001fea0003c00000 */
[----:B------:R-:W-:Y:S01]  /*22c70*/  VOTE.ANY R14, PT, P6 ;  /* 0x00000000000e7806 */ /* 0x000fe200030e0100 */
[----:B0-----:R-:W-:Y:S06]  /*22c80*/  ENDCOLLECTIVE ;  /* 0x000000000000791b */ /* 0x001fec0003800000 */
.L_x_1642:
[----:B------:R-:W-:Y:S05]  /*22c90*/  BSYNC B0 ;  /* 0x0000000000007941 */ /* 0x000fea0003800000 */
.L_x_1641:
        /* <DEDUP_REMOVED lines=9> */
.L_x_1643:
[----:B------:R-:W-:Y:S02]  /*22d30*/  IMAD.MOV.U32 R13, RZ, RZ, R4 ;  /* 0x000000ffff0d7224 */ /* 0x000fe400078e0004 */
[----:B------:R-:W-:-:S07]  /*22d40*/  IMAD.MOV.U32 R7, RZ, RZ, R14 ;  /* 0x000000ffff077224 */ /* 0x000fce00078e000e */
[----:B------:R-:W-:Y:S05]  /*22d50*/  WARPSYNC.COLLECTIVE R15, `(.L_x_1644) ;  /* 0x000000000f087348 */ /* 0x000fea0003c00000 */
[----:B------:R0:W1:Y:S02]  /*22d60*/  SHFL.IDX P6, R14, R13, R12, R11 ;  /* 0x0000000c0d0e7389 */ /* 0x00006400000c000b */
[----:B01----:R-:W-:Y:S01]  /*22d70*/  ENDCOLLECTIVE ;  /* 0x000000000000791b */ /* 0x003fe20003800000 */
.L_x_1644:
[----:B------:R-:W-:Y:S01]  /*22d80*/  IMAD.MOV.U32 R4, RZ, RZ, R14 ;  /* 0x000000ffff047224 */ /* 0x000fe200078e000e */
[----:B------:R-:W-:Y:S06]  /*22d90*/  BRA `(.L_x_1645) ;  /* 0xffffffb400287947 */ /* 0x000fec000383ffff */
.L_x_1501:
[----:B------:R-:W-:Y:S01]  /*22da0*/  BSSY B0, `(.L_x_1646) ;  /* 0x0000007000007945 */ /* 0x000fe20003800000 */
[----:B------:R-:W-:Y:S02]  /*22db0*/  IMAD.MOV.U32 R13, RZ, RZ, R3 ;  /* 0x000000ffff0d7224 */ /* 0x000fe400078e0003 */
[----:B------:R-:W-:Y:S02]  /*22dc0*/  IMAD.MOV.U32 R11, RZ, RZ, 0x1f ;  /* 0x0000001fff0b7424 */ /* 0x000fe400078e00ff */
[----:B------:R-:W-:-:S07]  /*22dd0*/  IMAD.MOV.U32 R15, RZ, RZ, -0x1 ;  /* 0xffffffffff0f7424 */ /* 0x000fce00078e00ff */
[----:B0123--:R-:W-:Y:S05]  /*22de0*/  WARPSYNC.COLLECTIVE R15, `(.L_x_1647) ;  /* 0x000000000f087348 */ /* 0x00ffea0003c00000 */
[----:B------:R4:W0:Y:S02]  /*22df0*/  SHFL.IDX P6, R14, R13, R12, R11 ;  /* 0x0000000c0d0e7389 */ /* 0x00082400000c000b */
[----:B01234-:R-:W-:Y:S01]  /*22e00*/  ENDCOLLECTIVE ;  /* 0x000000000000791b */ /* 0x01ffe20003800000 */
.L_x_1647:
[----:B------:R-:W-:Y:S05]  /*22e10*/  BSYNC B0 ;  /* 0x0000000000007941 */ /* 0x000fea0003800000 */
.L_x_1646:
[----:B------:R-:W-:Y:S01]  /*22e20*/  IMAD.MOV.U32 R24, RZ, RZ, R14 ;  /* 0x000000ffff187224 */ /* 0x000fe200078e000e */
[----:B------:R-:W-:Y:S06]  /*22e30*/  BRA `(.L_x_1500) ;  /* 0xffffffb400187947 */ /* 0x000fec000383ffff */
.L_x_1505:
[----:B-1----:R1:W4:Y:S02]  /*22e40*/  SYNCS.PHASECHK.TRANS64.TRYWAIT P0, [R7+URZ+0x38820], R0 ;  /* 0x03882000070075a7 */ /* 0x002324000800017f */
[----:B----4-:R-:W-:Y:S05]  /*22e50*/  @!P0 NANOSLEEP.SYNCS 0x989680 ;  /* 0x009896800000895d */ /* 0x010fea0003900000 */
[----:B------:R-:W4:Y:S02]  /*22e60*/  @!P0 SYNCS.PHASECHK.TRANS64 P0, [R7+URZ+0x38820], R0 ;  /* 0x03882000070085a7 */ /* 0x000f24000800007f */
[----:B----4-:R-:W-:Y:S05]  /*22e70*/  @!P0 BRA `(.L_x_1505) ;  /* 0xfffffffc00f08947 */ /* 0x010fea000383ffff */
[----:B------:R-:W-:Y:S05]  /*22e80*/  BRA `(.L_x_1648) ;  /* 0xffffffb800707947 */ /* 0x000fea000383ffff */
.L_x_1506:
        /* <DEDUP_REMOVED lines=11> */
.L_x_1650:
[----:B------:R-:W-:Y:S05]  /*22f40*/  BSYNC B0 ;  /* 0x0000000000007941 */ /* 0x000fea0003800000 */
.L_x_1649:
[----:B------:R-:W-:Y:S05]  /*22f50*/  BRA `(.L_x_1651) ;  /* 0xffffffb800587947 */ /* 0x000fea000383ffff */
.L_x_1507:
[----:B------:R-:W-:Y:S01]  /*22f60*/  BSSY B0, `(.L_x_1652) ;  /* 0x0000006000007945 */ /* 0x000fe20003800000 */
[----:B------:R-:W-:-:S07]  /*22f70*/  IMAD.MOV.U32 R15, RZ, RZ, -0x1 ;  /* 0xffffffffff0f7424 */ /* 0x000fce00078e00ff */
[----:B0123--:R-:W-:Y:S05]  /*22f80*/  WARPSYNC.COLLECTIVE R15, `(.L_x_1653) ;  /* 0x000000000f0c7348 */ /* 0x00ffea0003c00000 */
[----:B------:R-:W-:Y:S02]  /*22f90*/  ELECT P6, UR62, PT ;  /* 0x00000000003e782f */ /* 0x000fe400038c0000 */
[----:B------:R-:W-:Y:S01]  /*22fa0*/  MOV R14, UR62 ;  /* 0x0000003e000e7c02 */ /* 0x000fe20008000f00 */
[----:B0123--:R-:W-:Y:S10]  /*22fb0*/  ENDCOLLECTIVE ;  /* 0x000000000000791b */ /* 0x00fff40003800000 */
.L_x_1653:
[----:B------:R-:W-:Y:S05]  /*22fc0*/  BSYNC B0 ;  /* 0x0000000000007941 */ /* 0x000fea0003800000 */
.L_x_1652:
[----:B------:R-:W-:Y:S05]  /*22fd0*/  BRA `(.L_x_1654) ;  /* 0xffffffb8004c7947 */ /* 0x000fea000383ffff */
.L_x_1509:
[----:B-1----:R1:W4:Y:S02]  /*22fe0*/  SYNCS.PHASECHK.TRANS64.TRYWAIT P1, [R5+URZ+0x38840], R0 ;  /* 0x03884000050075a7 */ /* 0x002324000802017f */
[----:B----4-:R-:W-:Y:S05]  /*22ff0*/  @!P1 NANOSLEEP.SYNCS 0x989680 ;  /* 0x009896800000995d */ /* 0x010fea0003900000 */
[----:B------:R-:W4:Y:S02]  /*23000*/  @!P1 SYNCS.PHASECHK.TRANS64 P1, [R5+URZ+0x38840], R0 ;  /* 0x03884000050095a7 */ /* 0x000f24000802007f */
[----:B----4-:R-:W-:Y:S05]  /*23010*/  @!P1 BRA `(.L_x_1509) ;  /* 0xfffffffc00f09947 */ /* 0x010fea000383ffff */
[----:B------:R-:W-:Y:S05]  /*23020*/  BRA `(.L_x_1655) ;  /* 0xffffffb8006c7947 */ /* 0x000fea000383ffff */
.L_x_1511:
[----:B----4-:R4:W0:Y:S02]  /*23030*/  SYNCS.PHASECHK.TRANS64.TRYWAIT P1, [R3+URZ+0x38840], R2 ;  /* 0x03884002030075a7 */ /* 0x010824000802017f */
[----:B0-----:R-:W-:Y:S05]  /*23040*/  @!P1 NANOSLEEP.SYNCS 0x989680 ;  /* 0x009896800000995d */ /* 0x001fea0003900000 */
[----:B------:R-:W0:Y:S02]  /*23050*/  @!P1 SYNCS.PHASECHK.TRANS64 P1, [R3+URZ+0x38840], R2 ;  /* 0x03884002030095a7 */ /* 0x000e24000802007f */
[----:B0-----:R-:W-:Y:S05]  /*23060*/  @!P1 BRA `(.L_x_1511) ;  /* 0xfffffffc00f09947 */ /* 0x001fea000383ffff */
[----:B------:R-:W-:Y:S05]  /*23070*/  BRA `(.L_x_1656) ;  /* 0xffffffb800787947 */ /* 0x000fea000383ffff */
.L_x_1513:
[----:B------:R0:W0:Y:S02]  /*23080*/  SYNCS.PHASECHK.TRANS64.TRYWAIT P1, [R5+URZ+0x38860], R0 ;  /* 0x03886000050075a7 */ /* 0x000024000802017f */
[----:B0-----:R-:W-:Y:S05]  /*23090*/  @!P1 NANOSLEEP.SYNCS 0x989680 ;  /* 0x009896800000995d */ /* 0x001fea0003900000 */
[----:B------:R-:W0:Y:S02]  /*230a0*/  @!P1 SYNCS.PHASECHK.TRANS64 P1, [R5+URZ+0x38860], R0 ;  /* 0x03886000050095a7 */ /* 0x000e24000802007f */
[----:B0-----:R-:W-:Y:S05]  /*230b0*/  @!P1 BRA `(.L_x_1513) ;  /* 0xfffffffc00f09947 */ /* 0x001fea000383ffff */
[----:B------:R-:W-:Y:S05]  /*230c0*/  BRA `(.L_x_1657) ;  /* 0xffffffb800747947 */ /* 0x000fea000383ffff */
.L_x_1658:
        /* <DEDUP_REMOVED lines=11> */
.L_x_5832:


//--------------------- .text._ZN7cutlass13device_kernelIN5flash11enable_sm90INS1_16FlashAttnFwdSm90INS1_25CollectiveMainloopFwdSm90ILi2EN4cute5tupleIJNS5_1CILi1EEES8_S8_EEENS6_IJNS7_ILi64EEESA_SA_EEELi512ENS_10bfloat16_tEfNS_4arch4Sm90ELb0ELb1ELb1ELb0ELb1ELb0ELb0ELb0ELb0ELb1ELb1ELb0EEENS1_21CollectiveEpilogueFwdINS6_IJSA_NS7_ILi512EEESA_EEES9_SC_SE_Li256ELb0ELb1ELb1ELb0EEENS1_19SingleTileSchedulerILb0ELb1ELb1ELi64EEEEEEEEEvNT_6ParamsE --------------------------
	.section	.text._ZN7cutlass13device_kernelIN5flash11enable_sm90INS1_16FlashAttnFwdSm90INS1_25CollectiveMainloopFwdSm90ILi2EN4cute5tupleIJNS5_1CILi1EEES8_S8_EEENS6_IJNS7_ILi64EEESA_SA_EEELi512ENS_10bfloat16_tEfNS_4arch4Sm90ELb0ELb1ELb1ELb0ELb1ELb0ELb0ELb0ELb0ELb1ELb1ELb0EEENS1_21CollectiveEpilogueFwdINS6_IJSA_NS7_ILi512EEESA_EEES9_SC_SE_Li256ELb0ELb1ELb1ELb0EEENS1_19SingleTileSchedulerILb0ELb1ELb1ELi64EEEEEEEEEvNT_6ParamsE,"ax",@progbits
	.align	128
.text._ZN7cutlass13device_kernelIN5flash11enable_sm90INS1_16FlashAttnFwdSm90INS1_25CollectiveMainloopFwdSm90ILi2EN4cute5tupleIJNS5_1CILi1EEES8_S8_EEENS6_IJNS7_ILi64EEESA_SA_EEELi512ENS_10bfloat16_tEfNS_4arch4Sm90ELb0ELb1ELb1ELb0ELb1ELb0ELb0ELb0ELb0ELb1ELb1ELb0EEENS1_21CollectiveEpilogueFwdINS6_IJSA_NS7_ILi512EEESA_EEES9_SC_SE_Li256ELb0ELb1ELb1ELb0EEENS1_19SingleTileSchedulerILb0ELb1ELb1ELi64EEEEEEEEEvNT_6ParamsE:
        .type           _ZN7cutlass13device_kernelIN5flash11enable_sm90INS1_16FlashAttnFwdSm90INS1_25CollectiveMainloopFwdSm90ILi2EN4cute5tupleIJNS5_1CILi1EEES8_S8_EEENS6_IJNS7_ILi64EEESA_SA_EEELi512ENS_10bfloat16_tEfNS_4arch4Sm90ELb0ELb1ELb1ELb0ELb1ELb0ELb0ELb0ELb0ELb1ELb1ELb0EEENS1_21CollectiveEpilogueFwdINS6_IJSA_NS7_ILi512EEESA_EEES9_SC_SE_Li256ELb0ELb1ELb1ELb0EEENS1_19SingleTileSchedulerILb0ELb1ELb1ELi64EEEEEEEEEvNT_6ParamsE,@function
        .size           _ZN7cutlass13device_kernelIN5flash11enable_sm90INS1_16FlashAttnFwdSm90INS1_25CollectiveMainloopFwdSm90ILi2EN4cute5tupleIJNS5_1CILi1EEES8_S8_EEENS6_IJNS7_ILi64EEESA_SA_EEELi512ENS_10bfloat16_tEfNS_4arch4Sm90ELb0ELb1ELb1ELb0ELb1ELb0ELb0ELb0ELb0ELb1ELb1ELb0EEENS1_21CollectiveEpilogueFwdINS6_IJSA_NS7_ILi512EEESA_EEES9_SC_SE_Li256ELb0ELb1ELb1ELb0EEENS1_19SingleTileSchedulerILb0ELb1ELb1ELi64EEEEEEEEEvNT_6ParamsE,(.L_x_5833 - _ZN7cutlass13device_kernelIN5flash11enable_sm90INS1_16FlashAttnFwdSm90INS1_25CollectiveMainloopFwdSm90ILi2EN4cute5tupleIJNS5_1CILi1EEES8_S8_EEENS6_IJNS7_ILi64EEESA_SA_EEELi512ENS_10bfloat16_tEfNS_4arch4Sm90ELb0ELb1ELb1ELb0ELb1ELb0ELb0ELb0ELb0ELb1ELb1ELb0EEENS1_21CollectiveEpilogueFwdINS6_IJSA_NS7_ILi512EEESA_EEES9_SC_SE_Li256ELb0ELb1ELb1ELb0EEENS1_19SingleTileSchedulerILb0ELb1ELb1ELi64EEEEEEEEEvNT_6ParamsE)
        .other          _ZN7cutlass13device_kernelIN5flash11enable_sm90INS1_16FlashAttnFwdSm90INS1_25CollectiveMainloopFwdSm90ILi2EN4cute5tupleIJNS5_1CILi1EEES8_S8_EEENS6_IJNS7_ILi64EEESA_SA_EEELi512ENS_10bfloat16_tEfNS_4arch4Sm90ELb0ELb1ELb1ELb0ELb1ELb0ELb0ELb0ELb0ELb1ELb1ELb0EEENS1_21CollectiveEpilogueFwdINS6_IJSA_NS7_ILi512EEESA_EEES9_SC_SE_Li256ELb0ELb1ELb1ELb0EEENS1_19SingleTileSchedulerILb0ELb1ELb1ELi64EEEEEEEEEvNT_6ParamsE,@"STO_CUDA_ENTRY STV_DEFAULT"
_ZN7cutlass13device_kernelIN5flash11enable_sm90INS1_16FlashAttnFwdSm90INS1_25CollectiveMainloopFwdSm90ILi2EN4cute5tupleIJNS5_1CILi1EEES8_S8_EEENS6_IJNS7_ILi64EEESA_SA_EEELi512ENS_10bfloat16_tEfNS_4arch4Sm90ELb0ELb1ELb1ELb0ELb1ELb0ELb0ELb0ELb0ELb1ELb1ELb0EEENS1_21CollectiveEpilogueFwdINS6_IJSA_NS7_ILi512EEESA_EEES9_SC_SE_Li256ELb0ELb1ELb1ELb0EEENS1_19SingleTileSchedulerILb0ELb1ELb1ELi64EEEEEEEEEvNT_6ParamsE:
        /* <DEDUP_REMOVED lines=40> */
.L_x_1659:
        /* <DEDUP_REMOVED lines=22> */
.L_x_1660:
        /* <DEDUP_REMOVED lines=18> */
.L_x_1661:
        /* <DEDUP_REMOVED lines=22> */
.L_x_1662:
        /* <DEDUP_REMOVED lines=23> */
.L_x_1663:
        /* <DEDUP_REMOVED lines=9> */
.L_x_1666:
[----:B------:R-:W-:-:S08]  /*0860*/  NOP ;  /* 0x0000000000007918 */ /* 0x000fd00000000000 */
[----:B------:R-:W0:Y:S02]  /*0870*/  USETMAXREG.TRY_ALLOC.CTAPOOL UP0, 0xe8 ;  /* 0x000000e8000079c8 */ /* 0x000e240008000600 */
[----:B0-----:R-:W-:-:S13]  /*0880*/  PLOP3.LUT P0, PT, PT, PT, UP0, 0x80, 0x0 ;  /* 0x000000000000781c */ /* 0x001fda0003f0f008 */
[----:B------:R-:W-:Y:S05]  /*0890*/  @!P0 BRA `(.L_x_1666) ;  /* 0xfffffffc00f08947 */ /* 0x000fea000383ffff */
[----:B------:R-:W0:Y:S01]  /*08a0*/  LDC R2, c[0x0][0xc50] ;  /* 0x00031400ff027b82 */ /* 0x000e220000000800 */
[----:B------:R-:W-:-:S04]  /*08b0*/  LOP3.LUT R0, R30, 0xffffff80, RZ, 0xc0, !PT ;  /* 0xffffff801e007812 */ /* 0x000fc800078ec0ff */
[----:B------:R-:W-:-:S03]  /*08c0*/  ISETP.NE.AND P0, PT, R0, 0x80, PT ;  /* 0x000000800000780c */ /* 0x000fc60003f05270 */
[----:B------:R-:W1:Y:S08]  /*08d0*/  S2UR UR4, SR_CTAID.Y ;  /* 0x00000000000479c3 */ /* 0x000e700000002600 */
[----:B------:R-:W2:Y:S08]  /*08e0*/  S2UR UR5, SR_CTAID.Z ;  /* 0x00000000000579c3 */ /* 0x000eb00000002700 */
[----:B------:R-:W-:Y:S06]  /*08f0*/  @!P0 BAR.ARV 0x8, 0x100 ;  /* 0x0204000000008b1d */ /* 0x000fec0000002000 */
[----:B0-----:R-:W-:-:S02]  /*0900*/  ISETP.NE.AND P1, PT, R2, 0x1, PT ;  /* 0x000000010200780c */ /* 0x001fc40003f25270 */
[----:B------:R-:W-:Y:S01]  /*0910*/  ISETP.GE.U32.AND P0, PT, R30, 0x100, PT ;  /* 0x000001001e00780c */ /* 0x000fe20003f06070 */
[----:B-1----:R-:W-:-:S10]  /*0920*/  IMAD.U32 R18, RZ, RZ, UR4 ;  /* 0x00000004ff127e24 */ /* 0x002fd4000f8e00ff */
[----:B------:R-:W0:Y:S08]  /*0930*/  @P1 LDC R0, c[0x0][0xc54] ;  /* 0x00031500ff001b82 */ /* 0x000e300000000800 */
[----:B------:R-:W-:Y:S08]  /*0940*/  @P0 BAR.ARV 0xf, 0x100 ;  /* 0x03c4000000000b1d */ /* 0x000ff00000002000 */
[----:B------:R-:W1:Y:S01]  /*0950*/  @P1 LDC R3, c[0x0][0xc58] ;  /* 0x00031600ff031b82 */ /* 0x000e620000000800 */
[----:B--2---:R-:W-:Y:S01]  /*0960*/  ISETP.LE.AND P0, PT, RZ, UR5, PT ;  /* 0x00000005ff007c0c */ /* 0x004fe2000bf03270 */
[----:B0-----:R-:W-:-:S05]  /*0970*/  @P1 IMAD.HI.U32 R0, R0, UR4, RZ ;  /* 0x0000000400001c27 */ /* 0x001fca000f8e00ff */
[----:B-1----:R-:W-:-:S05]  /*0980*/  @P1 SHF.R.U32.HI R18, RZ, R3, R0 ;  /* 0x00000003ff121219 */ /* 0x002fca0000011600 */
[----:B------:R-:W-:-:S04]  /*0990*/  IMAD.MOV R3, RZ, RZ, -R18 ;  /* 0x000000ffff037224 */ /* 0x000fc800078e0a12 */
[----:B------:R-:W-:Y:S01]  /*09a0*/  IMAD R8, R2, R3, UR4 ;  /* 0x0000000402087e24 */ /* 0x000fe2000f8e0203 */
[----:B------:R-:W-:Y:S06]  /*09b0*/  @!P0 BRA `(.L_x_1667) ;  /* 0x0000013800148947 */ /* 0x000fec0003800000 */
[----:B------:R-:W0:Y:S01]  /*09c0*/  S2R R152, SR_CTAID.X ;  /* 0x0000000000987919 */ /* 0x000e220000002500 */
[----:B------:R-:W-:Y:S01]  /*09d0*/  ULDC.64 UR4, c[0x0][0x418] ;  /* 0x0001060000047ab9 */ /* 0x000fe20000000a00 */
[----:B------:R-:W-:Y:S01]  /*09e0*/  ULDC UR41, c[0x0][0x424] ;  /* 0x0001090000297ab9 */ /* 0x000fe20000000800 */
[----:B------:R-:W-:Y:S01]  /*09f0*/  UISETP.NE.U32.AND UP0, UPT, UR4, URZ, UPT ;  /* 0x0000003f0400728c */ /* 0x000fe2000bf05070 */
[----:B------:R-:W1:Y:S01]  /*0a00*/  S2UR UR42, SR_CgaCtaId ;  /* 0x00000000002a79c3 */ /* 0x000e620000008800 */
[----:B------:R-:W-:Y:S01]  /*0a10*/  ULDC UR6, c[0x0][0x2f0] ;  /* 0x0000bc0000067ab9 */ /* 0x000fe20000000800 */
[----:B------:R-:W-:Y:S01]  /*0a20*/  VIADD R22, R30, 0xffffff80 ;  /* 0xffffff801e167836 */ /* 0x000fe20000000000 */
[----:B------:R-:W-:-:S04]  /*0a30*/  UISETP.NE.AND.EX UP0, UPT, UR5, URZ, UPT, UP0 ;  /* 0x0000003f0500728c */ /* 0x000fc8000bf05300 */
[----:B------:R-:W-:Y:S02]  /*0a40*/  USEL UR41, UR41, 0x1, UP0 ;  /* 0x0000000129297887 */ /* 0x000fe40008000000 */
[----:B------:R-:W-:Y:S02]  /*0a50*/  UISETP.NE.AND UP0, UPT, UR9, 0x1, UPT ;  /* 0x000000010900788c */ /* 0x000fe4000bf05270 */
[----:B------:R-:W-:-:S04]  /*0a60*/  UIMAD UR4, UR41, UR6, 0x3f ;  /* 0x0000003f290474a4 */ /* 0x000fc8000f8e0206 */
[----:B------:R-:W-:Y:S01]  /*0a70*/  PLOP3.LUT P0, PT, PT, PT, UP0, 0x80, 0x0 ;  /* 0x000000000000781c */ /* 0x000fe20003f0f008 */
[----:B------:R-:W-:-:S04]  /*0a80*/  USHF.R.S32.HI UR5, URZ, 0x1f, UR4 ;  /* 0x0000001f3f057899 */ /* 0x000fc80008011404 */
[----:B------:R-:W-:-:S04]  /*0a90*/  ULEA.HI UR5, UR5, UR4, URZ, 0x6 ;  /* 0x0000000405057291 */ /* 0x000fc8000f8f303f */
[----:B------:R-:W-:Y:S01]  /*0aa0*/  USHF.R.S32.HI UR5, URZ, 0x6, UR5 ;  /* 0x000000063f057899 */ /* 0x000fe20008011405 */
[----:B0-----:R-:W-:-:S03]  /*0ab0*/  SHF.L.U32 R152, R152, 0x6, RZ ;  /* 0x0000000698987819 */ /* 0x001fc600000006ff */
[----:B-1----:R-:W-:Y:S08]  /*0ac0*/  @!P0 BRA `(.L_x_1668) ;  /* 0x0000002000f48947 */ /* 0x002ff00003800000 */
[----:B------:R-:W0:Y:S01]  /*0ad0*/  LDC R0, c[0x0][0x448] ;  /* 0x00011200ff007b82 */ /* 0x000e220000000800 */
[----:B------:R-:W-:Y:S02]  /*0ae0*/  ULDC UR7, c[0x0][0x288] ;  /* 0x0000a20000077ab9 */ /* 0x000fe40000000800 */
[----:B------:R-:W-:-:S04]  /*0af0*/  UIADD3 UR4, -UR7, 0x1, URZ ;  /* 0x0000000107047890 */ /* 0x000fc8000fffe13f */
[----:B------:R-:W-:Y:S01]  /*0b00*/  UIMAD UR4, UR41, UR6, UR4 ;  /* 0x00000006290472a4 */ /* 0x000fe2000f8e0204 */
[----:B------:R-:W1:Y:S01]  /*0b10*/  LDC.64 R6, c[0x0][0x9e0] ;  /* 0x00027800ff067b82 */ /* 0x000e620000000a00 */
[----:B0-----:R-:W-:Y:S01]  /*0b20*/  ISETP.NE.AND P1, PT, R0, 0x1, PT ;  /* 0x000000010000780c */ /* 0x001fe20003f25270 */
[----:B------:R-:W-:Y:S01]  /*0b30*/  VIADD R0, R152, 0x3f ;  /* 0x0000003f98007836 */ /* 0x000fe20000000000 */
[----:B-1----:R-:W-:-:S11]  /*0b40*/  ISETP.GE.AND P2, PT, R7, 0x1, PT ;  /* 0x000000010700780c */ /* 0x002fd60003f46270 */
[----:B------:R-:W0:Y:S08]  /*0b50*/  @P1 LDC R3, c[0x0][0x44c] ;  /* 0x00011300ff031b82 */ /* 0x000e300000000800 */
[----:B------:R-:W1:Y:S01]  /*0b60*/  @P1 LDC R5, c[0x0][0x450] ;  /* 0x00011400ff051b82 */ /* 0x000e620000000800 */
[----:B0-----:R-:W-:-:S05]  /*0b70*/  @P1 IMAD.HI.U32 R2, R0, R3, RZ ;  /* 0x0000000300021227 */ /* 0x001fca00078e00ff */
[----:B-1----:R-:W-:-:S05]  /*0b80*/  @P1 SHF.R.U32.HI R0, RZ, R5, R2 ;  /* 0x00000005ff001219 */ /* 0x002fca0000011602 */
[----:B------:R-:W-:-:S04]  /*0b90*/  VIADD R3, R0, UR4 ;  /* 0x0000000400037c36 */ /* 0x000fc80008000000 */
[----:B------:R-:W-:Y:S01]  /*0ba0*/  IMAD.IADD R0, R3, 0x1, R6 ;  /* 0x0000000103007824 */ /* 0x000fe200078e0206 */
[----:B------:R-:W-:Y:S06]  /*0bb0*/  @!P2 BRA `(.L_x_1669) ;  /* 0x000000000040a947 */ /* 0x000fec0003800000 */
[C---:B------:R-:W-:Y:S02]  /*0bc0*/  ISETP.GT.AND P0, PT, R3.reuse, RZ, PT ;  /* 0x000000ff0300720c */ /* 0x040fe40003f04270 */
[----:B------:R-:W-:-:S11]  /*0bd0*/  IADD3 R2, R3, -0x1, RZ ;  /* 0xffffffff03027810 */ /* 0x000fd60007ffe0ff */
[----:B------:R-:W-:Y:S05]  /*0be0*/  @P0 BRA `(.L_x_1670) ;  /* 0x00000000001c0947 */ /* 0x000fea0003800000 */
[----:B------:R-:W-:Y:S01]  /*0bf0*/  ISETP.NE.AND P0, PT, R7, 0x1, PT ;  /* 0x000000010700780c */ /* 0x000fe20003f05270 */
[----:B------:R-:W-:-:S12]  /*0c00*/  IMAD.MOV R3, RZ, RZ, -R3 ;  /* 0x000000ffff037224 */ /* 0x000fd800078e0a03 */
[----:B------:R-:W0:Y:S02]  /*0c10*/  @P0 LDC.64 R4, c[0x0][0x9e8] ;  /* 0x00027a00ff040b82 */ /* 0x000e240000000a00 */
[----:B0-----:R-:W-:-:S05]  /*0c20*/  @P0 IMAD.HI.U32 R2, R3, R4, RZ ;  /* 0x0000000403020227 */ /* 0x001fca00078e00ff */
[----:B------:R-:W-:-:S04]  /*0c30*/  @P0 SHF.R.U32.HI R3, RZ, R5, R2 ;  /* 0x00000005ff030219 */ /* 0x000fc80000011602 */
[----:B------:R-:W-:Y:S01]  /*0c40*/  LOP3.LUT R2, RZ, R3, RZ, 0x33, !PT ;  /* 0x00000003ff027212 */ /* 0x000fe200078e33ff */
[----:B------:R-:W-:Y:S06]  /*0c50*/  BRA `(.L_x_1671) ;  /* 0x0000000000107947 */ /* 0x000fec0003800000 */
.L_x_1670:
[----:B------:R-:W-:-:S13]  /*0c60*/  ISETP.NE.AND P0, PT, R7, 0x1, PT ;  /* 0x000000010700780c */ /* 0x000fda0003f05270 */
[----:B------:R-:W0:Y:S02]  /*0c70*/  @P0 LDC.64 R4, c[0x0][0x9e8] ;  /* 0x00027a00ff040b82 */ /* 0x000e240000000a00 */
[----:B0-----:R-:W-:-:S05]  /*0c80*/  @P0 IMAD.HI.U32 R4, R2, R4, RZ ;  /* 0x0000000402040227 */ /* 0x001fca00078e00ff */
[----:B------:R-:W-:-:S07]  /*0c90*/  @P0 SHF.R.U32.HI R2, RZ, R5, R4 ;  /* 0x00000005ff020219 */ /* 0x000fce0000011604 */
.L_x_1671:
[----:B------:R-:W-:-:S05]  /*0ca0*/  IMAD R3, R2, R7, R7 ;  /* 0x0000000702037224 */ /* 0x000fca00078e0207 */
[----:B------:R-:W-:-:S07]  /*0cb0*/  VIMNMX R0, R0, R3, PT ;  /* 0x0000000300007248 */ /* 0x000fce0003fe0100 */
.L_x_1669:
[----:B------:R-:W0:Y:S01]  /*0cc0*/  @P1 LDC R5, c[0x0][0x44c] ;  /* 0x00011300ff051b82 */ /* 0x000e220000000800 */
[----:B------:R-:W-:Y:S01]  /*0cd0*/  VIADD R0, R0, 0x3f ;  /* 0x0000003f00007836 */ /* 0x000fe20000000000 */
[----:B------:R-:W-:Y:S01]  /*0ce0*/  UIMAD UR41, UR41, UR6, -UR7 ;  /* 0x00000006292972a4 */ /* 0x000fe2000f8e0a07 */
[----:B------:R-:W-:-:S03]  /*0cf0*/  ULDC UR4, c[0x0][0x9dc] ;  /* 0x0002770000047ab9 */ /* 0x000fc60000000800 */
[----:B------:R-:W-:Y:S02]  /*0d00*/  SHF.R.S32.HI R3, RZ, 0x1f, R0 ;  /* 0x0000001fff037819 */ /* 0x000fe40000011400 */
[----:B------:R-:W1:Y:S02]  /*0d10*/  @P1 LDC R9, c[0x0][0x450] ;  /* 0x00011400ff091b82 */ /* 0x000e640000000800 */
[----:B------:R-:W-:-:S04]  /*0d20*/  LEA.HI R3, R3, R0, RZ, 0x6 ;  /* 0x0000000003037211 */ /* 0x000fc800078f30ff */
[----:B------:R-:W-:-:S04]  /*0d30*/  SHF.R.S32.HI R3, RZ, 0x6, R3 ;  /* 0x00000006ff037819 */ /* 0x000fc80000011403 */
[----:B------:R-:W-:Y:S01]  /*0d40*/  VIMNMX R11, R3, UR5, PT ;  /* 0x00000005030b7c48 */ /* 0x000fe2000bfe0100 */
[----:B0-----:R-:W-:-:S05]  /*0d50*/  @P1 IMAD.HI.U32 R2, R152, R5, RZ ;  /* 0x0000000598021227 */ /* 0x001fca00078e00ff */
[----:B-1----:R-:W-:-:S05]  /*0d60*/  @P1 SHF.R.U32.HI R152, RZ, R9, R2 ;  /* 0x00000009ff981219 */ /* 0x002fca0000011602 */
[----:B------:R-:W-:-:S05]  /*0d70*/  VIADD R152, R152, UR41 ;  /* 0x0000002998987c36 */ /* 0x000fca0008000000 */
[----:B------:R-:W-:Y:S01]  /*0d80*/  IADD3 R0, R152, -UR4, RZ ;  /* 0x8000000498007c10 */ /* 0x000fe2000fffe0ff */
[----:B------:R-:W-:Y:S06]  /*0d90*/  @!P2 BRA `(.L_x_1672) ;  /* 0x00000000003ca947 */ /* 0x000fec0003800000 */
[----:B------:R-:W-:-:S13]  /*0da0*/  ISETP.GT.AND P0, PT, R152, -0x1, PT ;  /* 0xffffffff9800780c */ /* 0x000fda0003f04270 */
[----:B------:R-:W-:Y:S05]  /*0db0*/  @P0 BRA `(.L_x_1673) ;  /* 0x00000000001c0947 */ /* 0x000fea0003800000 */
[----:B------:R-:W-:Y:S02]  /*0dc0*/  ISETP.NE.AND P0, PT, R7, 0x1, PT ;  /* 0x000000010700780c */ /* 0x000fe40003f05270 */
[----:B------:R-:W-:-:S11]  /*0dd0*/  LOP3.LUT R3, RZ, R152, RZ, 0x33, !PT ;  /* 0x00000098ff037212 */ /* 0x000fd600078e33ff */
[----:B------:R-:W0:Y:S02]  /*0de0*/  @P0 LDC.64 R4, c[0x0][0x9e8] ;  /* 0x00027a00ff040b82 */ /* 0x000e240000000a00 */
[----:B0-----:R-:W-:-:S05]  /*0df0*/  @P0 IMAD.HI.U32 R2, R3, R4, RZ ;  /* 0x0000000403020227 */ /* 0x001fca00078e00ff */
[----:B------:R-:W-:-:S04]  /*0e00*/  @P0 SHF.R.U32.HI R3, RZ, R5, R2 ;  /* 0x00000005ff030219 */ /* 0x000fc80000011602 */
[----:B------:R-:W-:Y:S01]  /*0e10*/  LOP3.LUT R152, RZ, R3, RZ, 0x33, !PT ;  /* 0x00000003ff987212 */ /* 0x000fe200078e33ff */
[----:B------:R-:W-:Y:S06]  /*0e20*/  BRA `(.L_x_1674) ;  /* 0x0000000000107947 */ /* 0x000fec0003800000 */
.L_x_1673:
[----:B------:R-:W-:-:S13]  /*0e30*/  ISETP.NE.AND P0, PT, R7, 0x1, PT ;  /* 0x000000010700780c */ /* 0x000fda0003f05270 */
[----:B------:R-:W0:Y:S02]  /*0e40*/  @P0 LDC.64 R2, c[0x0][0x9e8] ;  /* 0x00027a00ff020b82 */ /* 0x000e240000000a00 */
[----:B0-----:R-:W-:-:S05]  /*0e50*/  @P0 IMAD.HI.U32 R2, R152, R2, RZ ;  /* 0x0000000298020227 */ /* 0x001fca00078e00ff */
[----:B------:R-:W-:-:S07]  /*0e60*/  @P0 SHF.R.U32.HI R152, RZ, R3, R2 ;  /* 0x00000003ff980219 */ /* 0x000fce0000011602 */
.L_x_1674:
[----:B------:R-:W-:-:S05]  /*0e70*/  IMAD R3, R152, R7, RZ ;  /* 0x0000000798037224 */ /* 0x000fca00078e02ff */
[----:B------:R-:W-:-:S07]  /*0e80*/  VIMNMX R0, R0, R3, !PT ;  /* 0x0000000300007248 */ /* 0x000fce0007fe0100 */
.L_x_1672:
[----:B------:R-:W-:Y:S01]  /*0e90*/  SHF.R.S32.HI R3, RZ, 0x1f, R0 ;  /* 0x0000001fff037819 */ /* 0x000fe20000011400 */
[----:B------:R-:W-:Y:S01]  /*0ea0*/  IMAD.MOV.U32 R4, RZ, RZ, RZ ;  /* 0x000000ffff047224 */ /* 0x000fe200078e00ff */
[----:B------:R-:W-:Y:S02]  /*0eb0*/  LOP3.LUT R7, R8, 0xffff, RZ, 0xc0, !PT ;  /* 0x0000ffff08077812 */ /* 0x000fe400078ec0ff */
[----:B------:R-:W-:Y:S02]  /*0ec0*/  LEA.HI R3, R3, R0, RZ, 0x6 ;  /* 0x0000000003037211 */ /* 0x000fe400078f30ff */
[----:B------:R-:W-:Y:S02]  /*0ed0*/  SHF.R.U32.HI R0, RZ, 0x10, R8 ;  /* 0x00000010ff007819 */ /* 0x000fe40000011608 */
[----:B------:R-:W-:Y:S02]  /*0ee0*/  SHF.R.S32.HI R3, RZ, 0x6, R3 ;  /* 0x00000006ff037819 */ /* 0x000fe40000011403 */
[----:B------:R-:W-:-:S02]  /*0ef0*/  ISETP.NE.AND P0, PT, R0, RZ, PT ;  /* 0x000000ff0000720c */ /* 0x000fc40003f05270 */
[----:B------:R-:W-:-:S04]  /*0f00*/  VIMNMX R10, RZ, R3, !PT ;  /* 0x00000003ff0a7248 */ /* 0x000fc80007fe0100 */
[----:B------:R-:W-:-:S07]  /*0f10*/  ISETP.GT.AND P1, PT, R11, R10, PT ;  /* 0x0000000a0b00720c */ /* 0x000fce0003f24270 */
[----:B------:R-:W0:Y:S06]  /*0f20*/  @!P0 LDC R0, c[0x0][0x9f0] ;  /* 0x00027c00ff008b82 */ /* 0x000e2c0000000800 */
[----:B------:R-:W-:Y:S05]  /*0f30*/  @!P1 BRA `(.L_x_1675) ;  /* 0x0000000000709947 */ /* 0x000fea0003800000 */
[----:B0-----:R-:W-:Y:S02]  /*0f40*/  IABS R6, R0 ;  /* 0x0000000000067213 */ /* 0x001fe40000000000 */
[----:B------:R-:W-:Y:S02]  /*0f50*/  IADD3 R2, R0, -0x1, R11 ;  /* 0xffffffff00027810 */ /* 0x000fe40007ffe00b */
[----:B------:R-:W0:Y:S02]  /*0f60*/  I2F.RP R4, R6 ;  /* 0x0000000600047306 */ /* 0x000e240000209400 */
[----:B------:R-:W-:Y:S02]  /*0f70*/  IADD3 R5, -R10, R2, RZ ;  /* 0x000000020a057210 */ /* 0x000fe40007ffe1ff */
[----:B------:R-:W-:Y:S02]  /*0f80*/  IABS R2, R0 ;  /* 0x0000000000027213 */ /* 0x000fe40000000000 */
[----:B------:R-:W-:-:S02]  /*0f90*/  IABS R8, R5 ;  /* 0x0000000500087213 */ /* 0x000fc40000000000 */
[----:B------:R-:W-:-:S04]  /*0fa0*/  LOP3.LUT R5, R5, R0, RZ, 0x3c, !PT ;  /* 0x0000000005057212 */ /* 0x000fc800078e3cff */
[----:B------:R-:W-:Y:S01]  /*0fb0*/  ISETP.GE.AND P2, PT, R5, RZ, PT ;  /* 0x000000ff0500720c */ /* 0x000fe20003f46270 */
[----:B0-----:R-:W0:Y:S02]  /*0fc0*/  MUFU.RCP R4, R4 ;  /* 0x0000000400047308 */ /* 0x001e240000001000 */
[----:B0-----:R-:W-:Y:S02]  /*0fd0*/  VIADD R3, R4, 0xffffffe ;  /* 0x0ffffffe04037836 */ /* 0x001fe40000000000 */
[----:B------:R-:W-:Y:S02]  /*0fe0*/  IMAD.MOV R4, RZ, RZ, -R2 ;  /* 0x000000ffff047224 */ /* 0x000fe400078e0a02 */
[----:B------:R-:W-:Y:S02]  /*0ff0*/  IMAD.MOV.U32 R2, RZ, RZ, RZ ;  /* 0x000000ffff027224 */ /* 0x000fe400078e00ff */
[----:B------:R-:W0:Y:S02]  /*1000*/  F2I.FTZ.U32.TRUNC.NTZ R3, R3 ;  /* 0x0000000300037305 */ /* 0x000e24000021f000 */
[----:B0-----:R-:W-:-:S04]  /*1010*/  IMAD.MOV R9, RZ, RZ, -R3 ;  /* 0x000000ffff097224 */ /* 0x001fc800078e0a03 */
[----:B------:R-:W-:-:S04]  /*1020*/  IMAD R9, R9, R6, RZ ;  /* 0x0000000609097224 */ /* 0x000fc800078e02ff */
[----:B------:R-:W-:Y:S01]  /*1030*/  IMAD.HI.U32 R2, R3, R9, R2 ;  /* 0x0000000903027227 */ /* 0x000fe200078e0002 */
[----:B------:R-:W-:-:S05]  /*1040*/  MOV R3, R8 ;  /* 0x0000000800037202 */ /* 0x000fca0000000f00 */
[----:B------:R-:W-:-:S04]  /*1050*/  IMAD.HI.U32 R2, R2, R3, RZ ;  /* 0x0000000302027227 */ /* 0x000fc800078e00ff */
[----:B------:R-:W-:-:S05]  /*1060*/  IMAD R3, R2, R4, R3 ;  /* 0x0000000402037224 */ /* 0x000fca00078e0203 */
[----:B------:R-:W-:-:S13]  /*1070*/  ISETP.GT.U32.AND P1, PT, R6, R3, PT ;  /* 0x000000030600720c */ /* 0x000fda0003f24070 */
[----:B------:R-:W-:Y:S02]  /*1080*/  @!P1 IMAD.IADD R3, R3, 0x1, -R6 ;  /* 0x0000000103039824 */ /* 0x000fe400078e0a06 */
[----:B------:R-:W-:Y:S01]  /*1090*/  @!P1 VIADD R2, R2, 0x1 ;  /* 0x0000000102029836 */ /* 0x000fe20000000000 */
[----:B------:R-:W-:Y:S02]  /*10a0*/  ISETP.NE.AND P1, PT, R0, RZ, PT ;  /* 0x000000ff0000720c */ /* 0x000fe40003f25270 */
[----:B------:R-:W-:-:S13]  /*10b0*/  ISETP.GE.U32.AND P0, PT, R3, R6, PT ;  /* 0x000000060300720c */ /* 0x000fda0003f06070 */
[----:B------:R-:W-:-:S05]  /*10c0*/  @P0 IADD3 R2, R2, 0x1, RZ ;  /* 0x0000000102020810 */ /* 0x000fca0007ffe0ff */
[----:B------:R-:W-:Y:S01]  /*10d0*/  @!P2 IMAD.MOV R2, RZ, RZ, -R2 ;  /* 0x000000ffff02a224 */ /* 0x000fe200078e0a02 */
[----:B------:R-:W-:-:S05]  /*10e0*/  @!P1 LOP3.LUT R2, RZ, R0, RZ, 0x33, !PT ;  /* 0x00000000ff029212 */ /* 0x000fca00078e33ff */
[----:B------:R-:W-:-:S07]  /*10f0*/  IMAD.MOV.U32 R4, RZ, RZ, R2 ;  /* 0x000000ffff047224 */ /* 0x000fce00078e0002 */
.L_x_1675:
[-C--:B------:R-:W-:Y:S01]  /*1100*/  IMAD R3, R7, R4.reuse, R10 ;  /* 0x0000000407037224 */ /* 0x080fe200078e020a */
[----:B------:R-:W-:Y:S02]  /*1110*/  PLOP3.LUT P0, PT, PT, PT, PT, 0x80, 0x0 ;  /* 0x000000000000781c */ /* 0x000fe40003f0f070 */
[----:B------:R-:W-:Y:S02]  /*1120*/  CS2R R150, SRZ ;  /* 0x0000000000967805 */ /* 0x000fe4000001ff00 */
[----:B------:R-:W-:Y:S02]  /*1130*/  MOV R2, RZ ;  /* 0x000000ff00027202 */ /* 0x000fe40000000f00 */
[----:B------:R-:W-:Y:S02]  /*1140*/  CS2R R148, SRZ ;  /* 0x0000000000947805 */ /* 0x000fe4000001ff00 */
[----:B0-----:R-:W-:Y:S01]  /*1150*/  VIADDMNMX R0, R3, R4, R11, PT ;  /* 0x0000000403007246 */ /* 0x001fe2000380010b */
[----:B------:R-:W-:Y:S01]  /*1160*/  IMAD.MOV.U32 R4, RZ, RZ, RZ ;  /* 0x000000ffff047224 */ /* 0x000fe200078e00ff */
[----:B------:R-:W-:-:S02]  /*1170*/  CS2R R146, SRZ ;  /* 0x0000000000927805 */ /* 0x000fc4000001ff00 */
[----:B------:R-:W-:Y:S02]  /*1180*/  CS2R R144, SRZ ;  /* 0x0000000000907805 */ /* 0x000fe4000001ff00 */
[----:B------:R-:W-:Y:S02]  /*1190*/  ISETP.GT.AND P1, PT, R0, R3, PT ;  /* 0x000000030000720c */ /* 0x000fe40003f24270 */
        /* <DEDUP_REMOVED lines=77> */
[----:B------:R-:W-:Y:S01]  /*1670*/  ULEA.HI UR5, UR4, UR4, URZ, 0x1 ;  /* 0x0000000404057291 */ /* 0x000fe2000f8f083f */
[----:B------:R-:W-:-:S03]  /*1680*/  IADD3 R7, R2, -R7, RZ ;  /* 0x8000000702077210 */ /* 0x000fc60007ffe0ff */
[----:B------:R-:W-:Y:S02]  /*1690*/  ULOP3.LUT UR6, UR5, 0x1fffe, URZ, 0xc0, !UPT ;  /* 0x0001fffe05067892 */ /* 0x000fe4000f8ec03f */
[----:B------:R-:W-:Y:S01]  /*16a0*/  ULEA UR5, UR42, UR7, 0x18 ;  /* 0x000000072a057291 */ /* 0x000fe2000f8ec03f */
[----:B------:R-:W-:Y:S01]  /*16b0*/  IMAD R4, R4, 0x10, R7 ;  /* 0x0000001004047824 */ /* 0x000fe200078e0207 */
[----:B------:R-:W-:Y:S02]  /*16c0*/  UIADD3 UR6, UR4, -UR6, URZ ;  /* 0x8000000604067290 */ /* 0x000fe4000fffe03f */
[----:B------:R-:W-:Y:S02]  /*16d0*/  ULOP3.LUT UR4, UR39, 0x1, URZ, 0xfc, !UPT ;  /* 0x0000000127047892 */ /* 0x000fe4000f8efc3f */
[----:B------:R-:W-:Y:S02]  /*16e0*/  ULEA UR6, UR6, UR5, 0xf ;  /* 0x0000000506067291 */ /* 0x000fe4000f8e783f */
[----:B------:R-:W-:-:S02]  /*16f0*/  UISETP.NE.AND UP0, UPT, UR4, 0x3, UPT ;  /* 0x000000030400788c */ /* 0x000fc4000bf05270 */
[----:B------:R-:W-:-:S04]  /*1700*/  UIADD3 UR6, UR6, 0x400, URZ ;  /* 0x0000040006067890 */ /* 0x000fc8000fffe03f */
[----:B------:R-:W-:Y:S01]  /*1710*/  PLOP3.LUT P0, PT, PT, PT, UP0, 0x80, 0x0 ;  /* 0x000000000000781c */ /* 0x000fe20003f0f008 */
[----:B------:R-:W-:-:S04]  /*1720*/  USHF.R.U32.HI UR6, URZ, 0x4, UR6 ;  /* 0x000000043f067899 */ /* 0x000fc80008011606 */
[----:B------:R-:W-:-:S04]  /*1730*/  ULOP3.LUT UR6, UR6, 0x3fff, URZ, 0xc0, !UPT ;  /* 0x00003fff06067892 */ /* 0x000fc8000f8ec03f */
[----:B------:R-:W-:-:S04]  /*1740*/  ULOP3.LUT UR6, UR6, 0x2000000, URZ, 0xfc, !UPT ;  /* 0x0200000006067892 */ /* 0x000fc8000f8efc3f */
[----:B------:R-:W-:Y:S08]  /*1750*/  @!P0 BRA `(.L_x_1677) ;  /* 0x0000000000048947 */ /* 0x000ff00003800000 */
[----:B------:R-:W-:Y:S01]  /*1760*/  BPT.TRAP 0x1 ;  /* 0x000000040000795c */ /* 0x000fe20000300000 */
.L_x_1677:
[----:B------:R-:W-:-:S04]  /*1770*/  SHF.L.U32 R2, RZ, 0x1f, RZ ;  /* 0x0000001fff027819 */ /* 0x000fc800000006ff */
[----:B------:R-:W0:Y:S02]  /*1780*/  SYNCS.PHASECHK.TRANS64.TRYWAIT P1, [UR5+0x28c50], R2 ;  /* 0x028c5002ff0075a7 */ /* 0x000e240008020145 */
[----:B0-----:R-:W-:Y:S05]  /*1790*/  @!P1 BRA `(.L_x_1678) ;  /* 0x0000012800a49947 */ /* 0x001fea0003800000 */
.L_x_1828:
        /* <DEDUP_REMOVED lines=39> */
.L_x_1679:
[----:B------:R-:W-:Y:S01]  /*1a10*/  VIADD R0, R0, 0xfffffffe ;  /* 0xfffffffe00007836 */ /* 0x000fe20000000000 */
[----:B------:R-:W-:-:S04]  /*1a20*/  UIADD3 UR4, UR5, 0x28c60, URZ ;  /* 0x00028c6005047890 */ /* 0x000fc8000fffe03f */
[----:B------:R-:W-:Y:S01]  /*1a30*/  ISETP.GE.AND P1, PT, R0, R3, PT ;  /* 0x000000030000720c */ /* 0x000fe20003f26270 */
[----:B------:R-:W-:-:S09]  /*1a40*/  UPRMT UR4, UR42, 0x654, UR4 ;  /* 0x000006542a047896 */ /* 0x000fd20008000004 */
[----:B------:R-:W-:Y:S01]  /*1a50*/  SYNCS.ARRIVE.TRANS64.RED.A1T0 RZ, [UR4], RZ ;  /* 0x000000ffffff79a7 */ /* 0x000fe20008100404 */
[----:B------:R-:W-:Y:S02]  /*1a60*/  UMOV UR4, URZ ;  /* 0x0000003f00047c82 */ /* 0x000fe40008000000 */
[----:B------:R-:W-:Y:S05]  /*1a70*/  @!P1 BRA `(.L_x_1680) ;  /* 0x0000000800e09947 */ /* 0x000fea0003800000 */
[----:B------:R-:W-:Y:S01]  /*1a80*/  MOV R7, RZ ;  /* 0x000000ff00077202 */ /* 0x000fe20000000f00 */
[----:B------:R-:W-:-:S06]  /*1a90*/  UMOV UR4, URZ ;  /* 0x0000003f00047c82 */ /* 0x000fcc0008000000 */
.L_x_1686:
[----:B------:R-:W-:Y:S01]  /*1aa0*/  BAR.SYNC.DEFER_BLOCKING 0xe, 0x100 ;  /* 0x0384000000007b1d */ /* 0x000fe20000010000 */
[----:B01----:R-:W-:Y:S01]  /*1ab0*/  IMAD.U32 R5, RZ, RZ, UR4 ;  /* 0x00000004ff057e24 */ /* 0x003fe2000f8e00ff */
[----:B------:R-:W-:Y:S01]  /*1ac0*/  UIADD3 UR4, UR4, 0x1, URZ ;  /* 0x0000000104047890 */ /* 0x000fe2000fffe03f */
[C---:B------:R-:W-:Y:S02]  /*1ad0*/  ISETP.GT.AND P2, PT, R0.reuse, R3, PT ;  /* 0x000000030000720c */ /* 0x040fe40003f44270 */
[----:B------:R-:W-:Y:S01]  /*1ae0*/  IMAD R2, R5, 0x40, R4 ;  /* 0x0000004005027824 */ /* 0x000fe200078e0204 */
[----:B------:R-:W-:Y:S01]  /*1af0*/  UISETP.NE.AND UP0, UPT, UR4, 0x2, UPT ;  /* 0x000000020400788c */ /* 0x000fe2000bf05270 */
[----:B------:R-:W-:-:S03]  /*1b00*/  IADD3 R0, R0, -0x1, RZ ;  /* 0xffffffff00007810 */ /* 0x000fc60007ffe0ff */
        /* <DEDUP_REMOVED lines=136> */
.L_x_1681:
[----:B------:R-:W-:Y:S01]  /*2390*/  ULEA UR7, UR4, UR5, 0x3 ;  /* 0x0000000504077291 */ /* 0x000fe2000f8e183f */
[----:B------:R-:W-:-:S08]  /*23a0*/  SHF.L.U32 R2, R7, 0x1f, RZ ;  /* 0x0000001f07027819 */ /* 0x000fd000000006ff */
[----:B------:R0:W1:Y:S01]  /*23b0*/  SYNCS.PHASECHK.TRANS64.TRYWAIT P1, [UR7+0x28c50], R2 ;  /* 0x028c5002ff0075a7 */ /* 0x0000620008020147 */
[----:B------:R-:W-:Y:S05]  /*23c0*/  @!P0 BRA `(.L_x_1682) ;  /* 0x0000000000048947 */ /* 0x000fea0003800000 */
[----:B------:R-:W-:Y:S01]  /*23d0*/  BPT.TRAP 0x1 ;  /* 0x000000040000795c */ /* 0x000fe20000300000 */
.L_x_1682:
[----:B-1----:R-:W-:Y:S05]  /*23e0*/  @P1 BRA `(.L_x_1683) ;  /* 0x0000000000081947 */ /* 0x002fea0003800000 */
[----:B------:R-:W1:Y:S02]  /*23f0*/  SYNCS.PHASECHK.TRANS64.TRYWAIT P1, [UR7+0x28c50], R2 ;  /* 0x028c5002ff0075a7 */ /* 0x000e640008020147 */
[----:B-1----:R-:W-:Y:S05]  /*2400*/  @!P1 BRA `(.L_x_1684) ;  /* 0x0000011c00a09947 */ /* 0x002fea0003800000 */
.L_x_1683:
        /* <DEDUP_REMOVED lines=26> */
.L_x_1685:
[----:B------:R-:W-:-:S04]  /*25b0*/  UIADD3 UR7, UR7, 0x28c60, URZ ;  /* 0x00028c6007077890 */ /* 0x000fc8000fffe03f */
[----:B------:R-:W-:-:S09]  /*25c0*/  UPRMT UR7, UR42, 0x654, UR7 ;  /* 0x000006542a077896 */ /* 0x000fd20008000007 */
[----:B------:R-:W-:Y:S01]  /*25d0*/  SYNCS.ARRIVE.TRANS64.RED.A1T0 RZ, [UR7], RZ ;  /* 0x000000ffffff79a7 */ /* 0x000fe20008100407 */
[----:B------:R-:W-:Y:S05]  /*25e0*/  @P2 BRA `(.L_x_1686) ;  /* 0xfffffff4002c2947 */ /* 0x000fea000383ffff */
[----:B------:R-:W-:-:S12]  /*25f0*/  USHF.L.U32 UR4, UR4, 0x6, URZ ;  /* 0x0000000604047899 */ /* 0x000fd8000800063f */
.L_x_1680:
[----:B------:R-:W-:Y:S01]  /*2600*/  BAR.SYNC.DEFER_BLOCKING 0xe, 0x100 ;  /* 0x0384000000007b1d */ /* 0x000fe20000010000 */
[----:B------:R-:W-:Y:S01]  /*2610*/  VIADD R4, R4, UR4 ;  /* 0x0000000404047c36 */ /* 0x000fe20008000000 */
[----:B------:R-:W-:-:S04]  /*2620*/  PLOP3.LUT P0, PT, PT, PT, PT, 0x8, 0x0 ;  /* 0x000000000000781c */ /* 0x000fc80003f0e170 */
[----:B------:R-:W-:-:S05]  /*2630*/  LEA R4, R4, UR5, 0x2 ;  /* 0x0000000504047c11 */ /* 0x000fca000f8e10ff */
[----:B01----:R-:W0:Y:S04]  /*2640*/  LDS R2, [R4+0x28800] ;  /* 0x0288000004027984 */ /* 0x003e280000000800 */
[----:B------:R1:W2:Y:S02]  /*2650*/  LDS R0, [R4+0x28820] ;  /* 0x0288200004007984 */ /* 0x0002a40000000800 */
[----:B-1----:R-:W-:Y:S01]  /*2660*/  MOV R4, RZ ;  /* 0x000000ff00047202 */ /* 0x002fe20000000f00 */
        /* <DEDUP_REMOVED lines=131> */
.L_x_1668:
[----:B------:R-:W0:Y:S01]  /*2ea0*/  LDC R19, c[0x0][0x448] ;  /* 0x00011200ff137b82 */ /* 0x000e220000000800 */
[----:B------:R-:W-:Y:S01]  /*2eb0*/  VIADD R0, R152, 0x3f ;  /* 0x0000003f98007836 */ /* 0x000fe20000000000 */
[----:B------:R-:W-:Y:S01]  /*2ec0*/  ULDC UR4, c[0x0][0x288] ;  /* 0x0000a20000047ab9 */ /* 0x000fe20000000800 */
[----:B------:R-:W-:Y:S01]  /*2ed0*/  LOP3.LUT R16, R16, 0xfffffffd, RZ, 0xc0, !PT ;  /* 0xfffffffd10107812 */ /* 0x000fe200078ec0ff */
[----:B------:R-:W-:-:S04]  /*2ee0*/  UIADD3 UR7, -UR4, 0x1, URZ ;  /* 0x0000000104077890 */ /* 0x000fc8000fffe13f */
[----:B------:R-:W1:Y:S01]  /*2ef0*/  LDC.64 R4, c[0x0][0x9e0] ;  /* 0x00027800ff047b82 */ /* 0x000e620000000a00 */
[----:B------:R-:W-:Y:S01]  /*2f00*/  UIMAD UR7, UR41, UR6, UR7 ;  /* 0x00000006290772a4 */ /* 0x000fe2000f8e0207 */
[----:B0-----:R-:W-:Y:S02]  /*2f10*/  ISETP.NE.AND P2, PT, R19, 0x1, PT ;  /* 0x000000011300780c */ /* 0x001fe40003f45270 */
[----:B-1----:R-:W-:-:S11]  /*2f20*/  ISETP.GE.AND P1, PT, R5, 0x1, PT ;  /* 0x000000010500780c */ /* 0x002fd60003f26270 */
[----:B------:R-:W0:Y:S01]  /*2f30*/  @P2 LDC R3, c[0x0][0x44c] ;  /* 0x00011300ff032b82 */ /* 0x000e220000000800 */
[----:B------:R-:W-:-:S04]  /*2f40*/  @P2 LOP3.LUT R16, R16, 0x2, RZ, 0xfc, !PT ;  /* 0x0000000210102812 */ /* 0x000fc800078efcff */
[----:B------:R-:W-:-:S03]  /*2f50*/  LOP3.LUT R16, R16, 0xfffffffe, RZ, 0xc0, !PT ;  /* 0xfffffffe10107812 */ /* 0x000fc600078ec0ff */
[----:B------:R-:W1:Y:S01]  /*2f60*/  @P2 LDC R2, c[0x0][0x450] ;  /* 0x00011400ff022b82 */ /* 0x000e620000000800 */
[----:B------:R-:W-:Y:S01]  /*2f70*/  @P1 LOP3.LUT R16, R16, 0x1, RZ, 0xfc, !PT ;  /* 0x0000000110101812 */ /* 0x000fe200078efcff */
[----:B0-----:R-:W-:-:S05]  /*2f80*/  @P2 IMAD.HI.U32 R3, R0, R3, RZ ;  /* 0x0000000300032227 */ /* 0x001fca00078e00ff */
[----:B-1----:R-:W-:-:S05]  /*2f90*/  @P2 SHF.R.U32.HI R0, RZ, R2, R3 ;  /* 0x00000002ff002219 */ /* 0x002fca0000011603 */
[----:B------:R-:W-:-:S05]  /*2fa0*/  VIADD R3, R0, UR7 ;  /* 0x0000000700037c36 */ /* 0x000fca0008000000 */
[----:B------:R-:W-:Y:S01]  /*2fb0*/  IADD3 R0, R3, R4, RZ ;  /* 0x0000000403007210 */ /* 0x000fe20007ffe0ff */
[----:B------:R-:W-:Y:S06]  /*2fc0*/  @!P1 BRA `(.L_x_1687) ;  /* 0x0000000000409947 */ /* 0x000fec0003800000 */
[C---:B------:R-:W-:Y:S01]  /*2fd0*/  ISETP.GT.AND P0, PT, R3.reuse, RZ, PT ;  /* 0x000000ff0300720c */ /* 0x040fe20003f04270 */
[----:B------:R-:W-:-:S12]  /*2fe0*/  VIADD R2, R3, 0xffffffff ;  /* 0xffffffff03027836 */ /* 0x000fd80000000000 */
        /* <DEDUP_REMOVED lines=8> */
.L_x_1688:
[----:B------:R-:W-:-:S13]  /*3070*/  ISETP.NE.AND P0, PT, R5, 0x1, PT ;  /* 0x000000010500780c */ /* 0x000fda0003f05270 */
[----:B------:R-:W0:Y:S02]  /*3080*/  @P0 LDC.64 R6, c[0x0][0x9e8] ;  /* 0x00027a00ff060b82 */ /* 0x000e240000000a00 */
[----:B0-----:R-:W-:-:S05]  /*3090*/  @P0 IMAD.HI.U32 R4, R2, R6, RZ ;  /* 0x0000000602040227 */ /* 0x001fca00078e00ff */
[----:B------:R-:W-:-:S07]  /*30a0*/  @P0 SHF.R.U32.HI R2, RZ, R7, R4 ;  /* 0x00000007ff020219 */ /* 0x000fce0000011604 */
.L_x_1689:
[----:B------:R-:W-:-:S05]  /*30b0*/  IMAD R3, R2, R5, R5 ;  /* 0x0000000502037224 */ /* 0x000fca00078e0205 */
[----:B------:R-:W-:-:S07]  /*30c0*/  VIMNMX R0, R0, R3, PT ;  /* 0x0000000300007248 */ /* 0x000fce0003fe0100 */
.L_x_1687:
[----:B------:R-:W0:Y:S01]  /*30d0*/  @P2 LDC R7, c[0x0][0x44c] ;  /* 0x00011300ff072b82 */ /* 0x000e220000000800 */
[----:B------:R-:W-:Y:S01]  /*30e0*/  IADD3 R0, R0, 0x3f, RZ ;  /* 0x0000003f00007810 */ /* 0x000fe20007ffe0ff */
[----:B------:R-:W-:Y:S01]  /*30f0*/  IMAD.MOV.U32 R2, RZ, RZ, R152 ;  /* 0x000000ffff027224 */ /* 0x000fe200078e0098 */
[----:B------:R-:W-:Y:S02]  /*3100*/  UIMAD UR4, UR41, UR6, -UR4 ;  /* 0x00000006290472a4 */ /* 0x000fe4000f8e0a04 */
[----:B------:R-:W-:-:S03]  /*3110*/  SHF.R.S32.HI R3, RZ, 0x1f, R0 ;  /* 0x0000001fff037819 */ /* 0x000fc60000011400 */
[----:B------:R-:W1:Y:S01]  /*3120*/  @P2 LDC R4, c[0x0][0x450] ;  /* 0x00011400ff042b82 */ /* 0x000e620000000800 */
[----:B------:R-:W-:-:S04]  /*3130*/  LEA.HI R3, R3, R0, RZ, 0x6 ;  /* 0x0000000003037211 */ /* 0x000fc800078f30ff */
[----:B------:R-:W-:-:S04]  /*3140*/  SHF.R.S32.HI R3, RZ, 0x6, R3 ;  /* 0x00000006ff037819 */ /* 0x000fc80000011403 */
[----:B------:R-:W-:Y:S01]  /*3150*/  VIMNMX R6, R3, UR5, PT ;  /* 0x0000000503067c48 */ /* 0x000fe2000bfe0100 */
[----:B0-----:R-:W-:-:S05]  /*3160*/  @P2 IMAD.HI.U32 R7, R152, R7, RZ ;  /* 0x0000000798072227 */ /* 0x001fca00078e00ff */
[----:B-1----:R-:W-:-:S05]  /*3170*/  @P2 SHF.R.U32.HI R2, RZ, R4, R7 ;  /* 0x00000004ff022219 */ /* 0x002fca0000011607 */
[----:B------:R-:W-:Y:S01]  /*3180*/  VIADD R0, R2, UR4 ;  /* 0x0000000402007c36 */ /* 0x000fe20008000000 */
[----:B------:R-:W-:-:S04]  /*3190*/  ULDC UR4, c[0x0][0x9dc] ;  /* 0x0002770000047ab9 */ /* 0x000fc80000000800 */
        /* <DEDUP_REMOVED lines=11> */
.L_x_1691:
[----:B------:R-:W-:-:S13]  /*3250*/  ISETP.NE.AND P0, PT, R5, 0x1, PT ;  /* 0x000000010500780c */ /* 0x000fda0003f05270 */
[----:B------:R-:W0:Y:S02]  /*3260*/  @P0 LDC.64 R10, c[0x0][0x9e8] ;  /* 0x00027a00ff0a0b82 */ /* 0x000e240000000a00 */
[----:B0-----:R-:W-:-:S05]  /*3270*/  @P0 IMAD.HI.U32 R4, R0, R10, RZ ;  /* 0x0000000a00040227 */ /* 0x001fca00078e00ff */
[----:B------:R-:W-:-:S07]  /*3280*/  @P0 SHF.R.U32.HI R0, RZ, R11, R4 ;  /* 0x0000000bff000219 */ /* 0x000fce0000011604 */
.L_x_1692:
[----:B------:R-:W-:-:S05]  /*3290*/  IMAD R3, R0, R5, RZ ;  /* 0x0000000500037224 */ /* 0x000fca00078e02ff */
[----:B------:R-:W-:-:S07]  /*32a0*/  VIMNMX R2, R2, R3, !PT ;  /* 0x0000000302027248 */ /* 0x000fce0007fe0100 */
.L_x_1690:
[----:B------:R-:W-:Y:S01]  /*32b0*/  SHF.R.U32.HI R9, RZ, 0x10, R8 ;  /* 0x00000010ff097819 */ /* 0x000fe20000011608 */
[----:B------:R-:W-:Y:S01]  /*32c0*/  IMAD.MOV.U32 R0, RZ, RZ, RZ ;  /* 0x000000ffff007224 */ /* 0x000fe200078e00ff */
[----:B------:R-:W-:Y:S02]  /*32d0*/  SHF.R.S32.HI R3, RZ, 0x1f, R2 ;  /* 0x0000001fff037819 */ /* 0x000fe40000011402 */
[----:B------:R-:W-:Y:S02]  /*32e0*/  ISETP.NE.AND P1, PT, R9, RZ, PT ;  /* 0x000000ff0900720c */ /* 0x000fe40003f25270 */
[----:B------:R-:W-:Y:S02]  /*32f0*/  LEA.HI R3, R3, R2, RZ, 0x6 ;  /* 0x0000000203037211 */ /* 0x000fe400078f30ff */
[----:B------:R-:W-:Y:S02]  /*3300*/  LOP3.LUT R8, R8, 0xffff, RZ, 0xc0, !PT ;  /* 0x0000ffff08087812 */ /* 0x000fe400078ec0ff */
[----:B------:R-:W-:-:S04]  /*3310*/  SHF.R.S32.HI R3, RZ, 0x6, R3 ;  /* 0x00000006ff037819 */ /* 0x000fc80000011403 */
[----:B------:R-:W-:-:S03]  /*3320*/  VIMNMX R17, RZ, R3, !PT ;  /* 0x00000003ff117248 */ /* 0x000fc60007fe0100 */
[----:B------:R-:W0:Y:S01]  /*3330*/  @!P1 LDC R9, c[0x0][0x9f0] ;  /* 0x00027c00ff099b82 */ /* 0x000e220000000800 */
[----:B------:R-:W-:-:S13]  /*3340*/  ISETP.GT.AND P0, PT, R6, R17, PT ;  /* 0x000000110600720c */ /* 0x000fda0003f04270 */
[----:B------:R-:W-:Y:S05]  /*3350*/  @!P0 BRA `(.L_x_1693) ;  /* 0x0000000000708947 */ /* 0x000fea0003800000 */
[-C--:B0-----:R-:W-:Y:S02]  /*3360*/  IABS R5, R9.reuse ;  /* 0x0000000900057213 */ /* 0x081fe40000000000 */
[----:B------:R-:W-:Y:S02]  /*3370*/  IADD3 R0, R9, -0x1, R6 ;  /* 0xffffffff09007810 */ /* 0x000fe40007ffe006 */
[----:B------:R-:W0:Y:S01]  /*3380*/  I2F.RP R4, R5 ;  /* 0x0000000500047306 */ /* 0x000e220000209400 */
[----:B------:R-:W-:Y:S02]  /*3390*/  IABS R11, R9 ;  /* 0x00000009000b7213 */ /* 0x000fe40000000000 */
[----:B------:R-:W-:-:S05]  /*33a0*/  IMAD.IADD R0, R0, 0x1, -R17 ;  /* 0x0000000100007824 */ /* 0x000fca00078e0a11 */
[----:B0-----:R-:W0:Y:S02]  /*33b0*/  MUFU.RCP R4, R4 ;  /* 0x0000000400047308 */ /* 0x001e240000001000 */
[----:B0-----:R-:W-:Y:S02]  /*33c0*/  VIADD R2, R4, 0xffffffe ;  /* 0x0ffffffe04027836 */ /* 0x001fe40000000000 */
[----:B------:R-:W-:-:S04]  /*33d0*/  IMAD.MOV R4, RZ, RZ, -R11 ;  /* 0x000000ffff047224 */ /* 0x000fc800078e0a0b */
[----:B------:R0:W1:Y:S02]  /*33e0*/  F2I.FTZ.U32.TRUNC.NTZ R3, R2 ;  /* 0x0000000200037305 */ /* 0x000064000021f000 */
[----:B0-----:R-:W-:Y:S02]  /*33f0*/  MOV R2, RZ ;  /* 0x000000ff00027202 */ /* 0x001fe40000000f00 */
[----:B-1----:R-:W-:-:S05]  /*3400*/  IADD3 R10, RZ, -R3, RZ ;  /* 0x80000003ff0a7210 */ /* 0x002fca0007ffe0ff */
[----:B------:R-:W-:Y:S01]  /*3410*/  IMAD R7, R10, R5, RZ ;  /* 0x000000050a077224 */ /* 0x000fe200078e02ff */
[----:B------:R-:W-:Y:S02]  /*3420*/  IABS R10, R0 ;  /* 0x00000000000a7213 */ /* 0x000fe40000000000 */
[----:B------:R-:W-:Y:S01]  /*3430*/  LOP3.LUT R0, R0, R9, RZ, 0x3c, !PT ;  /* 0x0000000900007212 */ /* 0x000fe200078e3cff */
[----:B------:R-:W-:-:S03]  /*3440*/  IMAD.HI.U32 R3, R3, R7, R2 ;  /* 0x0000000703037227 */ /* 0x000fc600078e0002 */
[----:B------:R-:W-:Y:S01]  /*3450*/  ISETP.GE.AND P2, PT, R0, RZ, PT ;  /* 0x000000ff0000720c */ /* 0x000fe20003f46270 */
[----:B------:R-:W-:-:S04]  /*3460*/  IMAD.MOV.U32 R2, RZ, RZ, R10 ;  /* 0x000000ffff027224 */ /* 0x000fc800078e000a */
[----:B------:R-:W-:-:S04]  /*3470*/  IMAD.HI.U32 R3, R3, R2, RZ ;  /* 0x0000000203037227 */ /* 0x000fc800078e00ff */
[----:B------:R-:W-:-:S05]  /*3480*/  IMAD R2, R3, R4, R2 ;  /* 0x0000000403027224 */ /* 0x000fca00078e0202 */
[----:B------:R-:W-:-:S13]  /*3490*/  ISETP.GT.U32.AND P1, PT, R5, R2, PT ;  /* 0x000000020500720c */ /* 0x000fda0003f24070 */
[----:B------:R-:W-:Y:S01]  /*34a0*/  @!P1 IMAD.IADD R2, R2, 0x1, -R5 ;  /* 0x0000000102029824 */ /* 0x000fe200078e0a05 */
[----:B------:R-:W-:Y:S02]  /*34b0*/  @!P1 IADD3 R3, R3, 0x1, RZ ;  /* 0x0000000103039810 */ /* 0x000fe40007ffe0ff */
[----:B------:R-:W-:Y:S02]  /*34c0*/  ISETP.NE.AND P1, PT, R9, RZ, PT ;  /* 0x000000ff0900720c */ /* 0x000fe40003f25270 */
[----:B------:R-:W-:-:S13]  /*34d0*/  ISETP.GE.U32.AND P0, PT, R2, R5, PT ;  /* 0x000000050200720c */ /* 0x000fda0003f06070 */
[----:B------:R-:W-:-:S04]  /*34e0*/  @P0 VIADD R3, R3, 0x1 ;  /* 0x0000000103030836 */ /* 0x000fc80000000000 */
[----:B------:R-:W-:-:S05]  /*34f0*/  IMAD.MOV.U32 R0, RZ, RZ, R3 ;  /* 0x000000ffff007224 */ /* 0x000fca00078e0003 */
[----:B------:R-:W-:Y:S02]  /*3500*/  @!P2 IADD3 R0, -R0, RZ, RZ ;  /* 0x000000ff0000a210 */ /* 0x000fe40007ffe1ff */
[----:B------:R-:W-:-:S07]  /*3510*/  @!P1 LOP3.LUT R0, RZ, R9, RZ, 0x33, !PT ;  /* 0x00000009ff009212 */ /* 0x000fce00078e33ff */
.L_x_1693:
[-C--:B------:R-:W-:Y:S01]  /*3520*/  IMAD R17, R8, R0.reuse, R17 ;  /* 0x0000000008117224 */ /* 0x080fe200078e0211 */
        /* <DEDUP_REMOVED lines=8> */
[----:B------:R-:W-:Y:S02]  /*35b0*/  R2UR UR43, R0 ;  /* 0x00000000002b72ca */ /* 0x000fe400000e0000 */
        /* <DEDUP_REMOVED lines=67> */
[----:B------:R-:W1:Y:S02]  /*39f0*/  SHFL.IDX PT, R0, R25, RZ, 0x1f ;  /* 0x00001fff19007589 */ /* 0x000e6400000e0000 */
[----:B-1----:R-:W-:-:S13]  /*3a00*/  R2UR UR4, R0 ;  /* 0x00000000000472ca */ /* 0x002fda00000e0000 */
        /* <DEDUP_REMOVED lines=9> */
[----:B------:R-:W-:-:S04]  /*3aa0*/  ULOP3.LUT UR5, UR5, 0x3fff, URZ, 0xc0, !UPT ;  /* 0x00003fff05057892 */ /* 0x000fc8000f8ec03f */
[----:B------:R-:W-:-:S04]  /*3ab0*/  ULOP3.LUT UR38, UR5, 0x2000000, URZ, 0xfc, !UPT ;  /* 0x0200000005267892 */ /* 0x000fc8000f8efc3f */
[----:B------:R-:W-:Y:S08]  /*3ac0*/  @!P0 BRA `(.L_x_1694) ;  /* 0x0000000000408947 */ /* 0x000ff00003800000 */
[----:B------:R-:W-:Y:S01]  /*3ad0*/  MOV R0, 0x0 ;  /* 0x0000000000007802 */ /* 0x000fe20000000f00 */
[----:B------:R-:W-:Y:S01]  /*3ae0*/  ULDC.64 UR4, c[0x4][0x90] ;  /* 0x0100240000047ab9 */ /* 0x000fe20000000a00 */
[----:B------:R-:W-:Y:S01]  /*3af0*/  ULDC.64 UR6, c[0x4][0x20] ;  /* 0x0100080000067ab9 */ /* 0x000fe20000000a00 */
[----:B------:R-:W-:Y:S01]  /*3b00*/  MOV R4, UR4 ;  /* 0x0000000400047c02 */ /* 0x000fe20008000f00 */
[----:B------:R1:W2:Y:S01]  /*3b10*/  LDC.64 R2, c[0x4][R0] ;  /* 0x0100000000027b82 */ /* 0x0002a20000000a00 */
[----:B------:R-:W-:Y:S01]  /*3b20*/  IMAD.U32 R5, RZ, RZ, UR5 ;  /* 0x00000005ff057e24 */ /* 0x000fe2000f8e00ff */
[----:B------:R-:W-:Y:S01]  /*3b30*/  ULDC.64 UR4, c[0x4][0x98] ;  /* 0x0100260000047ab9 */ /* 0x000fe20000000a00 */
[----:B------:R-:W-:Y:S01]  /*3b40*/  IMAD.U32 R10, RZ, RZ, UR6 ;  /* 0x00000006ff0a7e24 */ /* 0x000fe2000f8e00ff */
[----:B------:R-:W-:Y:S01]  /*3b50*/  MOV R7, UR5 ;  /* 0x0000000500077c02 */ /* 0x000fe20008000f00 */
[----:B------:R-:W-:Y:S01]  /*3b60*/  IMAD.U32 R6, RZ, RZ, UR4 ;  /* 0x00000004ff067e24 */ /* 0x000fe2000f8e00ff */
[----:B------:R-:W-:Y:S01]  /*3b70*/  MOV R8, 0x70 ;  /* 0x0000007000087802 */ /* 0x000fe20000000f00 */
[----:B------:R-:W-:-:S02]  /*3b80*/  IMAD.U32 R11, RZ, RZ, UR7 ;  /* 0x00000007ff0b7e24 */ /* 0x000fc4000f8e00ff */
[----:B------:R-:W-:Y:S02]  /*3b90*/  IMAD.MOV.U32 R12, RZ, RZ, 0x1 ;  /* 0x00000001ff0c7424 */ /* 0x000fe400078e00ff */
[----:B-1----:R-:W-:-:S07]  /*3ba0*/  IMAD.MOV.U32 R13, RZ, RZ, RZ ;  /* 0x000000ffff0d7224 */ /* 0x002fce00078e00ff */
[----:B------:R-:W-:-:S07]  /*3bb0*/  LEPC R20, `(.L_x_1694) ;  /* 0x000000001014794e */ /* 0x000fce0000000000 */
[----:B0-2---:R-:W-:Y:S05]  /*3bc0*/  CALL.ABS.NOINC R2 ;  /* 0x0000000002007343 */ /* 0x005fea0003c00000 */
.L_x_1694:
[----:B------:R-:W-:Y:S02]  /*3bd0*/  SHF.L.U32 R13, RZ, 0x1f, RZ ;  /* 0x0000001fff0d7819 */ /* 0x000fe400000006ff */
[----:B------:R-:W-:Y:S02]  /*3be0*/  LOP3.LUT R3, R24, 0xffffff80, RZ, 0xc0, !PT ;  /* 0xffffff8018037812 */ /* 0x000fe400078ec0ff */
[----:B------:R-:W1:Y:S01]  /*3bf0*/  SYNCS.PHASECHK.TRANS64.TRYWAIT P0, [UR40+0x28c00], R13 ;  /* 0x028c000dff0075a7 */ /* 0x000e620008000168 */
[----:B------:R-:W-:Y:S02]  /*3c00*/  LEA.HI R0, R25, R25, RZ, 0x1 ;  /* 0x0000001919007211 */ /* 0x000fe400078f08ff */
[----:B------:R-:W-:Y:S02]  /*3c10*/  IADD3 R5, R22, -R3, RZ ;  /* 0x8000000316057210 */ /* 0x000fe40007ffe0ff */
[----:B------:R-:W-:Y:S02]  /*3c20*/  LOP3.LUT R2, R0, 0xfffffe, RZ, 0xc0, !PT ;  /* 0x00fffffe00027812 */ /* 0x000fe400078ec0ff */
[----:B------:R-:W-:-:S04]  /*3c30*/  SHF.R.S32.HI R4, RZ, 0x1f, R5 ;  /* 0x0000001fff047819 */ /* 0x000fc80000011405 */
[----:B------:R-:W-:-:S04]  /*3c40*/  LEA.HI R3, R4, R5, RZ, 0x2 ;  /* 0x0000000504037211 */ /* 0x000fc800078f10ff */
[--C-:B------:R-:W-:Y:S02]  /*3c50*/  SHF.R.S32.HI R6, RZ, 0x2, R3.reuse ;  /* 0x00000002ff067819 */ /* 0x100fe40000011403 */
[----:B------:R-:W-:Y:S01]  /*3c60*/  SHF.R.S32.HI R7, RZ, 0x1f, R3 ;  /* 0x0000001fff077819 */ /* 0x000fe20000011403 */
[----:B-1----:R-:W-:Y:S06]  /*3c70*/  @!P0 BRA `(.L_x_1695) ;  /* 0x00000104009c8947 */ /* 0x002fec0003800000 */
.L_x_1829:
[----:B------:R-:W-:Y:S01]  /*3c80*/  ULOP3.LUT UR4, UR39, 0x1, URZ, 0xfc, !UPT ;  /* 0x0000000127047892 */ /* 0x000fe2000f8efc3f */
[----:B-1----:R-:W-:Y:S01]  /*3c90*/  LOP3.LUT R0, R3, 0x7ffffffc, RZ, 0xc0, !PT ;  /* 0x7ffffffc03007812 */ /* 0x002fe200078ec0ff */
[----:B------:R-:W-:Y:S01]  /*3ca0*/  IMAD.IADD R3, R25, 0x1, -R2 ;  /* 0x0000000119037824 */ /* 0x000fe200078e0a02 */
[----:B------:R-:W-:Y:S02]  /*3cb0*/  LEA.HI R7, R7, R6, RZ, 0x3 ;  /* 0x0000000607077211 */ /* 0x000fe400078f18ff */
[-C--:B------:R-:W-:Y:S01]  /*3cc0*/  IADD3 R0, -R0, R5.reuse, RZ ;  /* 0x0000000500007210 */ /* 0x080fe20007ffe1ff */
[----:B------:R-:W-:Y:S01]  /*3cd0*/  IMAD.U32 R2, RZ, RZ, UR4 ;  /* 0x00000004ff027e24 */ /* 0x000fe2000f8e00ff */
[----:B------:R-:W-:Y:S02]  /*3ce0*/  LOP3.LUT R7, R7, 0xfffffff8, RZ, 0xc0, !PT ;  /* 0xfffffff807077812 */ /* 0x000fe400078ec0ff */
[----:B------:R-:W-:Y:S01]  /*3cf0*/  LEA.HI R4, R4, R5, RZ, 0x5 ;  /* 0x0000000504047211 */ /* 0x000fe200078f28ff */
[----:B------:R-:W-:Y:S01]  /*3d00*/  IMAD.SHL.U32 R0, R0, 0x2, RZ ;  /* 0x0000000200007824 */ /* 0x000fe200078e00ff */
[----:B------:R-:W-:Y:S01]  /*3d10*/  ISETP.NE.AND P4, PT, R2, 0x3, PT ;  /* 0x000000030200780c */ /* 0x000fe20003f85270 */
[----:B------:R-:W-:Y:S01]  /*3d20*/  IMAD.IADD R7, R6, 0x1, -R7 ;  /* 0x0000000106077824 */ /* 0x000fe200078e0a07 */
[----:B------:R-:W-:-:S02]  /*3d30*/  SHF.R.S32.HI R4, RZ, 0x5, R4 ;  /* 0x00000005ff047819 */ /* 0x000fc40000011404 */
[----:B------:R-:W-:-:S03]  /*3d40*/  LEA R10, R3, R0, 0x8 ;  /* 0x00000000030a7211 */ /* 0x000fc600078e40ff */
[----:B0-----:R-:W-:-:S06]  /*3d50*/  IMAD R9, R4, 0x10, R7 ;  /* 0x0000001004097824 */ /* 0x001fcc00078e0207 */
[----:B------:R-:W-:Y:S05]  /*3d60*/  @!P4 BRA `(.L_x_1696) ;  /* 0x000000000004c947 */ /* 0x000fea0003800000 */
[----:B------:R-:W-:Y:S01]  /*3d70*/  BPT.TRAP 0x1 ;  /* 0x000000040000795c */ /* 0x000fe20000300000 */
.L_x_1696:
[----:B------:R0:W1:Y:S01]  /*3d80*/  SYNCS.PHASECHK.TRANS64.TRYWAIT P0, [UR40+0x28c30], R13 ;  /* 0x028c300dff0075a7 */ /* 0x0000620008000168 */
[----:B------:R-:W-:Y:S05]  /*3d90*/  @!P4 BRA `(.L_x_1697) ;  /* 0x000000000004c947 */ /* 0x000fea0003800000 */
[----:B------:R-:W-:Y:S01]  /*3da0*/  BPT.TRAP 0x1 ;  /* 0x000000040000795c */ /* 0x000fe20000300000 */
.L_x_1697:
[----:B-1----:R-:W-:Y:S05]  /*3db0*/  @P0 BRA `(.L_x_1698) ;  /* 0x0000000000080947 */ /* 0x002fea0003800000 */
[----:B------:R-:W1:Y:S02]  /*3dc0*/  SYNCS.PHASECHK.TRANS64.TRYWAIT P0, [UR40+0x28c30], R13 ;  /* 0x028c300dff0075a7 */ /* 0x000e640008000168 */
[----:B-1----:R-:W-:Y:S05]  /*3dd0*/  @!P0 BRA `(.L_x_1699) ;  /* 0x00000104005c8947 */ /* 0x002fea0003800000 */
.L_x_1698:
        /* <DEDUP_REMOVED lines=12> */
[----:B------:R-:W-:Y:S02]  /*3ea0*/  UIADD3 UR12, UR4, 0x2, URZ ;  /* 0x00000002040c7890 */ /* 0x000fe4000fffe03f */
[----:B------:R-:W-:-:S02]  /*3eb0*/  UMOV UR8, UR4 ;  /* 0x0000000400087c82 */ /* 0x000fc40008000000 */
[----:B------:R-:W-:Y:S01]  /*3ec0*/  UMOV UR10, UR24 ;  /* 0x00000018000a7c82 */ /* 0x000fe20008000000 */
[----:B------:R-:W-:Y:S01]  /*3ed0*/  UIADD3 UR14, UR24, 0x2, URZ ;  /* 0x00000002180e7890 */ /* 0x000fe2000fffe03f */
        /* <DEDUP_REMOVED lines=23> */
.L_x_1700:
[----:B------:R-:W-:Y:S01]  /*4050*/  ISETP.NE.AND P0, PT, R19, 0x1, PT ;  /* 0x000000011300780c */ /* 0x000fe20003f05270 */
[----:B------:R-:W-:Y:S01]  /*4060*/  UMOV UR6, 0xffffffc0 ;  /* 0xffffffc000067882 */ /* 0x000fe20000000000 */
[----:B-1----:R-:W-:Y:S01]  /*4070*/  LEA.HI R2, R23, R22, RZ, 0x2 ;  /* 0x0000001617027211 */ /* 0x002fe200078f10ff */
[----:B------:R-:W-:Y:S01]  /*4080*/  UIMAD UR5, UR43, UR6, 0x41 ;  /* 0x000000412b0574a4 */ /* 0x000fe2000f8e0206 */
[----:B------:R-:W-:Y:S01]  /*4090*/  LOP3.LUT P1, RZ, R16, 0x1, RZ, 0xc0, !PT ;  /* 0x0000000110ff7812 */ /* 0x000fe2000782c0ff */
[----:B------:R-:W-:Y:S01]  /*40a0*/  UIADD3 UR4, UR40, 0x28c40, URZ ;  /* 0x00028c4028047890 */ /* 0x000fe2000fffe03f */
[----:B------:R-:W-:Y:S01]  /*40b0*/  LOP3.LUT R3, R2, 0xfffffffc, RZ, 0xc0, !PT ;  /* 0xfffffffc02037812 */ /* 0x000fe200078ec0ff */
[----:B------:R-:W-:Y:S01]  /*40c0*/  ULDC UR11, c[0x0][0x2f0] ;  /* 0x0000bc00000b7ab9 */ /* 0x000fe20000000800 */
[----:B------:R-:W-:Y:S01]  /*40d0*/  ULDC UR10, c[0x0][0x9d8] ;  /* 0x00027600000a7ab9 */ /* 0x000fe20000000800 */
[----:B------:R-:W-:Y:S01]  /*40e0*/  UIMAD UR5, UR41, UR11, UR5 ;  /* 0x0000000b290572a4 */ /* 0x000fe2000f8e0205 */
[----:B------:R-:W-:Y:S01]  /*40f0*/  FMUL.FTZ R24, R24, UR10 ;  /* 0x0000000a18187c20 */ /* 0x000fe20008410000 */
[----:B------:R-:W-:Y:S01]  /*4100*/  IMAD.IADD R3, R22, 0x1, -R3 ;  /* 0x0000000116037824 */ /* 0x000fe200078e0a03 */
[----:B------:R-:W-:Y:S01]  /*4110*/  UPRMT UR4, UR42, 0x654, UR4 ;  /* 0x000006542a047896 */ /* 0x000fe20008000004 */
[----:B------:R-:W1:Y:S01]  /*4120*/  @P0 LDC R5, c[0x0][0x44c] ;  /* 0x00011300ff050b82 */ /* 0x000e620000000800 */
[----:B------:R-:W-:Y:S01]  /*4130*/  FMUL.FTZ R25, R25, UR10 ;  /* 0x0000000a19197c20 */ /* 0x000fe20008410000 */
[----:B------:R-:W-:Y:S01]  /*4140*/  FMUL.FTZ R26, R26, UR10 ;  /* 0x0000000a1a1a7c20 */ /* 0x000fe20008410000 */
[----:B------:R-:W-:Y:S01]  /*4150*/  LEA.HI R2, R3, R3, RZ, 0x1 ;  /* 0x0000000303027211 */ /* 0x000fe200078f08ff */
[----:B------:R-:W-:Y:S01]  /*4160*/  FMUL.FTZ R27, R27, UR10 ;  /* 0x0000000a1b1b7c20 */ /* 0x000fe20008410000 */
[----:B------:R-:W-:Y:S01]  /*4170*/  FMUL.FTZ R28, R28, UR10 ;  /* 0x0000000a1c1c7c20 */ /* 0x000fe20008410000 */
[----:B------:R-:W-:Y:S01]  /*4180*/  FMUL.FTZ R29, R29, UR10 ;  /* 0x0000000a1d1d7c20 */ /* 0x000fe20008410000 */
[----:B------:R-:W-:Y:S01]  /*4190*/  LOP3.LUT R2, R2, 0x1ffffffe, RZ, 0xc0, !PT ;  /* 0x1ffffffe02027812 */ /* 0x000fe200078ec0ff */
[----:B------:R-:W2:Y:S01]  /*41a0*/  @P0 LDC R7, c[0x0][0x450] ;  /* 0x00011400ff070b82 */ /* 0x000ea20000000800 */
[----:B------:R-:W-:Y:S01]  /*41b0*/  FMUL.FTZ R30, R30, UR10 ;  /* 0x0000000a1e1e7c20 */ /* 0x000fe20008410000 */
[----:B------:R-:W-:Y:S01]  /*41c0*/  FMUL.FTZ R31, R31, UR10 ;  /* 0x0000000a1f1f7c20 */ /* 0x000fe20008410000 */
[----:B------:R-:W-:Y:S01]  /*41d0*/  IADD3 R2, R3, -R2, RZ ;  /* 0x8000000203027210 */ /* 0x000fe20007ffe0ff */
[----:B------:R-:W-:-:S02]  /*41e0*/  IMAD.IADD R3, R152, 0x1, R9 ;  /* 0x0000000198037824 */ /* 0x000fc400078e0209 */
[----:B------:R-:W-:Y:S01]  /*41f0*/  FMUL.FTZ R37, R37, UR10 ;  /* 0x0000000a25257c20 */ /* 0x000fe20008410000 */
[----:B------:R-:W-:Y:S01]  /*4200*/  FMUL.FTZ R40, R40, UR10 ;  /* 0x0000000a28287c20 */ /* 0x000fe20008410000 */
[----:B------:R-:W-:Y:S01]  /*4210*/  FMUL.FTZ R41, R41, UR10 ;  /* 0x0000000a29297c20 */ /* 0x000fe20008410000 */
[----:B------:R-:W-:Y:S02]  /*4220*/  IMAD R2, R2, 0x8, R3 ;  /* 0x0000000802027824 */ /* 0x000fe400078e0203 */
[----:B------:R-:W-:Y:S01]  /*4230*/  FMUL.FTZ R42, R42, UR10 ;  /* 0x0000000a2a2a7c20 */ /* 0x000fe20008410000 */
[----:B------:R-:W-:Y:S01]  /*4240*/  FMUL.FTZ R43, R43, UR10 ;  /* 0x0000000a2b2b7c20 */ /* 0x000fe20008410000 */
[----:B------:R-:W-:Y:S01]  /*4250*/  FMUL.FTZ R44, R44, UR10 ;  /* 0x0000000a2c2c7c20 */ /* 0x000fe20008410000 */
[----:B------:R-:W-:Y:S01]  /*4260*/  FMUL.FTZ R46, R46, UR10 ;  /* 0x0000000a2e2e7c20 */ /* 0x000fe20008410000 */
[----:B------:R-:W-:Y:S01]  /*4270*/  MOV R3, R2 ;  /* 0x0000000200037202 */ /* 0x000fe20000000f00 */
[----:B------:R-:W-:Y:S01]  /*4280*/  FMUL.FTZ R47, R47, UR10 ;  /* 0x0000000a2f2f7c20 */ /* 0x000fe20008410000 */
[----:B------:R-:W-:Y:S01]  /*4290*/  FMUL.FTZ R49, R49, UR10 ;  /* 0x0000000a31317c20 */ /* 0x000fe20008410000 */
[----:B-1----:R-:W-:-:S04]  /*42a0*/  @P0 IMAD.HI.U32 R4, R2, R5, RZ ;  /* 0x0000000502040227 */ /* 0x002fc800078e00ff */
[----:B------:R-:W-:Y:S01]  /*42b0*/  FMUL.FTZ R50, R50, UR10 ;  /* 0x0000000a32327c20 */ /* 0x000fe20008410000 */
[----:B------:R-:W-:Y:S01]  /*42c0*/  FMUL.FTZ R51, R51, UR10 ;  /* 0x0000000a33337c20 */ /* 0x000fe20008410000 */
[----:B------:R-:W-:Y:S01]  /*42d0*/  FMUL.FTZ R52, R52, UR10 ;  /* 0x0000000a34347c20 */ /* 0x000fe20008410000 */
[----:B------:R-:W-:Y:S01]  /*42e0*/  FMUL.FTZ R53, R53, UR10 ;  /* 0x0000000a35357c20 */ /* 0x000fe20008410000 */
[----:B------:R-:W-:Y:S01]  /*42f0*/  FMUL.FTZ R54, R54, UR10 ;  /* 0x0000000a36367c20 */ /* 0x000fe20008410000 */
[----:B------:R-:W-:Y:S01]  /*4300*/  FMUL.FTZ R55, R55, UR10 ;  /* 0x0000000a37377c20 */ /* 0x000fe20008410000 */
[----:B------:R-:W-:Y:S01]  /*4310*/  FMUL.FTZ R34, R34, UR10 ;  /* 0x0000000a22227c20 */ /* 0x000fe20008410000 */
[----:B--2---:R-:W-:Y:S01]  /*4320*/  @P0 SHF.R.U32.HI R3, RZ, R7, R4 ;  /* 0x00000007ff030219 */ /* 0x004fe20000011604 */
[----:B------:R-:W-:Y:S01]  /*4330*/  FMUL.FTZ R35, R35, UR10 ;  /* 0x0000000a23237c20 */ /* 0x000fe20008410000 */
[----:B------:R-:W-:Y:S01]  /*4340*/  FMUL.FTZ R36, R36, UR10 ;  /* 0x0000000a24247c20 */ /* 0x000fe20008410000 */
[----:B------:R-:W-:Y:S01]  /*4350*/  FMUL.FTZ R38, R38, UR10 ;  /* 0x0000000a26267c20 */ /* 0x000fe20008410000 */
[----:B------:R-:W-:Y:S01]  /*4360*/  FMUL.FTZ R39, R39, UR10 ;  /* 0x0000000a27277c20 */ /* 0x000fe20008410000 */
[----:B------:R-:W1:Y:S01]  /*4370*/  SHFL.IDX PT, R7, R3, RZ, 0x1c1f ;  /* 0x001c1fff03077589 */ /* 0x000e6200000e0000 */
[----:B------:R-:W-:Y:S01]  /*4380*/  FMUL.FTZ R45, R45, UR10 ;  /* 0x0000000a2d2d7c20 */ /* 0x000fe20008410000 */
[----:B------:R-:W-:Y:S01]  /*4390*/  FMUL.FTZ R48, R48, UR10 ;  /* 0x0000000a30307c20 */ /* 0x000fe20008410000 */
[----:B------:R-:W-:Y:S01]  /*43a0*/  IMAD.U32 R5, RZ, RZ, UR5 ;  /* 0x00000005ff057e24 */ /* 0x000fe2000f8e00ff */
[----:B------:R-:W-:Y:S01]  /*43b0*/  ULEA UR15, UR43, 0xffffffc0, 0x6 ;  /* 0xffffffc02b0f7891 */ /* 0x000fe2000f8e303f */
[----:B------:R-:W2:Y:S01]  /*43c0*/  MUFU.TANH R11, R28 ;  /* 0x0000001c000b7308 */ /* 0x000ea20000002400 */
[----:B------:R-:W-:Y:S01]  /*43d0*/  ULDC UR7, c[0x0][0x9dc] ;  /* 0x0002770000077ab9 */ /* 0x000fe20000000800 */
[----:B------:R-:W-:Y:S01]  /*43e0*/  ULDC UR14, c[0x0][0x288] ;  /* 0x0000a200000e7ab9 */ /* 0x000fe20000000800 */
[----:B------:R-:W-:Y:S01]  /*43f0*/  SYNCS.ARRIVE.TRANS64.RED.A1T0 RZ, [UR4], RZ ;  /* 0x000000ffffff79a7 */ /* 0x000fe20008100404 */
[----:B------:R-:W-:Y:S01]  /*4400*/  ULOP3.LUT UR7, URZ, UR7, URZ, 0x33, !UPT ;  /* 0x000000073f077292 */ /* 0x000fe2000f8e333f */
[----:B------:R-:W-:Y:S01]  /*4410*/  FMUL.FTZ R32, R32, UR10 ;  /* 0x0000000a20207c20 */ /* 0x000fe20008410000 */
[----:B------:R-:W-:Y:S01]  /*4420*/  FMUL.FTZ R33, R33, UR10 ;  /* 0x0000000a21217c20 */ /* 0x000fe20008410000 */
[----:B------:R-:W-:Y:S01]  /*4430*/  UIMAD UR4, UR41, UR11, -UR15 ;  /* 0x0000000b290472a4 */ /* 0x000fe2000f8e0a0f */
[----:B------:R-:W3:Y:S01]  /*4440*/  MUFU.TANH R14, R29 ;  /* 0x0000001d000e7308 */ /* 0x000ee20000002400 */
[----:B------:R-:W-:Y:S01]  /*4450*/  IADD3 R4, R5, -UR14, -R0 ;  /* 0x8000000e05047c10 */ /* 0x000fe2000fffe800 */
[----:B------:R-:W-:-:S03]  /*4460*/  ULDC UR18, c[0x0][0x9e0] ;  /* 0x0002780000127ab9 */ /* 0x000fc60000000800 */
[----:B------:R-:W-:-:S03]  /*4470*/  IADD3 R8, -R0, UR4, RZ ;  /* 0x0000000400087c10 */ /* 0x000fc6000fffe1ff */
[----:B------:R-:W4:Y:S08]  /*4480*/  MUFU.TANH R24, R24 ;  /* 0x0000001800187308 */ /* 0x000f300000002400 */
[----:B------:R-:W0:Y:S08]  /*4490*/  MUFU.TANH R25, R25 ;  /* 0x0000001900197308 */ /* 0x000e300000002400 */
        /* <DEDUP_REMOVED lines=26> */
[----:B------:R5:W0:Y:S08]  /*4640*/  MUFU.TANH R15, R32 ;  /* 0x00000020000f7308 */ /* 0x000a300000002400 */
[----:B------:R2:W0:Y:S01]  /*4650*/  MUFU.TANH R20, R33 ;  /* 0x0000002100147308 */ /* 0x0004220000002400 */
[----:B-----5:R-:W-:-:S05]  /*4660*/  IADD3 R32, R4, UR7, RZ ;  /* 0x0000000704207c10 */ /* 0x020fca000fffe0ff */
[----:B-1----:R-:W-:Y:S02]  /*4670*/  IMAD.IADD R5, R32, 0x1, R7 ;  /* 0x0000000120057824 */ /* 0x002fe400078e0207 */
[----:B--2---:R-:W-:-:S05]  /*4680*/  VIADD R33, R4, UR18 ;  /* 0x0000001204217c36 */ /* 0x004fca0008000000 */
[----:B------:R-:W-:Y:S01]  /*4690*/  VIADDMNMX R4, R7, R33, R8, PT ;  /* 0x0000002107047246 */ /* 0x000fe20003800108 */
[----:B---34-:R-:W-:Y:S06]  /*46a0*/  @!P1 BRA `(.L_x_1701) ;  /* 0x0000000000689947 */ /* 0x018fec0003800000 */
[----:B------:R-:W-:Y:S01]  /*46b0*/  IMAD.U32 R6, RZ, RZ, UR11 ;  /* 0x0000000bff067e24 */ /* 0x000fe2000f8e00ff */
[----:B------:R-:W-:Y:S03]  /*46c0*/  BSSY B0, `(.L_x_1702) ;  /* 0x0000014000007945 */ /* 0x000fe60003800000 */
[----:B------:R-:W-:-:S05]  /*46d0*/  IMAD R6, R6, UR41, R7 ;  /* 0x0000002906067c24 */ /* 0x000fca000f8e0207 */
[----:B------:R-:W-:-:S04]  /*46e0*/  IADD3 R7, R6, -UR14, RZ ;  /* 0x8000000e06077c10 */ /* 0x000fc8000fffe0ff */
[----:B------:R-:W-:-:S13]  /*46f0*/  ISETP.GT.AND P0, PT, R7, -0x1, PT ;  /* 0xffffffff0700780c */ /* 0x000fda0003f04270 */
[----:B------:R-:W-:Y:S05]  /*4700*/  @P0 BRA `(.L_x_1703) ;  /* 0x0000000000240947 */ /* 0x000fea0003800000 */
[----:B------:R-:W-:Y:S01]  /*4710*/  ULDC UR4, c[0x0][0x9e4] ;  /* 0x0002790000047ab9 */ /* 0x000fe20000000800 */
[----:B------:R-:W-:Y:S01]  /*4720*/  LOP3.LUT R7, RZ, R7, RZ, 0x33, !PT ;  /* 0x00000007ff077212 */ /* 0x000fe200078e33ff */
[----:B------:R-:W-:-:S05]  /*4730*/  IMAD.U32 R34, RZ, RZ, UR4 ;  /* 0x00000004ff227e24 */ /* 0x000fca000f8e00ff */
[----:B------:R-:W-:-:S13]  /*4740*/  ISETP.NE.AND P0, PT, R34, 0x1, PT ;  /* 0x000000012200780c */ /* 0x000fda0003f05270 */
[----:B------:R-:W1:Y:S02]  /*4750*/  @P0 LDC.64 R38, c[0x0][0x9e8] ;  /* 0x00027a00ff260b82 */ /* 0x000e640000000a00 */
[----:B-1----:R-:W-:-:S05]  /*4760*/  @P0 IMAD.HI.U32 R6, R7, R38, RZ ;  /* 0x0000002607060227 */ /* 0x002fca00078e00ff */
[----:B------:R-:W-:-:S04]  /*4770*/  @P0 SHF.R.U32.HI R7, RZ, R39, R6 ;  /* 0x00000027ff070219 */ /* 0x000fc80000011606 */
[----:B------:R-:W-:Y:S01]  /*4780*/  LOP3.LUT R7, RZ, R7, RZ, 0x33, !PT ;  /* 0x00000007ff077212 */ /* 0x000fe200078e33ff */
[----:B------:R-:W-:Y:S06]  /*4790*/  BRA `(.L_x_1704) ;  /* 0x0000000000187947 */ /* 0x000fec0003800000 */
.L_x_1703:
[----:B------:R-:W-:Y:S02]  /*47a0*/  ULDC UR4, c[0x0][0x9e4] ;  /* 0x0002790000047ab9 */ /* 0x000fe40000000800 */
[----:B------:R-:W-:-:S05]  /*47b0*/  IMAD.U32 R34, RZ, RZ, UR4 ;  /* 0x00000004ff227e24 */ /* 0x000fca000f8e00ff */
[----:B------:R-:W-:-:S13]  /*47c0*/  ISETP.NE.AND P0, PT, R34, 0x1, PT ;  /* 0x000000012200780c */ /* 0x000fda0003f05270 */
[----:B------:R-:W1:Y:S02]  /*47d0*/  @P0 LDC.64 R38, c[0x0][0x9e8] ;  /* 0x00027a00ff260b82 */ /* 0x000e640000000a00 */
[----:B-1----:R-:W-:-:S05]  /*47e0*/  @P0 IMAD.HI.U32 R6, R7, R38, RZ ;  /* 0x0000002607060227 */ /* 0x002fca00078e00ff */
[----:B------:R-:W-:-:S07]  /*47f0*/  @P0 SHF.R.U32.HI R7, RZ, R39, R6 ;  /* 0x00000027ff070219 */ /* 0x000fce0000011606 */
.L_x_1704:
[----:B------:R-:W-:Y:S05]  /*4800*/  BSYNC B0 ;  /* 0x0000000000007941 */ /* 0x000fea0003800000 */
.L_x_1702:
[----:B------:R-:W-:-:S05]  /*4810*/  IMAD R7, R7, R34, -UR15 ;  /* 0x8000000f07077e24 */ /* 0x000fca000f8e0222 */
[----:B------:R-:W-:-:S04]  /*4820*/  IADD3 R7, -R0, R7, RZ ;  /* 0x0000000700077210 */ /* 0x000fc80007ffe1ff */
[----:B------:R-:W-:Y:S02]  /*4830*/  VIADDMNMX R4, R7, R34, R4, PT ;  /* 0x0000002207047246 */ /* 0x000fe40003800104 */
[----:B------:R-:W-:-:S07]  /*4840*/  VIMNMX R5, R5, R7, !PT ;  /* 0x0000000705057248 */ /* 0x000fce0007fe0100 */
.L_x_1701:
[----:B------:R-:W1:Y:S02]  /*4850*/  SHFL.IDX PT, R3, R3, 0x1, 0x1c1f ;  /* 0x003c1f0003037f89 */ /* 0x000e6400000e0000 */
[----:B-1----:R-:W-:Y:S01]  /*4860*/  VIADDMNMX R6, R3, R33, R8, PT ;  /* 0x0000002103067246 */ /* 0x002fe20003800108 */
[----:B------:R-:W-:Y:S01]  /*4870*/  IMAD.IADD R7, R32, 0x1, R3 ;  /* 0x0000000120077824 */ /* 0x000fe200078e0203 */
[----:B------:R-:W-:Y:S06]  /*4880*/  @!P1 BRA `(.L_x_1705) ;  /* 0x0000000000689947 */ /* 0x000fec0003800000 */
        /* <DEDUP_REMOVED lines=15> */
.L_x_1707:
[----:B------:R-:W-:Y:S02]  /*4980*/  ULDC UR4, c[0x0][0x9e4] ;  /* 0x0002790000047ab9 */ /* 0x000fe40000000800 */
[----:B------:R-:W-:-:S05]  /*4990*/  IMAD.U32 R32, RZ, RZ, UR4 ;  /* 0x00000004ff207e24 */ /* 0x000fca000f8e00ff */
[----:B------:R-:W-:-:S13]  /*49a0*/  ISETP.NE.AND P0, PT, R32, 0x1, PT ;  /* 0x000000012000780c */ /* 0x000fda0003f05270 */
[----:B------:R-:W1:Y:S02]  /*49b0*/  @P0 LDC.64 R34, c[0x0][0x9e8] ;  /* 0x00027a00ff220b82 */ /* 0x000e640000000a00 */
[----:B-1----:R-:W-:-:S05]  /*49c0*/  @P0 IMAD.HI.U32 R8, R3, R34, RZ ;  /* 0x0000002203080227 */ /* 0x002fca00078e00ff */
[----:B------:R-:W-:-:S07]  /*49d0*/  @P0 SHF.R.U32.HI R3, RZ, R35, R8 ;  /* 0x00000023ff030219 */ /* 0x000fce0000011608 */
.L_x_1708:
[----:B------:R-:W-:Y:S05]  /*49e0*/  BSYNC B0 ;  /* 0x0000000000007941 */ /* 0x000fea0003800000 */
.L_x_1706:
[----:B------:R-:W-:-:S05]  /*49f0*/  IMAD R3, R3, R32, -UR15 ;  /* 0x8000000f03037e24 */ /* 0x000fca000f8e0220 */
[----:B------:R-:W-:-:S04]  /*4a00*/  IADD3 R3, -R0, R3, RZ ;  /* 0x0000000300037210 */ /* 0x000fc80007ffe1ff */
[----:B------:R-:W-:Y:S02]  /*4a10*/  VIADDMNMX R6, R3, R32, R6, PT ;  /* 0x0000002003067246 */ /* 0x000fe40003800106 */
[----:B------:R-:W-:-:S07]  /*4a20*/  VIMNMX R7, R7, R3, !PT ;  /* 0x0000000307077248 */ /* 0x000fce0007fe0100 */
.L_x_1705:
[----:B------:R-:W-:Y:S01]  /*4a30*/  UIMAD UR4, UR43, UR6, 0x40 ;  /* 0x000000402b0474a4 */ /* 0x000fe2000f8e0206 */
[----:B------:R-:W-:Y:S03]  /*4a40*/  BAR.SYNC.DEFER_BLOCKING 0xf, 0x100 ;  /* 0x03c4000000007b1d */ /* 0x000fe60000010000 */
[----:B------:R-:W-:Y:S02]  /*4a50*/  UISETP.GE.AND UP5, UPT, UR4, 0x1, UPT ;  /* 0x000000010400788c */ /* 0x000fe4000bfa6270 */
[----:B------:R-:W-:Y:S02]  /*4a60*/  UISETP.GE.AND UP6, UPT, UR4, 0x2, UPT ;  /* 0x000000020400788c */ /* 0x000fe4000bfc6270 */
[----:B------:R-:W-:Y:S02]  /*4a70*/  UISETP.GE.AND UP0, UPT, UR4, 0x9, UPT ;  /* 0x000000090400788c */ /* 0x000fe4000bf06270 */
[----:B------:R-:W-:Y:S01]  /*4a80*/  PLOP3.LUT P1, PT, PT, PT, UP5, 0x40, 0x0 ;  /* 0x000000000000781c */ /* 0x000fe20003f2e858 */
[----:B------:R-:W-:Y:S01]  /*4a90*/  UISETP.GE.AND UP1, UPT, UR4, 0xa, UPT ;  /* 0x0000000a0400788c */ /* 0x000fe2000bf26270 */
[----:B------:R-:W-:Y:S01]  /*4aa0*/  PLOP3.LUT P3, PT, PT, PT, UP6, 0x40, 0x0 ;  /* 0x000000000000781c */ /* 0x000fe20003f6e868 */
[----:B------:R-:W-:Y:S01]  /*4ab0*/  UISETP.GE.AND UP2, UPT, UR4, 0x11, UPT ;  /* 0x000000110400788c */ /* 0x000fe2000bf46270 */
[C---:B------:R-:W-:Y:S01]  /*4ac0*/  ISETP.GT.AND P1, PT, R5.reuse, RZ, P1 ;  /* 0x000000ff0500720c */ /* 0x040fe20000f24270 */
[----:B------:R-:W-:Y:S01]  /*4ad0*/  UISETP.GE.AND UP3, UPT, UR4, 0x12, UPT ;  /* 0x000000120400788c */ /* 0x000fe2000bf66270 */
[----:B------:R-:W-:Y:S01]  /*4ae0*/  ISETP.GT.AND P3, PT, R5, 0x1, P3 ;  /* 0x000000010500780c */ /* 0x000fe20001f64270 */
[----:B------:R-:W-:Y:S01]  /*4af0*/  UISETP.GE.AND UP4, UPT, UR4, 0x19, UPT ;  /* 0x000000190400788c */ /* 0x000fe2000bf86270 */
[----:B------:R-:W-:Y:S01]  /*4b00*/  ISETP.LT.OR P1, PT, R4, 0x1, P1 ;  /* 0x000000010400780c */ /* 0x000fe20000f21670 */
[----:B------:R-:W-:Y:S01]  /*4b10*/  ULDC UR10, c[0x0][0x988] ;  /* 0x00026200000a7ab9 */ /* 0x000fe20000000800 */
[----:B------:R-:W-:Y:S01]  /*4b20*/  PLOP3.LUT P2, PT, PT, PT, UP6, 0x40, 0x0 ;  /* 0x000000000000781c */ /* 0x000fe20003f4e868 */
[----:B------:R-:W-:Y:S01]  /*4b30*/  UISETP.GE.AND UP6, UPT, UR4, 0x21, UPT ;  /* 0x000000210400788c */ /* 0x000fe2000bfc6270 */
[----:B------:R-:W-:-:S02]  /*4b40*/  FSEL R3, R24, -INF , !P1 ;  /* 0xff80000018037808 */ /* 0x000fc40004800000 */
[----:B------:R-:W-:Y:S02]  /*4b50*/  PLOP3.LUT P1, PT, PT, PT, UP0, 0x40, 0x0 ;  /* 0x000000000000781c */ /* 0x000fe40003f2e808 */
[----:B------:R-:W-:Y:S02]  /*4b60*/  ISETP.LT.OR P3, PT, R4, 0x2, P3 ;  /* 0x000000020400780c */ /* 0x000fe40001f61670 */
[----:B------:R-:W-:Y:S02]  /*4b70*/  ISETP.GT.AND P2, PT, R7, 0x1, P2 ;  /* 0x000000010700780c */ /* 0x000fe40001744270 */
[----:B------:R-:W-:Y:S02]  /*4b80*/  ISETP.GT.AND P1, PT, R5, 0x8, P1 ;  /* 0x000000080500780c */ /* 0x000fe40000f24270 */
[----:B------:R-:W-:Y:S01]  /*4b90*/  PLOP3.LUT P0, PT, PT, PT, UP5, 0x40, 0x0 ;  /* 0x000000000000781c */ /* 0x000fe20003f0e858 */
[----:B------:R-:W-:Y:S01]  /*4ba0*/  UISETP.GE.AND UP5, UPT, UR4, 0x1a, UPT ;  /* 0x0000001a0400788c */ /* 0x000fe2000bfa6270 */
[----:B0-----:R-:W-:-:S02]  /*4bb0*/  FSEL R8, R25, -INF , !P3 ;  /* 0xff80000019087808 */ /* 0x001fc40005800000 */
[----:B------:R-:W-:Y:S02]  /*4bc0*/  PLOP3.LUT P3, PT, PT, PT, UP1, 0x40, 0x0 ;  /* 0x000000000000781c */ /* 0x000fe40003f6e818 */
[----:B------:R-:W-:Y:S02]  /*4bd0*/  ISETP.LT.OR P2, PT, R6, 0x2, P2 ;  /* 0x000000020600780c */ /* 0x000fe40001741670 */
[----:B------:R-:W-:Y:S02]  /*4be0*/  ISETP.LT.OR P1, PT, R4, 0x9, P1 ;  /* 0x000000090400780c */ /* 0x000fe40000f21670 */
[----:B------:R-:W-:Y:S02]  /*4bf0*/  ISETP.GT.AND P0, PT, R7, RZ, P0 ;  /* 0x000000ff0700720c */ /* 0x000fe40000704270 */
[----:B------:R-:W-:Y:S02]  /*4c00*/  ISETP.GT.AND P3, PT, R5, 0x9, P3 ;  /* 0x000000090500780c */ /* 0x000fe40001f64270 */
[----:B------:R-:W-:-:S02]  /*4c10*/  FSEL R33, R27, -INF , !P2 ;  /* 0xff8000001b217808 */ /* 0x000fc40005000000 */
[----:B------:R-:W-:Y:S02]  /*4c20*/  FSEL R11, R11, -INF , !P1 ;  /* 0xff8000000b0b7808 */ /* 0x000fe40004800000 */
[----:B------:R-:W-:Y:S01]  /*4c30*/  PLOP3.LUT P2, PT, PT, PT, UP1, 0x40, 0x0 ;  /* 0x000000000000781c */ /* 0x000fe20003f4e818 */
[----:B------:R-:W-:Y:S01]  /*4c40*/  UISETP.GE.AND UP1, UPT, UR4, 0x29, UPT ;  /* 0x000000290400788c */ /* 0x000fe2000bf26270 */
[----:B------:R-:W-:Y:S02]  /*4c50*/  PLOP3.LUT P1, PT, PT, PT, UP2, 0x40, 0x0 ;  /* 0x000000000000781c */ /* 0x000fe40003f2e828 */
[----:B------:R-:W-:Y:S02]  /*4c60*/  ISETP.LT.OR P0, PT, R6, 0x1, P0 ;  /* 0x000000010600780c */ /* 0x000fe40000701670 */
[----:B------:R-:W-:Y:S02]  /*4c70*/  ISETP.LT.OR P3, PT, R4, 0xa, P3 ;  /* 0x0000000a0400780c */ /* 0x000fe40001f61670 */
[----:B------:R-:W-:-:S02]  /*4c80*/  ISETP.GT.AND P2, PT, R7, 0x9, P2 ;  /* 0x000000090700780c */ /* 0x000fc40001744270 */
[----:B------:R-:W-:Y:S02]  /*4c90*/  ISETP.GT.AND P1, PT, R5, 0x10, P1 ;  /* 0x000000100500780c */ /* 0x000fe40000f24270 */
[----:B------:R-:W-:Y:S02]  /*4ca0*/  FSEL R32, R26, -INF , !P0 ;  /* 0xff8000001a207808 */ /* 0x000fe40004000000 */
[----:B------:R-:W-:Y:S01]  /*4cb0*/  PLOP3.LUT P0, PT, PT, PT, UP0, 0x40, 0x0 ;  /* 0x000000000000781c */ /* 0x000fe20003f0e808 */
[----:B------:R-:W-:Y:S01]  /*4cc0*/  UISETP.GE.AND UP0, UPT, UR4, 0x22, UPT ;  /* 0x000000220400788c */ /* 0x000fe2000bf06270 */
[----:B------:R-:W-:Y:S02]  /*4cd0*/  FSEL R14, R14, -INF , !P3 ;  /* 0xff8000000e0e7808 */ /* 0x000fe40005800000 */
[----:B------:R-:W-:Y:S01]  /*4ce0*/  PLOP3.LUT P3, PT, PT, PT, UP3, 0x40, 0x0 ;  /* 0x000000000000781c */ /* 0x000fe20003f6e838 */
[----:B------:R-:W-:Y:S01]  /*4cf0*/  UP2UR UR5, UPR, URZ, 0x1 ;  /* 0x000000013f057883 */ /* 0x000fe20008000000 */
[----:B------:R-:W-:-:S02]  /*4d00*/  ISETP.LT.OR P2, PT, R6, 0xa, P2 ;  /* 0x0000000a0600780c */ /* 0x000fc40001741670 */
[----:B------:R-:W-:Y:S02]  /*4d10*/  ISETP.LT.OR P1, PT, R4, 0x11, P1 ;  /* 0x000000110400780c */ /* 0x000fe40000f21670 */
[----:B------:R-:W-:Y:S02]  /*4d20*/  ISETP.GT.AND P0, PT, R7, 0x8, P0 ;  /* 0x000000080700780c */ /* 0x000fe40000704270 */
[----:B------:R-:W-:Y:S02]  /*4d30*/  ISETP.GT.AND P3, PT, R5, 0x11, P3 ;  /* 0x000000110500780c */ /* 0x000fe40001f64270 */
[----:B------:R-:W-:Y:S02]  /*4d40*/  FSEL R35, R31, -INF , !P2 ;  /* 0xff8000001f237808 */ /* 0x000fe40005000000 */
[----:B------:R-:W-:Y:S02]  /*4d50*/  FSEL R15, R15, -INF , !P1 ;  /* 0xff8000000f0f7808 */ /* 0x000fe40004800000 */
[----:B------:R-:W-:-:S02]  /*4d60*/  PLOP3.LUT P2, PT, PT, PT, UP4, 0x40, 0x0 ;  /* 0x000000000000781c */ /* 0x000fc40003f4e848 */
[----:B------:R-:W-:Y:S02]  /*4d70*/  PLOP3.LUT P1, PT, PT, PT, UP5, 0x40, 0x0 ;  /* 0x000000000000781c */ /* 0x000fe40003f2e858 */
[----:B------:R-:W-:Y:S02]  /*4d80*/  ISETP.LT.OR P0, PT, R6, 0x9, P0 ;  /* 0x000000090600780c */ /* 0x000fe40000701670 */
[----:B------:R-:W-:Y:S02]  /*4d90*/  ISETP.LT.OR P3, PT, R4, 0x12, P3 ;  /* 0x000000120400780c */ /* 0x000fe40001f61670 */
[C---:B------:R-:W-:Y:S02]  /*4da0*/  ISETP.GT.AND P2, PT, R5.reuse, 0x18, P2 ;  /* 0x000000180500780c */ /* 0x040fe40001744270 */
[----:B------:R-:W-:Y:S02]  /*4db0*/  ISETP.GT.AND P1, PT, R5, 0x19, P1 ;  /* 0x000000190500780c */ /* 0x000fe40000f24270 */
[----:B------:R-:W-:-:S02]  /*4dc0*/  FSEL R34, R30, -INF , !P0 ;  /* 0xff8000001e227808 */ /* 0x000fc40004000000 */
[----:B------:R-:W-:Y:S01]  /*4dd0*/  PLOP3.LUT P0, PT, PT, PT, UP2, 0x40, 0x0 ;  /* 0x000000000000781c */ /* 0x000fe20003f0e828 */
[----:B------:R-:W-:Y:S01]  /*4de0*/  UISETP.GE.AND UP2, UPT, UR4, 0x2a, UPT ;  /* 0x0000002a0400788c */ /* 0x000fe2000bf46270 */
[----:B------:R-:W-:Y:S02]  /*4df0*/  FSEL R20, R20, -INF , !P3 ;  /* 0xff80000014147808 */ /* 0x000fe40005800000 */
[----:B------:R-:W-:Y:S01]  /*4e00*/  PLOP3.LUT P3, PT, PT, PT, UP6, 0x40, 0x0 ;  /* 0x000000000000781c */ /* 0x000fe20003f6e868 */
[----:B------:R-:W-:Y:S01]  /*4e10*/  UISETP.GE.AND UP6, UPT, UR4, 0x3a, UPT ;  /* 0x0000003a0400788c */ /* 0x000fe2000bfc6270 */
[C---:B------:R-:W-:Y:S02]  /*4e20*/  ISETP.LT.OR P2, PT, R4.reuse, 0x19, P2 ;  /* 0x000000190400780c */ /* 0x040fe40001741670 */
[----:B------:R-:W-:Y:S02]  /*4e30*/  ISETP.LT.OR P1, PT, R4, 0x1a, P1 ;  /* 0x0000001a0400780c */ /* 0x000fe40000f21670 */
[----:B------:R-:W-:-:S02]  /*4e40*/  ISETP.GT.AND P0, PT, R7, 0x10, P0 ;  /* 0x000000100700780c */ /* 0x000fc40000704270 */
[----:B------:R-:W-:Y:S02]  /*4e50*/  ISETP.GT.AND P3, PT, R5, 0x20, P3 ;  /* 0x000000200500780c */ /* 0x000fe40001f64270 */
[----:B------:R-:W-:Y:S02]  /*4e60*/  FSEL R21, R21, -INF , !P2 ;  /* 0xff80000015157808 */ /* 0x000fe40005000000 */
[----:B------:R-:W-:Y:S02]  /*4e70*/  FSEL R24, R37, -INF , !P1 ;  /* 0xff80000025187808 */ /* 0x000fe40004800000 */
[----:B------:R-:W-:Y:S01]  /*4e80*/  PLOP3.LUT P2, PT, PT, PT, UP0, 0x40, 0x0 ;  /* 0x000000000000781c */ /* 0x000fe20003f4e808 */
[----:B------:R-:W-:Y:S01]  /*4e90*/  UISETP.GE.AND UP0, UPT, UR4, 0x21, UPT ;  /* 0x000000210400788c */ /* 0x000fe2000bf06270 */
[----:B------:R-:W-:Y:S02]  /*4ea0*/  PLOP3.LUT P1, PT, PT, PT, UP1, 0x40, 0x0 ;  /* 0x000000000000781c */ /* 0x000fe40003f2e818 */
[----:B------:R-:W-:-:S02]  /*4eb0*/  ISETP.LT.OR P0, PT, R6, 0x11, P0 ;  /* 0x000000110600780c */ /* 0x000fc40000701670 */
[----:B------:R-:W-:Y:S02]  /*4ec0*/  ISETP.LT.OR P3, PT, R4, 0x21, P3 ;  /* 0x000000210400780c */ /* 0x000fe40001f61670 */
[C---:B------:R-:W-:Y:S02]  /*4ed0*/  ISETP.GT.AND P2, PT, R5.reuse, 0x21, P2 ;  /* 0x000000210500780c */ /* 0x040fe40001744270 */
[----:B------:R-:W-:Y:S02]  /*4ee0*/  ISETP.GT.AND P1, PT, R5, 0x28, P1 ;  /* 0x000000280500780c */ /* 0x000fe40000f24270 */
[----:B------:R-:W-:Y:S02]  /*4ef0*/  FSEL R36, R12, -INF , !P0 ;  /* 0xff8000000c247808 */ /* 0x000fe40004000000 */
[----:B------:R-:W-:Y:S01]  /*4f00*/  PLOP3.LUT P0, PT, PT, PT, UP3, 0x40, 0x0 ;  /* 0x000000000000781c */ /* 0x000fe20003f0e838 */
[----:B------:R-:W-:Y:S01]  /*4f10*/  UISETP.GE.AND UP3, UPT, UR4, 0x31, UPT ;  /* 0x000000310400788c */ /* 0x000fe2000bf66270 */
[----:B------:R-:W-:-:S02]  /*4f20*/  FSEL R25, R40, -INF , !P3 ;  /* 0xff80000028197808 */ /* 0x000fc40005800000 */
[----:B------:R-:W-:Y:S02]  /*4f30*/  PLOP3.LUT P3, PT, PT, PT, UP2, 0x40, 0x0 ;  /* 0x000000000000781c */ /* 0x000fe40003f6e828 */
[C---:B------:R-:W-:Y:S02]  /*4f40*/  ISETP.LT.OR P2, PT, R4.reuse, 0x22, P2 ;  /* 0x000000220400780c */ /* 0x040fe40001741670 */
[----:B------:R-:W-:Y:S02]  /*4f50*/  ISETP.LT.OR P1, PT, R4, 0x29, P1 ;  /* 0x000000290400780c */ /* 0x000fe40000f21670 */
[----:B------:R-:W-:Y:S02]  /*4f60*/  ISETP.GT.AND P3, PT, R5, 0x29, P3 ;  /* 0x000000290500780c */ /* 0x000fe40001f64270 */
[----:B------:R-:W-:Y:S02]  /*4f70*/  FSEL R26, R41, -INF , !P2 ;  /* 0xff800000291a7808 */ /* 0x000fe40005000000 */
[----:B------:R-:W-:-:S02]  /*4f80*/  FSEL R27, R44, -INF , !P1 ;  /* 0xff8000002c1b7808 */ /* 0x000fc40004800000 */
[----:B------:R-:W-:Y:S01]  /*4f90*/  PLOP3.LUT P2, PT, PT, PT, UP4, 0x40, 0x0 ;  /* 0x000000000000781c */ /* 0x000fe20003f4e848 */
[----:B------:R-:W-:Y:S01]  /*4fa0*/  UISETP.GE.AND UP4, UPT, UR4, 0x32, UPT ;  /* 0x000000320400788c */ /* 0x000fe2000bf86270 */
[----:B------:R-:W-:Y:S02]  /*4fb0*/  PLOP3.LUT P1, PT, PT, PT, UP3, 0x40, 0x0 ;  /* 0x000000000000781c */ /* 0x000fe40003f2e838 */
[----:B------:R-:W-:Y:S02]  /*4fc0*/  ISETP.LT.OR P3, PT, R4, 0x2a, P3 ;  /* 0x0000002a0400780c */ /* 0x000fe40001f61670 */
[----:B------:R-:W-:Y:S02]  /*4fd0*/  ISETP.GT.AND P1, PT, R5, 0x30, P1 ;  /* 0x000000300500780c */ /* 0x000fe40000f24270 */
[----:B------:R-:W-:Y:S02]  /*4fe0*/  FSEL R28, R28, -INF , !P3 ;  /* 0xff8000001c1c7808 */ /* 0x000fe40005800000 */
[----:B------:R-:W-:-:S02]  /*4ff0*/  PLOP3.LUT P3, PT, PT, PT, UP4, 0x40, 0x0 ;  /* 0x000000000000781c */ /* 0x000fc40003f6e848 */
[C---:B------:R-:W-:Y:S02]  /*5000*/  ISETP.LT.OR P1, PT, R4.reuse, 0x31, P1 ;  /* 0x000000310400780c */ /* 0x040fe40000f21670 */
[----:B------:R-:W-:Y:S02]  /*5010*/  ISETP.GT.AND P3, PT, R5, 0x31, P3 ;  /* 0x000000310500780c */ /* 0x000fe40001f64270 */
[----:B------:R-:W-:Y:S02]  /*5020*/  FSEL R29, R29, -INF , !P1 ;  /* 0xff8000001d1d7808 */ /* 0x000fe40004800000 */
[----:B------:R-:W-:Y:S01]  /*5030*/  PLOP3.LUT P1, PT, PT, PT, UP5, 0x40, 0x0 ;  /* 0x000000000000781c */ /* 0x000fe20003f2e858 */
[----:B------:R-:W-:Y:S01]  /*5040*/  UISETP.GE.AND UP5, UPT, UR4, 0x39, UPT ;  /* 0x000000390400788c */ /* 0x000fe2000bfa6270 */
[----:B------:R-:W-:Y:S02]  /*5050*/  ISETP.LT.OR P3, PT, R4, 0x32, P3 ;  /* 0x000000320400780c */ /* 0x000fe40001f61670 */
[----:B------:R-:W-:-:S02]  /*5060*/  FMNMX.FTZ R12, R3, R8, !PT ;  /* 0x00000008030c7209 */ /* 0x000fc40007810000 */
[----:B------:R-:W-:Y:S02]  /*5070*/  FSEL R30, R49, -INF , !P3 ;  /* 0xff800000311e7808 */ /* 0x000fe40005800000 */
[----:B------:R-:W-:Y:S02]  /*5080*/  PLOP3.LUT P3, PT, PT, PT, UP5, 0x40, 0x0 ;  /* 0x000000000000781c */ /* 0x000fe40003f6e858 */
[----:B------:R-:W-:Y:S02]  /*5090*/  ISETP.GT.AND P0, PT, R7, 0x11, P0 ;  /* 0x000000110700780c */ /* 0x000fe40000704270 */
[----:B------:R-:W-:Y:S02]  /*50a0*/  ISETP.GT.AND P3, PT, R5, 0x38, P3 ;  /* 0x000000380500780c */ /* 0x000fe40001f64270 */
[----:B------:R-:W-:Y:S02]  /*50b0*/  FMNMX.FTZ R39, R32, R33, !PT ;  /* 0x0000002120277209 */ /* 0x000fe40007810000 */
[----:B------:R-:W-:-:S02]  /*50c0*/  ISETP.LT.OR P3, PT, R4, 0x39, P3 ;  /* 0x000000390400780c */ /* 0x000fc40001f61670 */
[----:B------:R-:W-:Y:S02]  /*50d0*/  ISETP.LT.OR P0, PT, R6, 0x12, P0 ;  /* 0x000000120600780c */ /* 0x000fe40000701670 */
[----:B------:R-:W-:Y:S02]  /*50e0*/  FSEL R31, R52, -INF , !P3 ;  /* 0xff800000341f7808 */ /* 0x000fe40005800000 */
[----:B------:R-:W-:Y:S02]  /*50f0*/  PLOP3.LUT P3, PT, PT, PT, UP6, 0x40, 0x0 ;  /* 0x000000000000781c */ /* 0x000fe40003f6e868 */
[----:B------:R-:W-:Y:S02]  /*5100*/  FMNMX.FTZ R40, R34, R39, !PT ;  /* 0x0000002722287209 */ /* 0x000fe40007810000 */
[----:B------:R-:W-:Y:S02]  /*5110*/  ISETP.GT.AND P3, PT, R5, 0x39, P3 ;  /* 0x000000390500780c */ /* 0x000fe40001f64270 */
[----:B------:R-:W-:-:S02]  /*5120*/  FMNMX.FTZ R5, R11, R12, !PT ;  /* 0x0000000c0b057209 */ /* 0x000fc40007810000 */
[----:B------:R-:W-:Y:S02]  /*5130*/  ISETP.LT.OR P3, PT, R4, 0x3a, P3 ;  /* 0x0000003a0400780c */ /* 0x000fe40001f61670 */
[----:B------:R-:W-:Y:S02]  /*5140*/  FMNMX.FTZ R12, R14, R5, !PT ;  /* 0x000000050e0c7209 */ /* 0x000fe40007810000 */
[----:B------:R-:W-:Y:S02]  /*5150*/  FSEL R4, R53, -INF , !P3 ;  /* 0xff80000035047808 */ /* 0x000fe40005800000 */
[----:B------:R-:W-:Y:S02]  /*5160*/  FMNMX.FTZ R5, R15, R12, !PT ;  /* 0x0000000c0f057209 */ /* 0x000fe40007810000 */
[----:B------:R-:W-:Y:S01]  /*5170*/  PLOP3.LUT P3, PT, PT, PT, UP0, 0x40, 0x0 ;  /* 0x000000000000781c */ /* 0x000fe20003f6e808 */
[----:B------:R-:W-:Y:S01]  /*5180*/  UISETP.NE.AND UP0, UPT, UR5, URZ, UPT ;  /* 0x0000003f0500728c */ /* 0x000fe2000bf05270 */
[----:B------:R-:W-:-:S02]  /*5190*/  FMNMX.FTZ R12, R20, R5, !PT ;  /* 0x00000005140c7209 */ /* 0x000fc40007810000 */
[----:B------:R-:W-:Y:S02]  /*51a0*/  ISETP.GT.AND P3, PT, R7, 0x20, P3 ;  /* 0x000000200700780c */ /* 0x000fe40001f64270 */
[----:B------:R-:W-:Y:S02]  /*51b0*/  FMNMX.FTZ R5, R21, R12, !PT ;  /* 0x0000000c15057209 */ /* 0x000fe40007810000 */
[----:B------:R-:W-:Y:S02]  /*51c0*/  ISETP.LT.OR P3, PT, R6, 0x21, P3 ;  /* 0x000000210600780c */ /* 0x000fe40001f61670 */
[----:B------:R-:W-:Y:S02]  /*51d0*/  FMNMX.FTZ R12, R24, R5, !PT ;  /* 0x00000005180c7209 */ /* 0x000fe40007810000 */
[----:B------:R-:W-:Y:S02]  /*51e0*/  ISETP.GT.AND P2, PT, R7, 0x18, P2 ;  /* 0x000000180700780c */ /* 0x000fe40001744270 */
[----:B------:R-:W-:-:S02]  /*51f0*/  FMNMX.FTZ R5, R25, R12, !PT ;  /* 0x0000000c19057209 */ /* 0x000fc40007810000 */
[----:B------:R-:W-:Y:S02]  /*5200*/  FMNMX.FTZ R41, R35, R40, !PT ;  /* 0x0000002823297209 */ /* 0x000fe40007810000 */
[----:B------:R-:W-:Y:S02]  /*5210*/  FMNMX.FTZ R12, R26, R5, !PT ;  /* 0x000000051a0c7209 */ /* 0x000fe40007810000 */
[----:B------:R-:W-:Y:S02]  /*5220*/  FSEL R39, R42, -INF , !P3 ;  /* 0xff8000002a277808 */ /* 0x000fe40005800000 */
[----:B------:R-:W-:Y:S02]  /*5230*/  FMNMX.FTZ R5, R27, R12, !PT ;  /* 0x0000000c1b057209 */ /* 0x000fe40007810000 */
[----:B------:R-:W-:Y:S02]  /*5240*/  ISETP.LT.OR P2, PT, R6, 0x19, P2 ;  /* 0x000000190600780c */ /* 0x000fe40001741670 */
[----:B------:R-:W-:-:S02]  /*5250*/  FMNMX.FTZ R12, R28, R5, !PT ;  /* 0x000000051c0c7209 */ /* 0x000fc40007810000 */
[----:B------:R-:W-:Y:S02]  /*5260*/  ISETP.GT.AND P1, PT, R7, 0x19, P1 ;  /* 0x000000190700780c */ /* 0x000fe40000f24270 */
[----:B------:R-:W-:Y:S02]  /*5270*/  FMNMX.FTZ R5, R29, R12, !PT ;  /* 0x0000000c1d057209 */ /* 0x000fe40007810000 */
[----:B------:R-:W-:Y:S02]  /*5280*/  FMNMX.FTZ R42, R36, R41, !PT ;  /* 0x00000029242a7209 */ /* 0x000fe40007810000 */
[----:B------:R-:W-:Y:S02]  /*5290*/  FMNMX.FTZ R12, R30, R5, !PT ;  /* 0x000000051e0c7209 */ /* 0x000fe40007810000 */
[----:B------:R-:W-:Y:S02]  /*52a0*/  ISETP.LT.OR P1, PT, R6, 0x1a, P1 ;  /* 0x0000001a0600780c */ /* 0x000fe40000f21670 */
[----:B------:R-:W-:-:S02]  /*52b0*/  FMNMX.FTZ R5, R31, R12, !PT ;  /* 0x0000000c1f057209 */ /* 0x000fc40007810000 */
[----:B------:R-:W-:Y:S02]  /*52c0*/  PLOP3.LUT P3, PT, PT, PT, UP3, 0x40, 0x0 ;  /* 0x000000000000781c */ /* 0x000fe40003f6e838 */
[----:B------:R-:W-:Y:S02]  /*52d0*/  FMNMX.FTZ R37, R4, R5, !PT ;  /* 0x0000000504257209 */ /* 0x000fe40007810000 */
[----:B------:R-:W-:-:S03]  /*52e0*/  ISETP.GT.AND P3, PT, R7, 0x30, P3 ;  /* 0x000000300700780c */ /* 0x000fc60001f64270 */
[----:B------:R-:W0:Y:S01]  /*52f0*/  SHFL.BFLY PT, R12, R37, 0x2, 0x1f ;  /* 0x0c401f00250c7f89 */ /* 0x000e2200000e0000 */
[----:B------:R-:W-:Y:S02]  /*5300*/  ISETP.LT.OR P3, PT, R6, 0x31, P3 ;  /* 0x000000310600780c */ /* 0x000fe40001f61670 */
[----:B0-----:R-:W-:Y:S02]  /*5310*/  FMNMX.FTZ R38, R37, R12, !PT ;  /* 0x0000000c25267209 */ /* 0x001fe40007810000 */
[----:B------:R-:W-:Y:S02]  /*5320*/  FSEL R37, R57, -INF , !P2 ;  /* 0xff80000039257808 */ /* 0x000fe40005000000 */
[----:B------:R-:W-:Y:S01]  /*5330*/  PLOP3.LUT P2, PT, PT, PT, UP1, 0x40, 0x0 ;  /* 0x000000000000781c */ /* 0x000fe20003f4e818 */
[----:B------:R-:W0:Y:S03]  /*5340*/  SHFL.BFLY PT, R5, R38, 0x1, 0x1f ;  /* 0x0c201f0026057f89 */ /* 0x000e2600000e0000 */
[----:B------:R-:W-:-:S04]  /*5350*/  ISETP.GT.AND P2, PT, R7, 0x28, P2 ;  /* 0x000000280700780c */ /* 0x000fc80001744270 */
[----:B------:R-:W-:-:S04]  /*5360*/  ISETP.LT.OR P2, PT, R6, 0x29, P2 ;  /* 0x000000290600780c */ /* 0x000fc80001741670 */
[----:B------:R-:W-:Y:S02]  /*5370*/  FSEL R41, R46, -INF , !P2 ;  /* 0xff8000002e297808 */ /* 0x000fe40005000000 */
[----:B------:R-:W-:-:S04]  /*5380*/  PLOP3.LUT P2, PT, PT, PT, UP5, 0x40, 0x0 ;  /* 0x000000000000781c */ /* 0x000fc80003f4e858 */
[----:B------:R-:W-:-:S04]  /*5390*/  ISETP.GT.AND P2, PT, R7, 0x38, P2 ;  /* 0x000000380700780c */ /* 0x000fc80001744270 */
[----:B------:R-:W-:Y:S02]  /*53a0*/  ISETP.LT.OR P2, PT, R6, 0x39, P2 ;  /* 0x000000390600780c */ /* 0x000fe40001741670 */
[----:B0-----:R-:W-:Y:S02]  /*53b0*/  FMNMX.FTZ R12, R38, R5, !PT ;  /* 0x00000005260c7209 */ /* 0x001fe40007810000 */
[----:B------:R-:W-:Y:S02]  /*53c0*/  FSEL R5, R56, -INF , !P0 ;  /* 0xff80000038057808 */ /* 0x000fe40004000000 */
[----:B------:R-:W-:Y:S01]  /*53d0*/  PLOP3.LUT P0, PT, PT, PT, UP0, 0x40, 0x0 ;  /* 0x000000000000781c */ /* 0x000fe20003f0e808 */
[----:B------:R-:W-:Y:S01]  /*53e0*/  FMUL.FTZ R46, R12, UR10 ;  /* 0x0000000a0c2e7c20 */ /* 0x000fe20008410000 */
[----:B------:R-:W-:Y:S02]  /*53f0*/  FMNMX.FTZ R42, R5, R42, !PT ;  /* 0x0000002a052a7209 */ /* 0x000fe40007810000 */
[----:B------:R-:W-:-:S02]  /*5400*/  ISETP.GT.AND P0, PT, R7, 0x21, P0 ;  /* 0x000000210700780c */ /* 0x000fc40000704270 */
[----:B------:R-:W-:Y:S02]  /*5410*/  FSEL R38, R58, -INF , !P1 ;  /* 0xff8000003a267808 */ /* 0x000fe40004800000 */
[----:B------:R-:W-:Y:S02]  /*5420*/  ISETP.LT.OR P0, PT, R6, 0x22, P0 ;  /* 0x000000220600780c */ /* 0x000fe40000701670 */
[----:B------:R-:W-:Y:S02]  /*5430*/  PLOP3.LUT P1, PT, PT, PT, UP2, 0x40, 0x0 ;  /* 0x000000000000781c */ /* 0x000fe40003f2e828 */
[----:B------:R-:W-:Y:S02]  /*5440*/  FSEL R40, R43, -INF , !P0 ;  /* 0xff8000002b287808 */ /* 0x000fe40004000000 */
[----:B------:R-:W-:Y:S02]  /*5450*/  FMNMX.FTZ R43, R37, R42, !PT ;  /* 0x0000002a252b7209 */ /* 0x000fe40007810000 */
[----:B------:R-:W-:-:S02]  /*5460*/  ISETP.GT.AND P1, PT, R7, 0x29, P1 ;  /* 0x000000290700780c */ /* 0x000fc40000f24270 */
[----:B------:R-:W-:Y:S02]  /*5470*/  FMNMX.FTZ R44, R38, R43, !PT ;  /* 0x0000002b262c7209 */ /* 0x000fe40007810000 */
[----:B------:R-:W-:Y:S02]  /*5480*/  PLOP3.LUT P0, PT, PT, PT, UP4, 0x40, 0x0 ;  /* 0x000000000000781c */ /* 0x000fe40003f0e848 */
[----:B------:R-:W-:Y:S02]  /*5490*/  FMNMX.FTZ R45, R39, R44, !PT ;  /* 0x0000002c272d7209 */ /* 0x000fe40007810000 */
[----:B------:R-:W-:Y:S02]  /*54a0*/  ISETP.LT.OR P1, PT, R6, 0x2a, P1 ;  /* 0x0000002a0600780c */ /* 0x000fe40000f21670 */
[----:B------:R-:W-:Y:S02]  /*54b0*/  FMNMX.FTZ R44, R40, R45, !PT ;  /* 0x0000002d282c7209 */ /* 0x000fe40007810000 */
[----:B------:R-:W-:-:S02]  /*54c0*/  FSEL R42, R47, -INF , !P1 ;  /* 0xff8000002f2a7808 */ /* 0x000fc40004800000 */
[----:B------:R-:W-:Y:S02]  /*54d0*/  ISETP.GT.AND P0, PT, R7, 0x31, P0 ;  /* 0x000000310700780c */ /* 0x000fe40000704270 */
[----:B------:R-:W-:Y:S02]  /*54e0*/  FMNMX.FTZ R45, R41, R44, !PT ;  /* 0x0000002c292d7209 */ /* 0x000fe40007810000 */
[----:B------:R-:W-:Y:S02]  /*54f0*/  FSEL R43, R50, -INF , !P3 ;  /* 0xff800000322b7808 */ /* 0x000fe40005800000 */
[----:B------:R-:W-:Y:S02]  /*5500*/  FSETP.NEU.FTZ.AND P3, PT, R12, -INF , PT ;  /* 0xff8000000c00780b */ /* 0x000fe40003f7d000 */
[----:B------:R-:W-:Y:S02]  /*5510*/  PLOP3.LUT P1, PT, PT, PT, UP6, 0x40, 0x0 ;  /* 0x000000000000781c */ /* 0x000fe40003f2e868 */
[----:B------:R-:W-:-:S02]  /*5520*/  ISETP.LT.OR P0, PT, R6, 0x32, P0 ;  /* 0x000000320600780c */ /* 0x000fc40000701670 */
[----:B------:R-:W-:Y:S02]  /*5530*/  FMNMX.FTZ R44, R42, R45, !PT ;  /* 0x0000002d2a2c7209 */ /* 0x000fe40007810000 */
[----:B------:R-:W-:Y:S02]  /*5540*/  FSEL R47, R46, RZ, P3 ;  /* 0x000000ff2e2f7208 */ /* 0x000fe40001800000 */
[----:B------:R-:W-:Y:S02]  /*5550*/  ISETP.GT.AND P1, PT, R7, 0x39, P1 ;  /* 0x000000390700780c */ /* 0x000fe40000f24270 */
[----:B------:R-:W-:Y:S01]  /*5560*/  FSEL R7, R51, -INF , !P0 ;  /* 0xff80000033077808 */ /* 0x000fe20004000000 */
[--C-:B------:R-:W-:Y:S01]  /*5570*/  FFMA.FTZ R48, R3, UR10, -R47.reuse ;  /* 0x0000000a03307c23 */ /* 0x100fe2000801082f */
[----:B------:R-:W-:Y:S01]  /*5580*/  FMNMX.FTZ R46, R43, R44, !PT ;  /* 0x0000002c2b2e7209 */ /* 0x000fe20007810000 */
[--C-:B------:R-:W-:Y:S01]  /*5590*/  FFMA.FTZ R45, R8, UR10, -R47.reuse ;  /* 0x0000000a082d7c23 */ /* 0x100fe2000801082f */
[----:B------:R-:W-:Y:S01]  /*55a0*/  ISETP.LT.OR P1, PT, R6, 0x3a, P1 ;  /* 0x0000003a0600780c */ /* 0x000fe20000f21670 */
[--C-:B------:R-:W-:Y:S01]  /*55b0*/  FFMA.FTZ R11, R11, UR10, -R47.reuse ;  /* 0x0000000a0b0b7c23 */ /* 0x100fe2000801082f */
[----:B------:R-:W-:Y:S01]  /*55c0*/  FSEL R44, R54, -INF , !P2 ;  /* 0xff800000362c7808 */ /* 0x000fe20005000000 */
[--C-:B------:R-:W-:Y:S01]  /*55d0*/  FFMA.FTZ R14, R14, UR10, -R47.reuse ;  /* 0x0000000a0e0e7c23 */ /* 0x100fe2000801082f */
[----:B------:R-:W-:Y:S01]  /*55e0*/  FMNMX.FTZ R3, R7, R46, !PT ;  /* 0x0000002e07037209 */ /* 0x000fe20007810000 */
[----:B------:R0:W-:Y:S01]  /*55f0*/  MUFU.EX2 R154, R11 ;  /* 0x0000000b009a7308 */ /* 0x0001e20000000800 */
[----:B------:R-:W-:Y:S01]  /*5600*/  FSEL R8, R55, -INF , !P1 ;  /* 0xff80000037087808 */ /* 0x000fe20004800000 */
        /* <DEDUP_REMOVED lines=12> */
[--C-:B------:R-:W-:Y:S01]  /*56d0*/  FFMA.FTZ R30, R30, UR10, -R47.reuse ;  /* 0x0000000a1e1e7c23 */ /* 0x100fe2000801082f */
[--C-:B------:R-:W-:Y:S01]  /*56e0*/  FFMA.FTZ R31, R31, UR10, -R47.reuse ;  /* 0x0000000a1f1f7c23 */ /* 0x100fe2000801082f */
[----:B------:R-:W-:Y:S01]  /*56f0*/  FFMA.FTZ R4, R4, UR10, -R47 ;  /* 0x0000000a04047c23 */ /* 0x000fe2000801082f */
[----:B------:R-:W-:Y:S08]  /*5700*/  MUFU.EX2 R49, R14 ;  /* 0x0000000e00317308 */ /* 0x000ff00000000800 */
[----:B------:R-:W-:Y:S08]  /*5710*/  MUFU.EX2 R14, R4 ;  /* 0x00000004000e7308 */ /* 0x000ff00000000800 */
[----:B------:R-:W-:Y:S01]  /*5720*/  MUFU.EX2 R48, R48 ;  /* 0x0000003000307308 */ /* 0x000fe20000000800 */
[----:B-1----:R-:W-:-:S05]  /*5730*/  FMNMX.FTZ R6, R3, R6, !PT ;  /* 0x0000000603067209 */ /* 0x002fca0007810000 */
[----:B0-----:R-:W0:Y:S02]  /*5740*/  SHFL.BFLY PT, R11, R6, 0x1, 0x1f ;  /* 0x0c201f00060b7f89 */ /* 0x001e2400000e0000 */
[----:B------:R-:W1:Y:S08]  /*5750*/  MUFU.EX2 R45, R45 ;  /* 0x0000002d002d7308 */ /* 0x000e700000000800 */
[----:B------:R-:W-:Y:S08]  /*5760*/  MUFU.EX2 R15, R15 ;  /* 0x0000000f000f7308 */ /* 0x000ff00000000800 */
[----:B------:R-:W2:Y:S01]  /*5770*/  MUFU.EX2 R20, R20 ;  /* 0x0000001400147308 */ /* 0x000ea20000000800 */
[----:B-1----:R-:W-:-:S02]  /*5780*/  F2FP.BF16.F32.PACK_AB R152, R45, R48 ;  /* 0x000000302d98723e */ /* 0x002fc400000010ff */
[----:B0-----:R-:W-:-:S05]  /*5790*/  FMNMX.FTZ R11, R6, R11, !PT ;  /* 0x0000000b060b7209 */ /* 0x001fca0007810000 */
[----:B------:R-:W-:Y:S01]  /*57a0*/  MUFU.EX2 R21, R21 ;  /* 0x0000001500157308 */ /* 0x000fe20000000800 */
[C---:B------:R-:W-:Y:S01]  /*57b0*/  FSETP.NEU.FTZ.AND P0, PT, R11.reuse, -INF , PT ;  /* 0xff8000000b00780b */ /* 0x040fe20003f1d000 */
[----:B------:R-:W-:-:S06]  /*57c0*/  FMUL.FTZ R3, R11, UR10 ;  /* 0x0000000a0b037c20 */ /* 0x000fcc0008410000 */
[----:B------:R-:W0:Y:S01]  /*57d0*/  MUFU.EX2 R24, R24 ;  /* 0x0000001800187308 */ /* 0x000e220000000800 */
[----:B------:R-:W-:Y:S02]  /*57e0*/  FSEL R46, R3, RZ, P0 ;  /* 0x000000ff032e7208 */ /* 0x000fe40000000000 */
[-C--:B------:R-:W-:Y:S02]  /*57f0*/  LEA.HI R3, R23, R22.reuse, RZ, 0x4 ;  /* 0x0000001617037211 */ /* 0x080fe400078f20ff */
[----:B--2---:R-:W-:Y:S01]  /*5800*/  F2FP.BF16.F32.PACK_AB R156, R20, R15 ;  /* 0x0000000f149c723e */ /* 0x004fe200000010ff */
[--C-:B------:R-:W-:Y:S01]  /*5810*/  FFMA.FTZ R47, R5, UR10, -R46.reuse ;  /* 0x0000000a052f7c23 */ /* 0x100fe2000801082e */
[----:B------:R-:W-:Y:S01]  /*5820*/  LOP3.LUT R5, R3, 0xfffffff0, RZ, 0xc0, !PT ;  /* 0xfffffff003057812 */ /* 0x000fe200078ec0ff */
[--C-:B------:R-:W-:Y:S01]  /*5830*/  FFMA.FTZ R32, R32, UR10, -R46.reuse ;  /* 0x0000000a20207c23 */ /* 0x100fe2000801082e */
[--C-:B------:R-:W-:Y:S01]  /*5840*/  FFMA.FTZ R33, R33, UR10, -R46.reuse ;  /* 0x0000000a21217c23 */ /* 0x100fe2000801082e */
[--C-:B------:R-:W-:Y:S01]  /*5850*/  FFMA.FTZ R34, R34, UR10, -R46.reuse ;  /* 0x0000000a22227c23 */ /* 0x100fe2000801082e */
[--C-:B------:R-:W-:Y:S01]  /*5860*/  FFMA.FTZ R35, R35, UR10, -R46.reuse ;  /* 0x0000000a23237c23 */ /* 0x100fe2000801082e */
[----:B------:R-:W-:Y:S01]  /*5870*/  IMAD.IADD R5, R22, 0x1, -R5 ;  /* 0x0000000116057824 */ /* 0x000fe200078e0a05 */
[----:B------:R-:W-:Y:S01]  /*5880*/  LEA.HI R22, R23, R22, RZ, 0x5 ;  /* 0x0000001617167211 */ /* 0x000fe200078f28ff */
[----:B------:R-:W-:Y:S01]  /*5890*/  MUFU.EX2 R32, R32 ;  /* 0x0000002000207308 */ /* 0x000fe20000000800 */
[--C-:B------:R-:W-:Y:S01]  /*58a0*/  FFMA.FTZ R36, R36, UR10, -R46.reuse ;  /* 0x0000000a24247c23 */ /* 0x100fe2000801082e */
[----:B------:R-:W-:Y:S01]  /*58b0*/  FFMA.FTZ R37, R37, UR10, -R46 ;  /* 0x0000000a25257c23 */ /* 0x000fe2000801082e */
[----:B------:R-:W-:Y:S01]  /*58c0*/  SHF.R.S32.HI R4, RZ, 0x1f, R5 ;  /* 0x0000001fff047819 */ /* 0x000fe20000011405 */
[----:B------:R-:W-:-:S02]  /*58d0*/  IMAD.SHL.U32 R22, R22, 0x20, RZ ;  /* 0x0000002016167824 */ /* 0x000fc400078e00ff */
[--C-:B------:R-:W-:Y:S01]  /*58e0*/  FFMA.FTZ R38, R38, UR10, -R46.reuse ;  /* 0x0000000a26267c23 */ /* 0x100fe2000801082e */
[--C-:B------:R-:W-:Y:S01]  /*58f0*/  FFMA.FTZ R39, R39, UR10, -R46.reuse ;  /* 0x0000000a27277c23 */ /* 0x100fe2000801082e */
[----:B------:R-:W-:Y:S01]  /*5900*/  LEA.HI R4, R4, R5, RZ, 0x3 ;  /* 0x0000000504047211 */ /* 0x000fe200078f18ff */
[----:B------:R-:W1:Y:S01]  /*5910*/  MUFU.EX2 R33, R33 ;  /* 0x0000002100217308 */ /* 0x000e620000000800 */
[--C-:B------:R-:W-:Y:S01]  /*5920*/  FFMA.FTZ R40, R40, UR10, -R46.reuse ;  /* 0x0000000a28287c23 */ /* 0x100fe2000801082e */
[--C-:B------:R-:W-:Y:S01]  /*5930*/  FFMA.FTZ R41, R41, UR10, -R46.reuse ;  /* 0x0000000a29297c23 */ /* 0x100fe2000801082e */
[----:B------:R-:W-:Y:S01]  /*5940*/  LOP3.LUT R6, R4, 0xfffffff8, RZ, 0xc0, !PT ;  /* 0xfffffff804067812 */ /* 0x000fe200078ec0ff */
[--C-:B------:R-:W-:Y:S01]  /*5950*/  FFMA.FTZ R42, R42, UR10, -R46.reuse ;  /* 0x0000000a2a2a7c23 */ /* 0x100fe2000801082e */
[----:B------:R-:W-:Y:S01]  /*5960*/  SHF.L.U32 R23, R4, 0x6, RZ ;  /* 0x0000000604177819 */ /* 0x000fe200000006ff */
[--C-:B------:R-:W-:Y:S01]  /*5970*/  FFMA.FTZ R43, R43, UR10, -R46.reuse ;  /* 0x0000000a2b2b7c23 */ /* 0x100fe2000801082e */
[----:B------:R-:W-:Y:S01]  /*5980*/  FFMA.FTZ R7, R7, UR10, -R46 ;  /* 0x0000000a07077c23 */ /* 0x000fe2000801082e */
[----:B------:R-:W-:Y:S01]  /*5990*/  IMAD.IADD R6, R5, 0x1, -R6 ;  /* 0x0000000105067824 */ /* 0x000fe200078e0a06 */
[----:B------:R-:W-:Y:S01]  /*59a0*/  SHF.R.S32.HI R5, RZ, 0x4, R3 ;  /* 0x00000004ff057819 */ /* 0x000fe20000011403 */
[----:B------:R-:W-:Y:S01]  /*59b0*/  MUFU.EX2 R34, R34 ;  /* 0x0000002200227308 */ /* 0x000fe20000000800 */
[----:B------:R-:W-:Y:S01]  /*59c0*/  LOP3.LUT R23, R23, 0x7ffffe00, RZ, 0xc0, !PT ;  /* 0x7ffffe0017177812 */ /* 0x000fe200078ec0ff */
[--C-:B------:R-:W-:Y:S01]  /*59d0*/  FFMA.FTZ R44, R44, UR10, -R46.reuse ;  /* 0x0000000a2c2c7c23 */ /* 0x100fe2000801082e */
[----:B------:R-:W-:Y:S01]  /*59e0*/  SHF.L.U32 R3, R6, 0x6, RZ ;  /* 0x0000000606037819 */ /* 0x000fe200000006ff */
[----:B------:R-:W-:Y:S01]  /*59f0*/  IMAD.SHL.U32 R50, R5, 0x8, RZ ;  /* 0x0000000805327824 */ /* 0x000fe200078e00ff */
[----:B------:R-:W-:Y:S01]  /*5a00*/  LOP3.LUT R5, R22, 0x7ffffc00, RZ, 0xc0, !PT ;  /* 0x7ffffc0016057812 */ /* 0x000fe200078ec0ff */
[----:B------:R-:W-:Y:S01]  /*5a10*/  FFMA.FTZ R46, R8, UR10, -R46 ;  /* 0x0000000a082e7c23 */ /* 0x000fe2000801082e */
[----:B------:R-:W-:Y:S01]  /*5a20*/  LOP3.LUT R3, R3, 0x1c0, RZ, 0xc0, !PT ;  /* 0x000001c003037812 */ /* 0x000fe200078ec0ff */
[----:B------:R-:W2:Y:S01]  /*5a30*/  MUFU.EX2 R35, R35 ;  /* 0x0000002300237308 */ /* 0x000ea20000000800 */
[----:B------:R-:W-:-:S02]  /*5a40*/  LOP3.LUT P0, RZ, R6, 0x4, RZ, 0xc0, !PT ;  /* 0x0000000406ff7812 */ /* 0x000fc4000780c0ff */
[----:B------:R-:W-:Y:S02]  /*5a50*/  LOP3.LUT R50, R3, 0x8, R50, 0xf8, !PT ;  /* 0x0000000803327812 */ /* 0x000fe400078ef832 */
[----:B------:R-:W-:Y:S02]  /*5a60*/  SHF.R.U32.HI R3, RZ, 0x3, R3 ;  /* 0x00000003ff037819 */ /* 0x000fe40000011603 */
[----:B------:R-:W-:Y:S01]  /*5a70*/  LOP3.LUT P1, RZ, R6, 0x2, RZ, 0xc0, !PT ;  /* 0x0000000206ff7812 */ /* 0x000fe2000782c0ff */
[----:B------:R-:W3:Y:S01]  /*5a80*/  MUFU.EX2 R25, R25 ;  /* 0x0000001900197308 */ /* 0x000ee20000000800 */
[----:B------:R-:W-:Y:S01]  /*5a90*/  LOP3.LUT R50, R50, R3, RZ, 0x3c, !PT ;  /* 0x0000000332327212 */ /* 0x000fe200078e3cff */
[----:B------:R-:W-:Y:S01]  /*5aa0*/  FADD.FTZ R3, R48, R45 ;  /* 0x0000002d30037221 */ /* 0x000fe20000010000 */
[----:B0-----:R-:W-:Y:S02]  /*5ab0*/  F2FP.BF16.F32.PACK_AB R158, R24, R21 ;  /* 0x00000015189e723e */ /* 0x001fe400000010ff */
[----:B------:R-:W-:Y:S01]  /*5ac0*/  IADD3 R23, R50, R23, R5 ;  /* 0x0000001732177210 */ /* 0x000fe20007ffe005 */
[----:B------:R-:W-:Y:S01]  /*5ad0*/  FADD.FTZ R4, R154, R3 ;  /* 0x000000039a047221 */ /* 0x000fe20000010000 */
[----:B------:R-:W-:Y:S01]  /*5ae0*/  F2FP.BF16.F32.PACK_AB R154, R49, R154 ;  /* 0x0000009a319a723e */ /* 0x000fe200000010ff */
[----:B------:R-:W0:Y:S01]  /*5af0*/  MUFU.EX2 R36, R36 ;  /* 0x0000002400247308 */ /* 0x000e220000000800 */
[----:B-1----:R-:W-:Y:S01]  /*5b00*/  F2FP.BF16.F32.PACK_AB R153, R33, R32 ;  /* 0x000000202199723e */ /* 0x002fe200000010ff */
[----:B------:R-:W-:Y:S01]  /*5b10*/  FADD.FTZ R4, R49, R4 ;  /* 0x0000000431047221 */ /* 0x000fe20000010000 */
[----:B--2---:R-:W-:-:S03]  /*5b20*/  F2FP.BF16.F32.PACK_AB R155, R35, R34 ;  /* 0x00000022239b723e */ /* 0x004fc600000010ff */
[----:B------:R-:W-:Y:S02]  /*5b30*/  FADD.FTZ R3, R15, R4 ;  /* 0x000000040f037221 */ /* 0x000fe40000010000 */
[----:B------:R-:W1:Y:S02]  /*5b40*/  MUFU.EX2 R47, R47 ;  /* 0x0000002f002f7308 */ /* 0x000e640000000800 */
[----:B------:R-:W-:Y:S01]  /*5b50*/  FADD.FTZ R4, R20, R3 ;  /* 0x0000000314047221 */ /* 0x000fe20000010000 */
[----:B------:R-:W-:-:S03]  /*5b60*/  FADD.FTZ R3, R32, R33 ;  /* 0x0000002120037221 */ /* 0x000fc60000010000 */
[----:B------:R-:W-:Y:S01]  /*5b70*/  FADD.FTZ R5, R21, R4 ;  /* 0x0000000415057221 */ /* 0x000fe20000010000 */
[----:B------:R-:W-:Y:S01]  /*5b80*/  FADD.FTZ R4, R34, R3 ;  /* 0x0000000322047221 */ /* 0x000fe20000010000 */
[----:B------:R-:W2:Y:S02]  /*5b90*/  MUFU.EX2 R37, R37 ;  /* 0x0000002500257308 */ /* 0x000ea40000000800 */
[----:B------:R-:W-:Y:S01]  /*5ba0*/  FADD.FTZ R6, R24, R5 ;  /* 0x0000000518067221 */ /* 0x000fe20000010000 */
[----:B------:R-:W-:Y:S01]  /*5bb0*/  FADD.FTZ R3, R35, R4 ;  /* 0x0000000423037221 */ /* 0x000fe20000010000 */
[----:B------:R-:W-:Y:S02]  /*5bc0*/  IMAD.MOV.U32 R24, RZ, RZ, -0x40 ;  /* 0xffffffc0ff187424 */ /* 0x000fe400078e00ff */
[----:B---3--:R-:W-:Y:S01]  /*5bd0*/  FADD.FTZ R5, R25, R6 ;  /* 0x0000000619057221 */ /* 0x008fe20000010000 */
[----:B0-----:R-:W-:Y:S01]  /*5be0*/  FADD.FTZ R6, R36, R3 ;  /* 0x0000000324067221 */ /* 0x001fe20000010000 */
[----:B------:R-:W0:Y:S01]  /*5bf0*/  MUFU.EX2 R38, R38 ;  /* 0x0000002600267308 */ /* 0x000e220000000800 */
[----:B------:R-:W-:-:S02]  /*5c00*/  SEL R24, R24, 0x40, P0 ;  /* 0x0000004018187807 */ /* 0x000fc40000000000 */
[C---:B-1----:R-:W-:Y:S01]  /*5c10*/  FADD.FTZ R6, R47.reuse, R6 ;  /* 0x000000062f067221 */ /* 0x042fe20000010000 */
[----:B------:R-:W-:-:S04]  /*5c20*/  F2FP.BF16.F32.PACK_AB R157, R47, R36 ;  /* 0x000000242f9d723e */ /* 0x000fc800000010ff */
[----:B------:R-:W1:Y:S01]  /*5c30*/  MUFU.EX2 R39, R39 ;  /* 0x0000002700277308 */ /* 0x000e620000000800 */
[----:B--2---:R-:W-:Y:S01]  /*5c40*/  FADD.FTZ R3, R37, R6 ;  /* 0x0000000625037221 */ /* 0x004fe20000010000 */
[----:B------:R-:W-:-:S05]  /*5c50*/  LEA R6, R23, UR40, 0x1 ;  /* 0x0000002817067c11 */ /* 0x000fca000f8e08ff */
[----:B------:R2:W-:Y:S01]  /*5c60*/  STSM.16.M88.4 [R6+0x26800], R152 ;  /* 0x0268009806007844 */ /* 0x0005e20000000200 */
[----:B------:R-:W3:Y:S01]  /*5c70*/  MUFU.EX2 R26, R26 ;  /* 0x0000001a001a7308 */ /* 0x000ee20000000800 */
[C---:B0-----:R-:W-:Y:S01]  /*5c80*/  FADD.FTZ R8, R38.reuse, R3 ;  /* 0x0000000326087221 */ /* 0x041fe20000010000 */
[----:B------:R-:W-:-:S06]  /*5c90*/  F2FP.BF16.F32.PACK_AB R159, R38, R37 ;  /* 0x00000025269f723e */ /* 0x000fcc00000010ff */
[----:B------:R-:W0:Y:S01]  /*5ca0*/  MUFU.EX2 R40, R40 ;  /* 0x0000002800287308 */ /* 0x000e220000000800 */
[----:B-1----:R-:W-:-:S07]  /*5cb0*/  FADD.FTZ R3, R39, R8 ;  /* 0x0000000827037221 */ /* 0x002fce0000010000 */
[----:B------:R-:W1:Y:S01]  /*5cc0*/  MUFU.EX2 R27, R27 ;  /* 0x0000001b001b7308 */ /* 0x000e620000000800 */
[----:B---3--:R-:W-:Y:S01]  /*5cd0*/  FADD.FTZ R20, R26, R5 ;  /* 0x000000051a147221 */ /* 0x008fe20000010000 */
[----:B------:R-:W-:Y:S02]  /*5ce0*/  IADD3 R5, R6, 0x26820, RZ ;  /* 0x0002682006057810 */ /* 0x000fe40007ffe0ff */
[----:B------:R-:W-:-:S04]  /*5cf0*/  F2FP.BF16.F32.PACK_AB R160, R26, R25 ;  /* 0x000000191aa0723e */ /* 0x000fc800000010ff */
[----:B------:R-:W3:Y:S01]  /*5d00*/  MUFU.EX2 R41, R41 ;  /* 0x0000002900297308 */ /* 0x000ee20000000800 */
[C---:B0-----:R-:W-:Y:S01]  /*5d10*/  FADD.FTZ R22, R40.reuse, R3 ;  /* 0x0000000328167221 */ /* 0x041fe20000010000 */
[----:B------:R-:W-:-:S06]  /*5d20*/  F2FP.BF16.F32.PACK_AB R161, R40, R39 ;  /* 0x0000002728a1723e */ /* 0x000fcc00000010ff */
[----:B------:R-:W0:Y:S01]  /*5d30*/  MUFU.EX2 R28, R28 ;  /* 0x0000001c001c7308 */ /* 0x000e220000000800 */
[----:B-1----:R-:W-:-:S07]  /*5d40*/  FADD.FTZ R3, R27, R20 ;  /* 0x000000141b037221 */ /* 0x002fce0000010000 */
[----:B------:R-:W1:Y:S01]  /*5d50*/  MUFU.EX2 R42, R42 ;  /* 0x0000002a002a7308 */ /* 0x000e620000000800 */
[----:B---3--:R-:W-:-:S07]  /*5d60*/  FADD.FTZ R21, R41, R22 ;  /* 0x0000001629157221 */ /* 0x008fce0000010000 */
[----:B------:R-:W-:Y:S01]  /*5d70*/  MUFU.EX2 R29, R29 ;  /* 0x0000001d001d7308 */ /* 0x000fe20000000800 */
[C---:B0-----:R-:W-:Y:S01]  /*5d80*/  F2FP.BF16.F32.PACK_AB R162, R28.reuse, R27 ;  /* 0x0000001b1ca2723e */ /* 0x041fe200000010ff */
[----:B------:R-:W-:-:S06]  /*5d90*/  FADD.FTZ R28, R28, R3 ;  /* 0x000000031c1c7221 */ /* 0x000fcc0000010000 */
[----:B------:R-:W0:Y:S01]  /*5da0*/  MUFU.EX2 R30, R30 ;  /* 0x0000001e001e7308 */ /* 0x000e220000000800 */
[C---:B-1----:R-:W-:Y:S01]  /*5db0*/  F2FP.BF16.F32.PACK_AB R163, R42.reuse, R41 ;  /* 0x000000292aa3723e */ /* 0x042fe200000010ff */
[----:B------:R-:W-:-:S06]  /*5dc0*/  FADD.FTZ R42, R42, R21 ;  /* 0x000000152a2a7221 */ /* 0x000fcc0000010000 */
[----:B------:R-:W-:Y:S08]  /*5dd0*/  MUFU.EX2 R43, R43 ;  /* 0x0000002b002b7308 */ /* 0x000ff00000000800 */
[----:B------:R1:W3:Y:S01]  /*5de0*/  MUFU.EX2 R4, R7 ;  /* 0x0000000700047308 */ /* 0x0002e20000000800 */
[----:B0-----:R-:W-:Y:S01]  /*5df0*/  F2FP.BF16.F32.PACK_AB R164, R30, R29 ;  /* 0x0000001d1ea4723e */ /* 0x001fe200000010ff */
[----:B------:R-:W-:-:S04]  /*5e00*/  FADD.FTZ R29, R29, R28 ;  /* 0x0000001c1d1d7221 */ /* 0x000fc80000010000 */
[----:B------:R-:W-:Y:S02]  /*5e10*/  FADD.FTZ R30, R30, R29 ;  /* 0x0000001d1e1e7221 */ /* 0x000fe40000010000 */
[----:B------:R-:W0:Y:S01]  /*5e20*/  MUFU.EX2 R31, R31 ;  /* 0x0000001f001f7308 */ /* 0x000e220000000800 */
[----:B-1----:R-:W-:-:S04]  /*5e30*/  VIADD R7, R6, 0x26800 ;  /* 0x0002680006077836 */ /* 0x002fc80000000000 */
[C---:B------:R-:W-:Y:S02]  /*5e40*/  @P1 VIADD R5, R7.reuse, 0xffffffe0 ;  /* 0xffffffe007051836 */ /* 0x040fe40000000000 */
[----:B------:R-:W-:Y:S01]  /*5e50*/  IMAD.IADD R8, R7, 0x1, R24 ;  /* 0x0000000107087824 */ /* 0x000fe200078e0218 */
[----:B------:R-:W1:Y:S01]  /*5e60*/  MUFU.EX2 R44, R44 ;  /* 0x0000002c002c7308 */ /* 0x000e620000000800 */
[----:B---3--:R-:W-:Y:S01]  /*5e70*/  F2FP.BF16.F32.PACK_AB R165, R4, R43 ;  /* 0x0000002b04a5723e */ /* 0x008fe200000010ff */
[----:B------:R-:W-:Y:S01]  /*5e80*/  FADD.FTZ R43, R43, R42 ;  /* 0x0000002a2b2b7221 */ /* 0x000fe20000010000 */
[----:B------:R-:W-:Y:S01]  /*5e90*/  IADD3 R7, R24, R5, RZ ;  /* 0x0000000518077210 */ /* 0x000fe20007ffe0ff */
[----:B------:R2:W-:Y:S02]  /*5ea0*/  STSM.16.M88.4 [R5], R156 ;  /* 0x0000009c05007844 */ /* 0x0005e40000000200 */
[----:B------:R-:W-:Y:S02]  /*5eb0*/  FADD.FTZ R43, R4, R43 ;  /* 0x0000002b042b7221 */ /* 0x000fe40000010000 */
[----:B------:R-:W3:Y:S01]  /*5ec0*/  MUFU.EX2 R15, R46 ;  /* 0x0000002e000f7308 */ /* 0x000ee20000000800 */
[----:B0-----:R-:W-:Y:S01]  /*5ed0*/  F2FP.BF16.F32.PACK_AB R166, R14, R31 ;  /* 0x0000001f0ea6723e */ /* 0x001fe200000010ff */
[----:B------:R2:W-:Y:S01]  /*5ee0*/  STSM.16.M88.4 [R8], R160 ;  /* 0x000000a008007844 */ /* 0x0005e20000000200 */
[----:B------:R-:W-:-:S04]  /*5ef0*/  FADD.FTZ R3, R31, R30 ;  /* 0x0000001e1f037221 */ /* 0x000fc80000010000 */
[----:B------:R-:W-:Y:S01]  /*5f00*/  FADD.FTZ R3, R14, R3 ;  /* 0x000000030e037221 */ /* 0x000fe20000010000 */
[----:B-1----:R-:W-:Y:S01]  /*5f10*/  FADD.FTZ R4, R44, R43 ;  /* 0x0000002b2c047221 */ /* 0x002fe20000010000 */
[----:B---3--:R-:W-:-:S03]  /*5f20*/  F2FP.BF16.F32.PACK_AB R167, R15, R44 ;  /* 0x0000002c0fa7723e */ /* 0x008fc600000010ff */
[----:B------:R-:W-:Y:S02]  /*5f30*/  FADD.FTZ R4, R15, R4 ;  /* 0x000000040f047221 */ /* 0x000fe40000010000 */
[----:B------:R2:W-:Y:S01]  /*5f40*/  STSM.16.M88.4 [R7], R164 ;  /* 0x000000a407007844 */ /* 0x0005e20000000200 */
[----:B------:R-:W-:Y:S05]  /*5f50*/  @!P4 BRA `(.L_x_1709) ;  /* 0x000000000004c947 */ /* 0x000fea0003800000 */
[----:B------:R-:W-:Y:S01]  /*5f60*/  BPT.TRAP 0x1 ;  /* 0x000000040000795c */ /* 0x000fe20000300000 */
.L_x_1709:
[----:B------:R0:W1:Y:S01]  /*5f70*/  SYNCS.PHASECHK.TRANS64.TRYWAIT P0, [UR40+0x28c50], R13 ;  /* 0x028c500dff0075a7 */ /* 0x0000620008000168 */
[----:B------:R-:W-:Y:S05]  /*5f80*/  @!P4 BRA `(.L_x_1710) ;  /* 0x000000000004c947 */ /* 0x000fea0003800000 */
[----:B------:R-:W-:Y:S01]  /*5f90*/  BPT.TRAP 0x1 ;  /* 0x000000040000795c */ /* 0x000fe20000300000 */
.L_x_1710:
[----:B-1----:R-:W-:Y:S05]  /*5fa0*/  @P0 BRA `(.L_x_1711) ;  /* 0x0000000000080947 */ /* 0x002fea0003800000 */
[----:B------:R-:W1:Y:S02]  /*5fb0*/  SYNCS.PHASECHK.TRANS64.TRYWAIT P0, [UR40+0x28c50], R13 ;  /* 0x028c500dff0075a7 */ /* 0x000e640008000168 */
[----:B-1----:R-:W-:Y:S05]  /*5fc0*/  @!P0 BRA `(.L_x_1712) ;  /* 0x000000e000f88947 */ /* 0x002fea0003800000 */
.L_x_1711:
        /* <DEDUP_REMOVED lines=36> */
.L_x_1713:
[----:B------:R-:W-:Y:S01]  /*6210*/  ISETP.NE.AND P1, PT, R19, 0x1, PT ;  /* 0x000000011300780c */ /* 0x000fe20003f25270 */
[----:B01----:R-:W0:Y:S01]  /*6220*/  S2R R13, SR_CTAID.X ;  /* 0x00000000000d7919 */ /* 0x003e220000002500 */
[----:B------:R-:W-:Y:S01]  /*6230*/  UIMAD UR5, UR41, UR11, -UR14 ;  /* 0x0000000b290572a4 */ /* 0x000fe2000f8e0a0e */
[----:B------:R-:W-:Y:S01]  /*6240*/  LOP3.LUT P0, RZ, R16, 0x1, RZ, 0xc0, !PT ;  /* 0x0000000110ff7812 */ /* 0x000fe2000780c0ff */
[----:B------:R-:W-:Y:S02]  /*6250*/  UIADD3 UR4, UR40, 0x28c60, URZ ;  /* 0x00028c6028047890 */ /* 0x000fe4000fffe03f */
[----:B------:R-:W-:Y:S02]  /*6260*/  UIADD3 UR43, UR43, -0x2, URZ ;  /* 0xfffffffe2b2b7890 */ /* 0x000fe4000fffe03f */
[----:B------:R-:W-:-:S05]  /*6270*/  UPRMT UR4, UR42, 0x654, UR4 ;  /* 0x000006542a047896 */ /* 0x000fca0008000004 */
[----:B------:R-:W1:Y:S08]  /*6280*/  @P1 LDC R14, c[0x0][0x44c] ;  /* 0x00011300ff0e1b82 */ /* 0x000e700000000800 */
[----:B------:R-:W3:Y:S01]  /*6290*/  @P1 LDC R15, c[0x0][0x450] ;  /* 0x00011400ff0f1b82 */ /* 0x000ee20000000800 */
[----:B------:R-:W-:Y:S01]  /*62a0*/  SYNCS.ARRIVE.TRANS64.RED.A1T0 RZ, [UR4], RZ ;  /* 0x000000ffffff79a7 */ /* 0x000fe20008100404 */
[----:B0-----:R-:W-:-:S04]  /*62b0*/  IMAD.SHL.U32 R13, R13, 0x40, RZ ;  /* 0x000000400d0d7824 */ /* 0x001fc800078e00ff */
[----:B-1----:R-:W-:-:S05]  /*62c0*/  @P1 IMAD.HI.U32 R14, R13, R14, RZ ;  /* 0x0000000e0d0e1227 */ /* 0x002fca00078e00ff */
[----:B---3--:R-:W-:-:S05]  /*62d0*/  @P1 SHF.R.U32.HI R13, RZ, R15, R14 ;  /* 0x0000000fff0d1219 */ /* 0x008fca000001160e */
[----:B------:R-:W-:-:S05]  /*62e0*/  VIADD R13, R13, UR5 ;  /* 0x000000050d0d7c36 */ /* 0x000fca0008000000 */
[----:B------:R-:W-:-:S04]  /*62f0*/  IADD3 R14, R13, UR18, RZ ;  /* 0x000000120d0e7c10 */ /* 0x000fc8000fffe0ff */
[----:B------:R-:W-:Y:S01]  /*6300*/  R2UR UR6, R14 ;  /* 0x000000000e0672ca */ /* 0x000fe200000e0000 */
[----:B------:R-:W-:-:S14]  /*6310*/  @!P0 BRA `(.L_x_1714) ;  /* 0x0000000000548947 */ /* 0x000fdc0003800000 */
[C---:B------:R-:W-:Y:S01]  /*6320*/  ISETP.GT.AND P0, PT, R13.reuse, RZ, PT ;  /* 0x000000ff0d00720c */ /* 0x040fe20003f04270 */
[----:B------:R-:W-:-:S05]  /*6330*/  VIADD R14, R13, 0xffffffff ;  /* 0xffffffff0d0e7836 */ /* 0x000fca0000000000 */
[----:B------:R-:W-:-:S07]  /*6340*/  R2UR UR15, R14 ;  /* 0x000000000e0f72ca */ /* 0x000fce00000e0000 */
[----:B------:R-:W-:Y:S08]  /*6350*/  @P0 BRA `(.L_x_1715) ;  /* 0x0000000000240947 */ /* 0x000ff00003800000 */
[----:B------:R-:W-:Y:S01]  /*6360*/  R2UR UR15, R13 ;  /* 0x000000000d0f72ca */ /* 0x000fe200000e0000 */
[----:B------:R-:W-:Y:S02]  /*6370*/  ULDC UR18, c[0x0][0x9e4] ;  /* 0x0002790000127ab9 */ /* 0x000fe40000000800 */
[----:B------:R-:W-:-:S10]  /*6380*/  UISETP.NE.AND UP0, UPT, UR18, 0x1, UPT ;  /* 0x000000011200788c */ /* 0x000fd4000bf05270 */
[----:B------:R-:W-:Y:S01]  /*6390*/  UIADD3 UR15, -UR15, URZ, URZ ;  /* 0x0000003f0f0f7290 */ /* 0x000fe2000fffe13f */
[----:B------:R-:W-:-:S03]  /*63a0*/  @UP0 ULDC.64 UR22, c[0x0][0x9e8] ;  /* 0x00027a0000160ab9 */ /* 0x000fc60000000a00 */
[----:B------:R-:W-:-:S04]  /*63b0*/  UIMAD.WIDE.U32 UR4, UR15, UR22, URZ ;  /* 0x000000160f0472a5 */ /* 0x000fc8000f8e003f */
[----:B------:R-:W-:-:S04]  /*63c0*/  @UP0 USHF.R.U32.HI UR15, URZ, UR23, UR5 ;  /* 0x000000173f0f0299 */ /* 0x000fc80008011605 */
[----:B------:R-:W-:Y:S01]  /*63d0*/  ULOP3.LUT UR15, URZ, UR15, URZ, 0x33, !UPT ;  /* 0x0000000f3f0f7292 */ /* 0x000fe2000f8e333f */
[----:B------:R-:W-:Y:S11]  /*63e0*/  BRA `(.L_x_1716) ;  /* 0x0000000000147947 */ /* 0x000ff60003800000 */
.L_x_1715:
[----:B------:R-:W-:Y:S02]  /*63f0*/  ULDC UR18, c[0x0][0x9e4] ;  /* 0x0002790000127ab9 */ /* 0x000fe40000000800 */
[----:B------:R-:W-:-:S11]  /*6400*/  UISETP.NE.AND UP0, UPT, UR18, 0x1, UPT ;  /* 0x000000011200788c */ /* 0x000fd6000bf05270 */
[----:B------:R-:W-:Y:S02]  /*6410*/  @UP0 ULDC.64 UR22, c[0x0][0x9e8] ;  /* 0x00027a0000160ab9 */ /* 0x000fe40000000a00 */
[----:B------:R-:W-:-:S04]  /*6420*/  UIMAD.WIDE.U32 UR4, UR15, UR22, URZ ;  /* 0x000000160f0472a5 */ /* 0x000fc8000f8e003f */
[----:B------:R-:W-:-:S12]  /*6430*/  @UP0 USHF.R.U32.HI UR15, URZ, UR23, UR5 ;  /* 0x000000173f0f0299 */ /* 0x000fd80008011605 */
.L_x_1716:
[----:B------:R-:W-:-:S04]  /*6440*/  UIMAD UR15, UR15, UR18, UR18 ;  /* 0x000000120f0f72a4 */ /* 0x000fc8000f8e0212 */
[----:B------:R-:W-:-:S04]  /*6450*/  UISETP.LT.AND UP0, UPT, UR6, UR15, UPT ;  /* 0x0000000f0600728c */ /* 0x000fc8000bf01270 */
[----:B------:R-:W-:-:S12]  /*6460*/  USEL UR6, UR6, UR15, UP0 ;  /* 0x0000000f06067287 */ /* 0x000fd80008000000 */
.L_x_1714:
[----:B------:R-:W-:Y:S01]  /*6470*/  R2UR UR25, R17 ;  /* 0x00000000111972ca */ /* 0x000fe200000e0000 */
[----:B------:R-:W-:Y:S01]  /*6480*/  USHF.R.S32.HI UR4, URZ, 0x1f, UR6 ;  /* 0x0000001f3f047899 */ /* 0x000fe20008011406 */
[----:B------:R-:W-:-:S03]  /*6490*/  UMOV UR5, URZ ;  /* 0x0000003f00057c82 */ /* 0x000fc60008000000 */
[----:B------:R-:W-:-:S04]  /*64a0*/  ULEA.HI UR4, UR4, UR6, URZ, 0x6 ;  /* 0x0000000604047291 */ /* 0x000fc8000f8f303f */
[----:B------:R-:W-:-:S04]  /*64b0*/  USHF.R.S32.HI UR4, URZ, 0x6, UR4 ;  /* 0x000000063f047899 */ /* 0x000fc80008011404 */
[----:B------:R-:W-:-:S04]  /*64c0*/  UISETP.LT.AND UP0, UPT, UR25, UR4, UPT ;  /* 0x000000041900728c */ /* 0x000fc8000bf01270 */
[----:B------:R-:W-:-:S03]  /*64d0*/  USEL UR25, UR25, UR4, !UP0 ;  /* 0x0000000419197287 */ /* 0x000fc6000c000000 */
[----:B------:R-:W-:Y:S01]  /*64e0*/  UMOV UR4, URZ ;  /* 0x0000003f00047c82 */ /* 0x000fe20008000000 */
[----:B------:R-:W-:-:S06]  /*64f0*/  UISETP.GE.AND UP0, UPT, UR43, UR25, UPT ;  /* 0x000000192b00728c */ /* 0x000fcc000bf06270 */
[----:B------:R-:W-:-:S13]  /*6500*/  PLOP3.LUT P0, PT, PT, PT, UP0, 0x80, 0x0 ;  /* 0x000000000000781c */ /* 0x000fda0003f0f008 */
[----:B------:R-:W-:Y:S05]  /*6510*/  @!P0 BRA `(.L_x_1717) ;  /* 0x0000002800108947 */ /* 0x000fea0003800000 */
[----:B------:R-:W-:Y:S01]  /*6520*/  IMAD.MOV.U32 R21, RZ, RZ, R11 ;  /* 0x000000ffff157224 */ /* 0x000fe200078e000b */
[----:B------:R-:W-:Y:S01]  /*6530*/  MOV R20, R12 ;  /* 0x0000000c00147202 */ /* 0x000fe20000000f00 */
[----:B------:R-:W-:Y:S01]  /*6540*/  UMOV UR5, URZ ;  /* 0x0000003f00057c82 */ /* 0x000fe20008000000 */
[----:B------:R-:W-:Y:S01]  /*6550*/  UMOV UR6, URZ ;  /* 0x0000003f00067c82 */ /* 0x000fe20008000000 */
[----:B------:R-:W-:Y:S01]  /*6560*/  ULDC UR30, c[0x0][0x9e4] ;  /* 0x00027900001e7ab9 */ /* 0x000fe20000000800 */
[----:B------:R-:W-:Y:S01]  /*6570*/  ULDC UR27, c[0x0][0x288] ;  /* 0x0000a200001b7ab9 */ /* 0x000fe20000000800 */
[----:B------:R-:W-:Y:S01]  /*6580*/  ULDC UR28, c[0x0][0x2f0] ;  /* 0x0000bc00001c7ab9 */ /* 0x000fe20000000800 */
[----:B------:R-:W-:Y:S01]  /*6590*/  ULDC UR31, c[0x0][0x9d8] ;  /* 0x00027600001f7ab9 */ /* 0x000fe20000000800 */
[----:B------:R-:W-:Y:S01]  /*65a0*/  ULDC UR26, c[0x0][0x988] ;  /* 0x00026200001a7ab9 */ /* 0x000fe20000000800 */
[----:B------:R-:W-:-:S05]  /*65b0*/  ULDC UR32, c[0x0][0x9e0] ;  /* 0x0002780000207ab9 */ /* 0x000fca0000000800 */
.L_x_1736:
[----:B------:R-:W-:-:S04]  /*65c0*/  UIADD3 UR4, UR6, 0x1, URZ ;  /* 0x0000000106047890 */ /* 0x000fc8000fffe03f */
[----:B------:R-:W-:-:S04]  /*65d0*/  UISETP.NE.AND UP0, UPT, UR4, 0x2, UPT ;  /* 0x000000020400788c */ /* 0x000fc8000bf05270 */
[----:B------:R-:W-:Y:S02]  /*65e0*/  USEL UR10, URZ, 0x1, UP0 ;  /* 0x000000013f0a7887 */ /* 0x000fe40008000000 */
[----:B------:R-:W-:Y:S02]  /*65f0*/  USEL UR4, UR4, URZ, UP0 ;  /* 0x0000003f04047287 */ /* 0x000fe40008000000 */
[----:B------:R-:W-:Y:S01]  /*6600*/  ULOP3.LUT UR5, UR5, UR10, URZ, 0x3c, !UPT ;  /* 0x0000000a05057292 */ /* 0x000fe2000f8e3c3f */
[----:B012---:R-:W-:Y:S11]  /*6610*/  @!P4 BRA `(.L_x_1718) ;  /* 0x000000000004c947 */ /* 0x007ff60003800000 */
[----:B------:R-:W-:Y:S01]  /*6620*/  BPT.TRAP 0x1 ;  /* 0x000000040000795c */ /* 0x000fe20000300000 */
.L_x_1718:
[----:B------:R-:W-:Y:S01]  /*6630*/  ULEA UR29, UR4, UR40, 0x3 ;  /* 0x00000028041d7291 */ /* 0x000fe2000f8e183f */
[----:B------:R-:W-:-:S05]  /*6640*/  IMAD.U32 R13, RZ, RZ, UR5 ;  /* 0x00000005ff0d7e24 */ /* 0x000fca000f8e00ff */
[----:B------:R-:W-:-:S04]  /*6650*/  SHF.L.U32 R13, R13, 0x1f, RZ ;  /* 0x0000001f0d0d7819 */ /* 0x000fc800000006ff */
[----:B------:R0:W1:Y:S01]  /*6660*/  SYNCS.PHASECHK.TRANS64.TRYWAIT P0, [UR29+0x28c30], R13 ;  /* 0x028c300dff0075a7 */ /* 0x000062000800015d */
[----:B------:R-:W-:Y:S05]  /*6670*/  @!P4 BRA `(.L_x_1719) ;  /* 0x000000000004c947 */ /* 0x000fea0003800000 */
[----:B------:R-:W-:Y:S01]  /*6680*/  BPT.TRAP 0x1 ;  /* 0x000000040000795c */ /* 0x000fe20000300000 */
.L_x_1719:
[----:B-1----:R-:W-:Y:S05]  /*6690*/  @P0 BRA `(.L_x_1720) ;  /* 0x0000000000080947 */ /* 0x002fea0003800000 */
[----:B------:R-:W1:Y:S02]  /*66a0*/  SYNCS.PHASECHK.TRANS64.TRYWAIT P0, [UR29+0x28c30], R13 ;  /* 0x028c300dff0075a7 */ /* 0x000e64000800015d */
[----:B-1----:R-:W-:Y:S05]  /*66b0*/  @!P0 BRA `(.L_x_1721) ;  /* 0x000000dc00548947 */ /* 0x002fea0003800000 */
.L_x_1720:
[----:B------:R-:W-:Y:S01]  /*66c0*/  ULEA UR10, UR4, UR24, 0x9 ;  /* 0x00000018040a7291 */ /* 0x000fe2000f8e483f */
[----:B--2---:R-:W-:Y:S01]  /*66d0*/  WARPGROUP.ARRIVE ;  /* 0x00000000000079c5 */ /* 0x004fe20000000000 */
        /* <DEDUP_REMOVED lines=20> */
.L_x_1722:
[----:B------:R-:W-:Y:S01]  /*6820*/  ISETP.NE.AND P0, PT, R19, 0x1, PT ;  /* 0x000000011300780c */ /* 0x000fe20003f05270 */
[----:B------:R-:W-:Y:S01]  /*6830*/  FMUL.FTZ R187, R165, UR31 ;  /* 0x0000001fa5bb7c20 */ /* 0x000fe20008410000 */
[----:B------:R-:W-:Y:S01]  /*6840*/  FMUL.FTZ R186, R164, UR31 ;  /* 0x0000001fa4ba7c20 */ /* 0x000fe20008410000 */
[----:B------:R-:W-:Y:S01]  /*6850*/  FMUL.FTZ R14, R153, UR31 ;  /* 0x0000001f990e7c20 */ /* 0x000fe20008410000 */
[----:B------:R-:W-:Y:S01]  /*6860*/  FMUL.FTZ R153, R162, UR31 ;  /* 0x0000001fa2997c20 */ /* 0x000fe20008410000 */
[----:B------:R-:W-:Y:S01]  /*6870*/  FMUL.FTZ R162, R178, UR31 ;  /* 0x0000001fb2a27c20 */ /* 0x000fe20008410000 */
[----:B------:R-:W-:Y:S01]  /*6880*/  IMAD.MOV.U32 R178, RZ, RZ, R2 ;  /* 0x000000ffffb27224 */ /* 0x000fe200078e0002 */
[----:B------:R-:W-:Y:S01]  /*6890*/  USHF.L.U32 UR15, UR43, 0x6, URZ ;  /* 0x000000062b0f7899 */ /* 0x000fe2000800063f */
[----:B------:R-:W-:Y:S01]  /*68a0*/  FMUL.FTZ R15, R156, UR31 ;  /* 0x0000001f9c0f7c20 */ /* 0x000fe20008410000 */
[----:B------:R-:W-:Y:S01]  /*68b0*/  FMUL.FTZ R156, R167, UR31 ;  /* 0x0000001fa79c7c20 */ /* 0x000fe20008410000 */
[----:B-1----:R-:W-:Y:S01]  /*68c0*/  FMUL.FTZ R12, R152, UR31 ;  /* 0x0000001f980c7c20 */ /* 0x002fe20008410000 */
[----:B------:R-:W-:Y:S01]  /*68d0*/  FMUL.FTZ R11, R154, UR31 ;  /* 0x0000001f9a0b7c20 */ /* 0x000fe20008410000 */
[----:B------:R-:W-:Y:S01]  /*68e0*/  FMUL.FTZ R22, R155, UR31 ;  /* 0x0000001f9b167c20 */ /* 0x000fe20008410000 */
[----:B------:R-:W1:Y:S01]  /*68f0*/  @P0 LDC R165, c[0x0][0x44c] ;  /* 0x00011300ffa50b82 */ /* 0x000e620000000800 */
[----:B------:R-:W-:Y:S01]  /*6900*/  MOV R167, UR15 ;  /* 0x0000000f00a77c02 */ /* 0x000fe20008000f00 */
[----:B------:R-:W-:Y:S01]  /*6910*/  FMUL.FTZ R23, R158, UR31 ;  /* 0x0000001f9e177c20 */ /* 0x000fe20008410000 */
[----:B------:R-:W-:Y:S01]  /*6920*/  FMUL.FTZ R185, R160, UR31 ;  /* 0x0000001fa0b97c20 */ /* 0x000fe20008410000 */
[----:B------:R-:W-:Y:S01]  /*6930*/  UMOV UR11, UR28 ;  /* 0x0000001c000b7c82 */ /* 0x000fe20008000000 */
[----:B------:R-:W-:Y:S01]  /*6940*/  FMUL.FTZ R184, R157, UR31 ;  /* 0x0000001f9db87c20 */ /* 0x000fe20008410000 */
[----:B------:R-:W-:Y:S01]  /*6950*/  FMUL.FTZ R152, R159, UR31 ;  /* 0x0000001f9f987c20 */ /* 0x000fe20008410000 */
[----:B------:R-:W-:Y:S01]  /*6960*/  FMUL.FTZ R154, R163, UR31 ;  /* 0x0000001fa39a7c20 */ /* 0x000fe20008410000 */
[----:B------:R-:W2:Y:S01]  /*6970*/  @P0 LDC R164, c[0x0][0x450] ;  /* 0x00011400ffa40b82 */ /* 0x000ea20000000800 */
[----:B------:R-:W-:Y:S01]  /*6980*/  FMUL.FTZ R155, R166, UR31 ;  /* 0x0000001fa69b7c20 */ /* 0x000fe20008410000 */
        /* <DEDUP_REMOVED lines=14> */
[----:B-1----:R-:W-:Y:S01]  /*6a70*/  @P0 IMAD.HI.U32 R165, R2, R165, RZ ;  /* 0x000000a502a50227 */ /* 0x002fe200078e00ff */
[----:B------:R-:W-:Y:S01]  /*6a80*/  UIADD3 UR10, UR29, 0x28c40, URZ ;  /* 0x00028c401d0a7890 */ /* 0x000fe2000fffe03f */
[----:B------:R-:W-:Y:S01]  /*6a90*/  LOP3.LUT P5, RZ, R16, 0x1, RZ, 0xc0, !PT ;  /* 0x0000000110ff7812 */ /* 0x000fe200078ac0ff */
[----:B------:R-:W1:Y:S01]  /*6aa0*/  MUFU.TANH R12, R12 ;  /* 0x0000000c000c7308 */ /* 0x000e620000002400 */
[----:B------:R-:W-:Y:S01]  /*6ab0*/  IMAD.U32 R175, RZ, RZ, UR11 ;  /* 0x0000000bffaf7e24 */ /* 0x000fe2000f8e00ff */
[----:B------:R-:W-:Y:S01]  /*6ac0*/  UPRMT UR10, UR42, 0x654, UR10 ;  /* 0x000006542a0a7896 */ /* 0x000fe2000800000a */
[----:B------:R-:W-:Y:S01]  /*6ad0*/  FMUL.FTZ R180, R180, UR31 ;  /* 0x0000001fb4b47c20 */ /* 0x000fe20008410000 */
[----:B------:R-:W-:Y:S01]  /*6ae0*/  UMOV UR14, UR27 ;  /* 0x0000001b000e7c82 */ /* 0x000fe20008000000 */
[----:B--2---:R-:W-:-:S02]  /*6af0*/  @P0 SHF.R.U32.HI R178, RZ, R164, R165 ;  /* 0x000000a4ffb20219 */ /* 0x004fc400000116a5 */
[----:B------:R-:W-:Y:S01]  /*6b00*/  IADD3 R164, -R0, 0x1, -R167 ;  /* 0x0000000100a47810 */ /* 0x000fe20007ffe9a7 */
[----:B------:R-:W-:Y:S01]  /*6b10*/  FMUL.FTZ R167, R183, UR31 ;  /* 0x0000001fb7a77c20 */ /* 0x000fe20008410000 */
[----:B------:R-:W2:Y:S01]  /*6b20*/  MUFU.TANH R14, R14 ;  /* 0x0000000e000e7308 */ /* 0x000ea20000002400 */
[----:B------:R-:W3:Y:S01]  /*6b30*/  SHFL.IDX PT, R165, R178, RZ, 0x1c1f ;  /* 0x001c1fffb2a57589 */ /* 0x000ee200000e0000 */
[----:B------:R-:W-:Y:S01]  /*6b40*/  SYNCS.ARRIVE.TRANS64.RED.A1T0 RZ, [UR10], RZ ;  /* 0x000000ffffff79a7 */ /* 0x000fe2000810040a */
[----:B------:R-:W-:-:S04]  /*6b50*/  IMAD R164, R175, UR41, R164 ;  /* 0x00000029afa47c24 */ /* 0x000fc8000f8e02a4 */
[----:B------:R-:W-:Y:S01]  /*6b60*/  VIADD R164, R164, -UR14 ;  /* 0x8000000ea4a47c36 */ /* 0x000fe20008000000 */
[----:B------:R-:W4:Y:S03]  /*6b70*/  MUFU.TANH R11, R11 ;  /* 0x0000000b000b7308 */ /* 0x000f260000002400 */
[C---:B------:R-:W-:Y:S01]  /*6b80*/  VIADD R190, R164.reuse, UR7 ;  /* 0x00000007a4be7c36 */ /* 0x040fe20008000000 */
[----:B------:R-:W-:-:S04]  /*6b90*/  IADD3 R182, R164, UR32, RZ ;  /* 0x00000020a4b67c10 */ /* 0x000fc8000fffe0ff */
[----:B------:R-:W0:Y:S08]  /*6ba0*/  MUFU.TANH R22, R22 ;  /* 0x0000001600167308 */ /* 0x000e300000002400 */
[----:B------:R-:W0:Y:S01]  /*6bb0*/  MUFU.TANH R15, R15 ;  /* 0x0000000f000f7308 */ /* 0x000e220000002400 */
[----:B---3--:R-:W-:-:S07]  /*6bc0*/  IMAD.IADD R179, R182, 0x1, R165 ;  /* 0x00000001b6b37824 */ /* 0x008fce00078e02a5 */
[----:B------:R-:W3:Y:S08]  /*6bd0*/  MUFU.TANH R184, R184 ;  /* 0x000000b800b87308 */ /* 0x000ef00000002400 */
        /* <DEDUP_REMOVED lines=25> */
[----:B------:R5:W0:Y:S02]  /*6d70*/  MUFU.TANH R189, R180 ;  /* 0x000000b400bd7308 */ /* 0x000a240000002400 */
[----:B-----5:R-:W-:Y:S01]  /*6d80*/  IADD3 R180, R165, R190, RZ ;  /* 0x000000bea5b47210 */ /* 0x020fe20007ffe0ff */
[----:B-1234-:R-:W-:Y:S06]  /*6d90*/  @!P5 BRA `(.L_x_1723) ;  /* 0x000000000060d947 */ /* 0x01efec0003800000 */
[----:B------:R-:W-:Y:S01]  /*6da0*/  IMAD.U32 R164, RZ, RZ, UR11 ;  /* 0x0000000bffa47e24 */ /* 0x000fe2000f8e00ff */
[----:B------:R-:W-:Y:S03]  /*6db0*/  BSSY B0, `(.L_x_1724) ;  /* 0x0000012000007945 */ /* 0x000fe60003800000 */
[----:B------:R-:W-:-:S04]  /*6dc0*/  IMAD R164, R164, UR41, R165 ;  /* 0x00000029a4a47c24 */ /* 0x000fc8000f8e02a5 */
[----:B------:R-:W-:-:S05]  /*6dd0*/  VIADD R175, R164, -UR14 ;  /* 0x8000000ea4af7c36 */ /* 0x000fca0008000000 */
[----:B------:R-:W-:-:S13]  /*6de0*/  ISETP.GT.AND P0, PT, R175, -0x1, PT ;  /* 0xffffffffaf00780c */ /* 0x000fda0003f04270 */
[----:B------:R-:W-:Y:S05]  /*6df0*/  @P0 BRA `(.L_x_1725) ;  /* 0x0000000000200947 */ /* 0x000fea0003800000 */
[----:B------:R-:W-:Y:S02]  /*6e00*/  MOV R170, UR30 ;  /* 0x0000001e00aa7c02 */ /* 0x000fe40008000f00 */
[----:B------:R-:W-:Y:S02]  /*6e10*/  LOP3.LUT R175, RZ, R175, RZ, 0x33, !PT ;  /* 0x000000afffaf7212 */ /* 0x000fe400078e33ff */
[----:B------:R-:W-:-:S13]  /*6e20*/  ISETP.NE.AND P0, PT, R170, 0x1, PT ;  /* 0x00000001aa00780c */ /* 0x000fda0003f05270 */
[----:B------:R-:W1:Y:S02]  /*6e30*/  @P0 LDC.64 R164, c[0x0][0x9e8] ;  /* 0x00027a00ffa40b82 */ /* 0x000e640000000a00 */
[----:B-1----:R-:W-:-:S05]  /*6e40*/  @P0 IMAD.HI.U32 R164, R175, R164, RZ ;  /* 0x000000a4afa40227 */ /* 0x002fca00078e00ff */
[----:B------:R-:W-:-:S04]  /*6e50*/  @P0 SHF.R.U32.HI R175, RZ, R165, R164 ;  /* 0x000000a5ffaf0219 */ /* 0x000fc800000116a4 */
[----:B------:R-:W-:Y:S01]  /*6e60*/  LOP3.LUT R175, RZ, R175, RZ, 0x33, !PT ;  /* 0x000000afffaf7212 */ /* 0x000fe200078e33ff */
[----:B------:R-:W-:Y:S06]  /*6e70*/  BRA `(.L_x_1726) ;  /* 0x0000000000147947 */ /* 0x000fec0003800000 */
.L_x_1725:
[----:B------:R-:W-:-:S05]  /*6e80*/  IMAD.U32 R170, RZ, RZ, UR30 ;  /* 0x0000001effaa7e24 */ /* 0x000fca000f8e00ff */
[----:B------:R-:W-:-:S13]  /*6e90*/  ISETP.NE.AND P0, PT, R170, 0x1, PT ;  /* 0x00000001aa00780c */ /* 0x000fda0003f05270 */
[----:B------:R-:W1:Y:S02]  /*6ea0*/  @P0 LDC.64 R164, c[0x0][0x9e8] ;  /* 0x00027a00ffa40b82 */ /* 0x000e640000000a00 */
[----:B-1----:R-:W-:-:S05]  /*6eb0*/  @P0 IMAD.HI.U32 R164, R175, R164, RZ ;  /* 0x000000a4afa40227 */ /* 0x002fca00078e00ff */
[----:B------:R-:W-:-:S07]  /*6ec0*/  @P0 SHF.R.U32.HI R175, RZ, R165, R164 ;  /* 0x000000a5ffaf0219 */ /* 0x000fce00000116a4 */
.L_x_1726:
[----:B------:R-:W-:Y:S05]  /*6ed0*/  BSYNC B0 ;  /* 0x0000000000007941 */ /* 0x000fea0003800000 */
.L_x_1724:
[----:B------:R-:W-:-:S04]  /*6ee0*/  IMAD R175, R175, R170, -UR15 ;  /* 0x8000000fafaf7e24 */ /* 0x000fc8000f8e02aa */
[----:B------:R-:W-:-:S05]  /*6ef0*/  IMAD.IADD R175, R175, 0x1, -R0 ;  /* 0x00000001afaf7824 */ /* 0x000fca00078e0a00 */
[----:B------:R-:W-:Y:S02]  /*6f00*/  VIADDMNMX R179, R175, R170, R179, PT ;  /* 0x000000aaafb37246 */ /* 0x000fe400038001b3 */
[----:B------:R-:W-:-:S07]  /*6f10*/  VIMNMX R180, R180, R175, !PT ;  /* 0x000000afb4b47248 */ /* 0x000fce0007fe0100 */
.L_x_1723:
[----:B------:R-:W-:-:S06]  /*6f20*/  UISETP.GT.AND UP0, UPT, UR43, -0x1, UPT ;  /* 0xffffffff2b00788c */ /* 0x000fcc000bf04270 */
[----:B------:R-:W-:-:S04]  /*6f30*/  PLOP3.LUT P0, PT, PT, PT, UP0, 0x80, 0x0 ;  /* 0x000000000000781c */ /* 0x000fc80003f0f008 */
[C---:B------:R-:W-:Y:S02]  /*6f40*/  ISETP.GT.AND P1, PT, R180.reuse, RZ, P0 ;  /* 0x000000ffb400720c */ /* 0x040fe40000724270 */
[C---:B------:R-:W-:Y:S02]  /*6f50*/  ISETP.GT.AND P3, PT, R180.reuse, 0x1, P0 ;  /* 0x00000001b400780c */ /* 0x040fe40000764270 */
[----:B------:R-:W-:Y:S02]  /*6f60*/  ISETP.LT.OR P2, PT, R179, 0x1, P1 ;  /* 0x00000001b300780c */ /* 0x000fe40000f41670 */
[----:B------:R-:W-:Y:S02]  /*6f70*/  ISETP.GT.AND P1, PT, R180, 0x8, P0 ;  /* 0x00000008b400780c */ /* 0x000fe40000724270 */
[----:B------:R-:W-:Y:S02]  /*6f80*/  FSEL R177, R12, -INF , !P2 ;  /* 0xff8000000cb17808 */ /* 0x000fe40005000000 */
[----:B------:R-:W-:-:S02]  /*6f90*/  ISETP.GT.AND P2, PT, R180, 0x9, P0 ;  /* 0x00000009b400780c */ /* 0x000fc40000744270 */
[C---:B------:R-:W-:Y:S02]  /*6fa0*/  ISETP.LT.OR P3, PT, R179.reuse, 0x2, P3 ;  /* 0x00000002b300780c */ /* 0x040fe40001f61670 */
[C---:B------:R-:W-:Y:S02]  /*6fb0*/  ISETP.LT.OR P1, PT, R179.reuse, 0x9, P1 ;  /* 0x00000009b300780c */ /* 0x040fe40000f21670 */
[----:B------:R-:W-:Y:S02]  /*6fc0*/  ISETP.LT.OR P2, PT, R179, 0xa, P2 ;  /* 0x0000000ab300780c */ /* 0x000fe40001741670 */
[----:B------:R-:W-:Y:S02]  /*6fd0*/  FSEL R175, R14, -INF , !P3 ;  /* 0xff8000000eaf7808 */ /* 0x000fe40005800000 */
[----:B0-----:R-:W-:Y:S02]  /*6fe0*/  FSEL R174, R15, -INF , !P1 ;  /* 0xff8000000fae7808 */ /* 0x001fe40004800000 */
[----:B------:R-:W-:Y:S01]  /*6ff0*/  FSEL R184, R184, -INF , !P2 ;  /* 0xff800000b8b87808 */ /* 0x000fe20005000000 */
[----:B------:R-:W0:Y:S01]  /*7000*/  SHFL.IDX PT, R15, R178, 0x1, 0x1c1f ;  /* 0x003c1f00b20f7f89 */ /* 0x000e2200000e0000 */
[----:B------:R-:W-:-:S02]  /*7010*/  ISETP.GT.AND P3, PT, R180, 0x10, P0 ;  /* 0x00000010b400780c */ /* 0x000fc40000764270 */
[C---:B------:R-:W-:Y:S02]  /*7020*/  ISETP.GT.AND P1, PT, R180.reuse, 0x11, P0 ;  /* 0x00000011b400780c */ /* 0x040fe40000724270 */
[----:B------:R-:W-:Y:S02]  /*7030*/  ISETP.GT.AND P2, PT, R180, 0x18, P0 ;  /* 0x00000018b400780c */ /* 0x000fe40000744270 */
[C---:B------:R-:W-:Y:S02]  /*7040*/  ISETP.LT.OR P3, PT, R179.reuse, 0x11, P3 ;  /* 0x00000011b300780c */ /* 0x040fe40001f61670 */
[C---:B------:R-:W-:Y:S02]  /*7050*/  ISETP.LT.OR P1, PT, R179.reuse, 0x12, P1 ;  /* 0x00000012b300780c */ /* 0x040fe40000f21670 */
[----:B------:R-:W-:Y:S02]  /*7060*/  ISETP.LT.OR P2, PT, R179, 0x19, P2 ;  /* 0x00000019b300780c */ /* 0x000fe40001741670 */
[----:B------:R-:W-:-:S02]  /*7070*/  FSEL R185, R185, -INF , !P3 ;  /* 0xff800000b9b97808 */ /* 0x000fc40005800000 */
[----:B------:R-:W-:Y:S02]  /*7080*/  FSEL R164, R161, -INF , !P1 ;  /* 0xff800000a1a47808 */ /* 0x000fe40004800000 */
[----:B------:R-:W-:Y:S02]  /*7090*/  FSEL R186, R186, -INF , !P2 ;  /* 0xff800000baba7808 */ /* 0x000fe40005000000 */
[C---:B------:R-:W-:Y:S02]  /*70a0*/  ISETP.GT.AND P3, PT, R180.reuse, 0x19, P0 ;  /* 0x00000019b400780c */ /* 0x040fe40000764270 */
[C---:B------:R-:W-:Y:S02]  /*70b0*/  ISETP.GT.AND P1, PT, R180.reuse, 0x20, P0 ;  /* 0x00000020b400780c */ /* 0x040fe40000724270 */
[----:B------:R-:W-:Y:S01]  /*70c0*/  ISETP.GT.AND P2, PT, R180, 0x21, P0 ;  /* 0x00000021b400780c */ /* 0x000fe20000744270 */
[----:B0-----:R-:W-:Y:S01]  /*70d0*/  IMAD.IADD R178, R190, 0x1, R15 ;  /* 0x00000001beb27824 */ /* 0x001fe200078e020f */
[----:B------:R-:W-:-:S02]  /*70e0*/  ISETP.LT.OR P3, PT, R179, 0x1a, P3 ;  /* 0x0000001ab300780c */ /* 0x000fc40001f61670 */
[C---:B------:R-:W-:Y:S02]  /*70f0*/  ISETP.LT.OR P1, PT, R179.reuse, 0x21, P1 ;  /* 0x00000021b300780c */ /* 0x040fe40000f21670 */
[----:B------:R-:W-:Y:S02]  /*7100*/  ISETP.LT.OR P2, PT, R179, 0x22, P2 ;  /* 0x00000022b300780c */ /* 0x000fe40001741670 */
[----:B------:R-:W-:Y:S02]  /*7110*/  FSEL R187, R187, -INF , !P3 ;  /* 0xff800000bbbb7808 */ /* 0x000fe40005800000 */
[----:B------:R-:W-:Y:S02]  /*7120*/  FSEL R170, R168, -INF , !P1 ;  /* 0xff800000a8aa7808 */ /* 0x000fe40004800000 */
[----:B------:R-:W-:Y:S02]  /*7130*/  FSEL R172, R169, -INF , !P2 ;  /* 0xff800000a9ac7808 */ /* 0x000fe40005000000 */
        /* <DEDUP_REMOVED lines=11> */
[----:B------:R-:W-:Y:S02]  /*71f0*/  ISETP.GT.AND P2, PT, R180, 0x39, P0 ;  /* 0x00000039b400780c */ /* 0x000fe40000744270 */
[----:B------:R-:W-:-:S02]  /*7200*/  ISETP.LT.OR P3, PT, R179, 0x32, P3 ;  /* 0x00000032b300780c */ /* 0x000fc40001f61670 */
[C---:B------:R-:W-:Y:S02]  /*7210*/  ISETP.LT.OR P1, PT, R179.reuse, 0x39, P1 ;  /* 0x00000039b300780c */ /* 0x040fe40000f21670 */
[----:B------:R-:W-:Y:S02]  /*7220*/  ISETP.LT.OR P2, PT, R179, 0x3a, P2 ;  /* 0x0000003ab300780c */ /* 0x000fe40001741670 */
[----:B------:R-:W-:Y:S02]  /*7230*/  IADD3 R176, R182, R15, RZ ;  /* 0x0000000fb6b07210 */ /* 0x000fe40007ffe0ff */
[----:B------:R-:W-:Y:S02]  /*7240*/  FSEL R173, R188, -INF , !P3 ;  /* 0xff800000bcad7808 */ /* 0x000fe40005800000 */
[----:B------:R-:W-:Y:S02]  /*7250*/  FSEL R168, R189, -INF , !P1 ;  /* 0xff800000bda87808 */ /* 0x000fe40004800000 */
[----:B------:R-:W-:Y:S01]  /*7260*/  FSEL R165, R181, -INF , !P2 ;  /* 0xff800000b5a57808 */ /* 0x000fe20005000000 */
[----:B------:R-:W-:Y:S06]  /*7270*/  @!P5 BRA `(.L_x_1727) ;  /* 0x000000000060d947 */ /* 0x000fec0003800000 */
[----:B------:R-:W-:Y:S01]  /*7280*/  IMAD.U32 R12, RZ, RZ, UR11 ;  /* 0x0000000bff0c7e24 */ /* 0x000fe2000f8e00ff */
[----:B------:R-:W-:Y:S03]  /*7290*/  BSSY B0, `(.L_x_1728) ;  /* 0x0000012000007945 */ /* 0x000fe60003800000 */
[----:B------:R-:W-:-:S05]  /*72a0*/  IMAD R12, R12, UR41, R15 ;  /* 0x000000290c0c7c24 */ /* 0x000fca000f8e020f */
[----:B------:R-:W-:-:S04]  /*72b0*/  IADD3 R179, R12, -UR14, RZ ;  /* 0x8000000e0cb37c10 */ /* 0x000fc8000fffe0ff */
[----:B------:R-:W-:-:S13]  /*72c0*/  ISETP.GT.AND P1, PT, R179, -0x1, PT ;  /* 0xffffffffb300780c */ /* 0x000fda0003f24270 */
[----:B------:R-:W-:Y:S05]  /*72d0*/  @P1 BRA `(.L_x_1729) ;  /* 0x0000000000201947 */ /* 0x000fea0003800000 */
[----:B------:R-:W-:Y:S01]  /*72e0*/  IMAD.U32 R12, RZ, RZ, UR30 ;  /* 0x0000001eff0c7e24 */ /* 0x000fe2000f8e00ff */
[----:B------:R-:W-:-:S04]  /*72f0*/  LOP3.LUT R179, RZ, R179, RZ, 0x33, !PT ;  /* 0x000000b3ffb37212 */ /* 0x000fc800078e33ff */
[----:B------:R-:W-:-:S13]  /*7300*/  ISETP.NE.AND P1, PT, R12, 0x1, PT ;  /* 0x000000010c00780c */ /* 0x000fda0003f25270 */
[----:B------:R-:W0:Y:S02]  /*7310*/  @P1 LDC.64 R14, c[0x0][0x9e8] ;  /* 0x00027a00ff0e1b82 */ /* 0x000e240000000a00 */
[----:B0-----:R-:W-:-:S05]  /*7320*/  @P1 IMAD.HI.U32 R14, R179, R14, RZ ;  /* 0x0000000eb30e1227 */ /* 0x001fca00078e00ff */
[----:B------:R-:W-:-:S04]  /*7330*/  @P1 SHF.R.U32.HI R179, RZ, R15, R14 ;  /* 0x0000000fffb31219 */ /* 0x000fc8000001160e */
[----:B------:R-:W-:Y:S01]  /*7340*/  LOP3.LUT R179, RZ, R179, RZ, 0x33, !PT ;  /* 0x000000b3ffb37212 */ /* 0x000fe200078e33ff */
[----:B------:R-:W-:Y:S06]  /*7350*/  BRA `(.L_x_1730) ;  /* 0x0000000000147947 */ /* 0x000fec0003800000 */
.L_x_1729:
[----:B------:R-:W-:-:S05]  /*7360*/  IMAD.U32 R12, RZ, RZ, UR30 ;  /* 0x0000001eff0c7e24 */ /* 0x000fca000f8e00ff */
[----:B------:R-:W-:-:S13]  /*7370*/  ISETP.NE.AND P1, PT, R12, 0x1, PT ;  /* 0x000000010c00780c */ /* 0x000fda0003f25270 */
[----:B------:R-:W0:Y:S02]  /*7380*/  @P1 LDC.64 R14, c[0x0][0x9e8] ;  /* 0x00027a00ff0e1b82 */ /* 0x000e240000000a00 */
[----:B0-----:R-:W-:-:S05]  /*7390*/  @P1 IMAD.HI.U32 R14, R179, R14, RZ ;  /* 0x0000000eb30e1227 */ /* 0x001fca00078e00ff */
[----:B------:R-:W-:-:S07]  /*73a0*/  @P1 SHF.R.U32.HI R179, RZ, R15, R14 ;  /* 0x0000000fffb31219 */ /* 0x000fce000001160e */
.L_x_1730:
[----:B------:R-:W-:Y:S05]  /*73b0*/  BSYNC B0 ;  /* 0x0000000000007941 */ /* 0x000fea0003800000 */
.L_x_1728:
[----:B------:R-:W-:-:S05]  /*73c0*/  IMAD R179, R179, R12, -UR15 ;  /* 0x8000000fb3b37e24 */ /* 0x000fca000f8e020c */
[----:B------:R-:W-:-:S04]  /*73d0*/  IADD3 R179, -R0, R179, RZ ;  /* 0x000000b300b37210 */ /* 0x000fc80007ffe1ff */
[----:B------:R-:W-:Y:S02]  /*73e0*/  VIADDMNMX R176, R179, R12, R176, PT ;  /* 0x0000000cb3b07246 */ /* 0x000fe400038001b0 */
[----:B------:R-:W-:-:S07]  /*73f0*/  VIMNMX R178, R178, R179, !PT ;  /* 0x000000b3b2b27248 */ /* 0x000fce0007fe0100 */
.L_x_1727:
[----:B------:R-:W-:Y:S01]  /*7400*/  FMNMX.FTZ R12, R177, R20, !PT ;  /* 0x00000014b10c7209 */ /* 0x000fe20007810000 */
[----:B------:R-:W-:Y:S01]  /*7410*/  UMOV UR10, UR26 ;  /* 0x0000001a000a7c82 */ /* 0x000fe20008000000 */
[----:B------:R-:W-:Y:S02]  /*7420*/  ISETP.GT.AND P1, PT, R178, 0x1, P0 ;  /* 0x00000001b200780c */ /* 0x000fe40000724270 */
[----:B------:R-:W-:Y:S02]  /*7430*/  FMNMX.FTZ R15, R175, R12, !PT ;  /* 0x0000000caf0f7209 */ /* 0x000fe40007810000 */
[----:B------:R-:W-:Y:S02]  /*7440*/  ISETP.LT.OR P1, PT, R176, 0x2, P1 ;  /* 0x00000002b000780c */ /* 0x000fe40000f21670 */
[----:B------:R-:W-:Y:S02]  /*7450*/  FMNMX.FTZ R15, R174, R15, !PT ;  /* 0x0000000fae0f7209 */ /* 0x000fe40007810000 */
[----:B------:R-:W-:-:S02]  /*7460*/  FSEL R22, R22, -INF , !P1 ;  /* 0xff80000016167808 */ /* 0x000fc40004800000 */
[----:B------:R-:W-:Y:S02]  /*7470*/  FMNMX.FTZ R12, R184, R15, !PT ;  /* 0x0000000fb80c7209 */ /* 0x000fe40007810000 */
[----:B------:R-:W-:Y:S02]  /*7480*/  ISETP.GT.AND P1, PT, R178, RZ, P0 ;  /* 0x000000ffb200720c */ /* 0x000fe40000724270 */
[----:B------:R-:W-:Y:S02]  /*7490*/  FMNMX.FTZ R15, R185, R12, !PT ;  /* 0x0000000cb90f7209 */ /* 0x000fe40007810000 */
[----:B------:R-:W-:Y:S02]  /*74a0*/  ISETP.LT.OR P1, PT, R176, 0x1, P1 ;  /* 0x00000001b000780c */ /* 0x000fe40000f21670 */
[----:B------:R-:W-:Y:S02]  /*74b0*/  FMNMX.FTZ R15, R164, R15, !PT ;  /* 0x0000000fa40f7209 */ /* 0x000fe40007810000 */
[----:B------:R-:W-:-:S02]  /*74c0*/  ISETP.GT.AND P2, PT, R178, 0x8, P0 ;  /* 0x00000008b200780c */ /* 0x000fc40000744270 */
[----:B------:R-:W-:Y:S02]  /*74d0*/  FMNMX.FTZ R12, R186, R15, !PT ;  /* 0x0000000fba0c7209 */ /* 0x000fe40007810000 */
[----:B------:R-:W-:Y:S02]  /*74e0*/  ISETP.LT.OR P2, PT, R176, 0x9, P2 ;  /* 0x00000009b000780c */ /* 0x000fe40001741670 */
[----:B------:R-:W-:Y:S02]  /*74f0*/  FMNMX.FTZ R15, R187, R12, !PT ;  /* 0x0000000cbb0f7209 */ /* 0x000fe40007810000 */
[----:B------:R-:W-:Y:S02]  /*7500*/  ISETP.GT.AND P3, PT, R178, 0x9, P0 ;  /* 0x00000009b200780c */ /* 0x000fe40000764270 */
[----:B------:R-:W-:Y:S02]  /*7510*/  FMNMX.FTZ R15, R170, R15, !PT ;  /* 0x0000000faa0f7209 */ /* 0x000fe40007810000 */
[----:B------:R-:W-:-:S02]  /*7520*/  FSEL R23, R23, -INF , !P2 ;  /* 0xff80000017177808 */ /* 0x000fc40005000000 */
        /* <DEDUP_REMOVED lines=14> */
[----:B------:R-:W-:Y:S01]  /*7610*/  ISETP.GT.AND P2, PT, R178, 0x19, P0 ;  /* 0x00000019b200780c */ /* 0x000fe20000744270 */
[----:B------:R-:W0:Y:S01]  /*7620*/  SHFL.BFLY PT, R15, R14, 0x2, 0x1f ;  /* 0x0c401f000e0f7f89 */ /* 0x000e2200000e0000 */
[----:B------:R-:W-:Y:S02]  /*7630*/  FSEL R154, R154, -INF , !P3 ;  /* 0xff8000009a9a7808 */ /* 0x000fe40005800000 */
[----:B------:R-:W-:Y:S02]  /*7640*/  ISETP.GT.AND P3, PT, R178, 0x20, P0 ;  /* 0x00000020b200780c */ /* 0x000fe40000764270 */
[----:B------:R-:W-:-:S02]  /*7650*/  ISETP.LT.OR P2, PT, R176, 0x1a, P2 ;  /* 0x0000001ab000780c */ /* 0x000fc40001741670 */
[----:B------:R-:W-:Y:S02]  /*7660*/  ISETP.LT.OR P3, PT, R176, 0x21, P3 ;  /* 0x00000021b000780c */ /* 0x000fe40001f61670 */
[----:B------:R-:W-:Y:S02]  /*7670*/  FSEL R156, R156, -INF , !P2 ;  /* 0xff8000009c9c7808 */ /* 0x000fe40005000000 */
[----:B------:R-:W-:Y:S02]  /*7680*/  ISETP.GT.AND P2, PT, R178, 0x28, P0 ;  /* 0x00000028b200780c */ /* 0x000fe40000744270 */
[----:B------:R-:W-:Y:S02]  /*7690*/  FSEL R157, R157, -INF , !P3 ;  /* 0xff8000009d9d7808 */ /* 0x000fe40005800000 */
[----:B------:R-:W-:-:S04]  /*76a0*/  ISETP.LT.OR P2, PT, R176, 0x29, P2 ;  /* 0x00000029b000780c */ /* 0x000fc80001741670 */
[----:B------:R-:W-:Y:S02]  /*76b0*/  FSEL R159, R159, -INF , !P2 ;  /* 0xff8000009f9f7808 */ /* 0x000fe40005000000 */
[----:B------:R-:W-:Y:S02]  /*76c0*/  ISETP.GT.AND P2, PT, R178, 0x30, P0 ;  /* 0x00000030b200780c */ /* 0x000fe40000744270 */
[----:B0-----:R-:W-:Y:S02]  /*76d0*/  FMNMX.FTZ R15, R14, R15, !PT ;  /* 0x0000000f0e0f7209 */ /* 0x001fe40007810000 */
[----:B------:R-:W-:Y:S02]  /*76e0*/  FSEL R14, R11, -INF , !P1 ;  /* 0xff8000000b0e7808 */ /* 0x000fe40004800000 */
[----:B------:R-:W-:Y:S01]  /*76f0*/  ISETP.GT.AND P1, PT, R178, 0x18, P0 ;  /* 0x00000018b200780c */ /* 0x000fe20000724270 */
[----:B------:R-:W0:Y:S01]  /*7700*/  SHFL.BFLY PT, R12, R15, 0x1, 0x1f ;  /* 0x0c201f000f0c7f89 */ /* 0x000e2200000e0000 */
[----:B------:R-:W-:-:S02]  /*7710*/  FMNMX.FTZ R11, R14, R21, !PT ;  /* 0x000000150e0b7209 */ /* 0x000fc40007810000 */
[----:B------:R-:W-:Y:S02]  /*7720*/  ISETP.LT.OR P1, PT, R176, 0x19, P1 ;  /* 0x00000019b000780c */ /* 0x000fe40000f21670 */
[----:B------:R-:W-:Y:S02]  /*7730*/  FMNMX.FTZ R180, R22, R11, !PT ;  /* 0x0000000b16b47209 */ /* 0x000fe40007810000 */
[----:B------:R-:W-:Y:S02]  /*7740*/  FSEL R155, R155, -INF , !P1 ;  /* 0xff8000009b9b7808 */ /* 0x000fe40004800000 */
[----:B------:R-:W-:Y:S02]  /*7750*/  FMNMX.FTZ R11, R23, R180, !PT ;  /* 0x000000b4170b7209 */ /* 0x000fe40007810000 */
[----:B------:R-:W-:Y:S02]  /*7760*/  ISETP.GT.AND P1, PT, R178, 0x21, P0 ;  /* 0x00000021b200780c */ /* 0x000fe40000724270 */
        /* <DEDUP_REMOVED lines=9> */
[----:B------:R-:W-:Y:S02]  /*7800*/  ISETP.LT.OR P2, PT, R176, 0x31, P2 ;  /* 0x00000031b000780c */ /* 0x000fe40001741670 */
[----:B------:R-:W-:Y:S02]  /*7810*/  FMNMX.FTZ R11, R157, R188, !PT ;  /* 0x000000bc9d0b7209 */ /* 0x000fe40007810000 */
[----:B------:R-:W-:Y:S02]  /*7820*/  FSEL R160, R160, -INF , !P1 ;  /* 0xff800000a0a07808 */ /* 0x000fe40004800000 */
[----:B------:R-:W-:-:S02]  /*7830*/  FMNMX.FTZ R188, R158, R11, !PT ;  /* 0x0000000b9ebc7209 */ /* 0x000fc40007810000 */
[----:B0-----:R-:W-:Y:S02]  /*7840*/  FMNMX.FTZ R12, R15, R12, !PT ;  /* 0x0000000c0f0c7209 */ /* 0x001fe40007810000 */
[----:B------:R-:W-:Y:S02]  /*7850*/  ISETP.GT.AND P1, PT, R178, 0x31, P0 ;  /* 0x00000031b200780c */ /* 0x000fe40000724270 */
[----:B------:R-:W-:Y:S01]  /*7860*/  FMNMX.FTZ R11, R159, R188, !PT ;  /* 0x000000bc9f0b7209 */ /* 0x000fe20007810000 */
[----:B------:R-:W-:Y:S01]  /*7870*/  FMUL.FTZ R182, R12, UR10 ;  /* 0x0000000a0cb67c20 */ /* 0x000fe20008410000 */
[----:B------:R-:W-:Y:S02]  /*7880*/  FSEL R162, R162, -INF , !P2 ;  /* 0xff800000a2a27808 */ /* 0x000fe40005000000 */
[----:B------:R-:W-:Y:S02]  /*7890*/  ISETP.GT.AND P2, PT, R178, 0x38, P0 ;  /* 0x00000038b200780c */ /* 0x000fe40000744270 */
[----:B------:R-:W-:-:S02]  /*78a0*/  ISETP.LT.OR P1, PT, R176, 0x32, P1 ;  /* 0x00000032b000780c */ /* 0x000fc40000f21670 */
[----:B------:R-:W-:Y:S02]  /*78b0*/  FMNMX.FTZ R11, R160, R11, !PT ;  /* 0x0000000ba00b7209 */ /* 0x000fe40007810000 */
[----:B------:R-:W-:Y:S02]  /*78c0*/  FSETP.NEU.FTZ.AND P3, PT, R12, -INF , PT ;  /* 0xff8000000c00780b */ /* 0x000fe40003f7d000 */
[----:B------:R-:W-:Y:S02]  /*78d0*/  ISETP.GT.AND P0, PT, R178, 0x39, P0 ;  /* 0x00000039b200780c */ /* 0x000fe40000704270 */
[----:B------:R-:W-:Y:S02]  /*78e0*/  ISETP.LT.OR P2, PT, R176, 0x39, P2 ;  /* 0x00000039b000780c */ /* 0x000fe40001741670 */
[----:B------:R-:W-:Y:S02]  /*78f0*/  FSEL R163, R163, -INF , !P1 ;  /* 0xff800000a3a37808 */ /* 0x000fe40004800000 */
[----:B------:R-:W-:-:S02]  /*7900*/  FMNMX.FTZ R178, R162, R11, !PT ;  /* 0x0000000ba2b27209 */ /* 0x000fc40007810000 */
[----:B------:R-:W-:Y:S02]  /*7910*/  FSEL R182, R182, RZ, P3 ;  /* 0x000000ffb6b67208 */ /* 0x000fe40001800000 */
[----:B------:R-:W-:Y:S02]  /*7920*/  ISETP.LT.OR P0, PT, R176, 0x3a, P0 ;  /* 0x0000003ab000780c */ /* 0x000fe40000701670 */
[----:B------:R-:W-:Y:S01]  /*7930*/  FSEL R166, R166, -INF , !P2 ;  /* 0xff800000a6a67808 */ /* 0x000fe20005000000 */
[--C-:B------:R-:W-:Y:S01]  /*7940*/  FFMA.FTZ R15, R175, UR10, -R182.reuse ;  /* 0x0000000aaf0f7c23 */ /* 0x100fe200080108b6 */
[----:B------:R-:W-:Y:S01]  /*7950*/  FMNMX.FTZ R11, R163, R178, !PT ;  /* 0x000000b2a30b7209 */ /* 0x000fe20007810000 */
[--C-:B------:R-:W-:Y:S01]  /*7960*/  FFMA.FTZ R184, R184, UR10, -R182.reuse ;  /* 0x0000000ab8b87c23 */ /* 0x100fe200080108b6 */
[----:B------:R-:W-:Y:S01]  /*7970*/  FSEL R175, R167, -INF , !P0 ;  /* 0xff800000a7af7808 */ /* 0x000fe20004000000 */
[--C-:B------:R-:W-:Y:S01]  /*7980*/  FFMA.FTZ R180, R177, UR10, -R182.reuse ;  /* 0x0000000ab1b47c23 */ /* 0x100fe200080108b6 */
[----:B------:R-:W-:Y:S01]  /*7990*/  FMNMX.FTZ R176, R166, R11, !PT ;  /* 0x0000000ba6b07209 */ /* 0x000fe20007810000 */
[----:B------:R0:W-:Y:S01]  /*79a0*/  MUFU.EX2 R167, R184 ;  /* 0x000000b800a77308 */ /* 0x0001e20000000800 */
[----:B------:R-:W-:Y:S01]  /*79b0*/  FSEL R183, R12, RZ, P3 ;  /* 0x000000ff0cb77208 */ /* 0x000fe20001800000 */
[--C-:B------:R-:W-:Y:S01]  /*79c0*/  FFMA.FTZ R174, R174, UR10, -R182.reuse ;  /* 0x0000000aaeae7c23 */ /* 0x100fe200080108b6 */
[----:B------:R-:W-:Y:S01]  /*79d0*/  FMNMX.FTZ R11, R175, R176, !PT ;  /* 0x000000b0af0b7209 */ /* 0x000fe20007810000 */
[--C-:B------:R-:W-:Y:S01]  /*79e0*/  FFMA.FTZ R185, R185, UR10, -R182.reuse ;  /* 0x0000000ab9b97c23 */ /* 0x100fe200080108b6 */
[----:B------:R-:W-:Y:S01]  /*79f0*/  FFMA.FTZ R177, R164, UR10, -R182 ;  /* 0x0000000aa4b17c23 */ /* 0x000fe200080108b6 */
[----:B------:R-:W-:Y:S01]  /*7a00*/  FADD.FTZ R183, -R183, R20 ;  /* 0x00000014b7b77221 */ /* 0x000fe20000010100 */
[--C-:B------:R-:W-:Y:S01]  /*7a10*/  FFMA.FTZ R164, R186, UR10, -R182.reuse ;  /* 0x0000000abaa47c23 */ /* 0x100fe200080108b6 */
[----:B------:R-:W1:Y:S01]  /*7a20*/  SHFL.BFLY PT, R178, R11, 0x2, 0x1f ;  /* 0x0c401f000bb27f89 */ /* 0x000e6200000e0000 */
[--C-:B0-----:R-:W-:Y:S01]  /*7a30*/  FFMA.FTZ R184, R169, UR10, -R182.reuse ;  /* 0x0000000aa9b87c23 */ /* 0x101fe200080108b6 */
[----:B------:R-:W-:Y:S01]  /*7a40*/  FMUL.FTZ R169, R183, UR10 ;  /* 0x0000000ab7a97c20 */ /* 0x000fe20008410000 */
[----:B------:R-:W-:Y:S01]  /*7a50*/  MUFU.EX2 R180, R180 ;  /* 0x000000b400b47308 */ /* 0x000fe20000000800 */
[--C-:B------:R-:W-:Y:S01]  /*7a60*/  FFMA.FTZ R181, R172, UR10, -R182.reuse ;  /* 0x0000000aacb57c23 */ /* 0x100fe200080108b6 */
[--C-:B------:R-:W-:Y:S01]  /*7a70*/  FFMA.FTZ R172, R161, UR10, -R182.reuse ;  /* 0x0000000aa1ac7c23 */ /* 0x100fe200080108b6 */
[--C-:B------:R-:W-:Y:S01]  /*7a80*/  FFMA.FTZ R179, R187, UR10, -R182.reuse ;  /* 0x0000000abbb37c23 */ /* 0x100fe200080108b6 */
[--C-:B------:R-:W-:Y:S01]  /*7a90*/  FFMA.FTZ R170, R170, UR10, -R182.reuse ;  /* 0x0000000aaaaa7c23 */ /* 0x100fe200080108b6 */
[--C-:B------:R-:W-:Y:S01]  /*7aa0*/  FFMA.FTZ R171, R171, UR10, -R182.reuse ;  /* 0x0000000aabab7c23 */ /* 0x100fe200080108b6 */
[----:B------:R-:W-:Y:S01]  /*7ab0*/  ISETP.NE.AND P0, PT, R10, RZ, PT ;  /* 0x000000ff0a00720c */ /* 0x000fe20003f05270 */
[--C-:B------:R-:W-:Y:S01]  /*7ac0*/  FFMA.FTZ R168, R168, UR10, -R182.reuse ;  /* 0x0000000aa8a87c23 */ /* 0x100fe200080108b6 */
[----:B------:R-:W0:Y:S01]  /*7ad0*/  MUFU.EX2 R169, R169 ;  /* 0x000000a900a97308 */ /* 0x000e220000000800 */
[--C-:B------:R-:W-:Y:S01]  /*7ae0*/  FFMA.FTZ R173, R173, UR10, -R182.reuse ;  /* 0x0000000aadad7c23 */ /* 0x100fe200080108b6 */
[----:B------:R-:W-:-:S06]  /*7af0*/  FFMA.FTZ R182, R165, UR10, -R182 ;  /* 0x0000000aa5b67c23 */ /* 0x000fcc00080108b6 */
[----:B------:R-:W2:Y:S01]  /*7b00*/  MUFU.EX2 R15, R15 ;  /* 0x0000000f000f7308 */ /* 0x000ea20000000800 */
[----:B-1----:R-:W-:-:S07]  /*7b10*/  FMNMX.FTZ R178, R11, R178, !PT ;  /* 0x000000b20bb27209 */ /* 0x002fce0007810000 */
[----:B------:R-:W1:Y:S01]  /*7b20*/  MUFU.EX2 R174, R174 ;  /* 0x000000ae00ae7308 */ /* 0x000e620000000800 */
[-C--:B0-----:R-:W-:Y:S01]  /*7b30*/  FMUL.FTZ R24, R24, R169.reuse ;  /* 0x000000a918187220 */ /* 0x081fe20000410000 */
[----:B------:R-:W0:Y:S01]  /*7b40*/  SHFL.BFLY PT, R11, R178, 0x1, 0x1f ;  /* 0x0c201f00b20b7f89 */ /* 0x000e2200000e0000 */
        /* <DEDUP_REMOVED lines=22> */
[----:B------:R-:W-:Y:S01]  /*7cb0*/  FMUL.FTZ R64, R64, R169 ;  /* 0x000000a940407220 */ /* 0x000fe20000410000 */
[----:B0-----:R-:W-:Y:S01]  /*7cc0*/  FMNMX.FTZ R11, R178, R11, !PT ;  /* 0x0000000bb20b7209 */ /* 0x001fe20007810000 */
[----:B------:R-:W-:Y:S01]  /*7cd0*/  FFMA.FTZ R178, R169, R3, R180 ;  /* 0x00000003a9b27223 */ /* 0x000fe200000100b4 */
[-C--:B------:R-:W-:Y:S01]  /*7ce0*/  FMUL.FTZ R65, R65, R169.reuse ;  /* 0x000000a941417220 */ /* 0x080fe20000410000 */
[-C--:B------:R-:W-:Y:S01]  /*7cf0*/  FMUL.FTZ R68, R68, R169.reuse ;  /* 0x000000a944447220 */ /* 0x080fe20000410000 */
[C---:B------:R-:W-:Y:S01]  /*7d00*/  FSETP.NEU.FTZ.AND P1, PT, R11.reuse, -INF , PT ;  /* 0xff8000000b00780b */ /* 0x040fe20003f3d000 */
[----:B------:R-:W-:Y:S01]  /*7d10*/  FMUL.FTZ R3, R11, UR10 ;  /* 0x0000000a0b037c20 */ /* 0x000fe20008410000 */
[----:B--2---:R-:W-:Y:S01]  /*7d20*/  FADD.FTZ R161, R15, R178 ;  /* 0x000000b20fa17221 */ /* 0x004fe20000010000 */
[----:B------:R-:W0:Y:S01]  /*7d30*/  MUFU.EX2 R179, R179 ;  /* 0x000000b300b37308 */ /* 0x000e220000000800 */
[-C--:B------:R-:W-:Y:S01]  /*7d40*/  FMUL.FTZ R69, R69, R169.reuse ;  /* 0x000000a945457220 */ /* 0x080fe20000410000 */
[-C--:B------:R-:W-:Y:S01]  /*7d50*/  FMUL.FTZ R72, R72, R169.reuse ;  /* 0x000000a948487220 */ /* 0x080fe20000410000 */
[----:B------:R-:W-:Y:S01]  /*7d60*/  FSEL R183, R3, RZ, P1 ;  /* 0x000000ff03b77208 */ /* 0x000fe20000800000 */
[----:B-1----:R-:W-:Y:S01]  /*7d70*/  FADD.FTZ R178, R174, R161 ;  /* 0x000000a1aeb27221 */ /* 0x002fe20000010000 */
[-C--:B------:R-:W-:Y:S01]  /*7d80*/  FMUL.FTZ R73, R73, R169.reuse ;  /* 0x000000a949497220 */ /* 0x080fe20000410000 */
[-C--:B------:R-:W-:Y:S01]  /*7d90*/  FMUL.FTZ R76, R76, R169.reuse ;  /* 0x000000a94c4c7220 */ /* 0x080fe20000410000 */
[-C--:B------:R-:W-:Y:S01]  /*7da0*/  FMUL.FTZ R77, R77, R169.reuse ;  /* 0x000000a94d4d7220 */ /* 0x080fe20000410000 */
[----:B------:R-:W-:Y:S01]  /*7db0*/  FADD.FTZ R3, R167, R178 ;  /* 0x000000b2a7037221 */ /* 0x000fe20000010000 */
[--C-:B------:R-:W-:Y:S01]  /*7dc0*/  FFMA.FTZ R161, R14, UR10, -R183.reuse ;  /* 0x0000000a0ea17c23 */ /* 0x100fe200080108b7 */
[----:B------:R-:W-:Y:S01]  /*7dd0*/  FSEL R14, R11, RZ, P1 ;  /* 0x000000ff0b0e7208 */ /* 0x000fe20000800000 */
[----:B------:R-:W1:Y:S01]  /*7de0*/  MUFU.EX2 R170, R170 ;  /* 0x000000aa00aa7308 */ /* 0x000e620000000800 */
[--C-:B------:R-:W-:Y:S01]  /*7df0*/  FFMA.FTZ R178, R22, UR10, -R183.reuse ;  /* 0x0000000a16b27c23 */ /* 0x100fe200080108b7 */
[--C-:B------:R-:W-:Y:S01]  /*7e00*/  FFMA.FTZ R23, R23, UR10, -R183.reuse ;  /* 0x0000000a17177c23 */ /* 0x100fe200080108b7 */
[--C-:B------:R-:W-:Y:S01]  /*7e10*/  FFMA.FTZ R186, R157, UR10, -R183.reuse ;  /* 0x0000000a9dba7c23 */ /* 0x100fe200080108b7 */
[--C-:B------:R-:W-:Y:S01]  /*7e20*/  FFMA.FTZ R153, R153, UR10, -R183.reuse ;  /* 0x0000000a99997c23 */ /* 0x100fe200080108b7 */
[--C-:B------:R-:W-:Y:S01]  /*7e30*/  FFMA.FTZ R155, R155, UR10, -R183.reuse ;  /* 0x0000000a9b9b7c23 */ /* 0x100fe200080108b7 */
[--C-:B------:R-:W-:Y:S01]  /*7e40*/  FFMA.FTZ R188, R159, UR10, -R183.reuse ;  /* 0x0000000a9fbc7c23 */ /* 0x100fe200080108b7 */
[--C-:B------:R-:W-:Y:S01]  /*7e50*/  FFMA.FTZ R190, R162, UR10, -R183.reuse ;  /* 0x0000000aa2be7c23 */ /* 0x100fe200080108b7 */
[----:B------:R2:W-:Y:S01]  /*7e60*/  MUFU.EX2 R20, R184 ;  /* 0x000000b800147308 */ /* 0x0005e20000000800 */
[--C-:B------:R-:W-:Y:S01]  /*7e70*/  FFMA.FTZ R187, R158, UR10, -R183.reuse ;  /* 0x0000000a9ebb7c23 */ /* 0x100fe200080108b7 */
[--C-:B------:R-:W-:Y:S01]  /*7e80*/  FFMA.FTZ R191, R163, UR10, -R183.reuse ;  /* 0x0000000aa3bf7c23 */ /* 0x100fe200080108b7 */
[--C-:B------:R-:W-:Y:S01]  /*7e90*/  FFMA.FTZ R189, R160, UR10, -R183.reuse ;  /* 0x0000000aa0bd7c23 */ /* 0x100fe200080108b7 */
[--C-:B------:R-:W-:Y:S01]  /*7ea0*/  FFMA.FTZ R192, R166, UR10, -R183.reuse ;  /* 0x0000000aa6c07c23 */ /* 0x100fe200080108b7 */
[----:B------:R-:W-:Y:S01]  /*7eb0*/  FFMA.FTZ R175, R175, UR10, -R183 ;  /* 0x0000000aafaf7c23 */ /* 0x000fe200080108b7 */
[----:B0-----:R-:W-:Y:S01]  /*7ec0*/  F2FP.BF16.F32.PACK_AB R158, R179, R164 ;  /* 0x000000a4b39e723e */ /* 0x001fe200000010ff */
[-C--:B------:R-:W-:Y:S01]  /*7ed0*/  FMUL.FTZ R80, R80, R169.reuse ;  /* 0x000000a950507220 */ /* 0x080fe20000410000 */
[----:B------:R-:W0:Y:S01]  /*7ee0*/  MUFU.EX2 R181, R181 ;  /* 0x000000b500b57308 */ /* 0x000e220000000800 */
[----:B--2---:R-:W-:Y:S01]  /*7ef0*/  FADD.FTZ R184, R176, R3 ;  /* 0x00000003b0b87221 */ /* 0x004fe20000010000 */
[----:B------:R-:W-:Y:S01]  /*7f00*/  FADD.FTZ R3, -R14, R21 ;  /* 0x000000150e037221 */ /* 0x000fe20000010100 */
[-C--:B------:R-:W-:Y:S01]  /*7f10*/  FMUL.FTZ R81, R81, R169.reuse ;  /* 0x000000a951517220 */ /* 0x080fe20000410000 */
[-C--:B------:R-:W-:Y:S01]  /*7f20*/  FMUL.FTZ R84, R84, R169.reuse ;  /* 0x000000a954547220 */ /* 0x080fe20000410000 */
[----:B------:R-:W-:Y:S01]  /*7f30*/  FADD.FTZ R21, R177, R184 ;  /* 0x000000b8b1157221 */ /* 0x000fe20000010000 */
[----:B------:R-:W-:Y:S01]  /*7f40*/  FMUL.FTZ R3, R3, UR10 ;  /* 0x0000000a03037c20 */ /* 0x000fe20008410000 */
[----:B------:R-:W-:Y:S01]  /*7f50*/  FFMA.FTZ R184, R154, UR10, -R183 ;  /* 0x0000000a9ab87c23 */ /* 0x000fe200080108b7 */
[----:B------:R-:W2:Y:S01]  /*7f60*/  MUFU.EX2 R171, R171 ;  /* 0x000000ab00ab7308 */ /* 0x000ea20000000800 */
[----:B------:R-:W-:Y:S01]  /*7f70*/  FADD.FTZ R22, R164, R21 ;  /* 0x00000015a4167221 */ /* 0x000fe20000010000 */
[----:B------:R-:W-:Y:S01]  /*7f80*/  FFMA.FTZ R21, R152, UR10, -R183 ;  /* 0x0000000a98157c23 */ /* 0x000fe200080108b7 */
[----:B------:R-:W-:Y:S01]  /*7f90*/  F2FP.BF16.F32.PACK_AB R154, R167, R174 ;  /* 0x000000aea79a723e */ /* 0x000fe200000010ff */
[-C--:B------:R-:W-:Y:S01]  /*7fa0*/  FMUL.FTZ R85, R85, R169.reuse ;  /* 0x000000a955557220 */ /* 0x080fe20000410000 */
[----:B------:R-:W-:Y:S01]  /*7fb0*/  FADD.FTZ R185, R179, R22 ;  /* 0x00000016b3b97221 */ /* 0x000fe20000010000 */
[-C--:B------:R-:W-:Y:S01]  /*7fc0*/  FMUL.FTZ R88, R88, R169.reuse ;  /* 0x000000a958587220 */ /* 0x080fe20000410000 */
[-C--:B------:R-:W-:Y:S01]  /*7fd0*/  FMUL.FTZ R89, R89, R169.reuse ;  /* 0x000000a959597220 */ /* 0x080fe20000410000 */
[----:B------:R-:W3:Y:S01]  /*7fe0*/  MUFU.EX2 R172, R172 ;  /* 0x000000ac00ac7308 */ /* 0x000ee20000000800 */
[----:B-1----:R-:W-:Y:S01]  /*7ff0*/  FADD.FTZ R152, R170, R185 ;  /* 0x000000b9aa987221 */ /* 0x002fe20000010000 */
[----:B------:R-:W-:Y:S01]  /*8000*/  FFMA.FTZ R185, R156, UR10, -R183 ;  /* 0x0000000a9cb97c23 */ /* 0x000fe200080108b7 */
[-C--:B------:R-:W-:Y:S01]  /*8010*/  FMUL.FTZ R92, R92, R169.reuse ;  /* 0x000000a95c5c7220 */ /* 0x080fe20000410000 */
[-C--:B------:R-:W-:Y:S01]  /*8020*/  FMUL.FTZ R93, R93, R169.reuse ;  /* 0x000000a95d5d7220 */ /* 0x080fe20000410000 */
[----:B0-----:R-:W-:Y:S01]  /*8030*/  FADD.FTZ R152, R181, R152 ;  /* 0x00000098b5987221 */ /* 0x001fe20000010000 */
[-C--:B------:R-:W-:Y:S01]  /*8040*/  FMUL.FTZ R96, R96, R169.reuse ;  /* 0x000000a960607220 */ /* 0x080fe20000410000 */
[-C--:B------:R-:W-:Y:S01]  /*8050*/  FMUL.FTZ R97, R97, R169.reuse ;  /* 0x000000a961617220 */ /* 0x080fe20000410000 */
[----:B------:R-:W-:Y:S01]  /*8060*/  MUFU.EX2 R161, R161 ;  /* 0x000000a100a17308 */ /* 0x000fe20000000800 */
[----:B--2---:R-:W-:Y:S01]  /*8070*/  FADD.FTZ R157, R171, R152 ;  /* 0x00000098ab9d7221 */ /* 0x004fe20000010000 */
[----:B------:R-:W-:Y:S01]  /*8080*/  F2FP.BF16.F32.PACK_AB R152, R15, R180 ;  /* 0x000000b40f98723e */ /* 0x000fe200000010ff */
[----:B------:R-:W-:Y:S01]  /*8090*/  FMUL.FTZ R100, R100, R169 ;  /* 0x000000a964647220 */ /* 0x000fe20000410000 */
[C---:B------:R-:W-:Y:S01]  /*80a0*/  F2FP.BF16.F32.PACK_AB R162, R20.reuse, R171 ;  /* 0x000000ab14a2723e */ /* 0x040fe200000010ff */
[----:B------:R-:W-:Y:S01]  /*80b0*/  FADD.FTZ R157, R20, R157 ;  /* 0x0000009d149d7221 */ /* 0x000fe20000010000 */
        /* <DEDUP_REMOVED lines=17> */
[-C--:B------:R-:W-:Y:S01]  /*81d0*/  FMUL.FTZ R129, R129, R169.reuse ;  /* 0x000000a981817220 */ /* 0x080fe20000410000 */
[----:B------:R-:W2:Y:S01]  /*81e0*/  MUFU.EX2 R23, R23 ;  /* 0x0000001700177308 */ /* 0x000ea20000000800 */
[----:B0-----:R-:W-:Y:S01]  /*81f0*/  FFMA.FTZ R15, R22, R4, R161 ;  /* 0x00000004160f7223 */ /* 0x001fe200000100a1 */
[-C--:B------:R-:W-:Y:S01]  /*8200*/  FMUL.FTZ R132, R132, R169.reuse ;  /* 0x000000a984847220 */ /* 0x080fe20000410000 */
        /* <DEDUP_REMOVED lines=10> */
[----:B------:R-:W-:Y:S01]  /*82b0*/  FMUL.FTZ R149, R149, R169 ;  /* 0x000000a995957220 */ /* 0x000fe20000410000 */
[-C--:B------:R-:W-:Y:S01]  /*82c0*/  FMUL.FTZ R26, R26, R22.reuse ;  /* 0x000000161a1a7220 */ /* 0x080fe20000410000 */
[-C--:B------:R-:W-:Y:S01]  /*82d0*/  FMUL.FTZ R27, R27, R22.reuse ;  /* 0x000000161b1b7220 */ /* 0x080fe20000410000 */
[----:B------:R1:W-:Y:S01]  /*82e0*/  MUFU.EX2 R165, R168 ;  /* 0x000000a800a57308 */ /* 0x0003e20000000800 */
[----:B--2---:R-:W-:Y:S01]  /*82f0*/  FADD.FTZ R15, R23, R4 ;  /* 0x00000004170f7221 */ /* 0x004fe20000010000 */
[-C--:B------:R-:W-:Y:S01]  /*8300*/  FMUL.FTZ R30, R30, R22.reuse ;  /* 0x000000161e1e7220 */ /* 0x080fe20000410000 */
[-C--:B------:R-:W-:Y:S01]  /*8310*/  FMUL.FTZ R31, R31, R22.reuse ;  /* 0x000000161f1f7220 */ /* 0x080fe20000410000 */
[-C--:B------:R-:W-:Y:S01]  /*8320*/  FMUL.FTZ R34, R34, R22.reuse ;  /* 0x0000001622227220 */ /* 0x080fe20000410000 */
[-C--:B------:R-:W-:Y:S01]  /*8330*/  FMUL.FTZ R35, R35, R22.reuse ;  /* 0x0000001623237220 */ /* 0x080fe20000410000 */
[-C--:B------:R-:W-:Y:S01]  /*8340*/  FMUL.FTZ R38, R38, R22.reuse ;  /* 0x0000001626267220 */ /* 0x080fe20000410000 */
[----:B------:R-:W-:Y:S01]  /*8350*/  FMUL.FTZ R39, R39, R22 ;  /* 0x0000001627277220 */ /* 0x000fe20000410000 */
[----:B------:R2:W3:Y:S01]  /*8360*/  MUFU.EX2 R157, R153 ;  /* 0x00000099009d7308 */ /* 0x0004e20000000800 */
[----:B-1----:R-:W-:-:S02]  /*8370*/  IMAD.U32 R168, RZ, RZ, UR6 ;  /* 0x00000006ffa87e24 */ /* 0x002fc4000f8e00ff */
[-C--:B------:R-:W-:Y:S01]  /*8380*/  FMUL.FTZ R42, R42, R22.reuse ;  /* 0x000000162a2a7220 */ /* 0x080fe20000410000 */
[-C--:B------:R-:W-:Y:S01]  /*8390*/  FMUL.FTZ R43, R43, R22.reuse ;  /* 0x000000162b2b7220 */ /* 0x080fe20000410000 */
[-C--:B------:R-:W-:Y:S01]  /*83a0*/  FMUL.FTZ R46, R46, R22.reuse ;  /* 0x000000162e2e7220 */ /* 0x080fe20000410000 */
[----:B------:R-:W-:Y:S02]  /*83b0*/  @!P0 IMAD R168, R168, 0x40, R9 ;  /* 0x00000040a8a88824 */ /* 0x000fe400078e0209 */
[-C--:B------:R-:W-:Y:S01]  /*83c0*/  FMUL.FTZ R47, R47, R22.reuse ;  /* 0x000000162f2f7220 */ /* 0x080fe20000410000 */
[-C--:B------:R-:W-:Y:S01]  /*83d0*/  FMUL.FTZ R50, R50, R22.reuse ;  /* 0x0000001632327220 */ /* 0x080fe20000410000 */
[----:B------:R-:W1:Y:S01]  /*83e0*/  MUFU.EX2 R184, R184 ;  /* 0x000000b800b87308 */ /* 0x000e620000000800 */
[----:B--2---:R-:W-:Y:S01]  /*83f0*/  F2FP.BF16.F32.PACK_AB R153, R14, R161 ;  /* 0x000000a10e99723e */ /* 0x004fe200000010ff */
[-C--:B------:R-:W-:Y:S01]  /*8400*/  FMUL.FTZ R51, R51, R22.reuse ;  /* 0x0000001633337220 */ /* 0x080fe20000410000 */
[----:B------:R-:W-:Y:S01]  /*8410*/  @!P0 LEA R168, R168, UR40, 0x2 ;  /* 0x00000028a8a88c11 */ /* 0x000fe2000f8e10ff */
[-C--:B------:R-:W-:Y:S01]  /*8420*/  FMUL.FTZ R54, R54, R22.reuse ;  /* 0x0000001636367220 */ /* 0x080fe20000410000 */
[-C--:B------:R-:W-:Y:S01]  /*8430*/  FMUL.FTZ R55, R55, R22.reuse ;  /* 0x0000001637377220 */ /* 0x080fe20000410000 */
[-C--:B------:R-:W-:Y:S01]  /*8440*/  FMUL.FTZ R58, R58, R22.reuse ;  /* 0x000000163a3a7220 */ /* 0x080fe20000410000 */
[-C--:B------:R-:W-:Y:S01]  /*8450*/  FMUL.FTZ R59, R59, R22.reuse ;  /* 0x000000163b3b7220 */ /* 0x080fe20000410000 */
[----:B------:R0:W-:Y:S01]  /*8460*/  MUFU.EX2 R159, R155 ;  /* 0x0000009b009f7308 */ /* 0x0001e20000000800 */
[----:B------:R-:W-:Y:S01]  /*8470*/  @!P0 STS [R168+0x28800], R169 ;  /* 0x028800a9a8008388 */ /* 0x000fe20000000800 */
[-C--:B------:R-:W-:Y:S01]  /*8480*/  FMUL.FTZ R62, R62, R22.reuse ;  /* 0x000000163e3e7220 */ /* 0x080fe20000410000 */
[-C--:B------:R-:W-:Y:S01]  /*8490*/  FMUL.FTZ R63, R63, R22.reuse ;  /* 0x000000163f3f7220 */ /* 0x080fe20000410000 */
[-C--:B------:R-:W-:Y:S01]  /*84a0*/  FMUL.FTZ R66, R66, R22.reuse ;  /* 0x0000001642427220 */ /* 0x080fe20000410000 */
[----:B------:R2:W-:Y:S01]  /*84b0*/  @!P0 STS [R168+0x28820], R22 ;  /* 0x02882016a8008388 */ /* 0x0005e20000000800 */
[-C--:B------:R-:W-:Y:S01]  /*84c0*/  FMUL.FTZ R67, R67, R22.reuse ;  /* 0x0000001643437220 */ /* 0x080fe20000410000 */
[-C--:B------:R-:W-:Y:S01]  /*84d0*/  FMUL.FTZ R70, R70, R22.reuse ;  /* 0x0000001646467220 */ /* 0x080fe20000410000 */
[----:B------:R-:W4:Y:S01]  /*84e0*/  MUFU.EX2 R173, R173 ;  /* 0x000000ad00ad7308 */ /* 0x000f220000000800 */
[----:B0-----:R-:W-:Y:S01]  /*84f0*/  F2FP.BF16.F32.PACK_AB R155, R178, R23 ;  /* 0x00000017b29b723e */ /* 0x001fe200000010ff */
[----:B------:R-:W-:Y:S01]  /*8500*/  BAR.SYNC.DEFER_BLOCKING 0xf, 0x100 ;  /* 0x03c4000000007b1d */ /* 0x000fe20000010000 */
[-C--:B------:R-:W-:Y:S01]  /*8510*/  FMUL.FTZ R71, R71, R22.reuse ;  /* 0x0000001647477220 */ /* 0x080fe20000410000 */
[-C--:B------:R-:W-:Y:S01]  /*8520*/  FMUL.FTZ R74, R74, R22.reuse ;  /* 0x000000164a4a7220 */ /* 0x080fe20000410000 */
[-C--:B------:R-:W-:Y:S01]  /*8530*/  FMUL.FTZ R75, R75, R22.reuse ;  /* 0x000000164b4b7220 */ /* 0x080fe20000410000 */
[-C--:B------:R-:W-:Y:S01]  /*8540*/  FMUL.FTZ R78, R78, R22.reuse ;  /* 0x000000164e4e7220 */ /* 0x080fe20000410000 */
[----:B--2---:R-:W-:Y:S01]  /*8550*/  FADD.FTZ R168, R178, R15 ;  /* 0x0000000fb2a87221 */ /* 0x004fe20000010000 */
[----:B------:R-:W0:Y:S01]  /*8560*/  MUFU.EX2 R20, R185 ;  /* 0x000000b900147308 */ /* 0x000e220000000800 */
[-C--:B------:R-:W-:Y:S01]  /*8570*/  FMUL.FTZ R79, R79, R22.reuse ;  /* 0x000000164f4f7220 */ /* 0x080fe20000410000 */
[-C--:B------:R-:W-:Y:S01]  /*8580*/  FMUL.FTZ R82, R82, R22.reuse ;  /* 0x0000001652527220 */ /* 0x080fe20000410000 */
[----:B---3--:R-:W-:Y:S01]  /*8590*/  FADD.FTZ R15, R157, R168 ;  /* 0x000000a89d0f7221 */ /* 0x008fe20000010000 */
[----:B-1----:R-:W-:Y:S01]  /*85a0*/  F2FP.BF16.F32.PACK_AB R157, R184, R157 ;  /* 0x0000009db89d723e */ /* 0x002fe200000010ff */
[-C--:B------:R-:W-:Y:S01]  /*85b0*/  FMUL.FTZ R83, R83, R22.reuse ;  /* 0x0000001653537220 */ /* 0x080fe20000410000 */
[----:B------:R-:W-:Y:S01]  /*85c0*/  FMUL.FTZ R86, R86, R22 ;  /* 0x0000001656567220 */ /* 0x000fe20000410000 */
[----:B------:R-:W-:Y:S01]  /*85d0*/  FADD.FTZ R168, R184, R15 ;  /* 0x0000000fb8a87221 */ /* 0x000fe20000010000 */
[----:B------:R-:W1:Y:S01]  /*85e0*/  MUFU.EX2 R182, R182 ;  /* 0x000000b600b67308 */ /* 0x000e620000000800 */
[C---:B----4-:R-:W-:Y:S01]  /*85f0*/  FADD.FTZ R160, R173.reuse, R156 ;  /* 0x0000009cada07221 */ /* 0x050fe20000010000 */
[----:B------:R-:W-:Y:S01]  /*8600*/  F2FP.BF16.F32.PACK_AB R164, R173, R172 ;  /* 0x000000acada4723e */ /* 0x000fe200000010ff */
[----:B------:R-:W-:Y:S01]  /*8610*/  FADD.FTZ R15, R159, R168 ;  /* 0x000000a89f0f7221 */ /* 0x000fe20000010000 */
[----:B------:R-:W-:Y:S01]  /*8620*/  F2FP.BF16.F32.PACK_AB R156, R177, R176 ;  /* 0x000000b0b19c723e */ /* 0x000fe200000010ff */
[----:B------:R-:W-:Y:S01]  /*8630*/  FADD.FTZ R3, R165, R160 ;  /* 0x000000a0a5037221 */ /* 0x000fe20000010000 */
[----:B------:R-:W-:Y:S01]  /*8640*/  F2FP.BF16.F32.PACK_AB R160, R181, R170 ;  /* 0x000000aab5a0723e */ /* 0x000fe200000010ff */
[-C--:B------:R-:W-:Y:S01]  /*8650*/  FMUL.FTZ R87, R87, R22.reuse ;  /* 0x0000001657577220 */ /* 0x080fe20000410000 */
[----:B------:R-:W2:Y:S01]  /*8660*/  MUFU.EX2 R186, R186 ;  /* 0x000000ba00ba7308 */ /* 0x000ea20000000800 */
[C---:B0-----:R-:W-:Y:S01]  /*8670*/  FADD.FTZ R15, R20.reuse, R15 ;  /* 0x0000000f140f7221 */ /* 0x041fe20000010000 */
[----:B------:R-:W-:Y:S01]  /*8680*/  F2FP.BF16.F32.PACK_AB R159, R20, R159 ;  /* 0x0000009f149f723e */ /* 0x000fe200000010ff */
[----:B------:R0:W-:Y:S01]  /*8690*/  STSM.16.M88.4 [R6+0x26800], R152 ;  /* 0x0268009806007844 */ /* 0x0001e20000000200 */
[-C--:B------:R-:W-:Y:S01]  /*86a0*/  FMUL.FTZ R90, R90, R22.reuse ;  /* 0x000000165a5a7220 */ /* 0x080fe20000410000 */
[-C--:B------:R-:W-:Y:S01]  /*86b0*/  FMUL.FTZ R91, R91, R22.reuse ;  /* 0x000000165b5b7220 */ /* 0x080fe20000410000 */
[-C--:B------:R-:W-:Y:S01]  /*86c0*/  FMUL.FTZ R94, R94, R22.reuse ;  /* 0x000000165e5e7220 */ /* 0x080fe20000410000 */
[----:B------:R0:W-:Y:S01]  /*86d0*/  STSM.16.M88.4 [R5], R156 ;  /* 0x0000009c05007844 */ /* 0x0001e20000000200 */
[----:B------:R-:W3:Y:S01]  /*86e0*/  MUFU.EX2 R187, R187 ;  /* 0x000000bb00bb7308 */ /* 0x000ee20000000800 */
[C---:B-1----:R-:W-:Y:S01]  /*86f0*/  F2FP.BF16.F32.PACK_AB R166, R182.reuse, R165 ;  /* 0x000000a5b6a6723e */ /* 0x042fe200000010ff */
[----:B------:R-:W-:Y:S01]  /*8700*/  FADD.FTZ R3, R182, R3 ;  /* 0x00000003b6037221 */ /* 0x000fe20000010000 */
        /* <DEDUP_REMOVED lines=12> */
[----:B------:R-:W-:Y:S01]  /*87d0*/  FMUL.FTZ R115, R115, R22 ;  /* 0x0000001673737220 */ /* 0x000fe20000410000 */
[----:B------:R-:W2:Y:S01]  /*87e0*/  MUFU.EX2 R4, R189 ;  /* 0x000000bd00047308 */ /* 0x000ea20000000800 */
        /* <DEDUP_REMOVED lines=27> */
[----:B------:R-:W-:-:S04]  /*89a0*/  FMUL.FTZ R151, R151, R22 ;  /* 0x0000001697977220 */ /* 0x000fc80000410000 */
[----:B------:R-:W3:Y:S01]  /*89b0*/  MUFU.EX2 R170, R175 ;  /* 0x000000af00aa7308 */ /* 0x000ee20000000800 */
[C---:B-1----:R-:W-:Y:S01]  /*89c0*/  FADD.FTZ R14, R168.reuse, R15 ;  /* 0x0000000fa80e7221 */ /* 0x042fe20000010000 */
[----:B------:R-:W-:-:S03]  /*89d0*/  F2FP.BF16.F32.PACK_AB R165, R168, R165 ;  /* 0x000000a5a8a5723e */ /* 0x000fc600000010ff */
[----:B--2---:R-:W-:Y:S01]  /*89e0*/  FADD.FTZ R15, R167, R14 ;  /* 0x0000000ea70f7221 */ /* 0x004fe20000010000 */
[----:B---3--:R-:W-:-:S03]  /*89f0*/  F2FP.BF16.F32.PACK_AB R167, R170, R167 ;  /* 0x000000a7aaa7723e */ /* 0x008fc600000010ff */
[----:B------:R-:W-:Y:S02]  /*8a00*/  FADD.FTZ R4, R170, R15 ;  /* 0x0000000faa047221 */ /* 0x000fe40000010000 */
[----:B------:R0:W-:Y:S01]  /*8a10*/  STSM.16.M88.4 [R7], R164 ;  /* 0x000000a407007844 */ /* 0x0001e20000000200 */
[----:B------:R-:W-:Y:S05]  /*8a20*/  @!P4 BRA `(.L_x_1731) ;  /* 0x000000000004c947 */ /* 0x000fea0003800000 */
[----:B------:R-:W-:Y:S01]  /*8a30*/  BPT.TRAP 0x1 ;  /* 0x000000040000795c */ /* 0x000fe20000300000 */
.L_x_1731:
[----:B------:R1:W2:Y:S01]  /*8a40*/  SYNCS.PHASECHK.TRANS64.TRYWAIT P0, [UR29+0x28c50], R13 ;  /* 0x028c500dff0075a7 */ /* 0x0002a2000800015d */
[----:B------:R-:W-:Y:S05]  /*8a50*/  @!P4 BRA `(.L_x_1732) ;  /* 0x000000000004c947 */ /* 0x000fea0003800000 */
[----:B------:R-:W-:Y:S01]  /*8a60*/  BPT.TRAP 0x1 ;  /* 0x000000040000795c */ /* 0x000fe20000300000 */
.L_x_1732:
[----:B--2---:R-:W-:Y:S05]  /*8a70*/  @P0 BRA `(.L_x_1733) ;  /* 0x0000000000080947 */ /* 0x004fea0003800000 */
[----:B------:R-:W2:Y:S02]  /*8a80*/  SYNCS.PHASECHK.TRANS64.TRYWAIT P0, [UR29+0x28c50], R13 ;  /* 0x028c500dff0075a7 */ /* 0x000ea4000800015d */
[----:B--2---:R-:W-:Y:S05]  /*8a90*/  @!P0 BRA `(.L_x_1734) ;  /* 0x000000b800748947 */ /* 0x004fea0003800000 */
.L_x_1733:
        /* <DEDUP_REMOVED lines=34> */
.L_x_1735:
[----:B------:R-:W-:Y:S01]  /*8cc0*/  UISETP.GT.AND UP0, UPT, UR43, UR25, UPT ;  /* 0x000000192b00728c */ /* 0x000fe2000bf04270 */
[----:B------:R-:W-:Y:S01]  /*8cd0*/  MOV R21, R11 ;  /* 0x0000000b00157202 */ /* 0x000fe20000000f00 */
[----:B------:R-:W-:Y:S01]  /*8ce0*/  UIADD3 UR29, UR29, 0x28c60, URZ ;  /* 0x00028c601d1d7890 */ /* 0x000fe2000fffe03f */
[----:B------:R-:W-:Y:S01]  /*8cf0*/  IMAD.MOV.U32 R20, RZ, RZ, R12 ;  /* 0x000000ffff147224 */ /* 0x000fe200078e000c */
[----:B------:R-:W-:Y:S02]  /*8d00*/  UIADD3 UR43, UR43, -0x1, URZ ;  /* 0xffffffff2b2b7890 */ /* 0x000fe4000fffe03f */
[----:B------:R-:W-:Y:S01]  /*8d10*/  PLOP3.LUT P0, PT, PT, PT, UP0, 0x80, 0x0 ;  /* 0x000000000000781c */ /* 0x000fe20003f0f008 */
[----:B------:R-:W-:Y:S01]  /*8d20*/  UPRMT UR29, UR42, 0x654, UR29 ;  /* 0x000006542a1d7896 */ /* 0x000fe2000800001d */
[----:B------:R-:W-:-:S08]  /*8d30*/  UMOV UR6, UR4 ;  /* 0x0000000400067c82 */ /* 0x000fd00008000000 */
[----:B------:R-:W-:Y:S03]  /*8d40*/  SYNCS.ARRIVE.TRANS64.RED.A1T0 RZ, [UR29], RZ ;  /* 0x000000ffffff79a7 */ /* 0x000fe6000810041d */
[----:B------:R-:W-:Y:S05]  /*8d50*/  @P0 BRA `(.L_x_1736) ;  /* 0xffffffd800180947 */ /* 0x000fea000383ffff */
.L_x_1717:
[----:B------:R-:W-:Y:S01]  /*8d60*/  ISETP.NE.AND P1, PT, R19, 0x1, PT ;  /* 0x000000011300780c */ /* 0x000fe20003f25270 */
[----:B-12---:R-:W1:Y:S01]  /*8d70*/  S2R R13, SR_CTAID.X ;  /* 0x00000000000d7919 */ /* 0x006e620000002500 */
[----:B------:R-:W-:Y:S01]  /*8d80*/  UIADD3 UR14, -UR14, 0x1, URZ ;  /* 0x000000010e0e7890 */ /* 0x000fe2000fffe13f */
[----:B------:R-:W-:Y:S01]  /*8d90*/  LOP3.LUT P0, RZ, R16, 0x1, RZ, 0xc0, !PT ;  /* 0x0000000110ff7812 */ /* 0x000fe2000780c0ff */
[----:B------:R-:W-:Y:S02]  /*8da0*/  ULDC UR6, c[0x0][0x9dc] ;  /* 0x0002770000067ab9 */ /* 0x000fe40000000800 */
[----:B------:R-:W-:-:S07]  /*8db0*/  UIMAD UR14, UR41, UR11, UR14 ;  /* 0x0000000b290e72a4 */ /* 0x000fce000f8e020e */
[----:B------:R-:W2:Y:S08]  /*8dc0*/  @P1 LDC R14, c[0x0][0x44c] ;  /* 0x00011300ff0e1b82 */ /* 0x000eb00000000800 */
[----:B------:R-:W3:Y:S01]  /*8dd0*/  @P1 LDC R15, c[0x0][0x450] ;  /* 0x00011400ff0f1b82 */ /* 0x000ee20000000800 */
[----:B-1----:R-:W-:-:S05]  /*8de0*/  LEA R13, R13, 0x3f, 0x6 ;  /* 0x0000003f0d0d7811 */ /* 0x002fca00078e30ff */
[----:B--2---:R-:W-:-:S05]  /*8df0*/  @P1 IMAD.HI.U32 R14, R13, R14, RZ ;  /* 0x0000000e0d0e1227 */ /* 0x004fca00078e00ff */
[----:B---3--:R-:W-:-:S05]  /*8e00*/  @P1 SHF.R.U32.HI R13, RZ, R15, R14 ;  /* 0x0000000fff0d1219 */ /* 0x008fca000001160e */
[----:B------:R-:W-:-:S05]  /*8e10*/  VIADD R13, R13, UR14 ;  /* 0x0000000e0d0d7c36 */ /* 0x000fca0008000000 */
[----:B------:R-:W-:Y:S01]  /*8e20*/  IADD3 R14, R13, -UR6, RZ ;  /* 0x800000060d0e7c10 */ /* 0x000fe2000fffe0ff */
[----:B------:R-:W-:Y:S06]  /*8e30*/  @!P0 BRA `(.L_x_1737) ;  /* 0x0000000000448947 */ /* 0x000fec0003800000 */
[----:B------:R-:W-:-:S13]  /*8e40*/  ISETP.GT.AND P0, PT, R13, -0x1, PT ;  /* 0xffffffff0d00780c */ /* 0x000fda0003f04270 */
[----:B------:R-:W-:Y:S05]  /*8e50*/  @P0 BRA `(.L_x_1738) ;  /* 0x0000000000200947 */ /* 0x000fea0003800000 */
[----:B------:R-:W1:Y:S01]  /*8e60*/  LDC R22, c[0x0][0x9e4] ;  /* 0x00027900ff167b82 */ /* 0x000e620000000800 */
[----:B------:R-:W-:Y:S02]  /*8e70*/  LOP3.LUT R13, RZ, R13, RZ, 0x33, !PT ;  /* 0x0000000dff0d7212 */ /* 0x000fe400078e33ff */
[----:B-1----:R-:W-:-:S13]  /*8e80*/  ISETP.NE.AND P0, PT, R22, 0x1, PT ;  /* 0x000000011600780c */ /* 0x002fda0003f05270 */
[----:B------:R-:W1:Y:S02]  /*8e90*/  @P0 LDC.64 R20, c[0x0][0x9e8] ;  /* 0x00027a00ff140b82 */ /* 0x000e640000000a00 */
[----:B-1----:R-:W-:-:S05]  /*8ea0*/  @P0 IMAD.HI.U32 R20, R13, R20, RZ ;  /* 0x000000140d140227 */ /* 0x002fca00078e00ff */
[----:B------:R-:W-:-:S04]  /*8eb0*/  @P0 SHF.R.U32.HI R13, RZ, R21, R20 ;  /* 0x00000015ff0d0219 */ /* 0x000fc80000011614 */
[----:B------:R-:W-:Y:S01]  /*8ec0*/  LOP3.LUT R13, RZ, R13, RZ, 0x33, !PT ;  /* 0x0000000dff0d7212 */ /* 0x000fe200078e33ff */
[----:B------:R-:W-:Y:S06]  /*8ed0*/  BRA `(.L_x_1739) ;  /* 0x0000000000147947 */ /* 0x000fec0003800000 */
.L_x_1738:
[----:B------:R-:W1:Y:S02]  /*8ee0*/  LDC R22, c[0x0][0x9e4] ;  /* 0x00027900ff167b82 */ /* 0x000e640000000800 */
[----:B-1----:R-:W-:-:S13]  /*8ef0*/  ISETP.NE.AND P0, PT, R22, 0x1, PT ;  /* 0x000000011600780c */ /* 0x002fda0003f05270 */
[----:B------:R-:W1:Y:S02]  /*8f00*/  @P0 LDC.64 R20, c[0x0][0x9e8] ;  /* 0x00027a00ff140b82 */ /* 0x000e640000000a00 */
[----:B-1----:R-:W-:-:S05]  /*8f10*/  @P0 IMAD.HI.U32 R20, R13, R20, RZ ;  /* 0x000000140d140227 */ /* 0x002fca00078e00ff */
[----:B------:R-:W-:-:S07]  /*8f20*/  @P0 SHF.R.U32.HI R13, RZ, R21, R20 ;  /* 0x00000015ff0d0219 */ /* 0x000fce0000011614 */
.L_x_1739:
[----:B------:R-:W-:-:S05]  /*8f30*/  IMAD R13, R13, R22, RZ ;  /* 0x000000160d0d7224 */ /* 0x000fca00078e02ff */
[----:B------:R-:W-:-:S07]  /*8f40*/  VIMNMX R14, R14, R13, !PT ;  /* 0x0000000d0e0e7248 */ /* 0x000fce0007fe0100 */
.L_x_1737:
[----:B------:R-:W-:-:S05]  /*8f50*/  VIADD R14, R14, 0x3f ;  /* 0x0000003f0e0e7836 */ /* 0x000fca0000000000 */
[----:B------:R-:W-:-:S04]  /*8f60*/  SHF.R.S32.HI R13, RZ, 0x1f, R14 ;  /* 0x0000001fff0d7819 */ /* 0x000fc8000001140e */
[----:B------:R-:W-:-:S04]  /*8f70*/  LEA.HI R13, R13, R14, RZ, 0x6 ;  /* 0x0000000e0d0d7211 */ /* 0x000fc800078f30ff */
[----:B------:R-:W-:-:S04]  /*8f80*/  SHF.R.S32.HI R14, RZ, 0x6, R13 ;  /* 0x00000006ff0e7819 */ /* 0x000fc8000001140d */
[----:B------:R-:W-:-:S04]  /*8f90*/  VIMNMX R13, R17, R14, !PT ;  /* 0x0000000e110d7248 */ /* 0x000fc80007fe0100 */
[----:B------:R-:W-:-:S13]  /*8fa0*/  ISETP.LE.AND P0, PT, R13, UR43, PT ;  /* 0x0000002b0d007c0c */ /* 0x000fda000bf03270 */
[----:B------:R-:W-:Y:S05]  /*8fb0*/  @!P0 BRA `(.L_x_1740) ;  /* 0x0000001c00408947 */ /* 0x000fea0003800000 */
[----:B------:R-:W-:Y:S01]  /*8fc0*/  IMAD.MOV.U32 R20, RZ, RZ, R11 ;  /* 0x000000ffff147224 */ /* 0x000fe200078e000b */
[----:B------:R-:W-:Y:S01]  /*8fd0*/  MOV R185, R12 ;  /* 0x0000000c00b97202 */ /* 0x000fe20000000f00 */
[----:B------:R-:W-:Y:S01]  /*8fe0*/  UMOV UR27, UR4 ;  /* 0x00000004001b7c82 */ /* 0x000fe20008000000 */
[----:B------:R-:W-:Y:S01]  /*8ff0*/  ULDC UR28, c[0x0][0x9d8] ;  /* 0x00027600001c7ab9 */ /* 0x000fe20000000800 */
[----:B------:R-:W-:-:S05]  /*9000*/  ULDC UR25, c[0x0][0x988] ;  /* 0x0002620000197ab9 */ /* 0x000fca0000000800 */
.L_x_1751:
[----:B------:R-:W-:Y:S01]  /*9010*/  UIADD3 UR4, UR27, 0x1, URZ ;  /* 0x000000011b047890 */ /* 0x000fe2000fffe03f */
[----:B------:R-:W-:Y:S01]  /*9020*/  IMAD.U32 R12, RZ, RZ, UR43 ;  /* 0x0000002bff0c7e24 */ /* 0x000fe2000f8e00ff */
[----:B------:R-:W-:Y:S02]  /*9030*/  UIADD3 UR6, UR43, -0x1, URZ ;  /* 0xffffffff2b067890 */ /* 0x000fe4000fffe03f */
[----:B------:R-:W-:Y:S02]  /*9040*/  UISETP.NE.AND UP0, UPT, UR4, 0x2, UPT ;  /* 0x000000020400788c */ /* 0x000fe4000bf05270 */
[----:B------:R-:W-:Y:S02]  /*9050*/  ISETP.GT.AND P0, PT, R12, R13, PT ;  /* 0x0000000d0c00720c */ /* 0x000fe40003f04270 */
[----:B------:R-:W-:Y:S02]  /*9060*/  USEL UR10, URZ, 0x1, UP0 ;  /* 0x000000013f0a7887 */ /* 0x000fe40008000000 */
[----:B------:R-:W-:-:S02]  /*9070*/  USEL UR4, UR4, URZ, UP0 ;  /* 0x0000003f04047287 */ /* 0x000fc40008000000 */
[----:B------:R-:W-:Y:S01]  /*9080*/  ULOP3.LUT UR5, UR5, UR10, URZ, 0x3c, !UPT ;  /* 0x0000000a05057292 */ /* 0x000fe2000f8e3c3f */
[----:B------:R-:W-:Y:S01]  /*9090*/  UMOV UR43, UR6 ;  /* 0x00000006002b7c82 */ /* 0x000fe20008000000 */
[----:B012---:R-:W-:Y:S10]  /*90a0*/  @!P4 BRA `(.L_x_1741) ;  /* 0x000000000004c947 */ /* 0x007ff40003800000 */
[----:B------:R-:W-:Y:S01]  /*90b0*/  BPT.TRAP 0x1 ;  /* 0x000000040000795c */ /* 0x000fe20000300000 */
.L_x_1741:
[----:B------:R-:W-:Y:S01]  /*90c0*/  ULEA UR26, UR4, UR40, 0x3 ;  /* 0x00000028041a7291 */ /* 0x000fe2000f8e183f */
[----:B------:R-:W-:-:S05]  /*90d0*/  IMAD.U32 R14, RZ, RZ, UR5 ;  /* 0x00000005ff0e7e24 */ /* 0x000fca000f8e00ff */
[----:B------:R-:W-:-:S04]  /*90e0*/  SHF.L.U32 R14, R14, 0x1f, RZ ;  /* 0x0000001f0e0e7819 */ /* 0x000fc800000006ff */
[----:B------:R1:W2:Y:S01]  /*90f0*/  SYNCS.PHASECHK.TRANS64.TRYWAIT P1, [UR26+0x28c30], R14 ;  /* 0x028c300eff0075a7 */ /* 0x0002a2000802015a */
[----:B------:R-:W-:Y:S05]  /*9100*/  @!P4 BRA `(.L_x_1742) ;  /* 0x000000000004c947 */ /* 0x000fea0003800000 */
[----:B------:R-:W-:Y:S01]  /*9110*/  BPT.TRAP 0x1 ;  /* 0x000000040000795c */ /* 0x000fe20000300000 */
.L_x_1742:
[----:B--2---:R-:W-:Y:S05]  /*9120*/  @P1 BRA `(.L_x_1743) ;  /* 0x0000000000081947 */ /* 0x004fea0003800000 */
[----:B------:R-:W2:Y:S02]  /*9130*/  SYNCS.PHASECHK.TRANS64.TRYWAIT P1, [UR26+0x28c30], R14 ;  /* 0x028c300eff0075a7 */ /* 0x000ea4000802015a */
[----:B--2---:R-:W-:Y:S05]  /*9140*/  @!P1 BRA `(.L_x_1744) ;  /* 0x000000b000e09947 */ /* 0x004fea0003800000 */
.L_x_1743:
[----:B------:R-:W-:Y:S01]  /*9150*/  ULEA UR10, UR4, UR24, 0x9 ;  /* 0x00000018040a7291 */ /* 0x000fe2000f8e483f */
[----:B0-----:R-:W-:Y:S01]  /*9160*/  WARPGROUP.ARRIVE ;  /* 0x00000000000079c5 */ /* 0x001fe20000000000 */
        /* <DEDUP_REMOVED lines=20> */
.L_x_1745:
[----:B------:R-:W-:Y:S01]  /*92b0*/  FMUL.FTZ R152, R152, UR28 ;  /* 0x0000001c98987c20 */ /* 0x000fe20008410000 */
[----:B--2---:R-:W-:Y:S01]  /*92c0*/  FMUL.FTZ R11, R153, UR28 ;  /* 0x0000001c990b7c20 */ /* 0x004fe20008410000 */
        /* <DEDUP_REMOVED lines=21> */
[----:B0-----:R-:W-:Y:S01]  /*9420*/  FMNMX.FTZ R12, R152, R185, !PT ;  /* 0x000000b9980c7209 */ /* 0x001fe20007810000 */
[----:B------:R-:W-:Y:S01]  /*9430*/  FMUL.FTZ R163, R163, UR28 ;  /* 0x0000001ca3a37c20 */ /* 0x000fe20008410000 */
[----:B------:R-:W-:Y:S01]  /*9440*/  FMUL.FTZ R166, R166, UR28 ;  /* 0x0000001ca6a67c20 */ /* 0x000fe20008410000 */
[----:B------:R-:W-:Y:S01]  /*9450*/  FMUL.FTZ R167, R167, UR28 ;  /* 0x0000001ca7a77c20 */ /* 0x000fe20008410000 */
[----:B------:R-:W-:Y:S01]  /*9460*/  FMUL.FTZ R170, R170, UR28 ;  /* 0x0000001caaaa7c20 */ /* 0x000fe20008410000 */
[----:B------:R-:W-:Y:S01]  /*9470*/  FMUL.FTZ R171, R171, UR28 ;  /* 0x0000001cabab7c20 */ /* 0x000fe20008410000 */
[----:B------:R-:W-:Y:S01]  /*9480*/  UMOV UR10, UR25 ;  /* 0x00000019000a7c82 */ /* 0x000fe20008000000 */
[----:B------:R-:W0:Y:S01]  /*9490*/  MUFU.TANH R154, R154 ;  /* 0x0000009a009a7308 */ /* 0x000e220000002400 */
[----:B--2---:R-:W-:Y:S01]  /*94a0*/  FMNMX.FTZ R12, R11, R12, !PT ;  /* 0x0000000c0b0c7209 */ /* 0x004fe20007810000 */
[----:B------:R-:W-:Y:S01]  /*94b0*/  UIADD3 UR11, UR26, 0x28c40, URZ ;  /* 0x00028c401a0b7890 */ /* 0x000fe2000fffe03f */
[----:B------:R-:W-:-:S03]  /*94c0*/  ISETP.NE.AND P1, PT, R10, RZ, PT ;  /* 0x000000ff0a00720c */ /* 0x000fc60003f25270 */
[----:B------:R-:W-:Y:S02]  /*94d0*/  UPRMT UR11, UR42, 0x654, UR11 ;  /* 0x000006542a0b7896 */ /* 0x000fe4000800000b */
[----:B------:R-:W2:Y:S01]  /*94e0*/  MUFU.TANH R155, R155 ;  /* 0x0000009b009b7308 */ /* 0x000ea20000002400 */
[----:B---3--:R-:W-:-:S06]  /*94f0*/  FMNMX.FTZ R169, R153, R12, !PT ;  /* 0x0000000c99a97209 */ /* 0x008fcc0007810000 */
[----:B------:R-:W-:Y:S01]  /*9500*/  SYNCS.ARRIVE.TRANS64.RED.A1T0 RZ, [UR11], RZ ;  /* 0x000000ffffff79a7 */ /* 0x000fe2000810040b */
[----:B------:R-:W3:Y:S01]  /*9510*/  MUFU.TANH R156, R156 ;  /* 0x0000009c009c7308 */ /* 0x000ee20000002400 */
[----:B0-----:R-:W-:-:S07]  /*9520*/  FMNMX.FTZ R12, R154, R169, !PT ;  /* 0x000000a99a0c7209 */ /* 0x001fce0007810000 */
[----:B------:R-:W0:Y:S01]  /*9530*/  MUFU.TANH R157, R157 ;  /* 0x0000009d009d7308 */ /* 0x000e220000002400 */
[----:B--2---:R-:W-:-:S07]  /*9540*/  FMNMX.FTZ R169, R155, R12, !PT ;  /* 0x0000000c9ba97209 */ /* 0x004fce0007810000 */
[----:B------:R-:W2:Y:S01]  /*9550*/  MUFU.TANH R158, R158 ;  /* 0x0000009e009e7308 */ /* 0x000ea20000002400 */
[----:B---3--:R-:W-:Y:S01]  /*9560*/  FMNMX.FTZ R12, R156, R169, !PT ;  /* 0x000000a99c0c7209 */ /* 0x008fe20007810000 */
[----:B------:R-:W-:-:S06]  /*9570*/  FMUL.FTZ R169, R180, UR28 ;  /* 0x0000001cb4a97c20 */ /* 0x000fcc0008410000 */
[----:B------:R-:W3:Y:S01]  /*9580*/  MUFU.TANH R159, R159 ;  /* 0x0000009f009f7308 */ /* 0x000ee20000002400 */
[----:B0-----:R-:W-:-:S07]  /*9590*/  FMNMX.FTZ R173, R157, R12, !PT ;  /* 0x0000000c9dad7209 */ /* 0x001fce0007810000 */
[----:B------:R-:W0:Y:S01]  /*95a0*/  MUFU.TANH R160, R160 ;  /* 0x000000a000a07308 */ /* 0x000e220000002400 */
[----:B--2---:R-:W-:-:S07]  /*95b0*/  FMNMX.FTZ R12, R158, R173, !PT ;  /* 0x000000ad9e0c7209 */ /* 0x004fce0007810000 */
[----:B------:R-:W2:Y:S01]  /*95c0*/  MUFU.TANH R161, R161 ;  /* 0x000000a100a17308 */ /* 0x000ea20000002400 */
[----:B---3--:R-:W-:-:S07]  /*95d0*/  FMNMX.FTZ R173, R159, R12, !PT ;  /* 0x0000000c9fad7209 */ /* 0x008fce0007810000 */
        /* <DEDUP_REMOVED lines=13> */
[----:B0-----:R-:W-:Y:S01]  /*96b0*/  FMNMX.FTZ R12, R172, R173, !PT ;  /* 0x000000adac0c7209 */ /* 0x001fe20007810000 */
[----:B------:R-:W-:Y:S01]  /*96c0*/  FMUL.FTZ R173, R174, UR28 ;  /* 0x0000001caead7c20 */ /* 0x000fe20008410000 */
[----:B------:R-:W-:Y:S01]  /*96d0*/  FMUL.FTZ R174, R175, UR28 ;  /* 0x0000001cafae7c20 */ /* 0x000fe20008410000 */
[----:B------:R-:W-:Y:S01]  /*96e0*/  FMUL.FTZ R175, R178, UR28 ;  /* 0x0000001cb2af7c20 */ /* 0x000fe20008410000 */
[----:B------:R-:W-:Y:S01]  /*96f0*/  FMUL.FTZ R178, R182, UR28 ;  /* 0x0000001cb6b27c20 */ /* 0x000fe20008410000 */
[----:B------:R-:W0:Y:S02]  /*9700*/  SHFL.BFLY PT, R177, R12, 0x2, 0x1f ;  /* 0x0c401f000cb17f89 */ /* 0x000e2400000e0000 */
[----:B------:R-:W4:Y:S08]  /*9710*/  MUFU.TANH R22, R22 ;  /* 0x0000001600167308 */ /* 0x000f300000002400 */
[----:B------:R-:W5:Y:S08]  /*9720*/  MUFU.TANH R23, R23 ;  /* 0x0000001700177308 */ /* 0x000f700000002400 */
[----:B------:R-:W1:Y:S01]  /*9730*/  MUFU.TANH R162, R162 ;  /* 0x000000a200a27308 */ /* 0x000e620000002400 */
[----:B0-----:R-:W-:Y:S01]  /*9740*/  FMNMX.FTZ R180, R12, R177, !PT ;  /* 0x000000b10cb47209 */ /* 0x001fe20007810000 */
[----:B------:R-:W-:Y:S01]  /*9750*/  FMUL.FTZ R177, R179, UR28 ;  /* 0x0000001cb3b17c20 */ /* 0x000fe20008410000 */
[----:B--2---:R-:W-:-:S05]  /*9760*/  FMNMX.FTZ R12, R15, R20, !PT ;  /* 0x000000140f0c7209 */ /* 0x004fca0007810000 */
[----:B------:R-:W0:Y:S01]  /*9770*/  MUFU.TANH R163, R163 ;  /* 0x000000a300a37308 */ /* 0x000e220000002400 */
[----:B------:R-:W2:Y:S01]  /*9780*/  SHFL.BFLY PT, R181, R180, 0x1, 0x1f ;  /* 0x0c201f00b4b57f89 */ /* 0x000ea200000e0000 */
[----:B---3--:R-:W-:-:S04]  /*9790*/  FMNMX.FTZ R179, R21, R12, !PT ;  /* 0x0000000c15b37209 */ /* 0x008fc80007810000 */
[----:B----4-:R-:W-:Y:S02]  /*97a0*/  FMNMX.FTZ R12, R22, R179, !PT ;  /* 0x000000b3160c7209 */ /* 0x010fe40007810000 */
[----:B------:R-:W3:Y:S02]  /*97b0*/  MUFU.TANH R166, R166 ;  /* 0x000000a600a67308 */ /* 0x000ee40000002400 */
[----:B-----5:R-:W-:-:S04]  /*97c0*/  FMNMX.FTZ R179, R23, R12, !PT ;  /* 0x0000000c17b37209 */ /* 0x020fc80007810000 */
[----:B-1----:R-:W-:Y:S02]  /*97d0*/  FMNMX.FTZ R176, R162, R179, !PT ;  /* 0x000000b3a2b07209 */ /* 0x002fe40007810000 */
[----:B------:R-:W1:Y:S01]  /*97e0*/  MUFU.TANH R167, R167 ;  /* 0x000000a700a77308 */ /* 0x000e620000002400 */
[----:B------:R-:W-:-:S07]  /*97f0*/  FMUL.FTZ R179, R183, UR28 ;  /* 0x0000001cb7b37c20 */ /* 0x000fce0008410000 */
[----:B------:R-:W4:Y:S01]  /*9800*/  MUFU.TANH R170, R170 ;  /* 0x000000aa00aa7308 */ /* 0x000f220000002400 */
[----:B--2---:R-:W-:Y:S02]  /*9810*/  FMNMX.FTZ R12, R180, R181, !PT ;  /* 0x000000b5b40c7209 */ /* 0x004fe40007810000 */
[----:B0-----:R-:W-:-:S03]  /*9820*/  FMNMX.FTZ R181, R163, R176, !PT ;  /* 0x000000b0a3b57209 */ /* 0x001fc60007810000 */
[----:B------:R-:W-:Y:S02]  /*9830*/  FADD.FTZ R180, -R12, R185 ;  /* 0x000000b90cb47221 */ /* 0x000fe40000010100 */
[----:B------:R-:W0:Y:S01]  /*9840*/  MUFU.TANH R171, R171 ;  /* 0x000000ab00ab7308 */ /* 0x000e220000002400 */
[----:B---3--:R-:W-:Y:S01]  /*9850*/  FMNMX.FTZ R176, R166, R181, !PT ;  /* 0x000000b5a6b07209 */ /* 0x008fe20007810000 */
[----:B------:R-:W-:Y:S01]  /*9860*/  FMUL.FTZ R188, R12, UR10 ;  /* 0x0000000a0cbc7c20 */ /* 0x000fe20008410000 */
[----:B------:R-:W-:Y:S02]  /*9870*/  FMUL.FTZ R182, R180, UR10 ;  /* 0x0000000ab4b67c20 */ /* 0x000fe40008410000 */
[----:B-1----:R-:W-:Y:S01]  /*9880*/  FMNMX.FTZ R181, R167, R176, !PT ;  /* 0x000000b0a7b57209 */ /* 0x002fe20007810000 */
[--C-:B------:R-:W-:Y:S01]  /*9890*/  FFMA.FTZ R189, R164, UR10, -R188.reuse ;  /* 0x0000000aa4bd7c23 */ /* 0x100fe200080108bc */
[--C-:B------:R-:W-:Y:S01]  /*98a0*/  FFMA.FTZ R164, R165, UR10, -R188.reuse ;  /* 0x0000000aa5a47c23 */ /* 0x100fe200080108bc */
[----:B------:R-:W1:Y:S01]  /*98b0*/  MUFU.TANH R173, R173 ;  /* 0x000000ad00ad7308 */ /* 0x000e620000002400 */
[----:B----4-:R-:W-:Y:S01]  /*98c0*/  FMNMX.FTZ R180, R170, R181, !PT ;  /* 0x000000b5aab47209 */ /* 0x010fe20007810000 */
[--C-:B------:R-:W-:Y:S01]  /*98d0*/  FFMA.FTZ R181, R152, UR10, -R188.reuse ;  /* 0x0000000a98b57c23 */ /* 0x100fe200080108bc */
[--C-:B------:R-:W-:Y:S01]  /*98e0*/  FFMA.FTZ R152, R11, UR10, -R188.reuse ;  /* 0x0000000a0b987c23 */ /* 0x100fe200080108bc */
[--C-:B------:R-:W-:Y:S01]  /*98f0*/  FFMA.FTZ R165, R168, UR10, -R188.reuse ;  /* 0x0000000aa8a57c23 */ /* 0x100fe200080108bc */
[--C-:B------:R-:W-:Y:S01]  /*9900*/  FFMA.FTZ R168, R169, UR10, -R188.reuse ;  /* 0x0000000aa9a87c23 */ /* 0x100fe200080108bc */
[--C-:B------:R-:W-:Y:S01]  /*9910*/  FFMA.FTZ R169, R172, UR10, -R188.reuse ;  /* 0x0000000aaca97c23 */ /* 0x100fe200080108bc */
[--C-:B------:R-:W-:Y:S01]  /*9920*/  FFMA.FTZ R153, R153, UR10, -R188.reuse ;  /* 0x0000000a99997c23 */ /* 0x100fe200080108bc */
[----:B------:R-:W2:Y:S01]  /*9930*/  MUFU.TANH R174, R174 ;  /* 0x000000ae00ae7308 */ /* 0x000ea20000002400 */
[----:B0-----:R-:W-:Y:S01]  /*9940*/  FMNMX.FTZ R180, R171, R180, !PT ;  /* 0x000000b4abb47209 */ /* 0x001fe20007810000 */
[--C-:B------:R-:W-:Y:S01]  /*9950*/  FFMA.FTZ R154, R154, UR10, -R188.reuse ;  /* 0x0000000a9a9a7c23 */ /* 0x100fe200080108bc */
[--C-:B------:R-:W-:Y:S01]  /*9960*/  FFMA.FTZ R187, R160, UR10, -R188.reuse ;  /* 0x0000000aa0bb7c23 */ /* 0x100fe200080108bc */
[----:B------:R-:W-:Y:S01]  /*9970*/  MOV R160, UR27 ;  /* 0x0000001b00a07c02 */ /* 0x000fe20008000f00 */
[--C-:B------:R-:W-:Y:S01]  /*9980*/  FFMA.FTZ R184, R159, UR10, -R188.reuse ;  /* 0x0000000a9fb87c23 */ /* 0x100fe200080108bc */
[----:B------:R-:W-:-:S02]  /*9990*/  FFMA.FTZ R185, R158, UR10, -R188 ;  /* 0x0000000a9eb97c23 */ /* 0x000fc400080108bc */
[----:B------:R-:W0:Y:S01]  /*99a0*/  MUFU.TANH R175, R175 ;  /* 0x000000af00af7308 */ /* 0x000e220000002400 */
[----:B-1----:R-:W-:-:S07]  /*99b0*/  FMNMX.FTZ R183, R173, R180, !PT ;  /* 0x000000b4adb77209 */ /* 0x002fce0007810000 */
[----:B------:R-:W1:Y:S01]  /*99c0*/  MUFU.TANH R177, R177 ;  /* 0x000000b100b17308 */ /* 0x000e620000002400 */
[----:B--2---:R-:W-:Y:S01]  /*99d0*/  FMNMX.FTZ R180, R174, R183, !PT ;  /* 0x000000b7aeb47209 */ /* 0x004fe20007810000 */
[----:B------:R-:W-:-:S06]  /*99e0*/  FFMA.FTZ R183, R156, UR10, -R188 ;  /* 0x0000000a9cb77c23 */ /* 0x000fcc00080108bc */
[----:B------:R-:W2:Y:S01]  /*99f0*/  MUFU.TANH R178, R178 ;  /* 0x000000b200b27308 */ /* 0x000ea20000002400 */
[----:B0-----:R-:W-:-:S07]  /*9a00*/  FMNMX.FTZ R180, R175, R180, !PT ;  /* 0x000000b4afb47209 */ /* 0x001fce0007810000 */
[----:B------:R-:W0:Y:S01]  /*9a10*/  MUFU.TANH R179, R179 ;  /* 0x000000b300b37308 */ /* 0x000e220000002400 */
[----:B-1----:R-:W-:-:S07]  /*9a20*/  FMNMX.FTZ R11, R177, R180, !PT ;  /* 0x000000b4b10b7209 */ /* 0x002fce0007810000 */
[----:B------:R1:W3:Y:S01]  /*9a30*/  MUFU.EX2 R176, R182 ;  /* 0x000000b600b07308 */ /* 0x0002e20000000800 */
[----:B--2---:R-:W-:-:S07]  /*9a40*/  FMNMX.FTZ R180, R178, R11, !PT ;  /* 0x0000000bb2b47209 */ /* 0x004fce0007810000 */
[----:B------:R-:W2:Y:S01]  /*9a50*/  MUFU.EX2 R181, R181 ;  /* 0x000000b500b57308 */ /* 0x000ea20000000800 */
[----:B0-----:R-:W-:Y:S01]  /*9a60*/  FMNMX.FTZ R11, R179, R180, !PT ;  /* 0x000000b4b30b7209 */ /* 0x001fe20007810000 */
[--C-:B------:R-:W-:Y:S01]  /*9a70*/  FFMA.FTZ R180, R155, UR10, -R188.reuse ;  /* 0x0000000a9bb47c23 */ /* 0x100fe200080108bc */
[----:B-1----:R-:W-:-:S03]  /*9a80*/  FFMA.FTZ R182, R157, UR10, -R188 ;  /* 0x0000000a9db67c23 */ /* 0x002fc600080108bc */
[----:B------:R-:W0:Y:S02]  /*9a90*/  SHFL.BFLY PT, R186, R11, 0x2, 0x1f ;  /* 0x0c401f000bba7f89 */ /* 0x000e2400000e0000 */
[----:B------:R-:W-:Y:S01]  /*9aa0*/  MUFU.EX2 R152, R152 ;  /* 0x0000009800987308 */ /* 0x000fe20000000800 */
[-C--:B---3--:R-:W-:Y:S01]  /*9ab0*/  FMUL.FTZ R24, R24, R176.reuse ;  /* 0x000000b018187220 */ /* 0x088fe20000410000 */
        /* <DEDUP_REMOVED lines=20> */
[----:B0-----:R-:W-:Y:S01]  /*9c00*/  FMNMX.FTZ R155, R11, R186, !PT ;  /* 0x000000ba0b9b7209 */ /* 0x001fe20007810000 */
[----:B------:R-:W-:Y:S01]  /*9c10*/  FFMA.FTZ R186, R161, UR10, -R188 ;  /* 0x0000000aa1ba7c23 */ /* 0x000fe200080108bc */
        /* <DEDUP_REMOVED lines=66> */
[----:B------:R2:W3:Y:S01]  /*a040*/  MUFU.EX2 R155, R15 ;  /* 0x0000000f009b7308 */ /* 0x0004e20000000800 */
[----:B0-----:R-:W-:Y:S01]  /*a050*/  FFMA.FTZ R4, R191, R4, R20 ;  /* 0x00000004bf047223 */ /* 0x001fe20000010014 */
[-C--:B------:R-:W-:Y:S01]  /*a060*/  FMUL.FTZ R133, R133, R176.reuse ;  /* 0x000000b085857220 */ /* 0x080fe20000410000 */
[-C--:B------:R-:W-:Y:S01]  /*a070*/  FMUL.FTZ R136, R136, R176.reuse ;  /* 0x000000b088887220 */ /* 0x080fe20000410000 */
[-C--:B------:R-:W-:Y:S01]  /*a080*/  FMUL.FTZ R137, R137, R176.reuse ;  /* 0x000000b089897220 */ /* 0x080fe20000410000 */
[-C--:B------:R-:W-:Y:S01]  /*a090*/  FMUL.FTZ R140, R140, R176.reuse ;  /* 0x000000b08c8c7220 */ /* 0x080fe20000410000 */
[-C--:B------:R-:W-:Y:S01]  /*a0a0*/  FMUL.FTZ R141, R141, R176.reuse ;  /* 0x000000b08d8d7220 */ /* 0x080fe20000410000 */
[----:B------:R-:W-:Y:S01]  /*a0b0*/  FMUL.FTZ R144, R144, R176 ;  /* 0x000000b090907220 */ /* 0x000fe20000410000 */
[----:B------:R3:W0:Y:S01]  /*a0c0*/  MUFU.EX2 R156, R23 ;  /* 0x00000017009c7308 */ /* 0x0006220000000800 */
[----:B--2---:R-:W-:-:S02]  /*a0d0*/  @!P1 IMAD R15, R160, 0x40, R9 ;  /* 0x00000040a00f9824 */ /* 0x004fc400078e0209 */
[C---:B------:R-:W-:Y:S01]  /*a0e0*/  FADD.FTZ R160, R152.reuse, R3 ;  /* 0x0000000398a07221 */ /* 0x040fe20000010000 */
[----:B-1----:R-:W-:Y:S01]  /*a0f0*/  FADD.FTZ R4, R21, R4 ;  /* 0x0000000415047221 */ /* 0x002fe20000010000 */
[----:B------:R-:W-:Y:S01]  /*a100*/  F2FP.BF16.F32.PACK_AB R152, R152, R181 ;  /* 0x000000b59898723e */ /* 0x000fe200000010ff */
[----:B------:R-:W-:Y:S01]  /*a110*/  FMUL.FTZ R145, R145, R176 ;  /* 0x000000b091917220 */ /* 0x000fe20000410000 */
[----:B------:R-:W-:Y:S01]  /*a120*/  FADD.FTZ R3, R153, R160 ;  /* 0x000000a099037221 */ /* 0x000fe20000010000 */
[----:B------:R-:W-:Y:S01]  /*a130*/  @!P1 LEA R15, R15, UR40, 0x2 ;  /* 0x000000280f0f9c11 */ /* 0x000fe2000f8e10ff */
[----:B------:R-:W1:Y:S01]  /*a140*/  MUFU.EX2 R157, R157 ;  /* 0x0000009d009d7308 */ /* 0x000e620000000800 */
[----:B---3--:R-:W-:Y:S01]  /*a150*/  FADD.FTZ R23, R155, R4 ;  /* 0x000000049b177221 */ /* 0x008fe20000010000 */
[C---:B------:R-:W-:Y:S01]  /*a160*/  FADD.FTZ R3, R154.reuse, R3 ;  /* 0x000000039a037221 */ /* 0x040fe20000010000 */
[----:B------:R-:W-:Y:S01]  /*a170*/  F2FP.BF16.F32.PACK_AB R154, R154, R153 ;  /* 0x000000999a9a723e */ /* 0x000fe200000010ff */
[----:B------:R-:W-:Y:S01]  /*a180*/  @!P1 STS [R15+0x28800], R176 ;  /* 0x028800b00f009388 */ /* 0x000fe20000000800 */
[----:B------:R-:W-:Y:S01]  /*a190*/  F2FP.BF16.F32.PACK_AB R153, R21, R20 ;  /* 0x000000141599723e */ /* 0x000fe200000010ff */
[----:B------:R-:W-:Y:S01]  /*a1a0*/  FADD.FTZ R160, R180, R3 ;  /* 0x00000003b4a07221 */ /* 0x000fe20000010000 */
[-C--:B------:R-:W-:Y:S01]  /*a1b0*/  FMUL.FTZ R148, R148, R176.reuse ;  /* 0x000000b094947220 */ /* 0x080fe20000410000 */
[----:B------:R-:W2:Y:S01]  /*a1c0*/  MUFU.EX2 R158, R163 ;  /* 0x000000a3009e7308 */ /* 0x000ea20000000800 */
[C---:B0-----:R-:W-:Y:S01]  /*a1d0*/  FADD.FTZ R4, R156.reuse, R23 ;  /* 0x000000179c047221 */ /* 0x041fe20000010000 */
[----:B------:R-:W-:Y:S01]  /*a1e0*/  FADD.FTZ R23, R183, R160 ;  /* 0x000000a0b7177221 */ /* 0x000fe20000010000 */
[----:B------:R0:W-:Y:S01]  /*a1f0*/  @!P1 STS [R15+0x28820], R191 ;  /* 0x028820bf0f009388 */ /* 0x0001e20000000800 */
[----:B------:R-:W-:Y:S01]  /*a200*/  F2FP.BF16.F32.PACK_AB R155, R156, R155 ;  /* 0x0000009b9c9b723e */ /* 0x000fe200000010ff */
[----:B------:R-:W-:Y:S01]  /*a210*/  FMUL.FTZ R149, R149, R176 ;  /* 0x000000b095957220 */ /* 0x000fe20000410000 */
[----:B------:R-:W-:Y:S01]  /*a220*/  FADD.FTZ R160, R182, R23 ;  /* 0x00000017b6a07221 */ /* 0x000fe20000010000 */
[----:B------:R-:W-:Y:S01]  /*a230*/  BAR.SYNC.DEFER_BLOCKING 0xf, 0x100 ;  /* 0x03c4000000007b1d */ /* 0x000fe20000010000 */
[----:B------:R-:W-:Y:S01]  /*a240*/  F2FP.BF16.F32.PACK_AB R156, R183, R180 ;  /* 0x000000b4b79c723e */ /* 0x000fe200000010ff */
[----:B-1----:R-:W-:Y:S01]  /*a250*/  FADD.FTZ R3, R157, R4 ;  /* 0x000000049d037221 */ /* 0x002fe20000010000 */
[----:B------:R-:W-:Y:S01]  /*a260*/  FADD.FTZ R23, R185, R160 ;  /* 0x000000a0b9177221 */ /* 0x000fe20000010000 */
[-C--:B------:R-:W-:Y:S01]  /*a270*/  FMUL.FTZ R26, R26, R191.reuse ;  /* 0x000000bf1a1a7220 */ /* 0x080fe20000410000 */
[-C--:B------:R-:W-:Y:S01]  /*a280*/  FMUL.FTZ R27, R27, R191.reuse ;  /* 0x000000bf1b1b7220 */ /* 0x080fe20000410000 */
[----:B------:R-:W1:Y:S01]  /*a290*/  MUFU.EX2 R159, R159 ;  /* 0x0000009f009f7308 */ /* 0x000e620000000800 */
[----:B------:R-:W-:Y:S01]  /*a2a0*/  FADD.FTZ R166, R184, R23 ;  /* 0x00000017b8a67221 */ /* 0x000fe20000010000 */
[-C--:B------:R-:W-:Y:S01]  /*a2b0*/  FMUL.FTZ R30, R30, R191.reuse ;  /* 0x000000bf1e1e7220 */ /* 0x080fe20000410000 */
[----:B------:R-:W-:Y:S01]  /*a2c0*/  FMUL.FTZ R31, R31, R191 ;  /* 0x000000bf1f1f7220 */ /* 0x000fe20000410000 */
[C---:B--2---:R-:W-:Y:S01]  /*a2d0*/  FADD.FTZ R4, R158.reuse, R3 ;  /* 0x000000039e047221 */ /* 0x044fe20000010000 */
[----:B------:R-:W-:Y:S01]  /*a2e0*/  F2FP.BF16.F32.PACK_AB R157, R158, R157 ;  /* 0x0000009d9e9d723e */ /* 0x000fe200000010ff */
[-C--:B------:R-:W-:Y:S01]  /*a2f0*/  FMUL.FTZ R34, R34, R191.reuse ;  /* 0x000000bf22227220 */ /* 0x080fe20000410000 */
[----:B------:R-:W-:Y:S01]  /*a300*/  F2FP.BF16.F32.PACK_AB R158, R185, R182 ;  /* 0x000000b6b99e723e */ /* 0x000fe200000010ff */
[----:B------:R-:W2:Y:S01]  /*a310*/  MUFU.EX2 R22, R22 ;  /* 0x0000001600167308 */ /* 0x000ea20000000800 */
[-C--:B------:R-:W-:Y:S01]  /*a320*/  FMUL.FTZ R35, R35, R191.reuse ;  /* 0x000000bf23237220 */ /* 0x080fe20000410000 */
[-C--:B------:R-:W-:Y:S01]  /*a330*/  FMUL.FTZ R38, R38, R191.reuse ;  /* 0x000000bf26267220 */ /* 0x080fe20000410000 */
[-C--:B------:R-:W-:Y:S01]  /*a340*/  FMUL.FTZ R39, R39, R191.reuse ;  /* 0x000000bf27277220 */ /* 0x080fe20000410000 */
[-C--:B------:R-:W-:Y:S01]  /*a350*/  FMUL.FTZ R42, R42, R191.reuse ;  /* 0x000000bf2a2a7220 */ /* 0x080fe20000410000 */
[-C--:B------:R-:W-:Y:S01]  /*a360*/  FMUL.FTZ R43, R43, R191.reuse ;  /* 0x000000bf2b2b7220 */ /* 0x080fe20000410000 */
[-C--:B------:R-:W-:Y:S01]  /*a370*/  FMUL.FTZ R46, R46, R191.reuse ;  /* 0x000000bf2e2e7220 */ /* 0x080fe20000410000 */
[-C--:B------:R-:W-:Y:S01]  /*a380*/  FMUL.FTZ R47, R47, R191.reuse ;  /* 0x000000bf2f2f7220 */ /* 0x080fe20000410000 */
[----:B------:R-:W3:Y:S01]  /*a390*/  MUFU.EX2 R161, R161 ;  /* 0x000000a100a17308 */ /* 0x000ee20000000800 */
[----:B-1----:R-:W-:Y:S01]  /*a3a0*/  FADD.FTZ R3, R159, R4 ;  /* 0x000000049f037221 */ /* 0x002fe20000010000 */
[----:B------:R1:W-:Y:S01]  /*a3b0*/  STSM.16.M88.4 [R6+0x26800], R152 ;  /* 0x0268009806007844 */ /* 0x0003e20000000200 */
[-C--:B------:R-:W-:Y:S01]  /*a3c0*/  FMUL.FTZ R50, R50, R191.reuse ;  /* 0x000000bf32327220 */ /* 0x080fe20000410000 */
[-C--:B------:R-:W-:Y:S01]  /*a3d0*/  FMUL.FTZ R51, R51, R191.reuse ;  /* 0x000000bf33337220 */ /* 0x080fe20000410000 */
[-C--:B------:R-:W-:Y:S01]  /*a3e0*/  FMUL.FTZ R54, R54, R191.reuse ;  /* 0x000000bf36367220 */ /* 0x080fe20000410000 */
[-C--:B------:R-:W-:Y:S01]  /*a3f0*/  FMUL.FTZ R55, R55, R191.reuse ;  /* 0x000000bf37377220 */ /* 0x080fe20000410000 */
[----:B------:R-:W-:Y:S01]  /*a400*/  FMUL.FTZ R58, R58, R191 ;  /* 0x000000bf3a3a7220 */ /* 0x000fe20000410000 */
[----:B------:R-:W0:Y:S01]  /*a410*/  MUFU.EX2 R187, R187 ;  /* 0x000000bb00bb7308 */ /* 0x000e220000000800 */
        /* <DEDUP_REMOVED lines=48> */
[----:B--2---:R-:W-:Y:S01]  /*a720*/  FADD.FTZ R15, R189, R160 ;  /* 0x000000a0bd0f7221 */ /* 0x004fe20000010000 */
[----:B------:R-:W-:Y:S01]  /*a730*/  F2FP.BF16.F32.PACK_AB R160, R187, R184 ;  /* 0x000000b8bba0723e */ /* 0x000fe200000010ff */
[-C--:B------:R-:W-:Y:S01]  /*a740*/  FMUL.FTZ R126, R126, R191.reuse ;  /* 0x000000bf7e7e7220 */ /* 0x080fe20000410000 */
[----:B------:R-:W-:Y:S01]  /*a750*/  F2FP.BF16.F32.PACK_AB R162, R189, R186 ;  /* 0x000000babda2723e */ /* 0x000fe200000010ff */
        /* <DEDUP_REMOVED lines=17> */
[----:B------:R-:W-:Y:S01]  /*a870*/  FMUL.FTZ R151, R151, R191 ;  /* 0x000000bf97977220 */ /* 0x000fe20000410000 */
[----:B------:R1:W-:Y:S01]  /*a880*/  STSM.16.M88.4 [R8], R160 ;  /* 0x000000a008007844 */ /* 0x0003e20000000200 */
[----:B------:R-:W0:Y:S01]  /*a890*/  MUFU.EX2 R168, R168 ;  /* 0x000000a800a87308 */ /* 0x000e220000000800 */
[C---:B--2---:R-:W-:Y:S01]  /*a8a0*/  FADD.FTZ R15, R165.reuse, R22 ;  /* 0x00000016a50f7221 */ /* 0x044fe20000010000 */
[----:B------:R-:W-:-:S06]  /*a8b0*/  F2FP.BF16.F32.PACK_AB R164, R165, R164 ;  /* 0x000000a4a5a4723e */ /* 0x000fcc00000010ff */
[----:B------:R-:W2:Y:S01]  /*a8c0*/  MUFU.EX2 R4, R177 ;  /* 0x000000b100047308 */ /* 0x000ea20000000800 */
[----:B---3--:R-:W-:-:S07]  /*a8d0*/  FADD.FTZ R3, R175, R166 ;  /* 0x000000a6af037221 */ /* 0x008fce0000010000 */
[----:B------:R-:W3:Y:S01]  /*a8e0*/  MUFU.EX2 R169, R169 ;  /* 0x000000a900a97308 */ /* 0x000ee20000000800 */
[----:B0-----:R-:W-:-:S07]  /*a8f0*/  FADD.FTZ R166, R168, R15 ;  /* 0x0000000fa8a67221 */ /* 0x001fce0000010000 */
[----:B------:R-:W0:Y:S01]  /*a900*/  MUFU.EX2 R167, R178 ;  /* 0x000000b200a77308 */ /* 0x000e220000000800 */
[C---:B--2---:R-:W-:Y:S01]  /*a910*/  FADD.FTZ R22, R4.reuse, R3 ;  /* 0x0000000304167221 */ /* 0x044fe20000010000 */
[----:B------:R-:W-:-:S06]  /*a920*/  F2FP.BF16.F32.PACK_AB R165, R4, R175 ;  /* 0x000000af04a5723e */ /* 0x000fcc00000010ff */
[----:B------:R-:W2:Y:S01]  /*a930*/  MUFU.EX2 R20, R179 ;  /* 0x000000b300147308 */ /* 0x000ea20000000800 */
[C---:B---3--:R-:W-:Y:S01]  /*a940*/  FADD.FTZ R3, R169.reuse, R166 ;  /* 0x000000a6a9037221 */ /* 0x048fe20000010000 */
[----:B------:R-:W-:Y:S01]  /*a950*/  F2FP.BF16.F32.PACK_AB R166, R169, R168 ;  /* 0x000000a8a9a6723e */ /* 0x000fe200000010ff */
[----:B0-----:R-:W-:Y:S01]  /*a960*/  FADD.FTZ R15, R167, R22 ;  /* 0x00000016a70f7221 */ /* 0x001fe20000010000 */
[----:B--2---:R-:W-:-:S03]  /*a970*/  F2FP.BF16.F32.PACK_AB R167, R20, R167 ;  /* 0x000000a714a7723e */ /* 0x004fc600000010ff */
[----:B------:R-:W-:Y:S02]  /*a980*/  FADD.FTZ R4, R20, R15 ;  /* 0x0000000f14047221 */ /* 0x000fe40000010000 */
[----:B------:R1:W-:Y:S01]  /*a990*/  STSM.16.M88.4 [R7], R164 ;  /* 0x000000a407007844 */ /* 0x0003e20000000200 */
[----:B------:R-:W-:Y:S05]  /*a9a0*/  @!P4 BRA `(.L_x_1746) ;  /* 0x000000000004c947 */ /* 0x000fea0003800000 */
[----:B------:R-:W-:Y:S01]  /*a9b0*/  BPT.TRAP 0x1 ;  /* 0x000000040000795c */ /* 0x000fe20000300000 */
.L_x_1746:
[----:B------:R0:W2:Y:S01]  /*a9c0*/  SYNCS.PHASECHK.TRANS64.TRYWAIT P1, [UR26+0x28c50], R14 ;  /* 0x028c500eff0075a7 */ /* 0x0000a2000802015a */
[----:B------:R-:W-:Y:S05]  /*a9d0*/  @!P4 BRA `(.L_x_1747) ;  /* 0x000000000004c947 */ /* 0x000fea0003800000 */
[----:B------:R-:W-:Y:S01]  /*a9e0*/  BPT.TRAP 0x1 ;  /* 0x000000040000795c */ /* 0x000fe20000300000 */
.L_x_1747:
[----:B--2---:R-:W-:Y:S05]  /*a9f0*/  @P1 BRA `(.L_x_1748) ;  /* 0x0000000000081947 */ /* 0x004fea0003800000 */
[----:B------:R-:W2:Y:S02]  /*aa00*/  SYNCS.PHASECHK.TRANS64.TRYWAIT P1, [UR26+0x28c50], R14 ;  /* 0x028c500eff0075a7 */ /* 0x000ea4000802015a */
[----:B--2---:R-:W-:Y:S05]  /*aa10*/  @!P1 BRA `(.L_x_1749) ;  /* 0x0000009800c49947 */ /* 0x004fea0003800000 */
.L_x_1748:
        /* <DEDUP_REMOVED lines=34> */
.L_x_1750:
[----:B------:R-:W-:Y:S01]  /*ac40*/  UIADD3 UR26, UR26, 0x28c60, URZ ;  /* 0x00028c601a1a7890 */ /* 0x000fe2000fffe03f */
[----:B------:R-:W-:Y:S01]  /*ac50*/  IMAD.MOV.U32 R20, RZ, RZ, R11 ;  /* 0x000000ffff147224 */ /* 0x000fe200078e000b */
[----:B------:R-:W-:Y:S01]  /*ac60*/  UMOV UR27, UR4 ;  /* 0x00000004001b7c82 */ /* 0x000fe20008000000 */
[----:B------:R-:W-:Y:S01]  /*ac70*/  MOV R185, R12 ;  /* 0x0000000c00b97202 */ /* 0x000fe20000000f00 */
[----:B------:R-:W-:-:S09]  /*ac80*/  UPRMT UR26, UR42, 0x654, UR26 ;  /* 0x000006542a1a7896 */ /* 0x000fd2000800001a */
[----:B------:R-:W-:Y:S01]  /*ac90*/  SYNCS.ARRIVE.TRANS64.RED.A1T0 RZ, [UR26], RZ ;  /* 0x000000ffffff79a7 */ /* 0x000fe2000810041a */
[----:B------:R-:W-:Y:S05]  /*aca0*/  @P0 BRA `(.L_x_1751) ;  /* 0xffffffe000d80947 */ /* 0x000fea000383ffff */
[----:B------:R-:W-:-:S05]  /*acb0*/  UMOV UR43, UR6 ;  /* 0x00000006002b7c82 */ /* 0x000fca0008000000 */
.L_x_1740:
[----:B------:R-:W-:-:S13]  /*acc0*/  ISETP.LE.AND P0, PT, R17, UR43, PT ;  /* 0x0000002b11007c0c */ /* 0x000fda000bf03270 */
[----:B------:R-:W-:Y:S05]  /*acd0*/  @!P0 BRA `(.L_x_1752) ;  /* 0x0000002400f88947 */ /* 0x000fea0003800000 */
[----:B------:R-:W-:Y:S01]  /*ace0*/  IMAD.MOV.U32 R21, RZ, RZ, R11 ;  /* 0x000000ffff157224 */ /* 0x000fe200078e000b */
[----:B------:R-:W-:Y:S01]  /*acf0*/  UMOV UR26, UR4 ;  /* 0x00000004001a7c82 */ /* 0x000fe20008000000 */
[----:B------:R-:W-:Y:S01]  /*ad00*/  IMAD.MOV.U32 R20, RZ, RZ, R12 ;  /* 0x000000ffff147224 */ /* 0x000fe200078e000c */
[----:B------:R-:W-:Y:S01]  /*ad10*/  ULDC UR28, c[0x0][0x9e4] ;  /* 0x00027900001c7ab9 */ /* 0x000fe20000000800 */
[----:B------:R-:W-:Y:S01]  /*ad20*/  ULDC UR29, c[0x0][0x288] ;  /* 0x0000a200001d7ab9 */ /* 0x000fe20000000800 */
[----:B------:R-:W-:Y:S01]  /*ad30*/  ULDC UR30, c[0x0][0x2f0] ;  /* 0x0000bc00001e7ab9 */ /* 0x000fe20000000800 */
[----:B------:R-:W-:Y:S01]  /*ad40*/  ULDC UR31, c[0x0][0x9d8] ;  /* 0x00027600001f7ab9 */ /* 0x000fe20000000800 */
[----:B------:R-:W-:Y:S01]  /*ad50*/  ULDC UR6, c[0x0][0x988] ;  /* 0x0002620000067ab9 */ /* 0x000fe20000000800 */
[----:B------:R-:W-:-:S05]  /*ad60*/  ULDC UR27, c[0x0][0x9e0] ;  /* 0x00027800001b7ab9 */ /* 0x000fca0000000800 */
.L_x_1771:
[----:B------:R-:W-:-:S04]  /*ad70*/  UIADD3 UR4, UR26, 0x1, URZ ;  /* 0x000000011a047890 */ /* 0x000fc8000fffe03f */
[----:B------:R-:W-:-:S04]  /*ad80*/  UISETP.NE.AND UP0, UPT, UR4, 0x2, UPT ;  /* 0x000000020400788c */ /* 0x000fc8000bf05270 */
[----:B------:R-:W-:Y:S02]  /*ad90*/  USEL UR10, URZ, 0x1, UP0 ;  /* 0x000000013f0a7887 */ /* 0x000fe40008000000 */
[----:B------:R-:W-:Y:S02]  /*ada0*/  USEL UR4, UR4, URZ, UP0 ;  /* 0x0000003f04047287 */ /* 0x000fe40008000000 */
[----:B------:R-:W-:Y:S01]  /*adb0*/  ULOP3.LUT UR5, UR5, UR10, URZ, 0x3c, !UPT ;  /* 0x0000000a05057292 */ /* 0x000fe2000f8e3c3f */
[----:B-123--:R-:W-:Y:S11]  /*adc0*/  @!P4 BRA `(.L_x_1753) ;  /* 0x000000000004c947 */ /* 0x00eff60003800000 */
[----:B------:R-:W-:Y:S01]  /*add0*/  BPT.TRAP 0x1 ;  /* 0x000000040000795c */ /* 0x000fe20000300000 */
.L_x_1753:
[----:B------:R-:W-:Y:S01]  /*ade0*/  ULEA UR25, UR4, UR40, 0x3 ;  /* 0x0000002804197291 */ /* 0x000fe2000f8e183f */
[----:B------:R-:W-:-:S04]  /*adf0*/  MOV R13, UR5 ;  /* 0x00000005000d7c02 */ /* 0x000fc80008000f00 */
[----:B------:R-:W-:-:S04]  /*ae00*/  SHF.L.U32 R13, R13, 0x1f, RZ ;  /* 0x0000001f0d0d7819 */ /* 0x000fc800000006ff */
[----:B------:R3:W4:Y:S01]  /*ae10*/  SYNCS.PHASECHK.TRANS64.TRYWAIT P0, [UR25+0x28c30], R13 ;  /* 0x028c300dff0075a7 */ /* 0x0007220008000159 */
[----:B------:R-:W-:Y:S05]  /*ae20*/  @!P4 BRA `(.L_x_1754) ;  /* 0x000000000004c947 */ /* 0x000fea0003800000 */
[----:B------:R-:W-:Y:S01]  /*ae30*/  BPT.TRAP 0x1 ;  /* 0x000000040000795c */ /* 0x000fe20000300000 */
.L_x_1754:
[----:B----4-:R-:W-:Y:S05]  /*ae40*/  @P0 BRA `(.L_x_1755) ;  /* 0x0000000000080947 */ /* 0x010fea0003800000 */
[----:B------:R-:W4:Y:S02]  /*ae50*/  SYNCS.PHASECHK.TRANS64.TRYWAIT P0, [UR25+0x28c30], R13 ;  /* 0x028c300dff0075a7 */ /* 0x000f240008000159 */
[----:B----4-:R-:W-:Y:S05]  /*ae60*/  @!P0 BRA `(.L_x_1756) ;  /* 0x0000009400c88947 */ /* 0x010fea0003800000 */
.L_x_1755:
[----:B------:R-:W-:Y:S01]  /*ae70*/  ULEA UR10, UR4, UR24, 0x9 ;  /* 0x00000018040a7291 */ /* 0x000fe2000f8e483f */
[----:B01----:R-:W-:Y:S01]  /*ae80*/  WARPGROUP.ARRIVE ;  /* 0x00000000000079c5 */ /* 0x003fe20000000000 */
        /* <DEDUP_REMOVED lines=20> */
.L_x_1757:
[----:B------:R-:W-:Y:S01]  /*afd0*/  ISETP.NE.AND P0, PT, R19, 0x1, PT ;  /* 0x000000011300780c */ /* 0x000fe20003f05270 */
[----:B------:R-:W-:Y:S01]  /*afe0*/  FMUL.FTZ R187, R165, UR31 ;  /* 0x0000001fa5bb7c20 */ /* 0x000fe20008410000 */
[----:B------:R-:W-:Y:S01]  /*aff0*/  FMUL.FTZ R186, R164, UR31 ;  /* 0x0000001fa4ba7c20 */ /* 0x000fe20008410000 */
[----:B--2---:R-:W-:Y:S01]  /*b000*/  FMUL.FTZ R14, R153, UR31 ;  /* 0x0000001f990e7c20 */ /* 0x004fe20008410000 */
[----:B------:R-:W-:Y:S01]  /*b010*/  FMUL.FTZ R153, R162, UR31 ;  /* 0x0000001fa2997c20 */ /* 0x000fe20008410000 */
[----:B------:R-:W-:Y:S01]  /*b020*/  FMUL.FTZ R162, R178, UR31 ;  /* 0x0000001fb2a27c20 */ /* 0x000fe20008410000 */
[----:B------:R-:W-:Y:S01]  /*b030*/  IMAD.MOV.U32 R178, RZ, RZ, R2 ;  /* 0x000000ffffb27224 */ /* 0x000fe200078e0002 */
[----:B------:R-:W-:Y:S01]  /*b040*/  USHF.L.U32 UR11, UR43, 0x6, URZ ;  /* 0x000000062b0b7899 */ /* 0x000fe2000800063f */
[----:B------:R-:W-:Y:S01]  /*b050*/  FMUL.FTZ R15, R156, UR31 ;  /* 0x0000001f9c0f7c20 */ /* 0x000fe20008410000 */
[----:B------:R-:W-:Y:S01]  /*b060*/  FMUL.FTZ R156, R167, UR31 ;  /* 0x0000001fa79c7c20 */ /* 0x000fe20008410000 */
[----:B----4-:R-:W-:Y:S01]  /*b070*/  FMUL.FTZ R12, R152, UR31 ;  /* 0x0000001f980c7c20 */ /* 0x010fe20008410000 */
[----:B------:R-:W-:Y:S01]  /*b080*/  FMUL.FTZ R11, R154, UR31 ;  /* 0x0000001f9a0b7c20 */ /* 0x000fe20008410000 */
[----:B------:R-:W-:Y:S01]  /*b090*/  FMUL.FTZ R22, R155, UR31 ;  /* 0x0000001f9b167c20 */ /* 0x000fe20008410000 */
[----:B------:R-:W0:Y:S01]  /*b0a0*/  @P0 LDC R165, c[0x0][0x44c] ;  /* 0x00011300ffa50b82 */ /* 0x000e220000000800 */
[----:B------:R-:W-:-:S02]  /*b0b0*/  IMAD.U32 R167, RZ, RZ, UR11 ;  /* 0x0000000bffa77e24 */ /* 0x000fc4000f8e00ff */
[----:B------:R-:W-:Y:S01]  /*b0c0*/  FMUL.FTZ R23, R158, UR31 ;  /* 0x0000001f9e177c20 */ /* 0x000fe20008410000 */
[----:B------:R-:W-:Y:S01]  /*b0d0*/  FMUL.FTZ R184, R157, UR31 ;  /* 0x0000001f9db87c20 */ /* 0x000fe20008410000 */
[----:B------:R-:W-:Y:S01]  /*b0e0*/  FMUL.FTZ R152, R159, UR31 ;  /* 0x0000001f9f987c20 */ /* 0x000fe20008410000 */
[----:B------:R-:W-:Y:S01]  /*b0f0*/  FMUL.FTZ R185, R160, UR31 ;  /* 0x0000001fa0b97c20 */ /* 0x000fe20008410000 */
[----:B------:R-:W-:Y:S01]  /*b100*/  FMUL.FTZ R154, R163, UR31 ;  /* 0x0000001fa39a7c20 */ /* 0x000fe20008410000 */
[----:B------:R-:W-:Y:S01]  /*b110*/  FMUL.FTZ R155, R166, UR31 ;  /* 0x0000001fa69b7c20 */ /* 0x000fe20008410000 */
[----:B------:R-:W1:Y:S01]  /*b120*/  @P0 LDC R164, c[0x0][0x450] ;  /* 0x00011400ffa40b82 */ /* 0x000e620000000800 */
[----:B------:R-:W-:Y:S01]  /*b130*/  FMUL.FTZ R158, R171, UR31 ;  /* 0x0000001fab9e7c20 */ /* 0x000fe20008410000 */
[----:B------:R-:W-:Y:S01]  /*b140*/  MOV R191, UR30 ;  /* 0x0000001e00bf7c02 */ /* 0x000fe20008000f00 */
        /* <DEDUP_REMOVED lines=13> */
[----:B0-----:R-:W-:Y:S01]  /*b220*/  @P0 IMAD.HI.U32 R165, R2, R165, RZ ;  /* 0x000000a502a50227 */ /* 0x001fe200078e00ff */
[----:B------:R-:W-:Y:S01]  /*b230*/  UIADD3 UR10, UR25, 0x28c40, URZ ;  /* 0x00028c40190a7890 */ /* 0x000fe2000fffe03f */
[----:B------:R-:W-:Y:S01]  /*b240*/  LOP3.LUT P5, RZ, R16, 0x1, RZ, 0xc0, !PT ;  /* 0x0000000110ff7812 */ /* 0x000fe200078ac0ff */
[----:B------:R-:W0:Y:S01]  /*b250*/  MUFU.TANH R12, R12 ;  /* 0x0000000c000c7308 */ /* 0x000e220000002400 */
[----:B------:R-:W-:Y:S01]  /*b260*/  FMUL.FTZ R180, R180, UR31 ;  /* 0x0000001fb4b47c20 */ /* 0x000fe20008410000 */
[----:B------:R-:W-:Y:S01]  /*b270*/  UPRMT UR10, UR42, 0x654, UR10 ;  /* 0x000006542a0a7896 */ /* 0x000fe2000800000a */
[----:B-1----:R-:W-:-:S02]  /*b280*/  @P0 SHF.R.U32.HI R178, RZ, R164, R165 ;  /* 0x000000a4ffb20219 */ /* 0x002fc400000116a5 */
[----:B------:R-:W-:Y:S01]  /*b290*/  IADD3 R164, -R0, 0x1, -R167 ;  /* 0x0000000100a47810 */ /* 0x000fe20007ffe9a7 */
[----:B------:R-:W-:Y:S02]  /*b2a0*/  FMUL.FTZ R167, R183, UR31 ;  /* 0x0000001fb7a77c20 */ /* 0x000fe40008410000 */
[----:B------:R-:W1:Y:S01]  /*b2b0*/  MUFU.TANH R14, R14 ;  /* 0x0000000e000e7308 */ /* 0x000e620000002400 */
[----:B------:R-:W2:Y:S02]  /*b2c0*/  SHFL.IDX PT, R165, R178, RZ, 0x1c1f ;  /* 0x001c1fffb2a57589 */ /* 0x000ea400000e0000 */
        /* <DEDUP_REMOVED lines=8> */
[----:B--2---:R-:W-:-:S07]  /*b350*/  IMAD.IADD R179, R182, 0x1, R165 ;  /* 0x00000001b6b37824 */ /* 0x004fce00078e02a5 */
[----:B------:R-:W2:Y:S08]  /*b360*/  MUFU.TANH R184, R184 ;  /* 0x000000b800b87308 */ /* 0x000eb00000002400 */
        /* <DEDUP_REMOVED lines=26> */
[----:B-----5:R-:W-:Y:S01]  /*b510*/  IMAD.IADD R180, R183, 0x1, R165 ;  /* 0x00000001b7b47824 */ /* 0x020fe200078e02a5 */
[----:B-12-4-:R-:W-:Y:S06]  /*b520*/  @!P5 BRA `(.L_x_1758) ;  /* 0x00000000005cd947 */ /* 0x016fec0003800000 */
[----:B------:R-:W-:Y:S01]  /*b530*/  IMAD R164, R191, UR41, R165 ;  /* 0x00000029bfa47c24 */ /* 0x000fe2000f8e02a5 */
[----:B------:R-:W-:Y:S04]  /*b540*/  BSSY B0, `(.L_x_1759) ;  /* 0x0000011000007945 */ /* 0x000fe80003800000 */
[----:B------:R-:W-:-:S04]  /*b550*/  IADD3 R175, R164, -UR29, RZ ;  /* 0x8000001da4af7c10 */ /* 0x000fc8000fffe0ff */
[----:B------:R-:W-:-:S13]  /*b560*/  ISETP.GT.AND P0, PT, R175, -0x1, PT ;  /* 0xffffffffaf00780c */ /* 0x000fda0003f04270 */
[----:B------:R-:W-:Y:S05]  /*b570*/  @P0 BRA `(.L_x_1760) ;  /* 0x0000000000200947 */ /* 0x000fea0003800000 */
[----:B------:R-:W-:Y:S01]  /*b580*/  IMAD.U32 R170, RZ, RZ, UR28 ;  /* 0x0000001cffaa7e24 */ /* 0x000fe2000f8e00ff */
[----:B------:R-:W-:-:S04]  /*b590*/  LOP3.LUT R175, RZ, R175, RZ, 0x33, !PT ;  /* 0x000000afffaf7212 */ /* 0x000fc800078e33ff */
[----:B------:R-:W-:-:S13]  /*b5a0*/  ISETP.NE.AND P0, PT, R170, 0x1, PT ;  /* 0x00000001aa00780c */ /* 0x000fda0003f05270 */
[----:B------:R-:W1:Y:S02]  /*b5b0*/  @P0 LDC.64 R164, c[0x0][0x9e8] ;  /* 0x00027a00ffa40b82 */ /* 0x000e640000000a00 */
[----:B-1----:R-:W-:-:S05]  /*b5c0*/  @P0 IMAD.HI.U32 R164, R175, R164, RZ ;  /* 0x000000a4afa40227 */ /* 0x002fca00078e00ff */
[----:B------:R-:W-:-:S04]  /*b5d0*/  @P0 SHF.R.U32.HI R175, RZ, R165, R164 ;  /* 0x000000a5ffaf0219 */ /* 0x000fc800000116a4 */
[----:B------:R-:W-:Y:S01]  /*b5e0*/  LOP3.LUT R175, RZ, R175, RZ, 0x33, !PT ;  /* 0x000000afffaf7212 */ /* 0x000fe200078e33ff */
[----:B------:R-:W-:Y:S06]  /*b5f0*/  BRA `(.L_x_1761) ;  /* 0x0000000000147947 */ /* 0x000fec0003800000 */
.L_x_1760:
[----:B------:R-:W-:-:S05]  /*b600*/  IMAD.U32 R170, RZ, RZ, UR28 ;  /* 0x0000001cffaa7e24 */ /* 0x000fca000f8e00ff */
[----:B------:R-:W-:-:S13]  /*b610*/  ISETP.NE.AND P0, PT, R170, 0x1, PT ;  /* 0x00000001aa00780c */ /* 0x000fda0003f05270 */
[----:B------:R-:W1:Y:S02]  /*b620*/  @P0 LDC.64 R164, c[0x0][0x9e8] ;  /* 0x00027a00ffa40b82 */ /* 0x000e640000000a00 */
[----:B-1----:R-:W-:-:S05]  /*b630*/  @P0 IMAD.HI.U32 R164, R175, R164, RZ ;  /* 0x000000a4afa40227 */ /* 0x002fca00078e00ff */
[----:B------:R-:W-:-:S07]  /*b640*/  @P0 SHF.R.U32.HI R175, RZ, R165, R164 ;  /* 0x000000a5ffaf0219 */ /* 0x000fce00000116a4 */
.L_x_1761:
[----:B------:R-:W-:Y:S05]  /*b650*/  BSYNC B0 ;  /* 0x0000000000007941 */ /* 0x000fea0003800000 */
.L_x_1759:
[----:B------:R-:W-:-:S05]  /*b660*/  IMAD R175, R175, R170, -UR11 ;  /* 0x8000000bafaf7e24 */ /* 0x000fca000f8e02aa */
[----:B------:R-:W-:-:S04]  /*b670*/  IADD3 R175, -R0, R175, RZ ;  /* 0x000000af00af7210 */ /* 0x000fc80007ffe1ff */
[----:B------:R-:W-:Y:S02]  /*b680*/  VIADDMNMX R179, R175, R170, R179, PT ;  /* 0x000000aaafb37246 */ /* 0x000fe400038001b3 */
[----:B------:R-:W-:-:S07]  /*b690*/  VIMNMX R180, R180, R175, !PT ;  /* 0x000000afb4b47248 */ /* 0x000fce0007fe0100 */
.L_x_1758:
[----:B------:R-:W-:-:S06]  /*b6a0*/  UISETP.GT.AND UP0, UPT, UR43, -0x1, UPT ;  /* 0xffffffff2b00788c */ /* 0x000fcc000bf04270 */
[----:B------:R-:W-:-:S04]  /*b6b0*/  PLOP3.LUT P0, PT, PT, PT, UP0, 0x80, 0x0 ;  /* 0x000000000000781c */ /* 0x000fc80003f0f008 */
[C---:B------:R-:W-:Y:S02]  /*b6c0*/  ISETP.GT.AND P1, PT, R180.reuse, RZ, P0 ;  /* 0x000000ffb400720c */ /* 0x040fe40000724270 */
[C---:B------:R-:W-:Y:S02]  /*b6d0*/  ISETP.GT.AND P3, PT, R180.reuse, 0x1, P0 ;  /* 0x00000001b400780c */ /* 0x040fe40000764270 */
[C---:B------:R-:W-:Y:S02]  /*b6e0*/  ISETP.LT.OR P2, PT, R179.reuse, 0x1, P1 ;  /* 0x00000001b300780c */ /* 0x040fe40000f41670 */
[----:B------:R-:W-:Y:S02]  /*b6f0*/  ISETP.GT.AND P1, PT, R180, 0x8, P0 ;  /* 0x00000008b400780c */ /* 0x000fe40000724270 */
[----:B0-----:R-:W-:Y:S02]  /*b700*/  FSEL R177, R12, -INF , !P2 ;  /* 0xff8000000cb17808 */ /* 0x001fe40005000000 */
[----:B------:R-:W-:Y:S01]  /*b710*/  ISETP.GT.AND P2, PT, R180, 0x9, P0 ;  /* 0x00000009b400780c */ /* 0x000fe20000744270 */
[----:B------:R-:W0:Y:S01]  /*b720*/  SHFL.IDX PT, R12, R178, 0x1, 0x1c1f ;  /* 0x003c1f00b20c7f89 */ /* 0x000e2200000e0000 */
        /* <DEDUP_REMOVED lines=11> */
[----:B------:R-:W-:Y:S01]  /*b7e0*/  ISETP.LT.OR P2, PT, R179, 0x19, P2 ;  /* 0x00000019b300780c */ /* 0x000fe20001741670 */
[----:B0-----:R-:W-:Y:S01]  /*b7f0*/  IMAD.IADD R178, R183, 0x1, R12 ;  /* 0x00000001b7b27824 */ /* 0x001fe200078e020c */
        /* <DEDUP_REMOVED lines=20> */
[----:B------:R-:W-:Y:S01]  /*b940*/  FSEL R161, R176, -INF , !P2 ;  /* 0xff800000b0a17808 */ /* 0x000fe20005000000 */
[----:B------:R-:W-:Y:S01]  /*b950*/  IMAD.IADD R176, R182, 0x1, R12 ;  /* 0x00000001b6b07824 */ /* 0x000fe200078e020c */
        /* <DEDUP_REMOVED lines=8> */
[----:B------:R-:W-:Y:S01]  /*b9e0*/  FSEL R165, R181, -INF , !P2 ;  /* 0xff800000b5a57808 */ /* 0x000fe20005000000 */
[----:B------:R-:W-:Y:S06]  /*b9f0*/  @!P5 BRA `(.L_x_1762) ;  /* 0x00000000005cd947 */ /* 0x000fec0003800000 */
        /* <DEDUP_REMOVED lines=13> */
.L_x_1764:
[----:B------:R-:W-:-:S05]  /*bad0*/  IMAD.U32 R12, RZ, RZ, UR28 ;  /* 0x0000001cff0c7e24 */ /* 0x000fca000f8e00ff */
[----:B------:R-:W-:-:S13]  /*bae0*/  ISETP.NE.AND P1, PT, R12, 0x1, PT ;  /* 0x000000010c00780c */ /* 0x000fda0003f25270 */
[----:B------:R-:W0:Y:S02]  /*baf0*/  @P1 LDC.64 R14, c[0x0][0x9e8] ;  /* 0x00027a00ff0e1b82 */ /* 0x000e240000000a00 */
[----:B0-----:R-:W-:-:S05]  /*bb00*/  @P1 IMAD.HI.U32 R14, R179, R14, RZ ;  /* 0x0000000eb30e1227 */ /* 0x001fca00078e00ff */
[----:B------:R-:W-:-:S07]  /*bb10*/  @P1 SHF.R.U32.HI R179, RZ, R15, R14 ;  /* 0x0000000fffb31219 */ /* 0x000fce000001160e */
.L_x_1765:
[----:B------:R-:W-:Y:S05]  /*bb20*/  BSYNC B0 ;  /* 0x0000000000007941 */ /* 0x000fea0003800000 */
.L_x_1763:
[----:B------:R-:W-:-:S05]  /*bb30*/  IMAD R179, R179, R12, -UR11 ;  /* 0x8000000bb3b37e24 */ /* 0x000fca000f8e020c */
[----:B------:R-:W-:-:S04]  /*bb40*/  IADD3 R179, -R0, R179, RZ ;  /* 0x000000b300b37210 */ /* 0x000fc80007ffe1ff */
[----:B------:R-:W-:Y:S02]  /*bb50*/  VIADDMNMX R176, R179, R12, R176, PT ;  /* 0x0000000cb3b07246 */ /* 0x000fe400038001b0 */
[----:B------:R-:W-:-:S07]  /*bb60*/  VIMNMX R178, R178, R179, !PT ;  /* 0x000000b3b2b27248 */ /* 0x000fce0007fe0100 */
.L_x_1762:
        /* <DEDUP_REMOVED lines=190> */
[----:B------:R-:W4:Y:S01]  /*c750*/  MUFU.EX2 R172, R172 ;  /* 0x000000ac00ac7308 */ /* 0x000f220000000800 */
        /* <DEDUP_REMOVED lines=16> */
[----:B----4-:R-:W-:Y:S01]  /*c860*/  FADD.FTZ R156, R172, R157 ;  /* 0x0000009dac9c7221 */ /* 0x010fe20000010000 */
        /* <DEDUP_REMOVED lines=38> */
[----:B------:R2:W4:Y:S01]  /*cad0*/  MUFU.EX2 R157, R153 ;  /* 0x00000099009d7308 */ /* 0x0005220000000800 */
        /* <DEDUP_REMOVED lines=23> */
[----:B------:R-:W5:Y:S01]  /*cc50*/  MUFU.EX2 R173, R173 ;  /* 0x000000ad00ad7308 */ /* 0x000f620000000800 */
        /* <DEDUP_REMOVED lines=10> */
[----:B----4-:R-:W-:Y:S01]  /*cd00*/  FADD.FTZ R15, R157, R168 ;  /* 0x000000a89d0f7221 */ /* 0x010fe20000010000 */
[----:B-1----:R-:W-:Y:S01]  /*cd10*/  F2FP.BF16.F32.PACK_AB R157, R184, R157 ;  /* 0x0000009db89d723e */ /* 0x002fe200000010ff */
[-C--:B------:R-:W-:Y:S01]  /*cd20*/  FMUL.FTZ R83, R83, R22.reuse ;  /* 0x0000001653537220 */ /* 0x080fe20000410000 */
[----:B------:R-:W-:Y:S01]  /*cd30*/  FMUL.FTZ R86, R86, R22 ;  /* 0x0000001656567220 */ /* 0x000fe20000410000 */
[----:B------:R-:W-:Y:S01]  /*cd40*/  FADD.FTZ R168, R184, R15 ;  /* 0x0000000fb8a87221 */ /* 0x000fe20000010000 */
[----:B------:R-:W1:Y:S01]  /*cd50*/  MUFU.EX2 R182, R182 ;  /* 0x000000b600b67308 */ /* 0x000e620000000800 */
[C---:B-----5:R-:W-:Y:S01]  /*cd60*/  FADD.FTZ R160, R173.reuse, R156 ;  /* 0x0000009cada07221 */ /* 0x060fe20000010000 */
        /* <DEDUP_REMOVED lines=38> */
[----:B------:R-:W4:Y:S01]  /*cfd0*/  MUFU.EX2 R165, R190 ;  /* 0x000000be00a57308 */ /* 0x000f220000000800 */
        /* <DEDUP_REMOVED lines=16> */
[----:B----4-:R-:W-:Y:S01]  /*d0e0*/  FADD.FTZ R15, R165, R172 ;  /* 0x000000aca50f7221 */ /* 0x010fe20000010000 */
[-C--:B------:R-:W-:Y:S01]  /*d0f0*/  FMUL.FTZ R147, R147, R22.reuse ;  /* 0x0000001693937220 */ /* 0x080fe20000410000 */
[-C--:B------:R-:W-:Y:S01]  /*d100*/  FMUL.FTZ R150, R150, R22.reuse ;  /* 0x0000001696967220 */ /* 0x080fe20000410000 */
[----:B------:R-:W-:-:S04]  /*d110*/  FMUL.FTZ R151, R151, R22 ;  /* 0x0000001697977220 */ /* 0x000fc80000410000 */
[----:B------:R-:W4:Y:S01]  /*d120*/  MUFU.EX2 R170, R175 ;  /* 0x000000af00aa7308 */ /* 0x000f220000000800 */
[C---:B-1----:R-:W-:Y:S01]  /*d130*/  FADD.FTZ R14, R168.reuse, R15 ;  /* 0x0000000fa80e7221 */ /* 0x042fe20000010000 */
[----:B------:R-:W-:-:S03]  /*d140*/  F2FP.BF16.F32.PACK_AB R165, R168, R165 ;  /* 0x000000a5a8a5723e */ /* 0x000fc600000010ff */
[----:B--2---:R-:W-:Y:S01]  /*d150*/  FADD.FTZ R15, R167, R14 ;  /* 0x0000000ea70f7221 */ /* 0x004fe20000010000 */
[----:B----4-:R-:W-:-:S03]  /*d160*/  F2FP.BF16.F32.PACK_AB R167, R170, R167 ;  /* 0x000000a7aaa7723e */ /* 0x010fc600000010ff */
[----:B------:R-:W-:Y:S02]  /*d170*/  FADD.FTZ R4, R170, R15 ;  /* 0x0000000faa047221 */ /* 0x000fe40000010000 */
[----:B------:R0:W-:Y:S01]  /*d180*/  STSM.16.M88.4 [R7], R164 ;  /* 0x000000a407007844 */ /* 0x0001e20000000200 */
[----:B------:R-:W-:Y:S05]  /*d190*/  @!P4 BRA `(.L_x_1766) ;  /* 0x000000000004c947 */ /* 0x000fea0003800000 */
[----:B------:R-:W-:Y:S01]  /*d1a0*/  BPT.TRAP 0x1 ;  /* 0x000000040000795c */ /* 0x000fe20000300000 */
.L_x_1766:
[----:B------:R1:W2:Y:S01]  /*d1b0*/  SYNCS.PHASECHK.TRANS64.TRYWAIT P0, [UR25+0x28c50], R13 ;  /* 0x028c500dff0075a7 */ /* 0x0002a20008000159 */
[----:B------:R-:W-:Y:S05]  /*d1c0*/  @!P4 BRA `(.L_x_1767) ;  /* 0x000000000004c947 */ /* 0x000fea0003800000 */
[----:B------:R-:W-:Y:S01]  /*d1d0*/  BPT.TRAP 0x1 ;  /* 0x000000040000795c */ /* 0x000fe20000300000 */
.L_x_1767:
[----:B--2---:R-:W-:Y:S05]  /*d1e0*/  @P0 BRA `(.L_x_1768) ;  /* 0x0000000000080947 */ /* 0x004fea0003800000 */
[----:B------:R-:W2:Y:S02]  /*d1f0*/  SYNCS.PHASECHK.TRANS64.TRYWAIT P0, [UR25+0x28c50], R13 ;  /* 0x028c500dff0075a7 */ /* 0x000ea40008000159 */
[----:B--2---:R-:W-:Y:S05]  /*d200*/  @!P0 BRA `(.L_x_1769) ;  /* 0x0000007000f88947 */ /* 0x004fea0003800000 */
.L_x_1768:
        /* <DEDUP_REMOVED lines=34> */
.L_x_1770:
[----:B------:R-:W-:Y:S01]  /*d430*/  UIADD3 UR25, UR25, 0x28c60, URZ ;  /* 0x00028c6019197890 */ /* 0x000fe2000fffe03f */
[----:B------:R-:W-:Y:S01]  /*d440*/  ISETP.LT.AND P0, PT, R17, UR43, PT ;  /* 0x0000002b11007c0c */ /* 0x000fe2000bf01270 */
[----:B------:R-:W-:Y:S01]  /*d450*/  UIADD3 UR43, UR43, -0x1, URZ ;  /* 0xffffffff2b2b7890 */ /* 0x000fe2000fffe03f */
[----:B------:R-:W-:Y:S01]  /*d460*/  MOV R21, R11 ;  /* 0x0000000b00157202 */ /* 0x000fe20000000f00 */
[----:B------:R-:W-:Y:S01]  /*d470*/  UPRMT UR25, UR42, 0x654, UR25 ;  /* 0x000006542a197896 */ /* 0x000fe20008000019 */
[----:B------:R-:W-:Y:S01]  /*d480*/  IMAD.MOV.U32 R20, RZ, RZ, R12 ;  /* 0x000000ffff147224 */ /* 0x000fe200078e000c */
[----:B------:R-:W-:-:S07]  /*d490*/  UMOV UR26, UR4 ;  /* 0x00000004001a7c82 */ /* 0x000fce0008000000 */
[----:B------:R-:W-:Y:S01]  /*d4a0*/  SYNCS.ARRIVE.TRANS64.RED.A1T0 RZ, [UR25], RZ ;  /* 0x000000ffffff79a7 */ /* 0x000fe20008100419 */
[----:B------:R-:W-:Y:S05]  /*d4b0*/  @P0 BRA `(.L_x_1771) ;  /* 0xffffffd8002c0947 */ /* 0x000fea000383ffff */
.L_x_1752:
[----:B------:R-:W4:Y:S01]  /*d4c0*/  SHFL.BFLY PT, R0, R3, 0x2, 0x1f ;  /* 0x0c401f0003007f89 */ /* 0x000f2200000e0000 */
[----:B------:R-:W-:Y:S08]  /*d4d0*/  BAR.ARV 0x8, 0x100 ;  /* 0x0204000000007b1d */ /* 0x000ff00000002000 */
[----:B------:R-:W-:Y:S01]  /*d4e0*/  BAR.SYNC.DEFER_BLOCKING 0xf, 0x100 ;  /* 0x03c4000000007b1d */ /* 0x000fe20000010000 */
[----:B------:R-:W-:-:S05]  /*d4f0*/  ISETP.NE.AND P0, PT, R10, RZ, PT ;  /* 0x000000ff0a00720c */ /* 0x000fca0003f05270 */
[----:B01----:R-:W0:Y:S01]  /*d500*/  SHFL.BFLY PT, R7, R4, 0x2, 0x1f ;  /* 0x0c401f0004077f89 */ /* 0x003e2200000e0000 */
[----:B----4-:R-:W-:Y:S01]  /*d510*/  FADD.FTZ R2, R0, R3 ;  /* 0x0000000300027221 */ /* 0x010fe20000010000 */
[----:B------:R-:W-:-:S04]  /*d520*/  MOV R3, UR10 ;  /* 0x0000000a00037c02 */ /* 0x000fc80008000f00 */
[----:B------:R-:W1:Y:S01]  /*d530*/  SHFL.BFLY PT, R5, R2, 0x1, 0x1f ;  /* 0x0c201f0002057f89 */ /* 0x000e6200000e0000 */
[----:B0-----:R-:W-:Y:S01]  /*d540*/  FADD.FTZ R7, R7, R4 ;  /* 0x0000000407077221 */ /* 0x001fe20000010000 */
[----:B------:R-:W-:-:S04]  /*d550*/  IMAD.MOV.U32 R4, RZ, RZ, -0x800000 ;  /* 0xff800000ff047424 */ /* 0x000fc800078e00ff */
[----:B------:R-:W2:Y:S01]  /*d560*/  SHFL.BFLY PT, R0, R7, 0x1, 0x1f ;  /* 0x0c201f0007007f89 */ /* 0x000ea200000e0000 */
[----:B-1----:R-:W-:Y:S01]  /*d570*/  FADD.FTZ R8, R2, R5 ;  /* 0x0000000502087221 */ /* 0x002fe20000010000 */
[----:B------:R-:W-:Y:S02]  /*d580*/  IMAD.MOV.U32 R5, RZ, RZ, RZ ;  /* 0x000000ffff057224 */ /* 0x000fe400078e00ff */
[----:B------:R-:W-:Y:S02]  /*d590*/  IMAD.U32 R2, RZ, RZ, UR4 ;  /* 0x00000004ff027e24 */ /* 0x000fe4000f8e00ff */
[----:B------:R-:W-:Y:S02]  /*d5a0*/  FSETP.NE.FTZ.AND P1, PT, R8, RZ, PT ;  /* 0x000000ff0800720b */ /* 0x000fe40003f35000 */
[----:B------:R-:W-:-:S05]  /*d5b0*/  IMAD R2, R2, 0x40, R9 ;  /* 0x0000004002027824 */ /* 0x000fca00078e0209 */
[----:B------:R-:W-:-:S06]  /*d5c0*/  @!P0 LEA R2, R2, UR40, 0x2 ;  /* 0x0000002802028c11 */ /* 0x000fcc000f8e10ff */
[----:B------:R-:W0:Y:S01]  /*d5d0*/  @P1 MUFU.RCP R5, R8 ;  /* 0x0000000800051308 */ /* 0x000e220000001000 */
[----:B------:R-:W-:Y:S01]  /*d5e0*/  @P1 FMUL.FTZ R3, R3, 0.69314718246459960938 ;  /* 0x3f31721803031820 */ /* 0x000fe20000410000 */
[----:B--23--:R-:W-:Y:S01]  /*d5f0*/  FADD.FTZ R13, R7, R0 ;  /* 0x00000000070d7221 */ /* 0x00cfe20000010000 */
[----:B------:R-:W-:-:S04]  /*d600*/  MOV R0, RZ ;  /* 0x000000ff00007202 */ /* 0x000fc80000000f00 */
[----:B------:R-:W-:Y:S01]  /*d610*/  FSETP.NE.FTZ.AND P2, PT, R13, RZ, PT ;  /* 0x000000ff0d00720b */ /* 0x000fe20003f55000 */
[----:B------:R-:W-:Y:S01]  /*d620*/  @P1 MUFU.LG2 R6, R8 ;  /* 0x0000000800061308 */ /* 0x000fe20000000c00 */
[----:B0-----:R0:W-:Y:S01]  /*d630*/  @!P0 STS [R2+0x28800], R5 ;  /* 0x0288000502008388 */ /* 0x0011e20000000800 */
[-C--:B------:R-:W-:Y:S01]  /*d640*/  FMUL.FTZ R24, R24, R5.reuse ;  /* 0x0000000518187220 */ /* 0x080fe20000410000 */
[----:B------:R-:W-:-:S09]  /*d650*/  FMUL.FTZ R25, R25, R5 ;  /* 0x0000000519197220 */ /* 0x000fd20000410000 */
        /* <DEDUP_REMOVED lines=8> */
[----:B------:R-:W2:Y:S01]  /*d6e0*/  @P2 MUFU.LG2 R7, R13 ;  /* 0x0000000d00072308 */ /* 0x000ea20000000c00 */
        /* <DEDUP_REMOVED lines=57> */
[----:B------:R-:W-:Y:S01]  /*da80*/  @P1 FMUL.FTZ R6, R6, 0.69314718246459960938 ;  /* 0x3f31721806061820 */ /* 0x000fe20000410000 */
[----:B--2---:R-:W-:Y:S01]  /*da90*/  @P2 FMUL.FTZ R8, R7, 0.69314718246459960938 ;  /* 0x3f31721807082820 */ /* 0x004fe20000410000 */
[----:B-1----:R-:W-:Y:S01]  /*daa0*/  MOV R2, 0xff800000 ;  /* 0xff80000000027802 */ /* 0x002fe20000000f00 */
        /* <DEDUP_REMOVED lines=69> */
.L_x_1676:
[----:B------:R-:W-:Y:S05]  /*df00*/  @P0 BRA `(.L_x_1772) ;  /* 0x0000002000e00947 */ /* 0x000fea0003800000 */
[----:B------:R-:W1:Y:S01]  /*df10*/  S2R R0, SR_TID.X ;  /* 0x0000000000007919 */ /* 0x000e620000002100 */
[----:B------:R-:W2:Y:S01]  /*df20*/  S2UR UR5, SR_CgaCtaId ;  /* 0x00000000000579c3 */ /* 0x000ea20000008800 */
[----:B------:R-:W-:Y:S01]  /*df30*/  UMOV UR4, 0x400 ;  /* 0x0000040000047882 */ /* 0x000fe20000000000 */
[----:B------:R-:W-:-:S06]  /*df40*/  IMAD.MOV R3, RZ, RZ, -R18 ;  /* 0x000000ffff037224 */ /* 0x000fcc00078e0a12 */
[----:B------:R-:W-:Y:S01]  /*df50*/  BAR.SYNC.DEFER_BLOCKING 0x1, 0x100 ;  /* 0x0044000000007b1d */ /* 0x000fe20000010000 */
[----:B0-----:R-:W-:-:S07]  /*df60*/  SHF.R.S32.HI R9, RZ, 0x1f, R18 ;  /* 0x0000001fff097819 */ /* 0x001fce0000011412 */
[----:B------:R-:W0:Y:S08]  /*df70*/  S2UR UR6, SR_CTAID.Y ;  /* 0x00000000000679c3 */ /* 0x000e300000002600 */
[----:B------:R-:W0:Y:S01]  /*df80*/  LDC R12, c[0x0][0xc50] ;  /* 0x00031400ff0c7b82 */ /* 0x000e220000000800 */
[----:B--2---:R-:W-:-:S07]  /*df90*/  ULEA UR4, UR5, UR4, 0x18 ;  /* 0x0000000405047291 */ /* 0x004fce000f8ec03f */
[----:B------:R-:W2:Y:S01]  /*dfa0*/  LDC R6, c[0x0][0xbe8] ;  /* 0x0002fa00ff067b82 */ /* 0x000ea20000000800 */
[----:B------:R-:W-:Y:S01]  /*dfb0*/  UIADD3 UR4, UR4, 0x28c20, URZ ;  /* 0x00028c2004047890 */ /* 0x000fe2000fffe03f */
[----:B-1----:R-:W-:-:S03]  /*dfc0*/  VIADD R152, R0, 0xffffff80 ;  /* 0xffffff8000987836 */ /* 0x002fc60000000000 */
[----:B------:R-:W-:Y:S02]  /*dfd0*/  UPRMT UR4, URZ, 0x654, UR4 ;  /* 0x000006543f047896 */ /* 0x000fe40008000004 */
[----:B------:R-:W-:-:S04]  /*dfe0*/  SHF.R.S32.HI R153, RZ, 0x1f, R152 ;  /* 0x0000001fff997819 */ /* 0x000fc80000011498 */
[----:B------:R-:W-:Y:S01]  /*dff0*/  LEA.HI R10, R153, R152, RZ, 0x7 ;  /* 0x00000098990a7211 */ /* 0x000fe200078f38ff */
[----:B0-----:R-:W-:Y:S02]  /*e000*/  IMAD R3, R12, R3, UR6 ;  /* 0x000000060c037e24 */ /* 0x001fe4000f8e0203 */
[----:B------:R-:W-:Y:S01]  /*e010*/  SYNCS.ARRIVE.TRANS64.RED.A1T0 RZ, [UR4], RZ ;  /* 0x000000ffffff79a7 */ /* 0x000fe20008100404 */
[----:B------:R-:W-:Y:S02]  /*e020*/  SHF.R.S32.HI R8, RZ, 0x7, R10 ;  /* 0x00000007ff087819 */ /* 0x000fe4000001140a */
[----:B------:R-:W-:-:S03]  /*e030*/  LOP3.LUT R5, R10, 0xffffff80, RZ, 0xc0, !PT ;  /* 0xffffff800a057812 */ /* 0x000fc600078ec0ff */
[----:B------:R-:W0:Y:S01]  /*e040*/  SHFL.IDX PT, R7, R8, RZ, 0x1f ;  /* 0x00001fff08077589 */ /* 0x000e2200000e0000 */
[----:B------:R-:W-:Y:S02]  /*e050*/  IADD3 R0, R152, -R5, RZ ;  /* 0x8000000598007210 */ /* 0x000fe40007ffe0ff */
[----:B------:R-:W-:Y:S02]  /*e060*/  SHF.R.S32.HI R5, RZ, 0x1f, R3 ;  /* 0x0000001fff057819 */ /* 0x000fe40000011403 */
[----:B------:R-:W-:Y:S02]  /*e070*/  SHF.R.S32.HI R157, RZ, 0x1f, R0 ;  /* 0x0000001fff9d7819 */ /* 0x000fe40000011400 */
[----:B0-----:R-:W-:Y:S02]  /*e080*/  ISETP.NE.AND P0, PT, R7, RZ, PT ;  /* 0x000000ff0700720c */ /* 0x001fe40003f05270 */
[----:B------:R-:W-:-:S11]  /*e090*/  LEA.HI R7, R157, R0, RZ, 0x2 ;  /* 0x000000009d077211 */ /* 0x000fd600078f10ff */
[----:B--2---:R-:W-:Y:S05]  /*e0a0*/  @P0 BRA `(.L_x_1773) ;  /* 0x0000000400380947 */ /* 0x004fea0003800000 */
[----:B------:R-:W0:Y:S01]  /*e0b0*/  LDC R19, c[0x0][0xbe8] ;  /* 0x0002fa00ff137b82 */ /* 0x000e220000000800 */
[----:B------:R-:W-:Y:S01]  /*e0c0*/  LOP3.LUT R11, R10, 0xffffff80, RZ, 0xc0, !PT ;  /* 0xffffff800a0b7812 */ /* 0x000fe200078ec0ff */
[----:B------:R-:W1:Y:S01]  /*e0d0*/  S2R R155, SR_CTAID.X ;  /* 0x00000000009b7919 */ /* 0x000e620000002500 */
[----:B------:R-:W-:Y:S01]  /*e0e0*/  LEA.HI R12, R153, R152, RZ, 0x2 ;  /* 0x00000098990c7211 */ /* 0x000fe200078f10ff */
[----:B------:R-:W-:Y:S02]  /*e0f0*/  ULDC.64 UR4, c[0x0][0xbd0] ;  /* 0x0002f40000047ab9 */ /* 0x000fe40000000a00 */
[----:B------:R-:W-:Y:S01]  /*e100*/  IMAD.IADD R16, R152, 0x1, -R11 ;  /* 0x0000000198107824 */ /* 0x000fe200078e0a0b */
[----:B------:R-:W-:Y:S01]  /*e110*/  LOP3.LUT R15, R12, 0xfffffffc, RZ, 0xc0, !PT ;  /* 0xfffffffc0c0f7812 */ /* 0x000fe200078ec0ff */
[----:B------:R-:W2:Y:S03]  /*e120*/  S2UR UR6, SR_CTAID.Z ;  /* 0x00000000000679c3 */ /* 0x000ea60000002700 */
[----:B------:R-:W-:Y:S01]  /*e130*/  SHF.R.S32.HI R11, RZ, 0x1f, R16 ;  /* 0x0000001fff0b7819 */ /* 0x000fe20000011410 */
[----:B------:R-:W-:-:S03]  /*e140*/  IMAD.IADD R15, R152, 0x1, -R15 ;  /* 0x00000001980f7824 */ /* 0x000fc600078e0a0f */
[-C--:B------:R-:W-:Y:S01]  /*e150*/  LEA.HI R20, R11, R16.reuse, RZ, 0x2 ;  /* 0x000000100b147211 */ /* 0x080fe200078f10ff */
[----:B------:R-:W3:Y:S01]  /*e160*/  LDC.64 R22, c[0x0][0xbd8] ;  /* 0x0002f600ff167b82 */ /* 0x000ee20000000a00 */
[----:B------:R-:W-:Y:S02]  /*e170*/  LEA.HI R12, R15, R15, RZ, 0x1 ;  /* 0x0000000f0f0c7211 */ /* 0x000fe400078f08ff */
[--C-:B------:R-:W-:Y:S02]  /*e180*/  SHF.R.S32.HI R10, RZ, 0x2, R20.reuse ;  /* 0x00000002ff0a7819 */ /* 0x100fe40000011414 */
[----:B------:R-:W-:Y:S02]  /*e190*/  SHF.R.S32.HI R13, RZ, 0x1f, R20 ;  /* 0x0000001fff0d7819 */ /* 0x000fe40000011414 */
[----:B------:R-:W-:Y:S02]  /*e1a0*/  LEA.HI R11, R11, R16, RZ, 0x5 ;  /* 0x000000100b0b7211 */ /* 0x000fe400078f28ff */
[----:B0-----:R-:W-:-:S02]  /*e1b0*/  ISETP.NE.AND P0, PT, R19, 0x1, PT ;  /* 0x000000011300780c */ /* 0x001fc40003f05270 */
[----:B------:R-:W-:Y:S02]  /*e1c0*/  LEA.HI R13, R13, R10, RZ, 0x3 ;  /* 0x0000000a0d0d7211 */ /* 0x000fe400078f18ff */
[----:B------:R-:W-:Y:S02]  /*e1d0*/  LOP3.LUT R12, R12, 0x1ffffffe, RZ, 0xc0, !PT ;  /* 0x1ffffffe0c0c7812 */ /* 0x000fe400078ec0ff */
[----:B------:R-:W-:Y:S02]  /*e1e0*/  LOP3.LUT R13, R13, 0xfffffff8, RZ, 0xc0, !PT ;  /* 0xfffffff80d0d7812 */ /* 0x000fe400078ec0ff */
[----:B------:R-:W-:Y:S01]  /*e1f0*/  SHF.R.S32.HI R11, RZ, 0x5, R11 ;  /* 0x00000005ff0b7819 */ /* 0x000fe2000001140b */
[----:B------:R-:W-:Y:S01]  /*e200*/  IMAD.IADD R15, R15, 0x1, -R12 ;  /* 0x000000010f0f7824 */ /* 0x000fe200078e0a0c */
[----:B------:R-:W-:Y:S01]  /*e210*/  IADD3 R10, R10, -R13, RZ ;  /* 0x8000000d0a0a7210 */ /* 0x000fe20007ffe0ff */
[----:B------:R-:W-:Y:S02]  /*e220*/  IMAD R13, R9, UR4, RZ ;  /* 0x00000004090d7c24 */ /* 0x000fe4000f8e02ff */
[----:B------:R-:W0:Y:S02]  /*e230*/  @P0 LDC R17, c[0x0][0xbec] ;  /* 0x0002fb00ff110b82 */ /* 0x000e240000000800 */
[----:B------:R-:W-:-:S02]  /*e240*/  IMAD R154, R11, 0x10, R10 ;  /* 0x000000100b9a7824 */ /* 0x000fc400078e020a */
[C---:B------:R-:W-:Y:S01]  /*e250*/  IMAD.WIDE.U32 R10, R18.reuse, UR4, RZ ;  /* 0x00000004120a7c25 */ /* 0x040fe2000f8e00ff */
[----:B--2---:R-:W-:Y:S02]  /*e260*/  USHF.R.S32.HI UR4, URZ, 0x1f, UR6 ;  /* 0x0000001f3f047899 */ /* 0x004fe40008011406 */
[----:B------:R-:W-:Y:S01]  /*e270*/  LEA R12, R15, R154, 0x3 ;  /* 0x0000009a0f0c7211 */ /* 0x000fe200078e18ff */
[----:B------:R-:W2:Y:S01]  /*e280*/  @P0 LDC R21, c[0x0][0xbf0] ;  /* 0x0002fc00ff150b82 */ /* 0x000ea20000000800 */
[----:B------:R-:W-:Y:S02]  /*e290*/  IMAD R13, R18, UR5, R13 ;  /* 0x00000005120d7c24 */ /* 0x000fe4000f8e020d */
[----:B---3--:R-:W-:Y:S01]  /*e2a0*/  IMAD R14, R22, UR4, RZ ;  /* 0x00000004160e7c24 */ /* 0x008fe2000f8e02ff */
[----:B------:R-:W-:Y:S01]  /*e2b0*/  ULDC.64 UR4, c[0x0][0xbe0] ;  /* 0x0002f80000047ab9 */ /* 0x000fe20000000a00 */
[----:B-1----:R-:W-:Y:S02]  /*e2c0*/  IMAD R12, R155, 0x40, R12 ;  /* 0x000000409b0c7824 */ /* 0x002fe400078e020c */
[----:B------:R-:W-:-:S02]  /*e2d0*/  IMAD R15, R23, UR6, R14 ;  /* 0x00000006170f7c24 */ /* 0x000fc4000f8e020e */
[----:B------:R-:W-:Y:S01]  /*e2e0*/  IMAD.IADD R11, R11, 0x1, R13 ;  /* 0x000000010b0b7824 */ /* 0x000fe200078e020d */
[----:B------:R-:W-:Y:S01]  /*e2f0*/  MOV R13, R12 ;  /* 0x0000000c000d7202 */ /* 0x000fe20000000f00 */
[----:B------:R-:W-:-:S04]  /*e300*/  IMAD.WIDE.U32 R10, R22, UR6, R10 ;  /* 0x00000006160a7c25 */ /* 0x000fc8000f8e000a */
[----:B0-----:R-:W-:-:S04]  /*e310*/  @P0 IMAD.HI.U32 R14, R12, R17, RZ ;  /* 0x000000110c0e0227 */ /* 0x001fc800078e00ff */
[----:B------:R-:W-:Y:S01]  /*e320*/  IMAD.IADD R11, R11, 0x1, R15 ;  /* 0x000000010b0b7824 */ /* 0x000fe200078e020f */
[----:B--2---:R-:W-:Y:S01]  /*e330*/  @P0 SHF.R.U32.HI R13, RZ, R21, R14 ;  /* 0x00000015ff0d0219 */ /* 0x004fe2000001160e */
[----:B------:R-:W-:Y:S02]  /*e340*/  IMAD R14, R5, UR4, RZ ;  /* 0x00000004050e7c24 */ /* 0x000fe4000f8e02ff */
[----:B------:R-:W-:Y:S01]  /*e350*/  IMAD.WIDE.U32 R10, R3, UR4, R10 ;  /* 0x00000004030a7c25 */ /* 0x000fe2000f8e000a */
[----:B------:R-:W-:-:S03]  /*e360*/  SHF.R.S32.HI R17, RZ, 0x1f, R13 ;  /* 0x0000001fff117819 */ /* 0x000fc6000001140d */
[----:B------:R-:W-:Y:S01]  /*e370*/  IMAD.MOV R15, RZ, RZ, -R13 ;  /* 0x000000ffff0f7224 */ /* 0x000fe200078e0a0d */
[----:B------:R-:W-:Y:S01]  /*e380*/  IADD3 R10, P0, R13, R10, RZ ;  /* 0x0000000a0d0a7210 */ /* 0x000fe20007f1e0ff */
[----:B------:R-:W-:Y:S01]  /*e390*/  IMAD R14, R3, UR5, R14 ;  /* 0x00000005030e7c24 */ /* 0x000fe2000f8e020e */
[----:B------:R-:W-:Y:S01]  /*e3a0*/  ULDC.64 UR4, c[0x0][0xbc8] ;  /* 0x0002f20000047ab9 */ /* 0x000fe20000000a00 */
[----:B------:R-:W-:Y:S01]  /*e3b0*/  IMAD R15, R19, R15, R12 ;  /* 0x0000000f130f7224 */ /* 0x000fe200078e020c */
[----:B------:R-:W-:Y:S02]  /*e3c0*/  LOP3.LUT R13, R20, 0x7ffffffc, RZ, 0xc0, !PT ;  /* 0x7ffffffc140d7812 */ /* 0x000fe400078ec0ff */
[----:B------:R-:W-:Y:S02]  /*e3d0*/  IADD3.X R11, R17, R11, R14, P0, !PT ;  /* 0x0000000b110b7210 */ /* 0x000fe400007fe40e */
[----:B------:R-:W-:Y:S02]  /*e3e0*/  SHF.R.S32.HI R12, RZ, 0x1f, R15 ;  /* 0x0000001fff0c7819 */ /* 0x000fe4000001140f */
[----:B------:R-:W-:Y:S01]  /*e3f0*/  LEA R14, R155, R154, 0x6 ;  /* 0x0000009a9b0e7211 */ /* 0x000fe200078e30ff */
        /* <DEDUP_REMOVED lines=10> */
[----:B------:R-:W-:Y:S02]  /*e4a0*/  SHFL.IDX PT, R12, R17, 0x1, 0x1c1f ;  /* 0x003c1f00110c7f89 */ /* 0x000fe400000e0000 */
[----:B------:R-:W-:-:S02]  /*e4b0*/  IMAD.IADD R21, R8, 0x1, -R15 ;  /* 0x0000000108157824 */ /* 0x000fc400078e0a0f */
[----:B------:R-:W-:Y:S01]  /*e4c0*/  IMAD.IADD R15, R16, 0x1, -R13 ;  /* 0x00000001100f7824 */ /* 0x000fe200078e0a0d */
[----:B------:R-:W-:Y:S01]  /*e4d0*/  SHFL.IDX PT, R10, R17, RZ, 0x1c1f ;  /* 0x001c1fff110a7589 */ /* 0x000fe200000e0000 */
[----:B------:R-:W-:Y:S02]  /*e4e0*/  IMAD.U32 R16, R21, -0x100, RZ ;  /* 0xffffff0015107824 */ /* 0x000fe400078e00ff */
[----:B------:R-:W-:Y:S01]  /*e4f0*/  IMAD.SHL.U32 R21, R15, 0x2, RZ ;  /* 0x000000020f157824 */ /* 0x000fe200078e00ff */
[----:B------:R-:W0:Y:S01]  /*e500*/  SHFL.IDX PT, R11, R20, RZ, 0x1c1f ;  /* 0x001c1fff140b7589 */ /* 0x000e2200000e0000 */
[----:B------:R-:W-:-:S03]  /*e510*/  IMAD R15, R19, UR4, RZ ;  /* 0x00000004130f7c24 */ /* 0x000fc6000f8e02ff */
[----:B------:R-:W1:Y:S01]  /*e520*/  SHFL.IDX PT, R13, R20, 0x1, 0x1c1f ;  /* 0x003c1f00140d7f89 */ /* 0x000e6200000e0000 */
[----:B------:R-:W-:Y:S02]  /*e530*/  ISETP.NE.AND P0, PT, R21, R16, PT ;  /* 0x000000101500720c */ /* 0x000fe40003f05270 */
[C---:B------:R-:W-:Y:S02]  /*e540*/  IADD3 R16, R14.reuse, 0x8, RZ ;  /* 0x000000080e107810 */ /* 0x040fe40007ffe0ff */
[-C--:B------:R-:W-:Y:S02]  /*e550*/  ISETP.GE.OR P1, PT, R14, R15.reuse, P0 ;  /* 0x0000000f0e00720c */ /* 0x080fe40000726670 */
[----:B------:R-:W-:-:S11]  /*e560*/  ISETP.GE.OR P0, PT, R16, R15, P0 ;  /* 0x0000000f1000720c */ /* 0x000fd60000706670 */
[----:B0-----:R0:W-:Y:S04]  /*e570*/  @!P1 ST.E desc[UR36][R10.64], R4 ;  /* 0x000000040a009985 */ /* 0x0011e8000c101924 */
[----:B-1----:R0:W-:Y:S02]  /*e580*/  @!P0 ST.E desc[UR36][R12.64], R2 ;  /* 0x000000020c008985 */ /* 0x0021e4000c101924 */
.L_x_1773:
[----:B------:R-:W-:Y:S01]  /*e590*/  ISETP.NE.AND P0, PT, R6, 0x1, PT ;  /* 0x000000010600780c */ /* 0x000fe20003f05270 */
[----:B------:R-:W1:Y:S01]  /*e5a0*/  S2R R14, SR_CTAID.X ;  /* 0x00000000000e7919 */ /* 0x000e620000002500 */
[--C-:B0-----:R-:W-:Y:S01]  /*e5b0*/  SHF.R.S32.HI R2, RZ, 0x2, R7.reuse ;  /* 0x00000002ff027819 */ /* 0x101fe20000011407 */
[----:B------:R-:W0:Y:S01]  /*e5c0*/  S2UR UR6, SR_CTAID.Z ;  /* 0x00000000000679c3 */ /* 0x000e220000002700 */
[----:B------:R-:W-:Y:S01]  /*e5d0*/  SHF.R.S32.HI R11, RZ, 0x1f, R7 ;  /* 0x0000001fff0b7819 */ /* 0x000fe20000011407 */
[----:B------:R-:W-:Y:S01]  /*e5e0*/  ULDC.64 UR4, c[0x0][0xb38] ;  /* 0x0002ce0000047ab9 */ /* 0x000fe20000000a00 */
[----:B------:R-:W-:Y:S01]  /*e5f0*/  LEA.HI R153, R153, R152, RZ, 0x2 ;  /* 0x0000009899997211 */ /* 0x000fe200078f10ff */
[----:B------:R-:W-:Y:S01]  /*e600*/  IMAD R9, R9, UR4, RZ ;  /* 0x0000000409097c24 */ /* 0x000fe2000f8e02ff */
[----:B------:R-:W-:Y:S01]  /*e610*/  LEA.HI R11, R11, R2, RZ, 0x3 ;  /* 0x000000020b0b7211 */ /* 0x000fe200078f18ff */
[----:B------:R-:W-:Y:S01]  /*e620*/  BSSY B0, `(.L_x_1774) ;  /* 0x00000ff000007945 */ /* 0x000fe20003800000 */
[----:B------:R-:W-:Y:S01]  /*e630*/  LOP3.LUT R153, R153, 0xfffffffc, RZ, 0xc0, !PT ;  /* 0xfffffffc99997812 */ /* 0x000fe200078ec0ff */
[----:B------:R-:W2:Y:S01]  /*e640*/  LDC.64 R12, c[0x0][0xb40] ;  /* 0x0002d000ff0c7b82 */ /* 0x000ea20000000a00 */
[----:B------:R-:W-:Y:S01]  /*e650*/  LOP3.LUT R11, R11, 0xfffffff8, RZ, 0xc0, !PT ;  /* 0xfffffff80b0b7812 */ /* 0x000fe200078ec0ff */
[----:B------:R-:W-:Y:S01]  /*e660*/  IMAD R9, R18, UR5, R9 ;  /* 0x0000000512097c24 */ /* 0x000fe2000f8e0209 */
[----:B------:R-:W-:Y:S01]  /*e670*/  LEA.HI R157, R157, R0, RZ, 0x5 ;  /* 0x000000009d9d7211 */ /* 0x000fe200078f28ff */
[----:B------:R-:W-:-:S02]  /*e680*/  IMAD.IADD R153, R152, 0x1, -R153 ;  /* 0x0000000198997824 */ /* 0x000fc400078e0a99 */
[----:B------:R-:W-:Y:S01]  /*e690*/  IMAD.IADD R4, R2, 0x1, -R11 ;  /* 0x0000000102047824 */ /* 0x000fe200078e0a0b */
[----:B------:R-:W-:Y:S01]  /*e6a0*/  SHF.R.S32.HI R157, RZ, 0x5, R157 ;  /* 0x00000005ff9d7819 */ /* 0x000fe2000001149d */
[----:B------:R-:W3:Y:S01]  /*e6b0*/  @P0 LDC R16, c[0x0][0xbec] ;  /* 0x0002fb00ff100b82 */ /* 0x000ee20000000800 */
[----:B------:R-:W-:Y:S01]  /*e6c0*/  LEA.HI R2, R153, R153, RZ, 0x1 ;  /* 0x0000009999027211 */ /* 0x000fe200078f08ff */
[----:B------:R-:W-:-:S03]  /*e6d0*/  IMAD.WIDE.U32 R18, R18, UR4, RZ ;  /* 0x0000000412127c25 */ /* 0x000fc6000f8e00ff */
[----:B------:R-:W-:Y:S01]  /*e6e0*/  LOP3.LUT R2, R2, 0x1ffffffe, RZ, 0xc0, !PT ;  /* 0x1ffffffe02027812 */ /* 0x000fe200078ec0ff */
[----:B------:R-:W-:Y:S01]  /*e6f0*/  IMAD R157, R157, 0x10, R4 ;  /* 0x000000109d9d7824 */ /* 0x000fe200078e0204 */
[----:B------:R-:W-:Y:S01]  /*e700*/  IADD3 R19, R19, R9, RZ ;  /* 0x0000000913137210 */ /* 0x000fe20007ffe0ff */
[----:B------:R-:W4:Y:S01]  /*e710*/  @P0 LDC R17, c[0x0][0xbf0] ;  /* 0x0002fc00ff110b82 */ /* 0x000f220000000800 */
[----:B------:R-:W-:Y:S01]  /*e720*/  IADD3 R2, R153, -R2, RZ ;  /* 0x8000000299027210 */ /* 0x000fe20007ffe0ff */
[----:B0-----:R-:W-:-:S04]  /*e730*/  USHF.R.S32.HI UR4, URZ, 0x1f, UR6 ;  /* 0x0000001f3f047899 */ /* 0x001fc80008011406 */
[----:B------:R-:W-:Y:S02]  /*e740*/  IMAD R11, R2, 0x8, R157 ;  /* 0x00000008020b7824 */ /* 0x000fe400078e029d */
[----:B--2---:R-:W-:Y:S01]  /*e750*/  IMAD R2, R12, UR4, RZ ;  /* 0x000000040c027c24 */ /* 0x004fe2000f8e02ff */
[----:B------:R-:W-:Y:S01]  /*e760*/  ULDC.64 UR4, c[0x0][0xb48] ;  /* 0x0002d20000047ab9 */ /* 0x000fe20000000a00 */
[----:B-1----:R-:W-:Y:S02]  /*e770*/  IMAD R15, R14, 0x40, R11 ;  /* 0x000000400e0f7824 */ /* 0x002fe400078e020b */
[----:B------:R-:W-:Y:S02]  /*e780*/  IMAD R13, R13, UR6, R2 ;  /* 0x000000060d0d7c24 */ /* 0x000fe4000f8e0202 */
[----:B------:R-:W-:-:S04]  /*e790*/  IMAD.WIDE.U32 R10, R12, UR6, R18 ;  /* 0x000000060c0a7c25 */ /* 0x000fc8000f8e0012 */
[----:B---3--:R-:W-:Y:S01]  /*e7a0*/  @P0 IMAD.HI.U32 R16, R15, R16, RZ ;  /* 0x000000100f100227 */ /* 0x008fe200078e00ff */
[----:B------:R-:W-:-:S03]  /*e7b0*/  IADD3 R11, R11, R13, RZ ;  /* 0x0000000d0b0b7210 */ /* 0x000fc60007ffe0ff */
[----:B------:R-:W-:Y:S02]  /*e7c0*/  IMAD.MOV.U32 R9, RZ, RZ, R15 ;  /* 0x000000ffff097224 */ /* 0x000fe400078e000f */
[----:B------:R-:W-:Y:S01]  /*e7d0*/  IMAD R2, R5, UR4, RZ ;  /* 0x0000000405027c24 */ /* 0x000fe2000f8e02ff */
[----:B----4-:R-:W-:-:S03]  /*e7e0*/  @P0 SHF.R.U32.HI R9, RZ, R17, R16 ;  /* 0x00000011ff090219 */ /* 0x010fc60000011610 */
[C---:B------:R-:W-:Y:S01]  /*e7f0*/  IMAD R13, R3.reuse, UR5, R2 ;  /* 0x00000005030d7c24 */ /* 0x040fe2000f8e0202 */
[--C-:B------:R-:W-:Y:S01]  /*e800*/  SHF.R.S32.HI R4, RZ, 0x1f, R9.reuse ;  /* 0x0000001fff047819 */ /* 0x100fe20000011409 */
[----:B------:R-:W-:Y:S02]  /*e810*/  IMAD.MOV R5, RZ, RZ, -R9 ;  /* 0x000000ffff057224 */ /* 0x000fe400078e0a09 */
[----:B------:R-:W-:Y:S01]  /*e820*/  IMAD.WIDE.U32 R2, R3, UR4, R10 ;  /* 0x0000000403027c25 */ /* 0x000fe2000f8e000a */
[----:B------:R-:W-:-:S03]  /*e830*/  ULDC.64 UR4, c[0x0][0xb30] ;  /* 0x0002cc0000047ab9 */ /* 0x000fc60000000a00 */
[----:B------:R-:W-:Y:S02]  /*e840*/  IMAD R5, R6, R5, R15 ;  /* 0x0000000506057224 */ /* 0x000fe400078e020f */
[----:B------:R-:W-:Y:S02]  /*e850*/  IMAD R4, R4, UR4, RZ ;  /* 0x0000000404047c24 */ /* 0x000fe4000f8e02ff */
[----:B------:R-:W-:Y:S02]  /*e860*/  IMAD.IADD R3, R3, 0x1, R13 ;  /* 0x0000000103037824 */ /* 0x000fe400078e020d */
[C---:B------:R-:W-:Y:S01]  /*e870*/  IMAD R11, R9.reuse, UR5, R4 ;  /* 0x00000005090b7c24 */ /* 0x040fe2000f8e0204 */
[----:B------:R-:W-:Y:S01]  /*e880*/  SHF.R.S32.HI R4, RZ, 0x1f, R5 ;  /* 0x0000001fff047819 */ /* 0x000fe20000011405 */
[----:B------:R-:W-:Y:S01]  /*e890*/  IMAD.WIDE.U32 R2, R9, UR4, R2 ;  /* 0x0000000409027c25 */ /* 0x000fe2000f8e0002 */
[----:B------:R-:W-:-:S03]  /*e8a0*/  ULDC.64 UR4, c[0x0][0xb28] ;  /* 0x0002ca0000047ab9 */ /* 0x000fc60000000a00 */
[----:B------:R-:W-:Y:S01]  /*e8b0*/  IMAD R4, R4, UR4, RZ ;  /* 0x0000000404047c24 */ /* 0x000fe2000f8e02ff */
[----:B------:R-:W-:-:S03]  /*e8c0*/  IADD3 R3, R3, R11, RZ ;  /* 0x0000000b03037210 */ /* 0x000fc60007ffe0ff */
[C---:B------:R-:W-:Y:S02]  /*e8d0*/  IMAD R9, R5.reuse, UR5, R4 ;  /* 0x0000000505097c24 */ /* 0x040fe4000f8e0204 */
[----:B------:R-:W-:Y:S01]  /*e8e0*/  IMAD.WIDE.U32 R2, R5, UR4, R2 ;  /* 0x0000000405027c25 */ /* 0x000fe2000f8e0002 */
[----:B------:R-:W-:-:S03]  /*e8f0*/  ULDC.64 UR4, c[0x0][0xb00] ;  /* 0x0002c00000047ab9 */ /* 0x000fc60000000a00 */
[----:B------:R-:W-:Y:S01]  /*e900*/  IMAD.IADD R5, R3, 0x1, R9 ;  /* 0x0000000103057824 */ /* 0x000fe200078e0209 */
[-C--:B------:R-:W-:Y:S02]  /*e910*/  LEA.HI R9, R8, R8.reuse, RZ, 0x1 ;  /* 0x0000000808097211 */ /* 0x080fe400078f08ff */
[----:B------:R-:W-:Y:S01]  /*e920*/  LEA R4, P0, R2, UR4, 0x2 ;  /* 0x0000000402047c11 */ /* 0x000fe2000f8010ff */
[----:B------:R-:W-:Y:S01]  /*e930*/  ULDC UR4, c[0x0][0xa88] ;  /* 0x0002a20000047ab9 */ /* 0x000fe20000000800 */
[----:B------:R-:W-:Y:S01]  /*e940*/  LOP3.LUT R11, R9, 0xfffffe, RZ, 0xc0, !PT ;  /* 0x00fffffe090b7812 */ /* 0x000fe200078ec0ff */
[----:B------:R-:W-:Y:S01]  /*e950*/  IMAD R6, R6, UR4, RZ ;  /* 0x0000000406067c24 */ /* 0x000fe2000f8e02ff */
[----:B------:R-:W-:Y:S01]  /*e960*/  LOP3.LUT R9, R7, 0x7ffffffc, RZ, 0xc0, !PT ;  /* 0x7ffffffc07097812 */ /* 0x000fe200078ec0ff */
[----:B------:R-:W-:Y:S01]  /*e970*/  IMAD R7, R14, 0x40, R157 ;  /* 0x000000400e077824 */ /* 0x000fe200078e029d */
[----:B------:R-:W-:Y:S02]  /*e980*/  LEA.HI.X R5, R2, UR5, R5, 0x2, P0 ;  /* 0x0000000502057c11 */ /* 0x000fe400080f1405 */
[----:B------:R-:W-:Y:S01]  /*e990*/  IADD3 R11, -R11, R8, RZ ;  /* 0x000000080b0b7210 */ /* 0x000fe20007ffe1ff */
[----:B------:R-:W-:Y:S01]  /*e9a0*/  IMAD.IADD R0, R0, 0x1, -R9 ;  /* 0x0000000100007824 */ /* 0x000fe200078e0a09 */
[----:B------:R-:W-:Y:S01]  /*e9b0*/  ISETP.GE.AND P0, PT, R7, R6, PT ;  /* 0x000000060700720c */ /* 0x000fe20003f06270 */
[----:B------:R0:W1:Y:S02]  /*e9c0*/  SHFL.IDX PT, R2, R4, RZ, 0x1c1f ;  /* 0x001c1fff04027589 */ /* 0x00006400000e0000 */
[----:B------:R-:W-:-:S02]  /*e9d0*/  IMAD R0, R11, 0x80, R0 ;  /* 0x000000800b007824 */ /* 0x000fc400078e0200 */
[----:B------:R0:W2:Y:S03]  /*e9e0*/  SHFL.IDX PT, R3, R5, RZ, 0x1c1f ;  /* 0x001c1fff05037589 */ /* 0x0000a600000e0000 */
[----:B------:R-:W-:-:S05]  /*e9f0*/  SHF.L.U32 R0, R0, 0x1, RZ ;  /* 0x0000000100007819 */ /* 0x000fca00000006ff */
        /* <DEDUP_REMOVED lines=15> */
[----:B------:R-:W-:Y:S01]  /*eaf0*/  VIADD R23, R0, 0x58 ;  /* 0x0000005800177836 */ /* 0x000fe20000000000 */
[----:B------:R-:W-:-:S02]  /*eb00*/  ISETP.GE.AND P1, PT, R17, UR4, PT ;  /* 0x0000000411007c0c */ /* 0x000fc4000bf26270 */
[C---:B------:R-:W-:Y:S02]  /*eb10*/  IADD3 R18, R0.reuse, 0x30, RZ ;  /* 0x0000003000127810 */ /* 0x040fe40007ffe0ff */
        /* <DEDUP_REMOVED lines=9> */
[----:B------:R-:W-:Y:S01]  /*ebb0*/  IADD3 R21, R0, 0x48, RZ ;  /* 0x0000004800157810 */ /* 0x000fe20007ffe0ff */
        /* <DEDUP_REMOVED lines=11> */
[----:B------:R-:W-:Y:S02]  /*ec70*/  ISETP.GE.AND P5, PT, R21, UR4, PT ;  /* 0x0000000415007c0c */ /* 0x000fe4000bfa6270 */
[----:B------:R-:W-:Y:S02]  /*ec80*/  @!P0 LEA.HI R16, R16, R16, RZ, 0x1 ;  /* 0x0000001010108211 */ /* 0x000fe400078f08ff */
[----:B------:R-:W-:-:S02]  /*ec90*/  @!P1 LEA.HI R17, R17, R17, RZ, 0x1 ;  /* 0x0000001111119211 */ /* 0x000fc400078f08ff */
        /* <DEDUP_REMOVED lines=16> */
[----:B------:R-:W-:Y:S01]  /*eda0*/  @!P6 LOP3.LUT R17, R22, 0xfffffffe, RZ, 0xc0, !PT ;  /* 0xfffffffe1611e812 */ /* 0x000fe200078ec0ff */
        /* <DEDUP_REMOVED lines=66> */
[----:B0-----:R-:W-:Y:S02]  /*f1d0*/  @!P0 LOP3.LUT R9, R23, 0xfffffffe, RZ, 0xc0, !PT ;  /* 0xfffffffe17098812 */ /* 0x001fe400078ec0ff */
[----:B------:R-:W-:Y:S02]  /*f1e0*/  @!P2 LEA.HI R18, R18, R18, RZ, 0x1 ;  /* 0x000000121212a211 */ /* 0x000fe400078f08ff */
[----:B------:R-:W-:Y:S01]  /*f1f0*/  @!P3 LEA.HI R19, R19, R19, RZ, 0x1 ;  /* 0x000000131313b211 */ /* 0x000fe200078f08ff */
[----:B------:R-:W-:Y:S01]  /*f200*/  @!P0 IMAD.WIDE R8, R9, 0x4, R2 ;  /* 0x0000000409088825 */ /* 0x000fe200078e0202 */
[----:B-1----:R-:W-:-:S02]  /*f210*/  @!P1 LOP3.LUT R11, R24, 0xfffffffe, RZ, 0xc0, !PT ;  /* 0xfffffffe180b9812 */ /* 0x002fc400078ec0ff */
[----:B------:R-:W-:Y:S02]  /*f220*/  @!P4 LEA.HI R20, R20, R20, RZ, 0x1 ;  /* 0x000000141414c211 */ /* 0x000fe400078f08ff */
[----:B--2---:R-:W-:Y:S01]  /*f230*/  @!P2 LOP3.LUT R13, R18, 0xfffffffe, RZ, 0xc0, !PT ;  /* 0xfffffffe120da812 */ /* 0x004fe200078ec0ff */
[--C-:B------:R-:W-:Y:S01]  /*f240*/  @!P1 IMAD.WIDE R10, R11, 0x4, R2.reuse ;  /* 0x000000040b0a9825 */ /* 0x100fe200078e0202 */
[----:B------:R-:W-:Y:S01]  /*f250*/  @!P5 LEA.HI R21, R21, R21, RZ, 0x1 ;  /* 0x000000151515d211 */ /* 0x000fe200078f08ff */
[----:B------:R0:W-:Y:S01]  /*f260*/  @!P0 ST.E.64 desc[UR36][R8.64], R96 ;  /* 0x0000006008008985 */ /* 0x0001e2000c101b24 */
[----:B------:R-:W-:Y:S01]  /*f270*/  @!P3 LOP3.LUT R19, R19, 0xfffffffe, RZ, 0xc0, !PT ;  /* 0xfffffffe1313b812 */ /* 0x000fe200078ec0ff */
[----:B------:R-:W-:Y:S01]  /*f280*/  @!P2 IMAD.WIDE R12, R13, 0x4, R2 ;  /* 0x000000040d0ca825 */ /* 0x000fe200078e0202 */
[----:B------:R-:W-:Y:S01]  /*f290*/  @!P6 LEA.HI R22, R22, R22, RZ, 0x1 ;  /* 0x000000161616e211 */ /* 0x000fe200078f08ff */
[----:B------:R1:W-:Y:S01]  /*f2a0*/  @!P1 ST.E.64 desc[UR36][R10.64], R100 ;  /* 0x000000640a009985 */ /* 0x0003e2000c101b24 */
[----:B---3--:R-:W-:Y:S01]  /*f2b0*/  @!P4 LOP3.LUT R15, R20, 0xfffffffe, RZ, 0xc0, !PT ;  /* 0xfffffffe140fc812 */ /* 0x008fe200078ec0ff */
[----:B------:R-:W-:Y:S01]  /*f2c0*/  VIADD R18, R0, 0xc8 ;  /* 0x000000c800127836 */ /* 0x000fe20000000000 */
[----:B------:R-:W-:Y:S01]  /*f2d0*/  @!P5 LOP3.LUT R21, R21, 0xfffffffe, RZ, 0xc0, !PT ;  /* 0xfffffffe1515d812 */ /* 0x000fe200078ec0ff */
[----:B------:R2:W-:Y:S01]  /*f2e0*/  @!P2 ST.E.64 desc[UR36][R12.64], R104 ;  /* 0x000000680c00a985 */ /* 0x0005e2000c101b24 */
[----:B----4-:R-:W-:-:S02]  /*f2f0*/  @!P6 LOP3.LUT R17, R22, 0xfffffffe, RZ, 0xc0, !PT ;  /* 0xfffffffe1611e812 */ /* 0x010fc400078ec0ff */
[----:B------:R-:W-:Y:S02]  /*f300*/  IADD3 R20, R0, 0xd8, RZ ;  /* 0x000000d800147810 */ /* 0x000fe40007ffe0ff */
[----:B------:R-:W-:Y:S01]  /*f310*/  ISETP.GE.AND P0, PT, R18, UR4, PT ;  /* 0x0000000412007c0c */ /* 0x000fe2000bf06270 */
[----:B0-----:R-:W-:Y:S01]  /*f320*/  @!P3 IMAD.WIDE R8, R19, 0x4, R2 ;  /* 0x000000041308b825 */ /* 0x001fe200078e0202 */
[----:B------:R-:W-:-:S03]  /*f330*/  ISETP.GE.AND P2, PT, R20, UR4, PT ;  /* 0x0000000414007c0c */ /* 0x000fc6000bf46270 */
[--C-:B-1----:R-:W-:Y:S01]  /*f340*/  @!P4 IMAD.WIDE R10, R15, 0x4, R2.reuse ;  /* 0x000000040f0ac825 */ /* 0x102fe200078e0202 */
[----:B------:R0:W-:Y:S03]  /*f350*/  @!P3 ST.E.64 desc[UR36][R8.64], R108 ;  /* 0x0000006c0800b985 */ /* 0x0001e6000c101b24 */
[--C-:B------:R-:W-:Y:S01]  /*f360*/  @!P5 IMAD.WIDE R14, R21, 0x4, R2.reuse ;  /* 0x00000004150ed825 */ /* 0x100fe200078e0202 */
[----:B------:R1:W-:Y:S01]  /*f370*/  @!P4 ST.E.64 desc[UR36][R10.64], R112 ;  /* 0x000000700a00c985 */ /* 0x0003e2000c101b24 */
[C---:B--2---:R-:W-:Y:S02]  /*f380*/  IADD3 R13, R0.reuse, 0xf0, RZ ;  /* 0x000000f0000d7810 */ /* 0x044fe40007ffe0ff */
[----:B------:R-:W-:Y:S01]  /*f390*/  VIADD R19, R0, 0xd0 ;  /* 0x000000d000137836 */ /* 0x000fe20000000000 */
[----:B------:R2:W-:Y:S01]  /*f3a0*/  @!P5 ST.E.64 desc[UR36][R14.64], R116 ;  /* 0x000000740e00d985 */ /* 0x0005e2000c101b24 */
[----:B------:R-:W-:Y:S01]  /*f3b0*/  @!P6 IMAD.WIDE R16, R17, 0x4, R2 ;  /* 0x000000041110e825 */ /* 0x000fe200078e0202 */
[----:B------:R-:W-:-:S02]  /*f3c0*/  ISETP.GE.AND P5, PT, R13, UR4, PT ;  /* 0x000000040d007c0c */ /* 0x000fc4000bfa6270 */
[----:B------:R-:W-:Y:S01]  /*f3d0*/  ISETP.GE.AND P1, PT, R19, UR4, PT ;  /* 0x0000000413007c0c */ /* 0x000fe2000bf26270 */
[C---:B------:R-:W-:Y:S01]  /*f3e0*/  VIADD R21, R0.reuse, 0xe0 ;  /* 0x000000e000157836 */ /* 0x040fe20000000000 */
[----:B------:R3:W-:Y:S01]  /*f3f0*/  @!P6 ST.E.64 desc[UR36][R16.64], R120 ;  /* 0x000000781000e985 */ /* 0x0007e2000c101b24 */
[----:B0-----:R-:W-:Y:S01]  /*f400*/  VIADD R9, R0, 0xf8 ;  /* 0x000000f800097836 */ /* 0x001fe20000000000 */
[----:B------:R-:W-:Y:S01]  /*f410*/  @!P0 LEA.HI R18, R18, R18, RZ, 0x1 ;  /* 0x0000001212128211 */ /* 0x000fe200078f08ff */
[----:B------:R-:W-:Y:S01]  /*f420*/  VIADD R12, R0, 0xe8 ;  /* 0x000000e8000c7836 */ /* 0x000fe20000000000 */
[----:B------:R-:W-:Y:S02]  /*f430*/  ISETP.GE.AND P3, PT, R21, UR4, PT ;  /* 0x0000000415007c0c */ /* 0x000fe4000bf66270 */
[----:B------:R-:W-:Y:S02]  /*f440*/  ISETP.GE.AND P6, PT, R9, UR4, PT ;  /* 0x0000000409007c0c */ /* 0x000fe4000bfc6270 */
[----:B------:R-:W-:-:S02]  /*f450*/  ISETP.GE.AND P4, PT, R12, UR4, PT ;  /* 0x000000040c007c0c */ /* 0x000fc4000bf86270 */
[----:B------:R-:W-:Y:S02]  /*f460*/  @!P2 LEA.HI R20, R20, R20, RZ, 0x1 ;  /* 0x000000141414a211 */ /* 0x000fe400078f08ff */
[----:B------:R-:W-:Y:S02]  /*f470*/  @!P1 LEA.HI R19, R19, R19, RZ, 0x1 ;  /* 0x0000001313139211 */ /* 0x000fe400078f08ff */
[----:B------:R-:W-:Y:S02]  /*f480*/  @!P5 LEA.HI R8, R13, R13, RZ, 0x1 ;  /* 0x0000000d0d08d211 */ /* 0x000fe400078f08ff */
[----:B-1----:R-:W-:Y:S02]  /*f490*/  @!P1 LOP3.LUT R11, R19, 0xfffffffe, RZ, 0xc0, !PT ;  /* 0xfffffffe130b9812 */ /* 0x002fe400078ec0ff */
[----:B------:R-:W-:Y:S02]  /*f4a0*/  @!P3 LEA.HI R21, R21, R21, RZ, 0x1 ;  /* 0x000000151515b211 */ /* 0x000fe400078f08ff */
[----:B------:R-:W-:-:S02]  /*f4b0*/  @!P6 LEA.HI R10, R9, R9, RZ, 0x1 ;  /* 0x00000009090ae211 */ /* 0x000fc400078f08ff */
[----:B------:R-:W-:Y:S02]  /*f4c0*/  @!P4 LEA.HI R12, R12, R12, RZ, 0x1 ;  /* 0x0000000c0c0cc211 */ /* 0x000fe400078f08ff */
[----:B------:R-:W-:Y:S02]  /*f4d0*/  @!P0 LOP3.LUT R9, R18, 0xfffffffe, RZ, 0xc0, !PT ;  /* 0xfffffffe12098812 */ /* 0x000fe400078ec0ff */
[----:B------:R-:W-:Y:S02]  /*f4e0*/  @!P2 LOP3.LUT R13, R20, 0xfffffffe, RZ, 0xc0, !PT ;  /* 0xfffffffe140da812 */ /* 0x000fe400078ec0ff */
[----:B--2---:R-:W-:Y:S02]  /*f4f0*/  @!P3 LOP3.LUT R15, R21, 0xfffffffe, RZ, 0xc0, !PT ;  /* 0xfffffffe150fb812 */ /* 0x004fe400078ec0ff */
[----:B---3--:R-:W-:Y:S01]  /*f500*/  @!P4 LOP3.LUT R17, R12, 0xfffffffe, RZ, 0xc0, !PT ;  /* 0xfffffffe0c11c812 */ /* 0x008fe200078ec0ff */
[----:B------:R-:W-:Y:S01]  /*f510*/  @!P2 IMAD.WIDE R12, R13, 0x4, R2 ;  /* 0x000000040d0ca825 */ /* 0x000fe200078e0202 */
[----:B------:R-:W-:-:S02]  /*f520*/  @!P5 LOP3.LUT R19, R8, 0xfffffffe, RZ, 0xc0, !PT ;  /* 0xfffffffe0813d812 */ /* 0x000fc400078ec0ff */
        /* <DEDUP_REMOVED lines=14> */
.L_x_1775:
[----:B------:R-:W-:Y:S05]  /*f610*/  BSYNC B0 ;  /* 0x0000000000007941 */ /* 0x000fea0003800000 */
.L_x_1774:
        /* <DEDUP_REMOVED lines=15> */
[C---:B------:R-:W-:Y:S01]  /*f710*/  IADD3 R11, R0.reuse, 0x20, RZ ;  /* 0x00000020000b7810 */ /* 0x040fe20007ffe0ff */
        /* <DEDUP_REMOVED lines=8> */
[----:B------:R-:W-:Y:S02]  /*f7a0*/  @!P0 LOP3.LUT R5, R4, 0xfffffffe, RZ, 0xc0, !PT ;  /* 0xfffffffe04058812 */ /* 0x000fe400078ec0ff */
[----:B------:R-:W-:-:S02]  /*f7b0*/  @!P1 LOP3.LUT R7, R6, 0xfffffffe, RZ, 0xc0, !PT ;  /* 0xfffffffe06079812 */ /* 0x000fc400078ec0ff */
[----:B------:R-:W-:Y:S01]  /*f7c0*/  @!P2 LOP3.LUT R9, R8, 0xfffffffe, RZ, 0xc0, !PT ;  /* 0xfffffffe0809a812 */ /* 0x000fe200078ec0ff */
[--C-:B---34-:R-:W-:Y:S01]  /*f7d0*/  @!P0 IMAD.WIDE R4, R5, 0x4, R2.reuse ;  /* 0x0000000405048825 */ /* 0x118fe200078e0202 */
[----:B------:R-:W-:Y:S02]  /*f7e0*/  ISETP.GE.AND P3, PT, R15, UR4, PT ;  /* 0x000000040f007c0c */ /* 0x000fe4000bf66270 */
[----:B------:R-:W-:Y:S01]  /*f7f0*/  ISETP.GE.AND P4, PT, R16, UR4, PT ;  /* 0x0000000410007c0c */ /* 0x000fe2000bf86270 */
[--C-:B------:R-:W-:Y:S01]  /*f800*/  @!P1 IMAD.WIDE R6, R7, 0x4, R2.reuse ;  /* 0x0000000407069825 */ /* 0x100fe200078e0202 */
[----:B------:R0:W-:Y:S01]  /*f810*/  @!P0 ST.E.64 desc[UR36][R4.64], R26 ;  /* 0x0000001a04008985 */ /* 0x0001e2000c101b24 */
[----:B------:R-:W-:Y:S02]  /*f820*/  ISETP.GE.AND P0, PT, R12, UR4, PT ;  /* 0x000000040c007c0c */ /* 0x000fe4000bf06270 */
[----:B------:R-:W-:Y:S01]  /*f830*/  @!P2 IMAD.WIDE R8, R9, 0x4, R2 ;  /* 0x000000040908a825 */ /* 0x000fe200078e0202 */
[----:B------:R1:W-:Y:S01]  /*f840*/  @!P1 ST.E.64 desc[UR36][R6.64], R30 ;  /* 0x0000001e06009985 */ /* 0x0003e2000c101b24 */
[----:B------:R-:W-:-:S02]  /*f850*/  ISETP.GE.AND P1, PT, R13, UR4, PT ;  /* 0x000000040d007c0c */ /* 0x000fc4000bf26270 */
[----:B------:R-:W-:Y:S01]  /*f860*/  @!P5 LEA.HI R10, R10, R10, RZ, 0x1 ;  /* 0x0000000a0a0ad211 */ /* 0x000fe200078f08ff */
[----:B------:R2:W-:Y:S01]  /*f870*/  @!P2 ST.E.64 desc[UR36][R8.64], R34 ;  /* 0x000000220800a985 */ /* 0x0005e2000c101b24 */
[----:B------:R-:W-:Y:S02]  /*f880*/  ISETP.GE.AND P2, PT, R14, UR4, PT ;  /* 0x000000040e007c0c */ /* 0x000fe4000bf46270 */
[----:B------:R-:W-:Y:S02]  /*f890*/  @!P6 LEA.HI R11, R11, R11, RZ, 0x1 ;  /* 0x0000000b0b0be211 */ /* 0x000fe400078f08ff */
[----:B------:R-:W-:Y:S02]  /*f8a0*/  @!P3 LEA.HI R15, R15, R15, RZ, 0x1 ;  /* 0x0000000f0f0fb211 */ /* 0x000fe400078f08ff */
[----:B0-----:R-:W-:Y:S02]  /*f8b0*/  @!P5 LOP3.LUT R5, R10, 0xfffffffe, RZ, 0xc0, !PT ;  /* 0xfffffffe0a05d812 */ /* 0x001fe400078ec0ff */
[----:B------:R-:W-:-:S02]  /*f8c0*/  @!P0 LEA.HI R12, R12, R12, RZ, 0x1 ;  /* 0x0000000c0c0c8211 */ /* 0x000fc400078f08ff */
[----:B-1----:R-:W-:Y:S01]  /*f8d0*/  @!P6 LOP3.LUT R7, R11, 0xfffffffe, RZ, 0xc0, !PT ;  /* 0xfffffffe0b07e812 */ /* 0x002fe200078ec0ff */
[--C-:B------:R-:W-:Y:S01]  /*f8e0*/  @!P5 IMAD.WIDE R4, R5, 0x4, R2.reuse ;  /* 0x000000040504d825 */ /* 0x100fe200078e0202 */
[----:B------:R-:W-:Y:S02]  /*f8f0*/  @!P1 LEA.HI R13, R13, R13, RZ, 0x1 ;  /* 0x0000000d0d0d9211 */ /* 0x000fe400078f08ff */
        /* <DEDUP_REMOVED lines=11> */
[C---:B------:R-:W-:Y:S01]  /*f9b0*/  VIADD R16, R0.reuse, 0x70 ;  /* 0x0000007000107836 */ /* 0x040fe20000000000 */
[----:B------:R-:W-:Y:S02]  /*f9c0*/  IADD3 R18, R0, 0x50, RZ ;  /* 0x0000005000127810 */ /* 0x000fe40007ffe0ff */
[----:B------:R-:W-:Y:S01]  /*f9d0*/  ISETP.GE.AND P6, PT, R19, UR4, PT ;  /* 0x0000000413007c0c */ /* 0x000fe2000bfc6270 */
[--C-:B0-----:R-:W-:Y:S01]  /*f9e0*/  @!P0 IMAD.WIDE R4, R9, 0x4, R2.reuse ;  /* 0x0000000409048825 */ /* 0x101fe200078e0202 */
[----:B------:R-:W-:Y:S02]  /*f9f0*/  ISETP.GE.AND P5, PT, R18, UR4, PT ;  /* 0x0000000412007c0c */ /* 0x000fe4000bfa6270 */
[----:B------:R-:W-:Y:S01]  /*fa00*/  IADD3 R20, R0, 0x80, RZ ;  /* 0x0000008000147810 */ /* 0x000fe20007ffe0ff */
[--C-:B-1----:R-:W-:Y:S01]  /*fa10*/  @!P1 IMAD.WIDE R6, R13, 0x4, R2.reuse ;  /* 0x000000040d069825 */ /* 0x102fe200078e0202 */
[----:B------:R0:W-:Y:S02]  /*fa20*/  @!P0 ST.E.64 desc[UR36][R4.64], R46 ;  /* 0x0000002e04008985 */ /* 0x0001e4000c101b24 */
[----:B------:R-:W-:Y:S01]  /*fa30*/  ISETP.GE.AND P0, PT, R20, UR4, PT ;  /* 0x0000000414007c0c */ /* 0x000fe2000bf06270 */
[--C-:B------:R-:W-:Y:S01]  /*fa40*/  @!P2 IMAD.WIDE R8, R11, 0x4, R2.reuse ;  /* 0x000000040b08a825 */ /* 0x100fe200078e0202 */
[----:B------:R1:W-:Y:S03]  /*fa50*/  @!P1 ST.E.64 desc[UR36][R6.64], R50 ;  /* 0x0000003206009985 */ /* 0x0003e6000c101b24 */
        /* <DEDUP_REMOVED lines=38> */
[----:B------:R0:W-:Y:S03]  /*fcc0*/  @!P4 ST.E.64 desc[UR36][R4.64], R74 ;  /* 0x0000004a0400c985 */ /* 0x0001e6000c101b24 */
[----:B------:R-:W-:Y:S01]  /*fcd0*/  @!P2 IMAD.WIDE R8, R11, 0x4, R2 ;  /* 0x000000040b08a825 */ /* 0x000fe200078e0202 */
[----:B------:R1:W-:Y:S01]  /*fce0*/  @!P3 ST.E.64 desc[UR36][R6.64], R78 ;  /* 0x0000004e0600b985 */ /* 0x0003e2000c101b24 */
[----:B------:R-:W-:-:S02]  /*fcf0*/  ISETP.GE.AND P3, PT, R16, UR4, PT ;  /* 0x0000000410007c0c */ /* 0x000fc4000bf66270 */
[--C-:B------:R-:W-:Y:S01]  /*fd00*/  @!P1 IMAD.WIDE R10, R17, 0x4, R2.reuse ;  /* 0x00000004110a9825 */ /* 0x100fe200078e0202 */
[----:B------:R2:W-:Y:S01]  /*fd10*/  @!P2 ST.E.64 desc[UR36][R8.64], R82 ;  /* 0x000000520800a985 */ /* 0x0005e2000c101b24 */
[C---:B------:R-:W-:Y:S02]  /*fd20*/  IADD3 R17, R0.reuse, 0xb0, RZ ;  /* 0x000000b000117810 */ /* 0x040fe40007ffe0ff */
[----:B------:R-:W-:Y:S01]  /*fd30*/  @!P0 IMAD.WIDE R12, R13, 0x4, R2 ;  /* 0x000000040d0c8825 */ /* 0x000fe200078e0202 */
[----:B------:R3:W-:Y:S01]  /*fd40*/  @!P1 ST.E.64 desc[UR36][R10.64], R86 ;  /* 0x000000560a009985 */ /* 0x0007e2000c101b24 */
[----:B------:R-:W-:Y:S02]  /*fd50*/  ISETP.GE.AND P2, PT, R17, UR4, PT ;  /* 0x0000000411007c0c */ /* 0x000fe4000bf46270 */
[----:B------:R-:W-:Y:S01]  /*fd60*/  VIADD R15, R0, 0xa0 ;  /* 0x000000a0000f7836 */ /* 0x000fe20000000000 */
[----:B------:R4:W-:Y:S01]  /*fd70*/  @!P0 ST.E.64 desc[UR36][R12.64], R90 ;  /* 0x0000005a0c008985 */ /* 0x0009e2000c101b24 */
[----:B------:R-:W-:-:S02]  /*fd80*/  ISETP.GE.AND P0, PT, R14, UR4, PT ;  /* 0x000000040e007c0c */ /* 0x000fc4000bf06270 */
[----:B------:R-:W-:Y:S02]  /*fd90*/  ISETP.GE.AND P1, PT, R20, UR4, PT ;  /* 0x0000000414007c0c */ /* 0x000fe4000bf26270 */
[----:B------:R-:W-:Y:S02]  /*fda0*/  ISETP.GE.AND P4, PT, R15, UR4, PT ;  /* 0x000000040f007c0c */ /* 0x000fe4000bf86270 */
[----:B------:R-:W-:Y:S02]  /*fdb0*/  @!P6 LEA.HI R18, R18, R18, RZ, 0x1 ;  /* 0x000000121212e211 */ /* 0x000fe400078f08ff */
[----:B------:R-:W-:Y:S02]  /*fdc0*/  @!P5 LEA.HI R19, R19, R19, RZ, 0x1 ;  /* 0x000000131313d211 */ /* 0x000fe400078f08ff */
[----:B0-----:R-:W-:Y:S01]  /*fdd0*/  @!P6 LOP3.LUT R5, R18, 0xfffffffe, RZ, 0xc0, !PT ;  /* 0xfffffffe1205e812 */ /* 0x001fe200078ec0ff */
[----:B------:R-:W-:Y:S01]  /*fde0*/  VIADD R18, R0, 0xc0 ;  /* 0x000000c000127836 */ /* 0x000fe20000000000 */
[----:B-1----:R-:W-:-:S02]  /*fdf0*/  @!P5 LOP3.LUT R7, R19, 0xfffffffe, RZ, 0xc0, !PT ;  /* 0xfffffffe1307d812 */ /* 0x002fc400078ec0ff */
[----:B------:R-:W-:Y:S01]  /*fe00*/  @!P0 LEA.HI R14, R14, R14, RZ, 0x1 ;  /* 0x0000000e0e0e8211 */ /* 0x000fe200078f08ff */
[--C-:B------:R-:W-:Y:S01]  /*fe10*/  @!P6 IMAD.WIDE R4, R5, 0x4, R2.reuse ;  /* 0x000000040504e825 */ /* 0x100fe200078e0202 */
[----:B------:R-:W-:Y:S02]  /*fe20*/  @!P3 LEA.HI R16, R16, R16, RZ, 0x1 ;  /* 0x000000101010b211 */ /* 0x000fe400078f08ff */
[----:B------:R-:W-:Y:S01]  /*fe30*/  @!P4 LEA.HI R15, R15, R15, RZ, 0x1 ;  /* 0x0000000f0f0fc211 */ /* 0x000fe200078f08ff */
[----:B------:R-:W-:Y:S01]  /*fe40*/  @!P5 IMAD.WIDE R6, R7, 0x4, R2 ;  /* 0x000000040706d825 */ /* 0x000fe200078e0202 */
[----:B------:R-:W-:Y:S01]  /*fe50*/  @!P2 LEA.HI R17, R17, R17, RZ, 0x1 ;  /* 0x000000111111a211 */ /* 0x000fe200078f08ff */
[----:B------:R0:W-:Y:S01]  /*fe60*/  @!P6 ST.E.64 desc[UR36][R4.64], R94 ;  /* 0x0000005e0400e985 */ /* 0x0001e2000c101b24 */
[----:B------:R-:W-:Y:S02]  /*fe70*/  @!P1 LEA.HI R20, R20, R20, RZ, 0x1 ;  /* 0x0000001414149211 */ /* 0x000fe400078f08ff */
[----:B--2---:R-:W-:Y:S01]  /*fe80*/  @!P0 LOP3.LUT R9, R14, 0xfffffffe, RZ, 0xc0, !PT ;  /* 0xfffffffe0e098812 */ /* 0x004fe200078ec0ff */
[----:B------:R1:W-:Y:S01]  /*fe90*/  @!P5 ST.E.64 desc[UR36][R6.64], R98 ;  /* 0x000000620600d985 */ /* 0x0003e2000c101b24 */
[----:B------:R-:W-:Y:S01]  /*fea0*/  @!P4 LOP3.LUT R15, R15, 0xfffffffe, RZ, 0xc0, !PT ;  /* 0xfffffffe0f0fc812 */ /* 0x000fe200078ec0ff */
[----:B------:R-:W-:Y:S01]  /*feb0*/  VIADD R14, R0, 0xd0 ;  /* 0x000000d0000e7836 */ /* 0x000fe20000000000 */
[----:B---3--:R-:W-:-:S02]  /*fec0*/  @!P3 LOP3.LUT R11, R16, 0xfffffffe, RZ, 0xc0, !PT ;  /* 0xfffffffe100bb812 */ /* 0x008fc400078ec0ff */
[----:B------:R-:W-:Y:S02]  /*fed0*/  @!P2 LOP3.LUT R17, R17, 0xfffffffe, RZ, 0xc0, !PT ;  /* 0xfffffffe1111a812 */ /* 0x000fe400078ec0ff */
[----:B----4-:R-:W-:Y:S01]  /*fee0*/  @!P1 LOP3.LUT R13, R20, 0xfffffffe, RZ, 0xc0, !PT ;  /* 0xfffffffe140d9812 */ /* 0x010fe200078ec0ff */
[C---:B------:R-:W-:Y:S01]  /*fef0*/  VIADD R20, R0.reuse, 0xf0 ;  /* 0x000000f000147836 */ /* 0x040fe20000000000 */
[----:B------:R-:W-:Y:S01]  /*ff00*/  IADD3 R19, R0, 0xc8, RZ ;  /* 0x000000c800137810 */ /* 0x000fe20007ffe0ff */
[--C-:B0-----:R-:W-:Y:S01]  /*ff10*/  @!P0 IMAD.WIDE R4, R9, 0x4, R2.reuse ;  /* 0x0000000409048825 */ /* 0x101fe200078e0202 */
[----:B------:R-:W-:Y:S02]  /*ff20*/  ISETP.GE.AND P5, PT, R18, UR4, PT ;  /* 0x0000000412007c0c */ /* 0x000fe4000bfa6270 */
[----:B------:R-:W-:Y:S01]  /*ff30*/  ISETP.GE.AND P6, PT, R19, UR4, PT ;  /* 0x0000000413007c0c */ /* 0x000fe2000bfc6270 */
[----:B-1----:R-:W-:Y:S01]  /*ff40*/  @!P4 IMAD.WIDE R6, R15, 0x4, R2 ;  /* 0x000000040f06c825 */ /* 0x002fe200078e0202 */
[----:B------:R0:W-:Y:S01]  /*ff50*/  @!P0 ST.E.64 desc[UR36][R4.64], R102 ;  /* 0x0000006604008985 */ /* 0x0001e2000c101b24 */
[----:B------:R-:W-:-:S02]  /*ff60*/  IADD3 R16, R0, 0xe0, RZ ;  /* 0x000000e000107810 */ /* 0x000fc40007ffe0ff */
[--C-:B------:R-:W-:Y:S01]  /*ff70*/  @!P3 IMAD.WIDE R8, R11, 0x4, R2.reuse ;  /* 0x000000040b08b825 */ /* 0x100fe200078e0202 */
[----:B------:R1:W-:Y:S01]  /*ff80*/  @!P4 ST.E.64 desc[UR36][R6.64], R106 ;  /* 0x0000006a0600c985 */ /* 0x0003e2000c101b24 */
[----:B------:R-:W-:Y:S02]  /*ff90*/  ISETP.GE.AND P0, PT, R14, UR4, PT ;  /* 0x000000040e007c0c */ /* 0x000fe4000bf06270 */
[--C-:B------:R-:W-:Y:S01]  /*ffa0*/  @!P2 IMAD.WIDE R10, R17, 0x4, R2.reuse ;  /* 0x00000004110aa825 */ /* 0x100fe200078e0202 */
[----:B------:R2:W-:Y:S01]  /*ffb0*/  @!P3 ST.E.64 desc[UR36][R8.64], R110 ;  /* 0x0000006e0800b985 */ /* 0x0005e2000c101b24 */
[----:B------:R-:W-:Y:S02]  /*ffc0*/  ISETP.GE.AND P4, PT, R20, UR4, PT ;  /* 0x0000000414007c0c */ /* 0x000fe4000bf86270 */
[----:B------:R-:W-:Y:S01]  /*ffd0*/  @!P1 IMAD.WIDE R12, R13, 0x4, R2 ;  /* 0x000000040d0c9825 */ /* 0x000fe200078e0202 */
[----:B------:R3:W-:Y:S01]  /*ffe0*/  @!P2 ST.E.64 desc[UR36][R10.64], R114 ;  /* 0x000000720a00a985 */ /* 0x0007e2000c101b24 */
[----:B------:R-:W-:-:S02]  /*fff0*/  ISETP.GE.AND P2, PT, R16, UR4, PT ;  /* 0x0000000410007c0c */ /* 0x000fc4000bf46270 */
[C---:B------:R-:W-:Y:S01]  /*10000*/  VIADD R15, R0.reuse, 0xd8 ;  /* 0x000000d8000f7836 */ /* 0x040fe20000000000 */
[----:B------:R4:W-:Y:S01]  /*10010*/  @!P1 ST.E.64 desc[UR36][R12.64], R118 ;  /* 0x000000760c009985 */ /* 0x0009e2000c101b24 */
[----:B------:R-:W-:Y:S01]  /*10020*/  VIADD R17, R0, 0xe8 ;  /* 0x000000e800117836 */ /* 0x000fe20000000000 */
[----:B------:R-:W-:Y:S02]  /*10030*/  @!P5 LEA.HI R18, R18, R18, RZ, 0x1 ;  /* 0x000000121212d211 */ /* 0x000fe400078f08ff */
[----:B------:R-:W-:Y:S02]  /*10040*/  ISETP.GE.AND P1, PT, R15, UR4, PT ;  /* 0x000000040f007c0c */ /* 0x000fe4000bf26270 */
[----:B------:R-:W-:Y:S02]  /*10050*/  ISETP.GE.AND P3, PT, R17, UR4, PT ;  /* 0x0000000411007c0c */ /* 0x000fe4000bf66270 */
[----:B------:R-:W-:Y:S02]  /*10060*/  @!P6 LEA.HI R19, R19, R19, RZ, 0x1 ;  /* 0x000000131313e211 */ /* 0x000fe400078f08ff */
[----:B0-----:R-:W-:-:S02]  /*10070*/  @!P5 LOP3.LUT R5, R18, 0xfffffffe, RZ, 0xc0, !PT ;  /* 0xfffffffe1205d812 */ /* 0x001fc400078ec0ff */
        /* <DEDUP_REMOVED lines=33> */
.L_x_1772:
[----:B------:R-:W1:Y:S02]  /*10290*/  S2R R0, SR_TID.X ;  /* 0x0000000000007919 */ /* 0x000e640000002100 */
[----:B-1----:R-:W-:-:S05]  /*102a0*/  VIADD R2, R0, 0xffffff80 ;  /* 0xffffff8000027836 */ /* 0x002fca0000000000 */
[----:B------:R-:W-:-:S13]  /*102b0*/  ISETP.GT.AND P0, PT, R2, 0x3f, PT ;  /* 0x0000003f0200780c */ /* 0x000fda0003f04270 */
[----:B------:R-:W-:Y:S05]  /*102c0*/  @P0 BRA `(.L_x_1667) ;  /* 0x0000003c00d00947 */ /* 0x000fea0003800000 */
[----:B------:R-:W1:Y:S01]  /*102d0*/  S2R R3, SR_CTAID.X ;  /* 0x0000000000037919 */ /* 0x000e620000002500 */
[----:B------:R-:W2:Y:S01]  /*102e0*/  LDC R6, c[0x0][0xbe8] ;  /* 0x0002fa00ff067b82 */ /* 0x000ea20000000800 */
[----:B------:R-:W-:Y:S01]  /*102f0*/  ULDC UR4, c[0x0][0xa88] ;  /* 0x0002a20000047ab9 */ /* 0x000fe20000000800 */
[----:B-1----:R-:W-:Y:S02]  /*10300*/  IMAD R0, R3, 0x40, R0 ;  /* 0x0000004003007824 */ /* 0x002fe400078e0200 */
[----:B--2---:R-:W-:-:S03]  /*10310*/  IMAD R3, R6, UR4, RZ ;  /* 0x0000000406037c24 */ /* 0x004fc6000f8e02ff */
[----:B------:R-:W-:-:S04]  /*10320*/  IADD3 R0, R0, -0x80, RZ ;  /* 0xffffff8000007810 */ /* 0x000fc80007ffe0ff */
[----:B------:R-:W-:-:S13]  /*10330*/  ISETP.GE.AND P0, PT, R0, R3, PT ;  /* 0x000000030000720c */ /* 0x000fda0003f06270 */
[----:B------:R-:W-:Y:S05]  /*10340*/  @P0 BRA `(.L_x_1667) ;  /* 0x0000003c00b00947 */ /* 0x000fea0003800000 */
[----:B------:R-:W-:Y:S01]  /*10350*/  ISETP.NE.AND P0, PT, R6, 0x1, PT ;  /* 0x000000010600780c */ /* 0x000fe20003f05270 */
[----:B------:R-:W1:Y:S01]  /*10360*/  S2UR UR4, SR_CTAID.Z ;  /* 0x00000000000479c3 */ /* 0x000e620000002700 */
[----:B------:R-:W-:Y:S01]  /*10370*/  SHF.R.S32.HI R5, RZ, 0x1f, R18 ;  /* 0x0000001fff057819 */ /* 0x000fe20000011412 */
[----:B------:R-:W-:Y:S02]  /*10380*/  ULDC.64 UR6, c[0x0][0xbd0] ;  /* 0x0002f40000067ab9 */ /* 0x000fe40000000a00 */
[----:B------:R-:W-:-:S04]  /*10390*/  IMAD.WIDE.U32 R2, R18, UR6, RZ ;  /* 0x0000000612027c25 */ /* 0x000fc8000f8e00ff */
[----:B------:R-:W2:Y:S01]  /*103a0*/  LDC.64 R12, c[0x0][0xbd8] ;  /* 0x0002f600ff0c7b82 */ /* 0x000ea20000000a00 */
[----:B------:R-:W-:-:S04]  /*103b0*/  IMAD R5, R5, UR6, RZ ;  /* 0x0000000605057c24 */ /* 0x000fc8000f8e02ff */
[----:B------:R-:W-:Y:S02]  /*103c0*/  IMAD R5, R18, UR7, R5 ;  /* 0x0000000712057c24 */ /* 0x000fe4000f8e0205 */
[----:B------:R-:W-:Y:S01]  /*103d0*/  IMAD.MOV R18, RZ, RZ, -R18 ;  /* 0x000000ffff127224 */ /* 0x000fe200078e0a12 */
[----:B0-----:R-:W0:Y:S01]  /*103e0*/  @P0 LDC R9, c[0x0][0xbec] ;  /* 0x0002fb00ff090b82 */ /* 0x001e220000000800 */
[----:B------:R-:W-:Y:S01]  /*103f0*/  IMAD.IADD R3, R3, 0x1, R5 ;  /* 0x0000000103037824 */ /* 0x000fe200078e0205 */
[----:B------:R-:W-:-:S06]  /*10400*/  MOV R5, R0 ;  /* 0x0000000000057202 */ /* 0x000fcc0000000f00 */
[----:B------:R-:W3:Y:S01]  /*10410*/  S2UR UR8, SR_CTAID.Y ;  /* 0x00000000000879c3 */ /* 0x000ee20000002600 */
[----:B-1----:R-:W-:-:S07]  /*10420*/  USHF.R.S32.HI UR5, URZ, 0x1f, UR4 ;  /* 0x0000001f3f057899 */ /* 0x002fce0008011404 */
[----:B------:R-:W3:Y:S01]  /*10430*/  LDC R7, c[0x0][0xc50] ;  /* 0x00031400ff077b82 */ /* 0x000ee20000000800 */
[C---:B--2---:R-:W-:Y:S02]  /*10440*/  IMAD R8, R12.reuse, UR5, RZ ;  /* 0x000000050c087c24 */ /* 0x044fe4000f8e02ff */
[----:B------:R-:W-:-:S04]  /*10450*/  IMAD.WIDE.U32 R2, R12, UR4, R2 ;  /* 0x000000040c027c25 */ /* 0x000fc8000f8e0002 */
[----:B------:R-:W-:Y:S01]  /*10460*/  IMAD R13, R13, UR4, R8 ;  /* 0x000000040d0d7c24 */ /* 0x000fe2000f8e0208 */
[----:B------:R-:W1:Y:S01]  /*10470*/  @P0 LDC R11, c[0x0][0xbf0] ;  /* 0x0002fc00ff0b0b82 */ /* 0x000e620000000800 */
[----:B0-----:R-:W-:Y:S01]  /*10480*/  @P0 IMAD.HI.U32 R4, R0, R9, RZ ;  /* 0x0000000900040227 */ /* 0x001fe200078e00ff */
[----:B------:R-:W-:-:S03]  /*10490*/  ULDC.64 UR4, c[0x0][0xbe0] ;  /* 0x0002f80000047ab9 */ /* 0x000fc60000000a00 */
[----:B------:R-:W-:Y:S02]  /*104a0*/  IMAD.IADD R3, R13, 0x1, R3 ;  /* 0x000000010d037824 */ /* 0x000fe400078e0203 */
[----:B---3--:R-:W-:-:S04]  /*104b0*/  IMAD R9, R7, R18, UR8 ;  /* 0x0000000807097e24 */ /* 0x008fc8000f8e0212 */
[----:B------:R-:W-:Y:S01]  /*104c0*/  IMAD.WIDE.U32 R2, R9, UR4, R2 ;  /* 0x0000000409027c25 */ /* 0x000fe2000f8e0002 */
[----:B-1----:R-:W-:Y:S02]  /*104d0*/  @P0 SHF.R.U32.HI R5, RZ, R11, R4 ;  /* 0x0000000bff050219 */ /* 0x002fe40000011604 */
[----:B------:R-:W-:Y:S02]  /*104e0*/  SHF.R.S32.HI R4, RZ, 0x1f, R9 ;  /* 0x0000001fff047819 */ /* 0x000fe40000011409 */
[----:B------:R-:W-:Y:S01]  /*104f0*/  IADD3 R2, P0, R5, R2, RZ ;  /* 0x0000000205027210 */ /* 0x000fe20007f1e0ff */
[----:B------:R-:W-:Y:S02]  /*10500*/  IMAD.MOV R7, RZ, RZ, -R5 ;  /* 0x000000ffff077224 */ /* 0x000fe400078e0a05 */
[----:B------:R-:W-:Y:S02]  /*10510*/  IMAD R4, R4, UR4, RZ ;  /* 0x0000000404047c24 */ /* 0x000fe4000f8e02ff */
[----:B------:R-:W-:-:S02]  /*10520*/  IMAD R7, R6, R7, R0 ;  /* 0x0000000706077224 */ /* 0x000fc400078e0200 */
[----:B------:R-:W-:Y:S01]  /*10530*/  IMAD R4, R9, UR5, R4 ;  /* 0x0000000509047c24 */ /* 0x000fe2000f8e0204 */
[----:B------:R-:W-:Y:S01]  /*10540*/  SHF.R.S32.HI R9, RZ, 0x1f, R5 ;  /* 0x0000001fff097819 */ /* 0x000fe20000011405 */
[----:B------:R-:W-:Y:S01]  /*10550*/  ULDC.64 UR4, c[0x0][0xbc8] ;  /* 0x0002f20000047ab9 */ /* 0x000fe20000000a00 */
[----:B------:R-:W-:Y:S02]  /*10560*/  SHF.R.S32.HI R0, RZ, 0x1f, R7 ;  /* 0x0000001fff007819 */ /* 0x000fe40000011407 */
[----:B------:R-:W-:-:S03]  /*10570*/  IADD3.X R3, R9, R3, R4, P0, !PT ;  /* 0x0000000309037210 */ /* 0x000fc600007fe404 */
[----:B------:R-:W-:Y:S02]  /*10580*/  IMAD R0, R0, UR4, RZ ;  /* 0x0000000400007c24 */ /* 0x000fe4000f8e02ff */
[----:B------:R-:W-:-:S04]  /*10590*/  IMAD.WIDE.U32 R2, R7, UR4, R2 ;  /* 0x0000000407027c25 */ /* 0x000fc8000f8e0002 */
[----:B------:R-:W-:Y:S01]  /*105a0*/  IMAD R5, R7, UR5, R0 ;  /* 0x0000000507057c24 */ /* 0x000fe2000f8e0200 */
[----:B------:R-:W-:Y:S02]  /*105b0*/  ULDC.64 UR4, c[0x0][0xba8] ;  /* 0x0002ea0000047ab9 */ /* 0x000fe40000000a00 */
[----:B------:R-:W-:Y:S02]  /*105c0*/  LEA R4, P0, R2, UR4, 0x2 ;  /* 0x0000000402047c11 */ /* 0x000fe4000f8010ff */
[----:B------:R-:W-:-:S04]  /*105d0*/  IADD3 R3, R3, R5, RZ ;  /* 0x0000000503037210 */ /* 0x000fc80007ffe0ff */
[----:B------:R-:W-:Y:S01]  /*105e0*/  LEA.HI.X R5, R2, UR5, R3, 0x2, P0 ;  /* 0x0000000502057c11 */ /* 0x000fe200080f1403 */
[----:B------:R-:W-:-:S05]  /*105f0*/  IMAD.MOV.U32 R3, RZ, RZ, -0x800000 ;  /* 0xff800000ff037424 */ /* 0x000fca00078e00ff */
[----:B------:R1:W-:Y:S01]  /*10600*/  STG.E desc[UR36][R4.64], R3 ;  /* 0x0000000304007986 */ /* 0x0003e2000c101924 */
[----:B------:R-:W-:Y:S05]  /*10610*/  BRA `(.L_x_1667) ;  /* 0x0000003800fc7947 */ /* 0x000fea0003800000 */
.L_x_1665:
        /* <DEDUP_REMOVED lines=18> */
.L_x_1776:
[----:B------:R-:W-:Y:S01]  /*10740*/  ULDC UR7, c[0x0][0xc50] ;  /* 0x0003140000077ab9 */ /* 0x000fe20000000800 */
[----:B------:R-:W-:Y:S01]  /*10750*/  UMOV UR40, UR6 ;  /* 0x0000000600287c82 */ /* 0x000fe20008000000 */
[----:B------:R-:W-:-:S11]  /*10760*/  UISETP.NE.AND UP0, UPT, UR7, 0x1, UPT ;  /* 0x000000010700788c */ /* 0x000fd6000bf05270 */
[----:B------:R-:W-:Y:S01]  /*10770*/  @UP0 ULDC UR4, c[0x0][0xc54] ;  /* 0x0003150000040ab9 */ /* 0x000fe20000000800 */
[----:B------:R-:W-:Y:S01]  /*10780*/  @UP0 ULDC UR8, c[0x0][0xc58] ;  /* 0x0003160000080ab9 */ /* 0x000fe20000000800 */
[----:B------:R-:W-:-:S04]  /*10790*/  UIMAD.WIDE.U32 UR4, UR6, UR4, URZ ;  /* 0x00000004060472a5 */ /* 0x000fc8000f8e003f */
[----:B------:R-:W-:-:S12]  /*107a0*/  @UP0 USHF.R.U32.HI UR40, URZ, UR8, UR5 ;  /* 0x000000083f280299 */ /* 0x000fd80008011605 */
.L_x_1777:
[----:B------:R-:W-:Y:S01]  /*107b0*/  ISETP.GE.AND P0, PT, R17, RZ, PT ;  /* 0x000000ff1100720c */ /* 0x000fe20003f06270 */
[----:B------:R-:W-:Y:S01]  /*107c0*/  UIADD3 UR45, -UR40, URZ, URZ ;  /* 0x0000003f282d7290 */ /* 0x000fe2000fffe13f */
[----:B------:R-:W-:Y:S01]  /*107d0*/  IMAD.MOV.U32 R21, RZ, RZ, 0x1 ;  /* 0x00000001ff157424 */ /* 0x000fe200078e00ff */
[----:B------:R-:W-:Y:S01]  /*107e0*/  MOV R0, RZ ;  /* 0x000000ff00007202 */ /* 0x000fe20000000f00 */
[----:B------:R-:W-:Y:S01]  /*107f0*/  IMAD.MOV.U32 R4, RZ, RZ, 0x1 ;  /* 0x00000001ff047424 */ /* 0x000fe200078e00ff */
[----:B------:R-:W-:-:S08]  /*10800*/  UIMAD UR45, UR7, UR45, UR6 ;  /* 0x0000002d072d72a4 */ /* 0x000fd0000f8e0206 */
[----:B------:R-:W-:Y:S05]  /*10810*/  @!P0 BRA `(.L_x_1778) ;  /* 0x0000003400b48947 */ /* 0x000fea0003800000 */
[----:B------:R-:W0:Y:S01]  /*10820*/  LDC.64 R2, c[0x0][0xa28] ;  /* 0x00028a00ff027b82 */ /* 0x000e220000000a00 */
[----:B------:R-:W-:Y:S01]  /*10830*/  IMAD.MOV.U32 R28, RZ, RZ, RZ ;  /* 0x000000ffff1c7224 */ /* 0x000fe200078e00ff */
[----:B------:R-:W-:Y:S01]  /*10840*/  ULDC.64 UR4, c[0x0][0x418] ;  /* 0x0001060000047ab9 */ /* 0x000fe20000000a00 */
[----:B------:R-:W-:Y:S01]  /*10850*/  ULDC UR6, c[0x0][0x448] ;  /* 0x0001120000067ab9 */ /* 0x000fe20000000800 */
[----:B------:R-:W-:Y:S01]  /*10860*/  ULDC UR10, c[0x0][0x2f0] ;  /* 0x0000bc00000a7ab9 */ /* 0x000fe20000000800 */
[----:B------:R-:W-:Y:S01]  /*10870*/  ULDC UR11, c[0x0][0x288] ;  /* 0x0000a200000b7ab9 */ /* 0x000fe20000000800 */
[----:B0-----:R-:W-:-:S04]  /*10880*/  ISETP.NE.U32.AND P0, PT, R2, RZ, PT ;  /* 0x000000ff0200720c */ /* 0x001fc80003f05070 */
[----:B------:R-:W-:-:S13]  /*10890*/  ISETP.NE.AND.EX P0, PT, R3, RZ, PT, P0 ;  /* 0x000000ff0300720c */ /* 0x000fda0003f05300 */
[----:B------:R-:W0:Y:S02]  /*108a0*/  @P0 LDC.64 R2, c[0x0][0xa28] ;  /* 0x00028a00ff020b82 */ /* 0x000e240000000a00 */
[----:B0-----:R-:W-:-:S05]  /*108b0*/  @P0 IMAD.WIDE R2, R17, 0x4, R2 ;  /* 0x0000000411020825 */ /* 0x001fca00078e0202 */
[----:B------:R0:W5:Y:S01]  /*108c0*/  @P0 LDG.E R28, desc[UR36][R2.64] ;  /* 0x00000024021c0981 */ /* 0x000162000c1e1900 */
[----:B------:R-:W1:Y:S01]  /*108d0*/  S2UR UR41, SR_CTAID.X ;  /* 0x00000000002979c3 */ /* 0x000e620000002500 */
[----:B------:R-:W-:Y:S02]  /*108e0*/  UISETP.NE.U32.AND UP0, UPT, UR4, URZ, UPT ;  /* 0x0000003f0400728c */ /* 0x000fe4000bf05070 */
[----:B------:R-:W-:Y:S02]  /*108f0*/  UISETP.NE.AND UP1, UPT, UR6, 0x1, UPT ;  /* 0x000000010600788c */ /* 0x000fe4000bf25270 */
[----:B------:R-:W-:Y:S01]  /*10900*/  UISETP.NE.AND.EX UP0, UPT, UR5, URZ, UPT, UP0 ;  /* 0x0000003f0500728c */ /* 0x000fe2000bf05300 */
[----:B------:R-:W-:Y:S02]  /*10910*/  ULDC UR6, c[0x0][0x424] ;  /* 0x0001090000067ab9 */ /* 0x000fe40000000800 */
[----:B------:R-:W-:Y:S01]  /*10920*/  ULDC.64 UR4, c[0x0][0x9e0] ;  /* 0x0002780000047ab9 */ /* 0x000fe20000000a00 */
[----:B------:R-:W-:-:S02]  /*10930*/  USEL UR9, UR6, 0x1, UP0 ;  /* 0x0000000106097887 */ /* 0x000fc40008000000 */
[----:B------:R-:W-:Y:S02]  /*10940*/  UISETP.GE.AND UP0, UPT, UR5, 0x1, UPT ;  /* 0x000000010500788c */ /* 0x000fe4000bf06270 */
[----:B------:R-:W-:Y:S01]  /*10950*/  UIMAD UR47, UR9, UR10, URZ ;  /* 0x0000000a092f72a4 */ /* 0x000fe2000f8e023f */
[----:B------:R-:W-:Y:S01]  /*10960*/  @UP1 ULDC UR7, c[0x0][0x44c] ;  /* 0x0001130000071ab9 */ /* 0x000fe20000000800 */
[----:B------:R-:W-:Y:S02]  /*10970*/  UIMAD UR9, UR9, UR10, 0x3f ;  /* 0x0000003f090974a4 */ /* 0x000fe4000f8e020a */
[----:B------:R-:W-:Y:S01]  /*10980*/  PLOP3.LUT P1, PT, PT, PT, UP0, 0x80, 0x0 ;  /* 0x000000000000781c */ /* 0x000fe20003f2f008 */
[----:B------:R-:W-:Y:S01]  /*10990*/  @UP1 ULDC UR12, c[0x0][0x450] ;  /* 0x00011400000c1ab9 */ /* 0x000fe20000000800 */
[----:B------:R-:W-:Y:S02]  /*109a0*/  UP2UR UR48, UPR, URZ, 0x2 ;  /* 0x000000023f307883 */ /* 0x000fe40008000000 */
[----:B-1----:R-:W-:-:S04]  /*109b0*/  USHF.L.U32 UR41, UR41, 0x6, URZ ;  /* 0x0000000629297899 */ /* 0x002fc8000800063f */
[----:B------:R-:W-:-:S04]  /*109c0*/  UIADD3 UR8, UR41, 0x3f, URZ ;  /* 0x0000003f29087890 */ /* 0x000fc8000fffe03f */
[----:B------:R-:W-:Y:S02]  /*109d0*/  UIMAD.WIDE.U32 UR6, UR8, UR7, URZ ;  /* 0x00000007080672a5 */ /* 0x000fe4000f8e003f */
[----:B------:R-:W-:Y:S02]  /*109e0*/  UIADD3 UR6, UR47, 0x1, -UR11 ;  /* 0x000000012f067890 */ /* 0x000fe4000fffe80b */
[----:B------:R-:W-:Y:S02]  /*109f0*/  @UP1 USHF.R.U32.HI UR8, URZ, UR12, UR7 ;  /* 0x0000000c3f081299 */ /* 0x000fe40008011607 */
[----:B------:R-:W-:Y:S02]  /*10a00*/  USHF.R.S32.HI UR7, URZ, 0x1f, UR9 ;  /* 0x0000001f3f077899 */ /* 0x000fe40008011409 */
[----:B------:R-:W-:Y:S02]  /*10a10*/  UIADD3 UR6, UR6, UR8, URZ ;  /* 0x0000000806067290 */ /* 0x000fe4000fffe03f */
[----:B------:R-:W-:-:S02]  /*10a20*/  ULEA.HI UR7, UR7, UR9, URZ, 0x6 ;  /* 0x0000000907077291 */ /* 0x000fc4000f8f303f */
[----:B------:R-:W-:Y:S02]  /*10a30*/  UIADD3 UR4, UR6, UR4, URZ ;  /* 0x0000000406047290 */ /* 0x000fe4000fffe03f */
[----:B------:R-:W-:Y:S01]  /*10a40*/  USHF.R.S32.HI UR42, URZ, 0x6, UR7 ;  /* 0x000000063f2a7899 */ /* 0x000fe20008011407 */
[----:B0-----:R-:W-:Y:S11]  /*10a50*/  @!P1 BRA `(.L_x_1779) ;  /* 0x0000000000449947 */ /* 0x001ff60003800000 */
[----:B------:R-:W-:Y:S01]  /*10a60*/  ISETP.LT.AND P0, PT, RZ, UR6, PT ;  /* 0x00000006ff007c0c */ /* 0x000fe2000bf01270 */
[----:B------:R-:W-:-:S12]  /*10a70*/  UIADD3 UR8, UR6, -0x1, URZ ;  /* 0xffffffff06087890 */ /* 0x000fd8000fffe03f */
[----:B------:R-:W-:Y:S05]  /*10a80*/  @P0 BRA `(.L_x_1780) ;  /* 0x00000000001c0947 */ /* 0x000fea0003800000 */
[----:B------:R-:W-:Y:S02]  /*10a90*/  UISETP.NE.AND UP0, UPT, UR5, 0x1, UPT ;  /* 0x000000010500788c */ /* 0x000fe4000bf05270 */
[----:B------:R-:W-:-:S09]  /*10aa0*/  UIADD3 UR8, -UR6, URZ, URZ ;  /* 0x0000003f06087290 */ /* 0x000fd2000fffe13f */
[----:B------:R-:W-:Y:S02]  /*10ab0*/  @UP0 ULDC.64 UR12, c[0x0][0x9e8] ;  /* 0x00027a00000c0ab9 */ /* 0x000fe40000000a00 */
[----:B------:R-:W-:-:S04]  /*10ac0*/  UIMAD.WIDE.U32 UR6, UR8, UR12, URZ ;  /* 0x0000000c080672a5 */ /* 0x000fc8000f8e003f */
[----:B------:R-:W-:-:S04]  /*10ad0*/  @UP0 USHF.R.U32.HI UR8, URZ, UR13, UR7 ;  /* 0x0000000d3f080299 */ /* 0x000fc80008011607 */
[----:B------:R-:W-:Y:S01]  /*10ae0*/  ULOP3.LUT UR8, URZ, UR8, URZ, 0x33, !UPT ;  /* 0x000000083f087292 */ /* 0x000fe2000f8e333f */
[----:B------:R-:W-:Y:S11]  /*10af0*/  BRA `(.L_x_1781) ;  /* 0x0000000000107947 */ /* 0x000ff60003800000 */
.L_x_1780:
[----:B------:R-:W-:-:S11]  /*10b00*/  UISETP.NE.AND UP0, UPT, UR5, 0x1, UPT ;  /* 0x000000010500788c */ /* 0x000fd6000bf05270 */
[----:B------:R-:W-:Y:S02]  /*10b10*/  @UP0 ULDC.64 UR12, c[0x0][0x9e8] ;  /* 0x00027a00000c0ab9 */ /* 0x000fe40000000a00 */
[----:B------:R-:W-:-:S04]  /*10b20*/  UIMAD.WIDE.U32 UR6, UR8, UR12, URZ ;  /* 0x0000000c080672a5 */ /* 0x000fc8000f8e003f */
[----:B------:R-:W-:-:S12]  /*10b30*/  @UP0 USHF.R.U32.HI UR8, URZ, UR13, UR7 ;  /* 0x0000000d3f080299 */ /* 0x000fd80008011607 */
.L_x_1781:
[----:B------:R-:W-:-:S04]  /*10b40*/  UIMAD UR8, UR8, UR5, UR5 ;  /* 0x00000005080872a4 */ /* 0x000fc8000f8e0205 */
[----:B------:R-:W-:-:S04]  /*10b50*/  UISETP.LT.AND UP0, UPT, UR4, UR8, UPT ;  /* 0x000000080400728c */ /* 0x000fc8000bf01270 */
[----:B------:R-:W-:-:S12]  /*10b60*/  USEL UR4, UR4, UR8, UP0 ;  /* 0x0000000804047287 */ /* 0x000fd80008000000 */
.L_x_1779:
[----:B------:R-:W-:Y:S02]  /*10b70*/  UISETP.NE.AND UP0, UPT, UR48, URZ, UPT ;  /* 0x0000003f3000728c */ /* 0x000fe4000bf05270 */
[----:B------:R-:W-:-:S04]  /*10b80*/  UIADD3 UR4, UR4, 0x3f, URZ ;  /* 0x0000003f04047890 */ /* 0x000fc8000fffe03f */
[----:B------:R-:W-:-:S04]  /*10b90*/  USHF.R.S32.HI UR8, URZ, 0x1f, UR4 ;  /* 0x0000001f3f087899 */ /* 0x000fc80008011404 */
[----:B------:R-:W-:Y:S01]  /*10ba0*/  ULEA.HI UR8, UR8, UR4, URZ, 0x6 ;  /* 0x0000000408087291 */ /* 0x000fe2000f8f303f */
[----:B------:R-:W-:Y:S01]  /*10bb0*/  @UP0 ULDC UR6, c[0x0][0x44c] ;  /* 0x0001130000060ab9 */ /* 0x000fe20000000800 */
[----:B------:R-:W-:Y:S01]  /*10bc0*/  @UP0 ULDC UR9, c[0x0][0x450] ;  /* 0x0001140000090ab9 */ /* 0x000fe20000000800 */
[----:B------:R-:W-:Y:S02]  /*10bd0*/  UIMAD.WIDE.U32 UR6, UR41, UR6, URZ ;  /* 0x00000006290672a5 */ /* 0x000fe4000f8e003f */
[----:B------:R-:W-:Y:S01]  /*10be0*/  UMOV UR4, UR41 ;  /* 0x0000002900047c82 */ /* 0x000fe20008000000 */
[----:B------:R-:W-:Y:S02]  /*10bf0*/  USHF.R.S32.HI UR43, URZ, 0x6, UR8 ;  /* 0x000000063f2b7899 */ /* 0x000fe40008011408 */
[----:B------:R-:W-:Y:S02]  /*10c00*/  @UP0 USHF.R.U32.HI UR4, URZ, UR9, UR7 ;  /* 0x000000093f040299 */ /* 0x000fe40008011607 */
[----:B------:R-:W-:-:S02]  /*10c10*/  UISETP.LT.AND UP0, UPT, UR42, UR43, UPT ;  /* 0x0000002b2a00728c */ /* 0x000fc4000bf01270 */
[----:B------:R-:W-:Y:S01]  /*10c20*/  UIADD3 UR4, UR4, -UR11, UR47 ;  /* 0x8000000b04047290 */ /* 0x000fe2000fffe02f */
[----:B------:R-:W-:Y:S01]  /*10c30*/  ULDC UR8, c[0x0][0x9dc] ;  /* 0x0002770000087ab9 */ /* 0x000fe20000000800 */
[----:B------:R-:W-:Y:S02]  /*10c40*/  USEL UR12, UR42, UR43, UP0 ;  /* 0x0000002b2a0c7287 */ /* 0x000fe40008000000 */
[----:B------:R-:W-:Y:S01]  /*10c50*/  UIADD3 UR8, UR4, -UR8, URZ ;  /* 0x8000000804087290 */ /* 0x000fe2000fffe03f */
[----:B------:R-:W-:Y:S11]  /*10c60*/  @!P1 BRA `(.L_x_1782) ;  /* 0x0000000000449947 */ /* 0x000ff60003800000 */
[----:B------:R-:W-:-:S06]  /*10c70*/  UISETP.GT.AND UP0, UPT, UR4, -0x1, UPT ;  /* 0xffffffff0400788c */ /* 0x000fcc000bf04270 */
[----:B------:R-:W-:-:S13]  /*10c80*/  PLOP3.LUT P0, PT, PT, PT, UP0, 0x80, 0x0 ;  /* 0x000000000000781c */ /* 0x000fda0003f0f008 */
[----:B------:R-:W-:Y:S05]  /*10c90*/  @P0 BRA `(.L_x_1783) ;  /* 0x00000000001c0947 */ /* 0x000fea0003800000 */
[----:B------:R-:W-:Y:S02]  /*10ca0*/  UISETP.NE.AND UP0, UPT, UR5, 0x1, UPT ;  /* 0x000000010500788c */ /* 0x000fe4000bf05270 */
[----:B------:R-:W-:-:S09]  /*10cb0*/  ULOP3.LUT UR4, URZ, UR4, URZ, 0x33, !UPT ;  /* 0x000000043f047292 */ /* 0x000fd2000f8e333f */
[----:B------:R-:W-:Y:S02]  /*10cc0*/  @UP0 ULDC.64 UR10, c[0x0][0x9e8] ;  /* 0x00027a00000a0ab9 */ /* 0x000fe40000000a00 */
[----:B------:R-:W-:-:S04]  /*10cd0*/  UIMAD.WIDE.U32 UR6, UR4, UR10, URZ ;  /* 0x0000000a040672a5 */ /* 0x000fc8000f8e003f */
[----:B------:R-:W-:-:S04]  /*10ce0*/  @UP0 USHF.R.U32.HI UR4, URZ, UR11, UR7 ;  /* 0x0000000b3f040299 */ /* 0x000fc80008011607 */
[----:B------:R-:W-:Y:S01]  /*10cf0*/  ULOP3.LUT UR4, URZ, UR4, URZ, 0x33, !UPT ;  /* 0x000000043f047292 */ /* 0x000fe2000f8e333f */
[----:B------:R-:W-:Y:S11]  /*10d00*/  BRA `(.L_x_1784) ;  /* 0x0000000000107947 */ /* 0x000ff60003800000 */
.L_x_1783:
[----:B------:R-:W-:-:S11]  /*10d10*/  UISETP.NE.AND UP0, UPT, UR5, 0x1, UPT ;  /* 0x000000010500788c */ /* 0x000fd6000bf05270 */
[----:B------:R-:W-:Y:S02]  /*10d20*/  @UP0 ULDC.64 UR10, c[0x0][0x9e8] ;  /* 0x00027a00000a0ab9 */ /* 0x000fe40000000a00 */
[----:B------:R-:W-:-:S04]  /*10d30*/  UIMAD.WIDE.U32 UR6, UR4, UR10, URZ ;  /* 0x0000000a040672a5 */ /* 0x000fc8000f8e003f */
[----:B------:R-:W-:-:S12]  /*10d40*/  @UP0 USHF.R.U32.HI UR4, URZ, UR11, UR7 ;  /* 0x0000000b3f040299 */ /* 0x000fd80008011607 */
.L_x_1784:
[----:B------:R-:W-:-:S04]  /*10d50*/  UIMAD UR4, UR4, UR5, URZ ;  /* 0x00000005040472a4 */ /* 0x000fc8000f8e023f */
[----:B------:R-:W-:-:S04]  /*10d60*/  UISETP.LT.AND UP0, UPT, UR8, UR4, UPT ;  /* 0x000000040800728c */ /* 0x000fc8000bf01270 */
[----:B------:R-:W-:-:S12]  /*10d70*/  USEL UR8, UR8, UR4, !UP0 ;  /* 0x0000000408087287 */ /* 0x000fd8000c000000 */
.L_x_1782:
[----:B------:R-:W-:Y:S02]  /*10d80*/  USHF.R.S32.HI UR4, URZ, 0x1f, UR8 ;  /* 0x0000001f3f047899 */ /* 0x000fe40008011408 */
[----:B------:R-:W-:Y:S02]  /*10d90*/  USHF.R.U32.HI UR9, URZ, 0x10, UR45 ;  /* 0x000000103f097899 */ /* 0x000fe4000801162d */
[----:B------:R-:W-:Y:S02]  /*10da0*/  ULEA.HI UR4, UR4, UR8, URZ, 0x6 ;  /* 0x0000000804047291 */ /* 0x000fe4000f8f303f */
[----:B------:R-:W-:Y:S02]  /*10db0*/  ULOP3.LUT UR45, UR45, 0xffff, URZ, 0xc0, !UPT ;  /* 0x0000ffff2d2d7892 */ /* 0x000fe4000f8ec03f */
[----:B------:R-:W-:Y:S01]  /*10dc0*/  USHF.R.S32.HI UR4, URZ, 0x6, UR4 ;  /* 0x000000063f047899 */ /* 0x000fe20008011404 */
[----:B------:R-:W-:-:S03]  /*10dd0*/  UMOV UR38, URZ ;  /* 0x0000003f00267c82 */ /* 0x000fc60008000000 */
[----:B------:R-:W-:-:S04]  /*10de0*/  UISETP.LT.AND UP0, UPT, URZ, UR4, UPT ;  /* 0x000000043f00728c */ /* 0x000fc8000bf01270 */
[----:B------:R-:W-:Y:S02]  /*10df0*/  USEL UR44, URZ, UR4, !UP0 ;  /* 0x000000043f2c7287 */ /* 0x000fe4000c000000 */
[----:B------:R-:W-:Y:S02]  /*10e00*/  UISETP.NE.AND UP0, UPT, UR9, URZ, UPT ;  /* 0x0000003f0900728c */ /* 0x000fe4000bf05270 */
[----:B------:R-:W-:-:S06]  /*10e10*/  UISETP.GT.AND UP1, UPT, UR12, UR44, UPT ;  /* 0x0000002c0c00728c */ /* 0x000fcc000bf24270 */
[----:B------:R-:W-:-:S03]  /*10e20*/  PLOP3.LUT P0, PT, PT, PT, UP1, 0x80, 0x0 ;  /* 0x000000000000781c */ /* 0x000fc60003f0f018 */
[----:B------:R-:W-:-:S10]  /*10e30*/  @!UP0 ULDC UR9, c[0x0][0x9f0] ;  /* 0x00027c0000098ab9 */ /* 0x000fd40000000800 */
[----:B------:R-:W-:Y:S05]  /*10e40*/  @!P0 BRA `(.L_x_1785) ;  /* 0x00000000007c8947 */ /* 0x000fea0003800000 */
[----:B------:R-:W-:Y:S01]  /*10e50*/  IABS R0, UR9 ;  /* 0x0000000900007c13 */ /* 0x000fe20008000000 */
[----:B------:R-:W-:Y:S02]  /*10e60*/  UIADD3 UR4, UR9, -0x1, UR12 ;  /* 0xffffffff09047890 */ /* 0x000fe4000fffe00c */
[----:B------:R-:W-:Y:S02]  /*10e70*/  IABS R4, UR9 ;  /* 0x0000000900047c13 */ /* 0x000fe40008000000 */
[----:B------:R-:W-:Y:S01]  /*10e80*/  R2UR UR10, R0 ;  /* 0x00000000000a72ca */ /* 0x000fe200000e0000 */
[----:B------:R-:W-:-:S03]  /*10e90*/  UIADD3 UR6, -UR44, UR4, URZ ;  /* 0x000000042c067290 */ /* 0x000fc6000fffe13f */
[----:B------:R-:W-:-:S03]  /*10ea0*/  UMOV UR4, URZ ;  /* 0x0000003f00047c82 */ /* 0x000fc60008000000 */
[----:B------:R-:W-:Y:S01]  /*10eb0*/  IABS R3, UR6 ;  /* 0x0000000600037c13 */ /* 0x000fe20008000000 */
[----:B------:R-:W-:-:S03]  /*10ec0*/  ULOP3.LUT UR6, UR6, UR9, URZ, 0x3c, !UPT ;  /* 0x0000000906067292 */ /* 0x000fc6000f8e3c3f */
[----:B------:R-:W-:Y:S02]  /*10ed0*/  R2UR UR8, R3 ;  /* 0x00000000030872ca */ /* 0x000fe400000e0000 */
[----:B------:R-:W0:Y:S08]  /*10ee0*/  I2F.RP R0, UR10 ;  /* 0x0000000a00007d06 */ /* 0x000e300008209400 */
[----:B0-----:R-:W0:Y:S02]  /*10ef0*/  MUFU.RCP R0, R0 ;  /* 0x0000000000007308 */ /* 0x001e240000001000 */
        /* <DEDUP_REMOVED lines=20> */
.L_x_1785:
[----:B------:R-:W-:Y:S02]  /*11040*/  UIMAD UR49, UR45, UR38, UR44 ;  /* 0x000000262d3172a4 */ /* 0x000fe4000f8e022c */
[----:B------:R-:W-:Y:S01]  /*11050*/  IMAD.U32 R0, RZ, RZ, UR38 ;  /* 0x00000026ff007e24 */ /* 0x000fe2000f8e00ff */
[----:B------:R-:W-:Y:S01]  /*11060*/  MOV R4, 0x1 ;  /* 0x0000000100047802 */ /* 0x000fe20000000f00 */
[----:B------:R-:W-:Y:S02]  /*11070*/  IMAD.MOV.U32 R21, RZ, RZ, 0x1 ;  /* 0x00000001ff157424 */ /* 0x000fe400078e00ff */
[----:B------:R-:W-:-:S04]  /*11080*/  MOV R25, UR49 ;  /* 0x0000003100197c02 */ /* 0x000fc80008000f00 */
        /* <DEDUP_REMOVED lines=27> */
.L_x_1786:
        /* <DEDUP_REMOVED lines=20> */
.L_x_1788:
        /* <DEDUP_REMOVED lines=15> */
.L_x_1787:
        /* <DEDUP_REMOVED lines=39> */
[----:B------:R-:W-:Y:S01]  /*116e0*/  IMAD.MOV R0, RZ, RZ, -R7 ;  /* 0x000000ffff007224 */ /* 0x000fe200078e0a07 */
[----:B------:R-:W-:Y:S02]  /*116f0*/  LOP3.LUT R16, R16, 0xffffffdf, RZ, 0xc0, !PT ;  /* 0xffffffdf10107812 */ /* 0x000fe400078ec0ff */
[----:B------:R-:W-:Y:S01]  /*11700*/  CS2R R26, SRZ ;  /* 0x00000000001a7805 */ /* 0x000fe2000001ff00 */
        /* <DEDUP_REMOVED lines=10> */
[----:B------:R-:W-:Y:S02]  /*117b0*/  ISETP.GE.AND P2, PT, R2, UR4, PT ;  /* 0x0000000402007c0c */ /* 0x000fe4000bf46270 */
[----:B------:R-:W-:Y:S02]  /*117c0*/  LOP3.LUT R3, R22, 0x180, RZ, 0xfc, !PT ;  /* 0x0000018016037812 */ /* 0x000fe400078efcff */
[----:B------:R-:W-:Y:S02]  /*117d0*/  @P6 LOP3.LUT R16, R16, 0x20, RZ, 0xfc, !PT ;  /* 0x0000002010106812 */ /* 0x000fe400078efcff */
[----:B------:R-:W-:Y:S02]  /*117e0*/  ISETP.GE.AND P5, PT, R22, UR4, PT ;  /* 0x0000000416007c0c */ /* 0x000fe4000bfa6270 */
[----:B------:R-:W-:-:S02]  /*117f0*/  LOP3.LUT R16, R16, 0xffffffef, RZ, 0xc0, !PT ;  /* 0xffffffef10107812 */ /* 0x000fc400078ec0ff */
[----:B------:R-:W-:Y:S02]  /*11800*/  SEL R0, RZ, 0xffffffff, P6 ;  /* 0xffffffffff007807 */ /* 0x000fe40003000000 */
[----:B------:R-:W-:Y:S02]  /*11810*/  @P4 LOP3.LUT R16, R16, 0x10, RZ, 0xfc, !PT ;  /* 0x0000001010104812 */ /* 0x000fe400078efcff */
[----:B------:R-:W-:Y:S02]  /*11820*/  LOP3.LUT R2, R22, 0x140, RZ, 0xfc, !PT ;  /* 0x0000014016027812 */ /* 0x000fe400078efcff */
[----:B------:R-:W-:-:S04]  /*11830*/  LOP3.LUT R16, R16, 0xfffffff7, RZ, 0xc0, !PT ;  /* 0xfffffff710107812 */ /* 0x000fc800078ec0ff */
[----:B------:R-:W-:-:S04]  /*11840*/  @P3 LOP3.LUT R16, R16, 0x8, RZ, 0xfc, !PT ;  /* 0x0000000810103812 */ /* 0x000fc800078efcff */
[----:B------:R-:W-:-:S04]  /*11850*/  LOP3.LUT R16, R16, 0xfffffffb, RZ, 0xc0, !PT ;  /* 0xfffffffb10107812 */ /* 0x000fc800078ec0ff */
[----:B------:R-:W-:-:S04]  /*11860*/  @P2 LOP3.LUT R16, R16, 0x4, RZ, 0xfc, !PT ;  /* 0x0000000410102812 */ /* 0x000fc800078efcff */
[----:B------:R-:W-:-:S04]  /*11870*/  LOP3.LUT R16, R16, 0xffffffbf, RZ, 0xc0, !PT ;  /* 0xffffffbf10107812 */ /* 0x000fc800078ec0ff */
[----:B------:R-:W-:-:S04]  /*11880*/  @P5 LOP3.LUT R16, R16, 0x40, RZ, 0xfc, !PT ;  /* 0x0000004010105812 */ /* 0x000fc800078efcff */
[----:B------:R-:W-:Y:S02]  /*11890*/  LOP3.LUT R16, R16, 0xfffffffd, RZ, 0xc0, !PT ;  /* 0xfffffffd10107812 */ /* 0x000fe400078ec0ff */
[--C-:B--2---:R-:W-:Y:S01]  /*118a0*/  @!P0 SHF.R.S32.HI R27, RZ, 0x1f, R5.reuse ;  /* 0x0000001fff1b8819 */ /* 0x104fe20000011405 */
[----:B------:R-:W-:Y:S01]  /*118b0*/  @!P0 IMAD.MOV.U32 R26, RZ, RZ, R5 ;  /* 0x000000ffff1a8224 */ /* 0x000fe200078e0005 */
[----:B------:R-:W-:Y:S01]  /*118c0*/  ISETP.GE.AND P0, PT, R3, UR4, PT ;  /* 0x0000000403007c0c */ /* 0x000fe2000bf06270 */
[----:B------:R-:W-:Y:S01]  /*118d0*/  IMAD.SHL.U32 R3, R0, 0x2, RZ ;  /* 0x0000000200037824 */ /* 0x000fe200078e00ff */
[----:B------:R-:W-:Y:S02]  /*118e0*/  SEL R0, RZ, 0x1, P5 ;  /* 0x00000001ff007807 */ /* 0x000fe40002800000 */
[----:B------:R-:W-:Y:S02]  /*118f0*/  SEL R34, RZ, 0x40, P0 ;  /* 0x00000040ff227807 */ /* 0x000fe40000000000 */
[----:B------:R-:W-:-:S02]  /*11900*/  ISETP.GE.AND P0, PT, R2, UR4, PT ;  /* 0x0000000402007c0c */ /* 0x000fc4000bf06270 */
[----:B------:R-:W-:Y:S02]  /*11910*/  LOP3.LUT R5, R22, 0x1c0, RZ, 0xfc, !PT ;  /* 0x000001c016057812 */ /* 0x000fe400078efcff */
[----:B------:R-:W-:Y:S02]  /*11920*/  LOP3.LUT R0, R3, 0x2, R0, 0xe2, !PT ;  /* 0x0000000203007812 */ /* 0x000fe400078ee200 */
[----:B------:R-:W-:Y:S02]  /*11930*/  SEL R3, RZ, 0x4, P4 ;  /* 0x00000004ff037807 */ /* 0x000fe40002000000 */
[----:B------:R-:W-:Y:S02]  /*11940*/  SEL R2, RZ, 0x8, P3 ;  /* 0x00000008ff027807 */ /* 0x000fe40001800000 */
[----:B------:R-:W-:Y:S01]  /*11950*/  ISETP.GE.AND P1, PT, R5, UR4, PT ;  /* 0x0000000405007c0c */ /* 0x000fe2000bf26270 */
[----:B------:R-:W-:Y:S01]  /*11960*/  UMOV UR4, 0xffffffff ;  /* 0xffffffff00047882 */ /* 0x000fe20000000000 */
[----:B------:R-:W-:-:S02]  /*11970*/  LOP3.LUT R0, R2, R0, R3, 0xfe, !PT ;  /* 0x0000000002007212 */ /* 0x000fc400078efe03 */
[----:B------:R-:W-:Y:S02]  /*11980*/  SEL R3, RZ, 0x10, P2 ;  /* 0x00000010ff037807 */ /* 0x000fe40001000000 */
[----:B------:R-:W-:Y:S02]  /*11990*/  SEL R2, RZ, 0x20, P0 ;  /* 0x00000020ff027807 */ /* 0x000fe40000000000 */
[----:B------:R-:W-:Y:S02]  /*119a0*/  SEL R17, RZ, 0x80, P1 ;  /* 0x00000080ff117807 */ /* 0x000fe40000800000 */
[----:B------:R-:W-:Y:S02]  /*119b0*/  @P0 LOP3.LUT R16, R16, 0x2, RZ, 0xfc, !PT ;  /* 0x0000000210100812 */ /* 0x000fe400078efcff */
[----:B------:R-:W-:Y:S01]  /*119c0*/  LOP3.LUT R3, R2, R0, R3, 0xfe, !PT ;  /* 0x0000000002037212 */ /* 0x000fe200078efe03 */
[----:B------:R-:W-:Y:S06]  /*119d0*/  BRA.DIV UR4, `(.L_x_1789) ;  /* 0x0000002e041c7947 */ /* 0x000fec000b800000 */
.L_x_1831:
        /* <DEDUP_REMOVED lines=14> */
.L_x_1790:
[----:B------:R-:W-:-:S05]  /*11ac0*/  IMAD.MOV.U32 R0, RZ, RZ, 0x1 ;  /* 0x00000001ff007424 */ /* 0x000fca00078e00ff */
[----:B------:R-:W-:-:S04]  /*11ad0*/  SHF.L.U32 R0, R0, 0x1f, RZ ;  /* 0x0000001f00007819 */ /* 0x000fc800000006ff */
[----:B------:R-:W0:Y:S02]  /*11ae0*/  SYNCS.PHASECHK.TRANS64.TRYWAIT P0, [UR46+0x28c40], R0 ;  /* 0x028c4000ff0075a7 */ /* 0x000e24000800016e */
[----:B0-----:R-:W-:Y:S05]  /*11af0*/  @!P0 BRA `(.L_x_1791) ;  /* 0x0000002800f48947 */ /* 0x001fea0003800000 */
.L_x_1832:
        /* <DEDUP_REMOVED lines=57> */
.L_x_1842:
        /* <DEDUP_REMOVED lines=15> */
.L_x_1793:
        /* <DEDUP_REMOVED lines=23> */
.L_x_1794:
[----:B------:R-:W-:Y:S01]  /*120f0*/  UISETP.NE.AND UP0, UPT, UR48, URZ, UPT ;  /* 0x0000003f3000728c */ /* 0x000fe2000bf05270 */
[----:B------:R-:W0:Y:S01]  /*12100*/  S2R R20, SR_CTAID.Z ;  /* 0x0000000000147919 */ /* 0x000e220000002700 */
[----:B------:R-:W-:Y:S01]  /*12110*/  VIADD R9, R31, UR41 ;  /* 0x000000291f097c36 */ /* 0x000fe20008000000 */
[----:B------:R-:W-:Y:S01]  /*12120*/  R2UR UR6, R23 ;  /* 0x00000000170672ca */ /* 0x000fe200000e0000 */
[----:B------:R-:W-:Y:S02]  /*12130*/  ULDC.64 UR8, c[0x0][0x2d8] ;  /* 0x0000b60000087ab9 */ /* 0x000fe40000000a00 */
[----:B------:R-:W-:Y:S01]  /*12140*/  PLOP3.LUT P0, PT, PT, PT, UP0, 0x80, 0x0 ;  /* 0x000000000000781c */ /* 0x000fe20003f0f008 */
[----:B------:R-:W-:-:S04]  /*12150*/  IMAD.MOV.U32 R7, RZ, RZ, R9 ;  /* 0x000000ffff077224 */ /* 0x000fc800078e0009 */
[----:B------:R-:W-:-:S05]  /*12160*/  @UP0 ULDC UR4, c[0x0][0x44c] ;  /* 0x0001130000040ab9 */ /* 0x000fca0000000800 */
[----:B------:R-:W-:-:S03]  /*12170*/  UIMAD UR6, UR6, UR8, URZ ;  /* 0x00000008060672a4 */ /* 0x000fc6000f8e023f */
[----:B------:R-:W-:Y:S01]  /*12180*/  @P0 IMAD.HI.U32 R0, R9, UR4, RZ ;  /* 0x0000000409000c27 */ /* 0x000fe2000f8e00ff */
[----:B------:R-:W-:Y:S01]  /*12190*/  PLOP3.LUT P0, PT, PT, PT, UP0, 0x80, 0x0 ;  /* 0x000000000000781c */ /* 0x000fe20003f0f008 */
[----:B------:R-:W-:Y:S01]  /*121a0*/  @UP0 ULDC UR4, c[0x0][0x450] ;  /* 0x0001140000040ab9 */ /* 0x000fe20000000800 */
[----:B------:R-:W-:-:S11]  /*121b0*/  UIMAD UR6, UR40, UR9, UR6 ;  /* 0x00000009280672a4 */ /* 0x000fd6000f8e0206 */
[----:B------:R-:W-:Y:S01]  /*121c0*/  @P0 SHF.R.U32.HI R7, RZ, UR4, R0 ;  /* 0x00000004ff070c19 */ /* 0x000fe20008011600 */
[----:B------:R-:W-:Y:S01]  /*121d0*/  UIMAD.WIDE.U32 UR4, UR40, UR8, URZ ;  /* 0x00000008280472a5 */ /* 0x000fe2000f8e003f */
[----:B------:R-:W1:Y:S01]  /*121e0*/  LDC R0, c[0x0][0x448] ;  /* 0x00011200ff007b82 */ /* 0x000e620000000800 */
[----:B0-----:R-:W-:Y:S01]  /*121f0*/  SHF.R.S32.HI R6, RZ, 0x1f, R20 ;  /* 0x0000001fff067819 */ /* 0x001fe20000011414 */
[----:B------:R-:W-:Y:S01]  /*12200*/  ULDC.64 UR8, c[0x0][0x2e0] ;  /* 0x0000b80000087ab9 */ /* 0x000fe20000000a00 */
[----:B------:R-:W-:Y:S02]  /*12210*/  UIADD3 UR6, UR5, UR6, URZ ;  /* 0x0000000605067290 */ /* 0x000fe4000fffe03f */
[----:B------:R-:W-:Y:S02]  /*12220*/  IMAD.U32 R4, RZ, RZ, UR4 ;  /* 0x00000004ff047e24 */ /* 0x000fe4000f8e00ff */
[----:B------:R-:W-:Y:S02]  /*12230*/  IMAD R6, R6, UR8, RZ ;  /* 0x0000000806067c24 */ /* 0x000fe4000f8e02ff */
[----:B------:R-:W-:Y:S01]  /*12240*/  MOV R3, UR6 ;  /* 0x0000000600037c02 */ /* 0x000fe20008000f00 */
[----:B------:R-:W-:Y:S01]  /*12250*/  IMAD.U32 R5, RZ, RZ, UR5 ;  /* 0x00000005ff057e24 */ /* 0x000fe2000f8e00ff */
[----:B------:R-:W-:Y:S01]  /*12260*/  MOV R2, R4 ;  /* 0x0000000400027202 */ /* 0x000fe20000000f00 */
[----:B------:R-:W-:Y:S01]  /*12270*/  IMAD R5, R20, UR9, R6 ;  /* 0x0000000914057c24 */ /* 0x000fe2000f8e0206 */
[----:B------:R-:W-:Y:S01]  /*12280*/  SHF.R.S32.HI R4, RZ, 0x1f, R7 ;  /* 0x0000001fff047819 */ /* 0x000fe20000011407 */
[----:B------:R-:W-:-:S02]  /*12290*/  ULDC.64 UR4, c[0x0][0x2d0] ;  /* 0x0000b40000047ab9 */ /* 0x000fc40000000a00 */
[----:B------:R-:W-:-:S04]  /*122a0*/  IMAD.WIDE.U32 R2, R20, UR8, R2 ;  /* 0x0000000814027c25 */ /* 0x000fc8000f8e0002 */
[----:B------:R-:W-:Y:S02]  /*122b0*/  IMAD.IADD R3, R3, 0x1, R5 ;  /* 0x0000000103037824 */ /* 0x000fe400078e0205 */
[----:B------:R-:W-:Y:S02]  /*122c0*/  IMAD.MOV R5, RZ, RZ, -R7 ;  /* 0x000000ffff057224 */ /* 0x000fe400078e0a07 */
[----:B------:R-:W-:Y:S02]  /*122d0*/  IMAD R4, R4, UR4, RZ ;  /* 0x0000000404047c24 */ /* 0x000fe4000f8e02ff */
[----:B-1----:R-:W-:Y:S02]  /*122e0*/  IMAD R5, R0, R5, R9 ;  /* 0x0000000500057224 */ /* 0x002fe400078e0209 */
        /* <DEDUP_REMOVED lines=18> */
[----:B------:R-:W-:Y:S02]  /*12410*/  VIADD R7, R35, UR41 ;  /* 0x0000002923077c36 */ /* 0x000fe40008000000 */
        /* <DEDUP_REMOVED lines=26> */
.L_x_1851:
        /* <DEDUP_REMOVED lines=18> */
.L_x_1852:
[----:B------:R-:W-:-:S13]  /*126e0*/  ISETP.NE.AND P0, PT, R33, 0x3, PT ;  /* 0x000000032100780c */ /* 0x000fda0003f05270 */
[----:B------:R-:W-:Y:S05]  /*126f0*/  @!P0 BRA `(.L_x_1797) ;  /* 0x0000000000048947 */ /* 0x000fea0003800000 */
[----:B------:R-:W-:Y:S01]  /*12700*/  BPT.TRAP 0x1 ;  /* 0x000000040000795c */ /* 0x000fe20000300000 */
.L_x_1797:
[----:B------:R-:W1:Y:S02]  /*12710*/  SYNCS.PHASECHK.TRANS64.TRYWAIT P0, [UR46+0x28c60], R0 ;  /* 0x028c6000ff0075a7 */ /* 0x000e64000800016e */
[----:B-1----:R-:W-:Y:S05]  /*12720*/  @!P0 BRA `(.L_x_1798) ;  /* 0x0000002800608947 */ /* 0x002fea0003800000 */
.L_x_1853:
        /* <DEDUP_REMOVED lines=105> */
.L_x_1863:
        /* <DEDUP_REMOVED lines=30> */
.L_x_1800:
        /* <DEDUP_REMOVED lines=9> */
[----:B------:R-:W-:Y:S01]  /*13030*/  LOP3.LUT R5, RZ, UR42, RZ, 0x33, !PT ;  /* 0x0000002aff057c12 */ /* 0x000fe2000f8e33ff */
[----:B------:R-:W-:Y:S01]  /*13040*/  UIMAD UR4, UR4, UR38, URZ ;  /* 0x00000026040472a4 */ /* 0x000fe2000f8e023f */
[----:B------:R-:W-:Y:S02]  /*13050*/  IADD3 R35, R36, R28, R35 ;  /* 0x0000001c24237210 */ /* 0x000fe40007ffe023 */
[----:B------:R-:W-:Y:S02]  /*13060*/  LOP3.LUT R28, R34, 0x40, RZ, 0xc0, !PT ;  /* 0x00000040221c7812 */ /* 0x000fe400078ec0ff */
[----:B------:R-:W-:Y:S01]  /*13070*/  LOP3.LUT R25, R17, 0x80, RZ, 0xc0, !PT ;  /* 0x0000008011197812 */ /* 0x000fe200078ec0ff */
[----:B------:R-:W-:Y:S01]  /*13080*/  VIADD R2, R35, 0xffffff40 ;  /* 0xffffff4023027836 */ /* 0x000fe20000000000 */
[----:B------:R-:W-:-:S02]  /*13090*/  LOP3.LUT R0, RZ, UR4, RZ, 0x33, !PT ;  /* 0x00000004ff007c12 */ /* 0x000fc4000f8e33ff */
[----:B------:R-:W-:Y:S02]  /*130a0*/  MOV R21, 0x1 ;  /* 0x0000000100157802 */ /* 0x000fe40000000f00 */
[----:B------:R-:W-:Y:S02]  /*130b0*/  VIADDMNMX R0, R0, -UR44, R3, !PT ;  /* 0x8000002c00007c46 */ /* 0x000fe4000f800103 */
[----:B------:R-:W-:Y:S02]  /*130c0*/  SHF.R.U32.HI R28, RZ, 0x2, R28 ;  /* 0x00000002ff1c7819 */ /* 0x000fe4000001161c */
[----:B------:R-:W-:Y:S01]  /*130d0*/  VIMNMX R5, R0, R5, !PT ;  /* 0x0000000500057248 */ /* 0x000fe20007fe0100 */
[----:B------:R-:W-:Y:S01]  /*130e0*/  IMAD.MOV.U32 R0, RZ, RZ, 0x1 ;  /* 0x00000001ff007424 */ /* 0x000fe200078e00ff */
[----:B------:R-:W-:Y:S02]  /*130f0*/  SHF.R.U32.HI R25, RZ, 0x3, R25 ;  /* 0x00000003ff197819 */ /* 0x000fe40000011619 */
[C---:B------:R-:W-:Y:S01]  /*13100*/  IADD3 R22, -R5.reuse, -0x2, RZ ;  /* 0xfffffffe05167810 */ /* 0x040fe20007ffe1ff */
[----:B------:R-:W-:-:S07]  /*13110*/  IMAD R9, R5, -0x40, R2 ;  /* 0xffffffc005097824 */ /* 0x000fce00078e0202 */
.L_x_1816:
[----:B------:R-:W-:Y:S01]  /*13120*/  ISETP.NE.AND P1, PT, R37, 0x1, PT ;  /* 0x000000012500780c */ /* 0x000fe20003f25270 */
[----:B------:R-:W-:Y:S01]  /*13130*/  BSSY B1, `(.L_x_1802) ;  /* 0x0000014000017945 */ /* 0x000fe20003800000 */
[----:B------:R-:W-:Y:S01]  /*13140*/  ISETP.GT.U32.AND P0, PT, R31, 0x3f, PT ;  /* 0x0000003f1f00780c */ /* 0x000fe20003f04070 */
[----:B------:R-:W-:Y:S02]  /*13150*/  IMAD.MOV.U32 R7, RZ, RZ, R9 ;  /* 0x000000ffff077224 */ /* 0x000fe400078e0009 */
[----:B------:R-:W-:-:S08]  /*13160*/  IMAD.MOV.U32 R6, RZ, RZ, RZ ;  /* 0x000000ffff067224 */ /* 0x000fd000078e00ff */
        /* <DEDUP_REMOVED lines=16> */
.L_x_1803:
[----:B------:R-:W-:Y:S05]  /*13270*/  BSYNC B1 ;  /* 0x0000000000017941 */ /* 0x000fea0003800000 */
.L_x_1802:
[----:B------:R-:W-:-:S13]  /*13280*/  ISETP.NE.AND P0, PT, R33, 0x3, PT ;  /* 0x000000032100780c */ /* 0x000fda0003f05270 */
[----:B------:R-:W-:Y:S05]  /*13290*/  @!P0 BRA `(.L_x_1804) ;  /* 0x0000000000048947 */ /* 0x000fea0003800000 */
[----:B------:R-:W-:Y:S01]  /*132a0*/  BPT.TRAP 0x1 ;  /* 0x000000040000795c */ /* 0x000fe20000300000 */
.L_x_1804:
[----:B------:R-:W-:Y:S01]  /*132b0*/  LEA R10, R0, UR46, 0x3 ;  /* 0x0000002e000a7c11 */ /* 0x000fe2000f8e18ff */
[----:B------:R-:W-:Y:S01]  /*132c0*/  BSSY B1, `(.L_x_1805) ;  /* 0x0000004000017945 */ /* 0x000fe20003800000 */
[----:B------:R-:W-:-:S04]  /*132d0*/  SHF.L.U32 R20, R21, 0x1f, RZ ;  /* 0x0000001f15147819 */ /* 0x000fc800000006ff */
[----:B------:R-:W1:Y:S02]  /*132e0*/  SYNCS.PHASECHK.TRANS64.TRYWAIT P0, [R10+URZ+0x28c40], R20 ;  /* 0x028c40140a0075a7 */ /* 0x000e64000800017f */
[----:B-1----:R-:W-:Y:S05]  /*132f0*/  @!P0 BRA `(.L_x_1806) ;  /* 0x0000002400948947 */ /* 0x002fea0003800000 */
.L_x_1864:
[----:B------:R-:W-:Y:S05]  /*13300*/  BSYNC B1 ;  /* 0x0000000000017941 */ /* 0x000fea0003800000 */
.L_x_1805:
        /* <DEDUP_REMOVED lines=47> */
.L_x_1874:
        /* <DEDUP_REMOVED lines=8> */
.L_x_1808:
        /* <DEDUP_REMOVED lines=10> */
.L_x_1809:
[----:B------:R2:W-:Y:S01]  /*13720*/  SYNCS.ARRIVE.TRANS64.A1T0 RZ, [R10+URZ+0x28c30], RZ ;  /* 0x028c30ff0aff79a7 */ /* 0x0005e2000810003f */
[----:B------:R-:W-:Y:S05]  /*13730*/  @!P2 BRA `(.L_x_1810) ;  /* 0x000000000004a947 */ /* 0x000fea0003800000 */
[----:B------:R-:W-:Y:S01]  /*13740*/  BPT.TRAP 0x1 ;  /* 0x000000040000795c */ /* 0x000fe20000300000 */
.L_x_1810:
[----:B------:R-:W3:Y:S01]  /*13750*/  SYNCS.PHASECHK.TRANS64.TRYWAIT P0, [R10+URZ+0x28c60], R20 ;  /* 0x028c60140a0075a7 */ /* 0x000ee2000800017f */
[----:B------:R-:W-:Y:S04]  /*13760*/  BSSY B1, `(.L_x_1811) ;  /* 0x0000002000017945 */ /* 0x000fe80003800000 */
[----:B---3--:R-:W-:Y:S05]  /*13770*/  @!P0 BRA `(.L_x_1812) ;  /* 0x0000002400948947 */ /* 0x008fea0003800000 */
.L_x_1875:
[----:B------:R-:W-:Y:S05]  /*13780*/  BSYNC B1 ;  /* 0x0000000000017941 */ /* 0x000fea0003800000 */
.L_x_1811:
        /* <DEDUP_REMOVED lines=77> */
.L_x_1885:
        /* <DEDUP_REMOVED lines=20> */
.L_x_1814:
        /* <DEDUP_REMOVED lines=10> */
.L_x_1815:
        /* <DEDUP_REMOVED lines=10> */
.L_x_1801:
[----:B------:R-:W-:Y:S05]  /*13ee0*/  BSYNC B0 ;  /* 0x0000000000007941 */ /* 0x000fea0003800000 */
.L_x_1778:
[----:B------:R-:W0:Y:S01]  /*13ef0*/  S2R R3, SR_CgaCtaId ;  /* 0x0000000000037919 */ /* 0x000e220000008800 */
[----:B------:R-:W-:Y:S01]  /*13f00*/  MOV R2, 0x400 ;  /* 0x0000040000027802 */ /* 0x000fe20000000f00 */
[----:B------:R-:W-:Y:S01]  /*13f10*/  BSSY B0, `(.L_x_1817) ;  /* 0x0000005000007945 */ /* 0x000fe20003800000 */
[----:B------:R-:W-:Y:S02]  /*13f20*/  SHF.L.U32 R4, R4, 0x1f, RZ ;  /* 0x0000001f04047819 */ /* 0x000fe400000006ff */
[----:B0-----:R-:W-:-:S04]  /*13f30*/  LEA R5, R3, R2, 0x18 ;  /* 0x0000000203057211 */ /* 0x001fc800078ec0ff */
[----:B------:R-:W0:Y:S02]  /*13f40*/  SYNCS.PHASECHK.TRANS64.TRYWAIT P0, [R5+URZ+0x28c20], R4 ;  /* 0x028c2004050075a7 */ /* 0x000e24000800017f */
[----:B0-----:R-:W-:Y:S05]  /*13f50*/  @!P0 BRA `(.L_x_1818) ;  /* 0x0000002400748947 */ /* 0x001fea0003800000 */
.L_x_1886:
[----:B------:R-:W-:Y:S05]  /*13f60*/  BSYNC B0 ;  /* 0x0000000000007941 */ /* 0x000fea0003800000 */
.L_x_1817:
[----:B------:R-:W-:-:S03]  /*13f70*/  UMOV UR4, 0xffffffff ;  /* 0xffffffff00047882 */ /* 0x000fc60000000000 */
[----:B------:R-:W-:Y:S05]  /*13f80*/  BRA.DIV UR4, `(.L_x_1819) ;  /* 0x00000026047c7947 */ /* 0x000fea000b800000 */
[----:B------:R-:W1:Y:S02]  /*13f90*/  S2R R2, SR_TID.X ;  /* 0x0000000000027919 */ /* 0x000e640000002100 */
[----:B-1----:R-:W-:-:S04]  /*13fa0*/  SHF.R.U32.HI R2, RZ, 0x5, R2 ;  /* 0x00000005ff027819 */ /* 0x002fc80000011602 */
[----:B------:R-:W-:-:S05]  /*13fb0*/  LOP3.LUT R2, R2, 0x3, RZ, 0xc0, !PT ;  /* 0x0000000302027812 */ /* 0x000fca00078ec0ff */
[----:B------:R1:W3:Y:S02]  /*13fc0*/  SHFL.IDX PT, R14, R2, RZ, 0x1f ;  /* 0x00001fff020e7589 */ /* 0x0002e400000e0000 */
.L_x_1889:
[----:B---3--:R-:W-:-:S13]  /*13fd0*/  ISETP.NE.AND P0, PT, R14, RZ, PT ;  /* 0x000000ff0e00720c */ /* 0x008fda0003f05270 */
[----:B------:R-:W-:Y:S05]  /*13fe0*/  @P0 BRA `(.L_x_1667) ;  /* 0x0000000000880947 */ /* 0x000fea0003800000 */
[----:B------:R-:W-:-:S03]  /*13ff0*/  UMOV UR4, 0xffffffff ;  /* 0xffffffff00047882 */ /* 0x000fc60000000000 */
[----:B------:R-:W-:Y:S05]  /*14000*/  BRA.DIV UR4, `(.L_x_1820) ;  /* 0x0000002604907947 */ /* 0x000fea000b800000 */
[----:B------:R-:W-:-:S13]  /*14010*/  ELECT P6, URZ, PT ;  /* 0x00000000003f782f */ /* 0x000fda00038c0000 */
.L_x_1892:
[----:B------:R-:W-:Y:S05]  /*14020*/  @!P6 BRA `(.L_x_1667) ;  /* 0x000000000078e947 */ /* 0x000fea0003800000 */
[----:B------:R-:W-:-:S06]  /*14030*/  ULOP3.LUT UR4, UR39, 0x2, URZ, 0xfc, !UPT ;  /* 0x0000000227047892 */ /* 0x000fcc000f8efc3f */
[----:B-1----:R-:W-:-:S05]  /*14040*/  IMAD.U32 R2, RZ, RZ, UR4 ;  /* 0x00000004ff027e24 */ /* 0x002fca000f8e00ff */
[----:B------:R-:W-:-:S13]  /*14050*/  ISETP.NE.AND P0, PT, R2, 0x3, PT ;  /* 0x000000030200780c */ /* 0x000fda0003f05270 */
[----:B------:R-:W-:Y:S05]  /*14060*/  @!P0 BRA `(.L_x_1821) ;  /* 0x0000000000048947 */ /* 0x000fea0003800000 */
[----:B------:R-:W-:Y:S01]  /*14070*/  BPT.TRAP 0x1 ;  /* 0x000000040000795c */ /* 0x000fe20000300000 */
.L_x_1821:
[C---:B0-----:R-:W-:Y:S01]  /*14080*/  LEA R4, R0.reuse, R5, 0x3 ;  /* 0x0000000500047211 */ /* 0x041fe200078e18ff */
[----:B------:R-:W-:Y:S01]  /*14090*/  VIADD R0, R0, 0x1 ;  /* 0x0000000100007836 */ /* 0x000fe20000000000 */
[----:B------:R-:W-:-:S04]  /*140a0*/  SHF.L.U32 R3, R21, 0x1f, RZ ;  /* 0x0000001f15037819 */ /* 0x000fc800000006ff */
[----:B------:R-:W0:Y:S01]  /*140b0*/  SYNCS.PHASECHK.TRANS64.TRYWAIT P1, [R4+URZ+0x28c40], R3 ;  /* 0x028c4003040075a7 */ /* 0x000e22000802017f */
[----:B------:R-:W-:-:S04]  /*140c0*/  ISETP.NE.AND P2, PT, R0, 0x2, PT ;  /* 0x000000020000780c */ /* 0x000fc80003f45270 */
[----:B------:R-:W-:Y:S01]  /*140d0*/  SEL R2, RZ, 0x1, P2 ;  /* 0x00000001ff027807 */ /* 0x000fe20001000000 */
[----:B0-----:R-:W-:Y:S08]  /*140e0*/  @!P1 BRA `(.L_x_1822) ;  /* 0x0000002400789947 */ /* 0x001ff00003800000 */
.L_x_1893:
[----:B------:R-:W-:Y:S02]  /*140f0*/  SEL R0, R0, RZ, P2 ;  /* 0x000000ff00007207 */ /* 0x000fe40001000000 */
[----:B------:R-:W-:Y:S01]  /*14100*/  LOP3.LUT R2, R21, R2, RZ, 0x3c, !PT ;  /* 0x0000000215027212 */ /* 0x000fe200078e3cff */
[----:B------:R-:W-:Y:S06]  /*14110*/  @!P0 BRA `(.L_x_1823) ;  /* 0x0000000000048947 */ /* 0x000fec0003800000 */
[----:B------:R-:W-:Y:S01]  /*14120*/  BPT.TRAP 0x1 ;  /* 0x000000040000795c */ /* 0x000fe20000300000 */
.L_x_1823:
[----:B------:R-:W-:Y:S01]  /*14130*/  IMAD R5, R0, 0x8, R5 ;  /* 0x0000000800057824 */ /* 0x000fe200078e0205 */
[----:B------:R-:W-:-:S04]  /*14140*/  SHF.L.U32 R0, R2, 0x1f, RZ ;  /* 0x0000001f02007819 */ /* 0x000fc800000006ff */
[----:B------:R-:W1:Y:S02]  /*14150*/  SYNCS.PHASECHK.TRANS64.TRYWAIT P1, [R5+URZ+0x28c40], R0 ;  /* 0x028c4000050075a7 */ /* 0x000e64000802017f */
[----:B-1----:R-:W-:Y:S05]  /*14160*/  @!P1 BRA `(.L_x_1824) ;  /* 0x00000024006c9947 */ /* 0x002fea0003800000 */
.L_x_1894:
[----:B------:R-:W-:Y:S05]  /*14170*/  @!P0 BRA `(.L_x_1825) ;  /* 0x0000000000048947 */ /* 0x000fea0003800000 */
[----:B------:R-:W-:Y:S01]  /*14180*/  BPT.TRAP 0x1 ;  /* 0x000000040000795c */ /* 0x000fe20000300000 */
.L_x_1825:
[----:B------:R-:W3:Y:S02]  /*14190*/  SYNCS.PHASECHK.TRANS64.TRYWAIT P1, [R4+URZ+0x28c60], R3 ;  /* 0x028c6003040075a7 */ /* 0x000ee4000802017f */
[----:B---3--:R-:W-:Y:S05]  /*141a0*/  @!P1 BRA `(.L_x_1826) ;  /* 0x0000002400709947 */ /* 0x008fea0003800000 */
.L_x_1895:
[----:B------:R-:W-:Y:S05]  /*141b0*/  @!P0 BRA `(.L_x_1827) ;  /* 0x0000000000048947 */ /* 0x000fea0003800000 */
[----:B------:R-:W-:Y:S01]  /*141c0*/  BPT.TRAP 0x1 ;  /* 0x000000040000795c */ /* 0x000fe20000300000 */
.L_x_1827:
[----:B----4-:R4:W0:Y:S02]  /*141d0*/  SYNCS.PHASECHK.TRANS64.TRYWAIT P0, [R5+URZ+0x28c60], R0 ;  /* 0x028c6000050075a7 */ /* 0x010824000800017f */
[----:B0-----:R-:W-:Y:S05]  /*141e0*/  @!P0 NANOSLEEP.SYNCS 0x989680 ;  /* 0x009896800000895d */ /* 0x001fea0003900000 */
[----:B------:R-:W0:Y:S02]  /*141f0*/  @!P0 SYNCS.PHASECHK.TRANS64 P0, [R5+URZ+0x28c60], R0 ;  /* 0x028c6000050085a7 */ /* 0x000e24000800007f */
[----:B0-----:R-:W-:Y:S05]  /*14200*/  @!P0 BRA `(.L_x_1827) ;  /* 0xfffffffc00f08947 */ /* 0x001fea000383ffff */
.L_x_1667:
[----:B------:R-:W-:Y:S05]  /*14210*/  BSYNC B6 ;  /* 0x0000000000067941 */ /* 0x000fea0003800000 */
.L_x_1664:
[----:B------:R-:W-:Y:S05]  /*14220*/  EXIT ;  /* 0x000000000000794d */ /* 0x000fea0003800000 */
.L_x_1678:
[----:B0-----:R-:W-:-:S04]  /*14230*/  MOV R5, UR5 ;  /* 0x0000000500057c02 */ /* 0x001fc80008000f00 */
[----:B------:R0:W1:Y:S03]  /*14240*/  SYNCS.PHASECHK.TRANS64.TRYWAIT P1, [R5+URZ+0x28c50], R2 ;  /* 0x028c5002050075a7 */ /* 0x000066000802017f */
[----:B-1----:R-:W-:Y:S05]  /*14250*/  @!P1 NANOSLEEP.SYNCS 0x989680 ;  /* 0x009896800000995d */ /* 0x002fea0003900000 */
[----:B------:R-:W1:Y:S02]  /*14260*/  @!P1 SYNCS.PHASECHK.TRANS64 P1, [R5+URZ+0x28c50], R2 ;  /* 0x028c5002050095a7 */ /* 0x000e64000802007f */
[----:B-1----:R-:W-:Y:S05]  /*14270*/  @!P1 BRA `(.L_x_1678) ;  /* 0xfffffffc00ec9947 */ /* 0x002fea000383ffff */
[----:B------:R-:W-:Y:S05]  /*14280*/  BRA `(.L_x_1828) ;  /* 0xfffffed400447947 */ /* 0x000fea000383ffff */
.L_x_1684:
[----:B-1----:R-:W-:-:S04]  /*14290*/  IMAD.U32 R5, RZ, RZ, UR7 ;  /* 0x00000007ff057e24 */ /* 0x002fc8000f8e00ff */
[----:B------:R1:W2:Y:S03]  /*142a0*/  SYNCS.PHASECHK.TRANS64.TRYWAIT P1, [R5+URZ+0x28c50], R2 ;  /* 0x028c5002050075a7 */ /* 0x0002a6000802017f */
[----:B--2---:R-:W-:Y:S05]  /*142b0*/  @!P1 NANOSLEEP.SYNCS 0x989680 ;  /* 0x009896800000995d */ /* 0x004fea0003900000 */
[----:B------:R-:W2:Y:S02]  /*142c0*/  @!P1 SYNCS.PHASECHK.TRANS64 P1, [R5+URZ+0x28c50], R2 ;  /* 0x028c5002050095a7 */ /* 0x000ea4000802007f */
[----:B--2---:R-:W-:Y:S05]  /*142d0*/  @!P1 BRA `(.L_x_1684) ;  /* 0xfffffffc00ec9947 */ /* 0x004fea000383ffff */
[----:B------:R-:W-:Y:S05]  /*142e0*/  BRA `(.L_x_1683) ;  /* 0xfffffee000487947 */ /* 0x000fea000383ffff */
.L_x_1695:
[----:B-1----:R-:W-:-:S04]  /*142f0*/  IMAD.U32 R0, RZ, RZ, UR40 ;  /* 0x00000028ff007e24 */ /* 0x002fc8000f8e00ff */
[----:B------:R1:W2:Y:S03]  /*14300*/  SYNCS.PHASECHK.TRANS64.TRYWAIT P0, [R0+URZ+0x28c00], R13 ;  /* 0x028c000d000075a7 */ /* 0x0002a6000800017f */
[----:B--2---:R-:W-:Y:S05]  /*14310*/  @!P0 NANOSLEEP.SYNCS 0x989680 ;  /* 0x009896800000895d */ /* 0x004fea0003900000 */
[----:B------:R-:W2:Y:S02]  /*14320*/  @!P0 SYNCS.PHASECHK.TRANS64 P0, [R0+URZ+0x28c00], R13 ;  /* 0x028c000d000085a7 */ /* 0x000ea4000800007f */
[----:B--2---:R-:W-:Y:S05]  /*14330*/  @!P0 BRA `(.L_x_1695) ;  /* 0xfffffffc00ec8947 */ /* 0x004fea000383ffff */
[----:B------:R-:W-:Y:S05]  /*14340*/  BRA `(.L_x_1829) ;  /* 0xfffffef8004c7947 */ /* 0x000fea000383ffff */
.L_x_1699:
[----:B-1----:R-:W-:-:S04]  /*14350*/  MOV R2, UR40 ;  /* 0x0000002800027c02 */ /* 0x002fc80008000f00 */
[----:B------:R1:W2:Y:S03]  /*14360*/  SYNCS.PHASECHK.TRANS64.TRYWAIT P0, [R2+URZ+0x28c30], R13 ;  /* 0x028c300d020075a7 */ /* 0x0002a6000800017f */
[----:B--2---:R-:W-:Y:S05]  /*14370*/  @!P0 NANOSLEEP.SYNCS 0x989680 ;  /* 0x009896800000895d */ /* 0x004fea0003900000 */
[----:B------:R-:W2:Y:S02]  /*14380*/  @!P0 SYNCS.PHASECHK.TRANS64 P0, [R2+URZ+0x28c30], R13 ;  /* 0x028c300d020085a7 */ /* 0x000ea4000800007f */
[----:B--2---:R-:W-:Y:S05]  /*14390*/  @!P0 BRA `(.L_x_1699) ;  /* 0xfffffffc00ec8947 */ /* 0x004fea000383ffff */
[----:B------:R-:W-:Y:S05]  /*143a0*/  BRA `(.L_x_1698) ;  /* 0xfffffef8008c7947 */ /* 0x000fea000383ffff */
.L_x_1712:
[----:B-1----:R-:W-:-:S04]  /*143b0*/  IMAD.U32 R14, RZ, RZ, UR40 ;  /* 0x00000028ff0e7e24 */ /* 0x002fc8000f8e00ff */
[----:B------:R1:W3:Y:S03]  /*143c0*/  SYNCS.PHASECHK.TRANS64.TRYWAIT P0, [R14+URZ+0x28c50], R13 ;  /* 0x028c500d0e0075a7 */ /* 0x0002e6000800017f */
[----:B---3--:R-:W-:Y:S05]  /*143d0*/  @!P0 NANOSLEEP.SYNCS 0x989680 ;  /* 0x009896800000895d */ /* 0x008fea0003900000 */
[----:B------:R-:W3:Y:S02]  /*143e0*/  @!P0 SYNCS.PHASECHK.TRANS64 P0, [R14+URZ+0x28c50], R13 ;  /* 0x028c500d0e0085a7 */ /* 0x000ee4000800007f */
[----:B---3--:R-:W-:Y:S05]  /*143f0*/  @!P0 BRA `(.L_x_1712) ;  /* 0xfffffffc00ec8947 */ /* 0x008fea000383ffff */
[----:B------:R-:W-:Y:S05]  /*14400*/  BRA `(.L_x_1711) ;  /* 0xffffff1800f07947 */ /* 0x000fea000383ffff */
.L_x_1721:
[----:B-1----:R-:W-:-:S04]  /*14410*/  IMAD.U32 R12, RZ, RZ, UR29 ;  /* 0x0000001dff0c7e24 */ /* 0x002fc8000f8e00ff */
[----:B------:R1:W3:Y:S03]  /*14420*/  SYNCS.PHASECHK.TRANS64.TRYWAIT P0, [R12+URZ+0x28c30], R13 ;  /* 0x028c300d0c0075a7 */ /* 0x0002e6000800017f */
[----:B---3--:R-:W-:Y:S05]  /*14430*/  @!P0 NANOSLEEP.SYNCS 0x989680 ;  /* 0x009896800000895d */ /* 0x008fea0003900000 */
[----:B------:R-:W3:Y:S02]  /*14440*/  @!P0 SYNCS.PHASECHK.TRANS64 P0, [R12+URZ+0x28c30], R13 ;  /* 0x028c300d0c0085a7 */ /* 0x000ee4000800007f */
[----:B---3--:R-:W-:Y:S05]  /*14450*/  @!P0 BRA `(.L_x_1721) ;  /* 0xfffffffc00ec8947 */ /* 0x008fea000383ffff */
[----:B------:R-:W-:Y:S05]  /*14460*/  BRA `(.L_x_1720) ;  /* 0xffffff2000947947 */ /* 0x000fea000383ffff */
.L_x_1734:
[----:B--2---:R-:W-:-:S04]  /*14470*/  MOV R14, UR29 ;  /* 0x0000001d000e7c02 */ /* 0x004fc80008000f00 */
[----:B------:R2:W3:Y:S03]  /*14480*/  SYNCS.PHASECHK.TRANS64.TRYWAIT P0, [R14+URZ+0x28c50], R13 ;  /* 0x028c500d0e0075a7 */ /* 0x0004e6000800017f */
[----:B---3--:R-:W-:Y:S05]  /*14490*/  @!P0 NANOSLEEP.SYNCS 0x989680 ;  /* 0x009896800000895d */ /* 0x008fea0003900000 */
[----:B------:R-:W3:Y:S02]  /*144a0*/  @!P0 SYNCS.PHASECHK.TRANS64 P0, [R14+URZ+0x28c50], R13 ;  /* 0x028c500d0e0085a7 */ /* 0x000ee4000800007f */
[----:B---3--:R-:W-:Y:S05]  /*144b0*/  @!P0 BRA `(.L_x_1734) ;  /* 0xfffffffc00ec8947 */ /* 0x008fea000383ffff */
[----:B------:R-:W-:Y:S05]  /*144c0*/  BRA `(.L_x_1733) ;  /* 0xffffff4400747947 */ /* 0x000fea000383ffff */
.L_x_1744:
[----:B--2---:R-:W-:-:S04]  /*144d0*/  IMAD.U32 R11, RZ, RZ, UR26 ;  /* 0x0000001aff0b7e24 */ /* 0x004fc8000f8e00ff */
[----:B------:R2:W3:Y:S03]  /*144e0*/  SYNCS.PHASECHK.TRANS64.TRYWAIT P1, [R11+URZ+0x28c30], R14 ;  /* 0x028c300e0b0075a7 */ /* 0x0004e6000802017f */
[----:B---3--:R-:W-:Y:S05]  /*144f0*/  @!P1 NANOSLEEP.SYNCS 0x989680 ;  /* 0x009896800000995d */ /* 0x008fea0003900000 */
[----:B------:R-:W3:Y:S02]  /*14500*/  @!P1 SYNCS.PHASECHK.TRANS64 P1, [R11+URZ+0x28c30], R14 ;  /* 0x028c300e0b0095a7 */ /* 0x000ee4000802007f */
[----:B---3--:R-:W-:Y:S05]  /*14510*/  @!P1 BRA `(.L_x_1744) ;  /* 0xfffffffc00ec9947 */ /* 0x008fea000383ffff */
[----:B------:R-:W-:Y:S05]  /*14520*/  BRA `(.L_x_1743) ;  /* 0xffffff4c00087947 */ /* 0x000fea000383ffff */
.L_x_1749:
[----:B--2---:R-:W-:-:S04]  /*14530*/  IMAD.U32 R15, RZ, RZ, UR26 ;  /* 0x0000001aff0f7e24 */ /* 0x004fc8000f8e00ff */
[----:B------:R2:W3:Y:S03]  /*14540*/  SYNCS.PHASECHK.TRANS64.TRYWAIT P1, [R15+URZ+0x28c50], R14 ;  /* 0x028c500e0f0075a7 */ /* 0x0004e6000802017f */
[----:B---3--:R-:W-:Y:S05]  /*14550*/  @!P1 NANOSLEEP.SYNCS 0x989680 ;  /* 0x009896800000995d */ /* 0x008fea0003900000 */
[----:B------:R-:W3:Y:S02]  /*14560*/  @!P1 SYNCS.PHASECHK.TRANS64 P1, [R15+URZ+0x28c50], R14 ;  /* 0x028c500e0f0095a7 */ /* 0x000ee4000802007f */
[----:B---3--:R-:W-:Y:S05]  /*14570*/  @!P1 BRA `(.L_x_1749) ;  /* 0xfffffffc00ec9947 */ /* 0x008fea000383ffff */
[----:B------:R-:W-:Y:S05]  /*14580*/  BRA `(.L_x_1748) ;  /* 0xffffff6400247947 */ /* 0x000fea000383ffff */
.L_x_1756:
[----:B----4-:R-:W-:-:S04]  /*14590*/  MOV R12, UR25 ;  /* 0x00000019000c7c02 */ /* 0x010fc80008000f00 */
[----:B------:R4:W0:Y:S03]  /*145a0*/  SYNCS.PHASECHK.TRANS64.TRYWAIT P0, [R12+URZ+0x28c30], R13 ;  /* 0x028c300d0c0075a7 */ /* 0x000826000800017f */
[----:B0-----:R-:W-:Y:S05]  /*145b0*/  @!P0 NANOSLEEP.SYNCS 0x989680 ;  /* 0x009896800000895d */ /* 0x001fea0003900000 */
[----:B------:R-:W0:Y:S02]  /*145c0*/  @!P0 SYNCS.PHASECHK.TRANS64 P0, [R12+URZ+0x28c30], R13 ;  /* 0x028c300d0c0085a7 */ /* 0x000e24000800007f */
[----:B0-----:R-:W-:Y:S05]  /*145d0*/  @!P0 BRA `(.L_x_1756) ;  /* 0xfffffffc00ec8947 */ /* 0x001fea000383ffff */
[----:B------:R-:W-:Y:S05]  /*145e0*/  BRA `(.L_x_1755) ;  /* 0xffffff6800207947 */ /* 0x000fea000383ffff */
.L_x_1769:
[----:B--2---:R-:W-:-:S04]  /*145f0*/  IMAD.U32 R14, RZ, RZ, UR25 ;  /* 0x00000019ff0e7e24 */ /* 0x004fc8000f8e00ff */
[----:B------:R2:W4:Y:S03]  /*14600*/  SYNCS.PHASECHK.TRANS64.TRYWAIT P0, [R14+URZ+0x28c50], R13 ;  /* 0x028c500d0e0075a7 */ /* 0x000526000800017f */
[----:B----4-:R-:W-:Y:S05]  /*14610*/  @!P0 NANOSLEEP.SYNCS 0x989680 ;  /* 0x009896800000895d */ /* 0x010fea0003900000 */
[----:B------:R-:W4:Y:S02]  /*14620*/  @!P0 SYNCS.PHASECHK.TRANS64 P0, [R14+URZ+0x28c50], R13 ;  /* 0x028c500d0e0085a7 */ /* 0x000f24000800007f */
[----:B----4-:R-:W-:Y:S05]  /*14630*/  @!P0 BRA `(.L_x_1769) ;  /* 0xfffffffc00ec8947 */ /* 0x010fea000383ffff */
[----:B------:R-:W-:Y:S05]  /*14640*/  BRA `(.L_x_1768) ;  /* 0xffffff8800f07947 */ /* 0x000fea000383ffff */
.L_x_1789:
[----:B------:R-:W-:Y:S01]  /*14650*/  IMAD.MOV.U32 R13, RZ, RZ, R23 ;  /* 0x000000ffff0d7224 */ /* 0x000fe200078e0017 */
[----:B------:R-:W-:Y:S01]  /*14660*/  MOV R12, RZ ;  /* 0x000000ff000c7202 */ /* 0x000fe20000000f00 */
[----:B------:R-:W-:Y:S02]  /*14670*/  IMAD.MOV.U32 R11, RZ, RZ, 0x1f ;  /* 0x0000001fff0b7424 */ /* 0x000fe400078e00ff */
[----:B------:R-:W-:-:S07]  /*14680*/  IMAD.MOV.U32 R15, RZ, RZ, -0x1 ;  /* 0xffffffffff0f7424 */ /* 0x000fce00078e00ff */
[----:B------:R-:W-:Y:S05]  /*14690*/  WARPSYNC.COLLECTIVE R15, `(.L_x_1830) ;  /* 0x000000000f087348 */ /* 0x000fea0003c00000 */
[----:B------:R0:W1:Y:S02]  /*146a0*/  SHFL.IDX P6, R14, R13, R12, R11 ;  /* 0x0000000c0d0e7389 */ /* 0x00006400000c000b */
[----:B01----:R-:W-:Y:S01]  /*146b0*/  ENDCOLLECTIVE ;  /* 0x000000000000791b */ /* 0x003fe20003800000 */
.L_x_1830:
[----:B------:R-:W-:Y:S05]  /*146c0*/  BRA `(.L_x_1831) ;  /* 0xffffffd000c47947 */ /* 0x000fea000383ffff */
.L_x_1791:
[----:B0-----:R-:W-:-:S04]  /*146d0*/  MOV R3, UR46 ;  /* 0x0000002e00037c02 */ /* 0x001fc80008000f00 */
[----:B------:R0:W1:Y:S03]  /*146e0*/  SYNCS.PHASECHK.TRANS64.TRYWAIT P0, [R3+URZ+0x28c40], R0 ;  /* 0x028c4000030075a7 */ /* 0x000066000800017f */
[----:B-1----:R-:W-:Y:S05]  /*146f0*/  @!P0 NANOSLEEP.SYNCS 0x989680 ;  /* 0x009896800000895d */ /* 0x002fea0003900000 */
[----:B------:R-:W1:Y:S02]  /*14700*/  @!P0 SYNCS.PHASECHK.TRANS64 P0, [R3+URZ+0x28c40], R0 ;  /* 0x028c4000030085a7 */ /* 0x000e64000800007f */
[----:B-1----:R-:W-:Y:S05]  /*14710*/  @!P0 BRA `(.L_x_1791) ;  /* 0xfffffffc00ec8947 */ /* 0x002fea000383ffff */
[----:B------:R-:W-:Y:S05]  /*14720*/  BRA `(.L_x_1832) ;  /* 0xffffffd000f47947 */ /* 0x000fea000383ffff */
.L_x_1792:
        /* <DEDUP_REMOVED lines=8> */
.L_x_1834:
[----:B------:R-:W-:Y:S05]  /*147b0*/  BSYNC B0 ;  /* 0x0000000000007941 */ /* 0x000fea0003800000 */
.L_x_1833:
[----:B------:R-:W-:Y:S01]  /*147c0*/  MOV R13, R0 ;  /* 0x00000000000d7202 */ /* 0x000fe20000000f00 */
[----:B------:R-:W-:Y:S01]  /*147d0*/  IMAD.MOV.U32 R12, RZ, RZ, RZ ;  /* 0x000000ffff0c7224 */ /* 0x000fe200078e00ff */
[----:B------:R-:W-:Y:S01]  /*147e0*/  MOV R15, 0xffffffff ;  /* 0xffffffff000f7802 */ /* 0x000fe20000000f00 */
[----:B------:R-:W-:Y:S01]  /*147f0*/  IMAD.MOV.U32 R11, RZ, RZ, 0x181f ;  /* 0x0000181fff0b7424 */ /* 0x000fe200078e00ff */
[----:B------:R-:W-:Y:S01]  /*14800*/  @P0 LEA R7, R30, UR46, 0x1 ;  /* 0x0000002e1e070c11 */ /* 0x000fe2000f8e08ff */
[----:B------:R-:W-:-:S07]  /*14810*/  IMAD.MOV.U32 R2, RZ, RZ, R14 ;  /* 0x000000ffff027224 */ /* 0x000fce00078e000e */
[----:B------:R-:W-:Y:S05]  /*14820*/  WARPSYNC.COLLECTIVE R15, `(.L_x_1835) ;  /* 0x000000000f087348 */ /* 0x000fea0003c00000 */
[----:B------:R0:W1:Y:S02]  /*14830*/  SHFL.IDX P6, R14, R13, R12, R11 ;  /* 0x0000000c0d0e7389 */ /* 0x00006400000c000b */
[----:B01----:R-:W-:Y:S01]  /*14840*/  ENDCOLLECTIVE ;  /* 0x000000000000791b */ /* 0x003fe20003800000 */
.L_x_1835:
[----:B------:R-:W-:Y:S01]  /*14850*/  MOV R13, R5 ;  /* 0x00000005000d7202 */ /* 0x000fe20000000f00 */
[----:B------:R-:W-:Y:S01]  /*14860*/  IMAD.MOV.U32 R12, RZ, RZ, 0x1 ;  /* 0x00000001ff0c7424 */ /* 0x000fe200078e00ff */
[----:B------:R-:W-:-:S05]  /*14870*/  @P0 LEA R14, P1, R22, R14, 0x1 ;  /* 0x0000000e160e0211 */ /* 0x000fca00078208ff */
[----:B------:R-:W-:Y:S02]  /*14880*/  @P0 IMAD.X R3, RZ, RZ, R2, P1 ;  /* 0x000000ffff030224 */ /* 0x000fe400008e0602 */
[----:B------:R-:W-:-:S07]  /*14890*/  @P0 IMAD.MOV.U32 R2, RZ, RZ, R14 ;  /* 0x000000ffff020224 */ /* 0x000fce00078e000e */
[----:B------:R-:W-:Y:S05]  /*148a0*/  WARPSYNC.COLLECTIVE R15, `(.L_x_1836) ;  /* 0x000000000f087348 */ /* 0x000fea0003c00000 */
[----:B------:R0:W1:Y:S02]  /*148b0*/  SHFL.IDX P6, R14, R13, R12, R11 ;  /* 0x0000000c0d0e7389 */ /* 0x00006400000c000b */
[----:B01----:R-:W-:Y:S01]  /*148c0*/  ENDCOLLECTIVE ;  /* 0x000000000000791b */ /* 0x003fe20003800000 */
.L_x_1836:
[----:B------:R-:W-:Y:S01]  /*148d0*/  @!PT LDS RZ, [RZ] ;  /* 0x00000000fffff984 */ /* 0x000fe20000000800 */
[----:B------:R-:W-:Y:S01]  /*148e0*/  @!PT LDS RZ, [RZ] ;  /* 0x00000000fffff984 */ /* 0x000fe20000000800 */
[----:B------:R-:W-:Y:S01]  /*148f0*/  @!PT LDS RZ, [RZ] ;  /* 0x00000000fffff984 */ /* 0x000fe20000000800 */
[----:B------:R0:W-:Y:S01]  /*14900*/  @P0 LDGSTS.E.BYPASS.LTC128B.128 [R7+0x22400], desc[UR36][R2.64], !P2 ;  /* 0x2240000002070fae */ /* 0x0001e2000d101d64 */
[----:B------:R-:W-:Y:S02]  /*14910*/  ISETP.GE.AND P0, PT, R18, 0x11, PT ;  /* 0x000000111200780c */ /* 0x000fe40003f06270 */
[----:B------:R-:W-:-:S11]  /*14920*/  MOV R13, R0 ;  /* 0x00000000000d7202 */ /* 0x000fd60000000f00 */
[----:B------:R-:W-:Y:S01]  /*14930*/  @P0 LEA R9, R30, UR46, 0x1 ;  /* 0x0000002e1e090c11 */ /* 0x000fe2000f8e08ff */
[----:B0-----:R-:W-:-:S07]  /*14940*/  IMAD.MOV.U32 R4, RZ, RZ, R14 ;  /* 0x000000ffff047224 */ /* 0x001fce00078e000e */
[----:B------:R-:W-:Y:S05]  /*14950*/  WARPSYNC.COLLECTIVE R15, `(.L_x_1837) ;  /* 0x000000000f087348 */ /* 0x000fea0003c00000 */
[----:B------:R0:W1:Y:S02]  /*14960*/  SHFL.IDX P6, R14, R13, R12, R11 ;  /* 0x0000000c0d0e7389 */ /* 0x00006400000c000b */
[----:B01----:R-:W-:Y:S01]  /*14970*/  ENDCOLLECTIVE ;  /* 0x000000000000791b */ /* 0x003fe20003800000 */
.L_x_1837:
[----:B------:R-:W-:Y:S01]  /*14980*/  IMAD.MOV.U32 R13, RZ, RZ, R5 ;  /* 0x000000ffff0d7224 */ /* 0x000fe200078e0005 */
[----:B------:R-:W-:Y:S02]  /*14990*/  MOV R12, 0x2 ;  /* 0x00000002000c7802 */ /* 0x000fe40000000f00 */
[----:B------:R-:W-:-:S13]  /*149a0*/  @P0 LEA R2, P1, R22, R14, 0x1 ;  /* 0x0000000e16020211 */ /* 0x000fda00078208ff */
[----:B------:R-:W-:Y:S05]  /*149b0*/  WARPSYNC.COLLECTIVE R15, `(.L_x_1838) ;  /* 0x000000000f087348 */ /* 0x000fea0003c00000 */
[----:B------:R0:W1:Y:S02]  /*149c0*/  SHFL.IDX P6, R14, R13, R12, R11 ;  /* 0x0000000c0d0e7389 */ /* 0x00006400000c000b */
[----:B01----:R-:W-:Y:S01]  /*149d0*/  ENDCOLLECTIVE ;  /* 0x000000000000791b */ /* 0x003fe20003800000 */
.L_x_1838:
[----:B------:R-:W-:-:S05]  /*149e0*/  @P0 IMAD.X R3, RZ, RZ, R4, P1 ;  /* 0x000000ffff030224 */ /* 0x000fca00008e0604 */
        /* <DEDUP_REMOVED lines=11> */
.L_x_1839:
[----:B------:R-:W-:Y:S02]  /*14aa0*/  IMAD.MOV.U32 R13, RZ, RZ, R5 ;  /* 0x000000ffff0d7224 */ /* 0x000fe400078e0005 */
[----:B------:R-:W-:Y:S01]  /*14ab0*/  IMAD.MOV.U32 R12, RZ, RZ, 0x3 ;  /* 0x00000003ff0c7424 */ /* 0x000fe200078e00ff */
[----:B------:R-:W-:-:S13]  /*14ac0*/  @P0 LEA R2, P1, R22, R14, 0x1 ;  /* 0x0000000e16020211 */ /* 0x000fda00078208ff */
[----:B------:R-:W-:Y:S05]  /*14ad0*/  WARPSYNC.COLLECTIVE R15, `(.L_x_1840) ;  /* 0x000000000f087348 */ /* 0x000fea0003c00000 */
[----:B------:R0:W1:Y:S02]  /*14ae0*/  SHFL.IDX P6, R14, R13, R12, R11 ;  /* 0x0000000c0d0e7389 */ /* 0x00006400000c000b */
[----:B01----:R-:W-:Y:S01]  /*14af0*/  ENDCOLLECTIVE ;  /* 0x000000000000791b */ /* 0x003fe20003800000 */
.L_x_1840:
[----:B------:R-:W-:-:S05]  /*14b00*/  @P0 IADD3.X R3, RZ, R4, RZ, P1, !PT ;  /* 0x00000004ff030210 */ /* 0x000fca0000ffe4ff */
[----:B------:R-:W-:Y:S01]  /*14b10*/  @!PT LDS RZ, [RZ] ;  /* 0x00000000fffff984 */ /* 0x000fe20000000800 */
[----:B------:R-:W-:Y:S01]  /*14b20*/  @!PT LDS RZ, [RZ] ;  /* 0x00000000fffff984 */ /* 0x000fe20000000800 */
[----:B------:R-:W-:Y:S01]  /*14b30*/  @!PT LDS RZ, [RZ] ;  /* 0x00000000fffff984 */ /* 0x000fe20000000800 */
[----:B------:R0:W-:Y:S01]  /*14b40*/  @P0 LDGSTS.E.BYPASS.LTC128B.128 [R7+0x23400], desc[UR36][R2.64], !P2 ;  /* 0x2340000002070fae */ /* 0x0001e2000d101d64 */
[----:B------:R-:W-:Y:S01]  /*14b50*/  IMAD.MOV.U32 R13, RZ, RZ, R0 ;  /* 0x000000ffff0d7224 */ /* 0x000fe200078e0000 */
[----:B------:R-:W-:-:S07]  /*14b60*/  MOV R4, R14 ;  /* 0x0000000e00047202 */ /* 0x000fce0000000f00 */
[----:B0-----:R-:W-:Y:S05]  /*14b70*/  WARPSYNC.COLLECTIVE R15, `(.L_x_1841) ;  /* 0x000000000f087348 */ /* 0x001fea0003c00000 */
[----:B------:R1:W2:Y:S02]  /*14b80*/  SHFL.IDX P6, R14, R13, R12, R11 ;  /* 0x0000000c0d0e7389 */ /* 0x0002a400000c000b */
[----:B012---:R-:W-:Y:S01]  /*14b90*/  ENDCOLLECTIVE ;  /* 0x000000000000791b */ /* 0x007fe20003800000 */
.L_x_1841:
[----:B------:R-:W-:Y:S05]  /*14ba0*/  BRA `(.L_x_1842) ;  /* 0xffffffd000b87947 */ /* 0x000fea000383ffff */
.L_x_1795:
[----:B------:R-:W-:Y:S01]  /*14bb0*/  IMAD.MOV.U32 R13, RZ, RZ, R5 ;  /* 0x000000ffff0d7224 */ /* 0x000fe200078e0005 */
[----:B------:R-:W-:Y:S01]  /*14bc0*/  MOV R12, RZ ;  /* 0x000000ff000c7202 */ /* 0x000fe20000000f00 */
[----:B------:R-:W-:Y:S02]  /*14bd0*/  IMAD.MOV.U32 R11, RZ, RZ, 0x181f ;  /* 0x0000181fff0b7424 */ /* 0x000fe400078e00ff */
[----:B------:R-:W-:Y:S02]  /*14be0*/  IMAD.MOV.U32 R15, RZ, RZ, -0x1 ;  /* 0xffffffffff0f7424 */ /* 0x000fe400078e00ff */
[----:B------:R-:W-:-:S07]  /*14bf0*/  VIADD R7, R35, UR41 ;  /* 0x0000002923077c36 */ /* 0x000fce0008000000 */
[----:B------:R-:W-:Y:S05]  /*14c00*/  WARPSYNC.COLLECTIVE R15, `(.L_x_1843) ;  /* 0x000000000f087348 */ /* 0x000fea0003c00000 */
[----:B------:R0:W1:Y:S02]  /*14c10*/  SHFL.IDX P6, R14, R13, R12, R11 ;  /* 0x0000000c0d0e7389 */ /* 0x00006400000c000b */
[----:B01----:R-:W-:Y:S01]  /*14c20*/  ENDCOLLECTIVE ;  /* 0x000000000000791b */ /* 0x003fe20003800000 */
.L_x_1843:
[----:B------:R-:W-:Y:S01]  /*14c30*/  IMAD.MOV.U32 R13, RZ, RZ, R4 ;  /* 0x000000ffff0d7224 */ /* 0x000fe200078e0004 */
[----:B------:R-:W-:-:S07]  /*14c40*/  MOV R2, R14 ;  /* 0x0000000e00027202 */ /* 0x000fce0000000f00 */
[----:B------:R-:W-:Y:S05]  /*14c50*/  WARPSYNC.COLLECTIVE R15, `(.L_x_1844) ;  /* 0x000000000f087348 */ /* 0x000fea0003c00000 */
[----:B------:R0:W1:Y:S02]  /*14c60*/  SHFL.IDX P6, R14, R13, R12, R11 ;  /* 0x0000000c0d0e7389 */ /* 0x00006400000c000b */
[----:B01----:R-:W-:Y:S01]  /*14c70*/  ENDCOLLECTIVE ;  /* 0x000000000000791b */ /* 0x003fe20003800000 */
.L_x_1844:
[----:B------:R-:W-:Y:S02]  /*14c80*/  ULDC UR4, c[0x0][0x288] ;  /* 0x0000a20000047ab9 */ /* 0x000fe40000000800 */
[----:B------:R-:W-:-:S05]  /*14c90*/  IMAD R0, R0, UR4, RZ ;  /* 0x0000000400007c24 */ /* 0x000fca000f8e02ff */
[C---:B------:R-:W-:Y:S01]  /*14ca0*/  ISETP.GE.AND P0, PT, R7.reuse, R0, PT ;  /* 0x000000000700720c */ /* 0x040fe20003f06270 */
[----:B------:R-:W-:Y:S01]  /*14cb0*/  VIADD R11, R7, 0x10 ;  /* 0x00000010070b7836 */ /* 0x000fe20000000000 */
[----:B------:R-:W-:Y:S01]  /*14cc0*/  MOV R13, R5 ;  /* 0x00000005000d7202 */ /* 0x000fe20000000f00 */
[----:B------:R-:W-:-:S10]  /*14cd0*/  IMAD.MOV.U32 R12, RZ, RZ, 0x1 ;  /* 0x00000001ff0c7424 */ /* 0x000fd400078e00ff */
[----:B------:R-:W-:Y:S02]  /*14ce0*/  @!P0 LEA R9, R30, UR46, 0x1 ;  /* 0x0000002e1e098c11 */ /* 0x000fe4000f8e08ff */
[----:B------:R-:W-:-:S04]  /*14cf0*/  @!P0 LEA R14, P2, R22, R14, 0x1 ;  /* 0x0000000e160e8211 */ /* 0x000fc800078408ff */
[----:B------:R-:W-:Y:S01]  /*14d00*/  @!P0 IADD3.X R3, RZ, R2, RZ, P2, !PT ;  /* 0x00000002ff038210 */ /* 0x000fe200017fe4ff */
[----:B------:R-:W-:-:S05]  /*14d10*/  @!P0 IMAD.MOV.U32 R2, RZ, RZ, R14 ;  /* 0x000000ffff028224 */ /* 0x000fca00078e000e */
[----:B------:R-:W-:Y:S01]  /*14d20*/  @!PT LDS RZ, [RZ] ;  /* 0x00000000fffff984 */ /* 0x000fe20000000800 */
[----:B------:R-:W-:Y:S01]  /*14d30*/  @!PT LDS RZ, [RZ] ;  /* 0x00000000fffff984 */ /* 0x000fe20000000800 */
[----:B------:R-:W-:Y:S01]  /*14d40*/  @!PT LDS RZ, [RZ] ;  /* 0x00000000fffff984 */ /* 0x000fe20000000800 */
[----:B------:R0:W-:Y:S01]  /*14d50*/  @!P0 LDGSTS.E.BYPASS.LTC128B.128 [R9+0x20400], desc[UR36][R2.64], !P1 ;  /* 0x2040000002098fae */ /* 0x0001e2000c901d64 */
[----:B------:R-:W-:Y:S01]  /*14d60*/  ISETP.GE.AND P0, PT, R11, R0, PT ;  /* 0x000000000b00720c */ /* 0x000fe20003f06270 */
[----:B------:R-:W-:-:S12]  /*14d70*/  IMAD.MOV.U32 R11, RZ, RZ, 0x181f ;  /* 0x0000181fff0b7424 */ /* 0x000fd800078e00ff */
[----:B0-----:R-:W-:Y:S05]  /*14d80*/  WARPSYNC.COLLECTIVE R15, `(.L_x_1845) ;  /* 0x000000000f087348 */ /* 0x001fea0003c00000 */
[----:B------:R1:W2:Y:S02]  /*14d90*/  SHFL.IDX P6, R14, R13, R12, R11 ;  /* 0x0000000c0d0e7389 */ /* 0x0002a400000c000b */
[----:B012---:R-:W-:Y:S01]  /*14da0*/  ENDCOLLECTIVE ;  /* 0x000000000000791b */ /* 0x007fe20003800000 */
.L_x_1845:
[----:B------:R-:W-:Y:S02]  /*14db0*/  IADD3 R9, R7, 0x20, RZ ;  /* 0x0000002007097810 */ /* 0x000fe40007ffe0ff */
[----:B------:R-:W-:Y:S01]  /*14dc0*/  @!P0 LEA R21, R30, UR46, 0x1 ;  /* 0x0000002e1e158c11 */ /* 0x000fe2000f8e08ff */
[----:B------:R-:W-:Y:S01]  /*14dd0*/  IMAD.MOV.U32 R13, RZ, RZ, R4 ;  /* 0x000000ffff0d7224 */ /* 0x000fe200078e0004 */
[----:B------:R-:W-:-:S07]  /*14de0*/  MOV R6, R14 ;  /* 0x0000000e00067202 */ /* 0x000fce0000000f00 */
[----:B------:R-:W-:Y:S05]  /*14df0*/  WARPSYNC.COLLECTIVE R15, `(.L_x_1846) ;  /* 0x000000000f087348 */ /* 0x000fea0003c00000 */
[----:B------:R0:W1:Y:S02]  /*14e00*/  SHFL.IDX P6, R14, R13, R12, R11 ;  /* 0x0000000c0d0e7389 */ /* 0x00006400000c000b */
[----:B01----:R-:W-:Y:S01]  /*14e10*/  ENDCOLLECTIVE ;  /* 0x000000000000791b */ /* 0x003fe20003800000 */
.L_x_1846:
[----:B------:R-:W-:Y:S02]  /*14e20*/  IMAD.MOV.U32 R13, RZ, RZ, R5 ;  /* 0x000000ffff0d7224 */ /* 0x000fe400078e0005 */
[----:B------:R-:W-:Y:S01]  /*14e30*/  IMAD.MOV.U32 R12, RZ, RZ, 0x2 ;  /* 0x00000002ff0c7424 */ /* 0x000fe200078e00ff */
[----:B------:R-:W-:-:S13]  /*14e40*/  @!P0 LEA R2, P2, R22, R14, 0x1 ;  /* 0x0000000e16028211 */ /* 0x000fda00078408ff */
[----:B------:R-:W-:Y:S05]  /*14e50*/  WARPSYNC.COLLECTIVE R15, `(.L_x_1847) ;  /* 0x000000000f087348 */ /* 0x000fea0003c00000 */
[----:B------:R0:W1:Y:S02]  /*14e60*/  SHFL.IDX P6, R14, R13, R12, R11 ;  /* 0x0000000c0d0e7389 */ /* 0x00006400000c000b */
[----:B01----:R-:W-:Y:S01]  /*14e70*/  ENDCOLLECTIVE ;  /* 0x000000000000791b */ /* 0x003fe20003800000 */
.L_x_1847:
[----:B------:R-:W-:-:S05]  /*14e80*/  @!P0 IMAD.X R3, RZ, RZ, R6, P2 ;  /* 0x000000ffff038224 */ /* 0x000fca00010e0606 */
[----:B------:R-:W-:Y:S01]  /*14e90*/  @!PT LDS RZ, [RZ] ;  /* 0x00000000fffff984 */ /* 0x000fe20000000800 */
[----:B------:R-:W-:Y:S01]  /*14ea0*/  @!PT LDS RZ, [RZ] ;  /* 0x00000000fffff984 */ /* 0x000fe20000000800 */
[----:B------:R-:W-:Y:S01]  /*14eb0*/  @!PT LDS RZ, [RZ] ;  /* 0x00000000fffff984 */ /* 0x000fe20000000800 */
[----:B------:R0:W-:Y:S01]  /*14ec0*/  @!P0 LDGSTS.E.BYPASS.LTC128B.128 [R21+0x20c00], desc[UR36][R2.64], !P1 ;  /* 0x20c0000002158fae */ /* 0x0001e2000c901d64 */
[----:B------:R-:W-:Y:S01]  /*14ed0*/  ISETP.GE.AND P0, PT, R9, R0, PT ;  /* 0x000000000900720c */ /* 0x000fe20003f06270 */
[----:B------:R-:W-:-:S12]  /*14ee0*/  IMAD.MOV.U32 R13, RZ, RZ, R4 ;  /* 0x000000ffff0d7224 */ /* 0x000fd800078e0004 */
[----:B------:R-:W-:Y:S02]  /*14ef0*/  @!P0 LEA R9, R30, UR46, 0x1 ;  /* 0x0000002e1e098c11 */ /* 0x000fe4000f8e08ff */
[----:B0-----:R-:W-:-:S07]  /*14f00*/  MOV R6, R14 ;  /* 0x0000000e00067202 */ /* 0x001fce0000000f00 */
[----:B------:R-:W-:Y:S05]  /*14f10*/  WARPSYNC.COLLECTIVE R15, `(.L_x_1848) ;  /* 0x000000000f087348 */ /* 0x000fea0003c00000 */
[----:B------:R0:W1:Y:S02]  /*14f20*/  SHFL.IDX P6, R14, R13, R12, R11 ;  /* 0x0000000c0d0e7389 */ /* 0x00006400000c000b */
[----:B01----:R-:W-:Y:S01]  /*14f30*/  ENDCOLLECTIVE ;  /* 0x000000000000791b */ /* 0x003fe20003800000 */
.L_x_1848:
[----:B------:R-:W-:Y:S01]  /*14f40*/  MOV R13, R5 ;  /* 0x00000005000d7202 */ /* 0x000fe20000000f00 */
[----:B------:R-:W-:Y:S01]  /*14f50*/  IMAD.MOV.U32 R12, RZ, RZ, 0x3 ;  /* 0x00000003ff0c7424 */ /* 0x000fe200078e00ff */
[----:B------:R-:W-:-:S13]  /*14f60*/  @!P0 LEA R2, P2, R22, R14, 0x1 ;  /* 0x0000000e16028211 */ /* 0x000fda00078408ff */
[----:B------:R-:W-:Y:S05]  /*14f70*/  WARPSYNC.COLLECTIVE R15, `(.L_x_1849) ;  /* 0x000000000f087348 */ /* 0x000fea0003c00000 */
[----:B------:R0:W1:Y:S02]  /*14f80*/  SHFL.IDX P6, R14, R13, R12, R11 ;  /* 0x0000000c0d0e7389 */ /* 0x00006400000c000b */
[----:B01----:R-:W-:Y:S01]  /*14f90*/  ENDCOLLECTIVE ;  /* 0x000000000000791b */ /* 0x003fe20003800000 */
.L_x_1849:
[----:B------:R-:W-:-:S05]  /*14fa0*/  @!P0 IMAD.X R3, RZ, RZ, R6, P2 ;  /* 0x000000ffff038224 */ /* 0x000fca00010e0606 */
[----:B------:R-:W-:Y:S01]  /*14fb0*/  @!PT LDS RZ, [RZ] ;  /* 0x00000000fffff984 */ /* 0x000fe20000000800 */
[----:B------:R-:W-:Y:S01]  /*14fc0*/  @!PT LDS RZ, [RZ] ;  /* 0x00000000fffff984 */ /* 0x000fe20000000800 */
[----:B------:R-:W-:Y:S01]  /*14fd0*/  @!PT LDS RZ, [RZ] ;  /* 0x00000000fffff984 */ /* 0x000fe20000000800 */
[----:B------:R0:W-:Y:S01]  /*14fe0*/  @!P0 LDGSTS.E.BYPASS.LTC128B.128 [R9+0x21400], desc[UR36][R2.64], !P1 ;  /* 0x2140000002098fae */ /* 0x0001e2000c901d64 */
[----:B------:R-:W-:Y:S01]  /*14ff0*/  MOV R13, R4 ;  /* 0x00000004000d7202 */ /* 0x000fe20000000f00 */
[----:B------:R-:W-:-:S07]  /*15000*/  IMAD.MOV.U32 R6, RZ, RZ, R14 ;  /* 0x000000ffff067224 */ /* 0x000fce00078e000e */
[----:B0-----:R-:W-:Y:S05]  /*15010*/  WARPSYNC.COLLECTIVE R15, `(.L_x_1850) ;  /* 0x000000000f087348 */ /* 0x001fea0003c00000 */
[----:B------:R1:W2:Y:S02]  /*15020*/  SHFL.IDX P6, R14, R13, R12, R11 ;  /* 0x0000000c0d0e7389 */ /* 0x0002a400000c000b */
[----:B012---:R-:W-:Y:S01]  /*15030*/  ENDCOLLECTIVE ;  /* 0x000000000000791b */ /* 0x007fe20003800000 */
.L_x_1850:
[----:B------:R-:W-:Y:S05]  /*15040*/  BRA `(.L_x_1851) ;  /* 0xffffffd4005c7947 */ /* 0x000fea000383ffff */
.L_x_1796:
[----:B0-----:R-:W-:-:S04]  /*15050*/  IMAD.U32 R3, RZ, RZ, UR46 ;  /* 0x0000002eff037e24 */ /* 0x001fc8000f8e00ff */
[----:B------:R0:W1:Y:S03]  /*15060*/  SYNCS.PHASECHK.TRANS64.TRYWAIT P0, [R3+URZ+0x28c20], R0 ;  /* 0x028c2000030075a7 */ /* 0x000066000800017f */
[----:B-1----:R-:W-:Y:S05]  /*15070*/  @!P0 NANOSLEEP.SYNCS 0x989680 ;  /* 0x009896800000895d */ /* 0x002fea0003900000 */
[----:B------:R-:W1:Y:S02]  /*15080*/  @!P0 SYNCS.PHASECHK.TRANS64 P0, [R3+URZ+0x28c20], R0 ;  /* 0x028c2000030085a7 */ /* 0x000e64000800007f */
[----:B-1----:R-:W-:Y:S05]  /*15090*/  @!P0 BRA `(.L_x_1796) ;  /* 0xfffffffc00ec8947 */ /* 0x002fea000383ffff */
[----:B------:R-:W-:Y:S05]  /*150a0*/  BRA `(.L_x_1852) ;  /* 0xffffffd4008c7947 */ /* 0x000fea000383ffff */
.L_x_1798:
[----:B0-----:R-:W-:-:S04]  /*150b0*/  IMAD.U32 R3, RZ, RZ, UR46 ;  /* 0x0000002eff037e24 */ /* 0x001fc8000f8e00ff */
[----:B------:R0:W1:Y:S03]  /*150c0*/  SYNCS.PHASECHK.TRANS64.TRYWAIT P0, [R3+URZ+0x28c60], R0 ;  /* 0x028c6000030075a7 */ /* 0x000066000800017f */
[----:B-1----:R-:W-:Y:S05]  /*150d0*/  @!P0 NANOSLEEP.SYNCS 0x989680 ;  /* 0x009896800000895d */ /* 0x002fea0003900000 */
[----:B------:R-:W1:Y:S02]  /*150e0*/  @!P0 SYNCS.PHASECHK.TRANS64 P0, [R3+URZ+0x28c60], R0 ;  /* 0x028c6000030085a7 */ /* 0x000e64000800007f */
[----:B-1----:R-:W-:Y:S05]  /*150f0*/  @!P0 BRA `(.L_x_1798) ;  /* 0xfffffffc00ec8947 */ /* 0x002fea000383ffff */
[----:B------:R-:W-:Y:S05]  /*15100*/  BRA `(.L_x_1853) ;  /* 0xffffffd400887947 */ /* 0x000fea000383ffff */
.L_x_1799:
        /* <DEDUP_REMOVED lines=8> */
.L_x_1855:
[----:B------:R-:W-:Y:S05]  /*15190*/  BSYNC B0 ;  /* 0x0000000000007941 */ /* 0x000fea0003800000 */
.L_x_1854:
[----:B------:R-:W-:Y:S01]  /*151a0*/  IMAD.MOV.U32 R13, RZ, RZ, R0 ;  /* 0x000000ffff0d7224 */ /* 0x000fe200078e0000 */
[----:B------:R-:W-:Y:S01]  /*151b0*/  MOV R12, RZ ;  /* 0x000000ff000c7202 */ /* 0x000fe20000000f00 */
[----:B------:R-:W-:Y:S01]  /*151c0*/  IMAD.MOV.U32 R11, RZ, RZ, 0x181f ;  /* 0x0000181fff0b7424 */ /* 0x000fe200078e00ff */
[----:B------:R-:W-:Y:S01]  /*151d0*/  SHF.L.U32 R8, R22, 0x1, RZ ;  /* 0x0000000116087819 */ /* 0x000fe200000006ff */
[----:B------:R-:W-:Y:S01]  /*151e0*/  IMAD.MOV.U32 R15, RZ, RZ, -0x1 ;  /* 0xffffffffff0f7424 */ /* 0x000fe200078e00ff */
[----:B------:R-:W-:Y:S01]  /*151f0*/  LOP3.LUT R4, R17, 0x1, RZ, 0xc0, !PT ;  /* 0x0000000111047812 */ /* 0x000fe200078ec0ff */
[----:B------:R-:W-:Y:S01]  /*15200*/  IMAD.MOV.U32 R3, RZ, RZ, R14 ;  /* 0x000000ffff037224 */ /* 0x000fe200078e000e */
[----:B------:R-:W-:-:S07]  /*15210*/  LEA R7, R30, UR46, 0x1 ;  /* 0x0000002e1e077c11 */ /* 0x000fce000f8e08ff */
[----:B------:R-:W-:Y:S05]  /*15220*/  WARPSYNC.COLLECTIVE R15, `(.L_x_1856) ;  /* 0x000000000f087348 */ /* 0x000fea0003c00000 */
[----:B------:R0:W1:Y:S02]  /*15230*/  SHFL.IDX P6, R14, R13, R12, R11 ;  /* 0x0000000c0d0e7389 */ /* 0x00006400000c000b */
[----:B01----:R-:W-:Y:S01]  /*15240*/  ENDCOLLECTIVE ;  /* 0x000000000000791b */ /* 0x003fe20003800000 */
.L_x_1856:
[----:B------:R-:W-:Y:S02]  /*15250*/  ISETP.NE.U32.AND P1, PT, R4, 0x1, PT ;  /* 0x000000010400780c */ /* 0x000fe40003f25070 */
[C---:B------:R-:W-:Y:S02]  /*15260*/  LOP3.LUT P5, RZ, R17.reuse, 0x2, RZ, 0xc0, !PT ;  /* 0x0000000211ff7812 */ /* 0x040fe400078ac0ff */
[C---:B------:R-:W-:Y:S02]  /*15270*/  LOP3.LUT P4, RZ, R17.reuse, 0x4, RZ, 0xc0, !PT ;  /* 0x0000000411ff7812 */ /* 0x040fe4000788c0ff */
[C---:B------:R-:W-:Y:S02]  /*15280*/  LOP3.LUT P3, RZ, R17.reuse, 0x8, RZ, 0xc0, !PT ;  /* 0x0000000811ff7812 */ /* 0x040fe4000786c0ff */
[----:B------:R-:W-:Y:S02]  /*15290*/  LOP3.LUT P2, RZ, R17, 0x10, RZ, 0xc0, !PT ;  /* 0x0000001011ff7812 */ /* 0x000fe4000784c0ff */
[----:B------:R-:W-:-:S02]  /*152a0*/  LOP3.LUT R16, R16, 0xfffffeff, RZ, 0xc0, !PT ;  /* 0xfffffeff10107812 */ /* 0x000fc400078ec0ff */
[----:B------:R-:W-:Y:S01]  /*152b0*/  PRMT R4, R17, 0x8880, RZ ;  /* 0x0000888011047816 */ /* 0x000fe200000000ff */
[----:B------:R-:W-:Y:S01]  /*152c0*/  IMAD.MOV.U32 R13, RZ, RZ, R6 ;  /* 0x000000ffff0d7224 */ /* 0x000fe200078e0006 */
[----:B------:R-:W-:Y:S02]  /*152d0*/  @P1 LOP3.LUT R16, R16, 0x100, RZ, 0xfc, !PT ;  /* 0x0000010010101812 */ /* 0x000fe400078efcff */
[----:B------:R-:W-:Y:S02]  /*152e0*/  MOV R12, 0x1 ;  /* 0x00000001000c7802 */ /* 0x000fe40000000f00 */
        /* <DEDUP_REMOVED lines=30> */
.L_x_1857:
[----:B------:R-:W-:Y:S02]  /*154d0*/  IMAD.MOV.U32 R13, RZ, RZ, R0 ;  /* 0x000000ffff0d7224 */ /* 0x000fe400078e0000 */
[----:B------:R-:W-:-:S07]  /*154e0*/  IMAD.MOV.U32 R5, RZ, RZ, R14 ;  /* 0x000000ffff057224 */ /* 0x000fce00078e000e */
[----:B------:R-:W-:Y:S05]  /*154f0*/  WARPSYNC.COLLECTIVE R15, `(.L_x_1858) ;  /* 0x000000000f087348 */ /* 0x000fea0003c00000 */
[----:B------:R0:W1:Y:S02]  /*15500*/  SHFL.IDX P6, R14, R13, R12, R11 ;  /* 0x0000000c0d0e7389 */ /* 0x00006400000c000b */
[----:B01----:R-:W-:Y:S01]  /*15510*/  ENDCOLLECTIVE ;  /* 0x000000000000791b */ /* 0x003fe20003800000 */
.L_x_1858:
        /* <DEDUP_REMOVED lines=28> */
.L_x_1859:
[----:B------:R-:W-:Y:S01]  /*156e0*/  IMAD.MOV.U32 R13, RZ, RZ, R0 ;  /* 0x000000ffff0d7224 */ /* 0x000fe200078e0000 */
[----:B------:R-:W-:-:S07]  /*156f0*/  MOV R9, R14 ;  /* 0x0000000e00097202 */ /* 0x000fce0000000f00 */
[----:B------:R-:W-:Y:S05]  /*15700*/  WARPSYNC.COLLECTIVE R15, `(.L_x_1860) ;  /* 0x000000000f087348 */ /* 0x000fea0003c00000 */
[----:B------:R0:W1:Y:S02]  /*15710*/  SHFL.IDX P6, R14, R13, R12, R11 ;  /* 0x0000000c0d0e7389 */ /* 0x00006400000c000b */
[----:B01----:R-:W-:Y:S01]  /*15720*/  ENDCOLLECTIVE ;  /* 0x000000000000791b */ /* 0x003fe20003800000 */
.L_x_1860:
[----:B------:R-:W-:Y:S01]  /*15730*/  MOV R13, R6 ;  /* 0x00000006000d7202 */ /* 0x000fe20000000f00 */
        /* <DEDUP_REMOVED lines=27> */
.L_x_1861:
[----:B------:R-:W-:Y:S01]  /*158f0*/  MOV R13, R0 ;  /* 0x00000000000d7202 */ /* 0x000fe20000000f00 */
[----:B------:R-:W-:-:S07]  /*15900*/  IMAD.MOV.U32 R6, RZ, RZ, R14 ;  /* 0x000000ffff067224 */ /* 0x000fce00078e000e */
[----:B------:R-:W-:Y:S05]  /*15910*/  WARPSYNC.COLLECTIVE R15, `(.L_x_1862) ;  /* 0x000000000f087348 */ /* 0x000fea0003c00000 */
[----:B------:R0:W1:Y:S02]  /*15920*/  SHFL.IDX P6, R14, R13, R12, R11 ;  /* 0x0000000c0d0e7389 */ /* 0x00006400000c000b */
[----:B01----:R-:W-:Y:S01]  /*15930*/  ENDCOLLECTIVE ;  /* 0x000000000000791b */ /* 0x003fe20003800000 */
.L_x_1862:
[----:B------:R-:W-:Y:S05]  /*15940*/  BRA `(.L_x_1863) ;  /* 0xffffffd4001c7947 */ /* 0x000fea000383ffff */
.L_x_1806:
[----:B-1----:R1:W2:Y:S02]  /*15950*/  SYNCS.PHASECHK.TRANS64.TRYWAIT P0, [R10+URZ+0x28c40], R20 ;  /* 0x028c40140a0075a7 */ /* 0x0022a4000800017f */
[----:B--2---:R-:W-:Y:S05]  /*15960*/  @!P0 NANOSLEEP.SYNCS 0x989680 ;  /* 0x009896800000895d */ /* 0x004fea0003900000 */
[----:B------:R-:W2:Y:S02]  /*15970*/  @!P0 SYNCS.PHASECHK.TRANS64 P0, [R10+URZ+0x28c40], R20 ;  /* 0x028c40140a0085a7 */ /* 0x000ea4000800007f */
[----:B--2---:R-:W-:Y:S05]  /*15980*/  @!P0 BRA `(.L_x_1806) ;  /* 0xfffffffc00f08947 */ /* 0x004fea000383ffff */
[----:B------:R-:W-:Y:S05]  /*15990*/  BRA `(.L_x_1864) ;  /* 0xffffffd800587947 */ /* 0x000fea000383ffff */
.L_x_1807:
        /* <DEDUP_REMOVED lines=8> */
.L_x_1866:
[----:B------:R-:W-:Y:S05]  /*15a20*/  BSYNC B1 ;  /* 0x0000000000017941 */ /* 0x000fea0003800000 */
.L_x_1865:
[----:B------:R-:W-:Y:S01]  /*15a30*/  IMAD.MOV.U32 R13, RZ, RZ, R26 ;  /* 0x000000ffff0d7224 */ /* 0x000fe200078e001a */
[----:B------:R-:W-:Y:S01]  /*15a40*/  MOV R11, 0x181f ;  /* 0x0000181f000b7802 */ /* 0x000fe20000000f00 */
[----:B------:R-:W-:Y:S01]  /*15a50*/  IMAD.MOV.U32 R12, RZ, RZ, RZ ;  /* 0x000000ffff0c7224 */ /* 0x000fe200078e00ff */
[----:B------:R-:W-:Y:S01]  /*15a60*/  MOV R3, R14 ;  /* 0x0000000e00037202 */ /* 0x000fe20000000f00 */
[----:B------:R-:W-:Y:S01]  /*15a70*/  IMAD.MOV.U32 R15, RZ, RZ, -0x1 ;  /* 0xffffffffff0f7424 */ /* 0x000fe200078e00ff */
[----:B------:R-:W-:-:S07]  /*15a80*/  LEA R27, R17, UR46, 0x1 ;  /* 0x0000002e111b7c11 */ /* 0x000fce000f8e08ff */
[----:B------:R-:W-:Y:S05]  /*15a90*/  WARPSYNC.COLLECTIVE R15, `(.L_x_1867) ;  /* 0x000000000f087348 */ /* 0x000fea0003c00000 */
[----:B------:R0:W1:Y:S02]  /*15aa0*/  SHFL.IDX P6, R14, R13, R12, R11 ;  /* 0x0000000c0d0e7389 */ /* 0x00006400000c000b */
[----:B01----:R-:W-:Y:S01]  /*15ab0*/  ENDCOLLECTIVE ;  /* 0x000000000000791b */ /* 0x003fe20003800000 */
.L_x_1867:
[----:B------:R-:W-:Y:S01]  /*15ac0*/  MOV R13, R29 ;  /* 0x0000001d000d7202 */ /* 0x000fe20000000f00 */
[----:B------:R-:W-:Y:S01]  /*15ad0*/  IMAD.MOV.U32 R12, RZ, RZ, 0x1 ;  /* 0x00000001ff0c7424 */ /* 0x000fe200078e00ff */
[----:B------:R-:W-:-:S13]  /*15ae0*/  IADD3 R2, P0, R14, R8, RZ ;  /* 0x000000080e027210 */ /* 0x000fda0007f1e0ff */
[----:B------:R-:W-:Y:S05]  /*15af0*/  WARPSYNC.COLLECTIVE R15, `(.L_x_1868) ;  /* 0x000000000f087348 */ /* 0x000fea0003c00000 */
[----:B------:R0:W1:Y:S02]  /*15b00*/  SHFL.IDX P6, R14, R13, R12, R11 ;  /* 0x0000000c0d0e7389 */ /* 0x00006400000c000b */
[----:B01----:R-:W-:Y:S01]  /*15b10*/  ENDCOLLECTIVE ;  /* 0x000000000000791b */ /* 0x003fe20003800000 */
.L_x_1868:
        /* <DEDUP_REMOVED lines=10> */
.L_x_1869:
[----:B------:R-:W-:Y:S01]  /*15bc0*/  IMAD.MOV.U32 R13, RZ, RZ, R29 ;  /* 0x000000ffff0d7224 */ /* 0x000fe200078e001d */
[----:B------:R-:W-:Y:S02]  /*15bd0*/  MOV R12, 0x2 ;  /* 0x00000002000c7802 */ /* 0x000fe40000000f00 */
[----:B------:R-:W-:-:S13]  /*15be0*/  IADD3 R2, P0, R14, R8, RZ ;  /* 0x000000080e027210 */ /* 0x000fda0007f1e0ff */
[----:B------:R-:W-:Y:S05]  /*15bf0*/  WARPSYNC.COLLECTIVE R15, `(.L_x_1870) ;  /* 0x000000000f087348 */ /* 0x000fea0003c00000 */
[----:B------:R0:W1:Y:S02]  /*15c00*/  SHFL.IDX P6, R14, R13, R12, R11 ;  /* 0x0000000c0d0e7389 */ /* 0x00006400000c000b */
[----:B01----:R-:W-:Y:S01]  /*15c10*/  ENDCOLLECTIVE ;  /* 0x000000000000791b */ /* 0x003fe20003800000 */
.L_x_1870:
        /* <DEDUP_REMOVED lines=10> */
.L_x_1871:
[----:B------:R-:W-:Y:S02]  /*15cc0*/  IMAD.MOV.U32 R13, RZ, RZ, R29 ;  /* 0x000000ffff0d7224 */ /* 0x000fe400078e001d */
[----:B------:R-:W-:Y:S01]  /*15cd0*/  IMAD.MOV.U32 R12, RZ, RZ, 0x3 ;  /* 0x00000003ff0c7424 */ /* 0x000fe200078e00ff */
[----:B------:R-:W-:-:S13]  /*15ce0*/  IADD3 R2, P0, R14, R8, RZ ;  /* 0x000000080e027210 */ /* 0x000fda0007f1e0ff */
[----:B------:R-:W-:Y:S05]  /*15cf0*/  WARPSYNC.COLLECTIVE R15, `(.L_x_1872) ;  /* 0x000000000f087348 */ /* 0x000fea0003c00000 */
[----:B------:R0:W1:Y:S02]  /*15d00*/  SHFL.IDX P6, R14, R13, R12, R11 ;  /* 0x0000000c0d0e7389 */ /* 0x00006400000c000b */
[----:B01----:R-:W-:Y:S01]  /*15d10*/  ENDCOLLECTIVE ;  /* 0x000000000000791b */ /* 0x003fe20003800000 */
.L_x_1872:
[----:B------:R-:W-:-:S05]  /*15d20*/  IADD3.X R3, RZ, R3, RZ, P0, !PT ;  /* 0x00000003ff037210 */ /* 0x000fca00007fe4ff */
[----:B------:R-:W-:Y:S01]  /*15d30*/  @!PT LDS RZ, [RZ] ;  /* 0x00000000fffff984 */ /* 0x000fe20000000800 */
[----:B------:R-:W-:Y:S01]  /*15d40*/  @!PT LDS RZ, [RZ] ;  /* 0x00000000fffff984 */ /* 0x000fe20000000800 */
[----:B------:R-:W-:Y:S01]  /*15d50*/  @!PT LDS RZ, [RZ] ;  /* 0x00000000fffff984 */ /* 0x000fe20000000800 */
[----:B------:R0:W-:Y:S01]  /*15d60*/  LDGSTS.E.BYPASS.LTC128B.128 [R27+0x23400], desc[UR36][R2.64], !P1 ;  /* 0x23400000021b7fae */ /* 0x0001e2000c901d64 */
[----:B------:R-:W-:Y:S01]  /*15d70*/  IMAD.MOV.U32 R13, RZ, RZ, R26 ;  /* 0x000000ffff0d7224 */ /* 0x000fe200078e001a */
[----:B------:R-:W-:-:S07]  /*15d80*/  MOV R34, R14 ;  /* 0x0000000e00227202 */ /* 0x000fce0000000f00 */
[----:B0-----:R-:W-:Y:S05]  /*15d90*/  WARPSYNC.COLLECTIVE R15, `(.L_x_1873) ;  /* 0x000000000f087348 */ /* 0x001fea0003c00000 */
[----:B------:R1:W2:Y:S02]  /*15da0*/  SHFL.IDX P6, R14, R13, R12, R11 ;  /* 0x0000000c0d0e7389 */ /* 0x0002a400000c000b */
[----:B012---:R-:W-:Y:S01]  /*15db0*/  ENDCOLLECTIVE ;  /* 0x000000000000791b */ /* 0x007fe20003800000 */
.L_x_1873:
[----:B------:R-:W-:Y:S05]  /*15dc0*/  BRA `(.L_x_1874) ;  /* 0xffffffd8000c7947 */ /* 0x000fea000383ffff */
.L_x_1812:
[----:B---3--:R3:W4:Y:S02]  /*15dd0*/  SYNCS.PHASECHK.TRANS64.TRYWAIT P0, [R10+URZ+0x28c60], R20 ;  /* 0x028c60140a0075a7 */ /* 0x008724000800017f */
[----:B----4-:R-:W-:Y:S05]  /*15de0*/  @!P0 NANOSLEEP.SYNCS 0x989680 ;  /* 0x009896800000895d */ /* 0x010fea0003900000 */
[----:B------:R-:W4:Y:S02]  /*15df0*/  @!P0 SYNCS.PHASECHK.TRANS64 P0, [R10+URZ+0x28c60], R20 ;  /* 0x028c60140a0085a7 */ /* 0x000f24000800007f */
[----:B----4-:R-:W-:Y:S05]  /*15e00*/  @!P0 BRA `(.L_x_1812) ;  /* 0xfffffffc00f08947 */ /* 0x010fea000383ffff */
[----:B------:R-:W-:Y:S05]  /*15e10*/  BRA `(.L_x_1875) ;  /* 0xffffffd800587947 */ /* 0x000fea000383ffff */
.L_x_1813:
[----:B------:R-:W-:Y:S01]  /*15e20*/  BSSY B1, `(.L_x_1876) ;  /* 0x0000008000017945 */ /* 0x000fe20003800000 */
[----:B------:R-:W-:Y:S01]  /*15e30*/  IMAD.MOV.U32 R13, RZ, RZ, R19 ;  /* 0x000000ffff0d7224 */ /* 0x000fe200078e0013 */
[----:B------:R-:W-:Y:S01]  /*15e40*/  MOV R12, RZ ;  /* 0x000000ff000c7202 */ /* 0x000fe20000000f00 */
[----:B------:R-:W-:Y:S02]  /*15e50*/  IMAD.MOV.U32 R11, RZ, RZ, 0x181f ;  /* 0x0000181fff0b7424 */ /* 0x000fe400078e00ff */
[----:B------:R-:W-:-:S07]  /*15e60*/  IMAD.MOV.U32 R15, RZ, RZ, -0x1 ;  /* 0xffffffffff0f7424 */ /* 0x000fce00078e00ff */
[----:B-123--:R-:W-:Y:S05]  /*15e70*/  WARPSYNC.COLLECTIVE R15, `(.L_x_1877) ;  /* 0x000000000f087348 */ /* 0x00efea0003c00000 */
[----:B------:R0:W4:Y:S02]  /*15e80*/  SHFL.IDX P6, R14, R13, R12, R11 ;  /* 0x0000000c0d0e7389 */ /* 0x00012400000c000b */
[----:B01234-:R-:W-:Y:S01]  /*15e90*/  ENDCOLLECTIVE ;  /* 0x000000000000791b */ /* 0x01ffe20003800000 */
.L_x_1877:
[----:B------:R-:W-:Y:S05]  /*15ea0*/  BSYNC B1 ;  /* 0x0000000000017941 */ /* 0x000fea0003800000 */
.L_x_1876:
[----:B------:R-:W-:Y:S01]  /*15eb0*/  IMAD.MOV.U32 R13, RZ, RZ, R18 ;  /* 0x000000ffff0d7224 */ /* 0x000fe200078e0012 */
[----:B------:R-:W-:Y:S01]  /*15ec0*/  MOV R11, 0x181f ;  /* 0x0000181f000b7802 */ /* 0x000fe20000000f00 */
[----:B------:R-:W-:Y:S01]  /*15ed0*/  IMAD.MOV.U32 R12, RZ, RZ, RZ ;  /* 0x000000ffff0c7224 */ /* 0x000fe200078e00ff */
[----:B------:R-:W-:Y:S01]  /*15ee0*/  MOV R3, R14 ;  /* 0x0000000e00037202 */ /* 0x000fe20000000f00 */
[----:B------:R-:W-:Y:S01]  /*15ef0*/  IMAD.MOV.U32 R15, RZ, RZ, -0x1 ;  /* 0xffffffffff0f7424 */ /* 0x000fe200078e00ff */
[----:B------:R-:W-:Y:S02]  /*15f00*/  LEA R17, R17, UR46, 0x1 ;  /* 0x0000002e11117c11 */ /* 0x000fe4000f8e08ff */
[----:B------:R-:W-:-:S13]  /*15f10*/  LOP3.LUT P2, RZ, R16, 0x20, RZ, 0xc0, !PT ;  /* 0x0000002010ff7812 */ /* 0x000fda000784c0ff */
[----:B------:R-:W-:Y:S05]  /*15f20*/  WARPSYNC.COLLECTIVE R15, `(.L_x_1878) ;  /* 0x000000000f087348 */ /* 0x000fea0003c00000 */
[----:B------:R0:W1:Y:S02]  /*15f30*/  SHFL.IDX P6, R14, R13, R12, R11 ;  /* 0x0000000c0d0e7389 */ /* 0x00006400000c000b */
[----:B01----:R-:W-:Y:S01]  /*15f40*/  ENDCOLLECTIVE ;  /* 0x000000000000791b */ /* 0x003fe20003800000 */
.L_x_1878:
[C---:B------:R-:W-:Y:S02]  /*15f50*/  LOP3.LUT P1, RZ, R16.reuse, 0x10, RZ, 0xc0, !PT ;  /* 0x0000001010ff7812 */ /* 0x040fe4000782c0ff */
[----:B------:R-:W-:Y:S02]  /*15f60*/  P2R R4, PR, RZ, 0x20 ;  /* 0x00000020ff047803 */ /* 0x000fe40000000000 */
[----:B------:R-:W-:Y:S01]  /*15f70*/  MOV R13, R19 ;  /* 0x00000013000d7202 */ /* 0x000fe20000000f00 */
        /* <DEDUP_REMOVED lines=12> */
.L_x_1879:
        /* <DEDUP_REMOVED lines=16> */
.L_x_1880:
[----:B------:R-:W-:Y:S01]  /*16140*/  @!PT LDS RZ, [RZ] ;  /* 0x00000000fffff984 */ /* 0x000fe20000000800 */
[----:B------:R-:W-:Y:S01]  /*16150*/  @!PT LDS RZ, [RZ] ;  /* 0x00000000fffff984 */ /* 0x000fe20000000800 */
[----:B------:R-:W-:Y:S01]  /*16160*/  @!PT LDS RZ, [RZ] ;  /* 0x00000000fffff984 */ /* 0x000fe20000000800 */
[----:B------:R0:W-:Y:S01]  /*16170*/  LDGSTS.E.BYPASS.LTC128B.128 [R17+0xe400], desc[UR36][R2.64+0x380], P1 ;  /* 0x0e40038002117fae */ /* 0x0001e20008901d64 */
[----:B------:R-:W-:Y:S01]  /*16180*/  IMAD.MOV.U32 R13, RZ, RZ, R19 ;  /* 0x000000ffff0d7224 */ /* 0x000fe200078e0013 */
[----:B------:R-:W-:Y:S02]  /*16190*/  MOV R12, 0x2 ;  /* 0x00000002000c7802 */ /* 0x000fe40000000f00 */
        /* <DEDUP_REMOVED lines=12> */
.L_x_1881:
        /* <DEDUP_REMOVED lines=14> */
.L_x_1882:
[----:B------:R-:W-:Y:S02]  /*16340*/  IMAD.MOV.U32 R13, RZ, RZ, R19 ;  /* 0x000000ffff0d7224 */ /* 0x000fe400078e0013 */
[----:B------:R-:W-:Y:S01]  /*16350*/  IMAD.MOV.U32 R12, RZ, RZ, 0x3 ;  /* 0x00000003ff0c7424 */ /* 0x000fe200078e00ff */
        /* <DEDUP_REMOVED lines=15> */
.L_x_1883:
        /* <DEDUP_REMOVED lines=13> */
.L_x_1884:
[----:B------:R-:W-:Y:S05]  /*16520*/  BRA `(.L_x_1885) ;  /* 0xffffffd400cc7947 */ /* 0x000fea000383ffff */
.L_x_1818:
[----:B0-----:R0:W1:Y:S02]  /*16530*/  SYNCS.PHASECHK.TRANS64.TRYWAIT P0, [R5+URZ+0x28c20], R4 ;  /* 0x028c2004050075a7 */ /* 0x001064000800017f */
[----:B-1----:R-:W-:Y:S05]  /*16540*/  @!P0 NANOSLEEP.SYNCS 0x989680 ;  /* 0x009896800000895d */ /* 0x002fea0003900000 */
[----:B------:R-:W1:Y:S02]  /*16550*/  @!P0 SYNCS.PHASECHK.TRANS64 P0, [R5+URZ+0x28c20], R4 ;  /* 0x028c2004050085a7 */ /* 0x000e64000800007f */
[----:B-1----:R-:W-:Y:S05]  /*16560*/  @!P0 BRA `(.L_x_1818) ;  /* 0xfffffffc00f08947 */ /* 0x002fea000383ffff */
[----:B------:R-:W-:Y:S05]  /*16570*/  BRA `(.L_x_1886) ;  /* 0xffffffd800787947 */ /* 0x000fea000383ffff */
.L_x_1819:
[----:B------:R-:W1:Y:S01]  /*16580*/  S2R R2, SR_TID.X ;  /* 0x0000000000027919 */ /* 0x000e620000002100 */
[----:B------:R-:W-:Y:S01]  /*16590*/  BSSY B0, `(.L_x_1887) ;  /* 0x000000a000007945 */ /* 0x000fe20003800000 */
[----:B------:R-:W-:Y:S01]  /*165a0*/  IMAD.MOV.U32 R12, RZ, RZ, RZ ;  /* 0x000000ffff0c7224 */ /* 0x000fe200078e00ff */
[----:B------:R-:W-:Y:S01]  /*165b0*/  MOV R15, 0xffffffff ;  /* 0xffffffff000f7802 */ /* 0x000fe20000000f00 */
[----:B------:R-:W-:Y:S01]  /*165c0*/  IMAD.MOV.U32 R11, RZ, RZ, 0x1f ;  /* 0x0000001fff0b7424 */ /* 0x000fe200078e00ff */
[----:B-1----:R-:W-:-:S04]  /*165d0*/  SHF.R.U32.HI R2, RZ, 0x5, R2 ;  /* 0x00000005ff027819 */ /* 0x002fc80000011602 */
[----:B------:R-:W-:-:S04]  /*165e0*/  LOP3.LUT R2, R2, 0x3, RZ, 0xc0, !PT ;  /* 0x0000000302027812 */ /* 0x000fc800078ec0ff */
[----:B------:R-:W-:-:S07]  /*165f0*/  MOV R13, R2 ;  /* 0x00000002000d7202 */ /* 0x000fce0000000f00 */
[----:B0-2--5:R-:W-:Y:S05]  /*16600*/  WARPSYNC.COLLECTIVE R15, `(.L_x_1888) ;  /* 0x000000000f087348 */ /* 0x025fea0003c00000 */
[----:B------:R1:W3:Y:S02]  /*16610*/  SHFL.IDX P6, R14, R13, R12, R11 ;  /* 0x0000000c0d0e7389 */ /* 0x0002e400000c000b */
[----:B0123-5:R-:W-:Y:S01]  /*16620*/  ENDCOLLECTIVE ;  /* 0x000000000000791b */ /* 0x02ffe20003800000 */
.L_x_1888:
[----:B------:R-:W-:Y:S05]  /*16630*/  BSYNC B0 ;  /* 0x0000000000007941 */ /* 0x000fea0003800000 */
.L_x_1887:
[----:B------:R-:W-:Y:S05]  /*16640*/  BRA `(.L_x_1889) ;  /* 0xffffffd800607947 */ /* 0x000fea000383ffff */
.L_x_1820:
[----:B------:R-:W-:Y:S01]  /*16650*/  BSSY B0, `(.L_x_1890) ;  /* 0x0000006000007945 */ /* 0x000fe20003800000 */
[----:B------:R-:W-:-:S07]  /*16660*/  IMAD.MOV.U32 R15, RZ, RZ, -0x1 ;  /* 0xffffffffff0f7424 */ /* 0x000fce00078e00ff */
[----:B012--5:R-:W-:Y:S05]  /*16670*/  WARPSYNC.COLLECTIVE R15, `(.L_x_1891) ;  /* 0x000000000f0c7348 */ /* 0x027fea0003c00000 */
[----:B------:R-:W-:Y:S02]  /*16680*/  ELECT P6, UR62, PT ;  /* 0x00000000003e782f */ /* 0x000fe400038c0000 */
[----:B------:R-:W-:Y:S01]  /*16690*/  MOV R14, UR62 ;  /* 0x0000003e000e7c02 */ /* 0x000fe20008000f00 */
[----:B012--5:R-:W-:Y:S10]  /*166a0*/  ENDCOLLECTIVE ;  /* 0x000000000000791b */ /* 0x027ff40003800000 */
.L_x_1891:
[----:B------:R-:W-:Y:S05]  /*166b0*/  BSYNC B0 ;  /* 0x0000000000007941 */ /* 0x000fea0003800000 */
.L_x_1890:
[----:B------:R-:W-:Y:S05]  /*166c0*/  BRA `(.L_x_1892) ;  /* 0xffffffd800547947 */ /* 0x000fea000383ffff */
.L_x_1822:
[----:B0-----:R0:W1:Y:S02]  /*166d0*/  SYNCS.PHASECHK.TRANS64.TRYWAIT P1, [R4+URZ+0x28c40], R3 ;  /* 0x028c4003040075a7 */ /* 0x001064000802017f */
[----:B-1----:R-:W-:Y:S05]  /*166e0*/  @!P1 NANOSLEEP.SYNCS 0x989680 ;  /* 0x009896800000995d */ /* 0x002fea0003900000 */
[----:B------:R-:W1:Y:S02]  /*166f0*/  @!P1 SYNCS.PHASECHK.TRANS64 P1, [R4+URZ+0x28c40], R3 ;  /* 0x028c4003040095a7 */ /* 0x000e64000802007f */
[----:B-1----:R-:W-:Y:S05]  /*16700*/  @!P1 BRA `(.L_x_1822) ;  /* 0xfffffffc00f09947 */ /* 0x002fea000383ffff */
[----:B------:R-:W-:Y:S05]  /*16710*/  BRA `(.L_x_1893) ;  /* 0xffffffd800747947 */ /* 0x000fea000383ffff */
.L_x_1824:
[----:B-1----:R1:W3:Y:S02]  /*16720*/  SYNCS.PHASECHK.TRANS64.TRYWAIT P1, [R5+URZ+0x28c40], R0 ;  /* 0x028c4000050075a7 */ /* 0x0022e4000802017f */
[----:B---3--:R-:W-:Y:S05]  /*16730*/  @!P1 NANOSLEEP.SYNCS 0x989680 ;  /* 0x009896800000995d */ /* 0x008fea0003900000 */
[----:B------:R-:W3:Y:S02]  /*16740*/  @!P1 SYNCS.PHASECHK.TRANS64 P1, [R5+URZ+0x28c40], R0 ;  /* 0x028c4000050095a7 */ /* 0x000ee4000802007f */
[----:B---3--:R-:W-:Y:S05]  /*16750*/  @!P1 BRA `(.L_x_1824) ;  /* 0xfffffffc00f09947 */ /* 0x008fea000383ffff */
[----:B------:R-:W-:Y:S05]  /*16760*/  BRA `(.L_x_1894) ;  /* 0xffffffd800807947 */ /* 0x000fea000383ffff */
.L_x_1826:
[----:B---3--:R3:W4:Y:S02]  /*16770*/  SYNCS.PHASECHK.TRANS64.TRYWAIT P1, [R4+URZ+0x28c60], R3 ;  /* 0x028c6003040075a7 */ /* 0x008724000802017f */
[----:B----4-:R-:W-:Y:S05]  /*16780*/  @!P1 NANOSLEEP.SYNCS 0x989680 ;  /* 0x009896800000995d */ /* 0x010fea0003900000 */
[----:B------:R-:W4:Y:S02]  /*16790*/  @!P1 SYNCS.PHASECHK.TRANS64 P1, [R4+URZ+0x28c60], R3 ;  /* 0x028c6003040095a7 */ /* 0x000f24000802007f */
[----:B----4-:R-:W-:Y:S05]  /*167a0*/  @!P1 BRA `(.L_x_1826) ;  /* 0xfffffffc00f09947 */ /* 0x010fea000383ffff */
[----:B------:R-:W-:Y:S05]  /*167b0*/  BRA `(.L_x_1895) ;  /* 0xffffffd8007c7947 */ /* 0x000fea000383ffff */
.L_x_1896:
        /* <DEDUP_REMOVED lines=12> */
.L_x_5833:


//--------------------- .text._ZN7cutlass13device_kernelIN5flash11enable_sm90INS1_16FlashAttnFwdSm90INS1_25CollectiveMainloopFwdSm90ILi2EN4cute5tupleIJNS5_1CILi1EEES8_S8_EEENS6_IJNS7_ILi64EEESA_SA_EEELi512ENS_10bfloat16_tEfNS_4arch4Sm90ELb0ELb1ELb1ELb0ELb1ELb0ELb1ELb0ELb0ELb1ELb1ELb0EEENS1_21CollectiveEpilogueFwdINS6_IJSA_NS7_ILi512EEESA_EEES9_SC_SE_Li256ELb0ELb1ELb1ELb0EEENS1_19SingleTileSchedulerILb0ELb1ELb1ELi64EEEEEEEEEvNT_6ParamsE --------------------------
	.section	.text._ZN7cutlass13device_kernelIN5flash11enable_sm90INS1_16FlashAttnFwdSm90INS1_25CollectiveMainloopFwdSm90ILi2EN4cute5tupleIJNS5_1CILi1EEES8_S8_EEENS6_IJNS7_ILi64EEESA_SA_EEELi512ENS_10bfloat16_tEfNS_4arch4Sm90ELb0ELb1ELb1ELb0ELb1ELb0ELb1ELb0ELb0ELb1ELb1ELb0EEENS1_21CollectiveEpilogueFwdINS6_IJSA_NS7_ILi512EEESA_EEES9_SC_SE_Li256ELb0ELb1ELb1ELb0EEENS1_19SingleTileSchedulerILb0ELb1ELb1ELi64EEEEEEEEEvNT_6ParamsE,"ax",@progbits
	.align	128
.text._ZN7cutlass13device_kernelIN5flash11enable_sm90INS1_16FlashAttnFwdSm90INS1_25CollectiveMainloopFwdSm90ILi2EN4cute5tupleIJNS5_1CILi1EEES8_S8_EEENS6_IJNS7_ILi64EEESA_SA_EEELi512ENS_10bfloat16_tEfNS_4arch4Sm90ELb0ELb1ELb1ELb0ELb1ELb0ELb1ELb0ELb0ELb1ELb1ELb0EEENS1_21CollectiveEpilogueFwdINS6_IJSA_NS7_ILi512EEESA_EEES9_SC_SE_Li256ELb0ELb1ELb1ELb0EEENS1_19SingleTileSchedulerILb0ELb1ELb1ELi64EEEEEEEEEvNT_6ParamsE:
        .type           _ZN7cutlass13device_kernelIN5flash11enable_sm90INS1_16FlashAttnFwdSm90INS1_25CollectiveMainloopFwdSm90ILi2EN4cute5tupleIJNS5_1CILi1EEES8_S8_EEENS6_IJNS7_ILi64EEESA_SA_EEELi512ENS_10bfloat16_tEfNS_4arch4Sm90ELb0ELb1ELb1ELb0ELb1ELb0ELb1ELb0ELb0ELb1ELb1ELb0EEENS1_21CollectiveEpilogueFwdINS6_IJSA_NS7_ILi512EEESA_EEES9_SC_SE_Li256ELb0ELb1ELb1ELb0EEENS1_19SingleTileSchedulerILb0ELb1ELb1ELi64EEEEEEEEEvNT_6ParamsE,@function
        .size           _ZN7cutlass13device_kernelIN5flash11enable_sm90INS1_16FlashAttnFwdSm90INS1_25CollectiveMainloopFwdSm90ILi2EN4cute5tupleIJNS5_1CILi1EEES8_S8_EEENS6_IJNS7_ILi64EEESA_SA_EEELi512ENS_10bfloat16_tEfNS_4arch4Sm90ELb0ELb1ELb1ELb0ELb1ELb0ELb1ELb0ELb0ELb1ELb1ELb0EEENS1_21CollectiveEpilogueFwdINS6_IJSA_NS7_ILi512EEESA_EEES9_SC_SE_Li256ELb0ELb1ELb1ELb0EEENS1_19SingleTileSchedulerILb0ELb1ELb1ELi64EEEEEEEEEvNT_6ParamsE,(.L_x_5834 - _ZN7cutlass13device_kernelIN5flash11enable_sm90INS1_16FlashAttnFwdSm90INS1_25CollectiveMainloopFwdSm90ILi2EN4cute5tupleIJNS5_1CILi1EEES8_S8_EEENS6_IJNS7_ILi64EEESA_SA_EEELi512ENS_10bfloat16_tEfNS_4arch4Sm90ELb0ELb1ELb1ELb0ELb1ELb0ELb1ELb0ELb0ELb1ELb1ELb0EEENS1_21CollectiveEpilogueFwdINS6_IJSA_NS7_ILi512EEESA_EEES9_SC_SE_Li256ELb0ELb1ELb1ELb0EEENS1_19SingleTileSchedulerILb0ELb1ELb1ELi64EEEEEEEEEvNT_6ParamsE)
        .other          _ZN7cutlass13device_kernelIN5flash11enable_sm90INS1_16FlashAttnFwdSm90INS1_25CollectiveMainloopFwdSm90ILi2EN4cute5tupleIJNS5_1CILi1EEES8_S8_EEENS6_IJNS7_ILi64EEESA_SA_EEELi512ENS_10bfloat16_tEfNS_4arch4Sm90ELb0ELb1ELb1ELb0ELb1ELb0ELb1ELb0ELb0ELb1ELb1ELb0EEENS1_21CollectiveEpilogueFwdINS6_IJSA_NS7_ILi512EEESA_EEES9_SC_SE_Li256ELb0ELb1ELb1ELb0EEENS1_19SingleTileSchedulerILb0ELb1ELb1ELi64EEEEEEEEEvNT_6ParamsE,@"STO_CUDA_ENTRY STV_DEFAULT"
_ZN7cutlass13device_kernelIN5flash11enable_sm90INS1_16FlashAttnFwdSm90INS1_25CollectiveMainloopFwdSm90ILi2EN4cute5tupleIJNS5_1CILi1EEES8_S8_EEENS6_IJNS7_ILi64EEESA_SA_EEELi512ENS_10bfloat16_tEfNS_4arch4Sm90ELb0ELb1ELb1ELb0ELb1ELb0ELb1ELb0ELb0ELb1ELb1ELb0EEENS1_21CollectiveEpilogueFwdINS6_IJSA_NS7_ILi512EEESA_EEES9_SC_SE_Li256ELb0ELb1ELb1ELb0EEENS1_19SingleTileSchedulerILb0ELb1ELb1ELi64EEEEEEEEEvNT_6ParamsE:
        /* <DEDUP_REMOVED lines=43> */
.L_x_1897:
        /* <DEDUP_REMOVED lines=22> */
.L_x_1898:
        /* <DEDUP_REMOVED lines=18> */
.L_x_1899:
        /* <DEDUP_REMOVED lines=22> */
.L_x_1900:
        /* <DEDUP_REMOVED lines=23> */
.L_x_1901:
[----:B------:R-:W-:Y:S01]  /*0800*/  UISETP.NE.AND UP0, UPT, UR9, URZ, UPT ;  /* 0x0000003f0900728c */ /* 0x000fe2000bf05270 */
[----:B------:R-:W-:Y:S01]  /*0810*/  NOP ;  /* 0x0000000000007918 */ /* 0x000fe20000000000 */
[----:B0-----:R-:W-:Y:S01]  /*0820*/  ULDC UR4, c[0x0][0x20] ;  /* 0x0000080000047ab9 */ /* 0x001fe20000000800 */
[----:B------:R-:W-:Y:S01]  /*0830*/  ULDC UR5, c[0x0][0x24] ;  /* 0x0000090000057ab9 */ /* 0x000fe20000000800 */
[----:B-1234-:R-:W-:Y:S01]  /*0840*/  BAR.SYNC.DEFER_BLOCKING 0x0 ;  /* 0x0000000000007b1d */ /* 0x01efe20000010000 */
[----:B------:R-:W-:Y:S02]  /*0850*/  IADD3 R46, P0, R1, UR4, RZ ;  /* 0x00000004012e7c10 */ /* 0x000fe4000ff1e0ff */
[----:B------:R-:W-:Y:S02]  /*0860*/  PLOP3.LUT P3, PT, PT, PT, UP0, 0x80, 0x0 ;  /* 0x000000000000781c */ /* 0x000fe40003f6f008 */
[C---:B------:R-:W-:Y:S01]  /*0870*/  IADD3 R44, P1, R46.reuse, 0x1d4, RZ ;  /* 0x000001d42e2c7810 */ /* 0x040fe20007f3e0ff */
[----:B------:R-:W-:Y:S01]  /*0880*/  IMAD.X R39, RZ, RZ, UR5, P0 ;  /* 0x00000005ff277e24 */ /* 0x000fe200080e06ff */
[----:B------:R-:W-:Y:S01]  /*0890*/  UMOV UR61, 0x1 ;  /* 0x00000001003d7882 */ /* 0x000fe20000000000 */
[C---:B------:R-:W-:Y:S01]  /*08a0*/  IADD3 R19, P0, R46.reuse, 0x50, RZ ;  /* 0x000000502e137810 */ /* 0x040fe20007f1e0ff */
[----:B------:R-:W-:Y:S01]  /*08b0*/  USEL UR61, UR61, 0x2, !UP0 ;  /* 0x000000023d3d7887 */ /* 0x000fe2000c000000 */
[----:B------:R-:W-:Y:S01]  /*08c0*/  IADD3 R40, P2, R46, 0x210, RZ ;  /* 0x000002102e287810 */ /* 0x000fe20007f5e0ff */
[----:B------:R-:W-:Y:S01]  /*08d0*/  ULDC.64 UR36, c[0x0][0x208] ;  /* 0x0000820000247ab9 */ /* 0x000fe20000000a00 */
[----:B------:R-:W-:Y:S01]  /*08e0*/  BSSY B6, `(.L_x_1902) ;  /* 0x00028e3000067945 */ /* 0x000fe20003800000 */
[----:B------:R-:W-:-:S02]  /*08f0*/  IMAD.X R18, RZ, RZ, R39, P0 ;  /* 0x000000ffff127224 */ /* 0x000fc400000e0627 */
[--C-:B------:R-:W-:Y:S02]  /*0900*/  IMAD.X R45, RZ, RZ, R39.reuse, P1 ;  /* 0x000000ffff2d7224 */ /* 0x100fe400008e0627 */
[----:B------:R-:W-:Y:S01]  /*0910*/  IMAD.X R41, RZ, RZ, R39, P2 ;  /* 0x000000ffff297224 */ /* 0x000fe200010e0627 */
[----:B------:R-:W-:Y:S06]  /*0920*/  @!P3 BRA `(.L_x_1903) ;  /* 0x0000024000d8b947 */ /* 0x000fec0003800000 */
.L_x_1904:
[----:B------:R-:W-:-:S08]  /*0930*/  NOP ;  /* 0x0000000000007918 */ /* 0x000fd00000000000 */
[----:B------:R-:W0:Y:S02]  /*0940*/  USETMAXREG.TRY_ALLOC.CTAPOOL UP0, 0xe8 ;  /* 0x000000e8000079c8 */ /* 0x000e240008000600 */
[----:B0-----:R-:W-:-:S13]  /*0950*/  PLOP3.LUT P0, PT, PT, PT, UP0, 0x80, 0x0 ;  /* 0x000000000000781c */ /* 0x001fda0003f0f008 */
[----:B------:R-:W-:Y:S05]  /*0960*/  @!P0 BRA `(.L_x_1904) ;  /* 0xfffffffc00f08947 */ /* 0x000fea000383ffff */
[----:B------:R-:W0:Y:S01]  /*0970*/  LDC R2, c[0x0][0xd50] ;  /* 0x00035400ff027b82 */ /* 0x000e220000000800 */
[----:B------:R-:W-:Y:S01]  /*0980*/  LOP3.LUT R0, R37, 0xffffff80, RZ, 0xc0, !PT ;  /* 0xffffff8025007812 */ /* 0x000fe200078ec0ff */
[----:B------:R1:W-:Y:S03]  /*0990*/  STL.64 [R1+0x1c8], RZ ;  /* 0x0001c8ff01007387 */ /* 0x0003e60000100a00 */
[----:B------:R-:W-:Y:S01]  /*09a0*/  ISETP.NE.AND P0, PT, R0, 0x80, PT ;  /* 0x000000800000780c */ /* 0x000fe20003f05270 */
[----:B------:R1:W-:Y:S02]  /*09b0*/  STL [R1+0x1d0], RZ ;  /* 0x0001d0ff01007387 */ /* 0x0003e40000100800 */
[----:B------:R-:W2:Y:S02]  /*09c0*/  S2UR UR4, SR_CTAID.Y ;  /* 0x00000000000479c3 */ /* 0x000ea40000002600 */
[----:B------:R1:W-:Y:S06]  /*09d0*/  STL [R1+0x1d4], RZ ;  /* 0x0001d4ff01007387 */ /* 0x0003ec0000100800 */
[----:B------:R-:W3:Y:S08]  /*09e0*/  S2UR UR5, SR_CTAID.Z ;  /* 0x00000000000579c3 */ /* 0x000ef00000002700 */
[----:B------:R-:W-:Y:S06]  /*09f0*/  @!P0 BAR.ARV 0x8, 0x100 ;  /* 0x0204000000008b1d */ /* 0x000fec0000002000 */
[----:B0-----:R-:W-:-:S02]  /*0a00*/  ISETP.NE.AND P1, PT, R2, 0x1, PT ;  /* 0x000000010200780c */ /* 0x001fc40003f25270 */
[----:B------:R-:W-:Y:S01]  /*0a10*/  ISETP.GE.U32.AND P0, PT, R37, 0x100, PT ;  /* 0x000001002500780c */ /* 0x000fe20003f06070 */
[----:B--2---:R-:W-:-:S10]  /*0a20*/  IMAD.U32 R152, RZ, RZ, UR4 ;  /* 0x00000004ff987e24 */ /* 0x004fd4000f8e00ff */
[----:B------:R-:W0:Y:S08]  /*0a30*/  @P1 LDC R0, c[0x0][0xd54] ;  /* 0x00035500ff001b82 */ /* 0x000e300000000800 */
[----:B------:R-:W-:Y:S08]  /*0a40*/  @P0 BAR.ARV 0xf, 0x100 ;  /* 0x03c4000000000b1d */ /* 0x000ff00000002000 */
[----:B------:R-:W2:Y:S01]  /*0a50*/  @P1 LDC R3, c[0x0][0xd58] ;  /* 0x00035600ff031b82 */ /* 0x000ea20000000800 */
[----:B---3--:R-:W-:Y:S01]  /*0a60*/  ISETP.LE.AND P0, PT, RZ, UR5, PT ;  /* 0x00000005ff007c0c */ /* 0x008fe2000bf03270 */
[----:B0-----:R-:W-:-:S05]  /*0a70*/  @P1 IMAD.HI.U32 R0, R0, UR4, RZ ;  /* 0x0000000400001c27 */ /* 0x001fca000f8e00ff */
[----:B--2---:R-:W-:Y:S02]  /*0a80*/  @P1 SHF.R.U32.HI R152, RZ, R3, R0 ;  /* 0x00000003ff981219 */ /* 0x004fe40000011600 */
[----:B------:R-:W-:-:S03]  /*0a90*/  IADD3 R24, P1, R46, 0x1c8, RZ ;  /* 0x000001c82e187810 */ /* 0x000fc60007f3e0ff */
[----:B------:R-:W-:Y:S02]  /*0aa0*/  IMAD.MOV R23, RZ, RZ, -R152 ;  /* 0x000000ffff177224 */ /* 0x000fe400078e0a98 */
[----:B------:R-:W-:Y:S02]  /*0ab0*/  IMAD.X R25, RZ, RZ, R39, P1 ;  /* 0x000000ffff197224 */ /* 0x000fe400008e0627 */
[----:B------:R-:W-:Y:S01]  /*0ac0*/  IMAD R23, R2, R23, UR4 ;  /* 0x0000000402177e24 */ /* 0x000fe2000f8e0217 */
[----:B-1----:R-:W-:Y:S06]  /*0ad0*/  @!P0 BRA `(.L_x_1905) ;  /* 0x0000028c000c8947 */ /* 0x002fec0003800000 */
[----:B------:R-:W0:Y:S01]  /*0ae0*/  S2UR UR7, SR_CTAID.Z ;  /* 0x00000000000779c3 */ /* 0x000e220000002700 */
[C---:B------:R-:W-:Y:S01]  /*0af0*/  IADD3 R38, P6, R46.reuse, 0xc8, RZ ;  /* 0x000000c82e267810 */ /* 0x040fe20007fde0ff */
[----:B------:R-:W-:Y:S01]  /*0b00*/  UISETP.NE.AND UP1, UPT, UR9, 0x1, UPT ;  /* 0x000000010900788c */ /* 0x000fe2000bf25270 */
[----:B------:R-:W-:Y:S01]  /*0b10*/  STL.128 [R1+0x1e0], RZ ;  /* 0x0001e0ff01007387 */ /* 0x000fe20000100c00 */
[----:B------:R-:W-:Y:S01]  /*0b20*/  ULDC.64 UR4, c[0x0][0x418] ;  /* 0x0001060000047ab9 */ /* 0x000fe20000000a00 */
[C---:B------:R-:W-:Y:S01]  /*0b30*/  IADD3 R34, P0, R46.reuse, 0x1e0, RZ ;  /* 0x000001e02e227810 */ /* 0x040fe20007f1e0ff */
[--C-:B------:R-:W-:Y:S01]  /*0b40*/  IMAD.X R71, RZ, RZ, R39.reuse, P6 ;  /* 0x000000ffff477224 */ /* 0x100fe200030e0627 */
[C---:B------:R-:W-:Y:S01]  /*0b50*/  IADD3 R64, P6, R46.reuse, 0x80, RZ ;  /* 0x000000802e407810 */ /* 0x040fe20007fde0ff */
[----:B------:R-:W1:Y:S01]  /*0b60*/  LDC R0, c[0x0][0xa80] ;  /* 0x0002a000ff007b82 */ /* 0x000e620000000800 */
[----:B------:R-:W-:Y:S01]  /*0b70*/  STL.128 [R1+0x1f0], RZ ;  /* 0x0001f0ff01007387 */ /* 0x000fe20000100c00 */
[C---:B------:R-:W-:Y:S01]  /*0b80*/  IADD3 R26, P1, R46.reuse, 0x120, RZ ;  /* 0x000001202e1a7810 */ /* 0x040fe20007f3e0ff */
[----:B------:R-:W-:Y:S01]  /*0b90*/  UISETP.NE.U32.AND UP0, UPT, UR4, URZ, UPT ;  /* 0x0000003f0400728c */ /* 0x000fe2000bf05070 */
[C---:B------:R-:W-:Y:S01]  /*0ba0*/  IADD3 R32, P2, R46.reuse, 0x108, RZ ;  /* 0x000001082e207810 */ /* 0x040fe20007f5e0ff */
[----:B------:R-:W-:Y:S01]  /*0bb0*/  STL.128 [R1+0x210], RZ ;  /* 0x000210ff01007387 */ /* 0x000fe20000100c00 */
[C---:B------:R-:W-:Y:S01]  /*0bc0*/  IADD3 R36, P3, R46.reuse, 0x100, RZ ;  /* 0x000001002e247810 */ /* 0x040fe20007f7e0ff */
[--C-:B------:R-:W-:Y:S01]  /*0bd0*/  IMAD.X R67, RZ, RZ, R39.reuse, P6 ;  /* 0x000000ffff437224 */ /* 0x100fe200030e0627 */
[C---:B------:R-:W-:Y:S01]  /*0be0*/  IADD3 R33, P4, R46.reuse, 0xfc, RZ ;  /* 0x000000fc2e217810 */ /* 0x040fe20007f9e0ff */
[----:B------:R-:W-:Y:S01]  /*0bf0*/  STL.128 [R1+0x220], RZ ;  /* 0x000220ff01007387 */ /* 0x000fe20000100c00 */
[C---:B------:R-:W-:Y:S01]  /*0c00*/  IADD3 R16, P5, R46.reuse, 0xcc, RZ ;  /* 0x000000cc2e107810 */ /* 0x040fe20007fbe0ff */
[--C-:B------:R-:W-:Y:S01]  /*0c10*/  IMAD.X R35, RZ, RZ, R39.reuse, P0 ;  /* 0x000000ffff237224 */ /* 0x100fe200000e0627 */
[----:B------:R-:W-:Y:S01]  /*0c20*/  PLOP3.LUT P6, PT, PT, PT, UP1, 0x80, 0x0 ;  /* 0x000000000000781c */ /* 0x000fe20003fcf018 */
[----:B------:R-:W-:Y:S01]  /*0c30*/  STL.128 [R1+0x230], RZ ;  /* 0x000230ff01007387 */ /* 0x000fe20000100c00 */
[--C-:B------:R-:W-:Y:S01]  /*0c40*/  IMAD.X R27, RZ, RZ, R39.reuse, P1 ;  /* 0x000000ffff1b7224 */ /* 0x100fe200008e0627 */
[----:B------:R-:W-:Y:S01]  /*0c50*/  UISETP.NE.AND.EX UP0, UPT, UR5, URZ, UPT, UP0 ;  /* 0x0000003f0500728c */ /* 0x000fe2000bf05300 */
[--C-:B------:R-:W-:Y:S01]  /*0c60*/  IMAD.X R53, RZ, RZ, R39.reuse, P2 ;  /* 0x000000ffff357224 */ /* 0x100fe200010e0627 */
[----:B------:R-:W-:Y:S01]  /*0c70*/  STL.128 [R1+0x240], RZ ;  /* 0x000240ff01007387 */ /* 0x000fe20000100c00 */
[--C-:B------:R-:W-:Y:S01]  /*0c80*/  IMAD.X R57, RZ, RZ, R39.reuse, P3 ;  /* 0x000000ffff397224 */ /* 0x100fe200018e0627 */
[C---:B------:R-:W-:Y:S01]  /*0c90*/  IADD3 R54, P0, R46.reuse, 0xb8, RZ ;  /* 0x000000b82e367810 */ /* 0x040fe20007f1e0ff */
[--C-:B------:R-:W-:Y:S01]  /*0ca0*/  IMAD.X R50, RZ, RZ, R39.reuse, P4 ;  /* 0x000000ffff327224 */ /* 0x100fe200020e0627 */
[----:B------:R-:W-:Y:S01]  /*0cb0*/  STL.128 [R1+0x250], RZ ;  /* 0x000250ff01007387 */ /* 0x000fe20000100c00 */
[--C-:B------:R-:W-:Y:S01]  /*0cc0*/  IMAD.X R2, RZ, RZ, R39.reuse, P5 ;  /* 0x000000ffff027224 */ /* 0x100fe200028e0627 */
[C---:B------:R-:W-:Y:S01]  /*0cd0*/  IADD3 R30, P1, R46.reuse, 0xb0, RZ ;  /* 0x000000b02e1e7810 */ /* 0x040fe20007f3e0ff */
[----:B0-----:R-:W-:Y:S01]  /*0ce0*/  USHF.R.S32.HI UR5, URZ, 0x1f, UR7 ;  /* 0x0000001f3f057899 */ /* 0x001fe20008011407 */
[----:B------:R-:W-:Y:S01]  /*0cf0*/  STL.128 [R1+0x260], RZ ;  /* 0x000260ff01007387 */ /* 0x000fe20000100c00 */
[C---:B------:R-:W-:Y:S01]  /*0d00*/  IADD3 R48, P2, R46.reuse, 0xa0, RZ ;  /* 0x000000a02e307810 */ /* 0x040fe20007f5e0ff */
[----:B------:R-:W-:Y:S01]  /*0d10*/  ULDC UR42, c[0x0][0x424] ;  /* 0x00010900002a7ab9 */ /* 0x000fe20000000800 */
[C---:B------:R-:W-:Y:S01]  /*0d20*/  IADD3 R56, P3, R46.reuse, 0x98, RZ ;  /* 0x000000982e387810 */ /* 0x040fe20007f7e0ff */
[----:B------:R-:W-:Y:S01]  /*0d30*/  STL.128 [R1+0x270], RZ ;  /* 0x000270ff01007387 */ /* 0x000fe20000100c00 */
[C---:B------:R-:W-:Y:S01]  /*0d40*/  IADD3 R58, P4, R46.reuse, 0x90, RZ ;  /* 0x000000902e3a7810 */ /* 0x040fe20007f9e0ff */
[----:B------:R-:W-:Y:S01]  /*0d50*/  USEL UR42, UR42, 0x1, UP0 ;  /* 0x000000012a2a7887 */ /* 0x000fe20008000000 */
[C---:B------:R-:W-:Y:S01]  /*0d60*/  IADD3 R47, P5, R46.reuse, 0x88, RZ ;  /* 0x000000882e2f7810 */ /* 0x040fe20007fbe0ff */
[----:B------:R-:W-:Y:S01]  /*0d70*/  STL.128 [R1+0x280], RZ ;  /* 0x000280ff01007387 */ /* 0x000fe20000100c00 */
[--C-:B------:R-:W-:Y:S01]  /*0d80*/  IMAD.X R55, RZ, RZ, R39.reuse, P0 ;  /* 0x000000ffff377224 */ /* 0x100fe200000e0627 */
[----:B------:R-:W-:Y:S01]  /*0d90*/  ULDC UR4, c[0x0][0x2f0] ;  /* 0x0000bc0000047ab9 */ /* 0x000fe20000000800 */
        /* <DEDUP_REMOVED lines=8> */
[--C-:B------:R-:W-:Y:S01]  /*0e20*/  IMAD.X R52, RZ, RZ, R39.reuse, P5 ;  /* 0x000000ffff347224 */ /* 0x100fe200028e0627 */
[----:B------:R-:W-:Y:S01]  /*0e30*/  STL.128 [R1+0x2b0], RZ ;  /* 0x0002b0ff01007387 */ /* 0x000fe20000100c00 */
[C---:B------:R-:W-:Y:S01]  /*0e40*/  IADD3 R60, P2, R46.reuse, 0x68, RZ ;  /* 0x000000682e3c7810 */ /* 0x040fe20007f5e0ff */
[----:B------:R-:W0:Y:S01]  /*0e50*/  S2UR UR6, SR_CTAID.X ;  /* 0x00000000000679c3 */ /* 0x000e220000002500 */
[C---:B------:R-:W-:Y:S01]  /*0e60*/  IADD3 R68, P3, R46.reuse, 0x60, RZ ;  /* 0x000000602e447810 */ /* 0x040fe20007f7e0ff */
[----:B------:R-:W-:Y:S01]  /*0e70*/  STL.128 [R1+0x2c0], RZ ;  /* 0x0002c0ff01007387 */ /* 0x000fe20000100c00 */
[C---:B------:R-:W-:Y:S01]  /*0e80*/  IADD3 R28, P4, R46.reuse, 0x58, RZ ;  /* 0x000000582e1c7810 */ /* 0x040fe20007f9e0ff */
[----:B------:R-:W-:Y:S01]  /*0e90*/  UIMAD UR42, UR42, UR4, URZ ;  /* 0x000000042a2a72a4 */ /* 0x000fe2000f8e023f */
[C---:B------:R-:W-:Y:S01]  /*0ea0*/  IADD3 R62, P5, R46.reuse, 0x28, RZ ;  /* 0x000000282e3e7810 */ /* 0x040fe20007fbe0ff */
[----:B------:R-:W-:Y:S01]  /*0eb0*/  STL.128 [R1+0x2d0], RZ ;  /* 0x0002d0ff01007387 */ /* 0x000fe20000100c00 */
[----:B------:R-:W-:Y:S01]  /*0ec0*/  VIADD R17, R46, 0x128 ;  /* 0x000001282e117836 */ /* 0x000fe20000000000 */
[----:B------:R-:W2:Y:S01]  /*0ed0*/  S2UR UR43, SR_CgaCtaId ;  /* 0x00000000002b79c3 */ /* 0x000ea20000008800 */
[----:B------:R-:W-:Y:S01]  /*0ee0*/  VIADD R154, R37, 0xffffff80 ;  /* 0xffffff80259a7836 */ /* 0x000fe20000000000 */
[----:B------:R-:W-:Y:S01]  /*0ef0*/  STL.128 [R1+0x2e0], RZ ;  /* 0x0002e0ff01007387 */ /* 0x000fe20000100c00 */
[----:B------:R-:W-:-:S02]  /*0f00*/  IMAD.X R66, RZ, RZ, R39, P0 ;  /* 0x000000ffff427224 */ /* 0x000fc400000e0627 */
[--C-:B------:R-:W-:Y:S01]  /*0f10*/  IMAD.X R43, RZ, RZ, R39.reuse, P1 ;  /* 0x000000ffff2b7224 */ /* 0x100fe200008e0627 */
[----:B------:R-:W-:Y:S01]  /*0f20*/  STL.128 [R1+0x2f0], RZ ;  /* 0x0002f0ff01007387 */ /* 0x000fe20000100c00 */
[--C-:B------:R-:W-:Y:S02]  /*0f30*/  IMAD.X R63, RZ, RZ, R39.reuse, P2 ;  /* 0x000000ffff3f7224 */ /* 0x100fe400010e0627 */
[--C-:B------:R-:W-:Y:S01]  /*0f40*/  IMAD.X R73, RZ, RZ, R39.reuse, P3 ;  /* 0x000000ffff497224 */ /* 0x100fe200018e0627 */
[----:B------:R-:W-:Y:S01]  /*0f50*/  STL.128 [R1+0x300], RZ ;  /* 0x000300ff01007387 */ /* 0x000fe20000100c00 */
[--C-:B------:R-:W-:Y:S02]  /*0f60*/  IMAD.X R29, RZ, RZ, R39.reuse, P4 ;  /* 0x000000ffff1d7224 */ /* 0x100fe400020e0627 */
[----:B------:R-:W-:Y:S01]  /*0f70*/  IMAD.X R65, RZ, RZ, R39, P5 ;  /* 0x000000ffff417224 */ /* 0x000fe200028e0627 */
[----:B------:R-:W-:Y:S04]  /*0f80*/  STL.128 [R1+0x310], RZ ;  /* 0x000310ff01007387 */ /* 0x000fe80000100c00 */
        /* <DEDUP_REMOVED lines=15> */
[----:B-1----:R1:W-:Y:S02]  /*1080*/  STL [R1+0x200], R0 ;  /* 0x0002000001007387 */ /* 0x0023e40000100800 */
[----:B-1----:R-:W-:Y:S01]  /*1090*/  IMAD.U32 R0, RZ, RZ, UR5 ;  /* 0x00000005ff007e24 */ /* 0x002fe2000f8e00ff */
[----:B0-2---:R-:W-:Y:S06]  /*10a0*/  @!P6 BRA `(.L_x_1906) ;  /* 0x0000008000c0e947 */ /* 0x005fec0003800000 */
[----:B------:R-:W0:Y:S01]  /*10b0*/  LDC.64 R4, c[0x0][0xad8] ;  /* 0x0002b600ff047b82 */ /* 0x000e220000000a00 */
[----:B------:R-:W-:Y:S01]  /*10c0*/  ULDC UR4, c[0x0][0x448] ;  /* 0x0001120000047ab9 */ /* 0x000fe20000000800 */
[----:B------:R-:W-:Y:S02]  /*10d0*/  USHF.L.U32 UR6, UR6, 0x6, URZ ;  /* 0x0000000606067899 */ /* 0x000fe4000800063f */
[----:B------:R-:W-:Y:S01]  /*10e0*/  UISETP.NE.AND UP0, UPT, UR4, 0x1, UPT ;  /* 0x000000010400788c */ /* 0x000fe2000bf05270 */
[----:B------:R-:W-:Y:S01]  /*10f0*/  ULDC UR9, c[0x0][0x288] ;  /* 0x0000a20000097ab9 */ /* 0x000fe20000000800 */
[----:B------:R-:W-:Y:S02]  /*1100*/  UIADD3 UR7, UR6, 0x3f, URZ ;  /* 0x0000003f06077890 */ /* 0x000fe4000fffe03f */
[----:B------:R-:W-:-:S07]  /*1110*/  UIADD3 UR8, UR42, 0x1, -UR9 ;  /* 0x000000012a087890 */ /* 0x000fce000fffe809 */
[----:B------:R-:W-:Y:S01]  /*1120*/  @UP0 UIADD3 UR4, UR6, 0x3f, URZ ;  /* 0x0000003f06040890 */ /* 0x000fe2000fffe03f */
[----:B------:R-:W-:Y:S01]  /*1130*/  @UP0 ULDC UR5, c[0x0][0x44c] ;  /* 0x0001130000050ab9 */ /* 0x000fe20000000800 */
[----:B------:R-:W-:Y:S02]  /*1140*/  @UP0 ULDC UR10, c[0x0][0x450] ;  /* 0x00011400000a0ab9 */ /* 0x000fe40000000800 */
[----:B------:R-:W-:-:S04]  /*1150*/  UIMAD.WIDE.U32 UR4, UR4, UR5, URZ ;  /* 0x00000005040472a5 */ /* 0x000fc8000f8e003f */
[----:B------:R-:W-:Y:S01]  /*1160*/  @UP0 USHF.R.U32.HI UR7, URZ, UR10, UR5 ;  /* 0x0000000a3f070299 */ /* 0x000fe20008011605 */
[----:B0-----:R-:W-:-:S03]  /*1170*/  ISETP.GE.AND P1, PT, R5, 0x1, PT ;  /* 0x000000010500780c */ /* 0x001fc60003f26270 */
[----:B------:R-:W-:-:S06]  /*1180*/  UIADD3 UR7, UR8, UR7, URZ ;  /* 0x0000000708077290 */ /* 0x000fcc000fffe03f */
[----:B------:R-:W-:-:S04]  /*1190*/  VIADD R0, R4, UR7 ;  /* 0x0000000704007c36 */ /* 0x000fc80008000000 */
[----:B------:R-:W-:Y:S05]  /*11a0*/  @!P1 BRA `(.L_x_1907) ;  /* 0x0000000000449947 */ /* 0x000fea0003800000 */
[----:B------:R-:W-:Y:S01]  /*11b0*/  ISETP.LT.AND P0, PT, RZ, UR7, PT ;  /* 0x00000007ff007c0c */ /* 0x000fe2000bf01270 */
[----:B------:R-:W-:-:S06]  /*11c0*/  UIADD3 UR4, UR7, -0x1, URZ ;  /* 0xffffffff07047890 */ /* 0x000fcc000fffe03f */
[----:B------:R-:W-:-:S06]  /*11d0*/  IMAD.U32 R2, RZ, RZ, UR4 ;  /* 0x00000004ff027e24 */ /* 0x000fcc000f8e00ff */
[----:B------:R-:W-:Y:S05]  /*11e0*/  @P0 BRA `(.L_x_1908) ;  /* 0x00000000001c0947 */ /* 0x000fea0003800000 */
[----:B------:R-:W-:Y:S01]  /*11f0*/  ISETP.NE.AND P0, PT, R5, 0x1, PT ;  /* 0x000000010500780c */ /* 0x000fe20003f05270 */
[----:B------:R-:W-:-:S12]  /*1200*/  IMAD R3, RZ, RZ, -UR7 ;  /* 0x80000007ff037e24 */ /* 0x000fd8000f8e02ff */
[----:B------:R-:W0:Y:S02]  /*1210*/  @P0 LDC.64 R6, c[0x0][0xae0] ;  /* 0x0002b800ff060b82 */ /* 0x000e240000000a00 */
[----:B0-----:R-:W-:-:S05]  /*1220*/  @P0 IMAD.HI.U32 R2, R3, R6, RZ ;  /* 0x0000000603020227 */ /* 0x001fca00078e00ff */
[----:B------:R-:W-:-:S04]  /*1230*/  @P0 SHF.R.U32.HI R3, RZ, R7, R2 ;  /* 0x00000007ff030219 */ /* 0x000fc80000011602 */
[----:B------:R-:W-:Y:S01]  /*1240*/  LOP3.LUT R2, RZ, R3, RZ, 0x33, !PT ;  /* 0x00000003ff027212 */ /* 0x000fe200078e33ff */
[----:B------:R-:W-:Y:S06]  /*1250*/  BRA `(.L_x_1909) ;  /* 0x0000000000107947 */ /* 0x000fec0003800000 */
.L_x_1908:
[----:B------:R-:W-:-:S13]  /*1260*/  ISETP.NE.AND P0, PT, R5, 0x1, PT ;  /* 0x000000010500780c */ /* 0x000fda0003f05270 */
[----:B------:R-:W0:Y:S02]  /*1270*/  @P0 LDC.64 R6, c[0x0][0xae0] ;  /* 0x0002b800ff060b82 */ /* 0x000e240000000a00 */
[----:B0-----:R-:W-:-:S05]  /*1280*/  @P0 IMAD.HI.U32 R4, R2, R6, RZ ;  /* 0x0000000602040227 */ /* 0x001fca00078e00ff */
[----:B------:R-:W-:-:S07]  /*1290*/  @P0 SHF.R.U32.HI R2, RZ, R7, R4 ;  /* 0x00000007ff020219 */ /* 0x000fce0000011604 */
.L_x_1909:
[----:B------:R-:W-:-:S05]  /*12a0*/  IMAD R3, R2, R5, R5 ;  /* 0x0000000502037224 */ /* 0x000fca00078e0205 */
[----:B------:R-:W-:-:S07]  /*12b0*/  VIMNMX R0, R0, R3, PT ;  /* 0x0000000300007248 */ /* 0x000fce0003fe0100 */
.L_x_1907:
[----:B------:R-:W-:Y:S01]  /*12c0*/  @UP0 ULDC UR4, c[0x0][0x44c] ;  /* 0x0001130000040ab9 */ /* 0x000fe20000000800 */
[----:B------:R-:W-:Y:S01]  /*12d0*/  UIADD3 UR7, UR42, 0x3f, URZ ;  /* 0x0000003f2a077890 */ /* 0x000fe2000fffe03f */
[----:B------:R-:W-:Y:S01]  /*12e0*/  VIADD R0, R0, 0x3f ;  /* 0x0000003f00007836 */ /* 0x000fe20000000000 */
[----:B------:R-:W-:Y:S01]  /*12f0*/  UIMAD.WIDE.U32 UR4, UR6, UR4, URZ ;  /* 0x00000004060472a5 */ /* 0x000fe2000f8e003f */
[----:B------:R-:W-:Y:S01]  /*1300*/  @UP0 ULDC UR10, c[0x0][0x450] ;  /* 0x00011400000a0ab9 */ /* 0x000fe20000000800 */
[----:B------:R-:W-:Y:S02]  /*1310*/  USHF.R.S32.HI UR8, URZ, 0x1f, UR7 ;  /* 0x0000001f3f087899 */ /* 0x000fe40008011407 */
[----:B------:R-:W-:Y:S01]  /*1320*/  SHF.R.S32.HI R3, RZ, 0x1f, R0 ;  /* 0x0000001fff037819 */ /* 0x000fe20000011400 */
[----:B------:R-:W-:Y:S02]  /*1330*/  @UP0 USHF.R.U32.HI UR6, URZ, UR10, UR5 ;  /* 0x0000000a3f060299 */ /* 0x000fe40008011605 */
[----:B------:R-:W-:Y:S01]  /*1340*/  ULEA.HI UR8, UR8, UR7, URZ, 0x6 ;  /* 0x0000000708087291 */ /* 0x000fe2000f8f303f */
[----:B------:R-:W-:Y:S01]  /*1350*/  LEA.HI R3, R3, R0, RZ, 0x6 ;  /* 0x0000000003037211 */ /* 0x000fe200078f30ff */
[----:B------:R-:W-:Y:S01]  /*1360*/  UIADD3 UR6, UR6, -UR9, UR42 ;  /* 0x8000000906067290 */ /* 0x000fe2000fffe02a */
[----:B------:R-:W-:Y:S01]  /*1370*/  ULDC UR4, c[0x0][0xad4] ;  /* 0x0002b50000047ab9 */ /* 0x000fe20000000800 */
[----:B------:R-:W-:Y:S01]  /*1380*/  USHF.R.S32.HI UR8, URZ, 0x6, UR8 ;  /* 0x000000063f087899 */ /* 0x000fe20008011408 */
[----:B------:R-:W-:Y:S01]  /*1390*/  SHF.R.S32.HI R3, RZ, 0x6, R3 ;  /* 0x00000006ff037819 */ /* 0x000fe20000011403 */
[----:B------:R-:W-:-:S04]  /*13a0*/  UIADD3 UR4, UR6, -UR4, URZ ;  /* 0x8000000406047290 */ /* 0x000fc8000fffe03f */
[----:B------:R-:W-:Y:S02]  /*13b0*/  VIMNMX R9, R3, UR8, PT ;  /* 0x0000000803097c48 */ /* 0x000fe4000bfe0100 */
[----:B------:R-:W-:Y:S01]  /*13c0*/  IMAD.U32 R2, RZ, RZ, UR4 ;  /* 0x00000004ff027e24 */ /* 0x000fe2000f8e00ff */
[----:B------:R-:W-:Y:S06]  /*13d0*/  @!P1 BRA `(.L_x_1910) ;  /* 0x0000000000409947 */ /* 0x000fec0003800000 */
[----:B------:R-:W-:-:S05]  /*13e0*/  IMAD.U32 R0, RZ, RZ, UR6 ;  /* 0x00000006ff007e24 */ /* 0x000fca000f8e00ff */
        /* <DEDUP_REMOVED lines=9> */
.L_x_1911:
[----:B------:R-:W-:-:S13]  /*1480*/  ISETP.NE.AND P0, PT, R5, 0x1, PT ;  /* 0x000000010500780c */ /* 0x000fda0003f05270 */
[----:B------:R-:W0:Y:S02]  /*1490*/  @P0 LDC.64 R6, c[0x0][0xae0] ;  /* 0x0002b800ff060b82 */ /* 0x000e240000000a00 */
[----:B0-----:R-:W-:-:S05]  /*14a0*/  @P0 IMAD.HI.U32 R4, R0, R6, RZ ;  /* 0x0000000600040227 */ /* 0x001fca00078e00ff */
[----:B------:R-:W-:-:S07]  /*14b0*/  @P0 SHF.R.U32.HI R0, RZ, R7, R4 ;  /* 0x00000007ff000219 */ /* 0x000fce0000011604 */
.L_x_1912:
[----:B------:R-:W-:-:S05]  /*14c0*/  IMAD R3, R0, R5, RZ ;  /* 0x0000000500037224 */ /* 0x000fca00078e02ff */
[----:B------:R-:W-:-:S07]  /*14d0*/  VIMNMX R2, R2, R3, !PT ;  /* 0x0000000302027248 */ /* 0x000fce0007fe0100 */
.L_x_1910:
[----:B------:R-:W-:Y:S01]  /*14e0*/  SHF.R.S32.HI R3, RZ, 0x1f, R2 ;  /* 0x0000001fff037819 */ /* 0x000fe20000011402 */
[----:B------:R-:W-:Y:S01]  /*14f0*/  IMAD.MOV.U32 R225, RZ, RZ, RZ ;  /* 0x000000ffffe17224 */ /* 0x000fe200078e00ff */
[----:B------:R-:W-:Y:S02]  /*1500*/  LOP3.LUT R6, R23, 0xffff, RZ, 0xc0, !PT ;  /* 0x0000ffff17067812 */ /* 0x000fe400078ec0ff */
[----:B------:R-:W-:-:S04]  /*1510*/  LEA.HI R3, R3, R2, RZ, 0x6 ;  /* 0x0000000203037211 */ /* 0x000fc800078f30ff */
[----:B------:R-:W-:-:S04]  /*1520*/  SHF.R.S32.HI R3, RZ, 0x6, R3 ;  /* 0x00000006ff037819 */ /* 0x000fc80000011403 */
[----:B------:R-:W-:-:S04]  /*1530*/  VIMNMX R10, RZ, R3, !PT ;  /* 0x00000003ff0a7248 */ /* 0x000fc80007fe0100 */
[----:B------:R-:W-:-:S13]  /*1540*/  ISETP.GT.AND P0, PT, R9, R10, PT ;  /* 0x0000000a0900720c */ /* 0x000fda0003f04270 */
[----:B------:R-:W-:Y:S05]  /*1550*/  @!P0 BRA `(.L_x_1913) ;  /* 0x00000000007c8947 */ /* 0x000fea0003800000 */
[----:B------:R-:W-:-:S04]  /*1560*/  SHF.R.U32.HI R0, RZ, 0x10, R23 ;  /* 0x00000010ff007819 */ /* 0x000fc80000011617 */
[----:B------:R-:W-:-:S13]  /*1570*/  ISETP.NE.AND P0, PT, R0, RZ, PT ;  /* 0x000000ff0000720c */ /* 0x000fda0003f05270 */
[----:B------:R-:W0:Y:S02]  /*1580*/  @!P0 LDC R0, c[0x0][0xae8] ;  /* 0x0002ba00ff008b82 */ /* 0x000e240000000800 */
[-C--:B0-----:R-:W-:Y:S02]  /*1590*/  IABS R8, R0.reuse ;  /* 0x0000000000087213 */ /* 0x081fe40000000000 */
[----:B------:R-:W-:Y:S02]  /*15a0*/  IADD3 R2, R0, -0x1, R9 ;  /* 0xffffffff00027810 */ /* 0x000fe40007ffe009 */
[----:B------:R-:W0:Y:S03]  /*15b0*/  I2F.RP R4, R8 ;  /* 0x0000000800047306 */ /* 0x000e260000209400 */
[----:B------:R-:W-:Y:S01]  /*15c0*/  IMAD.IADD R5, R2, 0x1, -R10 ;  /* 0x0000000102057824 */ /* 0x000fe200078e0a0a */
[----:B------:R-:W-:-:S04]  /*15d0*/  IABS R2, R0 ;  /* 0x0000000000027213 */ /* 0x000fc80000000000 */
[----:B------:R-:W-:Y:S02]  /*15e0*/  IABS R11, R5 ;  /* 0x00000005000b7213 */ /* 0x000fe40000000000 */
        /* <DEDUP_REMOVED lines=9> */
[----:B------:R-:W-:-:S04]  /*1680*/  IMAD.HI.U32 R2, R3, R7, R2 ;  /* 0x0000000703027227 */ /* 0x000fc800078e0002 */
[----:B------:R-:W-:-:S04]  /*1690*/  IMAD.MOV.U32 R3, RZ, RZ, R11 ;  /* 0x000000ffff037224 */ /* 0x000fc800078e000b */
        /* <DEDUP_REMOVED lines=9> */
[----:B------:R-:W-:-:S05]  /*1730*/  @!P1 LOP3.LUT R2, RZ, R0, RZ, 0x33, !PT ;  /* 0x00000000ff029212 */ /* 0x000fca00078e33ff */
[----:B------:R-:W-:-:S07]  /*1740*/  IMAD.MOV.U32 R225, RZ, RZ, R2 ;  /* 0x000000ffffe17224 */ /* 0x000fce00078e0002 */
.L_x_1913:
[----:B------:R-:W-:Y:S01]  /*1750*/  IMAD R0, R6, R225, R10 ;  /* 0x000000e106007224 */ /* 0x000fe200078e020a */
[----:B------:R-:W-:-:S04]  /*1760*/  PRMT R3, RZ, 0x7610, R3 ;  /* 0x00007610ff037816 */ /* 0x000fc80000000003 */
[----:B------:R-:W-:-:S04]  /*1770*/  VIADDMNMX R225, R0, R225, R9, PT ;  /* 0x000000e100e17246 */ /* 0x000fc80003800109 */
[----:B------:R-:W-:-:S13]  /*1780*/  ISETP.GT.AND P0, PT, R225, R0, PT ;  /* 0x00000000e100720c */ /* 0x000fda0003f04270 */
[----:B------:R-:W-:Y:S05]  /*1790*/  @!P0 BRA `(.L_x_1914) ;  /* 0x0000020800648947 */ /* 0x000fea0003800000 */
[----:B------:R-:W2:Y:S04]  /*17a0*/  LDL R25, [R1+0x1c8] ;  /* 0x0001c80001197983 */ /* 0x000ea80000100800 */
[----:B------:R-:W3:Y:S04]  /*17b0*/  LDL R24, [R1+0x210] ;  /* 0x0002100001187983 */ /* 0x000ee80000100800 */
[----:B------:R-:W4:Y:S04]  /*17c0*/  LDL R40, [R1+0x214] ;  /* 0x0002140001287983 */ /* 0x000f280000100800 */
        /* <DEDUP_REMOVED lines=125> */
[----:B------:R-:W4:Y:S01]  /*1fa0*/  LDL R219, [R1+0x40c] ;  /* 0x00040c0001db7983 */ /* 0x000f220000100800 */
[----:B------:R-:W-:-:S04]  /*1fb0*/  SHF.R.S32.HI R223, RZ, 0x1f, R154 ;  /* 0x0000001fffdf7819 */ /* 0x000fc8000001149a */
[----:B------:R-:W-:-:S04]  /*1fc0*/  LEA.HI R223, R223, R154, RZ, 0x7 ;  /* 0x0000009adfdf7211 */ /* 0x000fc800078f38ff */
[----:B------:R-:W-:-:S06]  /*1fd0*/  SHF.R.S32.HI R2, RZ, 0x7, R223 ;  /* 0x00000007ff027819 */ /* 0x000fcc00000114df */
[----:B------:R-:W0:Y:S01]  /*1fe0*/  SHFL.IDX PT, R2, R2, RZ, 0x1f ;  /* 0x00001fff02027589 */ /* 0x000e2200000e0000 */
[----:B------:R-:W-:Y:S02]  /*1ff0*/  UMOV UR4, 0x400 ;  /* 0x0000040000047882 */ /* 0x000fe40000000000 */
[----:B------:R-:W-:Y:S01]  /*2000*/  ULEA UR43, UR43, UR4, 0x18 ;  /* 0x000000042b2b7291 */ /* 0x000fe2000f8ec03f */
[----:B0-----:R-:W-:-:S04]  /*2010*/  LEA.HI R4, R2, R2, RZ, 0x1 ;  /* 0x0000000202047211 */ /* 0x001fc800078f08ff */
[----:B------:R-:W-:-:S05]  /*2020*/  LOP3.LUT R5, R4, 0x1fffe, RZ, 0xc0, !PT ;  /* 0x0001fffe04057812 */ /* 0x000fca00078ec0ff */
[----:B------:R-:W-:-:S05]  /*2030*/  IMAD.IADD R5, R2, 0x1, -R5 ;  /* 0x0000000102057824 */ /* 0x000fca00078e0a05 */
[----:B------:R-:W-:-:S05]  /*2040*/  LEA R5, R5, UR43, 0xf ;  /* 0x0000002b05057c11 */ /* 0x000fca000f8e78ff */
[----:B------:R-:W-:-:S05]  /*2050*/  VIADD R5, R5, 0x400 ;  /* 0x0000040005057836 */ /* 0x000fca0000000000 */
[----:B------:R-:W-:-:S04]  /*2060*/  SHF.R.U32.HI R5, RZ, 0x4, R5 ;  /* 0x00000004ff057819 */ /* 0x000fc80000011605 */
[----:B------:R-:W-:Y:S01]  /*2070*/  LOP3.LUT R2, R5, 0x3fff, RZ, 0xc0, !PT ;  /* 0x00003fff05027812 */ /* 0x000fe200078ec0ff */
[----:B------:R-:W-:-:S03]  /*2080*/  UIADD3 UR4, UR43, 0x36400, URZ ;  /* 0x000364002b047890 */ /* 0x000fc6000fffe03f */
[----:B------:R-:W-:Y:S01]  /*2090*/  LOP3.LUT R2, R2, 0x2000000, RZ, 0xfc, !PT ;  /* 0x0200000002027812 */ /* 0x000fe200078efcff */
[----:B------:R-:W-:Y:S01]  /*20a0*/  IMAD.MOV.U32 R5, RZ, RZ, 0x40000040 ;  /* 0x40000040ff057424 */ /* 0x000fe200078e00ff */
[----:B------:R-:W-:-:S03]  /*20b0*/  USHF.R.U32.HI UR4, URZ, 0x4, UR4 ;  /* 0x000000043f047899 */ /* 0x000fc60008011604 */
[----:B--2---:R-:W-:Y:S01]  /*20c0*/  IMAD R4, R25, 0x1000, R2 ;  /* 0x0000100019047824 */ /* 0x004fe200078e0202 */
[----:B------:R-:W-:Y:S01]  /*20d0*/  R2UR UR7, R5 ;  /* 0x00000000050772ca */ /* 0x000fe200000e0000 */
[----:B------:R-:W-:-:S03]  /*20e0*/  ULOP3.LUT UR4, UR4, 0x3fff, URZ, 0xc0, !UPT ;  /* 0x00003fff04047892 */ /* 0x000fc6000f8ec03f */
[----:B------:R-:W-:Y:S01]  /*20f0*/  R2UR UR6, R4 ;  /* 0x00000000040672ca */ /* 0x000fe200000e0000 */
[----:B------:R-:W-:Y:S01]  /*2100*/  ULOP3.LUT UR16, UR4, 0x10000, URZ, 0xfc, !UPT ;  /* 0x0001000004107892 */ /* 0x000fe2000f8efc3f */
[----:B---3--:R-:W-:Y:S04]  /*2110*/  STL [R1+0x210], R24 ;  /* 0x0002101801007387 */ /* 0x008fe80000100800 */
[----:B----4-:R-:W-:Y:S04]  /*2120*/  STL [R1+0x214], R40 ;  /* 0x0002142801007387 */ /* 0x010fe80000100800 */
[----:B------:R-:W-:Y:S04]  /*2130*/  STL [R1+0x218], R42 ;  /* 0x0002182a01007387 */ /* 0x000fe80000100800 */
        /* <DEDUP_REMOVED lines=32> */
[----:B------:R0:W-:Y:S01]  /*2340*/  STL [R1+0x2a4], R94 ;  /* 0x0002a45e01007387 */ /* 0x0001e20000100800 */
[----:B------:R-:W-:Y:S06]  /*2350*/  BAR.SYNC.DEFER_BLOCKING 0xe, 0x100 ;  /* 0x0384000000007b1d */ /* 0x000fec0000010000 */
[----:B------:R-:W-:Y:S01]  /*2360*/  UMOV UR4, UR16 ;  /* 0x0000001000047c82 */ /* 0x000fe20008000000 */
[----:B------:R-:W-:Y:S01]  /*2370*/  UMOV UR5, 0x40000040 ;  /* 0x4000004000057882 */ /* 0x000fe20000000000 */
[----:B0-----:R-:W-:-:S06]  /*2380*/  WARPGROUP.ARRIVE ;  /* 0x00000000000079c5 */ /* 0x001fcc0000000000 */
[----:B------:R-:W-:Y:S01]  /*2390*/  HGMMA.64x256x16.F32.BF16 R24, gdesc[UR4].tnspB, RZ, !UPT, gsb0 ;  /* 0x43e00000041879f0 */ /* 0x000fe2000c0018ff */
[----:B------:R0:W-:Y:S04]  /*23a0*/  STL [R1+0x2a8], R6 ;  /* 0x0002a80601007387 */ /* 0x0001e80000100800 */
[----:B------:R1:W-:Y:S01]  /*23b0*/  STL [R1+0x364], R7 ;  /* 0x0003640701007387 */ /* 0x0003e20000100800 */
[----:B0-----:R-:W-:Y:S02]  /*23c0*/  VIADD R6, R4, 0x80 ;  /* 0x0000008004067836 */ /* 0x001fe40000000000 */
[----:B-1----:R-:W-:-:S03]  /*23d0*/  IMAD.MOV.U32 R7, RZ, RZ, 0x40000040 ;  /* 0x40000040ff077424 */ /* 0x002fc600078e00ff */
[----:B------:R-:W-:Y:S02]  /*23e0*/  R2UR UR10, R6 ;  /* 0x00000000060a72ca */ /* 0x000fe400000e0000 */
[----:B------:R-:W-:Y:S01]  /*23f0*/  R2UR UR11, R7 ;  /* 0x00000000070b72ca */ /* 0x000fe200000e0000 */
[----:B------:R-:W-:Y:S01]  /*2400*/  UIADD3 UR8, UR16, 0x2, URZ ;  /* 0x0000000210087890 */ /* 0x000fe2000fffe03f */
        /* <DEDUP_REMOVED lines=60> */
[----:B------:R-:W-:Y:S01]  /*27d0*/  STL [R1+0x398], R163 ;  /* 0x000398a301007387 */ /* 0x000fe20000100800 */
[----:B------:R-:W-:-:S03]  /*27e0*/  WARPGROUP.DEPBAR.LE gsb0, 0x0 ;  /* 0x00008000000079c5 */ /* 0x000fc60000010000 */
        /* <DEDUP_REMOVED lines=29> */
[----:B------:R-:W-:Y:S04]  /*29c0*/  STL.128 [R1+0x210], R24 ;  /* 0x0002101801007387 */ /* 0x000fe80000100c00 */
        /* <DEDUP_REMOVED lines=30> */
[----:B------:R0:W-:Y:S01]  /*2bb0*/  STL.128 [R1+0x400], R148 ;  /* 0x0004009401007387 */ /* 0x0001e20000100c00 */
[----:B------:R-:W-:Y:S01]  /*2bc0*/  UMOV UR9, 0x40000040 ;  /* 0x4000004000097882 */ /* 0x000fe20000000000 */
[----:B0-----:R-:W-:-:S06]  /*2bd0*/  WARPGROUP.ARRIVE ;  /* 0x00000000000079c5 */ /* 0x001fcc0000000000 */
[----:B------:R-:W-:Y:S01]  /*2be0*/  HGMMA.64x256x16.F32.BF16 R24, gdesc[UR8].tnspB, R24, gsb0 ;  /* 0x43e00000081879f0 */ /* 0x000fe20008001818 */
[----:B------:R-:W-:Y:S02]  /*2bf0*/  VIADD R6, R4, 0x100 ;  /* 0x0000010004067836 */ /* 0x000fe40000000000 */
[----:B------:R-:W-:-:S03]  /*2c00*/  IMAD.MOV.U32 R7, RZ, RZ, 0x40000040 ;  /* 0x40000040ff077424 */ /* 0x000fc600078e00ff */
[----:B------:R-:W-:Y:S02]  /*2c10*/  R2UR UR14, R6 ;  /* 0x00000000060e72ca */ /* 0x000fe400000e0000 */
[----:B------:R-:W-:Y:S01]  /*2c20*/  R2UR UR15, R7 ;  /* 0x00000000070f72ca */ /* 0x000fe200000e0000 */
[----:B------:R-:W-:Y:S01]  /*2c30*/  UIADD3 UR12, UR16, 0x4, URZ ;  /* 0x00000004100c7890 */ /* 0x000fe2000fffe03f */
[----:B------:R-:W-:Y:S01]  /*2c40*/  UMOV UR13, 0x40000040 ;  /* 0x40000040000d7882 */ /* 0x000fe20000000000 */
[----:B------:R-:W-:Y:S02]  /*2c50*/  VIADD R4, R4, 0x180 ;  /* 0x0000018004047836 */ /* 0x000fe40000000000 */
[----:B------:R-:W-:Y:S01]  /*2c60*/  IMAD.MOV.U32 R5, RZ, RZ, 0x40000040 ;  /* 0x40000040ff057424 */ /* 0x000fe200078e00ff */
[----:B------:R-:W-:Y:S01]  /*2c70*/  UMOV UR17, 0x40000040 ;  /* 0x4000004000117882 */ /* 0x000fe20000000000 */
[----:B------:R0:W5:Y:S01]  /*2c80*/  LDL R7, [R1+0x1c8] ;  /* 0x0001c80001077983 */ /* 0x0001620000100800 */
[----:B------:R-:W-:-:S02]  /*2c90*/  R2UR UR18, R4 ;  /* 0x00000000041272ca */ /* 0x000fc400000e0000 */
[----:B------:R-:W-:Y:S01]  /*2ca0*/  R2UR UR19, R5 ;  /* 0x00000000051372ca */ /* 0x000fe200000e0000 */
[----:B------:R-:W-:Y:S01]  /*2cb0*/  UIADD3 UR16, UR16, 0x6, URZ ;  /* 0x0000000610107890 */ /* 0x000fe2000fffe03f */
[----:B------:R-:W-:Y:S02]  /*2cc0*/  WARPGROUP.DEPBAR.LE gsb0, 0x0 ;  /* 0x00008000000079c5 */ /* 0x000fe40000010000 */
        /* <DEDUP_REMOVED lines=31> */
[----:B------:R1:W-:Y:S02]  /*2ec0*/  STL.128 [R1+0x400], R148 ;  /* 0x0004009401007387 */ /* 0x0003e40000100c00 */
[----:B-1----:R-:W-:-:S06]  /*2ed0*/  WARPGROUP.ARRIVE ;  /* 0x00000000000079c5 */ /* 0x002fcc0000000000 */
[----:B------:R-:W-:Y:S03]  /*2ee0*/  HGMMA.64x256x16.F32.BF16 R24, gdesc[UR12].tnspB, R24, gsb0 ;  /* 0x43e000000c1879f0 */ /* 0x000fe60008001818 */
        /* <DEDUP_REMOVED lines=37> */
[----:B------:R-:W2:Y:S04]  /*3140*/  LDL R4, [R1+0x210] ;  /* 0x0002100001047983 */ /* 0x000ea80000100800 */
[----:B------:R-:W-:Y:S04]  /*3150*/  STL.128 [R1+0x3a0], R124 ;  /* 0x0003a07c01007387 */ /* 0x000fe80000100c00 */
[----:B------:R-:W3:Y:S04]  /*3160*/  LDL R3, [R1+0x3ac] ;  /* 0x0003ac0001037983 */ /* 0x000ee80000100800 */
        /* <DEDUP_REMOVED lines=10> */
[----:B------:R1:W-:Y:S04]  /*3210*/  STL.128 [R1+0x2c0], R68 ;  /* 0x0002c04401007387 */ /* 0x0003e80000100c00 */
        /* <DEDUP_REMOVED lines=18> */
[----:B------:R-:W-:Y:S04]  /*3340*/  STL.128 [R1+0x400], R148 ;  /* 0x0004009401007387 */ /* 0x000fe80000100c00 */
[----:B-1----:R-:W3:Y:S04]  /*3350*/  LDL R68, [R1+0x214] ;  /* 0x0002140001447983 */ /* 0x002ee80000100800 */
[----:B------:R-:W3:Y:S04]  /*3360*/  LDL R70, [R1+0x218] ;  /* 0x0002180001467983 */ /* 0x000ee80000100800 */
[----:B----4-:R-:W4:Y:S04]  /*3370*/  LDL R72, [R1+0x21c] ;  /* 0x00021c0001487983 */ /* 0x010f280000100800 */
[----:B------:R-:W4:Y:S04]  /*3380*/  LDL R74, [R1+0x224] ;  /* 0x00022400014a7983 */ /* 0x000f280000100800 */
[----:B0-----:R-:W4:Y:S04]  /*3390*/  LDL R76, [R1+0x228] ;  /* 0x00022800014c7983 */ /* 0x001f280000100800 */
        /* <DEDUP_REMOVED lines=41> */
[----:B--2---:R-:W2:Y:S04]  /*3630*/  LDL R140, [R1+0x2d4] ;  /* 0x0002d400018c7983 */ /* 0x004ea80000100800 */
[----:B------:R-:W2:Y:S04]  /*3640*/  LDL R142, [R1+0x2d8] ;  /* 0x0002d800018e7983 */ /* 0x000ea80000100800 */
        /* <DEDUP_REMOVED lines=77> */
[----:B------:R-:W2:Y:S01]  /*3b20*/  LDL R22, [R1+0x2a0] ;  /* 0x0002a00001167983 */ /* 0x000ea20000100800 */
[----:B------:R-:W-:-:S05]  /*3b30*/  LOP3.LUT R223, R223, 0xffffff80, RZ, 0xc0, !PT ;  /* 0xffffff80dfdf7812 */ /* 0x000fca00078ec0ff */
[----:B------:R-:W-:Y:S01]  /*3b40*/  IMAD.IADD R223, R154, 0x1, -R223 ;  /* 0x000000019adf7824 */ /* 0x000fe200078e0adf */
[----:B------:R0:W-:Y:S01]  /*3b50*/  STL [R1+0x210], R4 ;  /* 0x0002100401007387 */ /* 0x0001e20000100800 */
[----:B------:R-:W-:-:S03]  /*3b60*/  ULOP3.LUT UR6, UR61, 0x1, URZ, 0xfc, !UPT ;  /* 0x000000013d067892 */ /* 0x000fc6000f8efc3f */
[----:B---3--:R1:W-:Y:S01]  /*3b70*/  STL [R1+0x3ac], R3 ;  /* 0x0003ac0301007387 */ /* 0x0083e20000100800 */
[----:B------:R-:W-:Y:S01]  /*3b80*/  UISETP.NE.AND UP0, UPT, UR6, 0x3, UPT ;  /* 0x000000030600788c */ /* 0x000fe2000bf05270 */
[----:B0-----:R-:W-:Y:S02]  /*3b90*/  SHF.R.S32.HI R4, RZ, 0x1f, R223 ;  /* 0x0000001fff047819 */ /* 0x001fe400000114df */
[----:B------:R-:W-:Y:S02]  /*3ba0*/  STL [R1+0x214], R68 ;  /* 0x0002144401007387 */ /* 0x000fe40000100800 */
[----:B-1----:R-:W-:Y:S02]  /*3bb0*/  LEA.HI R3, R4, R223, RZ, 0x2 ;  /* 0x000000df04037211 */ /* 0x002fe400078f10ff */
[----:B------:R-:W-:Y:S04]  /*3bc0*/  STL [R1+0x218], R70 ;  /* 0x0002184601007387 */ /* 0x000fe80000100800 */
        /* <DEDUP_REMOVED lines=44> */
[----:B--2---:R-:W-:Y:S04]  /*3e90*/  STL [R1+0x2d4], R140 ;  /* 0x0002d48c01007387 */ /* 0x004fe80000100800 */
        /* <DEDUP_REMOVED lines=76> */
[----:B------:R-:W-:Y:S06]  /*4360*/  BAR.ARV 0xf, 0x100 ;  /* 0x03c4000000007b1d */ /* 0x000fec0000002000 */
[----:B------:R0:W-:Y:S01]  /*4370*/  STL [R1+0x220], R6 ;  /* 0x0002200601007387 */ /* 0x0001e20000100800 */
[----:B------:R-:W-:-:S03]  /*4380*/  PLOP3.LUT P1, PT, PT, PT, UP0, 0x80, 0x0 ;  /* 0x000000000000781c */ /* 0x000fc60003f2f008 */
[----:B------:R1:W-:Y:S01]  /*4390*/  STL [R1+0x3b4], R5 ;  /* 0x0003b40501007387 */ /* 0x0003e20000100800 */
[--C-:B0-----:R-:W-:Y:S02]  /*43a0*/  SHF.R.S32.HI R6, RZ, 0x1f, R3.reuse ;  /* 0x0000001fff067819 */ /* 0x101fe40000011403 */
[----:B-1----:R-:W-:-:S04]  /*43b0*/  SHF.R.S32.HI R5, RZ, 0x2, R3 ;  /* 0x00000002ff057819 */ /* 0x002fc80000011403 */
[----:B------:R-:W-:Y:S02]  /*43c0*/  LEA.HI R6, R6, R5, RZ, 0x3 ;  /* 0x0000000506067211 */ /* 0x000fe400078f18ff */
[----:B------:R-:W-:Y:S02]  /*43d0*/  LEA.HI R4, R4, R223, RZ, 0x5 ;  /* 0x000000df04047211 */ /* 0x000fe400078f28ff */
[----:B------:R-:W-:Y:S02]  /*43e0*/  LOP3.LUT R6, R6, 0xfffffff8, RZ, 0xc0, !PT ;  /* 0xfffffff806067812 */ /* 0x000fe400078ec0ff */
[----:B------:R-:W-:-:S03]  /*43f0*/  SHF.R.S32.HI R3, RZ, 0x5, R4 ;  /* 0x00000005ff037819 */ /* 0x000fc60000011404 */
[----:B------:R-:W-:Y:S01]  /*4400*/  IMAD.IADD R6, R5, 0x1, -R6 ;  /* 0x0000000105067824 */ /* 0x000fe200078e0a06 */
[----:B------:R0:W-:Y:S03]  /*4410*/  STL [R1+0x2a0], R22 ;  /* 0x0002a01601007387 */ /* 0x0001e60000100800 */
[----:B0-----:R-:W-:Y:S01]  /*4420*/  IMAD R22, R3, 0x10, R6 ;  /* 0x0000001003167824 */ /* 0x001fe200078e0206 */
[----:B------:R-:W-:Y:S06]  /*4430*/  @!P1 BRA `(.L_x_1915) ;  /* 0x0000000000049947 */ /* 0x000fec0003800000 */
[----:B------:R-:W-:Y:S01]  /*4440*/  BPT.TRAP 0x1 ;  /* 0x000000040000795c */ /* 0x000fe20000300000 */
.L_x_1915:
[----:B------:R-:W0:Y:S01]  /*4450*/  S2R R153, SR_CgaCtaId ;  /* 0x0000000000997919 */ /* 0x000e220000008800 */
[----:B------:R-:W-:Y:S01]  /*4460*/  VIADD R3, R225, 0xfffffffe ;  /* 0xfffffffee1037836 */ /* 0x000fe20000000000 */
[----:B-----5:R-:W-:-:S04]  /*4470*/  LEA R7, R7, UR43, 0x3 ;  /* 0x0000002b07077c11 */ /* 0x020fc8000f8e18ff */
[----:B------:R-:W-:Y:S01]  /*4480*/  ISETP.GE.AND P0, PT, R3, R0, PT ;  /* 0x000000000300720c */ /* 0x000fe20003f06270 */
[----:B------:R-:W-:-:S05]  /*4490*/  VIADD R4, R7, 0x38860 ;  /* 0x0003886007047836 */ /* 0x000fca0000000000 */
[----:B0-----:R-:W-:-:S04]  /*44a0*/  PRMT R4, R153, 0x654, R4 ;  /* 0x0000065499047816 */ /* 0x001fc80000000004 */
[----:B------:R0:W-:Y:S03]  /*44b0*/  SYNCS.ARRIVE.TRANS64.RED.A1T0 RZ, [R4+URZ], RZ ;  /* 0x000000ff04ff79a7 */ /* 0x0001e6000810043f */
[----:B------:R-:W-:Y:S05]  /*44c0*/  @!P0 BRA `(.L_x_1916) ;  /* 0x0000003c005c8947 */ /* 0x000fea0003800000 */
.L_x_1918:
[----:B------:R-:W2:Y:S04]  /*44d0*/  LDL R155, [R1+0x1c8] ;  /* 0x0001c800019b7983 */ /* 0x000ea80000100800 */
[----:B------:R-:W3:Y:S04]  /*44e0*/  LDL.64 R64, [R1+0x220] ;  /* 0x0002200001407983 */ /* 0x000ee80000100a00 */
[----:B------:R-:W4:Y:S04]  /*44f0*/  LDL.64 R66, [R1+0x230] ;  /* 0x0002300001427983 */ /* 0x000f280000100a00 */
        /* <DEDUP_REMOVED lines=57> */
[----:B01----:R-:W4:Y:S04]  /*4890*/  LDL.64 R4, [R1+0x3c8] ;  /* 0x0003c80001047983 */ /* 0x003f280000100a00 */
[----:B------:R-:W4:Y:S04]  /*48a0*/  LDL.64 R12, [R1+0x3d8] ;  /* 0x0003d800010c7983 */ /* 0x000f280000100a00 */
[----:B------:R-:W4:Y:S04]  /*48b0*/  LDL.64 R10, [R1+0x3e8] ;  /* 0x0003e800010a7983 */ /* 0x000f280000100a00 */
[----:B------:R-:W4:Y:S04]  /*48c0*/  LDL.64 R8, [R1+0x3f8] ;  /* 0x0003f80001087983 */ /* 0x000f280000100a00 */
[----:B------:R-:W4:Y:S01]  /*48d0*/  LDL.64 R6, [R1+0x408] ;  /* 0x0004080001067983 */ /* 0x000f220000100a00 */
[----:B--2---:R-:W-:-:S05]  /*48e0*/  IMAD R58, R155, 0x40, R22 ;  /* 0x000000409b3a7824 */ /* 0x004fca00078e0216 */
[----:B------:R-:W-:Y:S01]  /*48f0*/  LEA R58, R58, UR43, 0x2 ;  /* 0x0000002b3a3a7c11 */ /* 0x000fe2000f8e10ff */
[----:B------:R-:W-:Y:S06]  /*4900*/  BAR.SYNC.DEFER_BLOCKING 0xe, 0x100 ;  /* 0x0384000000007b1d */ /* 0x000fec0000010000 */
[----:B------:R-:W3:Y:S04]  /*4910*/  LDS R61, [R58+0x38400] ;  /* 0x038400003a3d7984 */ /* 0x000ee80000000800 */
[----:B------:R0:W1:Y:S01]  /*4920*/  LDS R60, [R58+0x38420] ;  /* 0x038420003a3c7984 */ /* 0x0000620000000800 */
[C---:B---3--:R-:W-:Y:S01]  /*4930*/  FMUL.FTZ R65, R61.reuse, R65 ;  /* 0x000000413d417220 */ /* 0x048fe20000410000 */
[C---:B------:R-:W-:Y:S01]  /*4940*/  FMUL.FTZ R64, R61.reuse, R64 ;  /* 0x000000403d407220 */ /* 0x040fe20000410000 */
[C---:B----4-:R-:W-:Y:S01]  /*4950*/  FMUL.FTZ R67, R61.reuse, R67 ;  /* 0x000000433d437220 */ /* 0x050fe20000410000 */
[C---:B------:R-:W-:Y:S01]  /*4960*/  FMUL.FTZ R66, R61.reuse, R66 ;  /* 0x000000423d427220 */ /* 0x040fe20000410000 */
        /* <DEDUP_REMOVED lines=55> */
[----:B------:R-:W-:Y:S01]  /*4ce0*/  FMUL.FTZ R122, R61, R122 ;  /* 0x0000007a3d7a7220 */ /* 0x000fe20000410000 */
[-C--:B0-----:R-:W-:Y:S01]  /*4cf0*/  FMUL.FTZ R58, R62, R61.reuse ;  /* 0x0000003d3e3a7220 */ /* 0x081fe20000410000 */
[----:B------:R-:W-:Y:S01]  /*4d00*/  FMUL.FTZ R59, R63, R61 ;  /* 0x0000003d3f3b7220 */ /* 0x000fe20000410000 */
[C---:B------:R-:W-:Y:S01]  /*4d10*/  FMUL.FTZ R125, R61.reuse, R125 ;  /* 0x0000007d3d7d7220 */ /* 0x040fe20000410000 */
[----:B------:R-:W-:Y:S01]  /*4d20*/  FMUL.FTZ R124, R61, R124 ;  /* 0x0000007c3d7c7220 */ /* 0x000fe20000410000 */
[C---:B-1----:R-:W-:Y:S01]  /*4d30*/  FMUL.FTZ R127, R60.reuse, R127 ;  /* 0x0000007f3c7f7220 */ /* 0x042fe20000410000 */
[C---:B------:R-:W-:Y:S01]  /*4d40*/  FMUL.FTZ R126, R60.reuse, R126 ;  /* 0x0000007e3c7e7220 */ /* 0x040fe20000410000 */
[C---:B------:R-:W-:Y:S01]  /*4d50*/  FMUL.FTZ R129, R60.reuse, R129 ;  /* 0x000000813c817220 */ /* 0x040fe20000410000 */
[C---:B------:R-:W-:Y:S01]  /*4d60*/  FMUL.FTZ R128, R60.reuse, R128 ;  /* 0x000000803c807220 */ /* 0x040fe20000410000 */
[----:B------:R-:W-:Y:S01]  /*4d70*/  STL.64 [R1+0x220], R64 ;  /* 0x0002204001007387 */ /* 0x000fe20000100a00 */
[C---:B------:R-:W-:Y:S01]  /*4d80*/  FMUL.FTZ R131, R60.reuse, R131 ;  /* 0x000000833c837220 */ /* 0x040fe20000410000 */
[----:B------:R-:W-:-:S02]  /*4d90*/  FMUL.FTZ R130, R60, R130 ;  /* 0x000000823c827220 */ /* 0x000fc40000410000 */
[----:B------:R-:W-:Y:S01]  /*4da0*/  STL.64 [R1+0x230], R66 ;  /* 0x0002304201007387 */ /* 0x000fe20000100a00 */
[C---:B------:R-:W-:Y:S01]  /*4db0*/  FMUL.FTZ R133, R60.reuse, R133 ;  /* 0x000000853c857220 */ /* 0x040fe20000410000 */
[C---:B------:R-:W-:Y:S02]  /*4dc0*/  FMUL.FTZ R132, R60.reuse, R132 ;  /* 0x000000843c847220 */ /* 0x040fe40000410000 */
[----:B------:R-:W-:Y:S01]  /*4dd0*/  STL.64 [R1+0x240], R68 ;  /* 0x0002404401007387 */ /* 0x000fe20000100a00 */
[C---:B------:R-:W-:Y:S01]  /*4de0*/  FMUL.FTZ R135, R60.reuse, R135 ;  /* 0x000000873c877220 */ /* 0x040fe20000410000 */
[C---:B------:R-:W-:Y:S02]  /*4df0*/  FMUL.FTZ R134, R60.reuse, R134 ;  /* 0x000000863c867220 */ /* 0x040fe40000410000 */
[----:B------:R0:W-:Y:S01]  /*4e00*/  STL.64 [R1+0x250], R70 ;  /* 0x0002504601007387 */ /* 0x0001e20000100a00 */
[C---:B------:R-:W-:Y:S01]  /*4e10*/  FMUL.FTZ R137, R60.reuse, R137 ;  /* 0x000000893c897220 */ /* 0x040fe20000410000 */
[----:B------:R-:W-:-:S02]  /*4e20*/  FMUL.FTZ R136, R60, R136 ;  /* 0x000000883c887220 */ /* 0x000fc40000410000 */
[----:B------:R1:W-:Y:S01]  /*4e30*/  STL.64 [R1+0x260], R72 ;  /* 0x0002604801007387 */ /* 0x0003e20000100a00 */
[C---:B------:R-:W-:Y:S01]  /*4e40*/  FMUL.FTZ R57, R60.reuse, R57 ;  /* 0x000000393c397220 */ /* 0x040fe20000410000 */
[C---:B------:R-:W-:Y:S02]  /*4e50*/  FMUL.FTZ R56, R60.reuse, R56 ;  /* 0x000000383c387220 */ /* 0x040fe40000410000 */
[----:B------:R2:W-:Y:S01]  /*4e60*/  STL.64 [R1+0x270], R74 ;  /* 0x0002704a01007387 */ /* 0x0005e20000100a00 */
[C---:B------:R-:W-:Y:S01]  /*4e70*/  FMUL.FTZ R47, R60.reuse, R47 ;  /* 0x0000002f3c2f7220 */ /* 0x040fe20000410000 */
[C---:B------:R-:W-:Y:S02]  /*4e80*/  FMUL.FTZ R46, R60.reuse, R46 ;  /* 0x0000002e3c2e7220 */ /* 0x040fe40000410000 */
        /* <DEDUP_REMOVED lines=71> */
[----:B------:R-:W-:Y:S02]  /*5300*/  FMUL.FTZ R6, R60, R6 ;  /* 0x000000063c067220 */ /* 0x000fe40000410000 */
[----:B------:R-:W-:Y:S04]  /*5310*/  STL.64 [R1+0x210], R58 ;  /* 0x0002103a01007387 */ /* 0x000fe80000100a00 */
        /* <DEDUP_REMOVED lines=23> */
[----:B------:R3:W-:Y:S04]  /*5490*/  STL.64 [R1+0x378], R14 ;  /* 0x0003780e01007387 */ /* 0x0007e80000100a00 */
        /* <DEDUP_REMOVED lines=8> */
[----:B------:R4:W-:Y:S04]  /*5520*/  STL.64 [R1+0x408], R6 ;  /* 0x0004080601007387 */ /* 0x0009e80000100a00 */
[----:B0-----:R-:W4:Y:S04]  /*5530*/  LDL R70, [R1+0x214] ;  /* 0x0002140001467983 */ /* 0x001f280000100800 */
[----:B-1----:R-:W4:Y:S04]  /*5540*/  LDL R72, [R1+0x218] ;  /* 0x0002180001487983 */ /* 0x002f280000100800 */
[----:B--2---:R-:W2:Y:S04]  /*5550*/  LDL R74, [R1+0x21c] ;  /* 0x00021c00014a7983 */ /* 0x004ea80000100800 */
[----:B---3--:R-:W3:Y:S04]  /*5560*/  LDL R14, [R1+0x220] ;  /* 0x00022000010e7983 */ /* 0x008ee80000100800 */
[----:B------:R-:W3:Y:S04]  /*5570*/  LDL R76, [R1+0x224] ;  /* 0x00022400014c7983 */ /* 0x000ee80000100800 */
[----:B------:R-:W3:Y:S04]  /*5580*/  LDL R78, [R1+0x228] ;  /* 0x00022800014e7983 */ /* 0x000ee80000100800 */
[----:B------:R-:W3:Y:S04]  /*5590*/  LDL R80, [R1+0x22c] ;  /* 0x00022c0001507983 */ /* 0x000ee80000100800 */
[----:B----4-:R-:W4:Y:S04]  /*55a0*/  LDL R4, [R1+0x230] ;  /* 0x0002300001047983 */ /* 0x010f280000100800 */
        /* <DEDUP_REMOVED lines=119> */
[----:B------:R-:W-:Y:S04]  /*5d20*/  STL [R1+0x210], R58 ;  /* 0x0002103a01007387 */ /* 0x000fe80000100800 */
[----:B------:R-:W-:Y:S04]  /*5d30*/  STL [R1+0x214], R70 ;  /* 0x0002144601007387 */ /* 0x000fe80000100800 */
[----:B------:R-:W-:Y:S04]  /*5d40*/  STL [R1+0x218], R72 ;  /* 0x0002184801007387 */ /* 0x000fe80000100800 */
[----:B--2---:R-:W-:Y:S04]  /*5d50*/  STL [R1+0x21c], R74 ;  /* 0x00021c4a01007387 */ /* 0x004fe80000100800 */
[----:B---3--:R-:W-:Y:S04]  /*5d60*/  STL [R1+0x220], R14 ;  /* 0x0002200e01007387 */ /* 0x008fe80000100800 */
[----:B------:R-:W-:Y:S04]  /*5d70*/  STL [R1+0x224], R76 ;  /* 0x0002244c01007387 */ /* 0x000fe80000100800 */
[----:B------:R-:W-:Y:S04]  /*5d80*/  STL [R1+0x228], R78 ;  /* 0x0002284e01007387 */ /* 0x000fe80000100800 */
        /* <DEDUP_REMOVED lines=37> */
[----:B------:R0:W-:Y:S04]  /*5fe0*/  STL [R1+0x2c0], R26 ;  /* 0x0002c01a01007387 */ /* 0x0001e80000100800 */
        /* <DEDUP_REMOVED lines=74> */
[----:B------:R2:W-:Y:S04]  /*6490*/  STL [R1+0x3ec], R33 ;  /* 0x0003ec2101007387 */ /* 0x0005e80000100800 */
[----:B------:R-:W-:Y:S04]  /*64a0*/  STL [R1+0x3f0], R66 ;  /* 0x0003f04201007387 */ /* 0x000fe80000100800 */
[----:B------:R3:W-:Y:S04]  /*64b0*/  STL [R1+0x3f4], R41 ;  /* 0x0003f42901007387 */ /* 0x0007e80000100800 */
[----:B------:R4:W-:Y:S04]  /*64c0*/  STL [R1+0x3f8], R45 ;  /* 0x0003f82d01007387 */ /* 0x0009e80000100800 */
[----:B------:R4:W-:Y:S04]  /*64d0*/  STL [R1+0x3fc], R49 ;  /* 0x0003fc3101007387 */ /* 0x0009e80000100800 */
[----:B------:R-:W-:Y:S04]  /*64e0*/  STL [R1+0x400], R68 ;  /* 0x0004004401007387 */ /* 0x000fe80000100800 */
[----:B------:R4:W-:Y:S04]  /*64f0*/  STL [R1+0x404], R57 ;  /* 0x0004043901007387 */ /* 0x0009e80000100800 */
[----:B------:R4:W-:Y:S04]  /*6500*/  STL [R1+0x408], R61 ;  /* 0x0004083d01007387 */ /* 0x0009e80000100800 */
[----:B------:R4:W-:Y:S04]  /*6510*/  STL [R1+0x40c], R65 ;  /* 0x00040c4101007387 */ /* 0x0009e80000100800 */
[----:B0-----:R-:W4:Y:S04]  /*6520*/  LDL.128 R24, [R1+0x210] ;  /* 0x0002100001187983 */ /* 0x001f280000100c00 */
[----:B-1----:R-:W4:Y:S04]  /*6530*/  LDL.128 R28, [R1+0x220] ;  /* 0x00022000011c7983 */ /* 0x002f280000100c00 */
[----:B--2---:R-:W2:Y:S04]  /*6540*/  LDL.128 R32, [R1+0x230] ;  /* 0x0002300001207983 */ /* 0x004ea80000100c00 */
[----:B------:R-:W2:Y:S04]  /*6550*/  LDL.128 R36, [R1+0x240] ;  /* 0x0002400001247983 */ /* 0x000ea80000100c00 */
[----:B---3--:R-:W2:Y:S04]  /*6560*/  LDL.128 R40, [R1+0x250] ;  /* 0x0002500001287983 */ /* 0x008ea80000100c00 */
[----:B----4-:R-:W2:Y:S04]  /*6570*/  LDL.128 R44, [R1+0x260] ;  /* 0x00026000012c7983 */ /* 0x010ea80000100c00 */
[----:B------:R-:W2:Y:S04]  /*6580*/  LDL.128 R48, [R1+0x270] ;  /* 0x0002700001307983 */ /* 0x000ea80000100c00 */
        /* <DEDUP_REMOVED lines=24> */
[----:B------:R-:W2:Y:S01]  /*6710*/  LDL.128 R148, [R1+0x400] ;  /* 0x0004000001947983 */ /* 0x000ea20000100c00 */
[----:B------:R-:W-:-:S02]  /*6720*/  VIADD R155, R155, 0x1 ;  /* 0x000000019b9b7836 */ /* 0x000fc40000000000 */
[----:B------:R-:W-:Y:S02]  /*6730*/  IMAD.MOV.U32 R5, RZ, RZ, 0x40000040 ;  /* 0x40000040ff057424 */ /* 0x000fe400078e00ff */
[----:B------:R-:W-:Y:S01]  /*6740*/  IMAD.MOV.U32 R7, RZ, RZ, 0x40000040 ;  /* 0x40000040ff077424 */ /* 0x000fe200078e00ff */
[----:B------:R-:W-:Y:S01]  /*6750*/  ISETP.NE.AND P0, PT, R155, 0x2, PT ;  /* 0x000000029b00780c */ /* 0x000fe20003f05270 */
[----:B------:R0:W-:Y:S01]  /*6760*/  STL [R1+0x1c8], R155 ;  /* 0x0001c89b01007387 */ /* 0x0001e20000100800 */
[----:B------:R-:W-:Y:S01]  /*6770*/  R2UR UR7, R5 ;  /* 0x00000000050772ca */ /* 0x000fe200000e0000 */
[----:B------:R-:W-:Y:S01]  /*6780*/  IMAD.MOV.U32 R5, RZ, RZ, 0x40000040 ;  /* 0x40000040ff057424 */ /* 0x000fe200078e00ff */
[----:B------:R-:W-:Y:S01]  /*6790*/  R2UR UR11, R7 ;  /* 0x00000000070b72ca */ /* 0x000fe200000e0000 */
[----:B------:R-:W-:-:S03]  /*67a0*/  IMAD.MOV.U32 R7, RZ, RZ, 0x40000040 ;  /* 0x40000040ff077424 */ /* 0x000fc600078e00ff */
[----:B------:R-:W-:Y:S02]  /*67b0*/  R2UR UR19, R5 ;  /* 0x00000000051372ca */ /* 0x000fe400000e0000 */
[----:B------:R-:W-:-:S03]  /*67c0*/  R2UR UR15, R7 ;  /* 0x00000000070f72ca */ /* 0x000fc600000e0000 */
[----:B0-----:R-:W-:-:S04]  /*67d0*/  @!P0 IMAD.MOV.U32 R155, RZ, RZ, RZ ;  /* 0x000000ffff9b8224 */ /* 0x001fc800078e00ff */
[----:B------:R-:W-:-:S04]  /*67e0*/  IMAD R4, R155, 0x1000, R2 ;  /* 0x000010009b047824 */ /* 0x000fc800078e0202 */
[C---:B------:R-:W-:Y:S01]  /*67f0*/  VIADD R6, R4.reuse, 0x80 ;  /* 0x0000008004067836 */ /* 0x040fe20000000000 */
[----:B------:R-:W-:-:S04]  /*6800*/  R2UR UR6, R4 ;  /* 0x00000000040672ca */ /* 0x000fc800000e0000 */
[----:B------:R-:W-:Y:S01]  /*6810*/  R2UR UR10, R6 ;  /* 0x00000000060a72ca */ /* 0x000fe200000e0000 */
[C---:B------:R-:W-:Y:S02]  /*6820*/  VIADD R6, R4.reuse, 0x100 ;  /* 0x0000010004067836 */ /* 0x040fe40000000000 */
[----:B------:R-:W-:-:S03]  /*6830*/  VIADD R4, R4, 0x180 ;  /* 0x0000018004047836 */ /* 0x000fc60000000000 */
[----:B------:R-:W-:Y:S02]  /*6840*/  R2UR UR14, R6 ;  /* 0x00000000060e72ca */ /* 0x000fe400000e0000 */
[----:B------:R-:W-:Y:S01]  /*6850*/  R2UR UR18, R4 ;  /* 0x00000000041272ca */ /* 0x000fe200000e0000 */
[----:B------:R-:W3:Y:S04]  /*6860*/  @!P0 LDL R6, [R1+0x1cc] ;  /* 0x0001cc0001068983 */ /* 0x000ee80000100800 */
[----:B------:R-:W4:Y:S01]  /*6870*/  LDL R4, [R1+0x1d0] ;  /* 0x0001d00001047983 */ /* 0x000f220000100800 */
[----:B--2---:R-:W-:-:S06]  /*6880*/  WARPGROUP.ARRIVE ;  /* 0x00000000000079c5 */ /* 0x004fcc0000000000 */
        /* <DEDUP_REMOVED lines=34> */
[----:B0-----:R-:W-:-:S06]  /*6ab0*/  WARPGROUP.ARRIVE ;  /* 0x00000000000079c5 */ /* 0x001fcc0000000000 */
        /* <DEDUP_REMOVED lines=35> */
[----:B------:R-:W-:Y:S01]  /*6cf0*/  HGMMA.64x256x16.F32.BF16 R24, gdesc[UR12].tnspB, R24, gsb0 ;  /* 0x43e000000c1879f0 */ /* 0x000fe20008001818 */
[----:B------:R-:W-:Y:S04]  /*6d00*/  @!P0 STL [R1+0x1c8], RZ ;  /* 0x0001c8ff01008387 */ /* 0x000fe80000100800 */
[----:B------:R0:W5:Y:S01]  /*6d10*/  LDL R5, [R1+0x1c8] ;  /* 0x0001c80001057983 */ /* 0x0001620000100800 */
[----:B------:R-:W-:-:S03]  /*6d20*/  WARPGROUP.DEPBAR.LE gsb0, 0x0 ;  /* 0x00008000000079c5 */ /* 0x000fc60000010000 */
        /* <DEDUP_REMOVED lines=67> */
[----:B------:R-:W4:Y:S04]  /*7160*/  LDL R8, [R1+0x210] ;  /* 0x0002100001087983 */ /* 0x000f280000100800 */
[----:B-1----:R-:W4:Y:S04]  /*7170*/  LDL R74, [R1+0x214] ;  /* 0x00021400014a7983 */ /* 0x002f280000100800 */
[----:B--2---:R-:W2:Y:S04]  /*7180*/  LDL R76, [R1+0x218] ;  /* 0x00021800014c7983 */ /* 0x004ea80000100800 */
[----:B------:R-:W2:Y:S04]  /*7190*/  LDL R78, [R1+0x21c] ;  /* 0x00021c00014e7983 */ /* 0x000ea80000100800 */
[----:B------:R-:W2:Y:S04]  /*71a0*/  LDL R10, [R1+0x220] ;  /* 0x00022000010a7983 */ /* 0x000ea80000100800 */
[----:B---3--:R-:W3:Y:S04]  /*71b0*/  LDL R80, [R1+0x224] ;  /* 0x0002240001507983 */ /* 0x008ee80000100800 */
[----:B------:R-:W3:Y:S04]  /*71c0*/  LDL R82, [R1+0x228] ;  /* 0x0002280001527983 */ /* 0x000ee80000100800 */
[----:B----4-:R-:W4:Y:S04]  /*71d0*/  LDL R84, [R1+0x22c] ;  /* 0x00022c0001547983 */ /* 0x010f280000100800 */
[----:B------:R-:W4:Y:S04]  /*71e0*/  LDL R12, [R1+0x230] ;  /* 0x00023000010c7983 */ /* 0x000f280000100800 */
        /* <DEDUP_REMOVED lines=119> */
[----:B------:R-:W-:-:S03]  /*7960*/  VIADD R4, R4, 0x1 ;  /* 0x0000000104047836 */ /* 0x000fc60000000000 */
[----:B------:R0:W-:Y:S04]  /*7970*/  STL [R1+0x210], R8 ;  /* 0x0002100801007387 */ /* 0x0001e80000100800 */
[----:B------:R0:W-:Y:S04]  /*7980*/  STL [R1+0x1d0], R4 ;  /* 0x0001d00401007387 */ /* 0x0001e80000100800 */
[----:B------:R0:W-:Y:S04]  /*7990*/  STL [R1+0x214], R74 ;  /* 0x0002144a01007387 */ /* 0x0001e80000100800 */
[----:B--2---:R0:W-:Y:S04]  /*79a0*/  STL [R1+0x218], R76 ;  /* 0x0002184c01007387 */ /* 0x0041e80000100800 */
[----:B------:R0:W-:Y:S04]  /*79b0*/  STL [R1+0x21c], R78 ;  /* 0x00021c4e01007387 */ /* 0x0001e80000100800 */
[----:B------:R0:W-:Y:S04]  /*79c0*/  STL [R1+0x220], R10 ;  /* 0x0002200a01007387 */ /* 0x0001e80000100800 */
[----:B---3--:R0:W-:Y:S04]  /*79d0*/  STL [R1+0x224], R80 ;  /* 0x0002245001007387 */ /* 0x0081e80000100800 */
[----:B------:R0:W-:Y:S04]  /*79e0*/  STL [R1+0x228], R82 ;  /* 0x0002285201007387 */ /* 0x0001e80000100800 */
[----:B----4-:R0:W-:Y:S04]  /*79f0*/  STL [R1+0x22c], R84 ;  /* 0x00022c5401007387 */ /* 0x0101e80000100800 */
[----:B------:R0:W-:Y:S04]  /*7a00*/  STL [R1+0x230], R12 ;  /* 0x0002300c01007387 */ /* 0x0001e80000100800 */
        /* <DEDUP_REMOVED lines=118> */
[----:B------:R0:W-:Y:S01]  /*8170*/  STL [R1+0x40c], R45 ;  /* 0x00040c2d01007387 */ /* 0x0001e20000100800 */
[----:B------:R-:W-:-:S05]  /*8180*/  @!P0 LOP3.LUT R6, R6, 0x1, RZ, 0x3c, !PT ;  /* 0x0000000106068812 */ /* 0x000fca00078e3cff */
[----:B------:R0:W-:Y:S01]  /*8190*/  @!P0 STL [R1+0x1cc], R6 ;  /* 0x0001cc0601008387 */ /* 0x0001e20000100800 */
[----:B------:R-:W-:Y:S06]  /*81a0*/  BAR.ARV 0xf, 0x100 ;  /* 0x03c4000000007b1d */ /* 0x000fec0000002000 */
[C---:B------:R-:W-:Y:S01]  /*81b0*/  ISETP.GT.AND P0, PT, R3.reuse, R0, PT ;  /* 0x000000000300720c */ /* 0x040fe20003f04270 */
[----:B------:R-:W-:Y:S01]  /*81c0*/  VIADD R3, R3, 0xffffffff ;  /* 0xffffffff03037836 */ /* 0x000fe20000000000 */
[----:B------:R-:W-:Y:S11]  /*81d0*/  @!P1 BRA `(.L_x_1917) ;  /* 0x0000000000049947 */ /* 0x000ff60003800000 */
[----:B------:R-:W-:Y:S01]  /*81e0*/  BPT.TRAP 0x1 ;  /* 0x000000040000795c */ /* 0x000fe20000300000 */
.L_x_1917:
[----:B-----5:R-:W-:-:S05]  /*81f0*/  LEA R5, R5, UR43, 0x3 ;  /* 0x0000002b05057c11 */ /* 0x020fca000f8e18ff */
[----:B0-----:R-:W-:-:S05]  /*8200*/  VIADD R4, R5, 0x38860 ;  /* 0x0003886005047836 */ /* 0x001fca0000000000 */
[----:B------:R-:W-:-:S04]  /*8210*/  PRMT R4, R153, 0x654, R4 ;  /* 0x0000065499047816 */ /* 0x000fc80000000004 */
[----:B------:R1:W-:Y:S01]  /*8220*/  SYNCS.ARRIVE.TRANS64.RED.A1T0 RZ, [R4+URZ], RZ ;  /* 0x000000ff04ff79a7 */ /* 0x0003e2000810043f */
[----:B------:R-:W-:Y:S05]  /*8230*/  @P0 BRA `(.L_x_1918) ;  /* 0xffffffc000a40947 */ /* 0x000fea000383ffff */
.L_x_1916:
[----:B------:R-:W2:Y:S04]  /*8240*/  LDL R51, [R1+0x1c8] ;  /* 0x0001c80001337983 */ /* 0x000ea80000100800 */
[----:B------:R-:W3:Y:S04]  /*8250*/  LDL.64 R18, [R1+0x348] ;  /* 0x0003480001127983 */ /* 0x000ee80000100a00 */
[----:B------:R-:W4:Y:S04]  /*8260*/  LDL.64 R54, [R1+0x210] ;  /* 0x0002100001367983 */ /* 0x000f280000100a00 */
[----:B------:R-:W5:Y:S04]  /*8270*/  LDL.64 R56, [R1+0x220] ;  /* 0x0002200001387983 */ /* 0x000f680000100a00 */
        /* <DEDUP_REMOVED lines=60> */
[----:B01----:R-:W5:Y:S04]  /*8640*/  LDL.64 R4, [R1+0x408] ;  /* 0x0004080001047983 */ /* 0x003f680000100a00 */
[----:B------:R-:W5:Y:S04]  /*8650*/  LDL R50, [R1+0x1d0] ;  /* 0x0001d00001327983 */ /* 0x000f680000100800 */
[----:B------:R-:W5:Y:S01]  /*8660*/  LDL R0, [R1+0x1c8] ;  /* 0x0001c80001007983 */ /* 0x000f620000100800 */
[----:B--2---:R-:W-:-:S05]  /*8670*/  IMAD R22, R51, 0x40, R22 ;  /* 0x0000004033167824 */ /* 0x004fca00078e0216 */
[----:B------:R-:W-:Y:S01]  /*8680*/  LEA R22, R22, UR43, 0x2 ;  /* 0x0000002b16167c11 */ /* 0x000fe2000f8e10ff */
[----:B------:R-:W-:Y:S06]  /*8690*/  BAR.SYNC.DEFER_BLOCKING 0xe, 0x100 ;  /* 0x0384000000007b1d */ /* 0x000fec0000010000 */
[----:B------:R-:W-:Y:S04]  /*86a0*/  LDS R51, [R22+0x38400] ;  /* 0x0384000016337984 */ /* 0x000fe80000000800 */
[----:B------:R-:W3:Y:S01]  /*86b0*/  LDS R22, [R22+0x38420] ;  /* 0x0384200016167984 */ /* 0x000ee20000000800 */
[----:B------:R-:W-:Y:S01]  /*86c0*/  BSSY B0, `(.L_x_1919) ;  /* 0x00000cd000007945 */ /* 0x000fe20003800000 */
[C---:B---3--:R-:W-:Y:S01]  /*86d0*/  FMUL.FTZ R19, R22.reuse, R19 ;  /* 0x0000001316137220 */ /* 0x048fe20000410000 */
[C---:B------:R-:W-:Y:S01]  /*86e0*/  FMUL.FTZ R18, R22.reuse, R18 ;  /* 0x0000001216127220 */ /* 0x040fe20000410000 */
[C---:B----4-:R-:W-:Y:S01]  /*86f0*/  FMUL.FTZ R55, R51.reuse, R55 ;  /* 0x0000003733377220 */ /* 0x050fe20000410000 */
[C---:B------:R-:W-:Y:S01]  /*8700*/  FMUL.FTZ R54, R51.reuse, R54 ;  /* 0x0000003633367220 */ /* 0x040fe20000410000 */
[C---:B-----5:R-:W-:Y:S01]  /*8710*/  FMUL.FTZ R57, R51.reuse, R57 ;  /* 0x0000003933397220 */ /* 0x060fe20000410000 */
[C---:B------:R-:W-:Y:S01]  /*8720*/  FMUL.FTZ R56, R51.reuse, R56 ;  /* 0x0000003833387220 */ /* 0x040fe20000410000 */
[----:B------:R0:W-:Y:S01]  /*8730*/  STL.64 [R1+0x348], R18 ;  /* 0x0003481201007387 */ /* 0x0001e20000100a00 */
        /* <DEDUP_REMOVED lines=116> */
[C---:B0-----:R-:W-:Y:S01]  /*8e80*/  FMUL.FTZ R19, R22.reuse, R3 ;  /* 0x0000000316137220 */ /* 0x041fe20000410000 */
[C---:B------:R-:W-:Y:S01]  /*8e90*/  FMUL.FTZ R18, R22.reuse, R2 ;  /* 0x0000000216127220 */ /* 0x040fe20000410000 */
[C---:B------:R-:W-:Y:S01]  /*8ea0*/  FMUL.FTZ R7, R22.reuse, R7 ;  /* 0x0000000716077220 */ /* 0x040fe20000410000 */
[C---:B------:R-:W-:Y:S01]  /*8eb0*/  FMUL.FTZ R6, R22.reuse, R6 ;  /* 0x0000000616067220 */ /* 0x040fe20000410000 */
[C---:B------:R-:W-:Y:S01]  /*8ec0*/  FMUL.FTZ R5, R22.reuse, R5 ;  /* 0x0000000516057220 */ /* 0x040fe20000410000 */
[----:B------:R-:W-:Y:S01]  /*8ed0*/  FMUL.FTZ R4, R22, R4 ;  /* 0x0000000416047220 */ /* 0x000fe20000410000 */
[----:B------:R-:W-:-:S02]  /*8ee0*/  VIADD R50, R50, 0x1 ;  /* 0x0000000132327836 */ /* 0x000fc40000000000 */
[----:B------:R-:W-:Y:S01]  /*8ef0*/  VIADD R0, R0, 0x1 ;  /* 0x0000000100007836 */ /* 0x000fe20000000000 */
[----:B------:R0:W-:Y:S04]  /*8f00*/  STL.64 [R1+0x210], R54 ;  /* 0x0002103601007387 */ /* 0x0001e80000100a00 */
        /* <DEDUP_REMOVED lines=62> */
[----:B------:R0:W-:Y:S04]  /*92f0*/  STL [R1+0x1d0], R50 ;  /* 0x0001d03201007387 */ /* 0x0001e80000100800 */
[----:B------:R0:W-:Y:S01]  /*9300*/  STL [R1+0x1c8], R0 ;  /* 0x0001c80001007387 */ /* 0x0001e20000100800 */
[----:B------:R-:W-:Y:S06]  /*9310*/  BAR.ARV 0xf, 0x100 ;  /* 0x03c4000000007b1d */ /* 0x000fec0000002000 */
[----:B------:R-:W-:Y:S01]  /*9320*/  ISETP.NE.AND P0, PT, R0, 0x2, PT ;  /* 0x000000020000780c */ /* 0x000fe20003f05270 */
[----:B------:R-:W-:-:S12]  /*9330*/  IMAD.MOV.U32 R3, RZ, RZ, 0x1 ;  /* 0x00000001ff037424 */ /* 0x000fd800078e00ff */
[----:B0-----:R-:W-:Y:S05]  /*9340*/  @P0 BRA `(.L_x_1920) ;  /* 0x0000000000100947 */ /* 0x001fea0003800000 */
[----:B------:R-:W2:Y:S04]  /*9350*/  LDL R0, [R1+0x1cc] ;  /* 0x0001cc0001007983 */ /* 0x000ea80000100800 */
[----:B------:R0:W-:Y:S01]  /*9360*/  STL [R1+0x1c8], RZ ;  /* 0x0001c8ff01007387 */ /* 0x0001e20000100800 */
[----:B--2---:R-:W-:-:S05]  /*9370*/  LOP3.LUT R0, R0, 0x1, RZ, 0x3c, !PT ;  /* 0x0000000100007812 */ /* 0x004fca00078e3cff */
[----:B------:R0:W-:Y:S02]  /*9380*/  STL [R1+0x1cc], R0 ;  /* 0x0001cc0001007387 */ /* 0x0001e40000100800 */
.L_x_1920:
[----:B------:R-:W-:Y:S05]  /*9390*/  BSYNC B0 ;  /* 0x0000000000007941 */ /* 0x000fea0003800000 */
.L_x_1919:
[----:B------:R-:W-:Y:S05]  /*93a0*/  BRA `(.L_x_1914) ;  /* 0x0000018c00607947 */ /* 0x000fea0003800000 */
.L_x_1906:
[----:B------:R-:W0:Y:S01]  /*93b0*/  S2UR UR4, SR_SWINHI ;  /* 0x00000000000479c3 */ /* 0x000e220000002f00 */
[----:B------:R-:W1:Y:S01]  /*93c0*/  S2R R7, SR_CgaCtaId ;  /* 0x0000000000077919 */ /* 0x000e620000008800 */
[----:B------:R-:W-:Y:S01]  /*93d0*/  UMOV UR5, 0x400 ;  /* 0x0000040000057882 */ /* 0x000fe20000000000 */
[----:B------:R-:W-:Y:S01]  /*93e0*/  ULDC UR7, c[0x0][0x448] ;  /* 0x0001120000077ab9 */ /* 0x000fe20000000800 */
[----:B------:R-:W-:Y:S01]  /*93f0*/  ULEA UR43, UR43, UR5, 0x18 ;  /* 0x000000052b2b7291 */ /* 0x000fe2000f8ec03f */
[----:B------:R-:W2:Y:S01]  /*9400*/  S2R R12, SR_CTAID.X ;  /* 0x00000000000c7919 */ /* 0x000ea20000002500 */
[----:B------:R-:W-:Y:S01]  /*9410*/  UISETP.NE.AND UP2, UPT, UR7, 0x1, UPT ;  /* 0x000000010700788c */ /* 0x000fe2000bf45270 */
[----:B------:R-:W-:Y:S01]  /*9420*/  IMAD.U32 R10, RZ, RZ, UR61 ;  /* 0x0000003dff0a7e24 */ /* 0x000fe2000f8e00ff */
[----:B------:R-:W-:Y:S01]  /*9430*/  USHF.L.U32 UR6, UR6, 0x6, URZ ;  /* 0x0000000606067899 */ /* 0x000fe2000800063f */
[----:B------:R-:W-:Y:S01]  /*9440*/  IMAD.MOV.U32 R11, RZ, RZ, 0x80 ;  /* 0x00000080ff0b7424 */ /* 0x000fe200078e00ff */
[----:B------:R-:W-:Y:S01]  /*9450*/  STL [R1+0x10], RZ ;  /* 0x000010ff01007387 */ /* 0x000fe20000100800 */
[----:B------:R-:W-:Y:S01]  /*9460*/  IMAD.U32 R4, RZ, RZ, UR61 ;  /* 0x0000003dff047e24 */ /* 0x000fe2000f8e00ff */
[----:B------:R-:W-:Y:S01]  /*9470*/  ULDC UR44, c[0x0][0x288] ;  /* 0x0000a200002c7ab9 */ /* 0x000fe20000000800 */
[----:B------:R-:W-:Y:S01]  /*9480*/  IMAD.MOV.U32 R5, RZ, RZ, 0x80 ;  /* 0x00000080ff057424 */ /* 0x000fe200078e00ff */
[----:B------:R3:W-:Y:S01]  /*9490*/  STL.64 [R1+0x28], R10 ;  /* 0x0000280a01007387 */ /* 0x0007e20000100a00 */
[----:B------:R-:W-:Y:S01]  /*94a0*/  IMAD.MOV.U32 R6, RZ, RZ, 0x80 ;  /* 0x00000080ff067424 */ /* 0x000fe200078e00ff */
[----:B------:R-:W-:Y:S01]  /*94b0*/  UIADD3 UR40, UR42, 0x1, -UR44 ;  /* 0x000000012a287890 */ /* 0x000fe2000fffe82c */
[----:B------:R-:W-:Y:S01]  /*94c0*/  IMAD.MOV.U32 R8, RZ, RZ, 0x100 ;  /* 0x00000100ff087424 */ /* 0x000fe200078e00ff */
[----:B------:R-:W-:Y:S01]  /*94d0*/  STL [R1+0x38], RZ ;  /* 0x000038ff01007387 */ /* 0x000fe20000100800 */
[----:B------:R-:W-:Y:S01]  /*94e0*/  @UP2 ULDC UR10, c[0x0][0x450] ;  /* 0x00011400000a2ab9 */ /* 0x000fe20000000800 */
[----:B------:R-:W-:Y:S01]  /*94f0*/  UP2UR UR41, UPR, URZ, 0x4 ;  /* 0x000000043f297883 */ /* 0x000fe20008000000 */
[----:B------:R-:W-:Y:S01]  /*9500*/  UMOV UR38, UR43 ;  /* 0x0000002b00267c82 */ /* 0x000fe20008000000 */
[----:B0-----:R-:W-:Y:S01]  /*9510*/  UMOV UR39, UR4 ;  /* 0x0000000400277c82 */ /* 0x001fe20008000000 */
[----:B------:R-:W-:-:S02]  /*9520*/  UIADD3 UR7, UP0, UR38, 0x38850, URZ ;  /* 0x0003885026077890 */ /* 0x000fc4000ff1e03f */
[----:B------:R-:W-:Y:S02]  /*9530*/  UIADD3 UR4, UP1, UR38, 0x38860, URZ ;  /* 0x0003886026047890 */ /* 0x000fe4000ff3e03f */
[----:B------:R-:W-:Y:S02]  /*9540*/  UIADD3.X UR8, URZ, UR39, URZ, UP0, !UPT ;  /* 0x000000273f087290 */ /* 0x000fe400087fe43f */
[----:B------:R-:W-:Y:S01]  /*9550*/  UIADD3.X UR5, URZ, UR39, URZ, UP1, !UPT ;  /* 0x000000273f057290 */ /* 0x000fe20008ffe43f */
[----:B------:R-:W-:Y:S01]  /*9560*/  IMAD.U32 R0, RZ, RZ, UR7 ;  /* 0x00000007ff007e24 */ /* 0x000fe2000f8e00ff */
[----:B------:R-:W-:Y:S01]  /*9570*/  UIADD3 UR7, UP1, UR38, 0x38840, URZ ;  /* 0x0003884026077890 */ /* 0x000fe2000ff3e03f */
[----:B---3--:R-:W-:Y:S01]  /*9580*/  IMAD.U32 R10, RZ, RZ, UR4 ;  /* 0x00000004ff0a7e24 */ /* 0x008fe2000f8e00ff */
[----:B------:R-:W-:Y:S01]  /*9590*/  UIADD3 UR9, UP0, UR38, 0x38830, URZ ;  /* 0x0003883026097890 */ /* 0x000fe2000ff1e03f */
[----:B------:R-:W-:Y:S01]  /*95a0*/  IMAD.U32 R3, RZ, RZ, UR8 ;  /* 0x00000008ff037e24 */ /* 0x000fe2000f8e00ff */
[----:B------:R-:W-:Y:S01]  /*95b0*/  UIADD3.X UR8, URZ, UR39, URZ, UP1, !UPT ;  /* 0x000000273f087290 */ /* 0x000fe20008ffe43f */
[----:B-1----:R-:W-:Y:S01]  /*95c0*/  IMAD.MOV.U32 R9, RZ, RZ, R7 ;  /* 0x000000ffff097224 */ /* 0x002fe200078e0007 */
[----:B------:R-:W-:Y:S01]  /*95d0*/  UIADD3.X UR4, URZ, UR39, URZ, UP0, !UPT ;  /* 0x000000273f047290 */ /* 0x000fe200087fe43f */
[----:B------:R0:W-:Y:S01]  /*95e0*/  STL.128 [R1], R4 ;  /* 0x0000000401007387 */ /* 0x0001e20000100c00 */
[----:B------:R-:W-:-:S03]  /*95f0*/  IMAD.U32 R11, RZ, RZ, UR5 ;  /* 0x00000005ff0b7e24 */ /* 0x000fc6000f8e00ff */
[----:B------:R1:W-:Y:S04]  /*9600*/  STL.64 [R1+0x30], R8 ;  /* 0x0000300801007387 */ /* 0x0003e80000100a00 */
[----:B--2---:R2:W-:Y:S01]  /*9610*/  STL [R1+0x50], R12 ;  /* 0x0000500c01007387 */ /* 0x0045e20000100800 */
[----:B0-----:R-:W-:Y:S01]  /*9620*/  IMAD.U32 R7, RZ, RZ, UR8 ;  /* 0x00000008ff077e24 */ /* 0x001fe2000f8e00ff */
[----:B------:R-:W-:Y:S01]  /*9630*/  @UP2 UIADD3 UR8, UR6, 0x3f, URZ ;  /* 0x0000003f06082890 */ /* 0x000fe2000fffe03f */
[----:B-1----:R-:W-:Y:S02]  /*9640*/  IMAD.MOV.U32 R8, RZ, RZ, R0 ;  /* 0x000000ffff087224 */ /* 0x002fe400078e0000 */
[----:B------:R-:W-:Y:S02]  /*9650*/  IMAD.MOV.U32 R9, RZ, RZ, R3 ;  /* 0x000000ffff097224 */ /* 0x000fe400078e0003 */
[----:B------:R-:W-:Y:S01]  /*9660*/  IMAD.U32 R4, RZ, RZ, UR9 ;  /* 0x00000009ff047e24 */ /* 0x000fe2000f8e00ff */
[----:B------:R-:W-:Y:S01]  /*9670*/  @UP2 ULDC UR9, c[0x0][0x44c] ;  /* 0x0001130000092ab9 */ /* 0x000fe20000000800 */
[----:B------:R-:W-:Y:S01]  /*9680*/  IMAD.U32 R5, RZ, RZ, UR4 ;  /* 0x00000004ff057e24 */ /* 0x000fe2000f8e00ff */
[----:B------:R-:W-:Y:S01]  /*9690*/  ULDC.64 UR4, c[0x0][0xad8] ;  /* 0x0002b60000047ab9 */ /* 0x000fe20000000a00 */
[----:B------:R-:W-:Y:S01]  /*96a0*/  IMAD.U32 R6, RZ, RZ, UR7 ;  /* 0x00000007ff067e24 */ /* 0x000fe2000f8e00ff */
[----:B------:R-:W-:Y:S01]  /*96b0*/  UIMAD.WIDE.U32 UR8, UR8, UR9, URZ ;  /* 0x00000009080872a5 */ /* 0x000fe2000f8e003f */
[----:B------:R2:W-:Y:S01]  /*96c0*/  STL.128 [R1+0x40], R8 ;  /* 0x0000400801007387 */ /* 0x0005e20000100c00 */
[----:B------:R-:W-:-:S02]  /*96d0*/  UISETP.GE.AND UP0, UPT, UR5, 0x1, UPT ;  /* 0x000000010500788c */ /* 0x000fc4000bf06270 */
[----:B------:R-:W-:Y:S01]  /*96e0*/  UIADD3 UR7, UR6, 0x3f, URZ ;  /* 0x0000003f06077890 */ /* 0x000fe2000fffe03f */
[----:B------:R2:W-:Y:S01]  /*96f0*/  STL.64 [R1+0x18], R4 ;  /* 0x0000180401007387 */ /* 0x0005e20000100a00 */
[----:B------:R-:W-:Y:S02]  /*9700*/  @UP2 USHF.R.U32.HI UR7, URZ, UR10, UR9 ;  /* 0x0000000a3f072299 */ /* 0x000fe40008011609 */
[----:B------:R-:W-:Y:S01]  /*9710*/  PLOP3.LUT P0, PT, PT, PT, UP0, 0x40, 0x0 ;  /* 0x000000000000781c */ /* 0x000fe20003f0e808 */
[----:B------:R2:W-:Y:S01]  /*9720*/  STL.64 [R1+0x20], R6 ;  /* 0x0000200601007387 */ /* 0x0005e20000100a00 */
[----:B------:R-:W-:Y:S02]  /*9730*/  UIADD3 UR7, UR40, UR7, URZ ;  /* 0x0000000728077290 */ /* 0x000fe4000fffe03f */
[----:B------:R-:W-:Y:S02]  /*9740*/  UP2UR UR60, UPR, URZ, 0x1 ;  /* 0x000000013f3c7883 */ /* 0x000fe40008000000 */
[----:B------:R-:W-:-:S06]  /*9750*/  UIADD3 UR4, UR7, UR4, URZ ;  /* 0x0000000407047290 */ /* 0x000fcc000fffe03f */
[----:B------:R-:W-:Y:S01]  /*9760*/  IMAD.U32 R0, RZ, RZ, UR4 ;  /* 0x00000004ff007e24 */ /* 0x000fe2000f8e00ff */
[----:B--2---:R-:W-:Y:S06]  /*9770*/  @P0 BRA `(.L_x_1921) ;  /* 0x0000000000400947 */ /* 0x004fec0003800000 */
        /* <DEDUP_REMOVED lines=10> */
.L_x_1922:
[----:B------:R-:W-:-:S11]  /*9820*/  UISETP.NE.AND UP0, UPT, UR5, 0x1, UPT ;  /* 0x000000010500788c */ /* 0x000fd6000bf05270 */
[----:B------:R-:W-:Y:S02]  /*9830*/  @UP0 ULDC.64 UR10, c[0x0][0xae0] ;  /* 0x0002b800000a0ab9 */ /* 0x000fe40000000a00 */
[----:B------:R-:W-:-:S04]  /*9840*/  UIMAD.WIDE.U32 UR8, UR4, UR10, URZ ;  /* 0x0000000a040872a5 */ /* 0x000fc8000f8e003f */
[----:B------:R-:W-:-:S12]  /*9850*/  @UP0 USHF.R.U32.HI UR4, URZ, UR11, UR9 ;  /* 0x0000000b3f040299 */ /* 0x000fd80008011609 */
.L_x_1923:
[----:B------:R-:W-:-:S06]  /*9860*/  UIMAD UR4, UR4, UR5, UR5 ;  /* 0x00000005040472a4 */ /* 0x000fcc000f8e0205 */
[----:B------:R-:W-:-:S07]  /*9870*/  VIMNMX R0, R0, UR4, PT ;  /* 0x0000000400007c48 */ /* 0x000fce000bfe0100 */
.L_x_1921:
[----:B------:R-:W-:Y:S01]  /*9880*/  UISETP.NE.AND UP0, UPT, UR41, URZ, UPT ;  /* 0x0000003f2900728c */ /* 0x000fe2000bf05270 */
[----:B------:R-:W-:Y:S01]  /*9890*/  VIADD R0, R0, 0x3f ;  /* 0x0000003f00007836 */ /* 0x000fe20000000000 */
[----:B------:R-:W-:Y:S02]  /*98a0*/  UIADD3 UR4, UR42, 0x3f, URZ ;  /* 0x0000003f2a047890 */ /* 0x000fe4000fffe03f */
[----:B------:R-:W-:Y:S02]  /*98b0*/  UIADD3 UR44, UR42, -UR44, URZ ;  /* 0x8000002c2a2c7290 */ /* 0x000fe4000fffe03f */
[----:B------:R-:W-:Y:S01]  /*98c0*/  USHF.R.S32.HI UR7, URZ, 0x1f, UR4 ;  /* 0x0000001f3f077899 */ /* 0x000fe20008011404 */
[----:B------:R-:W-:Y:S01]  /*98d0*/  SHF.R.S32.HI R3, RZ, 0x1f, R0 ;  /* 0x0000001fff037819 */ /* 0x000fe20000011400 */
[----:B------:R-:W-:Y:S02]  /*98e0*/  ULDC UR10, c[0x0][0xad4] ;  /* 0x0002b500000a7ab9 */ /* 0x000fe40000000800 */
[----:B------:R-:W-:Y:S01]  /*98f0*/  ULEA.HI UR7, UR7, UR4, URZ, 0x6 ;  /* 0x0000000407077291 */ /* 0x000fe2000f8f303f */
[----:B------:R-:W-:Y:S01]  /*9900*/  LEA.HI R3, R3, R0, RZ, 0x6 ;  /* 0x0000000003037211 */ /* 0x000fe200078f30ff */
[----:B------:R-:W-:Y:S01]  /*9910*/  @UP0 ULDC UR8, c[0x0][0x44c] ;  /* 0x0001130000080ab9 */ /* 0x000fe20000000800 */
[----:B------:R-:W-:Y:S01]  /*9920*/  @UP0 ULDC UR11, c[0x0][0x450] ;  /* 0x00011400000b0ab9 */ /* 0x000fe20000000800 */
[----:B------:R-:W-:Y:S01]  /*9930*/  UIMAD.WIDE.U32 UR8, UR6, UR8, URZ ;  /* 0x00000008060872a5 */ /* 0x000fe2000f8e003f */
[----:B------:R-:W-:Y:S01]  /*9940*/  SHF.R.S32.HI R3, RZ, 0x6, R3 ;  /* 0x00000006ff037819 */ /* 0x000fe20000011403 */
[----:B------:R-:W-:-:S02]  /*9950*/  USHF.R.S32.HI UR7, URZ, 0x6, UR7 ;  /* 0x000000063f077899 */ /* 0x000fc40008011407 */
[----:B------:R-:W-:Y:S02]  /*9960*/  @UP0 USHF.R.U32.HI UR6, URZ, UR11, UR9 ;  /* 0x0000000b3f060299 */ /* 0x000fe40008011609 */
[----:B------:R-:W-:Y:S02]  /*9970*/  UISETP.GE.AND UP0, UPT, UR5, 0x1, UPT ;  /* 0x000000010500788c */ /* 0x000fe4000bf06270 */
[----:B------:R-:W-:Y:S01]  /*9980*/  UIADD3 UR6, UR44, UR6, URZ ;  /* 0x000000062c067290 */ /* 0x000fe2000fffe03f */
[----:B------:R-:W-:-:S03]  /*9990*/  VIMNMX R8, R3, UR7, PT ;  /* 0x0000000703087c48 */ /* 0x000fc6000bfe0100 */
[----:B------:R-:W-:Y:S01]  /*99a0*/  PLOP3.LUT P0, PT, PT, PT, UP0, 0x40, 0x0 ;  /* 0x000000000000781c */ /* 0x000fe20003f0e808 */
[----:B------:R-:W-:-:S06]  /*99b0*/  UIADD3 UR4, UR6, -UR10, URZ ;  /* 0x8000000a06047290 */ /* 0x000fcc000fffe03f */
[----:B------:R-:W-:-:S06]  /*99c0*/  IMAD.U32 R0, RZ, RZ, UR4 ;  /* 0x00000004ff007e24 */ /* 0x000fcc000f8e00ff */
[----:B------:R-:W-:Y:S05]  /*99d0*/  @P0 BRA `(.L_x_1924) ;  /* 0x0000000000440947 */ /* 0x000fea0003800000 */
[----:B------:R-:W-:Y:S02]  /*99e0*/  UMOV UR4, UR6 ;  /* 0x0000000600047c82 */ /* 0x000fe40008000000 */
        /* <DEDUP_REMOVED lines=10> */
.L_x_1925:
[----:B------:R-:W-:-:S11]  /*9a90*/  UISETP.NE.AND UP0, UPT, UR5, 0x1, UPT ;  /* 0x000000010500788c */ /* 0x000fd6000bf05270 */
[----:B------:R-:W-:Y:S02]  /*9aa0*/  @UP0 ULDC.64 UR8, c[0x0][0xae0] ;  /* 0x0002b80000080ab9 */ /* 0x000fe40000000a00 */
[----:B------:R-:W-:-:S04]  /*9ab0*/  UIMAD.WIDE.U32 UR6, UR4, UR8, URZ ;  /* 0x00000008040672a5 */ /* 0x000fc8000f8e003f */
[----:B------:R-:W-:-:S12]  /*9ac0*/  @UP0 USHF.R.U32.HI UR4, URZ, UR9, UR7 ;  /* 0x000000093f040299 */ /* 0x000fd80008011607 */
.L_x_1926:
[----:B------:R-:W-:-:S06]  /*9ad0*/  UIMAD UR4, UR4, UR5, URZ ;  /* 0x00000005040472a4 */ /* 0x000fcc000f8e023f */
[----:B------:R-:W-:-:S07]  /*9ae0*/  VIMNMX R0, R0, UR4, !PT ;  /* 0x0000000400007c48 */ /* 0x000fce000ffe0100 */
.L_x_1924:
        /* <DEDUP_REMOVED lines=13> */
[----:B------:R-:W0:Y:S01]  /*9bc0*/  I2F.RP R3, R6 ;  /* 0x0000000600037306 */ /* 0x000e220000209400 */
[----:B------:R-:W-:Y:S02]  /*9bd0*/  IABS R12, R11 ;  /* 0x0000000b000c7213 */ /* 0x000fe40000000000 */
[----:B------:R-:W-:-:S05]  /*9be0*/  IMAD.IADD R0, R0, 0x1, -R9 ;  /* 0x0000000100007824 */ /* 0x000fca00078e0a09 */
        /* <DEDUP_REMOVED lines=23> */
.L_x_1927:
[----:B------:R-:W-:Y:S01]  /*9d60*/  IMAD R22, R22, R177, R9 ;  /* 0x000000b116167224 */ /* 0x000fe200078e0209 */
[----:B------:R-:W-:-:S04]  /*9d70*/  PRMT R3, RZ, 0x7610, R3 ;  /* 0x00007610ff037816 */ /* 0x000fc80000000003 */
[----:B------:R-:W-:-:S04]  /*9d80*/  VIADDMNMX R177, R22, R177, R8, PT ;  /* 0x000000b116b17246 */ /* 0x000fc80003800108 */
[----:B------:R-:W-:-:S13]  /*9d90*/  ISETP.GT.AND P0, PT, R177, R22, PT ;  /* 0x00000016b100720c */ /* 0x000fda0003f04270 */
[----:B------:R-:W-:Y:S05]  /*9da0*/  @!P0 BRA `(.L_x_1914) ;  /* 0x0000018000e08947 */ /* 0x000fea0003800000 */
[----:B------:R-:W-:Y:S01]  /*9db0*/  SHF.R.S32.HI R3, RZ, 0x1f, R154 ;  /* 0x0000001fff037819 */ /* 0x000fe2000001149a */
[----:B------:R-:W-:Y:S01]  /*9dc0*/  UIADD3 UR8, UR43, 0x400, URZ ;  /* 0x000004002b087890 */ /* 0x000fe2000fffe03f */
[----:B------:R-:W-:Y:S01]  /*9dd0*/  IMAD.MOV.U32 R4, RZ, RZ, 0x1 ;  /* 0x00000001ff047424 */ /* 0x000fe200078e00ff */
[----:B------:R-:W-:Y:S01]  /*9de0*/  UIADD3 UR6, UR43, 0x26400, URZ ;  /* 0x000264002b067890 */ /* 0x000fe2000fffe03f */
[----:B------:R-:W-:Y:S01]  /*9df0*/  LEA.HI R70, R3, R154, RZ, 0x7 ;  /* 0x0000009a03467211 */ /* 0x000fe200078f38ff */
[----:B------:R-:W-:Y:S01]  /*9e00*/  UIADD3 UR5, UR43, 0x22400, URZ ;  /* 0x000224002b057890 */ /* 0x000fe2000fffe03f */
[----:B------:R-:W-:Y:S01]  /*9e10*/  IMAD.MOV.U32 R5, RZ, RZ, RZ ;  /* 0x000000ffff057224 */ /* 0x000fe200078e00ff */
[----:B------:R-:W-:Y:S01]  /*9e20*/  UIADD3 UR4, UR43, 0x20400, URZ ;  /* 0x000204002b047890 */ /* 0x000fe2000fffe03f */
[----:B------:R-:W-:Y:S01]  /*9e30*/  SHF.R.S32.HI R72, RZ, 0x7, R70 ;  /* 0x00000007ff487819 */ /* 0x000fe20000011446 */
[----:B------:R-:W-:Y:S01]  /*9e40*/  USHF.R.U32.HI UR6, URZ, 0x4, UR6 ;  /* 0x000000043f067899 */ /* 0x000fe20008011606 */
[----:B------:R-:W-:Y:S01]  /*9e50*/  IMAD.MOV.U32 R6, RZ, RZ, 0x1 ;  /* 0x00000001ff067424 */ /* 0x000fe200078e00ff */
[----:B------:R-:W-:Y:S01]  /*9e60*/  USHF.R.U32.HI UR7, URZ, 0x4, UR8 ;  /* 0x000000043f077899 */ /* 0x000fe20008011608 */
[----:B------:R-:W-:Y:S01]  /*9e70*/  IMAD.MOV.U32 R7, RZ, RZ, RZ ;  /* 0x000000ffff077224 */ /* 0x000fe200078e00ff */
[----:B------:R-:W0:Y:S01]  /*9e80*/  SHFL.IDX PT, R0, R72, RZ, 0x1f ;  /* 0x00001fff48007589 */ /* 0x000e2200000e0000 */
[----:B------:R-:W-:Y:S01]  /*9e90*/  USHF.R.U32.HI UR5, URZ, 0x4, UR5 ;  /* 0x000000043f057899 */ /* 0x000fe20008011605 */
[----:B------:R-:W-:Y:S01]  /*9ea0*/  IMAD.MOV.U32 R13, RZ, RZ, 0x40000040 ;  /* 0x40000040ff0d7424 */ /* 0x000fe200078e00ff */
[----:B------:R-:W-:Y:S01]  /*9eb0*/  UIADD3 UR9, UP0, UR38, 0x38400, URZ ;  /* 0x0003840026097890 */ /* 0x000fe2000ff1e03f */
[----:B------:R1:W-:Y:S01]  /*9ec0*/  STL.128 [R1+0x60], R4 ;  /* 0x0000600401007387 */ /* 0x0003e20000100c00 */
[----:B------:R-:W-:-:S02]  /*9ed0*/  USHF.R.U32.HI UR4, URZ, 0x4, UR4 ;  /* 0x000000043f047899 */ /* 0x000fc40008011604 */
[----:B------:R-:W-:Y:S01]  /*9ee0*/  ULOP3.LUT UR6, UR6, 0x3fff, URZ, 0xc0, !UPT ;  /* 0x00003fff06067892 */ /* 0x000fe2000f8ec03f */
[----:B------:R-:W-:Y:S01]  /*9ef0*/  STL [R1+0x74], R154 ;  /* 0x0000749a01007387 */ /* 0x000fe20000100800 */
[----:B------:R-:W-:Y:S01]  /*9f00*/  ULOP3.LUT UR7, UR7, 0x3fff, URZ, 0xc0, !UPT ;  /* 0x00003fff07077892 */ /* 0x000fe2000f8ec03f */
[----:B------:R-:W-:Y:S01]  /*9f10*/  IMAD.U32 R8, RZ, RZ, UR9 ;  /* 0x00000009ff087e24 */ /* 0x000fe2000f8e00ff */
[----:B------:R-:W-:Y:S02]  /*9f20*/  ULOP3.LUT UR5, UR5, 0x3fff, URZ, 0xc0, !UPT ;  /* 0x00003fff05057892 */ /* 0x000fe4000f8ec03f */
[----:B------:R-:W-:Y:S02]  /*9f30*/  UIADD3.X UR10, URZ, UR39, URZ, UP0, !UPT ;  /* 0x000000273f0a7290 */ /* 0x000fe400087fe43f */
[----:B------:R-:W-:Y:S02]  /*9f40*/  ULOP3.LUT UR4, UR4, 0x3fff, URZ, 0xc0, !UPT ;  /* 0x00003fff04047892 */ /* 0x000fe4000f8ec03f */
[----:B------:R-:W-:-:S02]  /*9f50*/  ULOP3.LUT UR6, UR6, 0x10000, URZ, 0xfc, !UPT ;  /* 0x0001000006067892 */ /* 0x000fc4000f8efc3f */
[----:B------:R-:W-:Y:S01]  /*9f60*/  ULOP3.LUT UR7, UR7, 0x10000, URZ, 0xfc, !UPT ;  /* 0x0001000007077892 */ /* 0x000fe2000f8efc3f */
[----:B------:R-:W-:Y:S01]  /*9f70*/  IMAD.U32 R9, RZ, RZ, UR10 ;  /* 0x0000000aff097e24 */ /* 0x000fe2000f8e00ff */
[----:B------:R-:W-:Y:S01]  /*9f80*/  ULOP3.LUT UR5, UR5, 0x10000, URZ, 0xfc, !UPT ;  /* 0x0001000005057892 */ /* 0x000fe2000f8efc3f */
[----:B-1----:R-:W-:Y:S01]  /*9f90*/  IMAD.MOV.U32 R5, RZ, RZ, 0x40000040 ;  /* 0x40000040ff057424 */ /* 0x002fe200078e00ff */
[----:B------:R-:W-:Y:S01]  /*9fa0*/  ULOP3.LUT UR4, UR4, 0x10000, URZ, 0xfc, !UPT ;  /* 0x0001000004047892 */ /* 0x000fe2000f8efc3f */
[----:B0-----:R-:W-:Y:S01]  /*9fb0*/  LEA.HI R3, R0, R0, RZ, 0x1 ;  /* 0x0000000000037211 */ /* 0x001fe200078f08ff */
[----:B------:R-:W-:Y:S01]  /*9fc0*/  IMAD.U32 R10, RZ, RZ, UR6 ;  /* 0x00000006ff0a7e24 */ /* 0x000fe2000f8e00ff */
[----:B------:R0:W-:Y:S01]  /*9fd0*/  STL.64 [R1+0x58], R8 ;  /* 0x0000580801007387 */ /* 0x0001e20000100a00 */
[----:B------:R-:W-:Y:S01]  /*9fe0*/  IMAD.U32 R11, RZ, RZ, UR7 ;  /* 0x00000007ff0b7e24 */ /* 0x000fe2000f8e00ff */
[----:B------:R-:W-:Y:S01]  /*9ff0*/  LOP3.LUT R3, R3, 0x6, RZ, 0xc0, !PT ;  /* 0x0000000603037812 */ /* 0x000fe200078ec0ff */
[----:B------:R-:W-:Y:S01]  /*a000*/  IMAD.U32 R12, RZ, RZ, UR4 ;  /* 0x00000004ff0c7e24 */ /* 0x000fe2000f8e00ff */
[----:B------:R-:W-:Y:S01]  /*a010*/  UIADD3 UR4, UR43, 0x36400, URZ ;  /* 0x000364002b047890 */ /* 0x000fe2000fffe03f */
[----:B------:R-:W-:-:S02]  /*a020*/  IMAD.MOV.U32 R4, RZ, RZ, R10 ;  /* 0x000000ffff047224 */ /* 0x000fc400078e000a */
[----:B------:R-:W-:Y:S01]  /*a030*/  IMAD.IADD R0, R0, 0x1, -R3 ;  /* 0x0000000100007824 */ /* 0x000fe200078e0a03 */
[----:B------:R-:W-:Y:S01]  /*a040*/  ULOP3.LUT UP0, URZ, UR4, 0x3ff, URZ, 0xc0, !UPT ;  /* 0x000003ff043f7892 */ /* 0x000fe2000f80c03f */
[----:B------:R-:W-:Y:S01]  /*a050*/  IMAD.U32 R3, RZ, RZ, UR5 ;  /* 0x00000005ff037e24 */ /* 0x000fe2000f8e00ff */
[----:B------:R1:W-:Y:S01]  /*a060*/  STL.64 [R1+0x78], R12 ;  /* 0x0000780c01007387 */ /* 0x0003e20000100a00 */
[----:B------:R-:W-:Y:S01]  /*a070*/  IMAD.MOV.U32 R6, RZ, RZ, R11 ;  /* 0x000000ffff067224 */ /* 0x000fe200078e000b */
[----:B------:R-:W-:Y:S01]  /*a080*/  LEA R0, R0, UR8, 0xf ;  /* 0x0000000800007c11 */ /* 0x000fe2000f8e78ff */
[----:B------:R-:W-:Y:S01]  /*a090*/  IMAD.MOV.U32 R7, RZ, RZ, 0x40000040 ;  /* 0x40000040ff077424 */ /* 0x000fe200078e00ff */
[----:B------:R-:W-:Y:S01]  /*a0a0*/  PLOP3.LUT P0, PT, PT, PT, UP0, 0x80, 0x0 ;  /* 0x000000000000781c */ /* 0x000fe20003f0f008 */
[----:B0-----:R-:W-:Y:S01]  /*a0b0*/  IMAD.MOV.U32 R8, RZ, RZ, R3 ;  /* 0x000000ffff087224 */ /* 0x001fe200078e0003 */
[----:B------:R-:W-:Y:S01]  /*a0c0*/  SHF.R.U32.HI R0, RZ, 0x4, R0 ;  /* 0x00000004ff007819 */ /* 0x000fe20000011600 */
[----:B------:R-:W-:Y:S01]  /*a0d0*/  IMAD.MOV.U32 R9, RZ, RZ, 0x40000040 ;  /* 0x40000040ff097424 */ /* 0x000fe200078e00ff */
[----:B------:R1:W-:Y:S01]  /*a0e0*/  STL.128 [R1+0x90], R4 ;  /* 0x0000900401007387 */ /* 0x0003e20000100c00 */
[----:B------:R-:W-:Y:S01]  /*a0f0*/  IMAD.MOV.U32 R11, RZ, RZ, 0x40000040 ;  /* 0x40000040ff0b7424 */ /* 0x000fe200078e00ff */
[----:B------:R-:W-:-:S04]  /*a100*/  LOP3.LUT R0, R0, 0x3fff, RZ, 0xc0, !PT ;  /* 0x00003fff00007812 */ /* 0x000fc800078ec0ff */
[----:B------:R-:W-:Y:S01]  /*a110*/  LOP3.LUT R10, R0, 0x2000000, RZ, 0xfc, !PT ;  /* 0x02000000000a7812 */ /* 0x000fe200078efcff */
[----:B------:R-:W-:-:S04]  /*a120*/  IMAD.MOV.U32 R0, RZ, RZ, R154 ;  /* 0x000000ffff007224 */ /* 0x000fc800078e009a */
[----:B------:R1:W-:Y:S01]  /*a130*/  STL.128 [R1+0x80], R8 ;  /* 0x0000800801007387 */ /* 0x0003e20000100c00 */
[----:B------:R-:W-:Y:S05]  /*a140*/  @!P0 BRA `(.L_x_1928) ;  /* 0x0000000000448947 */ /* 0x000fea0003800000 */
[----:B------:R-:W-:Y:S01]  /*a150*/  MOV R0, 0x0 ;  /* 0x0000000000007802 */ /* 0x000fe20000000f00 */
[----:B------:R-:W-:Y:S01]  /*a160*/  ULDC.64 UR4, c[0x4][0x90] ;  /* 0x0100240000047ab9 */ /* 0x000fe20000000a00 */
[----:B------:R-:W-:Y:S01]  /*a170*/  ULDC.64 UR6, c[0x4][0x20] ;  /* 0x0100080000067ab9 */ /* 0x000fe20000000a00 */
[----:B-1----:R-:W-:Y:S01]  /*a180*/  IMAD.U32 R4, RZ, RZ, UR4 ;  /* 0x00000004ff047e24 */ /* 0x002fe2000f8e00ff */
        /* <DEDUP_REMOVED lines=12> */
.L_x_1929:
[----:B------:R0:W5:Y:S02]  /*a250*/  LDL R0, [R1+0x74] ;  /* 0x0000740001007983 */ /* 0x0001640000100800 */
.L_x_1928:
[----:B------:R-:W2:Y:S01]  /*a260*/  LDL R49, [R1+0x1d4] ;  /* 0x0001d40001317983 */ /* 0x000ea20000100800 */
[----:B-----5:R-:W-:Y:S01]  /*a270*/  SHF.R.S32.HI R3, RZ, 0x1f, R0 ;  /* 0x0000001fff037819 */ /* 0x020fe20000011400 */
[----:B-1----:R-:W-:Y:S01]  /*a280*/  IMAD.MOV.U32 R4, RZ, RZ, R42 ;  /* 0x000000ffff047224 */ /* 0x002fe200078e002a */
[----:B------:R-:W-:Y:S01]  /*a290*/  LOP3.LUT R11, R70, 0xffffff80, RZ, 0xc0, !PT ;  /* 0xffffff80460b7812 */ /* 0x000fe200078ec0ff */
[----:B------:R-:W-:Y:S01]  /*a2a0*/  IMAD.MOV.U32 R5, RZ, RZ, R43 ;  /* 0x000000ffff057224 */ /* 0x000fe200078e002b */
[CC--:B------:R-:W-:Y:S01]  /*a2b0*/  LEA.HI R8, R3.reuse, R0.reuse, RZ, 0x4 ;  /* 0x0000000003087211 */ /* 0x0c0fe200078f20ff */
[----:B------:R-:W-:Y:S01]  /*a2c0*/  IMAD.MOV.U32 R6, RZ, RZ, R48 ;  /* 0x000000ffff067224 */ /* 0x000fe200078e0030 */
[----:B------:R-:W-:Y:S01]  /*a2d0*/  LEA.HI R3, R3, R0, RZ, 0x5 ;  /* 0x0000000003037211 */ /* 0x000fe200078f28ff */
[----:B------:R-:W-:Y:S01]  /*a2e0*/  IMAD.IADD R12, R154, 0x1, -R11 ;  /* 0x000000019a0c7824 */ /* 0x000fe200078e0a0b */
[----:B------:R-:W-:Y:S01]  /*a2f0*/  LOP3.LUT R9, R8, 0xfffffff0, RZ, 0xc0, !PT ;  /* 0xfffffff008097812 */ /* 0x000fe200078ec0ff */
[----:B------:R-:W-:Y:S01]  /*a300*/  IMAD.MOV.U32 R7, RZ, RZ, R51 ;  /* 0x000000ffff077224 */ /* 0x000fe200078e0033 */
[----:B------:R-:W-:Y:S01]  /*a310*/  LEA.HI R11, R72, R72, RZ, 0x1 ;  /* 0x00000048480b7211 */ /* 0x000fe200078f08ff */
[----:B------:R-:W-:Y:S01]  /*a320*/  IMAD.SHL.U32 R3, R3, 0x20, RZ ;  /* 0x0000002003037824 */ /* 0x000fe200078e00ff */
[----:B------:R-:W-:Y:S01]  /*a330*/  SHF.R.S32.HI R13, RZ, 0x1f, R12 ;  /* 0x0000001fff0d7819 */ /* 0x000fe2000001140c */
[----:B------:R-:W-:Y:S01]  /*a340*/  IMAD.IADD R9, R0, 0x1, -R9 ;  /* 0x0000000100097824 */ /* 0x000fe200078e0a09 */
[----:B------:R1:W-:Y:S01]  /*a350*/  STL.128 [R1+0x110], R4 ;  /* 0x0001100401007387 */ /* 0x0003e20000100c00 */
[----:B------:R-:W-:Y:S01]  /*a360*/  LOP3.LUT R11, R11, 0xfffffe, RZ, 0xc0, !PT ;  /* 0x00fffffe0b0b7812 */ /* 0x000fe200078ec0ff */
[----:B------:R-:W3:Y:S01]  /*a370*/  LDC.64 R74, c[0x0][0xad0] ;  /* 0x0002b400ff4a7b82 */ /* 0x000ee20000000a00 */
[----:B------:R-:W-:Y:S01]  /*a380*/  LOP3.LUT R3, R3, 0xfffffc00, RZ, 0xc0, !PT ;  /* 0xfffffc0003037812 */ /* 0x000fe200078ec0ff */
[----:B------:R-:W-:Y:S01]  /*a390*/  VIADD R14, R37, 0xffffff80 ;  /* 0xffffff80250e7836 */ /* 0x000fe20000000000 */
[----:B------:R-:W-:Y:S01]  /*a3a0*/  SHF.R.S32.HI R10, RZ, 0x1f, R9 ;  /* 0x0000001fff0a7819 */ /* 0x000fe20000011409 */
[----:B------:R-:W-:Y:S01]  /*a3b0*/  IMAD.IADD R11, R72, 0x1, -R11 ;  /* 0x00000001480b7824 */ /* 0x000fe200078e0a0b */
[----:B------:R4:W-:Y:S01]  /*a3c0*/  STL.64 [R1+0xb8], R30 ;  /* 0x0000b81e01007387 */ /* 0x0009e20000100a00 */
[----:B------:R-:W-:Y:S01]  /*a3d0*/  IMAD.MOV.U32 R48, RZ, RZ, RZ ;  /* 0x000000ffff307224 */ /* 0x000fe200078e00ff */
[----:B------:R-:W-:Y:S01]  /*a3e0*/  LEA.HI R10, R10, R9, RZ, 0x3 ;  /* 0x000000090a0a7211 */ /* 0x000fe200078f18ff */
[----:B------:R-:W0:Y:S01]  /*a3f0*/  LDC.64 R154, c[0x0][0xad8] ;  /* 0x0002b600ff9a7b82 */ /* 0x000e220000000a00 */
[----:B------:R-:W-:Y:S01]  /*a400*/  STL [R1+0xcc], R14 ;  /* 0x0000cc0e01007387 */ /* 0x000fe20000100800 */
[----:B------:R-:W-:Y:S03]  /*a410*/  BSSY B0, `(.L_x_1930) ;  /* 0x0000043000007945 */ /* 0x000fe60003800000 */
[----:B------:R4:W-:Y:S01]  /*a420*/  STL.64 [R1+0xc0], R28 ;  /* 0x0000c01c01007387 */ /* 0x0009e20000100a00 */
[C---:B-1----:R-:W-:Y:S01]  /*a430*/  LOP3.LUT R4, R10.reuse, 0xfffffff8, RZ, 0xc0, !PT ;  /* 0xfffffff80a047812 */ /* 0x042fe200078ec0ff */
[----:B------:R-:W-:Y:S01]  /*a440*/  IMAD.SHL.U32 R10, R10, 0x40, RZ ;  /* 0x000000400a0a7824 */ /* 0x000fe200078e00ff */
[-C--:B------:R-:W-:Y:S01]  /*a450*/  LEA.HI R6, R13, R12.reuse, RZ, 0x2 ;  /* 0x0000000c0d067211 */ /* 0x080fe200078f10ff */
[----:B------:R-:W1:Y:S01]  /*a460*/  LDC.64 R172, c[0x0][0xae0] ;  /* 0x0002b800ffac7b82 */ /* 0x000e620000000a00 */
[----:B----4-:R-:W-:Y:S01]  /*a470*/  IADD3 R30, P2, R46, 0x70, RZ ;  /* 0x000000702e1e7810 */ /* 0x010fe20007f5e0ff */
[----:B------:R-:W-:Y:S01]  /*a480*/  IMAD.IADD R4, R9, 0x1, -R4 ;  /* 0x0000000109047824 */ /* 0x000fe200078e0a04 */
[----:B------:R-:W-:Y:S01]  /*a490*/  LOP3.LUT R5, R6, 0x7ffffffc, RZ, 0xc0, !PT ;  /* 0x7ffffffc06057812 */ /* 0x000fe200078ec0ff */
[----:B------:R4:W-:Y:S01]  /*a4a0*/  STL.U8 [R1+0xc8], RZ ;  /* 0x0000c8ff01007387 */ /* 0x0009e20000100000 */
[--C-:B------:R-:W-:Y:S01]  /*a4b0*/  SHF.R.S32.HI R7, RZ, 0x2, R6.reuse ;  /* 0x00000002ff077819 */ /* 0x100fe20000011406 */
[----:B------:R-:W-:Y:S01]  /*a4c0*/  IMAD.SHL.U32 R0, R4, 0x40, RZ ;  /* 0x0000004004007824 */ /* 0x000fe200078e00ff */
[----:B------:R-:W-:Y:S01]  /*a4d0*/  SHF.R.S32.HI R6, RZ, 0x1f, R6 ;  /* 0x0000001fff067819 */ /* 0x000fe20000011406 */
[----:B------:R-:W-:Y:S01]  /*a4e0*/  IMAD.MOV.U32 R29, RZ, RZ, R50 ;  /* 0x000000ffff1d7224 */ /* 0x000fe200078e0032 */
[----:B------:R-:W-:Y:S01]  /*a4f0*/  SHF.R.U32.HI R9, RZ, 0x1, R8 ;  /* 0x00000001ff097819 */ /* 0x000fe20000011608 */
[----:B------:R-:W-:Y:S01]  /*a500*/  IMAD.IADD R8, R12, 0x1, -R5 ;  /* 0x000000010c087824 */ /* 0x000fe200078e0a05 */
[----:B------:R-:W-:Y:S01]  /*a510*/  LEA.HI R6, R6, R7, RZ, 0x3 ;  /* 0x0000000706067211 */ /* 0x000fe200078f18ff */
[----:B------:R-:W-:Y:S01]  /*a520*/  IMAD.MOV.U32 R28, RZ, RZ, R33 ;  /* 0x000000ffff1c7224 */ /* 0x000fe200078e0021 */
[----:B------:R-:W-:Y:S01]  /*a530*/  LOP3.LUT R0, R0, 0x1c0, RZ, 0xc0, !PT ;  /* 0x000001c000007812 */ /* 0x000fe200078ec0ff */
[----:B------:R-:W-:Y:S01]  /*a540*/  IMAD R8, R11, 0x80, R8 ;  /* 0x000000800b087824 */ /* 0x000fe200078e0208 */
[----:B------:R-:W-:Y:S01]  /*a550*/  LEA.HI R12, R13, R12, RZ, 0x5 ;  /* 0x0000000c0d0c7211 */ /* 0x000fe200078f28ff */
[----:B------:R-:W-:Y:S01]  /*a560*/  IMAD.U32 R11, RZ, RZ, UR39 ;  /* 0x00000027ff0b7e24 */ /* 0x000fe2000f8e00ff */
[----:B------:R-:W-:Y:S01]  /*a570*/  LOP3.LUT R6, R6, 0xfffffff8, RZ, 0xc0, !PT ;  /* 0xfffffff806067812 */ /* 0x000fe200078ec0ff */
[----:B------:R-:W-:Y:S01]  /*a580*/  IMAD.SHL.U32 R43, R8, 0x2, RZ ;  /* 0x00000002082b7824 */ /* 0x000fe200078e00ff */
[----:B------:R-:W-:Y:S01]  /*a590*/  LOP3.LUT R9, R0, 0x8, R9, 0xf8, !PT ;  /* 0x0000000800097812 */ /* 0x000fe200078ef809 */
[----:B------:R-:W-:Y:S01]  /*a5a0*/  IMAD.X R31, RZ, RZ, R39, P2 ;  /* 0x000000ffff1f7224 */ /* 0x000fe200010e0627 */
[----:B------:R-:W-:Y:S01]  /*a5b0*/  SHF.R.S32.HI R12, RZ, 0x5, R12 ;  /* 0x00000005ff0c7819 */ /* 0x000fe2000001140c */
[----:B------:R-:W-:Y:S01]  /*a5c0*/  IMAD.IADD R7, R7, 0x1, -R6 ;  /* 0x0000000107077824 */ /* 0x000fe200078e0a06 */
[----:B------:R-:W-:Y:S01]  /*a5d0*/  SHF.R.U32.HI R0, RZ, 0x3, R0 ;  /* 0x00000003ff007819 */ /* 0x000fe20000011600 */
[----:B------:R-:W4:Y:S01]  /*a5e0*/  LDC R6, c[0x0][0x450] ;  /* 0x00011400ff067b82 */ /* 0x000f220000000800 */
[----:B------:R-:W-:Y:S01]  /*a5f0*/  LOP3.LUT R10, R10, 0xfffffe00, RZ, 0xc0, !PT ;  /* 0xfffffe000a0a7812 */ /* 0x000fe200078ec0ff */
[----:B------:R-:W-:Y:S01]  /*a600*/  IMAD R42, R12, 0x10, R7 ;  /* 0x000000100c2a7824 */ /* 0x000fe200078e0207 */
[----:B------:R-:W-:Y:S01]  /*a610*/  LOP3.LUT R0, R9, R0, RZ, 0x3c, !PT ;  /* 0x0000000009007212 */ /* 0x000fe200078e3cff */
[----:B------:R-:W-:Y:S01]  /*a620*/  IMAD.MOV.U32 R7, RZ, RZ, 0x10 ;  /* 0x00000010ff077424 */ /* 0x000fe200078e00ff */
[C---:B------:R-:W-:Y:S01]  /*a630*/  LOP3.LUT P0, RZ, R4.reuse, 0x2, RZ, 0xc0, !PT ;  /* 0x0000000204ff7812 */ /* 0x040fe2000780c0ff */
[----:B------:R-:W-:Y:S01]  /*a640*/  IMAD.MOV.U32 R9, RZ, RZ, 0x20 ;  /* 0x00000020ff097424 */ /* 0x000fe200078e00ff */
[----:B------:R-:W-:Y:S01]  /*a650*/  LOP3.LUT P1, RZ, R4, 0x4, RZ, 0xc0, !PT ;  /* 0x0000000404ff7812 */ /* 0x000fe2000782c0ff */
[----:B------:R-:W4:Y:S01]  /*a660*/  LDC R12, c[0x0][0x288] ;  /* 0x0000a200ff0c7b82 */ /* 0x000f220000000800 */
[----:B------:R-:W-:Y:S01]  /*a670*/  IADD3 R3, R0, R10, R3 ;  /* 0x0000000a00037210 */ /* 0x000fe20007ffe003 */
[----:B------:R-:W-:Y:S01]  /*a680*/  IMAD.U32 R10, RZ, RZ, UR38 ;  /* 0x00000026ff0a7e24 */ /* 0x000fe2000f8e00ff */
[----:B------:R-:W-:Y:S01]  /*a690*/  SEL R8, R7, 0xfffffff0, !P0 ;  /* 0xfffffff007087807 */ /* 0x000fe20004000000 */
[----:B------:R-:W-:Y:S01]  /*a6a0*/  IMAD.U32 R13, RZ, RZ, UR42 ;  /* 0x0000002aff0d7e24 */ /* 0x000fe2000f8e00ff */
[----:B------:R-:W-:Y:S01]  /*a6b0*/  SEL R9, R9, 0xffffffe0, !P1 ;  /* 0xffffffe009097807 */ /* 0x000fe20004800000 */
[----:B------:R-:W-:Y:S01]  /*a6c0*/  IMAD.WIDE.U32 R14, R3, 0x2, R10 ;  /* 0x00000002030e7825 */ /* 0x000fe200078e000a */
[----:B------:R0:W-:Y:S01]  /*a6d0*/  STL.128 [R1+0x100], R28 ;  /* 0x0001001c01007387 */ /* 0x0001e20000100c00 */
[----:B------:R-:W4:Y:S02]  /*a6e0*/  LDC.64 R4, c[0x0][0x448] ;  /* 0x00011200ff047b82 */ /* 0x000f240000000a00 */
[----:B-1----:R-:W-:Y:S01]  /*a6f0*/  IMAD.MOV.U32 R50, RZ, RZ, R172 ;  /* 0x000000ffff327224 */ /* 0x002fe200078e00ac */
[----:B------:R-:W-:Y:S01]  /*a700*/  IADD3 R20, P0, R14, 0x36400, RZ ;  /* 0x000364000e147810 */ /* 0x000fe20007f1e0ff */
[----:B---3--:R-:W-:Y:S01]  /*a710*/  IMAD.MOV.U32 R14, RZ, RZ, R75 ;  /* 0x000000ffff0e7224 */ /* 0x008fe200078e004b */
[----:B------:R1:W-:Y:S01]  /*a720*/  STL.64 [R1+0xb0], R42 ;  /* 0x0000b02a01007387 */ /* 0x0003e20000100a00 */
[----:B------:R-:W-:-:S02]  /*a730*/  IMAD.MOV.U32 R51, RZ, RZ, R173 ;  /* 0x000000ffff337224 */ /* 0x000fc400078e00ad */
[----:B------:R-:W-:Y:S01]  /*a740*/  IMAD.X R21, RZ, RZ, R15, P0 ;  /* 0x000000ffff157224 */ /* 0x000fe200000e060f */
[----:B------:R1:W-:Y:S01]  /*a750*/  STL.64 [R1+0xa0], R8 ;  /* 0x0000a00801007387 */ /* 0x0003e20000100a00 */
[----:B0-----:R-:W-:Y:S02]  /*a760*/  IMAD.MOV.U32 R15, RZ, RZ, R154 ;  /* 0x000000ffff0f7224 */ /* 0x001fe400078e009a */
[----:B------:R-:W-:Y:S01]  /*a770*/  IMAD.MOV.U32 R7, RZ, RZ, R74 ;  /* 0x000000ffff077224 */ /* 0x000fe200078e004a */
[----:B------:R1:W-:Y:S04]  /*a780*/  STL.64 [R1+0xa8], R20 ;  /* 0x0000a81401007387 */ /* 0x0003e80000100a00 */
[----:B----4-:R1:W-:Y:S04]  /*a790*/  STL.128 [R1+0xd0], R12 ;  /* 0x0000d00c01007387 */ /* 0x0103e80000100c00 */
[----:B------:R1:W-:Y:S04]  /*a7a0*/  STL.U8 [R1+0x120], RZ ;  /* 0x000120ff01007387 */ /* 0x0003e80000100000 */
[----:B------:R1:W-:Y:S01]  /*a7b0*/  STL.128 [R1+0xf0], R4 ;  /* 0x0000f00401007387 */ /* 0x0003e20000100c00 */
[----:B--2---:R-:W-:-:S04]  /*a7c0*/  LEA.HI R0, R49, R49, RZ, 0x1 ;  /* 0x0000003131007211 */ /* 0x004fc800078f08ff */
[----:B------:R-:W-:-:S05]  /*a7d0*/  LOP3.LUT R0, R0, 0xfffffffe, RZ, 0xc0, !PT ;  /* 0xfffffffe00007812 */ /* 0x000fca00078ec0ff */
[----:B------:R-:W-:Y:S02]  /*a7e0*/  IMAD.IADD R0, R49, 0x1, -R0 ;  /* 0x0000000131007824 */ /* 0x000fe400078e0a00 */
[----:B------:R-:W-:-:S03]  /*a7f0*/  IMAD.MOV.U32 R49, RZ, RZ, R155 ;  /* 0x000000ffff317224 */ /* 0x000fc600078e009b */
[----:B------:R-:W-:Y:S02]  /*a800*/  SHF.L.U32 R0, R0, 0x1f, RZ ;  /* 0x0000001f00007819 */ /* 0x000fe400000006ff */
[----:B------:R1:W-:Y:S02]  /*a810*/  STL.128 [R1+0xe0], R48 ;  /* 0x0000e03001007387 */ /* 0x0003e40000100c00 */
[----:B------:R-:W0:Y:S02]  /*a820*/  SYNCS.PHASECHK.TRANS64.TRYWAIT P0, [UR43+0x38800], R0 ;  /* 0x03880000ff0075a7 */ /* 0x000e24000800016b */
[----:B01----:R-:W-:Y:S05]  /*a830*/  @!P0 BRA `(.L_x_1931) ;  /* 0x000001ec00bc8947 */ /* 0x003fea0003800000 */
.L_x_2095:
[----:B------:R-:W-:Y:S05]  /*a840*/  BSYNC B0 ;  /* 0x0000000000007941 */ /* 0x000fea0003800000 */
.L_x_1930:
[----:B------:R-:W2:Y:S04]  /*a850*/  LDL R4, [R1] ;  /* 0x0000000001047983 */ /* 0x000ea80000100800 */
[----:B------:R1:W5:Y:S01]  /*a860*/  LDL.64 R12, [R1+0x1c8] ;  /* 0x0001c800010c7983 */ /* 0x0003620000100a00 */
[----:B------:R-:W-:Y:S01]  /*a870*/  IMAD.MOV.U32 R8, RZ, RZ, R64 ;  /* 0x000000ffff087224 */ /* 0x000fe200078e0040 */
[----:B0-----:R-:W-:Y:S01]  /*a880*/  IADD3 R0, P0, R46, 0x410, RZ ;  /* 0x000004102e007810 */ /* 0x001fe20007f1e0ff */
[----:B------:R-:W-:Y:S01]  /*a890*/  IMAD.MOV.U32 R9, RZ, RZ, R67 ;  /* 0x000000ffff097224 */ /* 0x000fe200078e0043 */
[----:B------:R-:W-:Y:S01]  /*a8a0*/  STL.64 [R1+0x128], R24 ;  /* 0x0001281801007387 */ /* 0x000fe20000100a00 */
[----:B------:R-:W-:Y:S01]  /*a8b0*/  IMAD.MOV.U32 R28, RZ, RZ, R68 ;  /* 0x000000ffff1c7224 */ /* 0x000fe200078e0044 */
[----:B------:R-:W-:Y:S01]  /*a8c0*/  BSSY B0, `(.L_x_1932) ;  /* 0x000002e000007945 */ /* 0x000fe20003800000 */
[----:B------:R-:W-:Y:S01]  /*a8d0*/  IMAD.X R3, RZ, RZ, R39, P0 ;  /* 0x000000ffff037224 */ /* 0x000fe200000e0627 */
[----:B------:R0:W-:Y:S01]  /*a8e0*/  STL.128 [R1+0x150], R8 ;  /* 0x0001500801007387 */ /* 0x0001e20000100c00 */
[----:B------:R-:W-:-:S02]  /*a8f0*/  IMAD.MOV.U32 R29, RZ, RZ, R73 ;  /* 0x000000ffff1d7224 */ /* 0x000fc400078e0049 */
[----:B------:R-:W-:Y:S01]  /*a900*/  IMAD.MOV.U32 R30, RZ, RZ, R38 ;  /* 0x000000ffff1e7224 */ /* 0x000fe200078e0026 */
[----:B------:R-:W-:Y:S01]  /*a910*/  STL.64 [R1+0x1c0], R26 ;  /* 0x0001c01a01007387 */ /* 0x000fe20000100a00 */
[----:B------:R-:W-:Y:S02]  /*a920*/  IMAD.MOV.U32 R31, RZ, RZ, R71 ;  /* 0x000000ffff1f7224 */ /* 0x000fe400078e0047 */
[----:B------:R-:W-:Y:S02]  /*a930*/  IMAD.MOV.U32 R37, RZ, RZ, R57 ;  /* 0x000000ffff257224 */ /* 0x000fe400078e0039 */
[----:B------:R-:W-:Y:S01]  /*a940*/  IMAD.MOV.U32 R38, RZ, RZ, R34 ;  /* 0x000000ffff267224 */ /* 0x000fe200078e0022 */
[----:B------:R3:W-:Y:S01]  /*a950*/  STL.128 [R1+0x130], R28 ;  /* 0x0001301c01007387 */ /* 0x0007e20000100c00 */
[----:B0-----:R-:W-:Y:S02]  /*a960*/  IMAD.MOV.U32 R8, RZ, RZ, R44 ;  /* 0x000000ffff087224 */ /* 0x001fe400078e002c */
[----:B------:R-:W-:-:S02]  /*a970*/  IMAD.MOV.U32 R9, RZ, RZ, R45 ;  /* 0x000000ffff097224 */ /* 0x000fc400078e002d */
[----:B------:R-:W-:Y:S02]  /*a980*/  IMAD.MOV.U32 R10, RZ, RZ, R62 ;  /* 0x000000ffff0a7224 */ /* 0x000fe400078e003e */
[----:B------:R-:W-:Y:S02]  /*a990*/  IMAD.MOV.U32 R11, RZ, RZ, R65 ;  /* 0x000000ffff0b7224 */ /* 0x000fe400078e0041 */
[----:B---3--:R-:W-:-:S03]  /*a9a0*/  IMAD.MOV.U32 R29, RZ, RZ, R39 ;  /* 0x000000ffff1d7224 */ /* 0x008fc600078e0027 */
[----:B------:R0:W-:Y:S01]  /*a9b0*/  STL.128 [R1+0x160], R8 ;  /* 0x0001600801007387 */ /* 0x0001e20000100c00 */
[----:B------:R-:W-:Y:S02]  /*a9c0*/  IMAD.MOV.U32 R30, RZ, RZ, R69 ;  /* 0x000000ffff1e7224 */ /* 0x000fe400078e0045 */
[----:B------:R-:W-:Y:S02]  /*a9d0*/  IMAD.MOV.U32 R31, RZ, RZ, R66 ;  /* 0x000000ffff1f7224 */ /* 0x000fe400078e0042 */
[----:B------:R-:W-:Y:S02]  /*a9e0*/  IMAD.MOV.U32 R28, RZ, RZ, R46 ;  /* 0x000000ffff1c7224 */ /* 0x000fe400078e002e */
[----:B------:R-:W-:-:S03]  /*a9f0*/  IMAD.MOV.U32 R39, RZ, RZ, R35 ;  /* 0x000000ffff277224 */ /* 0x000fc600078e0023 */
[----:B------:R-:W-:Y:S04]  /*aa00*/  STL.128 [R1+0x140], R28 ;  /* 0x0001401c01007387 */ /* 0x000fe80000100c00 */
[----:B------:R-:W-:Y:S01]  /*aa10*/  STL.128 [R1+0x190], R36 ;  /* 0x0001902401007387 */ /* 0x000fe20000100c00 */
[----:B0-----:R-:W-:Y:S02]  /*aa20*/  IMAD.MOV.U32 R8, RZ, RZ, R60 ;  /* 0x000000ffff087224 */ /* 0x001fe400078e003c */
[----:B------:R-:W-:Y:S02]  /*aa30*/  IMAD.MOV.U32 R9, RZ, RZ, R63 ;  /* 0x000000ffff097224 */ /* 0x000fe400078e003f */
[----:B------:R-:W-:Y:S02]  /*aa40*/  IMAD.MOV.U32 R10, RZ, RZ, R58 ;  /* 0x000000ffff0a7224 */ /* 0x000fe400078e003a */
[----:B------:R-:W-:-:S05]  /*aa50*/  IMAD.MOV.U32 R11, RZ, RZ, R61 ;  /* 0x000000ffff0b7224 */ /* 0x000fca00078e003d */
[----:B------:R0:W-:Y:S02]  /*aa60*/  STL.128 [R1+0x170], R8 ;  /* 0x0001700801007387 */ /* 0x0001e40000100c00 */
        /* <DEDUP_REMOVED lines=14> */
[----:B------:R1:W-:Y:S01]  /*ab50*/  STL.128 [R1+0x1b0], R8 ;  /* 0x0001b00801007387 */ /* 0x0003e20000100c00 */
[----:B--2---:R-:W-:-:S04]  /*ab60*/  LOP3.LUT R0, R4, 0x1, RZ, 0xfc, !PT ;  /* 0x0000000104007812 */ /* 0x004fc800078efcff */
[----:B------:R-:W-:-:S13]  /*ab70*/  ISETP.NE.AND P1, PT, R0, 0x3, PT ;  /* 0x000000030000780c */ /* 0x000fda0003f25270 */
[----:B-1----:R-:W-:Y:S05]  /*ab80*/  @!P1 BRA `(.L_x_1933) ;  /* 0x0000000000049947 */ /* 0x002fea0003800000 */
[----:B------:R-:W-:Y:S01]  /*ab90*/  BPT.TRAP 0x1 ;  /* 0x000000040000795c */ /* 0x000fe20000300000 */
.L_x_1933:
[----:B------:R-:W-:Y:S05]  /*aba0*/  BSYNC B0 ;  /* 0x0000000000007941 */ /* 0x000fea0003800000 */
.L_x_1932:
[----:B------:R-:W2:Y:S01]  /*abb0*/  LDL.64 R8, [R1+0x18] ;  /* 0x0000180001087983 */ /* 0x000ea20000100a00 */
[----:B-----5:R-:W-:Y:S01]  /*abc0*/  SHF.L.U32 R13, R13, 0x1f, RZ ;  /* 0x0000001f0d0d7819 */ /* 0x020fe200000006ff */
[----:B------:R-:W-:Y:S01]  /*abd0*/  BSSY B0, `(.L_x_1934) ;  /* 0x0000006000007945 */ /* 0x000fe20003800000 */
[----:B--2---:R-:W-:-:S05]  /*abe0*/  MOV R3, R8 ;  /* 0x0000000800037202 */ /* 0x004fca0000000f00 */
[----:B------:R-:W-:-:S04]  /*abf0*/  IMAD R12, R12, 0x8, R3 ;  /* 0x000000080c0c7824 */ /* 0x000fc800078e0203 */
[----:B------:R0:W1:Y:S01]  /*ac00*/  SYNCS.PHASECHK.TRANS64.TRYWAIT P0, [R12+URZ], R13 ;  /* 0x0000000d0c0075a7 */ /* 0x000062000800017f */
[----:B------:R-:W-:Y:S05]  /*ac10*/  @!P1 BRA `(.L_x_1935) ;  /* 0x0000000000049947 */ /* 0x000fea0003800000 */
[----:B------:R-:W-:Y:S01]  /*ac20*/  BPT.TRAP 0x1 ;  /* 0x000000040000795c */ /* 0x000fe20000300000 */
.L_x_1935:
[----:B------:R-:W-:Y:S05]  /*ac30*/  BSYNC B0 ;  /* 0x0000000000007941 */ /* 0x000fea0003800000 */
.L_x_1934:
[----:B------:R-:W-:Y:S04]  /*ac40*/  BSSY B0, `(.L_x_1936) ;  /* 0x0000004000007945 */ /* 0x000fe80003800000 */
[----:B-1----:R-:W-:Y:S05]  /*ac50*/  @P0 BRA `(.L_x_1937) ;  /* 0x0000000000080947 */ /* 0x002fea0003800000 */
[----:B------:R-:W1:Y:S02]  /*ac60*/  SYNCS.PHASECHK.TRANS64.TRYWAIT P0, [R12+URZ], R13 ;  /* 0x0000000d0c0075a7 */ /* 0x000e64000800017f */
[----:B-1----:R-:W-:Y:S05]  /*ac70*/  @!P0 BRA `(.L_x_1938) ;  /* 0x000001e800c48947 */ /* 0x002fea0003800000 */
.L_x_1937:
[----:B------:R-:W-:Y:S05]  /*ac80*/  BSYNC B0 ;  /* 0x0000000000007941 */ /* 0x000fea0003800000 */
.L_x_1936:
[----:B------:R-:W2:Y:S04]  /*ac90*/  LDL R7, [R1+0x1c8] ;  /* 0x0001c80001077983 */ /* 0x000ea80000100800 */
[----:B------:R-:W2:Y:S01]  /*aca0*/  LDL.64 R8, [R1+0x80] ;  /* 0x0000800001087983 */ /* 0x000ea20000100a00 */
[----:B------:R-:W-:Y:S05]  /*acb0*/  WARPSYNC.ALL ;  /* 0x0000000000007948 */ /* 0x000fea0003800000 */
[----:B01----:R-:W3:Y:S04]  /*acc0*/  LDL.64 R12, [R1+0x78] ;  /* 0x00007800010c7983 */ /* 0x003ee80000100a00 */
[----:B------:R-:W4:Y:S04]  /*acd0*/  LDL.64 R10, [R1+0x78] ;  /* 0x00007800010a7983 */ /* 0x000f280000100a00 */
[----:B------:R-:W5:Y:S04]  /*ace0*/  LDL.64 R14, [R1+0x78] ;  /* 0x00007800010e7983 */ /* 0x000f680000100a00 */
[----:B------:R-:W5:Y:S01]  /*acf0*/  LDL.64 R20, [R1+0x78] ;  /* 0x0000780001147983 */ /* 0x000f620000100a00 */
[----:B--2---:R-:W-:Y:S01]  /*ad00*/  IMAD R8, R7, 0x200, R8 ;  /* 0x0000020007087824 */ /* 0x004fe200078e0208 */
[----:B------:R-:W-:-:S02]  /*ad10*/  R2UR UR7, R9 ;  /* 0x00000000090772ca */ /* 0x000fc400000e0000 */
[----:B------:R-:W2:Y:S01]  /*ad20*/  LDL R3, [R1+0x1d4] ;  /* 0x0001d40001037983 */ /* 0x000ea20000100800 */
[----:B------:R-:W-:Y:S01]  /*ad30*/  WARPGROUP.ARRIVE ;  /* 0x00000000000079c5 */ /* 0x000fe20000000000 */
[----:B------:R-:W-:Y:S01]  /*ad40*/  R2UR UR6, R8 ;  /* 0x00000000080672ca */ /* 0x000fe200000e0000 */
[----:B------:R-:W-:Y:S01]  /*ad50*/  BSSY B0, `(.L_x_1939) ;  /* 0x000002e000007945 */ /* 0x000fe20003800000 */
[----:B------:R0:W-:Y:S01]  /*ad60*/  STL [R1+0x60], RZ ;  /* 0x000060ff01007387 */ /* 0x0001e20000100800 */
[----:B---3--:R-:W-:Y:S01]  /*ad70*/  R2UR UR4, R12 ;  /* 0x000000000c0472ca */ /* 0x008fe200000e0000 */
[----:B------:R-:W-:Y:S01]  /*ad80*/  VIADD R12, R8, 0x2 ;  /* 0x00000002080c7836 */ /* 0x000fe20000000000 */
[----:B------:R-:W-:Y:S01]  /*ad90*/  R2UR UR5, R13 ;  /* 0x000000000d0572ca */ /* 0x000fe200000e0000 */
[----:B------:R-:W-:Y:S02]  /*ada0*/  IMAD.MOV.U32 R13, RZ, RZ, R9 ;  /* 0x000000ffff0d7224 */ /* 0x000fe400078e0009 */
[----:B----4-:R-:W-:-:S02]  /*adb0*/  VIADD R10, R10, 0x2 ;  /* 0x000000020a0a7836 */ /* 0x010fc40000000000 */
[----:B-----5:R-:W-:Y:S02]  /*adc0*/  VIADD R14, R14, 0x4 ;  /* 0x000000040e0e7836 */ /* 0x020fe40000000000 */
[----:B------:R-:W-:-:S06]  /*add0*/  VIADD R20, R20, 0x6 ;  /* 0x0000000614147836 */ /* 0x000fcc0000000000 */
[----:B------:R-:W-:Y:S01]  /*ade0*/  HGMMA.64x64x16.F32.BF16 R24, gdesc[UR4], RZ, !UPT, gsb0 ;  /* 0x00e00000041879f0 */ /* 0x000fe2000c0018ff */
[----:B------:R-:W-:Y:S02]  /*adf0*/  R2UR UR6, R12 ;  /* 0x000000000c0672ca */ /* 0x000fe400000e0000 */
[----:B------:R-:W-:Y:S02]  /*ae00*/  R2UR UR7, R13 ;  /* 0x000000000d0772ca */ /* 0x000fe400000e0000 */
[----:B------:R-:W-:Y:S01]  /*ae10*/  R2UR UR4, R10 ;  /* 0x000000000a0472ca */ /* 0x000fe200000e0000 */
[C---:B------:R-:W-:Y:S01]  /*ae20*/  VIADD R10, R8.reuse, 0x4 ;  /* 0x00000004080a7836 */ /* 0x040fe20000000000 */
[----:B------:R-:W-:Y:S01]  /*ae30*/  R2UR UR5, R11 ;  /* 0x000000000b0572ca */ /* 0x000fe200000e0000 */
[----:B------:R-:W-:Y:S01]  /*ae40*/  IMAD.MOV.U32 R11, RZ, RZ, R9 ;  /* 0x000000ffff0b7224 */ /* 0x000fe200078e0009 */
[----:B--2---:R-:W-:Y:S01]  /*ae50*/  LEA.HI R0, R3, R3, RZ, 0x1 ;  /* 0x0000000303007211 */ /* 0x004fe200078f08ff */
[----:B------:R-:W-:-:S03]  /*ae60*/  VIADD R8, R8, 0x6 ;  /* 0x0000000608087836 */ /* 0x000fc60000000000 */
[----:B------:R-:W-:Y:S01]  /*ae70*/  LOP3.LUT R4, R0, 0xfffffffe, RZ, 0xc0, !PT ;  /* 0xfffffffe00047812 */ /* 0x000fe200078ec0ff */
[----:B------:R-:W-:-:S04]  /*ae80*/  IMAD.MOV.U32 R0, RZ, RZ, 0x1 ;  /* 0x00000001ff007424 */ /* 0x000fc800078e00ff */
[----:B------:R-:W-:Y:S01]  /*ae90*/  IMAD.IADD R3, R3, 0x1, -R4 ;  /* 0x0000000103037824 */ /* 0x000fe200078e0a04 */
[----:B------:R0:W-:Y:S04]  /*aea0*/  STL [R1+0x60], R0 ;  /* 0x0000600001007387 */ /* 0x0001e80000100800 */
[----:B------:R-:W-:Y:S01]  /*aeb0*/  SHF.L.U32 R3, R3, 0x1f, RZ ;  /* 0x0000001f03037819 */ /* 0x000fe200000006ff */
[----:B------:R0:W-:Y:S04]  /*aec0*/  STL [R1+0x60], R0 ;  /* 0x0000600001007387 */ /* 0x0001e80000100800 */
[----:B------:R0:W-:Y:S04]  /*aed0*/  STL [R1+0x60], R0 ;  /* 0x0000600001007387 */ /* 0x0001e80000100800 */
[----:B------:R0:W-:Y:S01]  /*aee0*/  STL [R1+0x60], R0 ;  /* 0x0000600001007387 */ /* 0x0001e20000100800 */
[----:B------:R-:W-:-:S02]  /*aef0*/  WARPGROUP.DEPBAR.LE gsb0, 0x0 ;  /* 0x00008000000079c5 */ /* 0x000fc40000010000 */
        /* <DEDUP_REMOVED lines=17> */
[----:B------:R-:W1:Y:S02]  /*b010*/  SYNCS.PHASECHK.TRANS64.TRYWAIT P0, [UR43+0x38810], R3 ;  /* 0x03881003ff0075a7 */ /* 0x000e64000800016b */
[----:B01----:R-:W-:Y:S05]  /*b020*/  @!P0 BRA `(.L_x_1940) ;  /* 0x000001e400ec8947 */ /* 0x003fea0003800000 */
.L_x_2096:
[----:B------:R-:W-:Y:S05]  /*b030*/  BSYNC B0 ;  /* 0x0000000000007941 */ /* 0x000fea0003800000 */
.L_x_1939:
[----:B0-----:R-:W2:Y:S04]  /*b040*/  LDL R3, [R1+0x28] ;  /* 0x0000280001037983 */ /* 0x001ea80000100800 */
[----:B------:R0:W5:Y:S01]  /*b050*/  LDL.64 R8, [R1+0x1c8] ;  /* 0x0001c80001087983 */ /* 0x0001620000100a00 */
[----:B------:R-:W-:Y:S01]  /*b060*/  BSSY B0, `(.L_x_1941) ;  /* 0x0000005000007945 */ /* 0x000fe20003800000 */
[----:B--2---:R-:W-:-:S04]  /*b070*/  LOP3.LUT R3, R3, 0x1, RZ, 0xfc, !PT ;  /* 0x0000000103037812 */ /* 0x004fc800078efcff */
[----:B------:R-:W-:-:S13]  /*b080*/  ISETP.NE.AND P1, PT, R3, 0x3, PT ;  /* 0x000000030300780c */ /* 0x000fda0003f25270 */
[----:B0-----:R-:W-:Y:S05]  /*b090*/  @!P1 BRA `(.L_x_1942) ;  /* 0x0000000000049947 */ /* 0x001fea0003800000 */
[----:B------:R-:W-:Y:S01]  /*b0a0*/  BPT.TRAP 0x1 ;  /* 0x000000040000795c */ /* 0x000fe20000300000 */
.L_x_1942:
[----:B------:R-:W-:Y:S05]  /*b0b0*/  BSYNC B0 ;  /* 0x0000000000007941 */ /* 0x000fea0003800000 */
.L_x_1941:
        /* <DEDUP_REMOVED lines=8> */
.L_x_1944:
[----:B------:R-:W-:Y:S05]  /*b140*/  BSYNC B0 ;  /* 0x0000000000007941 */ /* 0x000fea0003800000 */
.L_x_1943:
[----:B------:R-:W-:Y:S04]  /*b150*/  BSSY B0, `(.L_x_1945) ;  /* 0x0000004000007945 */ /* 0x000fe80003800000 */
[----:B-1----:R-:W-:Y:S05]  /*b160*/  @P0 BRA `(.L_x_1946) ;  /* 0x0000000000080947 */ /* 0x002fea0003800000 */
[----:B------:R-:W1:Y:S02]  /*b170*/  SYNCS.PHASECHK.TRANS64.TRYWAIT P0, [R8+URZ], R9 ;  /* 0x00000009080075a7 */ /* 0x000e64000800017f */
[----:B-1----:R-:W-:Y:S05]  /*b180*/  @!P0 BRA `(.L_x_1947) ;  /* 0x000001e400ac8947 */ /* 0x002fea0003800000 */
.L_x_1946:
[----:B------:R-:W-:Y:S05]  /*b190*/  BSYNC B0 ;  /* 0x0000000000007941 */ /* 0x000fea0003800000 */
.L_x_1945:
[----:B------:R-:W2:Y:S04]  /*b1a0*/  LDL R4, [R1+0x68] ;  /* 0x0000680001047983 */ /* 0x000ea80000100800 */
[----:B------:R-:W3:Y:S04]  /*b1b0*/  LDL R3, [R1+0x1c8] ;  /* 0x0001c80001037983 */ /* 0x000ee80000100800 */
[----:B01----:R-:W3:Y:S04]  /*b1c0*/  LDL.64 R8, [R1+0x98] ;  /* 0x0000980001087983 */ /* 0x003ee80000100a00 */
[----:B------:R-:W4:Y:S04]  /*b1d0*/  LDL.64 R10, [R1+0x90] ;  /* 0x00009000010a7983 */ /* 0x000f280000100a00 */
[----:B------:R-:W4:Y:S04]  /*b1e0*/  LDL.64 R12, [R1+0x90] ;  /* 0x00009000010c7983 */ /* 0x000f280000100a00 */
[----:B------:R-:W4:Y:S04]  /*b1f0*/  LDL.64 R14, [R1+0x90] ;  /* 0x00009000010e7983 */ /* 0x000f280000100a00 */
[----:B------:R-:W4:Y:S01]  /*b200*/  LDL.64 R20, [R1+0x90] ;  /* 0x0000900001147983 */ /* 0x000f220000100a00 */
[----:B------:R-:W-:Y:S05]  /*b210*/  WARPSYNC.ALL ;  /* 0x0000000000007948 */ /* 0x000fea0003800000 */
[----:B------:R-:W-:Y:S01]  /*b220*/  WARPGROUP.ARRIVE ;  /* 0x00000000000079c5 */ /* 0x000fe20000000000 */
[----:B------:R-:W4:Y:S04]  /*b230*/  LDL.64 R56, [R1+0x90] ;  /* 0x0000900001387983 */ /* 0x000f280000100a00 */
[----:B------:R-:W4:Y:S01]  /*b240*/  LDL.64 R58, [R1+0x90] ;  /* 0x00009000013a7983 */ /* 0x000f220000100a00 */
[----:B------:R-:W0:Y:S03]  /*b250*/  S2R R7, SR_TID.X ;  /* 0x0000000000077919 */ /* 0x000e260000002100 */
[----:B------:R-:W4:Y:S04]  /*b260*/  LDL.64 R60, [R1+0x90] ;  /* 0x00009000013c7983 */ /* 0x000f280000100a00 */
[----:B------:R-:W4:Y:S04]  /*b270*/  LDL.64 R62, [R1+0x90] ;  /* 0x00009000013e7983 */ /* 0x000f280000100a00 */
[----:B------:R-:W4:Y:S01]  /*b280*/  LDL.64 R64, [R1+0x90] ;  /* 0x0000900001407983 */ /* 0x000f220000100a00 */
[----:B--2---:R-:W-:Y:S01]  /*b290*/  ISETP.NE.U32.AND P0, PT, R4, RZ, PT ;  /* 0x000000ff0400720c */ /* 0x004fe20003f05070 */
[----:B---3--:R-:W-:Y:S01]  /*b2a0*/  IMAD R8, R3, 0x1000, R8 ;  /* 0x0000100003087824 */ /* 0x008fe200078e0208 */
[----:B------:R-:W-:-:S02]  /*b2b0*/  R2UR UR7, R9 ;  /* 0x00000000090772ca */ /* 0x000fc400000e0000 */
[----:B----4-:R-:W-:Y:S02]  /*b2c0*/  R2UR UR4, R10 ;  /* 0x000000000a0472ca */ /* 0x010fe400000e0000 */
[----:B------:R-:W-:Y:S02]  /*b2d0*/  R2UR UR6, R8 ;  /* 0x00000000080672ca */ /* 0x000fe400000e0000 */
[----:B------:R-:W-:-:S05]  /*b2e0*/  R2UR UR5, R11 ;  /* 0x000000000b0572ca */ /* 0x000fca00000e0000 */
[----:B------:R-:W-:-:S08]  /*b2f0*/  VOTEU.ANY UP0, P0 ;  /* 0x00000000003f7886 */ /* 0x000fd00000000100 */
[----:B------:R-:W-:Y:S01]  /*b300*/  HGMMA.64x64x16.F32.BF16 R24, gdesc[UR4], R24, UP0, gsb0 ;  /* 0x00e00000041879f0 */ /* 0x000fe2000b801818 */
[----:B------:R-:W-:Y:S02]  /*b310*/  VIADD R12, R12, 0x2 ;  /* 0x000000020c0c7836 */ /* 0x000fe40000000000 */
[----:B------:R-:W-:Y:S02]  /*b320*/  VIADD R10, R8, 0x2 ;  /* 0x00000002080a7836 */ /* 0x000fe40000000000 */
[----:B------:R-:W-:Y:S01]  /*b330*/  IMAD.MOV.U32 R11, RZ, RZ, R9 ;  /* 0x000000ffff0b7224 */ /* 0x000fe200078e0009 */
[----:B------:R-:W-:Y:S02]  /*b340*/  R2UR UR4, R12 ;  /* 0x000000000c0472ca */ /* 0x000fe400000e0000 */
[----:B------:R-:W-:Y:S02]  /*b350*/  R2UR UR6, R10 ;  /* 0x000000000a0672ca */ /* 0x000fe400000e0000 */
[----:B------:R-:W-:-:S02]  /*b360*/  R2UR UR7, R11 ;  /* 0x000000000b0772ca */ /* 0x000fc400000e0000 */
[----:B------:R-:W-:Y:S01]  /*b370*/  R2UR UR5, R13 ;  /* 0x000000000d0572ca */ /* 0x000fe200000e0000 */
[----:B------:R-:W-:Y:S02]  /*b380*/  WARPGROUP.DEPBAR.LE gsb0, 0x0 ;  /* 0x00008000000079c5 */ /* 0x000fe40000010000 */
[----:B------:R-:W-:Y:S01]  /*b390*/  WARPGROUP.ARRIVE ;  /* 0x00000000000079c5 */ /* 0x000fe20000000000 */
[----:B------:R-:W-:Y:S01]  /*b3a0*/  VIADD R14, R14, 0x4 ;  /* 0x000000040e0e7836 */ /* 0x000fe20000000000 */
[----:B------:R-:W2:Y:S08]  /*b3b0*/  LDL.64 R12, [R1+0x90] ;  /* 0x00009000010c7983 */ /* 0x000eb00000100a00 */
[----:B------:R-:W-:Y:S01]  /*b3c0*/  HGMMA.64x64x16.F32.BF16 R24, gdesc[UR4], R24, gsb0 ;  /* 0x00e00000041879f0 */ /* 0x000fe20008001818 */
[----:B------:R-:W-:-:S02]  /*b3d0*/  VIADD R10, R8, 0x4 ;  /* 0x00000004080a7836 */ /* 0x000fc40000000000 */
[----:B------:R-:W-:Y:S01]  /*b3e0*/  IMAD.MOV.U32 R11, RZ, RZ, R9 ;  /* 0x000000ffff0b7224 */ /* 0x000fe200078e0009 */
[----:B------:R-:W-:Y:S02]  /*b3f0*/  R2UR UR4, R14 ;  /* 0x000000000e0472ca */ /* 0x000fe400000e0000 */
[----:B------:R-:W-:Y:S02]  /*b400*/  R2UR UR6, R10 ;  /* 0x000000000a0672ca */ /* 0x000fe400000e0000 */
[----:B------:R-:W-:Y:S02]  /*b410*/  R2UR UR7, R11 ;  /* 0x000000000b0772ca */ /* 0x000fe400000e0000 */
[----:B------:R-:W-:Y:S01]  /*b420*/  R2UR UR5, R15 ;  /* 0x000000000f0572ca */ /* 0x000fe200000e0000 */
[----:B------:R-:W-:Y:S02]  /*b430*/  WARPGROUP.DEPBAR.LE gsb0, 0x0 ;  /* 0x00008000000079c5 */ /* 0x000fe40000010000 */
[----:B------:R-:W-:Y:S01]  /*b440*/  WARPGROUP.ARRIVE ;  /* 0x00000000000079c5 */ /* 0x000fe20000000000 */
[----:B------:R-:W-:Y:S01]  /*b450*/  VIADD R20, R20, 0x6 ;  /* 0x0000000614147836 */ /* 0x000fe20000000000 */
[----:B------:R-:W3:Y:S08]  /*b460*/  LDL.64 R14, [R1+0x90] ;  /* 0x00009000010e7983 */ /* 0x000ef00000100a00 */
        /* <DEDUP_REMOVED lines=10> */
[----:B------:R-:W4:Y:S08]  /*b510*/  LDL.64 R20, [R1+0x90] ;  /* 0x0000900001147983 */ /* 0x000f300000100a00 */
        /* <DEDUP_REMOVED lines=20> */
[----:B--2---:R-:W-:Y:S01]  /*b660*/  VIADD R12, R12, 0x204 ;  /* 0x000002040c0c7836 */ /* 0x004fe20000000000 */
        /* <DEDUP_REMOVED lines=10> */
[----:B---3--:R-:W-:Y:S01]  /*b710*/  VIADD R14, R14, 0x206 ;  /* 0x000002060e0e7836 */ /* 0x008fe20000000000 */
        /* <DEDUP_REMOVED lines=10> */
[----:B----4-:R-:W-:Y:S01]  /*b7c0*/  VIADD R20, R20, 0x400 ;  /* 0x0000040014147836 */ /* 0x010fe20000000000 */
        /* <DEDUP_REMOVED lines=84> */
[----:B------:R-:W-:Y:S02]  /*bd10*/  R2UR UR5, R59 ;  /* 0x000000003b0572ca */ /* 0x000fe400000e0000 */
[----:B0-----:R-:W-:Y:S01]  /*bd20*/  SHF.R.U32.HI R7, RZ, 0x7, R7 ;  /* 0x00000007ff077819 */ /* 0x001fe20000011607 */
[----:B------:R-:W-:-:S02]  /*bd30*/  WARPGROUP.DEPBAR.LE gsb0, 0x0 ;  /* 0x00008000000079c5 */ /* 0x000fc40000010000 */
[----:B------:R-:W-:Y:S01]  /*bd40*/  WARPGROUP.ARRIVE ;  /* 0x00000000000079c5 */ /* 0x000fe20000000000 */
[----:B------:R-:W-:Y:S01]  /*bd50*/  VIADD R4, R8, 0x800 ;  /* 0x0000080008047836 */ /* 0x000fe20000000000 */
[----:B----4-:R-:W-:Y:S01]  /*bd60*/  R2UR UR9, R13 ;  /* 0x000000000d0972ca */ /* 0x010fe200000e0000 */
[----:B------:R-:W-:Y:S01]  /*bd70*/  IMAD.MOV.U32 R11, RZ, RZ, R9 ;  /* 0x000000ffff0b7224 */ /* 0x000fe200078e0009 */
[----:B------:R-:W4:Y:S04]  /*bd80*/  LDL.64 R58, [R1+0x90] ;  /* 0x00009000013a7983 */ /* 0x000f280000100a00 */
[----:B------:R-:W-:Y:S01]  /*bd90*/  HGMMA.64x64x16.F32.BF16 R24, gdesc[UR4], R24, gsb0 ;  /* 0x00e00000041879f0 */ /* 0x000fe20008001818 */
[----:B------:R-:W0:Y:S01]  /*bda0*/  SHFL.IDX PT, R3, R7, RZ, 0x1f ;  /* 0x00001fff07037589 */ /* 0x000e2200000e0000 */
[----:B------:R-:W-:Y:S01]  /*bdb0*/  R2UR UR11, R11 ;  /* 0x000000000b0b72ca */ /* 0x000fe200000e0000 */
[----:B------:R-:W-:-:S02]  /*bdc0*/  UMOV UR4, 0x1 ;  /* 0x0000000100047882 */ /* 0x000fc40000000000 */
[----:B------:R-:W-:Y:S01]  /*bdd0*/  UISETP.NE.U32.AND UP0, UPT, UR4, URZ, UPT ;  /* 0x0000003f0400728c */ /* 0x000fe2000bf05070 */
[----:B0-----:R-:W-:-:S04]  /*bde0*/  ISETP.GT.AND P0, PT, R3, 0x7f, PT ;  /* 0x0000007f0300780c */ /* 0x001fc80003f04270 */
[----:B------:R-:W-:-:S04]  /*bdf0*/  SEL R3, RZ, 0x2, !P0 ;  /* 0x00000002ff037807 */ /* 0x000fc80004000000 */
[----:B------:R-:W-:Y:S01]  /*be00*/  IADD3 R12, R12, 0x800, R3 ;  /* 0x000008000c0c7810 */ /* 0x000fe20007ffe003 */
[----:B------:R-:W-:-:S03]  /*be10*/  IMAD.IADD R10, R3, 0x1, R4 ;  /* 0x00000001030a7824 */ /* 0x000fc600078e0204 */
[----:B------:R-:W-:Y:S02]  /*be20*/  R2UR UR8, R12 ;  /* 0x000000000c0872ca */ /* 0x000fe400000e0000 */
[----:B------:R-:W-:Y:S01]  /*be30*/  R2UR UR10, R10 ;  /* 0x000000000a0a72ca */ /* 0x000fe200000e0000 */
[----:B------:R-:W-:Y:S02]  /*be40*/  WARPGROUP.DEPBAR.LE gsb0, 0x0 ;  /* 0x00008000000079c5 */ /* 0x000fe40000010000 */
[----:B------:R-:W-:-:S10]  /*be50*/  WARPGROUP.ARRIVE ;  /* 0x00000000000079c5 */ /* 0x000fd40000000000 */
[----:B------:R-:W-:Y:S01]  /*be60*/  HGMMA.64x64x16.F32.BF16 R24, gdesc[UR8], R24, UP0, gsb0 ;  /* 0x00e00000081879f0 */ /* 0x000fe2000b801818 */
[----:B------:R-:W-:-:S05]  /*be70*/  IMAD.MOV.U32 R12, RZ, RZ, 0x4 ;  /* 0x00000004ff0c7424 */ /* 0x000fca00078e00ff */
[----:B------:R-:W-:Y:S01]  /*be80*/  SEL R7, R12, 0x2, P0 ;  /* 0x000000020c077807 */ /* 0x000fe20000000000 */
[----:B------:R-:W-:-:S03]  /*be90*/  IMAD.MOV.U32 R11, RZ, RZ, R9 ;  /* 0x000000ffff0b7224 */ /* 0x000fc600078e0009 */
[----:B------:R-:W-:Y:S01]  /*bea0*/  IADD3 R14, R7, 0x800, R14 ;  /* 0x00000800070e7810 */ /* 0x000fe20007ffe00e */
[----:B------:R-:W-:Y:S01]  /*beb0*/  IMAD.IADD R10, R4, 0x1, R7 ;  /* 0x00000001040a7824 */ /* 0x000fe200078e0207 */
[----:B------:R-:W-:Y:S02]  /*bec0*/  R2UR UR7, R11 ;  /* 0x000000000b0772ca */ /* 0x000fe400000e0000 */
[----:B------:R-:W-:Y:S02]  /*bed0*/  R2UR UR4, R14 ;  /* 0x000000000e0472ca */ /* 0x000fe400000e0000 */
[----:B------:R-:W-:Y:S02]  /*bee0*/  R2UR UR6, R10 ;  /* 0x000000000a0672ca */ /* 0x000fe400000e0000 */
[----:B------:R-:W-:Y:S01]  /*bef0*/  R2UR UR5, R15 ;  /* 0x000000000f0572ca */ /* 0x000fe200000e0000 */
[----:B------:R-:W-:Y:S02]  /*bf00*/  WARPGROUP.DEPBAR.LE gsb0, 0x0 ;  /* 0x00008000000079c5 */ /* 0x000fe40000010000 */
[----:B------:R-:W-:-:S10]  /*bf10*/  WARPGROUP.ARRIVE ;  /* 0x00000000000079c5 */ /* 0x000fd40000000000 */
[----:B------:R-:W-:Y:S01]  /*bf20*/  HGMMA.64x64x16.F32.BF16 R24, gdesc[UR4], R24, gsb0 ;  /* 0x00e00000041879f0 */ /* 0x000fe20008001818 */
[----:B------:R-:W-:Y:S01]  /*bf30*/  SEL R11, R12, 0x6, !P0 ;  /* 0x000000060c0b7807 */ /* 0x000fe20004000000 */
[----:B------:R-:W-:-:S03]  /*bf40*/  IMAD.MOV.U32 R13, RZ, RZ, R9 ;  /* 0x000000ffff0d7224 */ /* 0x000fc600078e0009 */
[----:B--2---:R-:W-:Y:S01]  /*bf50*/  IADD3 R20, R11, 0x800, R20 ;  /* 0x000008000b147810 */ /* 0x004fe20007ffe014 */
[----:B------:R-:W-:Y:S01]  /*bf60*/  IMAD.IADD R12, R4, 0x1, R11 ;  /* 0x00000001040c7824 */ /* 0x000fe200078e020b */
[----:B------:R-:W-:Y:S02]  /*bf70*/  R2UR UR7, R13 ;  /* 0x000000000d0772ca */ /* 0x000fe400000e0000 */
[----:B------:R-:W-:Y:S02]  /*bf80*/  R2UR UR4, R20 ;  /* 0x00000000140472ca */ /* 0x000fe400000e0000 */
[----:B------:R-:W-:Y:S02]  /*bf90*/  R2UR UR6, R12 ;  /* 0x000000000c0672ca */ /* 0x000fe400000e0000 */
[----:B------:R-:W-:Y:S01]  /*bfa0*/  R2UR UR5, R21 ;  /* 0x00000000150572ca */ /* 0x000fe200000e0000 */
[----:B------:R-:W-:Y:S01]  /*bfb0*/  IMAD.MOV.U32 R4, RZ, RZ, 0x28 ;  /* 0x00000028ff047424 */ /* 0x000fe200078e00ff */
[----:B------:R-:W2:Y:S01]  /*bfc0*/  LDL.64 R20, [R1+0x90] ;  /* 0x0000900001147983 */ /* 0x000ea20000100a00 */
[----:B------:R-:W-:-:S03]  /*bfd0*/  IMAD.MOV.U32 R13, RZ, RZ, 0xa00 ;  /* 0x00000a00ff0d7424 */ /* 0x000fc600078e00ff */
[----:B------:R-:W-:Y:S01]  /*bfe0*/  SEL R4, R4, 0x26, P0 ;  /* 0x0000002604047807 */ /* 0x000fe20000000000 */
[----:B------:R-:W-:Y:S02]  /*bff0*/  WARPGROUP.DEPBAR.LE gsb0, 0x0 ;  /* 0x00008000000079c5 */ /* 0x000fe40000010000 */
[----:B------:R-:W-:-:S06]  /*c000*/  WARPGROUP.ARRIVE ;  /* 0x00000000000079c5 */ /* 0x000fcc0000000000 */
[----:B------:R-:W-:Y:S01]  /*c010*/  HGMMA.64x64x16.F32.BF16 R24, gdesc[UR4], R24, gsb0 ;  /* 0x00e00000041879f0 */ /* 0x000fe20008001818 */
[----:B------:R-:W-:-:S05]  /*c020*/  SEL R13, R13, 0x980, P0 ;  /* 0x000009800d0d7807 */ /* 0x000fca0000000000 */
[----:B------:R-:W-:-:S05]  /*c030*/  IMAD.IADD R4, R4, 0x1, R13 ;  /* 0x0000000104047824 */ /* 0x000fca00078e020d */
[----:B------:R-:W-:-:S05]  /*c040*/  LOP3.LUT R13, R4, 0xa06, RZ, 0xc0, !PT ;  /* 0x00000a06040d7812 */ /* 0x000fca00078ec0ff */
[----:B---3--:R-:W-:Y:S02]  /*c050*/  IMAD.IADD R56, R13, 0x1, R56 ;  /* 0x000000010d387824 */ /* 0x008fe400078e0238 */
[----:B------:R-:W-:Y:S02]  /*c060*/  IMAD.IADD R12, R8, 0x1, R13 ;  /* 0x00000001080c7824 */ /* 0x000fe400078e020d */
[----:B------:R-:W-:Y:S01]  /*c070*/  IMAD.MOV.U32 R13, RZ, RZ, R9 ;  /* 0x000000ffff0d7224 */ /* 0x000fe200078e0009 */
[----:B------:R-:W-:Y:S02]  /*c080*/  R2UR UR4, R56 ;  /* 0x00000000380472ca */ /* 0x000fe400000e0000 */
[----:B------:R-:W-:Y:S02]  /*c090*/  R2UR UR6, R12 ;  /* 0x000000000c0672ca */ /* 0x000fe400000e0000 */
[----:B------:R-:W-:Y:S02]  /*c0a0*/  R2UR UR7, R13 ;  /* 0x000000000d0772ca */ /* 0x000fe400000e0000 */
[----:B------:R-:W-:Y:S01]  /*c0b0*/  R2UR UR5, R57 ;  /* 0x00000000390572ca */ /* 0x000fe200000e0000 */
[----:B------:R-:W-:-:S02]  /*c0c0*/  WARPGROUP.DEPBAR.LE gsb0, 0x0 ;  /* 0x00008000000079c5 */ /* 0x000fc40000010000 */
[----:B------:R-:W-:Y:S01]  /*c0d0*/  WARPGROUP.ARRIVE ;  /* 0x00000000000079c5 */ /* 0x000fe20000000000 */
[----:B------:R-:W-:Y:S01]  /*c0e0*/  VIADD R4, R8, 0xa00 ;  /* 0x00000a0008047836 */ /* 0x000fe20000000000 */
[C---:B------:R-:W-:Y:S01]  /*c0f0*/  IADD3 R12, R3.reuse, 0xa00, R60 ;  /* 0x00000a00030c7810 */ /* 0x040fe20007ffe03c */
[----:B------:R-:W-:Y:S01]  /*c100*/  IMAD.MOV.U32 R13, RZ, RZ, R61 ;  /* 0x000000ffff0d7224 */ /* 0x000fe200078e003d */
[----:B------:R-:W3:Y:S06]  /*c110*/  LDL.64 R56, [R1+0x90] ;  /* 0x0000900001387983 */ /* 0x000eec0000100a00 */
[----:B------:R-:W-:Y:S01]  /*c120*/  HGMMA.64x64x16.F32.BF16 R24, gdesc[UR4], R24, gsb0 ;  /* 0x00e00000041879f0 */ /* 0x000fe20008001818 */
[----:B------:R-:W-:-:S02]  /*c130*/  IMAD.IADD R14, R3, 0x1, R4 ;  /* 0x00000001030e7824 */ /* 0x000fc400078e0204 */
[----:B------:R-:W-:Y:S01]  /*c140*/  IMAD.MOV.U32 R15, RZ, RZ, R9 ;  /* 0x000000ffff0f7224 */ /* 0x000fe200078e0009 */
[----:B------:R-:W-:Y:S01]  /*c150*/  R2UR UR4, R12 ;  /* 0x000000000c0472ca */ /* 0x000fe200000e0000 */
[----:B------:R-:W3:Y:S01]  /*c160*/  LDL.64 R60, [R1+0x90] ;  /* 0x00009000013c7983 */ /* 0x000ee20000100a00 */
[----:B------:R-:W-:Y:S02]  /*c170*/  R2UR UR6, R14 ;  /* 0x000000000e0672ca */ /* 0x000fe400000e0000 */
[----:B------:R-:W-:Y:S02]  /*c180*/  R2UR UR7, R15 ;  /* 0x000000000f0772ca */ /* 0x000fe400000e0000 */
[----:B------:R-:W-:Y:S01]  /*c190*/  R2UR UR5, R13 ;  /* 0x000000000d0572ca */ /* 0x000fe200000e0000 */
[----:B------:R-:W-:Y:S02]  /*c1a0*/  WARPGROUP.DEPBAR.LE gsb0, 0x0 ;  /* 0x00008000000079c5 */ /* 0x000fe40000010000 */
[----:B------:R-:W-:-:S10]  /*c1b0*/  WARPGROUP.ARRIVE ;  /* 0x00000000000079c5 */ /* 0x000fd40000000000 */
[----:B------:R-:W-:Y:S01]  /*c1c0*/  HGMMA.64x64x16.F32.BF16 R24, gdesc[UR4], R24, gsb0 ;  /* 0x00e00000041879f0 */ /* 0x000fe20008001818 */
[C---:B------:R-:W-:Y:S01]  /*c1d0*/  IMAD.IADD R14, R7.reuse, 0x1, R4 ;  /* 0x00000001070e7824 */ /* 0x040fe200078e0204 */
[----:B------:R-:W-:Y:S01]  /*c1e0*/  IADD3 R12, R7, 0xa00, R62 ;  /* 0x00000a00070c7810 */ /* 0x000fe20007ffe03e */
[----:B------:R-:W-:Y:S02]  /*c1f0*/  IMAD.MOV.U32 R13, RZ, RZ, R63 ;  /* 0x000000ffff0d7224 */ /* 0x000fe400078e003f */
[----:B------:R-:W-:Y:S01]  /*c200*/  IMAD.MOV.U32 R15, RZ, RZ, R9 ;  /* 0x000000ffff0f7224 */ /* 0x000fe200078e0009 */
[----:B------:R-:W-:Y:S02]  /*c210*/  R2UR UR6, R14 ;  /* 0x000000000e0672ca */ /* 0x000fe400000e0000 */
[----:B------:R-:W-:Y:S02]  /*c220*/  R2UR UR4, R12 ;  /* 0x000000000c0472ca */ /* 0x000fe400000e0000 */
[----:B------:R-:W-:-:S02]  /*c230*/  R2UR UR7, R15 ;  /* 0x000000000f0772ca */ /* 0x000fc400000e0000 */
[----:B------:R-:W-:Y:S01]  /*c240*/  R2UR UR5, R13 ;  /* 0x000000000d0572ca */ /* 0x000fe200000e0000 */
[----:B------:R-:W-:Y:S02]  /*c250*/  WARPGROUP.DEPBAR.LE gsb0, 0x0 ;  /* 0x00008000000079c5 */ /* 0x000fe40000010000 */
[----:B------:R-:W-:Y:S01]  /*c260*/  WARPGROUP.ARRIVE ;  /* 0x00000000000079c5 */ /* 0x000fe20000000000 */
[C---:B------:R-:W-:Y:S01]  /*c270*/  IMAD.IADD R12, R11.reuse, 0x1, R4 ;  /* 0x000000010b0c7824 */ /* 0x040fe200078e0204 */
[----:B----4-:R-:W-:Y:S01]  /*c280*/  IADD3 R58, R11, 0xa00, R58 ;  /* 0x00000a000b3a7810 */ /* 0x010fe20007ffe03a */
[----:B------:R-:W4:Y:S07]  /*c290*/  LDL.64 R14, [R1+0x90] ;  /* 0x00009000010e7983 */ /* 0x000f2e0000100a00 */
[----:B------:R-:W-:Y:S01]  /*c2a0*/  HGMMA.64x64x16.F32.BF16 R24, gdesc[UR4], R24, gsb0 ;  /* 0x00e00000041879f0 */ /* 0x000fe20008001818 */
[----:B------:R-:W-:Y:S01]  /*c2b0*/  IMAD.MOV.U32 R13, RZ, RZ, R9 ;  /* 0x000000ffff0d7224 */ /* 0x000fe200078e0009 */
[----:B------:R-:W-:-:S02]  /*c2c0*/  R2UR UR6, R12 ;  /* 0x000000000c0672ca */ /* 0x000fc400000e0000 */
[----:B------:R-:W-:Y:S02]  /*c2d0*/  R2UR UR4, R58 ;  /* 0x000000003a0472ca */ /* 0x000fe400000e0000 */
[----:B------:R-:W-:Y:S02]  /*c2e0*/  R2UR UR7, R13 ;  /* 0x000000000d0772ca */ /* 0x000fe400000e0000 */
[----:B------:R-:W-:Y:S01]  /*c2f0*/  R2UR UR5, R59 ;  /* 0x000000003b0572ca */ /* 0x000fe200000e0000 */
[----:B------:R-:W-:Y:S02]  /*c300*/  IMAD.MOV.U32 R4, RZ, RZ, 0x30 ;  /* 0x00000030ff047424 */ /* 0x000fe400078e00ff */
[----:B------:R-:W-:-:S03]  /*c310*/  IMAD.MOV.U32 R13, RZ, RZ, 0xc00 ;  /* 0x00000c00ff0d7424 */ /* 0x000fc600078e00ff */
[----:B------:R-:W-:Y:S02]  /*c320*/  SEL R4, R4, 0x2e, P0 ;  /* 0x0000002e04047807 */ /* 0x000fe40000000000 */
[----:B------:R-:W-:Y:S01]  /*c330*/  SEL R13, R13, 0xb80, P0 ;  /* 0x00000b800d0d7807 */ /* 0x000fe20000000000 */
[----:B------:R-:W-:Y:S02]  /*c340*/  WARPGROUP.DEPBAR.LE gsb0, 0x0 ;  /* 0x00008000000079c5 */ /* 0x000fe40000010000 */
[----:B------:R-:W-:-:S06]  /*c350*/  WARPGROUP.ARRIVE ;  /* 0x00000000000079c5 */ /* 0x000fcc0000000000 */
[----:B------:R-:W-:Y:S01]  /*c360*/  HGMMA.64x64x16.F32.BF16 R24, gdesc[UR4], R24, gsb0 ;  /* 0x00e00000041879f0 */ /* 0x000fe20008001818 */
[----:B------:R-:W-:-:S05]  /*c370*/  IMAD.IADD R4, R4, 0x1, R13 ;  /* 0x0000000104047824 */ /* 0x000fca00078e020d */
[----:B------:R-:W-:Y:S01]  /*c380*/  LOP3.LUT R59, R4, 0xe06, RZ, 0xc0, !PT ;  /* 0x00000e06043b7812 */ /* 0x000fe200078ec0ff */
[----:B------:R-:W-:-:S04]  /*c390*/  IMAD.MOV.U32 R13, RZ, RZ, R65 ;  /* 0x000000ffff0d7224 */ /* 0x000fc800078e0041 */
[----:B------:R-:W-:Y:S02]  /*c3a0*/  IMAD.IADD R12, R59, 0x1, R64 ;  /* 0x000000013b0c7824 */ /* 0x000fe400078e0240 */
        /* <DEDUP_REMOVED lines=9> */
[C---:B--2---:R-:W-:Y:S01]  /*c440*/  IADD3 R20, R3.reuse, 0xc00, R20 ;  /* 0x00000c0003147810 */ /* 0x044fe20007ffe014 */
[----:B------:R-:W2:Y:S07]  /*c450*/  LDL.64 R58, [R1+0x90] ;  /* 0x00009000013a7983 */ /* 0x000eae0000100a00 */
[----:B------:R-:W-:Y:S01]  /*c460*/  HGMMA.64x64x16.F32.BF16 R24, gdesc[UR4], R24, gsb0 ;  /* 0x00e00000041879f0 */ /* 0x000fe20008001818 */
[----:B------:R-:W-:-:S02]  /*c470*/  IMAD.IADD R12, R3, 0x1, R4 ;  /* 0x00000001030c7824 */ /* 0x000fc400078e0204 */
[--C-:B------:R-:W-:Y:S01]  /*c480*/  IMAD.MOV.U32 R13, RZ, RZ, R9.reuse ;  /* 0x000000ffff0d7224 */ /* 0x100fe200078e0009 */
[----:B------:R-:W-:Y:S02]  /*c490*/  R2UR UR4, R20 ;  /* 0x00000000140472ca */ /* 0x000fe400000e0000 */
[----:B------:R-:W-:Y:S02]  /*c4a0*/  R2UR UR6, R12 ;  /* 0x000000000c0672ca */ /* 0x000fe400000e0000 */
[----:B------:R-:W-:Y:S02]  /*c4b0*/  R2UR UR7, R13 ;  /* 0x000000000d0772ca */ /* 0x000fe400000e0000 */
[----:B------:R-:W-:Y:S01]  /*c4c0*/  R2UR UR5, R21 ;  /* 0x00000000150572ca */ /* 0x000fe200000e0000 */
[----:B------:R-:W-:Y:S02]  /*c4d0*/  WARPGROUP.DEPBAR.LE gsb0, 0x0 ;  /* 0x00008000000079c5 */ /* 0x000fe40000010000 */
[----:B------:R-:W-:Y:S01]  /*c4e0*/  WARPGROUP.ARRIVE ;  /* 0x00000000000079c5 */ /* 0x000fe20000000000 */
[C---:B------:R-:W-:Y:S01]  /*c4f0*/  IMAD.IADD R12, R7.reuse, 0x1, R4 ;  /* 0x00000001070c7824 */ /* 0x040fe200078e0204 */
[----:B---3--:R-:W-:Y:S01]  /*c500*/  IADD3 R56, R7, 0xc00, R56 ;  /* 0x00000c0007387810 */ /* 0x008fe20007ffe038 */
[----:B------:R-:W-:Y:S01]  /*c510*/  IMAD.MOV.U32 R13, RZ, RZ, R9 ;  /* 0x000000ffff0d7224 */ /* 0x000fe200078e0009 */
[----:B------:R-:W3:Y:S06]  /*c520*/  LDL.64 R20, [R1+0x90] ;  /* 0x0000900001147983 */ /* 0x000eec0000100a00 */
[----:B------:R-:W-:Y:S01]  /*c530*/  HGMMA.64x64x16.F32.BF16 R24, gdesc[UR4], R24, gsb0 ;  /* 0x00e00000041879f0 */ /* 0x000fe20008001818 */
[----:B------:R-:W-:-:S02]  /*c540*/  R2UR UR6, R12 ;  /* 0x000000000c0672ca */ /* 0x000fc400000e0000 */
[----:B------:R-:W-:Y:S02]  /*c550*/  R2UR UR7, R13 ;  /* 0x000000000d0772ca */ /* 0x000fe400000e0000 */
[----:B------:R-:W-:Y:S02]  /*c560*/  R2UR UR4, R56 ;  /* 0x00000000380472ca */ /* 0x000fe400000e0000 */
[----:B------:R-:W-:Y:S01]  /*c570*/  R2UR UR5, R57 ;  /* 0x00000000390572ca */ /* 0x000fe200000e0000 */
[----:B------:R-:W-:Y:S02]  /*c580*/  WARPGROUP.DEPBAR.LE gsb0, 0x0 ;  /* 0x00008000000079c5 */ /* 0x000fe40000010000 */
[----:B------:R-:W-:Y:S01]  /*c590*/  WARPGROUP.ARRIVE ;  /* 0x00000000000079c5 */ /* 0x000fe20000000000 */
[C---:B------:R-:W-:Y:S01]  /*c5a0*/  IMAD.IADD R12, R11.reuse, 0x1, R4 ;  /* 0x000000010b0c7824 */ /* 0x040fe200078e0204 */
[----:B----4-:R-:W-:Y:S01]  /*c5b0*/  IADD3 R14, R11, 0xc00, R14 ;  /* 0x00000c000b0e7810 */ /* 0x010fe20007ffe00e */
[----:B------:R-:W-:Y:S01]  /*c5c0*/  IMAD.MOV.U32 R13, RZ, RZ, R9 ;  /* 0x000000ffff0d7224 */ /* 0x000fe200078e0009 */
[----:B------:R-:W4:Y:S06]  /*c5d0*/  LDL.64 R56, [R1+0x90] ;  /* 0x0000900001387983 */ /* 0x000f2c0000100a00 */
[----:B------:R-:W-:Y:S01]  /*c5e0*/  HGMMA.64x64x16.F32.BF16 R24, gdesc[UR4], R24, gsb0 ;  /* 0x00e00000041879f0 */ /* 0x000fe20008001818 */
        /* <DEDUP_REMOVED lines=15> */
[----:B------:R-:W-:Y:S01]  /*c6e0*/  IMAD.IADD R14, R8, 0x1, R15 ;  /* 0x00000001080e7824 */ /* 0x000fe200078e020f */
[----:B------:R-:W-:Y:S01]  /*c6f0*/  R2UR UR5, R13 ;  /* 0x000000000d0572ca */ /* 0x000fe200000e0000 */
[----:B------:R-:W-:Y:S01]  /*c700*/  IMAD.MOV.U32 R15, RZ, RZ, R9 ;  /* 0x000000ffff0f7224 */ /* 0x000fe200078e0009 */
[----:B------:R-:W-:Y:S01]  /*c710*/  R2UR UR4, R12 ;  /* 0x000000000c0472ca */ /* 0x000fe200000e0000 */
[----:B------:R-:W4:Y:S01]  /*c720*/  LDL.64 R60, [R1+0x90] ;  /* 0x00009000013c7983 */ /* 0x000f220000100a00 */
[----:B------:R-:W-:Y:S02]  /*c730*/  R2UR UR6, R14 ;  /* 0x000000000e0672ca */ /* 0x000fe400000e0000 */
[----:B------:R-:W-:Y:S01]  /*c740*/  R2UR UR7, R15 ;  /* 0x000000000f0772ca */ /* 0x000fe200000e0000 */
[----:B------:R-:W-:-:S02]  /*c750*/  WARPGROUP.DEPBAR.LE gsb0, 0x0 ;  /* 0x00008000000079c5 */ /* 0x000fc40000010000 */
[----:B------:R-:W-:Y:S01]  /*c760*/  WARPGROUP.ARRIVE ;  /* 0x00000000000079c5 */ /* 0x000fe20000000000 */
[----:B------:R-:W-:Y:S01]  /*c770*/  VIADD R4, R8, 0xe00 ;  /* 0x00000e0008047836 */ /* 0x000fe20000000000 */
[C---:B--2---:R-:W-:Y:S01]  /*c780*/  IADD3 R58, R3.reuse, 0xe00, R58 ;  /* 0x00000e00033a7810 */ /* 0x044fe20007ffe03a */
[----:B------:R-:W-:Y:S01]  /*c790*/  IMAD.MOV.U32 R13, RZ, RZ, R9 ;  /* 0x000000ffff0d7224 */ /* 0x000fe200078e0009 */
[----:B------:R-:W2:Y:S06]  /*c7a0*/  LDL R15, [R1] ;  /* 0x00000000010f7983 */ /* 0x000eac0000100800 */
[----:B------:R-:W-:Y:S01]  /*c7b0*/  HGMMA.64x64x16.F32.BF16 R24, gdesc[UR4], R24, gsb0 ;  /* 0x00e00000041879f0 */ /* 0x000fe20008001818 */
[----:B------:R-:W-:Y:S01]  /*c7c0*/  IMAD.IADD R12, R3, 0x1, R4 ;  /* 0x00000001030c7824 */ /* 0x000fe200078e0204 */
[----:B------:R-:W-:Y:S01]  /*c7d0*/  R2UR UR7, R13 ;  /* 0x000000000d0772ca */ /* 0x000fe200000e0000 */
[----:B------:R0:W5:Y:S01]  /*c7e0*/  LDL R3, [R1+0x1c8] ;  /* 0x0001c80001037983 */ /* 0x0001620000100800 */
[----:B------:R-:W-:-:S02]  /*c7f0*/  R2UR UR4, R58 ;  /* 0x000000003a0472ca */ /* 0x000fc400000e0000 */
[----:B------:R-:W-:Y:S01]  /*c800*/  R2UR UR6, R12 ;  /* 0x000000000c0672ca */ /* 0x000fe200000e0000 */
[----:B------:R0:W5:Y:S01]  /*c810*/  LDL R14, [R1+0xc] ;  /* 0x00000c00010e7983 */ /* 0x0001620000100800 */
[----:B------:R-:W-:Y:S01]  /*c820*/  R2UR UR5, R59 ;  /* 0x000000003b0572ca */ /* 0x000fe200000e0000 */
[----:B------:R-:W-:Y:S02]  /*c830*/  WARPGROUP.DEPBAR.LE gsb0, 0x0 ;  /* 0x00008000000079c5 */ /* 0x000fe40000010000 */
[----:B------:R-:W-:-:S10]  /*c840*/  WARPGROUP.ARRIVE ;  /* 0x00000000000079c5 */ /* 0x000fd40000000000 */
[----:B------:R-:W-:Y:S01]  /*c850*/  HGMMA.64x64x16.F32.BF16 R24, gdesc[UR4], R24, gsb0 ;  /* 0x00e00000041879f0 */ /* 0x000fe20008001818 */
[C---:B------:R-:W-:Y:S01]  /*c860*/  IMAD.IADD R12, R7.reuse, 0x1, R4 ;  /* 0x00000001070c7824 */ /* 0x040fe200078e0204 */
[----:B---3--:R-:W-:Y:S01]  /*c870*/  IADD3 R20, R7, 0xe00, R20 ;  /* 0x00000e0007147810 */ /* 0x008fe20007ffe014 */
[----:B------:R-:W-:Y:S01]  /*c880*/  IMAD.MOV.U32 R13, RZ, RZ, R9 ;  /* 0x000000ffff0d7224 */ /* 0x000fe200078e0009 */
[----:B------:R-:W-:Y:S02]  /*c890*/  R2UR UR5, R21 ;  /* 0x00000000150572ca */ /* 0x000fe400000e0000 */
[----:B------:R-:W-:Y:S02]  /*c8a0*/  R2UR UR6, R12 ;  /* 0x000000000c0672ca */ /* 0x000fe400000e0000 */
[----:B------:R-:W-:Y:S02]  /*c8b0*/  R2UR UR7, R13 ;  /* 0x000000000d0772ca */ /* 0x000fe400000e0000 */
[----:B------:R-:W-:Y:S01]  /*c8c0*/  R2UR UR4, R20 ;  /* 0x00000000140472ca */ /* 0x000fe200000e0000 */
[----:B------:R-:W-:-:S02]  /*c8d0*/  WARPGROUP.DEPBAR.LE gsb0, 0x0 ;  /* 0x00008000000079c5 */ /* 0x000fc40000010000 */
[----:B------:R-:W-:-:S10]  /*c8e0*/  WARPGROUP.ARRIVE ;  /* 0x00000000000079c5 */ /* 0x000fd40000000000 */
[----:B------:R-:W-:Y:S01]  /*c8f0*/  HGMMA.64x64x16.F32.BF16 R24, gdesc[UR4], R24, gsb0 ;  /* 0x00e00000041879f0 */ /* 0x000fe20008001818 */
[C---:B----4-:R-:W-:Y:S01]  /*c900*/  IADD3 R56, R11.reuse, 0xe00, R56 ;  /* 0x00000e000b387810 */ /* 0x050fe20007ffe038 */
[----:B------:R-:W-:Y:S02]  /*c910*/  IMAD.IADD R10, R11, 0x1, R4 ;  /* 0x000000010b0a7824 */ /* 0x000fe400078e0204 */
[----:B------:R-:W-:Y:S01]  /*c920*/  IMAD.MOV.U32 R11, RZ, RZ, R9 ;  /* 0x000000ffff0b7224 */ /* 0x000fe200078e0009 */
[----:B------:R-:W-:Y:S02]  /*c930*/  R2UR UR4, R56 ;  /* 0x00000000380472ca */ /* 0x000fe400000e0000 */
[----:B------:R-:W-:Y:S02]  /*c940*/  R2UR UR6, R10 ;  /* 0x000000000a0672ca */ /* 0x000fe400000e0000 */
[----:B------:R-:W-:Y:S02]  /*c950*/  R2UR UR7, R11 ;  /* 0x000000000b0772ca */ /* 0x000fe400000e0000 */
[----:B------:R-:W-:Y:S01]  /*c960*/  R2UR UR5, R57 ;  /* 0x00000000390572ca */ /* 0x000fe200000e0000 */
[----:B------:R-:W-:-:S02]  /*c970*/  IMAD.MOV.U32 R4, RZ, RZ, 0x40 ;  /* 0x00000040ff047424 */ /* 0x000fc400078e00ff */
        /* <DEDUP_REMOVED lines=8> */
[----:B------:R-:W-:Y:S02]  /*ca00*/  IMAD.MOV.U32 R11, RZ, RZ, R9 ;  /* 0x000000ffff0b7224 */ /* 0x000fe400078e0009 */
[----:B------:R-:W-:Y:S02]  /*ca10*/  IMAD.MOV.U32 R9, RZ, RZ, R61 ;  /* 0x000000ffff097224 */ /* 0x000fe400078e003d */
[----:B------:R-:W-:Y:S02]  /*ca20*/  IMAD.IADD R10, R8, 0x1, R7 ;  /* 0x00000001080a7824 */ /* 0x000fe400078e0207 */
[----:B------:R-:W-:Y:S01]  /*ca30*/  IMAD.IADD R8, R7, 0x1, R60 ;  /* 0x0000000107087824 */ /* 0x000fe200078e023c */
[----:B------:R-:W-:Y:S02]  /*ca40*/  R2UR UR7, R11 ;  /* 0x000000000b0772ca */ /* 0x000fe400000e0000 */
[----:B------:R-:W-:-:S02]  /*ca50*/  R2UR UR6, R10 ;  /* 0x000000000a0672ca */ /* 0x000fc400000e0000 */
[----:B------:R-:W-:Y:S02]  /*ca60*/  R2UR UR4, R8 ;  /* 0x00000000080472ca */ /* 0x000fe400000e0000 */
[----:B------:R-:W-:Y:S01]  /*ca70*/  R2UR UR5, R9 ;  /* 0x00000000090572ca */ /* 0x000fe200000e0000 */
[----:B------:R0:W-:Y:S04]  /*ca80*/  STL [R1+0x68], R0 ;  /* 0x0000680001007387 */ /* 0x0001e80000100800 */
[----:B------:R0:W-:Y:S04]  /*ca90*/  STL [R1+0x68], R0 ;  /* 0x0000680001007387 */ /* 0x0001e80000100800 */
[----:B------:R0:W-:Y:S04]  /*caa0*/  STL [R1+0x68], R0 ;  /* 0x0000680001007387 */ /* 0x0001e80000100800 */
[----:B------:R0:W-:Y:S04]  /*cab0*/  STL [R1+0x68], R0 ;  /* 0x0000680001007387 */ /* 0x0001e80000100800 */
[----:B------:R0:W-:Y:S01]  /*cac0*/  STL [R1+0x68], R0 ;  /* 0x0000680001007387 */ /* 0x0001e20000100800 */
[----:B------:R-:W-:-:S02]  /*cad0*/  WARPGROUP.DEPBAR.LE gsb0, 0x0 ;  /* 0x00008000000079c5 */ /* 0x000fc40000010000 */
[----:B------:R-:W-:-:S06]  /*cae0*/  WARPGROUP.ARRIVE ;  /* 0x00000000000079c5 */ /* 0x000fcc0000000000 */
[----:B------:R-:W-:Y:S01]  /*caf0*/  HGMMA.64x64x16.F32.BF16 R24, gdesc[UR4], R24, gsb0 ;  /* 0x00e00000041879f0 */ /* 0x000fe20008001818 */
        /* <DEDUP_REMOVED lines=24> */
[----:B--2---:R-:W-:-:S03]  /*cc80*/  LOP3.LUT R4, R15, 0x1, RZ, 0xfc, !PT ;  /* 0x000000010f047812 */ /* 0x004fc600078efcff */
[----:B------:R0:W-:Y:S04]  /*cc90*/  STL [R1+0x68], R0 ;  /* 0x0000680001007387 */ /* 0x0001e80000100800 */
[----:B------:R0:W-:Y:S04]  /*cca0*/  STL [R1+0x68], R0 ;  /* 0x0000680001007387 */ /* 0x0001e80000100800 */
[----:B------:R0:W-:Y:S01]  /*ccb0*/  STL [R1+0x68], R0 ;  /* 0x0000680001007387 */ /* 0x0001e20000100800 */
[----:B------:R-:W-:Y:S01]  /*ccc0*/  ISETP.NE.AND P0, PT, R4, 0x3, PT ;  /* 0x000000030400780c */ /* 0x000fe20003f05270 */
[----:B------:R-:W-:-:S02]  /*ccd0*/  WARPGROUP.DEPBAR.LE gsb0, 0x0 ;  /* 0x00008000000079c5 */ /* 0x000fc40000010000 */
[----:B------:R-:W-:Y:S10]  /*cce0*/  BSSY B0, `(.L_x_1948) ;  /* 0x0000003000007945 */ /* 0x000ff40003800000 */
[----:B0-----:R-:W-:Y:S05]  /*ccf0*/  @!P0 BRA `(.L_x_1949) ;  /* 0x0000000000048947 */ /* 0x001fea0003800000 */
[----:B------:R-:W-:Y:S01]  /*cd00*/  BPT.TRAP 0x1 ;  /* 0x000000040000795c */ /* 0x000fe20000300000 */
.L_x_1949:
[----:B------:R-:W-:Y:S05]  /*cd10*/  BSYNC B0 ;  /* 0x0000000000007941 */ /* 0x000fea0003800000 */
.L_x_1948:
[----:B------:R-:W2:Y:S02]  /*cd20*/  LDL.64 R8, [R1+0x20] ;  /* 0x0000200001087983 */ /* 0x000ea40000100a00 */
[----:B--2---:R-:W-:-:S05]  /*cd30*/  MOV R0, R8 ;  /* 0x0000000800007202 */ /* 0x004fca0000000f00 */
[----:B-----5:R-:W-:-:S05]  /*cd40*/  IMAD R3, R3, 0x8, R0 ;  /* 0x0000000803037824 */ /* 0x020fca00078e0200 */
[----:B------:R-:W-:-:S04]  /*cd50*/  PRMT R3, R14, 0x654, R3 ;  /* 0x000006540e037816 */ /* 0x000fc80000000003 */
[----:B------:R0:W-:Y:S01]  /*cd60*/  SYNCS.ARRIVE.TRANS64.RED.A1T0 RZ, [R3+URZ], RZ ;  /* 0x000000ff03ff79a7 */ /* 0x0001e2000810043f */
[----:B------:R-:W2:Y:S04]  /*cd70*/  LDL.64 R56, [R1+0x100] ;  /* 0x0001000001387983 */ /* 0x000ea80000100a00 */
[----:B------:R-:W3:Y:S04]  /*cd80*/  LDL R0, [R1+0xcc] ;  /* 0x0000cc0001007983 */ /* 0x000ee80000100800 */
[----:B------:R-:W4:Y:S04]  /*cd90*/  LDL.64 R20, [R1+0xf0] ;  /* 0x0000f00001147983 */ /* 0x000f280000100a00 */
[----:B0-----:R-:W4:Y:S04]  /*cda0*/  LDL R3, [R1+0x50] ;  /* 0x0000500001037983 */ /* 0x001f280000100800 */
[----:B------:R-:W4:Y:S04]  /*cdb0*/  LDL R4, [R1+0xf8] ;  /* 0x0000f80001047983 */ /* 0x000f280000100800 */
[----:B------:R-:W4:Y:S04]  /*cdc0*/  LDL.128 R8, [R1+0xd0] ;  /* 0x0000d00001087983 */ /* 0x000f280000100c00 */
[----:B------:R-:W4:Y:S04]  /*cdd0*/  LDL.128 R12, [R1+0xe0] ;  /* 0x0000e000010c7983 */ /* 0x000f280000100c00 */
[----:B--2---:R-:W2:Y:S01]  /*cde0*/  LD.E R56, desc[UR36][R56.64] ;  /* 0x0000002438387980 */ /* 0x004ea2000c101900 */
[----:B---3--:R-:W-:-:S02]  /*cdf0*/  SHF.R.S32.HI R7, RZ, 0x1f, R0 ;  /* 0x0000001fff077819 */ /* 0x008fc40000011400 */
[----:B----4-:R-:W-:Y:S01]  /*ce00*/  ISETP.NE.AND P0, PT, R20, 0x1, PT ;  /* 0x000000011400780c */ /* 0x010fe20003f05270 */
[----:B------:R-:W-:Y:S01]  /*ce10*/  BSSY B0, `(.L_x_1950) ;  /* 0x000007d000007945 */ /* 0x000fe20003800000 */
[----:B------:R-:W-:Y:S01]  /*ce20*/  ISETP.GE.AND P1, PT, R13, 0x1, PT ;  /* 0x000000010d00780c */ /* 0x000fe20003f26270 */
[----:B--2---:R-:W-:-:S04]  /*ce30*/  FMUL.FTZ R29, R29, R56 ;  /* 0x000000381d1d7220 */ /* 0x004fc80000410000 */
[----:B------:R0:W1:Y:S02]  /*ce40*/  MUFU.TANH R57, R29 ;  /* 0x0000001d00397308 */ /* 0x0000640000002400 */
[----:B0-----:R-:W-:-:S04]  /*ce50*/  LEA.HI R29, R7, R0, RZ, 0x7 ;  /* 0x00000000071d7211 */ /* 0x001fc800078f38ff */
[----:B------:R-:W-:Y:S01]  /*ce60*/  LOP3.LUT R29, R29, 0xffffff80, RZ, 0xc0, !PT ;  /* 0xffffff801d1d7812 */ /* 0x000fe200078ec0ff */
[-C--:B------:R-:W-:Y:S01]  /*ce70*/  FMUL.FTZ R30, R30, R56.reuse ;  /* 0x000000381e1e7220 */ /* 0x080fe20000410000 */
[----:B------:R-:W-:-:S03]  /*ce80*/  FMUL.FTZ R33, R33, R56 ;  /* 0x0000003821217220 */ /* 0x000fc60000410000 */
[----:B------:R-:W-:Y:S01]  /*ce90*/  IMAD.IADD R29, R0, 0x1, -R29 ;  /* 0x00000001001d7824 */ /* 0x000fe200078e0a1d */
[----:B------:R0:W2:Y:S01]  /*cea0*/  MUFU.TANH R58, R30 ;  /* 0x0000001e003a7308 */ /* 0x0000a20000002400 */
[-C--:B------:R-:W-:Y:S01]  /*ceb0*/  FMUL.FTZ R31, R31, R56.reuse ;  /* 0x000000381f1f7220 */ /* 0x080fe20000410000 */
[----:B------:R-:W-:-:S06]  /*cec0*/  FMUL.FTZ R32, R32, R56 ;  /* 0x0000003820207220 */ /* 0x000fcc0000410000 */
[----:B------:R3:W4:Y:S01]  /*ced0*/  MUFU.TANH R61, R33 ;  /* 0x00000021003d7308 */ /* 0x0007220000002400 */
[----:B0-----:R-:W-:-:S07]  /*cee0*/  SHF.R.S32.HI R30, RZ, 0x1f, R29 ;  /* 0x0000001fff1e7819 */ /* 0x001fce000001141d */
[----:B------:R0:W1:Y:S01]  /*cef0*/  MUFU.TANH R59, R31 ;  /* 0x0000001f003b7308 */ /* 0x0000620000002400 */
[----:B---3--:R-:W-:-:S04]  /*cf00*/  LEA.HI R33, R7, R0, RZ, 0x2 ;  /* 0x0000000007217211 */ /* 0x008fc800078f10ff */
[----:B------:R-:W-:Y:S02]  /*cf10*/  LOP3.LUT R33, R33, 0xfffffffc, RZ, 0xc0, !PT ;  /* 0xfffffffc21217812 */ /* 0x000fe400078ec0ff */
[-C--:B0-----:R-:W-:Y:S01]  /*cf20*/  LEA.HI R31, R30, R29.reuse, RZ, 0x2 ;  /* 0x0000001d1e1f7211 */ /* 0x081fe200078f10ff */
[----:B------:R0:W3:Y:S03]  /*cf30*/  MUFU.TANH R60, R32 ;  /* 0x00000020003c7308 */ /* 0x0000e60000002400 */
[----:B------:R-:W-:Y:S01]  /*cf40*/  SHF.R.S32.HI R7, RZ, 0x2, R31 ;  /* 0x00000002ff077819 */ /* 0x000fe2000001141f */
[----:B------:R-:W-:Y:S01]  /*cf50*/  IMAD.IADD R33, R0, 0x1, -R33 ;  /* 0x0000000100217824 */ /* 0x000fe200078e0a21 */
[----:B------:R-:W-:Y:S02]  /*cf60*/  LEA.HI R30, R30, R29, RZ, 0x5 ;  /* 0x0000001d1e1e7211 */ /* 0x000fe400078f28ff */
[----:B0-----:R-:W-:-:S04]  /*cf70*/  SHF.R.S32.HI R32, RZ, 0x1f, R31 ;  /* 0x0000001fff207819 */ /* 0x001fc8000001141f */
[----:B------:R-:W-:Y:S02]  /*cf80*/  LEA.HI R32, R32, R7, RZ, 0x3 ;  /* 0x0000000720207211 */ /* 0x000fe400078f18ff */
[----:B------:R-:W-:Y:S02]  /*cf90*/  SHF.R.S32.HI R30, RZ, 0x5, R30 ;  /* 0x00000005ff1e7819 */ /* 0x000fe4000001141e */
[----:B------:R-:W-:Y:S02]  /*cfa0*/  LOP3.LUT R32, R32, 0xfffffff8, RZ, 0xc0, !PT ;  /* 0xfffffff820207812 */ /* 0x000fe400078ec0ff */
[----:B------:R-:W-:Y:S01]  /*cfb0*/  LEA.HI R0, R33, R33, RZ, 0x1 ;  /* 0x0000002121007211 */ /* 0x000fe200078f08ff */
[----:B------:R-:W-:Y:S02]  /*cfc0*/  IMAD R3, R3, 0x4, R30 ;  /* 0x0000000403037824 */ /* 0x000fe400078e021e */
[----:B------:R-:W-:Y:S01]  /*cfd0*/  IMAD.IADD R32, R7, 0x1, -R32 ;  /* 0x0000000107207824 */ /* 0x000fe200078e0a20 */
[----:B------:R-:W-:-:S03]  /*cfe0*/  LOP3.LUT R0, R0, 0x1ffffffe, RZ, 0xc0, !PT ;  /* 0x1ffffffe00007812 */ /* 0x000fc600078ec0ff */
[----:B------:R-:W-:Y:S02]  /*cff0*/  IMAD.U32 R3, R3, 0x10, R32 ;  /* 0x0000001003037824 */ /* 0x000fe400078e0020 */
[----:B------:R-:W-:-:S04]  /*d000*/  IMAD.IADD R0, R33, 0x1, -R0 ;  /* 0x0000000121007824 */ /* 0x000fc800078e0a00 */
[----:B------:R-:W-:-:S04]  /*d010*/  IMAD R20, R0, 0x8, R3 ;  /* 0x0000000800147824 */ /* 0x000fc800078e0203 */
[----:B------:R-:W-:-:S04]  /*d020*/  @P0 IMAD.HI.U32 R21, R20, R21, RZ ;  /* 0x0000001514150227 */ /* 0x000fc800078e00ff */
[----:B------:R-:W-:Y:S01]  /*d030*/  IMAD.MOV.U32 R0, RZ, RZ, -0x40 ;  /* 0xffffffc0ff007424 */ /* 0x000fe200078e00ff */
[----:B------:R-:W-:-:S03]  /*d040*/  @P0 SHF.R.U32.HI R20, RZ, R4, R21 ;  /* 0x00000004ff140219 */ /* 0x000fc60000011615 */
[----:B------:R-:W-:Y:S01]  /*d050*/  IMAD R4, R177, R0, 0x41 ;  /* 0x00000041b1047424 */ /* 0x000fe200078e0200 */
[----:B------:R-:W-:Y:S01]  /*d060*/  LOP3.LUT R0, R31, 0x7ffffffc, RZ, 0xc0, !PT ;  /* 0x7ffffffc1f007812 */ /* 0x000fe200078ec0ff */
[----:B------:R-:W0:Y:S01]  /*d070*/  SHFL.IDX PT, R62, R20, RZ, 0x1c1f ;  /* 0x001c1fff143e7589 */ /* 0x000e2200000e0000 */
        /* <DEDUP_REMOVED lines=25> */
[----:B------:R-:W-:-:S02]  /*d210*/  IMAD.IADD R0, R29, 0x1, -R0 ;  /* 0x000000011d007824 */ /* 0x000fc400078e0a00 */
[-C--:B------:R-:W-:Y:S01]  /*d220*/  FMUL.FTZ R55, R55, R56.reuse ;  /* 0x0000003837377220 */ /* 0x080fe20000410000 */
[----:B------:R-:W-:Y:S02]  /*d230*/  IMAD.IADD R3, R9, 0x1, R4 ;  /* 0x0000000109037824 */ /* 0x000fe400078e0204 */
[----:B------:R-:W-:Y:S01]  /*d240*/  FMUL.FTZ R51, R51, R56 ;  /* 0x0000003833337220 */ /* 0x000fe20000410000 */
[----:B------:R-:W-:Y:S01]  /*d250*/  LEA R30, R177, 0xffffffc0, 0x6 ;  /* 0xffffffc0b11e7811 */ /* 0x000fe200078e30ff */
[----:B------:R-:W-:Y:S01]  /*d260*/  IMAD R7, R0, -0x2, R3 ;  /* 0xfffffffe00077824 */ /* 0x000fe200078e0203 */
[----:B------:R-:W0:Y:S03]  /*d270*/  MUFU.TANH R24, R24 ;  /* 0x0000001800187308 */ /* 0x000e260000002400 */
[----:B------:R-:W-:Y:S02]  /*d280*/  IMAD.IADD R3, R9, 0x1, -R30 ;  /* 0x0000000109037824 */ /* 0x000fe400078e0a1e */
[----:B------:R-:W-:Y:S01]  /*d290*/  IMAD.IADD R4, R7, 0x1, -R8 ;  /* 0x0000000107047824 */ /* 0x000fe200078e0a08 */
[----:B------:R-:W-:-:S02]  /*d2a0*/  LOP3.LUT R7, RZ, R10, RZ, 0x33, !PT ;  /* 0x0000000aff077212 */ /* 0x000fc400078e33ff */
[----:B------:R-:W0:Y:S01]  /*d2b0*/  MUFU.TANH R25, R25 ;  /* 0x0000001900197308 */ /* 0x000e220000002400 */
[----:B------:R-:W-:-:S07]  /*d2c0*/  IMAD R21, R0, -0x2, R3 ;  /* 0xfffffffe00157824 */ /* 0x000fce00078e0203 */
[----:B------:R-:W0:Y:S01]  /*d2d0*/  MUFU.TANH R26, R26 ;  /* 0x0000001a001a7308 */ /* 0x000e220000002400 */
[----:B------:R-:W-:-:S07]  /*d2e0*/  IMAD.IADD R56, R4, 0x1, R11 ;  /* 0x0000000104387824 */ /* 0x000fce00078e020b */
        /* <DEDUP_REMOVED lines=20> */
[----:B------:R-:W0:Y:S08]  /*d430*/  MUFU.TANH R52, R52 ;  /* 0x0000003400347308 */ /* 0x000e300000002400 */
[----:B------:R-:W0:Y:S08]  /*d440*/  MUFU.TANH R53, R53 ;  /* 0x0000003500357308 */ /* 0x000e300000002400 */
[----:B------:R-:W1:Y:S08]  /*d450*/  MUFU.TANH R54, R54 ;  /* 0x0000003600367308 */ /* 0x000e700000002400 */
[----:B------:R-:W1:Y:S01]  /*d460*/  MUFU.TANH R55, R55 ;  /* 0x0000003700377308 */ /* 0x000e620000002400 */
[----:B------:R-:W-:Y:S01]  /*d470*/  IMAD.IADD R11, R4, 0x1, R7 ;  /* 0x00000001040b7824 */ /* 0x000fe200078e0207 */
[----:B0-----:R-:W-:Y:S01]  /*d480*/  VIADDMNMX R4, R62, R56, R21, PT ;  /* 0x000000383e047246 */ /* 0x001fe20003800115 */
[----:B------:R-:W-:-:S02]  /*d490*/  IMAD.IADD R12, R12, 0x1, -R30 ;  /* 0x000000010c0c7824 */ /* 0x000fc400078e0a1e */
[----:B------:R-:W-:Y:S01]  /*d4a0*/  IMAD.IADD R3, R11, 0x1, R62 ;  /* 0x000000010b037824 */ /* 0x000fe200078e023e */
[----:B--234-:R-:W-:Y:S06]  /*d4b0*/  @!P1 BRA `(.L_x_1951) ;  /* 0x0000000000489947 */ /* 0x01cfec0003800000 */
[----:B------:R-:W-:Y:S01]  /*d4c0*/  IADD3 R7, -R8, R9, R62 ;  /* 0x0000000908077210 */ /* 0x000fe20007ffe13e */
[----:B------:R-:W-:Y:S03]  /*d4d0*/  BSSY B1, `(.L_x_1952) ;  /* 0x000000c000017945 */ /* 0x000fe60003800000 */
[----:B------:R-:W-:-:S13]  /*d4e0*/  ISETP.GT.AND P0, PT, R7, -0x1, PT ;  /* 0xffffffff0700780c */ /* 0x000fda0003f04270 */
[----:B------:R-:W-:Y:S05]  /*d4f0*/  @P0 BRA `(.L_x_1953) ;  /* 0x0000000000180947 */ /* 0x000fea0003800000 */
[----:B------:R-:W-:Y:S02]  /*d500*/  ISETP.NE.AND P0, PT, R13, 0x1, PT ;  /* 0x000000010d00780c */ /* 0x000fe40003f05270 */
[----:B------:R-:W-:-:S11]  /*d510*/  LOP3.LUT R7, RZ, R7, RZ, 0x33, !PT ;  /* 0x00000007ff077212 */ /* 0x000fd600078e33ff */
[----:B------:R-:W-:-:S05]  /*d520*/  @P0 IMAD.HI.U32 R10, R7, R14, RZ ;  /* 0x0000000e070a0227 */ /* 0x000fca00078e00ff */
[----:B------:R-:W-:-:S04]  /*d530*/  @P0 SHF.R.U32.HI R7, RZ, R15, R10 ;  /* 0x0000000fff070219 */ /* 0x000fc8000001160a */
[----:B------:R-:W-:Y:S01]  /*d540*/  LOP3.LUT R7, RZ, R7, RZ, 0x33, !PT ;  /* 0x00000007ff077212 */ /* 0x000fe200078e33ff */
[----:B------:R-:W-:Y:S06]  /*d550*/  BRA `(.L_x_1954) ;  /* 0x00000000000c7947 */ /* 0x000fec0003800000 */
.L_x_1953:
[----:B------:R-:W-:-:S13]  /*d560*/  ISETP.NE.AND P0, PT, R13, 0x1, PT ;  /* 0x000000010d00780c */ /* 0x000fda0003f05270 */
[----:B------:R-:W-:-:S05]  /*d570*/  @P0 IMAD.HI.U32 R10, R7, R14, RZ ;  /* 0x0000000e070a0227 */ /* 0x000fca00078e00ff */
[----:B------:R-:W-:-:S07]  /*d580*/  @P0 SHF.R.U32.HI R7, RZ, R15, R10 ;  /* 0x0000000fff070219 */ /* 0x000fce000001160a */
.L_x_1954:
[----:B------:R-:W-:Y:S05]  /*d590*/  BSYNC B1 ;  /* 0x0000000000017941 */ /* 0x000fea0003800000 */
.L_x_1952:
[----:B------:R-:W-:-:S04]  /*d5a0*/  IMAD R7, R7, R13, -R30 ;  /* 0x0000000d07077224 */ /* 0x000fc800078e0a1e */
[----:B------:R-:W-:-:S05]  /*d5b0*/  IMAD R10, R0, -0x2, R7 ;  /* 0xfffffffe000a7824 */ /* 0x000fca00078e0207 */
[----:B------:R-:W-:Y:S02]  /*d5c0*/  VIMNMX R3, R3, R10, !PT ;  /* 0x0000000a03037248 */ /* 0x000fe40007fe0100 */
[----:B------:R-:W-:-:S07]  /*d5d0*/  VIADDMNMX R4, R10, R13, R4, PT ;  /* 0x0000000d0a047246 */ /* 0x000fce0003800104 */
.L_x_1951:
[----:B------:R-:W-:Y:S05]  /*d5e0*/  BSYNC B0 ;  /* 0x0000000000007941 */ /* 0x000fea0003800000 */
.L_x_1950:
[C---:B------:R-:W-:Y:S01]  /*d5f0*/  ISETP.GE.AND P1, PT, R12.reuse, 0x9, PT ;  /* 0x000000090c00780c */ /* 0x040fe20003f26270 */
[----:B------:R-:W0:Y:S01]  /*d600*/  SHFL.IDX PT, R20, R20, 0x1, 0x1c1f ;  /* 0x003c1f0014147f89 */ /* 0x000e2200000e0000 */
[----:B------:R-:W-:Y:S01]  /*d610*/  ISETP.GE.AND P0, PT, R12, 0x2, PT ;  /* 0x000000020c00780c */ /* 0x000fe20003f06270 */
[----:B------:R-:W-:Y:S01]  /*d620*/  BSSY B0, `(.L_x_1955) ;  /* 0x000005f000007945 */ /* 0x000fe20003800000 */
[C---:B------:R-:W-:Y:S02]  /*d630*/  ISETP.GT.AND P2, PT, R3.reuse, 0x8, !P1 ;  /* 0x000000080300780c */ /* 0x040fe40004f44270 */
[----:B------:R-:W-:Y:S02]  /*d640*/  ISETP.GT.AND P3, PT, R3, 0x1, !P0 ;  /* 0x000000010300780c */ /* 0x000fe40004764270 */
[----:B------:R-:W-:Y:S02]  /*d650*/  ISETP.LT.OR P2, PT, R4, 0x9, P2 ;  /* 0x000000090400780c */ /* 0x000fe40001741670 */
[----:B------:R-:W-:-:S02]  /*d660*/  ISETP.GE.AND P4, PT, R12, 0x11, PT ;  /* 0x000000110c00780c */ /* 0x000fc40003f86270 */
[----:B------:R-:W-:Y:S02]  /*d670*/  FSEL R158, R28, -INF , !P2 ;  /* 0xff8000001c9e7808 */ /* 0x000fe40005000000 */
[----:B------:R-:W-:Y:S02]  /*d680*/  ISETP.LT.OR P3, PT, R4, 0x2, P3 ;  /* 0x000000020400780c */ /* 0x000fe40001f61670 */
[----:B------:R-:W-:Y:S02]  /*d690*/  ISETP.GT.AND P2, PT, R3, 0x10, !P4 ;  /* 0x000000100300780c */ /* 0x000fe40006744270 */
[----:B------:R-:W-:Y:S02]  /*d6a0*/  ISETP.GE.AND P5, PT, R12, 0xa, PT ;  /* 0x0000000a0c00780c */ /* 0x000fe40003fa6270 */
[----:B------:R-:W-:Y:S02]  /*d6b0*/  FSEL R62, R25, -INF , !P3 ;  /* 0xff800000193e7808 */ /* 0x000fe40005800000 */
[----:B------:R-:W-:-:S02]  /*d6c0*/  P2R R29, PR, RZ, 0x10 ;  /* 0x00000010ff1d7803 */ /* 0x000fc40000000000 */
[----:B------:R-:W-:Y:S02]  /*d6d0*/  ISETP.LT.OR P2, PT, R4, 0x11, P2 ;  /* 0x000000110400780c */ /* 0x000fe40001741670 */
[C---:B------:R-:W-:Y:S02]  /*d6e0*/  ISETP.GT.AND P3, PT, R3.reuse, 0x9, !P5 ;  /* 0x000000090300780c */ /* 0x040fe40006f64270 */
[----:B------:R-:W-:Y:S02]  /*d6f0*/  ISETP.GE.AND P4, PT, R12, 0x12, PT ;  /* 0x000000120c00780c */ /* 0x000fe40003f86270 */
[----:B------:R-:W-:Y:S02]  /*d700*/  FSEL R60, R60, -INF , !P2 ;  /* 0xff8000003c3c7808 */ /* 0x000fe40005000000 */
[----:B------:R-:W-:Y:S02]  /*d710*/  ISETP.LT.OR P3, PT, R4, 0xa, P3 ;  /* 0x0000000a0400780c */ /* 0x000fe40001f61670 */
[----:B------:R-:W-:-:S02]  /*d720*/  ISETP.GT.AND P2, PT, R3, 0x11, !P4 ;  /* 0x000000110300780c */ /* 0x000fc40006744270 */
[----:B-1----:R-:W-:Y:S02]  /*d730*/  FSEL R64, R57, -INF , !P3 ;  /* 0xff80000039407808 */ /* 0x002fe40005800000 */
[----:B------:R-:W-:Y:S02]  /*d740*/  ISETP.LT.OR P2, PT, R4, 0x12, P2 ;  /* 0x000000120400780c */ /* 0x000fe40001741670 */
[----:B------:R-:W-:Y:S02]  /*d750*/  ISETP.GE.AND P3, PT, R12, 0x19, PT ;  /* 0x000000190c00780c */ /* 0x000fe40003f66270 */
[----:B------:R-:W-:Y:S02]  /*d760*/  FSEL R66, R61, -INF , !P2 ;  /* 0xff8000003d427808 */ /* 0x000fe40005000000 */
[----:B------:R-:W-:Y:S02]  /*d770*/  ISETP.GT.AND P2, PT, R3, 0x18, !P3 ;  /* 0x000000180300780c */ /* 0x000fe40005f44270 */
[----:B------:R-:W-:-:S02]  /*d780*/  P2R R31, PR, RZ, 0x8 ;  /* 0x00000008ff1f7803 */ /* 0x000fc40000000000 */
[----:B------:R-:W-:Y:S02]  /*d790*/  ISETP.LT.OR P2, PT, R4, 0x19, P2 ;  /* 0x000000190400780c */ /* 0x000fe40001741670 */
[----:B------:R-:W-:Y:S02]  /*d7a0*/  ISETP.GE.AND P3, PT, R12, 0x1a, PT ;  /* 0x0000001a0c00780c */ /* 0x000fe40003f66270 */
[----:B------:R-:W-:Y:S02]  /*d7b0*/  FSEL R162, R36, -INF , !P2 ;  /* 0xff80000024a27808 */ /* 0x000fe40005000000 */
[----:B------:R-:W-:Y:S02]  /*d7c0*/  ISETP.GT.AND P2, PT, R3, 0x19, !P3 ;  /* 0x000000190300780c */ /* 0x000fe40005f44270 */
[----:B------:R-:W-:Y:S02]  /*d7d0*/  P2R R33, PR, RZ, 0x8 ;  /* 0x00000008ff217803 */ /* 0x000fe40000000000 */
[----:B------:R-:W-:-:S02]  /*d7e0*/  ISETP.LT.OR P2, PT, R4, 0x1a, P2 ;  /* 0x0000001a0400780c */ /* 0x000fc40001741670 */
[----:B------:R-:W-:Y:S02]  /*d7f0*/  ISETP.GE.AND P3, PT, R12, 0x21, PT ;  /* 0x000000210c00780c */ /* 0x000fe40003f66270 */
[----:B------:R-:W-:Y:S02]  /*d800*/  FSEL R68, R37, -INF , !P2 ;  /* 0xff80000025447808 */ /* 0x000fe40005000000 */
[----:B------:R-:W-:Y:S02]  /*d810*/  ISETP.GT.AND P2, PT, R3, 0x20, !P3 ;  /* 0x000000200300780c */ /* 0x000fe40005f44270 */
[----:B------:R-:W-:Y:S02]  /*d820*/  P2R R36, PR, RZ, 0x8 ;  /* 0x00000008ff247803 */ /* 0x000fe40000000000 */
[----:B------:R-:W-:Y:S02]  /*d830*/  ISETP.LT.OR P2, PT, R4, 0x21, P2 ;  /* 0x000000210400780c */ /* 0x000fe40001741670 */
[----:B------:R-:W-:-:S02]  /*d840*/  ISETP.GE.AND P3, PT, R12, 0x22, PT ;  /* 0x000000220c00780c */ /* 0x000fc40003f66270 */
[----:B------:R-:W-:Y:S02]  /*d850*/  FSEL R40, R40, -INF , !P2 ;  /* 0xff80000028287808 */ /* 0x000fe40005000000 */
[----:B------:R-:W-:Y:S02]  /*d860*/  ISETP.GT.AND P2, PT, R3, 0x21, !P3 ;  /* 0x000000210300780c */ /* 0x000fe40005f44270 */
[----:B------:R-:W-:Y:S02]  /*d870*/  P2R R37, PR, RZ, 0x8 ;  /* 0x00000008ff257803 */ /* 0x000fe40000000000 */
[----:B------:R-:W-:Y:S02]  /*d880*/  ISETP.LT.OR P2, PT, R4, 0x22, P2 ;  /* 0x000000220400780c */ /* 0x000fe40001741670 */
[----:B------:R-:W-:Y:S02]  /*d890*/  ISETP.GE.AND P3, PT, R12, 0x29, PT ;  /* 0x000000290c00780c */ /* 0x000fe40003f66270 */
[----:B------:R-:W-:-:S02]  /*d8a0*/  FSEL R70, R41, -INF , !P2 ;  /* 0xff80000029467808 */ /* 0x000fc40005000000 */
[----:B------:R-:W-:Y:S02]  /*d8b0*/  ISETP.GT.AND P2, PT, R3, 0x28, !P3 ;  /* 0x000000280300780c */ /* 0x000fe40005f44270 */
[----:B------:R-:W-:Y:S02]  /*d8c0*/  P2R R41, PR, RZ, 0x8 ;  /* 0x00000008ff297803 */ /* 0x000fe40000000000 */
[----:B------:R-:W-:Y:S02]  /*d8d0*/  ISETP.LT.OR P2, PT, R4, 0x29, P2 ;  /* 0x000000290400780c */ /* 0x000fe40001741670 */
[----:B------:R-:W-:Y:S02]  /*d8e0*/  P2R R28, PR, RZ, 0x10 ;  /* 0x00000010ff1c7803 */ /* 0x000fe40000000000 */
[----:B------:R-:W-:Y:S02]  /*d8f0*/  FSEL R44, R44, -INF , !P2 ;  /* 0xff8000002c2c7808 */ /* 0x000fe40005000000 */
[----:B------:R-:W-:-:S02]  /*d900*/  ISETP.GE.AND P2, PT, R12, 0x2a, PT ;  /* 0x0000002a0c00780c */ /* 0x000fc40003f46270 */
[----:B------:R-:W-:Y:S02]  /*d910*/  P2R R25, PR, RZ, 0x20 ;  /* 0x00000020ff197803 */ /* 0x000fe40000000000 */
[----:B------:R-:W-:-:S04]  /*d920*/  ISETP.GT.AND P3, PT, R3, 0x29, !P2 ;  /* 0x000000290300780c */ /* 0x000fc80005764270 */
[----:B------:R-:W-:-:S04]  /*d930*/  ISETP.LT.OR P3, PT, R4, 0x2a, P3 ;  /* 0x0000002a0400780c */ /* 0x000fc80001f61670 */
[----:B------:R-:W-:Y:S02]  /*d940*/  FSEL R72, R45, -INF , !P3 ;  /* 0xff8000002d487808 */ /* 0x000fe40005800000 */
[----:B------:R-:W-:-:S04]  /*d950*/  ISETP.GE.AND P3, PT, R12, 0x31, PT ;  /* 0x000000310c00780c */ /* 0x000fc80003f66270 */
        /* <DEDUP_REMOVED lines=12> */
[----:B------:R-:W-:Y:S02]  /*da20*/  P2R R10, PR, RZ, 0x40 ;  /* 0x00000040ff0a7803 */ /* 0x000fe40000000000 */
[----:B------:R-:W-:-:S04]  /*da30*/  ISETP.GT.AND P6, PT, R3, RZ, !P6 ;  /* 0x000000ff0300720c */ /* 0x000fc800077c4270 */
[----:B------:R-:W-:-:S04]  /*da40*/  ISETP.LT.OR P6, PT, R4, 0x1, P6 ;  /* 0x000000010400780c */ /* 0x000fc800037c1670 */
[----:B------:R-:W-:Y:S02]  /*da50*/  FSEL R156, R24, -INF , !P6 ;  /* 0xff800000189c7808 */ /* 0x000fe40007000000 */
[----:B------:R-:W-:-:S04]  /*da60*/  ISETP.GE.AND P6, PT, R12, 0x3a, PT ;  /* 0x0000003a0c00780c */ /* 0x000fc80003fc6270 */
[----:B------:R-:W-:Y:S02]  /*da70*/  P2R R45, PR, RZ, 0x40 ;  /* 0x00000040ff2d7803 */ /* 0x000fe40000000000 */
[----:B------:R-:W-:Y:S01]  /*da80*/  ISETP.GT.AND P6, PT, R3, 0x39, !P6 ;  /* 0x000000390300780c */ /* 0x000fe200077c4270 */
[----:B0-----:R-:W-:-:S03]  /*da90*/  IMAD.IADD R3, R11, 0x1, R20 ;  /* 0x000000010b037824 */ /* 0x001fc600078e0214 */
[----:B------:R-:W-:Y:S02]  /*daa0*/  ISETP.LT.OR P6, PT, R4, 0x3a, P6 ;  /* 0x0000003a0400780c */ /* 0x000fe400037c1670 */
[----:B------:R-:W-:Y:S02]  /*dab0*/  VIADDMNMX R4, R20, R56, R21, PT ;  /* 0x0000003814047246 */ /* 0x000fe40003800115 */
[----:B------:R-:W-:Y:S02]  /*dac0*/  FSEL R76, R53, -INF , !P6 ;  /* 0xff800000354c7808 */ /* 0x000fe40007000000 */
[----:B------:R-:W-:-:S13]  /*dad0*/  ISETP.GE.AND P6, PT, R13, 0x1, PT ;  /* 0x000000010d00780c */ /* 0x000fda0003fc6270 */
[----:B------:R-:W-:Y:S05]  /*dae0*/  @!P6 BRA `(.L_x_1956) ;  /* 0x000000000048e947 */ /* 0x000fea0003800000 */
        /* <DEDUP_REMOVED lines=10> */
.L_x_1958:
[----:B------:R-:W-:-:S13]  /*db90*/  ISETP.NE.AND P6, PT, R13, 0x1, PT ;  /* 0x000000010d00780c */ /* 0x000fda0003fc5270 */
[----:B------:R-:W-:-:S05]  /*dba0*/  @P6 IMAD.HI.U32 R14, R8, R14, RZ ;  /* 0x0000000e080e6227 */ /* 0x000fca00078e00ff */
[----:B------:R-:W-:-:S07]  /*dbb0*/  @P6 SHF.R.U32.HI R8, RZ, R15, R14 ;  /* 0x0000000fff086219 */ /* 0x000fce000001160e */
.L_x_1959:
[----:B------:R-:W-:Y:S05]  /*dbc0*/  BSYNC B1 ;  /* 0x0000000000017941 */ /* 0x000fea0003800000 */
.L_x_1957:
[----:B------:R-:W-:-:S04]  /*dbd0*/  IMAD R7, R8, R13, -R30 ;  /* 0x0000000d08077224 */ /* 0x000fc800078e0a1e */
[----:B------:R-:W-:-:S05]  /*dbe0*/  IMAD R0, R0, -0x2, R7 ;  /* 0xfffffffe00007824 */ /* 0x000fca00078e0207 */
[----:B------:R-:W-:Y:S02]  /*dbf0*/  VIADDMNMX R4, R0, R13, R4, PT ;  /* 0x0000000d00047246 */ /* 0x000fe40003800104 */
[----:B------:R-:W-:-:S07]  /*dc00*/  VIMNMX R3, R3, R0, !PT ;  /* 0x0000000003037248 */ /* 0x000fce0007fe0100 */
.L_x_1956:
[----:B------:R-:W-:Y:S05]  /*dc10*/  BSYNC B0 ;  /* 0x0000000000007941 */ /* 0x000fea0003800000 */
.L_x_1955:
[----:B------:R-:W-:Y:S01]  /*dc20*/  ISETP.GT.AND P0, PT, R3, 0x1, !P0 ;  /* 0x000000010300780c */ /* 0x000fe20004704270 */
[----:B------:R-:W-:Y:S01]  /*dc30*/  BAR.SYNC.DEFER_BLOCKING 0xf, 0x100 ;  /* 0x03c4000000007b1d */ /* 0x000fe20000010000 */
[----:B------:R-:W-:Y:S02]  /*dc40*/  FMNMX.FTZ R0, R156, R62, !PT ;  /* 0x0000003e9c007209 */ /* 0x000fe40007810000 */
[----:B------:R-:W-:Y:S02]  /*dc50*/  ISETP.LT.OR P0, PT, R4, 0x2, P0 ;  /* 0x000000020400780c */ /* 0x000fe40000701670 */
[----:B------:R-:W-:Y:S02]  /*dc60*/  FMNMX.FTZ R0, R158, R0, !PT ;  /* 0x000000009e007209 */ /* 0x000fe40007810000 */
[----:B------:R-:W-:Y:S01]  /*dc70*/  FSEL R27, R27, -INF , !P0 ;  /* 0xff8000001b1b7808 */ /* 0x000fe20004000000 */
[----:B------:R-:W2:Y:S01]  /*dc80*/  LDL R78, [R1+0x248] ;  /* 0x00024800014e7983 */ /* 0x000ea20000100800 */
[----:B------:R-:W-:-:S02]  /*dc90*/  ISETP.NE.AND P0, PT, R25, RZ, PT ;  /* 0x000000ff1900720c */ /* 0x000fc40003f05270 */
[----:B------:R-:W-:Y:S01]  /*dca0*/  FMNMX.FTZ R0, R64, R0, !PT ;  /* 0x0000000040007209 */ /* 0x000fe20007810000 */
[----:B------:R-:W3:Y:S01]  /*dcb0*/  LDL R80, [R1+0x24c] ;  /* 0x00024c0001507983 */ /* 0x000ee20000100800 */
[C---:B------:R-:W-:Y:S02]  /*dcc0*/  ISETP.GT.AND P0, PT, R3.reuse, 0x9, !P0 ;  /* 0x000000090300780c */ /* 0x040fe40004704270 */
[----:B------:R-:W-:Y:S01]  /*dcd0*/  ISETP.GT.AND P1, PT, R3, 0x8, !P1 ;  /* 0x000000080300780c */ /* 0x000fe20004f24270 */
[----:B------:R-:W4:Y:S01]  /*dce0*/  LDL R82, [R1+0x254] ;  /* 0x0002540001527983 */ /* 0x000f220000100800 */
[----:B------:R-:W-:Y:S02]  /*dcf0*/  ISETP.LT.OR P0, PT, R4, 0xa, P0 ;  /* 0x0000000a0400780c */ /* 0x000fe40000701670 */
[----:B------:R-:W-:Y:S01]  /*dd00*/  FMNMX.FTZ R0, R60, R0, !PT ;  /* 0x000000003c007209 */ /* 0x000fe20007810000 */
[----:B------:R-:W4:Y:S01]  /*dd10*/  LDL R84, [R1+0x258] ;  /* 0x0002580001547983 */ /* 0x000f220000100800 */
[----:B------:R-:W-:-:S02]  /*dd20*/  FSEL R13, R59, -INF , !P0 ;  /* 0xff8000003b0d7808 */ /* 0x000fc40004000000 */
[----:B------:R-:W-:Y:S01]  /*dd30*/  ISETP.NE.AND P0, PT, R29, RZ, PT ;  /* 0x000000ff1d00720c */ /* 0x000fe20003f05270 */
[----:B------:R-:W4:Y:S01]  /*dd40*/  LDL R86, [R1+0x25c] ;  /* 0x00025c0001567983 */ /* 0x000f220000100800 */
[----:B------:R-:W-:Y:S02]  /*dd50*/  ISETP.LT.OR P1, PT, R4, 0x9, P1 ;  /* 0x000000090400780c */ /* 0x000fe40000f21670 */
[----:B------:R-:W-:Y:S01]  /*dd60*/  ISETP.GT.AND P0, PT, R3, 0x10, !P0 ;  /* 0x000000100300780c */ /* 0x000fe20004704270 */
[----:B------:R-:W4:Y:S01]  /*dd70*/  LDL R88, [R1+0x264] ;  /* 0x0002640001587983 */ /* 0x000f220000100800 */
[----:B------:R-:W-:Y:S02]  /*dd80*/  FMNMX.FTZ R0, R66, R0, !PT ;  /* 0x0000000042007209 */ /* 0x000fe40007810000 */
[----:B------:R-:W-:Y:S01]  /*dd90*/  ISETP.LT.OR P0, PT, R4, 0x11, P0 ;  /* 0x000000110400780c */ /* 0x000fe20000701670 */
[----:B------:R-:W4:Y:S01]  /*dda0*/  LDL R90, [R1+0x268] ;  /* 0x00026800015a7983 */ /* 0x000f220000100800 */
[----:B------:R-:W-:-:S02]  /*ddb0*/  FSEL R12, R58, -INF , !P1 ;  /* 0xff8000003a0c7808 */ /* 0x000fc40004800000 */
[----:B------:R-:W-:Y:S01]  /*ddc0*/  FSEL R14, R34, -INF , !P0 ;  /* 0xff800000220e7808 */ /* 0x000fe20004000000 */
[----:B------:R-:W2:Y:S01]  /*ddd0*/  LDL R58, [R1+0x214] ;  /* 0x00021400013a7983 */ /* 0x000ea20000100800 */
[----:B------:R-:W-:Y:S02]  /*dde0*/  ISETP.NE.AND P0, PT, R28, RZ, PT ;  /* 0x000000ff1c00720c */ /* 0x000fe40003f05270 */
[----:B------:R-:W-:Y:S01]  /*ddf0*/  ISETP.NE.AND P1, PT, R33, RZ, PT ;  /* 0x000000ff2100720c */ /* 0x000fe20003f25270 */
[----:B------:R-:W4:Y:S01]  /*de00*/  LDL R92, [R1+0x26c] ;  /* 0x00026c00015c7983 */ /* 0x000f220000100800 */
[----:B------:R-:W-:Y:S02]  /*de10*/  ISETP.GT.AND P0, PT, R3, 0x11, !P0 ;  /* 0x000000110300780c */ /* 0x000fe40004704270 */
[----:B------:R-:W-:Y:S01]  /*de20*/  FMNMX.FTZ R0, R162, R0, !PT ;  /* 0x00000000a2007209 */ /* 0x000fe20007810000 */
[----:B------:R-:W4:Y:S01]  /*de30*/  LDL R94, [R1+0x274] ;  /* 0x00027400015e7983 */ /* 0x000f220000100800 */
[----:B------:R-:W-:-:S02]  /*de40*/  ISETP.LT.OR P0, PT, R4, 0x12, P0 ;  /* 0x000000120400780c */ /* 0x000fc40000701670 */
[----:B------:R-:W-:Y:S01]  /*de50*/  FMNMX.FTZ R0, R68, R0, !PT ;  /* 0x0000000044007209 */ /* 0x000fe20007810000 */
[----:B------:R-:W4:Y:S01]  /*de60*/  LDL R96, [R1+0x278] ;  /* 0x0002780001607983 */ /* 0x000f220000100800 */
[----:B------:R-:W-:Y:S02]  /*de70*/  FSEL R15, R35, -INF , !P0 ;  /* 0xff800000230f7808 */ /* 0x000fe40004000000 */
[----:B------:R-:W-:Y:S01]  /*de80*/  ISETP.NE.AND P0, PT, R31, RZ, PT ;  /* 0x000000ff1f00720c */ /* 0x000fe20003f05270 */
[----:B------:R-:W4:Y:S01]  /*de90*/  LDL R98, [R1+0x27c] ;  /* 0x00027c0001627983 */ /* 0x000f220000100800 */
[----:B------:R-:W-:Y:S02]  /*dea0*/  FMNMX.FTZ R0, R40, R0, !PT ;  /* 0x0000000028007209 */ /* 0x000fe40007810000 */
[----:B------:R-:W-:Y:S01]  /*deb0*/  ISETP.GT.AND P0, PT, R3, 0x18, !P0 ;  /* 0x000000180300780c */ /* 0x000fe20004704270 */
[----:B------:R-:W4:Y:S01]  /*dec0*/  LDL R100, [R1+0x284] ;  /* 0x0002840001647983 */ /* 0x000f220000100800 */
[----:B------:R-:W-:-:S02]  /*ded0*/  FMNMX.FTZ R0, R70, R0, !PT ;  /* 0x0000000046007209 */ /* 0x000fc40007810000 */
[----:B------:R-:W-:Y:S01]  /*dee0*/  ISETP.LT.OR P0, PT, R4, 0x19, P0 ;  /* 0x000000190400780c */ /* 0x000fe20000701670 */
[----:B------:R-:W4:Y:S01]  /*def0*/  LDL R102, [R1+0x288] ;  /* 0x0002880001667983 */ /* 0x000f220000100800 */
[----:B------:R-:W-:Y:S02]  /*df00*/  FMNMX.FTZ R0, R44, R0, !PT ;  /* 0x000000002c007209 */ /* 0x000fe40007810000 */
[----:B------:R-:W-:Y:S01]  /*df10*/  FSEL R20, R38, -INF , !P0 ;  /* 0xff80000026147808 */ /* 0x000fe20004000000 */
[----:B------:R-:W4:Y:S01]  /*df20*/  LDL R104, [R1+0x28c] ;  /* 0x00028c0001687983 */ /* 0x000f220000100800 */
[----:B------:R-:W-:Y:S02]  /*df30*/  ISETP.GT.AND P0, PT, R3, 0x19, !P1 ;  /* 0x000000190300780c */ /* 0x000fe40004f04270 */
[----:B------:R-:W-:Y:S01]  /*df40*/  FMNMX.FTZ R0, R72, R0, !PT ;  /* 0x0000000048007209 */ /* 0x000fe20007810000 */
[----:B------:R-:W3:Y:S01]  /*df50*/  LDL R38, [R1+0x200] ;  /* 0x0002000001267983 */ /* 0x000ee20000100800 */
[----:B------:R-:W-:-:S02]  /*df60*/  ISETP.LT.OR P0, PT, R4, 0x1a, P0 ;  /* 0x0000001a0400780c */ /* 0x000fc40000701670 */
[----:B------:R-:W-:Y:S01]  /*df70*/  ISETP.NE.AND P6, PT, R10, RZ, PT ;  /* 0x000000ff0a00720c */ /* 0x000fe20003fc5270 */
        /* <DEDUP_REMOVED lines=13> */
[----:B------:R-:W-:Y:S02]  /*e050*/  ISETP.GT.AND P0, PT, R3, RZ, !P6 ;  /* 0x000000ff0300720c */ /* 0x000fe40007704270 */
[----:B------:R-:W-:Y:S01]  /*e060*/  FMNMX.FTZ R8, R76, R0, !PT ;  /* 0x000000004c087209 */ /* 0x000fe20007810000 */
[----:B------:R-:W4:Y:S01]  /*e070*/  LDL R42, [R1+0x280] ;  /* 0x00028000012a7983 */ /* 0x000f220000100800 */
[----:B------:R-:W-:-:S02]  /*e080*/  ISETP.LT.OR P0, PT, R4, 0x1, P0 ;  /* 0x000000010400780c */ /* 0x000fc40000701670 */
[----:B------:R-:W-:Y:S01]  /*e090*/  ISETP.NE.AND P1, PT, R41, RZ, PT ;  /* 0x000000ff2900720c */ /* 0x000fe20003f25270 */
[----:B------:R-:W0:Y:S01]  /*e0a0*/  SHFL.BFLY PT, R9, R8, 0x2, 0x1f ;  /* 0x0c401f0008097f89 */ /* 0x000e2200000e0000 */
[----:B------:R-:W-:Y:S02]  /*e0b0*/  FSEL R26, R26, -INF , !P0 ;  /* 0xff8000001a1a7808 */ /* 0x000fe40004000000 */
[----:B------:R-:W-:Y:S01]  /*e0c0*/  ISETP.NE.AND P0, PT, R37, RZ, PT ;  /* 0x000000ff2500720c */ /* 0x000fe20003f05270 */
[----:B------:R-:W4:Y:S01]  /*e0d0*/  LDL R116, [R1+0x2ac] ;  /* 0x0002ac0001747983 */ /* 0x000f220000100800 */
[----:B------:R-:W-:Y:S02]  /*e0e0*/  FMNMX.FTZ R7, R26, R27, !PT ;  /* 0x0000001b1a077209 */ /* 0x000fe40007810000 */
[----:B------:R-:W-:Y:S01]  /*e0f0*/  ISETP.GT.AND P0, PT, R3, 0x21, !P0 ;  /* 0x000000210300780c */ /* 0x000fe20004704270 */
[----:B------:R-:W4:Y:S01]  /*e100*/  LDL R118, [R1+0x2b4] ;  /* 0x0002b40001767983 */ /* 0x000f220000100800 */
[----:B------:R-:W-:-:S02]  /*e110*/  FMNMX.FTZ R0, R12, R7, !PT ;  /* 0x000000070c007209 */ /* 0x000fc40007810000 */
[----:B------:R-:W-:Y:S01]  /*e120*/  ISETP.GT.AND P1, PT, R3, 0x28, !P1 ;  /* 0x000000280300780c */ /* 0x000fe20004f24270 */
[----:B------:R-:W4:Y:S01]  /*e130*/  LDL R120, [R1+0x2b8] ;  /* 0x0002b80001787983 */ /* 0x000f220000100800 */
[----:B------:R-:W-:Y:S02]  /*e140*/  FMNMX.FTZ R7, R13, R0, !PT ;  /* 0x000000000d077209 */ /* 0x000fe40007810000 */
[----:B------:R-:W-:Y:S01]  /*e150*/  ISETP.LT.OR P0, PT, R4, 0x22, P0 ;  /* 0x000000220400780c */ /* 0x000fe20000701670 */
        /* <DEDUP_REMOVED lines=10> */
[----:B------:R-:W-:Y:S02]  /*e200*/  FMNMX.FTZ R7, R21, R0, !PT ;  /* 0x0000000015077209 */ /* 0x000fe40007810000 */
[----:B0-----:R-:W-:Y:S01]  /*e210*/  FMNMX.FTZ R10, R8, R9, !PT ;  /* 0x00000009080a7209 */ /* 0x001fe20007810000 */
[----:B------:R-:W4:Y:S01]  /*e220*/  LDL R130, [R1+0x2d4] ;  /* 0x0002d40001827983 */ /* 0x000f220000100800 */
[----:B------:R-:W-:-:S02]  /*e230*/  FMNMX.FTZ R0, R24, R7, !PT ;  /* 0x0000000718007209 */ /* 0x000fc40007810000 */
[----:B------:R-:W-:Y:S01]  /*e240*/  ISETP.GT.AND P3, PT, R3, 0x30, !P3 ;  /* 0x000000300300780c */ /* 0x000fe20005f64270 */
[----:B------:R-:W0:Y:S01]  /*e250*/  SHFL.BFLY PT, R11, R10, 0x1, 0x1f ;  /* 0x0c201f000a0b7f89 */ /* 0x000e2200000e0000 */
[----:B------:R-:W-:Y:S02]  /*e260*/  ISETP.LT.OR P2, PT, R4, 0x2a, P2 ;  /* 0x0000002a0400780c */ /* 0x000fe40001741670 */
[----:B------:R-:W-:Y:S01]  /*e270*/  FSEL R28, R46, -INF , !P1 ;  /* 0xff8000002e1c7808 */ /* 0x000fe20004800000 */
[----:B------:R-:W4:Y:S01]  /*e280*/  LDL R132, [R1+0x2d8] ;  /* 0x0002d80001847983 */ /* 0x000f220000100800 */
[----:B------:R-:W-:Y:S02]  /*e290*/  FMNMX.FTZ R7, R25, R0, !PT ;  /* 0x0000000019077209 */ /* 0x000fe40007810000 */
[----:B------:R-:W-:Y:S01]  /*e2a0*/  ISETP.GT.AND P4, PT, R3, 0x31, !P4 ;  /* 0x000000310300780c */ /* 0x000fe20006784270 */
[----:B------:R-:W4:Y:S01]  /*e2b0*/  LDL R46, [R1+0x2a0] ;  /* 0x0002a000012e7983 */ /* 0x000f220000100800 */
[----:B------:R-:W-:-:S02]  /*e2c0*/  ISETP.LT.OR P3, PT, R4, 0x31, P3 ;  /* 0x000000310400780c */ /* 0x000fc40001f61670 */
[----:B------:R-:W-:Y:S01]  /*e2d0*/  FSEL R30, R47, -INF , !P2 ;  /* 0xff8000002f1e7808 */ /* 0x000fe20005000000 */
[----:B------:R-:W4:Y:S01]  /*e2e0*/  LDL R134, [R1+0x2dc] ;  /* 0x0002dc0001867983 */ /* 0x000f220000100800 */
[----:B------:R-:W-:Y:S02]  /*e2f0*/  FMNMX.FTZ R7, R28, R7, !PT ;  /* 0x000000071c077209 */ /* 0x000fe40007810000 */
[----:B------:R-:W-:Y:S01]  /*e300*/  ISETP.NE.AND P6, PT, R45, RZ, PT ;  /* 0x000000ff2d00720c */ /* 0x000fe20003fc5270 */
[----:B------:R-:W4:Y:S01]  /*e310*/  LDL R136, [R1+0x2e4] ;  /* 0x0002e40001887983 */ /* 0x000f220000100800 */
[----:B------:R-:W-:Y:S02]  /*e320*/  ISETP.GT.AND P5, PT, R3, 0x38, !P5 ;  /* 0x000000380300780c */ /* 0x000fe40006fa4270 */
[----:B------:R-:W-:Y:S01]  /*e330*/  ISETP.LT.OR P4, PT, R4, 0x32, P4 ;  /* 0x000000320400780c */ /* 0x000fe20002781670 */
[----:B------:R-:W4:Y:S01]  /*e340*/  LDL R138, [R1+0x2e8] ;  /* 0x0002e800018a7983 */ /* 0x000f220000100800 */
[----:B------:R-:W-:-:S02]  /*e350*/  FSEL R31, R50, -INF , !P3 ;  /* 0xff800000321f7808 */ /* 0x000fc40005800000 */
[----:B------:R-:W-:Y:S01]  /*e360*/  FMNMX.FTZ R0, R30, R7, !PT ;  /* 0x000000071e007209 */ /* 0x000fe20007810000 */
[----:B------:R-:W4:Y:S01]  /*e370*/  LDL R50, [R1+0x2c0] ;  /* 0x0002c00001327983 */ /* 0x000f220000100800 */
[----:B------:R-:W-:Y:S02]  /*e380*/  ISETP.GT.AND P0, PT, R3, 0x39, !P6 ;  /* 0x000000390300780c */ /* 0x000fe40007704270 */
[----:B------:R-:W-:Y:S01]  /*e390*/  ISETP.LT.OR P5, PT, R4, 0x39, P5 ;  /* 0x000000390400780c */ /* 0x000fe20002fa1670 */
[----:B------:R-:W4:Y:S01]  /*e3a0*/  LDL R140, [R1+0x2ec] ;  /* 0x0002ec00018c7983 */ /* 0x000f220000100800 */
[----:B------:R-:W-:Y:S02]  /*e3b0*/  FSEL R32, R32, -INF , !P4 ;  /* 0xff80000020207808 */ /* 0x000fe40006000000 */
[----:B------:R-:W-:Y:S01]  /*e3c0*/  FMNMX.FTZ R3, R31, R0, !PT ;  /* 0x000000001f037209 */ /* 0x000fe20007810000 */
[----:B------:R-:W4:Y:S01]  /*e3d0*/  LDL R56, [R1+0x2f0] ;  /* 0x0002f00001387983 */ /* 0x000f220000100800 */
[----:B------:R-:W-:-:S02]  /*e3e0*/  ISETP.LT.OR P0, PT, R4, 0x3a, P0 ;  /* 0x0000003a0400780c */ /* 0x000fc40000701670 */
[----:B------:R-:W-:Y:S01]  /*e3f0*/  FSEL R34, R54, -INF , !P5 ;  /* 0xff80000036227808 */ /* 0x000fe20006800000 */
[----:B------:R-:W4:Y:S01]  /*e400*/  LDL R142, [R1+0x2f4] ;  /* 0x0002f400018e7983 */ /* 0x000f220000100800 */
[----:B------:R-:W-:Y:S02]  /*e410*/  FMNMX.FTZ R3, R32, R3, !PT ;  /* 0x0000000320037209 */ /* 0x000fe40007810000 */
[----:B------:R-:W-:Y:S01]  /*e420*/  FSEL R36, R55, -INF , !P0 ;  /* 0xff80000037247808 */ /* 0x000fe20004000000 */
[----:B------:R-:W4:Y:S01]  /*e430*/  LDL R54, [R1+0x2e0] ;  /* 0x0002e00001367983 */ /* 0x000f220000100800 */
[----:B------:R-:W-:Y:S02]  /*e440*/  FMNMX.FTZ R3, R34, R3, !PT ;  /* 0x0000000322037209 */ /* 0x000fe40007810000 */
[----:B0-----:R-:W-:Y:S01]  /*e450*/  FMNMX.FTZ R0, R10, R11, !PT ;  /* 0x0000000b0a007209 */ /* 0x001fe20007810000 */
[----:B------:R-:W4:Y:S01]  /*e460*/  LDL R144, [R1+0x2f8] ;  /* 0x0002f80001907983 */ /* 0x000f220000100800 */
[----:B------:R-:W-:-:S03]  /*e470*/  FMNMX.FTZ R9, R36, R3, !PT ;  /* 0x0000000324097209 */ /* 0x000fc60007810000 */
[----:B------:R-:W2:Y:S04]  /*e480*/  LDL.64 R10, [R1+0x118] ;  /* 0x00011800010a7983 */ /* 0x000ea80000100a00 */
[----:B------:R-:W-:Y:S04]  /*e490*/  STL.64 [R1+0x1e0], R8 ;  /* 0x0001e00801007387 */ /* 0x000fe80000100a00 */
[----:B------:R0:W-:Y:S04]  /*e4a0*/  STL [R1+0x1e0], R0 ;  /* 0x0001e00001007387 */ /* 0x0001e80000100800 */
[----:B------:R-:W3:Y:S04]  /*e4b0*/  LDL R7, [R1+0x1e0] ;  /* 0x0001e00001077983 */ /* 0x000ee80000100800 */
[----:B------:R-:W4:Y:S04]  /*e4c0*/  LDL R4, [R1+0x1e4] ;  /* 0x0001e40001047983 */ /* 0x000f280000100800 */
        /* <DEDUP_REMOVED lines=57> */
[----:B---3--:R-:W-:Y:S01]  /*e860*/  FMUL.FTZ R3, R38, R7 ;  /* 0x0000000726037220 */ /* 0x008fe20000410000 */
[----:B------:R-:W-:-:S02]  /*e870*/  FSETP.NEU.FTZ.AND P0, PT, R7, -INF , PT ;  /* 0xff8000000700780b */ /* 0x000fc40003f1d000 */
[----:B----4-:R-:W1:Y:S02]  /*e880*/  SHFL.BFLY PT, R7, R4, 0x2, 0x1f ;  /* 0x0c401f0004077f89 */ /* 0x010e6400000e0000 */
[----:B------:R-:W-:-:S05]  /*e890*/  FSEL R3, R3, RZ, P0 ;  /* 0x000000ff03037208 */ /* 0x000fca0000000000 */
[----:B0-----:R-:W-:Y:S01]  /*e8a0*/  FFMA.FTZ R0, R64, R38, -R3 ;  /* 0x0000002640007223 */ /* 0x001fe20000010803 */
[----:B-1----:R-:W-:-:S03]  /*e8b0*/  FMNMX.FTZ R7, R7, R4, !PT ;  /* 0x0000000407077209 */ /* 0x002fc60007810000 */
[----:B------:R0:W-:Y:S01]  /*e8c0*/  MUFU.EX2 R33, R0 ;  /* 0x0000000000217308 */ /* 0x0001e20000000800 */
        /* <DEDUP_REMOVED lines=8> */
[----:B0-----:R-:W0:Y:S01]  /*e950*/  SHFL.BFLY PT, R0, R7, 0x1, 0x1f ;  /* 0x0c201f0007007f89 */ /* 0x001e2200000e0000 */
[-CC-:B------:R-:W-:Y:S01]  /*e960*/  FFMA.FTZ R39, R70, R38.reuse, -R3.reuse ;  /* 0x0000002646277223 */ /* 0x180fe20000010803 */
[-CC-:B------:R-:W-:Y:S01]  /*e970*/  FFMA.FTZ R166, R44, R38.reuse, -R3.reuse ;  /* 0x000000262ca67223 */ /* 0x180fe20000010803 */
[-CC-:B------:R-:W-:Y:S01]  /*e980*/  FFMA.FTZ R41, R72, R38.reuse, -R3.reuse ;  /* 0x0000002648297223 */ /* 0x180fe20000010803 */
[-CC-:B------:R-:W-:Y:S01]  /*e990*/  FFMA.FTZ R168, R48, R38.reuse, -R3.reuse ;  /* 0x0000002630a87223 */ /* 0x180fe20000010803 */
[-CC-:B------:R-:W-:Y:S01]  /*e9a0*/  FFMA.FTZ R43, R74, R38.reuse, -R3.reuse ;  /* 0x000000264a2b7223 */ /* 0x180fe20000010803 */
[-CC-:B------:R-:W-:Y:S01]  /*e9b0*/  FFMA.FTZ R170, R52, R38.reuse, -R3.reuse ;  /* 0x0000002634aa7223 */ /* 0x180fe20000010803 */
[----:B------:R-:W-:Y:S01]  /*e9c0*/  FFMA.FTZ R45, R76, R38, -R3 ;  /* 0x000000264c2d7223 */ /* 0x000fe20000010803 */
[----:B------:R-:W-:Y:S01]  /*e9d0*/  MUFU.EX2 R156, R156 ;  /* 0x0000009c009c7308 */ /* 0x000fe20000000800 */
[----:B------:R-:W3:Y:S04]  /*e9e0*/  LDL R60, [R1+0x218] ;  /* 0x00021800013c7983 */ /* 0x000ee80000100800 */
[----:B------:R-:W4:Y:S03]  /*e9f0*/  LDL R62, [R1+0x21c] ;  /* 0x00021c00013e7983 */ /* 0x000f260000100800 */
[----:B------:R-:W1:Y:S01]  /*ea00*/  MUFU.EX2 R29, R29 ;  /* 0x0000001d001d7308 */ /* 0x000e620000000800 */
[----:B------:R-:W4:Y:S04]  /*ea10*/  LDL R64, [R1+0x224] ;  /* 0x0002240001407983 */ /* 0x000f280000100800 */
[----:B------:R-:W4:Y:S01]  /*ea20*/  LDL R66, [R1+0x228] ;  /* 0x0002280001427983 */ /* 0x000f220000100800 */
[----:B0-----:R-:W-:-:S02]  /*ea30*/  FMNMX.FTZ R0, R7, R0, !PT ;  /* 0x0000000007007209 */ /* 0x001fc40007810000 */
[----:B------:R-:W-:Y:S01]  /*ea40*/  MUFU.EX2 R158, R158 ;  /* 0x0000009e009e7308 */ /* 0x000fe20000000800 */
[----:B------:R-:W4:Y:S01]  /*ea50*/  LDL R68, [R1+0x22c] ;  /* 0x00022c0001447983 */ /* 0x000f220000100800 */
[C---:B------:R-:W-:Y:S01]  /*ea60*/  FSETP.NEU.FTZ.AND P0, PT, R0.reuse, -INF , PT ;  /* 0xff8000000000780b */ /* 0x040fe20003f1d000 */
[-C--:B------:R-:W-:Y:S02]  /*ea70*/  FMUL.FTZ R4, R0, R38.reuse ;  /* 0x0000002600047220 */ /* 0x080fe40000410000 */
[----:B------:R-:W4:Y:S03]  /*ea80*/  LDL R70, [R1+0x234] ;  /* 0x0002340001467983 */ /* 0x000f260000100800 */
[----:B------:R-:W-:Y:S01]  /*ea90*/  FSEL R3, R4, RZ, P0 ;  /* 0x000000ff04037208 */ /* 0x000fe20000000000 */
[----:B------:R-:W-:Y:S01]  /*eaa0*/  MUFU.EX2 R160, R160 ;  /* 0x000000a000a07308 */ /* 0x000fe20000000800 */
[----:B------:R-:W4:Y:S03]  /*eab0*/  LDL R72, [R1+0x238] ;  /* 0x0002380001487983 */ /* 0x000f260000100800 */
[-CC-:B------:R-:W-:Y:S01]  /*eac0*/  FFMA.FTZ R157, R26, R38.reuse, -R3.reuse ;  /* 0x000000261a9d7223 */ /* 0x180fe20000010803 */
[-CC-:B------:R-:W-:Y:S01]  /*ead0*/  FFMA.FTZ R148, R27, R38.reuse, -R3.reuse ;  /* 0x000000261b947223 */ /* 0x180fe20000010803 */
[-CC-:B------:R-:W-:Y:S01]  /*eae0*/  FFMA.FTZ R159, R12, R38.reuse, -R3.reuse ;  /* 0x000000260c9f7223 */ /* 0x180fe20000010803 */
[-CC-:B------:R-:W-:Y:S01]  /*eaf0*/  FFMA.FTZ R150, R13, R38.reuse, -R3.reuse ;  /* 0x000000260d967223 */ /* 0x180fe20000010803 */
[----:B------:R-:W-:Y:S01]  /*eb00*/  MUFU.EX2 R35, R35 ;  /* 0x0000002300237308 */ /* 0x000fe20000000800 */
[-CC-:B------:R-:W-:Y:S01]  /*eb10*/  FFMA.FTZ R161, R14, R38.reuse, -R3.reuse ;  /* 0x000000260ea17223 */ /* 0x180fe20000010803 */
[-CC-:B------:R-:W-:Y:S01]  /*eb20*/  FFMA.FTZ R47, R15, R38.reuse, -R3.reuse ;  /* 0x000000260f2f7223 */ /* 0x180fe20000010803 */
[-C--:B------:R-:W-:Y:S01]  /*eb30*/  FFMA.FTZ R163, R20, R38.reuse, -R3 ;  /* 0x0000002614a37223 */ /* 0x080fe20000010803 */
[----:B-1----:R-:W-:Y:S01]  /*eb40*/  FADD.FTZ R7, R156, R29 ;  /* 0x0000001d9c077221 */ /* 0x002fe20000010000 */
[-CC-:B------:R-:W-:Y:S01]  /*eb50*/  FFMA.FTZ R49, R21, R38.reuse, -R3.reuse ;  /* 0x0000002615317223 */ /* 0x180fe20000010803 */
[----:B------:R-:W-:-:S02]  /*eb60*/  FFMA.FTZ R165, R24, R38, -R3 ;  /* 0x0000002618a57223 */ /* 0x000fc40000010803 */
[----:B------:R-:W-:Y:S01]  /*eb70*/  MUFU.EX2 R162, R162 ;  /* 0x000000a200a27308 */ /* 0x000fe20000000800 */
[-CC-:B------:R-:W-:Y:S01]  /*eb80*/  FFMA.FTZ R51, R25, R38.reuse, -R3.reuse ;  /* 0x0000002619337223 */ /* 0x180fe20000010803 */
[-CC-:B------:R-:W-:Y:S01]  /*eb90*/  FFMA.FTZ R167, R28, R38.reuse, -R3.reuse ;  /* 0x000000261ca77223 */ /* 0x180fe20000010803 */
[----:B------:R-:W4:Y:S05]  /*eba0*/  LDL R40, [R1+0x270] ;  /* 0x0002700001287983 */ /* 0x000f2a0000100800 */
[----:B------:R-:W-:Y:S01]  /*ebb0*/  MUFU.EX2 R37, R37 ;  /* 0x0000002500257308 */ /* 0x000fe20000000800 */
[----:B------:R-:W-:-:S07]  /*ebc0*/  FFMA.FTZ R53, R30, R38, -R3 ;  /* 0x000000261e357223 */ /* 0x000fce0000010803 */
[----:B------:R-:W-:Y:S01]  /*ebd0*/  MUFU.EX2 R164, R164 ;  /* 0x000000a400a47308 */ /* 0x000fe20000000800 */
[----:B------:R-:W-:-:S07]  /*ebe0*/  FFMA.FTZ R169, R31, R38, -R3 ;  /* 0x000000261fa97223 */ /* 0x000fce0000010803 */
[----:B------:R-:W-:Y:S01]  /*ebf0*/  MUFU.EX2 R39, R39 ;  /* 0x0000002700277308 */ /* 0x000fe20000000800 */
[-CC-:B------:R-:W-:Y:S01]  /*ec00*/  FFMA.FTZ R55, R32, R38.reuse, -R3.reuse ;  /* 0x0000002620377223 */ /* 0x180fe20000010803 */
[----:B------:R-:W4:Y:S06]  /*ec10*/  LDL R44, [R1+0x290] ;  /* 0x00029000012c7983 */ /* 0x000f2c0000100800 */
[----:B------:R-:W-:Y:S08]  /*ec20*/  MUFU.EX2 R166, R166 ;  /* 0x000000a600a67308 */ /* 0x000ff00000000800 */
[----:B------:R-:W-:Y:S01]  /*ec30*/  MUFU.EX2 R41, R41 ;  /* 0x0000002900297308 */ /* 0x000fe20000000800 */
[----:B------:R-:W-:Y:S01]  /*ec40*/  FFMA.FTZ R34, R34, R38, -R3 ;  /* 0x0000002622227223 */ /* 0x000fe20000010803 */
[----:B------:R-:W4:Y:S04]  /*ec50*/  LDL R74, [R1+0x23c] ;  /* 0x00023c00014a7983 */ /* 0x000f280000100800 */
[----:B------:R-:W4:Y:S02]  /*ec60*/  LDL R76, [R1+0x244] ;  /* 0x00024400014c7983 */ /* 0x000f240000100800 */
[----:B------:R-:W-:Y:S02]  /*ec70*/  MUFU.EX2 R157, R157 ;  /* 0x0000009d009d7308 */ /* 0x000fe40000000800 */
[----:B------:R-:W4:Y:S04]  /*ec80*/  LDL R48, [R1+0x2b0] ;  /* 0x0002b00001307983 */ /* 0x000f280000100800 */
[----:B------:R-:W4:Y:S02]  /*ec90*/  LDL R52, [R1+0x2d0] ;  /* 0x0002d00001347983 */ /* 0x000f240000100800 */
[----:B------:R-:W0:Y:S08]  /*eca0*/  MUFU.EX2 R148, R148 ;  /* 0x0000009400947308 */ /* 0x000e300000000800 */
[----:B------:R-:W-:Y:S08]  /*ecb0*/  MUFU.EX2 R168, R168 ;  /* 0x000000a800a87308 */ /* 0x000ff00000000800 */
[----:B------:R-:W-:Y:S08]  /*ecc0*/  MUFU.EX2 R43, R43 ;  /* 0x0000002b002b7308 */ /* 0x000ff00000000800 */
[----:B------:R-:W1:Y:S08]  /*ecd0*/  MUFU.EX2 R159, R159 ;  /* 0x0000009f009f7308 */ /* 0x000e700000000800 */
[----:B------:R-:W1:Y:S01]  /*ece0*/  MUFU.EX2 R150, R150 ;  /* 0x0000009600967308 */ /* 0x000e620000000800 */
[----:B0-----:R-:W-:-:S07]  /*ecf0*/  FADD.FTZ R4, R157, R148 ;  /* 0x000000949d047221 */ /* 0x001fce0000010000 */
[----:B------:R-:W-:Y:S08]  /*ed00*/  MUFU.EX2 R170, R170 ;  /* 0x000000aa00aa7308 */ /* 0x000ff00000000800 */
[----:B------:R-:W-:Y:S01]  /*ed10*/  MUFU.EX2 R45, R45 ;  /* 0x0000002d002d7308 */ /* 0x000fe20000000800 */
[----:B------:R0:W-:Y:S04]  /*ed20*/  STL [R1+0x1e4], R0 ;  /* 0x0001e40001007387 */ /* 0x0001e80000100800 */
[----:B------:R-:W4:Y:S03]  /*ed30*/  LDL R14, [R1+0x328] ;  /* 0x00032800010e7983 */ /* 0x000f260000100800 */
[----:B------:R-:W0:Y:S01]  /*ed40*/  MUFU.EX2 R161, R161 ;  /* 0x000000a100a17308 */ /* 0x000e220000000800 */
[----:B------:R-:W-:Y:S01]  /*ed50*/  FADD.FTZ R8, R158, R7 ;  /* 0x000000079e087221 */ /* 0x000fe20000010000 */
[----:B-1----:R-:W-:Y:S01]  /*ed60*/  FADD.FTZ R7, R159, R4 ;  /* 0x000000049f077221 */ /* 0x002fe20000010000 */
[----:B------:R-:W4:Y:S04]  /*ed70*/  LDL R31, [R1+0x1c8] ;  /* 0x0001c800011f7983 */ /* 0x000f280000100800 */
[----:B------:R-:W4:Y:S01]  /*ed80*/  LDL R15, [R1+0x32c] ;  /* 0x00032c00010f7983 */ /* 0x000f220000100800 */
[----:B------:R-:W1:Y:S01]  /*ed90*/  MUFU.EX2 R47, R47 ;  /* 0x0000002f002f7308 */ /* 0x000e620000000800 */
[----:B------:R-:W-:Y:S01]  /*eda0*/  FADD.FTZ R9, R33, R8 ;  /* 0x0000000821097221 */ /* 0x000fe20000010000 */
[----:B------:R-:W-:Y:S01]  /*edb0*/  FADD.FTZ R4, R150, R7 ;  /* 0x0000000796047221 */ /* 0x000fe20000010000 */
[----:B------:R-:W4:Y:S04]  /*edc0*/  LDL R28, [R1+0x210] ;  /* 0x00021000011c7983 */ /* 0x000f280000100800 */
[----:B------:R-:W4:Y:S01]  /*edd0*/  LDL R20, [R1+0x330] ;  /* 0x0003300001147983 */ /* 0x000f220000100800 */
[----:B------:R-:W2:Y:S01]  /*ede0*/  MUFU.EX2 R163, R163 ;  /* 0x000000a300a37308 */ /* 0x000ea20000000800 */
[----:B------:R-:W-:Y:S01]  /*edf0*/  FADD.FTZ R8, R160, R9 ;  /* 0x00000009a0087221 */ /* 0x000fe20000010000 */
[----:B0-----:R-:W-:Y:S01]  /*ee00*/  FADD.FTZ R4, R161, R4 ;  /* 0x00000004a1047221 */ /* 0x001fe20000010000 */
[----:B------:R-:W4:Y:S04]  /*ee10*/  LDL R30, [R1+0x220] ;  /* 0x00022000011e7983 */ /* 0x000f280000100800 */
[----:B------:R-:W4:Y:S01]  /*ee20*/  LDL R21, [R1+0x334] ;  /* 0x0003340001157983 */ /* 0x000f220000100800 */
[----:B------:R-:W0:Y:S01]  /*ee30*/  MUFU.EX2 R49, R49 ;  /* 0x0000003100317308 */ /* 0x000e220000000800 */
[----:B------:R-:W-:Y:S01]  /*ee40*/  FADD.FTZ R7, R35, R8 ;  /* 0x0000000823077221 */ /* 0x000fe20000010000 */
[----:B-1----:R-:W-:-:S06]  /*ee50*/  FADD.FTZ R4, R47, R4 ;  /* 0x000000042f047221 */ /* 0x002fcc0000010000 */
[----:B------:R-:W1:Y:S01]  /*ee60*/  MUFU.EX2 R165, R165 ;  /* 0x000000a500a57308 */ /* 0x000e620000000800 */
[----:B------:R-:W-:Y:S01]  /*ee70*/  FADD.FTZ R8, R162, R7 ;  /* 0x00000007a2087221 */ /* 0x000fe20000010000 */
[----:B--2---:R-:W-:-:S06]  /*ee80*/  FADD.FTZ R4, R163, R4 ;  /* 0x00000004a3047221 */ /* 0x004fcc0000010000 */
[----:B------:R-:W2:Y:S01]  /*ee90*/  MUFU.EX2 R51, R51 ;  /* 0x0000003300337308 */ /* 0x000ea20000000800 */
[----:B------:R-:W-:Y:S01]  /*eea0*/  FADD.FTZ R7, R37, R8 ;  /* 0x0000000825077221 */ /* 0x000fe20000010000 */
[----:B0-----:R-:W-:-:S06]  /*eeb0*/  FADD.FTZ R4, R49, R4 ;  /* 0x0000000431047221 */ /* 0x001fcc0000010000 */
[----:B------:R-:W0:Y:S01]  /*eec0*/  MUFU.EX2 R167, R167 ;  /* 0x000000a700a77308 */ /* 0x000e220000000800 */
[----:B------:R-:W-:Y:S01]  /*eed0*/  FADD.FTZ R8, R164, R7 ;  /* 0x00000007a4087221 */ /* 0x000fe20000010000 */
[----:B-1----:R-:W-:-:S06]  /*eee0*/  FADD.FTZ R4, R165, R4 ;  /* 0x00000004a5047221 */ /* 0x002fcc0000010000 */
[----:B------:R-:W1:Y:S01]  /*eef0*/  MUFU.EX2 R53, R53 ;  /* 0x0000003500357308 */ /* 0x000e620000000800 */
[----:B------:R-:W-:Y:S01]  /*ef00*/  FADD.FTZ R7, R39, R8 ;  /* 0x0000000827077221 */ /* 0x000fe20000010000 */
[----:B--2---:R-:W-:-:S06]  /*ef10*/  FADD.FTZ R4, R51, R4 ;  /* 0x0000000433047221 */ /* 0x004fcc0000010000 */
[----:B------:R-:W2:Y:S01]  /*ef20*/  MUFU.EX2 R169, R169 ;  /* 0x000000a900a97308 */ /* 0x000ea20000000800 */
[----:B------:R-:W-:Y:S01]  /*ef30*/  FFMA.FTZ R3, R36, R38, -R3 ;  /* 0x0000002624037223 */ /* 0x000fe20000010803 */
[----:B------:R-:W-:Y:S01]  /*ef40*/  FADD.FTZ R8, R166, R7 ;  /* 0x00000007a6087221 */ /* 0x000fe20000010000 */
[----:B0-----:R-:W-:Y:S01]  /*ef50*/  FADD.FTZ R4, R167, R4 ;  /* 0x00000004a7047221 */ /* 0x001fe20000010000 */
[----:B------:R-:W4:Y:S04]  /*ef60*/  LDL R32, [R1+0x230] ;  /* 0x0002300001207983 */ /* 0x000f280000100800 */
[----:B------:R-:W0:Y:S01]  /*ef70*/  MUFU.EX2 R55, R55 ;  /* 0x0000003700377308 */ /* 0x000e220000000800 */
[----:B------:R-:W-:Y:S01]  /*ef80*/  FADD.FTZ R7, R41, R8 ;  /* 0x0000000829077221 */ /* 0x000fe20000010000 */
[----:B-1----:R-:W-:Y:S01]  /*ef90*/  FADD.FTZ R4, R53, R4 ;  /* 0x0000000435047221 */ /* 0x002fe20000010000 */
[----:B------:R-:W4:Y:S04]  /*efa0*/  LDL R36, [R1+0x250] ;  /* 0x0002500001247983 */ /* 0x000f280000100800 */
[----:B------:R-:W4:Y:S01]  /*efb0*/  LDL R38, [R1+0x260] ;  /* 0x0002600001267983 */ /* 0x000f220000100800 */
[----:B------:R1:W1:Y:S01]  /*efc0*/  MUFU.EX2 R171, R34 ;  /* 0x0000002200ab7308 */ /* 0x0002620000000800 */
[----:B------:R-:W-:Y:S01]  /*efd0*/  FADD.FTZ R8, R168, R7 ;  /* 0x00000007a8087221 */ /* 0x000fe20000010000 */
[----:B--2---:R-:W-:Y:S01]  /*efe0*/  FADD.FTZ R4, R169, R4 ;  /* 0x00000004a9047221 */ /* 0x004fe20000010000 */
[----:B------:R-:W2:Y:S05]  /*eff0*/  LDL R0, [R1+0x304] ;  /* 0x0003040001007983 */ /* 0x000eaa0000100800 */
[----:B------:R1:W1:Y:S01]  /*f000*/  MUFU.EX2 R57, R3 ;  /* 0x0000000300397308 */ /* 0x0002620000000800 */
[----:B------:R-:W-:Y:S01]  /*f010*/  FADD.FTZ R7, R43, R8 ;  /* 0x000000082b077221 */ /* 0x000fe20000010000 */
[----:B0-----:R-:W-:Y:S01]  /*f020*/  FADD.FTZ R4, R55, R4 ;  /* 0x0000000437047221 */ /* 0x001fe20000010000 */
[----:B------:R-:W2:Y:S02]  /*f030*/  LDL.64 R8, [R1+0x88] ;  /* 0x0000880001087983 */ /* 0x000ea40000100a00 */
[----:B------:R-:W-:-:S02]  /*f040*/  FADD.FTZ R12, R170, R7 ;  /* 0x00000007aa0c7221 */ /* 0x000fc40000010000 */
[----:B-1----:R-:W2:Y:S01]  /*f050*/  LDL R34, [R1+0x240] ;  /* 0x0002400001227983 */ /* 0x002ea20000100800 */
[----:B------:R-:W-:Y:S01]  /*f060*/  FADD.FTZ R4, R171, R4 ;  /* 0x00000004ab047221 */ /* 0x000fe20000010000 */
[----:B------:R-:W-:Y:S02]  /*f070*/  FADD.FTZ R12, R45, R12 ;  /* 0x0000000c2d0c7221 */ /* 0x000fe40000010000 */
[----:B------:R-:W2:Y:S04]  /*f080*/  LDL R3, [R1+0x308] ;  /* 0x0003080001037983 */ /* 0x000ea80000100800 */
[----:B------:R-:W2:Y:S01]  /*f090*/  LDL R7, [R1+0x314] ;  /* 0x0003140001077983 */ /* 0x000ea20000100800 */
[----:B------:R-:W-:-:S03]  /*f0a0*/  FADD.FTZ R13, R57, R4 ;  /* 0x00000004390d7221 */ /* 0x000fc60000010000 */
[----:B------:R-:W2:Y:S04]  /*f0b0*/  LDL R4, [R1+0x30c] ;  /* 0x00030c0001047983 */ /* 0x000ea80000100800 */
[----:B------:R0:W-:Y:S04]  /*f0c0*/  STL.64 [R1+0x1f0], R12 ;  /* 0x0001f00c01007387 */ /* 0x0001e80000100a00 */
[----:B------:R-:W2:Y:S04]  /*f0d0*/  LD.E.64 R26, desc[UR36][R10.64+0x8] ;  /* 0x000008240a1a7980 */ /* 0x000ea8000c101b00 */
[----:B------:R-:W2:Y:S04]  /*f0e0*/  LD.E.64 R24, desc[UR36][R10.64] ;  /* 0x000000240a187980 */ /* 0x000ea8000c101b00 */
[----:B0-----:R-:W2:Y:S04]  /*f0f0*/  LDL R12, [R1+0x320] ;  /* 0x00032000010c7983 */ /* 0x001ea80000100800 */
[----:B------:R-:W2:Y:S04]  /*f100*/  LDL R13, [R1+0x324] ;  /* 0x00032400010d7983 */ /* 0x000ea80000100800 */
[----:B------:R-:W2:Y:S04]  /*f110*/  LDL R10, [R1+0x318] ;  /* 0x00031800010a7983 */ /* 0x000ea80000100800 */
[----:B------:R-:W2:Y:S01]  /*f120*/  LDL R11, [R1+0x31c] ;  /* 0x00031c00010b7983 */ /* 0x000ea20000100800 */
[----:B------:R-:W-:-:S02]  /*f130*/  F2FP.BF16.F32.PACK_AB R156, R29, R156 ;  /* 0x0000009c1d9c723e */ /* 0x000fc400000010ff */
[----:B------:R-:W-:Y:S02]  /*f140*/  F2FP.BF16.F32.PACK_AB R158, R33, R158 ;  /* 0x0000009e219e723e */ /* 0x000fe400000010ff */
[----:B------:R-:W-:Y:S02]  /*f150*/  F2FP.BF16.F32.PACK_AB R157, R148, R157 ;  /* 0x0000009d949d723e */ /* 0x000fe400000010ff */
[----:B------:R-:W-:Y:S02]  /*f160*/  F2FP.BF16.F32.PACK_AB R159, R150, R159 ;  /* 0x0000009f969f723e */ /* 0x000fe400000010ff */
[----:B------:R-:W-:Y:S02]  /*f170*/  F2FP.BF16.F32.PACK_AB R160, R35, R160 ;  /* 0x000000a023a0723e */ /* 0x000fe400000010ff */
[----:B------:R-:W-:Y:S02]  /*f180*/  F2FP.BF16.F32.PACK_AB R162, R37, R162 ;  /* 0x000000a225a2723e */ /* 0x000fe400000010ff */
        /* <DEDUP_REMOVED lines=9> */
[----:B------:R-:W-:Y:S01]  /*f220*/  F2FP.BF16.F32.PACK_AB R171, R57, R171 ;  /* 0x000000ab39ab723e */ /* 0x000fe200000010ff */
[----:B------:R-:W-:Y:S04]  /*f230*/  STL [R1+0x214], R58 ;  /* 0x0002143a01007387 */ /* 0x000fe80000100800 */
        /* <DEDUP_REMOVED lines=53> */
[----:B--2---:R-:W-:Y:S01]  /*f590*/  IMAD R8, R31, 0x1000, R8 ;  /* 0x000010001f087824 */ /* 0x004fe200078e0208 */
[----:B------:R-:W-:-:S04]  /*f5a0*/  R2UR UR7, R9 ;  /* 0x00000000090772ca */ /* 0x000fc800000e0000 */
[----:B------:R-:W-:Y:S01]  /*f5b0*/  R2UR UR6, R8 ;  /* 0x00000000080672ca */ /* 0x000fe200000e0000 */
[----:B------:R-:W-:Y:S04]  /*f5c0*/  STL [R1+0x240], R34 ;  /* 0x0002402201007387 */ /* 0x000fe80000100800 */
[----:B------:R-:W-:Y:S01]  /*f5d0*/  STL [R1+0x2ec], R140 ;  /* 0x0002ec8c01007387 */ /* 0x000fe20000100800 */
[----:B------:R-:W-:-:S05]  /*f5e0*/  MOV R26, R26 ;  /* 0x0000001a001a7202 */ /* 0x000fca0000000f00 */
[--C-:B------:R-:W-:Y:S02]  /*f5f0*/  IMAD R27, R25, 0x2, R26.reuse ;  /* 0x00000002191b7824 */ /* 0x100fe400078e021a */
[C---:B------:R-:W-:Y:S02]  /*f600*/  IMAD R25, R24.reuse, 0x2, R26 ;  /* 0x0000000218197824 */ /* 0x040fe400078e021a */
[----:B------:R-:W-:Y:S01]  /*f610*/  IMAD R24, R24, 0x2, R27 ;  /* 0x0000000218187824 */ /* 0x000fe200078e021b */
[----:B------:R-:W-:Y:S04]  /*f620*/  STSM.16.M88.4 [R26], R156 ;  /* 0x0000009c1a007844 */ /* 0x000fe80000000200 */
[----:B------:R-:W-:Y:S04]  /*f630*/  STSM.16.M88.4 [R25], R160 ;  /* 0x000000a019007844 */ /* 0x000fe80000000200 */
[----:B------:R-:W-:Y:S04]  /*f640*/  STSM.16.M88.4 [R27], R164 ;  /* 0x000000a41b007844 */ /* 0x000fe80000000200 */
[----:B------:R-:W-:Y:S04]  /*f650*/  STSM.16.M88.4 [R24], R168 ;  /* 0x000000a818007844 */ /* 0x000fe80000000200 */
[----:B------:R-:W-:Y:S04]  /*f660*/  STL [R1+0x2f0], R56 ;  /* 0x0002f03801007387 */ /* 0x000fe80000100800 */
[----:B------:R-:W-:Y:S04]  /*f670*/  STL [R1+0x2f4], R142 ;  /* 0x0002f48e01007387 */ /* 0x000fe80000100800 */
[----:B------:R-:W-:Y:S04]  /*f680*/  STL [R1+0x2f8], R144 ;  /* 0x0002f89001007387 */ /* 0x000fe80000100800 */
[----:B------:R0:W-:Y:S02]  /*f690*/  STL [R1+0x2fc], R146 ;  /* 0x0002fc9201007387 */ /* 0x0001e40000100800 */
[----:B0-----:R-:W-:-:S06]  /*f6a0*/  WARPGROUP.ARRIVE ;  /* 0x00000000000079c5 */ /* 0x001fcc0000000000 */
[----:B------:R-:W-:Y:S01]  /*f6b0*/  HGMMA.64x256x16.F32.BF16 R24, R156, gdesc[UR4].tnspB, RZ, !UPT, gsb0 ;  /* 0x43e000049c187df0 */ /* 0x000fe2000c0018ff */
[----:B------:R0:W-:Y:S04]  /*f6c0*/  STL [R1+0x318], R10 ;  /* 0x0003180a01007387 */ /* 0x0001e80000100800 */
[----:B------:R1:W-:Y:S01]  /*f6d0*/  STL [R1+0x31c], R11 ;  /* 0x00031c0b01007387 */ /* 0x0003e20000100800 */
[----:B0-----:R-:W-:Y:S02]  /*f6e0*/  VIADD R10, R8, 0x80 ;  /* 0x00000080080a7836 */ /* 0x001fe40000000000 */
[----:B-1----:R-:W-:-:S03]  /*f6f0*/  IMAD.MOV.U32 R11, RZ, RZ, R9 ;  /* 0x000000ffff0b7224 */ /* 0x002fc600078e0009 */
[----:B------:R-:W-:Y:S02]  /*f700*/  R2UR UR6, R10 ;  /* 0x000000000a0672ca */ /* 0x000fe400000e0000 */
[----:B------:R-:W-:Y:S01]  /*f710*/  R2UR UR7, R11 ;  /* 0x000000000b0772ca */ /* 0x000fe200000e0000 */
        /* <DEDUP_REMOVED lines=100> */
[----:B------:R-:W-:Y:S01]  /*fd60*/  HGMMA.64x256x16.F32.BF16 R24, R160, gdesc[UR4].tnspB, R24, gsb0 ;  /* 0x43e00004a0187df0 */ /* 0x000fe20008001818 */
[----:B------:R-:W-:Y:S02]  /*fd70*/  VIADD R10, R8, 0x100 ;  /* 0x00000100080a7836 */ /* 0x000fe40000000000 */
[----:B------:R-:W-:-:S03]  /*fd80*/  IMAD.MOV.U32 R11, RZ, RZ, R9 ;  /* 0x000000ffff0b7224 */ /* 0x000fc600078e0009 */
[----:B------:R-:W-:Y:S02]  /*fd90*/  R2UR UR6, R10 ;  /* 0x000000000a0672ca */ /* 0x000fe400000e0000 */
[----:B------:R-:W-:Y:S01]  /*fda0*/  R2UR UR7, R11 ;  /* 0x000000000b0772ca */ /* 0x000fe200000e0000 */
[----:B------:R-:W-:Y:S01]  /*fdb0*/  VIADD R8, R8, 0x180 ;  /* 0x0000018008087836 */ /* 0x000fe20000000000 */
        /* <DEDUP_REMOVED lines=35> */
[----:B------:R-:W-:Y:S02]  /*fff0*/  R2UR UR6, R8 ;  /* 0x00000000080672ca */ /* 0x000fe400000e0000 */
[----:B------:R-:W-:Y:S01]  /*10000*/  R2UR UR7, R9 ;  /* 0x00000000090772ca */ /* 0x000fe200000e0000 */
        /* <DEDUP_REMOVED lines=34> */
[----:B------:R-:W-:Y:S03]  /*10230*/  HGMMA.64x256x16.F32.BF16 R24, R168, gdesc[UR4].tnspB, R24, gsb0 ;  /* 0x43e00004a8187df0 */ /* 0x000fe60008001818 */
        /* <DEDUP_REMOVED lines=34> */
[----:B0-----:R-:W4:Y:S04]  /*10460*/  LDL R74, [R1+0x214] ;  /* 0x00021400014a7983 */ /* 0x001f280000100800 */
[----:B-1----:R-:W4:Y:S04]  /*10470*/  LDL R76, [R1+0x218] ;  /* 0x00021800014c7983 */ /* 0x002f280000100800 */
[----:B------:R-:W4:Y:S04]  /*10480*/  LDL R78, [R1+0x21c] ;  /* 0x00021c00014e7983 */ /* 0x000f280000100800 */
[----:B------:R-:W4:Y:S04]  /*10490*/  LDL R4, [R1+0x220] ;  /* 0x0002200001047983 */ /* 0x000f280000100800 */
[----:B--2---:R-:W2:Y:S04]  /*104a0*/  LDL R80, [R1+0x224] ;  /* 0x0002240001507983 */ /* 0x004ea80000100800 */
[----:B------:R-:W2:Y:S04]  /*104b0*/  LDL R82, [R1+0x228] ;  /* 0x0002280001527983 */ /* 0x000ea80000100800 */
[----:B---3--:R-:W3:Y:S04]  /*104c0*/  LDL R84, [R1+0x22c] ;  /* 0x00022c0001547983 */ /* 0x008ee80000100800 */
        /* <DEDUP_REMOVED lines=120> */
[----:B------:R-:W-:Y:S01]  /*10c50*/  @!PT LDS RZ, [RZ] ;  /* 0x00000000fffff984 */ /* 0x000fe20000000800 */
[----:B------:R-:W-:Y:S01]  /*10c60*/  @!PT LDS RZ, [RZ] ;  /* 0x00000000fffff984 */ /* 0x000fe20000000800 */
[----:B------:R-:W-:Y:S01]  /*10c70*/  @!PT LDS RZ, [RZ] ;  /* 0x00000000fffff984 */ /* 0x000fe20000000800 */
[----:B------:R-:W-:Y:S01]  /*10c80*/  @!PT LDS RZ, [RZ] ;  /* 0x00000000fffff984 */ /* 0x000fe20000000800 */
[----:B------:R0:W-:Y:S06]  /*10c90*/  MEMBAR.ALL.CTA ;  /* 0x0000000000007992 */ /* 0x0001ec0000008000 */
[----:B0-----:R-:W0:Y:S04]  /*10ca0*/  FENCE.VIEW.ASYNC.S ;  /* 0x00000000000073c6 */ /* 0x001e280000000000 */
[----:B------:R-:W-:Y:S04]  /*10cb0*/  STL [R1+0x210], R0 ;  /* 0x0002100001007387 */ /* 0x000fe80000100800 */
[----:B------:R-:W-:Y:S04]  /*10cc0*/  STL [R1+0x214], R74 ;  /* 0x0002144a01007387 */ /* 0x000fe80000100800 */
[----:B------:R-:W-:Y:S04]  /*10cd0*/  STL [R1+0x218], R76 ;  /* 0x0002184c01007387 */ /* 0x000fe80000100800 */
[----:B------:R-:W-:Y:S04]  /*10ce0*/  STL [R1+0x21c], R78 ;  /* 0x00021c4e01007387 */ /* 0x000fe80000100800 */
[----:B------:R-:W-:Y:S04]  /*10cf0*/  STL [R1+0x220], R4 ;  /* 0x0002200401007387 */ /* 0x000fe80000100800 */
[----:B--2---:R-:W-:Y:S04]  /*10d00*/  STL [R1+0x224], R80 ;  /* 0x0002245001007387 */ /* 0x004fe80000100800 */
[----:B------:R-:W-:Y:S04]  /*10d10*/  STL [R1+0x228], R82 ;  /* 0x0002285201007387 */ /* 0x000fe80000100800 */
[----:B---3--:R-:W-:Y:S04]  /*10d20*/  STL [R1+0x22c], R84 ;  /* 0x00022c5401007387 */ /* 0x008fe80000100800 */
        /* <DEDUP_REMOVED lines=120> */
[----:B0-----:R-:W-:-:S03]  /*114b0*/  NOP ;  /* 0x0000000000007918 */ /* 0x001fc60000000000 */
[----:B-1----:R-:W3:Y:S04]  /*114c0*/  LDL R3, [R1+0x28] ;  /* 0x0000280001037983 */ /* 0x002ee80000100800 */
[----:B------:R2:W5:Y:S01]  /*114d0*/  LDL R0, [R1+0x1c8] ;  /* 0x0001c80001007983 */ /* 0x0005620000100800 */
[----:B------:R-:W-:Y:S01]  /*114e0*/  BSSY B0, `(.L_x_1960) ;  /* 0x0000006000007945 */ /* 0x000fe20003800000 */
[----:B------:R-:W-:Y:S06]  /*114f0*/  BAR.ARV 0xe, 0x100 ;  /* 0x0384000000007b1d */ /* 0x000fec0000002000 */
[----:B---3--:R-:W-:-:S04]  /*11500*/  LOP3.LUT R3, R3, 0x1, RZ, 0xfc, !PT ;  /* 0x0000000103037812 */ /* 0x008fc800078efcff */
[----:B------:R-:W-:-:S13]  /*11510*/  ISETP.NE.AND P0, PT, R3, 0x3, PT ;  /* 0x000000030300780c */ /* 0x000fda0003f05270 */
[----:B--2---:R-:W-:Y:S05]  /*11520*/  @!P0 BRA `(.L_x_1961) ;  /* 0x0000000000048947 */ /* 0x004fea0003800000 */
[----:B------:R-:W-:Y:S01]  /*11530*/  BPT.TRAP 0x1 ;  /* 0x000000040000795c */ /* 0x000fe20000300000 */
.L_x_1961:
[----:B------:R-:W-:Y:S05]  /*11540*/  BSYNC B0 ;  /* 0x0000000000007941 */ /* 0x000fea0003800000 */
.L_x_1960:
[----:B------:R-:W2:Y:S01]  /*11550*/  LDL.64 R8, [R1+0x48] ;  /* 0x0000480001087983 */ /* 0x000ea20000100a00 */
[----:B------:R-:W-:Y:S02]  /*11560*/  UISETP.NE.AND UP1, UPT, UR41, URZ, UPT ;  /* 0x0000003f2900728c */ /* 0x000fe4000bf25270 */
[----:B------:R-:W-:Y:S01]  /*11570*/  UISETP.NE.AND UP0, UPT, UR60, URZ, UPT ;  /* 0x0000003f3c00728c */ /* 0x000fe2000bf05270 */
[----:B------:R-:W3:Y:S01]  /*11580*/  LDL R3, [R1+0x34] ;  /* 0x0000340001037983 */ /* 0x000ee20000100800 */
[----:B--2---:R-:W-:-:S05]  /*11590*/  MOV R7, R8 ;  /* 0x0000000800077202 */ /* 0x004fca0000000f00 */
[----:B-----5:R-:W-:-:S05]  /*115a0*/  IMAD R0, R0, 0x8, R7 ;  /* 0x0000000800007824 */ /* 0x020fca00078e0207 */
[----:B---3--:R-:W-:-:S04]  /*115b0*/  PRMT R0, R3, 0x654, R0 ;  /* 0x0000065403007816 */ /* 0x008fc80000000000 */
[----:B------:R0:W-:Y:S02]  /*115c0*/  SYNCS.ARRIVE.TRANS64.RED.A1T0 RZ, [R0+URZ], RZ ;  /* 0x000000ff00ff79a7 */ /* 0x0001e4000810043f */
[----:B0-----:R-:W2:Y:S01]  /*115d0*/  LDL R0, [R1+0x50] ;  /* 0x0000500001007983 */ /* 0x001ea20000100800 */
[----:B------:R-:W-:Y:S02]  /*115e0*/  PLOP3.LUT P0, PT, PT, PT, UP1, 0x80, 0x0 ;  /* 0x000000000000781c */ /* 0x000fe40003f0f018 */
[----:B------:R-:W-:Y:S01]  /*115f0*/  PLOP3.LUT P1, PT, PT, PT, UP1, 0x80, 0x0 ;  /* 0x000000000000781c */ /* 0x000fe20003f2f018 */
[----:B--2---:R-:W-:-:S10]  /*11600*/  IMAD.SHL.U32 R4, R0, 0x40, RZ ;  /* 0x0000004000047824 */ /* 0x004fd400078e00ff */
[----:B------:R-:W-:Y:S01]  /*11610*/  @P0 IMAD.HI.U32 R5, R4, R5, RZ ;  /* 0x0000000504050227 */ /* 0x000fe200078e00ff */
[----:B------:R-:W-:-:S03]  /*11620*/  PLOP3.LUT P0, PT, PT, PT, UP0, 0x40, 0x0 ;  /* 0x000000000000781c */ /* 0x000fc60003f0e808 */
[----:B------:R-:W-:Y:S01]  /*11630*/  IMAD.MOV.U32 R0, RZ, RZ, R4 ;  /* 0x000000ffff007224 */ /* 0x000fe200078e0004 */
[----:B------:R-:W-:-:S05]  /*11640*/  @P1 SHF.R.U32.HI R0, RZ, R6, R5 ;  /* 0x00000006ff001219 */ /* 0x000fca0000011605 */
[----:B------:R-:W-:Y:S02]  /*11650*/  VIADD R3, R0, UR44 ;  /* 0x0000002c00037c36 */ /* 0x000fe40008000000 */
[----:B------:R-:W-:Y:S02]  /*11660*/  VIADD R0, R177, 0xfffffffe ;  /* 0xfffffffeb1007836 */ /* 0x000fe40000000000 */
[----:B------:R-:W-:Y:S01]  /*11670*/  IMAD.IADD R154, R3, 0x1, R154 ;  /* 0x00000001039a7824 */ /* 0x000fe200078e029a */
[----:B------:R-:W-:Y:S06]  /*11680*/  @P0 BRA `(.L_x_1962) ;  /* 0x0000000000400947 */ /* 0x000fec0003800000 */
[C---:B------:R-:W-:Y:S01]  /*11690*/  ISETP.GT.AND P0, PT, R3.reuse, RZ, PT ;  /* 0x000000ff0300720c */ /* 0x040fe20003f04270 */
[----:B------:R-:W-:Y:S01]  /*116a0*/  BSSY B0, `(.L_x_1963) ;  /* 0x000000c000007945 */ /* 0x000fe20003800000 */
[----:B------:R-:W-:-:S11]  /*116b0*/  VIADD R5, R3, 0xffffffff ;  /* 0xffffffff03057836 */ /* 0x000fd60000000000 */
[----:B------:R-:W-:Y:S05]  /*116c0*/  @P0 BRA `(.L_x_1964) ;  /* 0x0000000000180947 */ /* 0x000fea0003800000 */
[----:B------:R-:W-:Y:S01]  /*116d0*/  ISETP.NE.AND P0, PT, R155, 0x1, PT ;  /* 0x000000019b00780c */ /* 0x000fe20003f05270 */
[----:B------:R-:W-:-:S12]  /*116e0*/  IMAD.MOV R3, RZ, RZ, -R3 ;  /* 0x000000ffff037224 */ /* 0x000fd800078e0a03 */
[----:B------:R-:W-:-:S05]  /*116f0*/  @P0 IMAD.HI.U32 R172, R3, R172, RZ ;  /* 0x000000ac03ac0227 */ /* 0x000fca00078e00ff */
[----:B------:R-:W-:-:S04]  /*11700*/  @P0 SHF.R.U32.HI R3, RZ, R173, R172 ;  /* 0x000000adff030219 */ /* 0x000fc800000116ac */
[----:B------:R-:W-:Y:S01]  /*11710*/  LOP3.LUT R5, RZ, R3, RZ, 0x33, !PT ;  /* 0x00000003ff057212 */ /* 0x000fe200078e33ff */
[----:B------:R-:W-:Y:S06]  /*11720*/  BRA `(.L_x_1965) ;  /* 0x00000000000c7947 */ /* 0x000fec0003800000 */
.L_x_1964:
[----:B------:R-:W-:-:S13]  /*11730*/  ISETP.NE.AND P0, PT, R155, 0x1, PT ;  /* 0x000000019b00780c */ /* 0x000fda0003f05270 */
[----:B------:R-:W-:-:S05]  /*11740*/  @P0 IMAD.HI.U32 R172, R5, R172, RZ ;  /* 0x000000ac05ac0227 */ /* 0x000fca00078e00ff */
[----:B------:R-:W-:-:S07]  /*11750*/  @P0 SHF.R.U32.HI R5, RZ, R173, R172 ;  /* 0x000000adff050219 */ /* 0x000fce00000116ac */
.L_x_1965:
[----:B------:R-:W-:Y:S05]  /*11760*/  BSYNC B0 ;  /* 0x0000000000007941 */ /* 0x000fea0003800000 */
.L_x_1963:
[----:B------:R-:W-:-:S05]  /*11770*/  IMAD R5, R5, R155, R155 ;  /* 0x0000009b05057224 */ /* 0x000fca00078e029b */
[----:B------:R-:W-:-:S07]  /*11780*/  VIMNMX R154, R154, R5, PT ;  /* 0x000000059a9a7248 */ /* 0x000fce0003fe0100 */
.L_x_1962:
[----:B------:R-:W-:Y:S01]  /*11790*/  SHF.R.S32.HI R3, RZ, 0x1f, R154 ;  /* 0x0000001fff037819 */ /* 0x000fe2000001149a */
[----:B------:R-:W-:Y:S03]  /*117a0*/  BSSY B1, `(.L_x_1966) ;  /* 0x000000f000017945 */ /* 0x000fe60003800000 */
[----:B------:R-:W-:-:S04]  /*117b0*/  LEA.HI R3, R3, R154, RZ, 0x6 ;  /* 0x0000009a03037211 */ /* 0x000fc800078f30ff */
[----:B------:R-:W-:-:S04]  /*117c0*/  SHF.R.S32.HI R3, RZ, 0x6, R3 ;  /* 0x00000006ff037819 */ /* 0x000fc80000011403 */
[----:B------:R-:W-:-:S04]  /*117d0*/  VIMNMX R3, R22, R3, !PT ;  /* 0x0000000316037248 */ /* 0x000fc80007fe0100 */
[----:B------:R-:W-:-:S13]  /*117e0*/  ISETP.GE.AND P0, PT, R0, R3, PT ;  /* 0x000000030000720c */ /* 0x000fda0003f06270 */
[----:B------:R-:W-:Y:S05]  /*117f0*/  @!P0 BRA `(.L_x_1967) ;  /* 0x0000000000248947 */ /* 0x000fea0003800000 */
[----:B------:R-:W-:Y:S01]  /*11800*/  BSSY B0, `(.L_x_1968) ;  /* 0x0000006000007945 */ /* 0x000fe20003800000 */
.L_x_1969:
[----:B------:R-:W-:-:S07]  /*11810*/  MOV R6, 0x11830 ;  /* 0x0001183000067802 */ /* 0x000fce0000000f00 */
[----:B------:R-:W-:Y:S05]  /*11820*/  CALL.REL.NOINC `($_ZN7cutlass13device_kernelIN5flash11enable_sm90INS1_16FlashAttnFwdSm90INS1_25CollectiveMainloopFwdSm90ILi2EN4cute5tupleIJNS5_1CILi1EEES8_S8_EEENS6_IJNS7_ILi64EEESA_SA_EEELi512ENS_10bfloat16_tEfNS_4arch4Sm90ELb0ELb1ELb1ELb0ELb1ELb0ELb1ELb0ELb0ELb1ELb1ELb0EEENS1_21CollectiveEpilogueFwdINS6_IJSA_NS7_ILi512EEESA_EEES9_SC_SE_Li256ELb0ELb1ELb1ELb0EEENS1_19SingleTileSchedulerILb0ELb1ELb1ELi64EEEEEEEEEvNT_6ParamsE$_ZZN5flash25CollectiveMainloopFwdSm90ILi2EN4cute5tupleIJNS1_1CILi1EEES4_S4_EEENS2_IJNS3_ILi64EEES6_S6_EEELi512EN7cutlass10bfloat16_tEfNS8_4arch4Sm90ELb0ELb1ELb1ELb0ELb1ELb0ELb1ELb0ELb0ELb1ELb1ELb0EE3mmaINS_16FlashAttnFwdSm90ISC_NS_21CollectiveEpilogueFwdINS2_IJS6_NS3_ILi512EEES6_EEES5_S9_SB_Li256ELb0ELb1ELb1ELb0EEENS_19SingleTileSchedulerILb0ELb1ELb1ELi64EEEE13SharedStorageENS1_6TensorINS1_11ArrayEngineIfLm128EEENS1_6LayoutINS2_IJNS2_IJNS3_ILi2EEESR_NS3_ILi32EEEEEES4_S4_EEENS2_IJNS2_IJS4_SR_NS3_ILi4EEEEEENS3_ILi0EEESX_EEEEEEENS_7SoftmaxILi2ELi0EEEEEbRKNSC_6ParamsENS8_13PipelineAsyncILi2EEES17_RNS8_13PipelineStateILj2EEERT0_RT1_iRiRKNS_16SeqlenInfoQKNewKILb0ELb0EEENS2_IJiiiiEEERT_ENKUliT_T0_T1_E_clIZSD_ISM_S10_S12_EbS15_S17_S17_S1A_S1C_S1E_iS1F_S1J_S1K_S1M_EUlRS1N_iE1_NS3_ILb0EEENS3_ILb1EEEEEDaiS1N_S1O_S1P_) ;  /* 0x000001ac00447944 */ /* 0x000fea0003c00000 */
[C---:B------:R-:W-:Y:S01]  /*11830*/  ISETP.GT.AND P0, PT, R0.reuse, R3, PT ;  /* 0x000000030000720c */ /* 0x040fe20003f04270 */
[----:B------:R-:W-:-:S12]  /*11840*/  VIADD R0, R0, 0xffffffff ;  /* 0xffffffff00007836 */ /* 0x000fd80000000000 */
[----:B------:R-:W-:Y:S05]  /*11850*/  @P0 BRA `(.L_x_1969) ;  /* 0xfffffffc00ec0947 */ /* 0x000fea000383ffff */
[----:B------:R-:W-:Y:S05]  /*11860*/  BSYNC B0 ;  /* 0x0000000000007941 */ /* 0x000fea0003800000 */
.L_x_1968:
[----:B------:R-:W2:Y:S02]  /*11870*/  LDL R4, [R1+0x50] ;  /* 0x0000500001047983 */ /* 0x000ea40000100800 */
[----:B--2---:R-:W-:-:S07]  /*11880*/  IMAD.SHL.U32 R4, R4, 0x40, RZ ;  /* 0x0000004004047824 */ /* 0x004fce00078e00ff */
.L_x_1967:
[----:B------:R-:W-:Y:S05]  /*11890*/  BSYNC B1 ;  /* 0x0000000000017941 */ /* 0x000fea0003800000 */
.L_x_1966:
[----:B------:R-:W-:Y:S01]  /*118a0*/  UISETP.NE.AND UP1, UPT, UR41, URZ, UPT ;  /* 0x0000003f2900728c */ /* 0x000fe2000bf25270 */
[----:B------:R-:W-:Y:S01]  /*118b0*/  VIADD R4, R4, 0x3f ;  /* 0x0000003f04047836 */ /* 0x000fe20000000000 */
[----:B------:R-:W-:-:S04]  /*118c0*/  UISETP.NE.AND UP0, UPT, UR60, URZ, UPT ;  /* 0x0000003f3c00728c */ /* 0x000fc8000bf05270 */
[----:B------:R-:W-:Y:S02]  /*118d0*/  PLOP3.LUT P0, PT, PT, PT, UP1, 0x80, 0x0 ;  /* 0x000000000000781c */ /* 0x000fe40003f0f018 */
[----:B------:R-:W-:-:S03]  /*118e0*/  PLOP3.LUT P1, PT, PT, PT, UP1, 0x80, 0x0 ;  /* 0x000000000000781c */ /* 0x000fc60003f2f018 */
[----:B------:R-:W-:-:S08]  /*118f0*/  @UP1 ULDC UR4, c[0x0][0x44c] ;  /* 0x0001130000041ab9 */ /* 0x000fd00000000800 */
[----:B------:R-:W-:Y:S01]  /*11900*/  @P0 IMAD.HI.U32 R2, R4, UR4, RZ ;  /* 0x0000000404020c27 */ /* 0x000fe2000f8e00ff */
[----:B------:R-:W-:Y:S01]  /*11910*/  PLOP3.LUT P0, PT, PT, PT, UP0, 0x40, 0x0 ;  /* 0x000000000000781c */ /* 0x000fe20003f0e808 */
[----:B------:R-:W-:-:S03]  /*11920*/  @UP1 ULDC UR4, c[0x0][0x450] ;  /* 0x0001140000041ab9 */ /* 0x000fc60000000800 */
[----:B------:R-:W-:Y:S01]  /*11930*/  @P1 SHF.R.U32.HI R4, RZ, UR4, R2 ;  /* 0x00000004ff041c19 */ /* 0x000fe20008011602 */
[----:B------:R-:W-:-:S04]  /*11940*/  ULDC UR4, c[0x0][0xad4] ;  /* 0x0002b50000047ab9 */ /* 0x000fc80000000800 */
[----:B------:R-:W-:-:S04]  /*11950*/  VIADD R4, R4, UR40 ;  /* 0x0000002804047c36 */ /* 0x000fc80008000000 */
[----:B------:R-:W-:Y:S01]  /*11960*/  VIADD R2, R4, -UR4 ;  /* 0x8000000404027c36 */ /* 0x000fe20008000000 */
[----:B------:R-:W-:Y:S06]  /*11970*/  @P0 BRA `(.L_x_1970) ;  /* 0x0000000000540947 */ /* 0x000fec0003800000 */
[----:B------:R-:W-:Y:S01]  /*11980*/  ISETP.GT.AND P0, PT, R4, -0x1, PT ;  /* 0xffffffff0400780c */ /* 0x000fe20003f04270 */
[----:B------:R-:W-:-:S12]  /*11990*/  BSSY B0, `(.L_x_1971) ;  /* 0x0000011000007945 */ /* 0x000fd80003800000 */
[----:B------:R-:W-:Y:S05]  /*119a0*/  @P0 BRA `(.L_x_1972) ;  /* 0x0000000000240947 */ /* 0x000fea0003800000 */
[----:B------:R-:W-:Y:S01]  /*119b0*/  ULDC UR4, c[0x0][0xadc] ;  /* 0x0002b70000047ab9 */ /* 0x000fe20000000800 */
[----:B------:R-:W-:Y:S01]  /*119c0*/  LOP3.LUT R3, RZ, R4, RZ, 0x33, !PT ;  /* 0x00000004ff037212 */ /* 0x000fe200078e33ff */
[----:B------:R-:W-:-:S05]  /*119d0*/  IMAD.U32 R5, RZ, RZ, UR4 ;  /* 0x00000004ff057e24 */ /* 0x000fca000f8e00ff */
[----:B------:R-:W-:-:S13]  /*119e0*/  ISETP.NE.AND P0, PT, R5, 0x1, PT ;  /* 0x000000010500780c */ /* 0x000fda0003f05270 */
[----:B------:R-:W0:Y:S02]  /*119f0*/  @P0 LDC.64 R6, c[0x0][0xae0] ;  /* 0x0002b800ff060b82 */ /* 0x000e240000000a00 */
[----:B0-----:R-:W-:-:S05]  /*11a00*/  @P0 IMAD.HI.U32 R4, R3, R6, RZ ;  /* 0x0000000603040227 */ /* 0x001fca00078e00ff */
[----:B------:R-:W-:-:S04]  /*11a10*/  @P0 SHF.R.U32.HI R3, RZ, R7, R4 ;  /* 0x00000007ff030219 */ /* 0x000fc80000011604 */
[----:B------:R-:W-:Y:S01]  /*11a20*/  LOP3.LUT R4, RZ, R3, RZ, 0x33, !PT ;  /* 0x00000003ff047212 */ /* 0x000fe200078e33ff */
[----:B------:R-:W-:Y:S06]  /*11a30*/  BRA `(.L_x_1973) ;  /* 0x0000000000187947 */ /* 0x000fec0003800000 */
.L_x_1972:
[----:B------:R-:W-:Y:S02]  /*11a40*/  ULDC UR4, c[0x0][0xadc] ;  /* 0x0002b70000047ab9 */ /* 0x000fe40000000800 */
[----:B------:R-:W-:-:S05]  /*11a50*/  IMAD.U32 R5, RZ, RZ, UR4 ;  /* 0x00000004ff057e24 */ /* 0x000fca000f8e00ff */
[----:B------:R-:W-:-:S13]  /*11a60*/  ISETP.NE.AND P0, PT, R5, 0x1, PT ;  /* 0x000000010500780c */ /* 0x000fda0003f05270 */
[----:B------:R-:W0:Y:S02]  /*11a70*/  @P0 LDC.64 R6, c[0x0][0xae0] ;  /* 0x0002b800ff060b82 */ /* 0x000e240000000a00 */
[----:B0-----:R-:W-:-:S05]  /*11a80*/  @P0 IMAD.HI.U32 R6, R4, R6, RZ ;  /* 0x0000000604060227 */ /* 0x001fca00078e00ff */
[----:B------:R-:W-:-:S07]  /*11a90*/  @P0 SHF.R.U32.HI R4, RZ, R7, R6 ;  /* 0x00000007ff040219 */ /* 0x000fce0000011606 */
.L_x_1973:
[----:B------:R-:W-:Y:S05]  /*11aa0*/  BSYNC B0 ;  /* 0x0000000000007941 */ /* 0x000fea0003800000 */
.L_x_1971:
[----:B------:R-:W-:-:S05]  /*11ab0*/  IMAD R3, R4, R5, RZ ;  /* 0x0000000504037224 */ /* 0x000fca00078e02ff */
[----:B------:R-:W-:-:S07]  /*11ac0*/  VIMNMX R2, R2, R3, !PT ;  /* 0x0000000302027248 */ /* 0x000fce0007fe0100 */
.L_x_1970:
[----:B------:R-:W-:-:S05]  /*11ad0*/  VIADD R2, R2, 0x3f ;  /* 0x0000003f02027836 */ /* 0x000fca0000000000 */
[----:B------:R-:W-:-:S04]  /*11ae0*/  SHF.R.S32.HI R3, RZ, 0x1f, R2 ;  /* 0x0000001fff037819 */ /* 0x000fc80000011402 */
[----:B------:R-:W-:-:S04]  /*11af0*/  LEA.HI R3, R3, R2, RZ, 0x6 ;  /* 0x0000000203037211 */ /* 0x000fc800078f30ff */
[----:B------:R-:W-:-:S04]  /*11b00*/  SHF.R.S32.HI R3, RZ, 0x6, R3 ;  /* 0x00000006ff037819 */ /* 0x000fc80000011403 */
[----:B------:R-:W-:-:S04]  /*11b10*/  VIMNMX R21, R22, R3, !PT ;  /* 0x0000000316157248 */ /* 0x000fc80007fe0100 */
[----:B------:R-:W-:-:S13]  /*11b20*/  ISETP.GE.AND P0, PT, R0, R21, PT ;  /* 0x000000150000720c */ /* 0x000fda0003f06270 */
[----:B------:R-:W-:Y:S05]  /*11b30*/  @!P0 BRA `(.L_x_1974) ;  /* 0x0000007000588947 */ /* 0x000fea0003800000 */
.L_x_1997:
[----:B------:R-:W2:Y:S04]  /*11b40*/  LDL R20, [R1+0x1c8] ;  /* 0x0001c80001147983 */ /* 0x000ea80000100800 */
[----:B0-----:R-:W3:Y:S04]  /*11b50*/  LDL R2, [R1+0x1d0] ;  /* 0x0001d00001027983 */ /* 0x001ee80000100800 */
[----:B------:R-:W4:Y:S01]  /*11b60*/  LDL R3, [R1] ;  /* 0x0000000001037983 */ /* 0x000f220000100800 */
[----:B--2---:R-:W-:-:S05]  /*11b70*/  VIADD R4, R20, 0x1 ;  /* 0x0000000114047836 */ /* 0x004fca0000000000 */
[----:B------:R-:W-:-:S13]  /*11b80*/  ISETP.NE.AND P0, PT, R4, 0x2, PT ;  /* 0x000000020400780c */ /* 0x000fda0003f05270 */
[----:B------:R0:W5:Y:S04]  /*11b90*/  @P0 LDL R6, [R1+0x1cc] ;  /* 0x0001cc0001060983 */ /* 0x0001680000100800 */
[----:B------:R-:W2:Y:S01]  /*11ba0*/  @!P0 LDL R5, [R1+0x1cc] ;  /* 0x0001cc0001058983 */ /* 0x000ea20000100800 */
[----:B---3--:R-:W-:Y:S01]  /*11bb0*/  VIADD R2, R2, 0x1 ;  /* 0x0000000102027836 */ /* 0x008fe20000000000 */
[----:B----4-:R-:W-:Y:S02]  /*11bc0*/  LOP3.LUT R3, R3, 0x1, RZ, 0xfc, !PT ;  /* 0x0000000103037812 */ /* 0x010fe400078efcff */
[----:B------:R1:W-:Y:S04]  /*11bd0*/  STL [R1+0x1c8], R4 ;  /* 0x0001c80401007387 */ /* 0x0003e80000100800 */
[----:B------:R0:W-:Y:S04]  /*11be0*/  STL [R1+0x1d0], R2 ;  /* 0x0001d00201007387 */ /* 0x0001e80000100800 */
[----:B------:R0:W-:Y:S01]  /*11bf0*/  @!P0 STL [R1+0x1c8], RZ ;  /* 0x0001c8ff01008387 */ /* 0x0001e20000100800 */
[----:B------:R-:W-:Y:S01]  /*11c00*/  ISETP.NE.AND P1, PT, R3, 0x3, PT ;  /* 0x000000030300780c */ /* 0x000fe20003f25270 */
[----:B------:R-:W-:Y:S05]  /*11c10*/  YIELD ;  /* 0x0000000000007946 */ /* 0x000fea0003800000 */
[----:B------:R-:W-:Y:S01]  /*11c20*/  BSSY B0, `(.L_x_1975) ;  /* 0x0000006000007945 */ /* 0x000fe20003800000 */
[----:B-1----:R-:W-:Y:S01]  /*11c30*/  @!P0 IMAD.MOV.U32 R4, RZ, RZ, RZ ;  /* 0x000000ffff048224 */ /* 0x002fe200078e00ff */
[----:B--2---:R-:W-:-:S05]  /*11c40*/  @!P0 LOP3.LUT R6, R5, 0x1, RZ, 0x3c, !PT ;  /* 0x0000000105068812 */ /* 0x004fca00078e3cff */
[----:B------:R0:W-:Y:S01]  /*11c50*/  @!P0 STL [R1+0x1cc], R6 ;  /* 0x0001cc0601008387 */ /* 0x0001e20000100800 */
[----:B------:R-:W-:Y:S05]  /*11c60*/  @!P1 BRA `(.L_x_1976) ;  /* 0x0000000000049947 */ /* 0x000fea0003800000 */
[----:B------:R-:W-:Y:S01]  /*11c70*/  BPT.TRAP 0x1 ;  /* 0x000000040000795c */ /* 0x000fe20000300000 */
.L_x_1976:
[----:B------:R-:W-:Y:S05]  /*11c80*/  BSYNC B0 ;  /* 0x0000000000007941 */ /* 0x000fea0003800000 */
.L_x_1975:
[----:B0-----:R-:W2:Y:S01]  /*11c90*/  LDL.64 R2, [R1+0x18] ;  /* 0x0000180001027983 */ /* 0x001ea20000100a00 */
[----:B-----5:R-:W-:Y:S02]  /*11ca0*/  SHF.L.U32 R5, R6, 0x1f, RZ ;  /* 0x0000001f06057819 */ /* 0x020fe400000006ff */
[----:B--2---:R-:W-:-:S05]  /*11cb0*/  MOV R3, R2 ;  /* 0x0000000200037202 */ /* 0x004fca0000000f00 */
[----:B------:R-:W-:-:S04]  /*11cc0*/  IMAD R4, R4, 0x8, R3 ;  /* 0x0000000804047824 */ /* 0x000fc800078e0203 */
[----:B------:R0:W1:Y:S01]  /*11cd0*/  SYNCS.PHASECHK.TRANS64.TRYWAIT P0, [R4+URZ], R5 ;  /* 0x00000005040075a7 */ /* 0x000062000800017f */
[----:B------:R0:W5:Y:S01]  /*11ce0*/  LDL.64 R6, [R1+0x1c8] ;  /* 0x0001c80001067983 */ /* 0x0001620000100a00 */
[----:B------:R-:W-:Y:S04]  /*11cf0*/  BSSY B0, `(.L_x_1977) ;  /* 0x0000003000007945 */ /* 0x000fe80003800000 */
[----:B------:R-:W-:Y:S05]  /*11d00*/  @!P1 BRA `(.L_x_1978) ;  /* 0x0000000000049947 */ /* 0x000fea0003800000 */
[----:B------:R-:W-:Y:S01]  /*11d10*/  BPT.TRAP 0x1 ;  /* 0x000000040000795c */ /* 0x000fe20000300000 */
.L_x_1978:
[----:B------:R-:W-:Y:S05]  /*11d20*/  BSYNC B0 ;  /* 0x0000000000007941 */ /* 0x000fea0003800000 */
.L_x_1977:
[----:B------:R-:W-:Y:S04]  /*11d30*/  BSSY B0, `(.L_x_1979) ;  /* 0x0000006000007945 */ /* 0x000fe80003800000 */
[----:B-1----:R-:W-:Y:S05]  /*11d40*/  @P0 BRA `(.L_x_1980) ;  /* 0x0000000000100947 */ /* 0x002fea0003800000 */
[----:B-----5:R-:W-:Y:S01]  /*11d50*/  IMAD R6, R6, 0x8, R3 ;  /* 0x0000000806067824 */ /* 0x020fe200078e0203 */
[----:B------:R-:W-:-:S04]  /*11d60*/  SHF.L.U32 R7, R7, 0x1f, RZ ;  /* 0x0000001f07077819 */ /* 0x000fc800000006ff */
[----:B------:R-:W1:Y:S02]  /*11d70*/  SYNCS.PHASECHK.TRANS64.TRYWAIT P0, [R6+URZ], R7 ;  /* 0x00000007060075a7 */ /* 0x000e64000800017f */
[----:B-1----:R-:W-:Y:S05]  /*11d80*/  @!P0 BRA `(.L_x_1981) ;  /* 0x0000017800c08947 */ /* 0x002fea0003800000 */
.L_x_1980:
[----:B------:R-:W-:Y:S05]  /*11d90*/  BSYNC B0 ;  /* 0x0000000000007941 */ /* 0x000fea0003800000 */
.L_x_1979:
[----:B-1---5:R-:W2:Y:S04]  /*11da0*/  LDL R7, [R1+0x1c8] ;  /* 0x0001c80001077983 */ /* 0x022ea80000100800 */
[----:B------:R-:W2:Y:S01]  /*11db0*/  LDL.64 R2, [R1+0x80] ;  /* 0x0000800001027983 */ /* 0x000ea20000100a00 */
[----:B------:R-:W-:Y:S05]  /*11dc0*/  WARPSYNC.ALL ;  /* 0x0000000000007948 */ /* 0x000fea0003800000 */
[----:B------:R-:W3:Y:S04]  /*11dd0*/  LDL.64 R12, [R1+0x78] ;  /* 0x00007800010c7983 */ /* 0x000ee80000100a00 */
[----:B0-----:R-:W4:Y:S04]  /*11de0*/  LDL.64 R4, [R1+0x78] ;  /* 0x0000780001047983 */ /* 0x001f280000100a00 */
[----:B------:R-:W4:Y:S04]  /*11df0*/  LDL.64 R8, [R1+0x78] ;  /* 0x0000780001087983 */ /* 0x000f280000100a00 */
[----:B------:R-:W4:Y:S01]  /*11e00*/  LDL.64 R10, [R1+0x78] ;  /* 0x00007800010a7983 */ /* 0x000f220000100a00 */
[----:B--2---:R-:W-:Y:S01]  /*11e10*/  IMAD R2, R7, 0x200, R2 ;  /* 0x0000020007027824 */ /* 0x004fe200078e0202 */
[----:B------:R-:W-:-:S02]  /*11e20*/  R2UR UR7, R3 ;  /* 0x00000000030772ca */ /* 0x000fc400000e0000 */
[----:B------:R-:W2:Y:S02]  /*11e30*/  LDL R14, [R1+0x28] ;  /* 0x00002800010e7983 */ /* 0x000ea40000100800 */
[C---:B------:R-:W-:Y:S01]  /*11e40*/  R2UR UR6, R2.reuse ;  /* 0x00000000020672ca */ /* 0x040fe200000e0000 */
[----:B------:R-:W-:Y:S01]  /*11e50*/  WARPGROUP.ARRIVE ;  /* 0x00000000000079c5 */ /* 0x000fe20000000000 */
[----:B------:R-:W-:Y:S02]  /*11e60*/  VIADD R6, R2, 0x2 ;  /* 0x0000000202067836 */ /* 0x000fe40000000000 */
[----:B------:R-:W-:Y:S01]  /*11e70*/  IMAD.MOV.U32 R7, RZ, RZ, R3 ;  /* 0x000000ffff077224 */ /* 0x000fe200078e0003 */
[----:B---3--:R-:W-:Y:S02]  /*11e80*/  R2UR UR4, R12 ;  /* 0x000000000c0472ca */ /* 0x008fe400000e0000 */
[----:B------:R-:W-:Y:S02]  /*11e90*/  R2UR UR5, R13 ;  /* 0x000000000d0572ca */ /* 0x000fe400000e0000 */
[----:B------:R0:W5:Y:S11]  /*11ea0*/  LDL.64 R12, [R1+0x1c8] ;  /* 0x0001c800010c7983 */ /* 0x0001760000100a00 */
[----:B------:R-:W-:Y:S01]  /*11eb0*/  HGMMA.64x64x16.F32.BF16 R24, gdesc[UR4], RZ, !UPT, gsb0 ;  /* 0x00e00000041879f0 */ /* 0x000fe2000c0018ff */
[----:B----4-:R-:W-:Y:S01]  /*11ec0*/  VIADD R4, R4, 0x2 ;  /* 0x0000000204047836 */ /* 0x010fe20000000000 */
[----:B------:R-:W-:-:S02]  /*11ed0*/  R2UR UR6, R6 ;  /* 0x00000000060672ca */ /* 0x000fc400000e0000 */
[----:B------:R-:W-:Y:S02]  /*11ee0*/  R2UR UR7, R7 ;  /* 0x00000000070772ca */ /* 0x000fe400000e0000 */
[----:B------:R-:W-:Y:S02]  /*11ef0*/  R2UR UR4, R4 ;  /* 0x00000000040472ca */ /* 0x000fe400000e0000 */
[----:B------:R-:W-:Y:S01]  /*11f00*/  R2UR UR5, R5 ;  /* 0x00000000050572ca */ /* 0x000fe200000e0000 */
[----:B------:R-:W-:Y:S02]  /*11f10*/  WARPGROUP.DEPBAR.LE gsb0, 0x0 ;  /* 0x00008000000079c5 */ /* 0x000fe40000010000 */
[----:B------:R-:W-:-:S10]  /*11f20*/  WARPGROUP.ARRIVE ;  /* 0x00000000000079c5 */ /* 0x000fd40000000000 */
[----:B------:R-:W-:Y:S01]  /*11f30*/  HGMMA.64x64x16.F32.BF16 R24, gdesc[UR4], R24, gsb0 ;  /* 0x00e00000041879f0 */ /* 0x000fe20008001818 */
        /* <DEDUP_REMOVED lines=8> */
[----:B------:R-:W-:-:S10]  /*11fc0*/  WARPGROUP.ARRIVE ;  /* 0x00000000000079c5 */ /* 0x000fd40000000000 */
[----:B------:R-:W-:Y:S01]  /*11fd0*/  HGMMA.64x64x16.F32.BF16 R24, gdesc[UR4], R24, gsb0 ;  /* 0x00e00000041879f0 */ /* 0x000fe20008001818 */
[----:B------:R-:W-:Y:S02]  /*11fe0*/  VIADD R2, R2, 0x6 ;  /* 0x0000000602027836 */ /* 0x000fe40000000000 */
[----:B------:R-:W-:Y:S01]  /*11ff0*/  VIADD R10, R10, 0x6 ;  /* 0x000000060a0a7836 */ /* 0x000fe20000000000 */
[----:B------:R-:W-:Y:S02]  /*12000*/  R2UR UR7, R3 ;  /* 0x00000000030772ca */ /* 0x000fe400000e0000 */
[----:B------:R-:W-:Y:S02]  /*12010*/  R2UR UR6, R2 ;  /* 0x00000000020672ca */ /* 0x000fe400000e0000 */
[----:B------:R-:W-:Y:S02]  /*12020*/  R2UR UR4, R10 ;  /* 0x000000000a0472ca */ /* 0x000fe400000e0000 */
[----:B------:R-:W-:Y:S01]  /*12030*/  R2UR UR5, R11 ;  /* 0x000000000b0572ca */ /* 0x000fe200000e0000 */
[----:B------:R-:W-:Y:S01]  /*12040*/  IMAD.MOV.U32 R4, RZ, RZ, 0x1 ;  /* 0x00000001ff047424 */ /* 0x000fe200078e00ff */
[----:B------:R0:W-:Y:S01]  /*12050*/  STL [R1+0x60], RZ ;  /* 0x000060ff01007387 */ /* 0x0001e20000100800 */
[----:B------:R-:W-:-:S02]  /*12060*/  WARPGROUP.DEPBAR.LE gsb0, 0x0 ;  /* 0x00008000000079c5 */ /* 0x000fc40000010000 */
[----:B------:R-:W-:-:S08]  /*12070*/  WARPGROUP.ARRIVE ;  /* 0x00000000000079c5 */ /* 0x000fd00000000000 */
[----:B------:R-:W-:Y:S01]  /*12080*/  HGMMA.64x64x16.F32.BF16 R24, gdesc[UR4], R24, gsb0 ;  /* 0x00e00000041879f0 */ /* 0x000fe20008001818 */
[----:B------:R0:W-:Y:S01]  /*12090*/  STL [R1+0x60], R4 ;  /* 0x0000600401007387 */ /* 0x0001e20000100800 */
[----:B--2---:R-:W-:-:S03]  /*120a0*/  LOP3.LUT R14, R14, 0x1, RZ, 0xfc, !PT ;  /* 0x000000010e0e7812 */ /* 0x004fc600078efcff */
[----:B------:R0:W-:Y:S04]  /*120b0*/  STL [R1+0x60], R4 ;  /* 0x0000600401007387 */ /* 0x0001e80000100800 */
[----:B------:R0:W-:Y:S04]  /*120c0*/  STL [R1+0x60], R4 ;  /* 0x0000600401007387 */ /* 0x0001e80000100800 */
[----:B------:R0:W-:Y:S01]  /*120d0*/  STL [R1+0x60], R4 ;  /* 0x0000600401007387 */ /* 0x0001e20000100800 */
[----:B------:R-:W-:Y:S01]  /*120e0*/  ISETP.NE.AND P1, PT, R14, 0x3, PT ;  /* 0x000000030e00780c */ /* 0x000fe20003f25270 */
[----:B------:R-:W-:Y:S01]  /*120f0*/  BSSY B0, `(.L_x_1982) ;  /* 0x0000004000007945 */ /* 0x000fe20003800000 */
[----:B------:R-:W-:-:S11]  /*12100*/  WARPGROUP.DEPBAR.LE gsb0, 0x0 ;  /* 0x00008000000079c5 */ /* 0x000fd60000010000 */
[----:B0-----:R-:W-:Y:S05]  /*12110*/  @!P1 BRA `(.L_x_1983) ;  /* 0x0000000000049947 */ /* 0x001fea0003800000 */
[----:B------:R-:W-:Y:S01]  /*12120*/  BPT.TRAP 0x1 ;  /* 0x000000040000795c */ /* 0x000fe20000300000 */
.L_x_1983:
[----:B------:R-:W-:Y:S05]  /*12130*/  BSYNC B0 ;  /* 0x0000000000007941 */ /* 0x000fea0003800000 */
.L_x_1982:
        /* <DEDUP_REMOVED lines=8> */
.L_x_1985:
[----:B------:R-:W-:Y:S05]  /*121c0*/  BSYNC B0 ;  /* 0x0000000000007941 */ /* 0x000fea0003800000 */
.L_x_1984:
[----:B------:R-:W-:Y:S04]  /*121d0*/  BSSY B0, `(.L_x_1986) ;  /* 0x0000004000007945 */ /* 0x000fe80003800000 */
[----:B-1----:R-:W-:Y:S05]  /*121e0*/  @P0 BRA `(.L_x_1987) ;  /* 0x0000000000080947 */ /* 0x002fea0003800000 */
[----:B------:R-:W1:Y:S02]  /*121f0*/  SYNCS.PHASECHK.TRANS64.TRYWAIT P0, [R12+URZ], R13 ;  /* 0x0000000d0c0075a7 */ /* 0x000e64000800017f */
[----:B-1----:R-:W-:Y:S05]  /*12200*/  @!P0 BRA `(.L_x_1988) ;  /* 0x0000017400b48947 */ /* 0x002fea0003800000 */
.L_x_1987:
[----:B------:R-:W-:Y:S05]  /*12210*/  BSYNC B0 ;  /* 0x0000000000007941 */ /* 0x000fea0003800000 */
.L_x_1986:
[----:B------:R-:W2:Y:S04]  /*12220*/  LDL R14, [R1+0x68] ;  /* 0x00006800010e7983 */ /* 0x000ea80000100800 */
[----:B------:R-:W3:Y:S04]  /*12230*/  LDL R5, [R1+0x1c8] ;  /* 0x0001c80001057983 */ /* 0x000ee80000100800 */
[----:B------:R-:W3:Y:S04]  /*12240*/  LDL.64 R2, [R1+0x98] ;  /* 0x0000980001027983 */ /* 0x000ee80000100a00 */
[----:B------:R-:W4:Y:S04]  /*12250*/  LDL.64 R6, [R1+0x90] ;  /* 0x0000900001067983 */ /* 0x000f280000100a00 */
[----:B------:R-:W4:Y:S04]  /*12260*/  LDL.64 R8, [R1+0x90] ;  /* 0x0000900001087983 */ /* 0x000f280000100a00 */
[----:B------:R-:W4:Y:S04]  /*12270*/  LDL.64 R10, [R1+0x90] ;  /* 0x00009000010a7983 */ /* 0x000f280000100a00 */
[----:B01----:R-:W4:Y:S01]  /*12280*/  LDL.64 R12, [R1+0x90] ;  /* 0x00009000010c7983 */ /* 0x003f220000100a00 */
[----:B------:R-:W-:Y:S05]  /*12290*/  WARPSYNC.ALL ;  /* 0x0000000000007948 */ /* 0x000fea0003800000 */
[----:B------:R-:W-:Y:S01]  /*122a0*/  WARPGROUP.ARRIVE ;  /* 0x00000000000079c5 */ /* 0x000fe20000000000 */
[----:B------:R-:W4:Y:S05]  /*122b0*/  LDL.64 R16, [R1+0x90] ;  /* 0x0000900001107983 */ /* 0x000f2a0000100a00 */
[----:B------:R-:W0:Y:S01]  /*122c0*/  S2R R18, SR_TID.X ;  /* 0x0000000000127919 */ /* 0x000e220000002100 */
[----:B------:R-:W4:Y:S04]  /*122d0*/  LDL.64 R56, [R1+0x90] ;  /* 0x0000900001387983 */ /* 0x000f280000100a00 */
[----:B------:R-:W4:Y:S01]  /*122e0*/  LDL.64 R58, [R1+0x90] ;  /* 0x00009000013a7983 */ /* 0x000f220000100a00 */
[----:B--2---:R-:W-:-:S03]  /*122f0*/  ISETP.NE.U32.AND P0, PT, R14, RZ, PT ;  /* 0x000000ff0e00720c */ /* 0x004fc60003f05070 */
[----:B------:R-:W2:Y:S01]  /*12300*/  LDL.64 R14, [R1+0x90] ;  /* 0x00009000010e7983 */ /* 0x000ea20000100a00 */
[----:B---3--:R-:W-:Y:S01]  /*12310*/  IMAD R2, R5, 0x1000, R2 ;  /* 0x0000100005027824 */ /* 0x008fe200078e0202 */
[----:B------:R-:W-:Y:S02]  /*12320*/  R2UR UR7, R3 ;  /* 0x00000000030772ca */ /* 0x000fe400000e0000 */
[----:B----4-:R-:W-:Y:S02]  /*12330*/  R2UR UR4, R6 ;  /* 0x00000000060472ca */ /* 0x010fe400000e0000 */
[----:B------:R-:W-:Y:S02]  /*12340*/  R2UR UR6, R2 ;  /* 0x00000000020672ca */ /* 0x000fe400000e0000 */
[----:B------:R-:W-:Y:S02]  /*12350*/  R2UR UR5, R7 ;  /* 0x00000000070572ca */ /* 0x000fe400000e0000 */
[----:B------:R-:W-:-:S11]  /*12360*/  VOTEU.ANY UP0, P0 ;  /* 0x00000000003f7886 */ /* 0x000fd60000000100 */
        /* <DEDUP_REMOVED lines=25> */
[--C-:B------:R-:W-:Y:S01]  /*12500*/  IMAD.MOV.U32 R7, RZ, RZ, R3.reuse ;  /* 0x000000ffff077224 */ /* 0x100fe200078e0003 */
        /* <DEDUP_REMOVED lines=9> */
[----:B------:R-:W-:Y:S01]  /*125a0*/  IMAD.MOV.U32 R7, RZ, RZ, R3 ;  /* 0x000000ffff077224 */ /* 0x000fe200078e0003 */
[----:B------:R-:W-:-:S04]  /*125b0*/  R2UR UR6, R6 ;  /* 0x00000000060672ca */ /* 0x000fc800000e0000 */
[----:B------:R-:W-:Y:S01]  /*125c0*/  R2UR UR7, R7 ;  /* 0x00000000070772ca */ /* 0x000fe200000e0000 */
[----:B--2---:R-:W-:Y:S01]  /*125d0*/  VIADD R14, R14, 0x200 ;  /* 0x000002000e0e7836 */ /* 0x004fe20000000000 */
[----:B------:R-:W-:-:S04]  /*125e0*/  R2UR UR5, R15 ;  /* 0x000000000f0572ca */ /* 0x000fc800000e0000 */
        /* <DEDUP_REMOVED lines=121> */
[----:B------:R-:W-:Y:S02]  /*12d80*/  R2UR UR5, R17 ;  /* 0x00000000110572ca */ /* 0x000fe400000e0000 */
[----:B0-----:R-:W-:-:S05]  /*12d90*/  SHF.R.U32.HI R18, RZ, 0x7, R18 ;  /* 0x00000007ff127819 */ /* 0x001fca0000011612 */
[----:B------:R0:W1:Y:S01]  /*12da0*/  SHFL.IDX PT, R5, R18, RZ, 0x1f ;  /* 0x00001fff12057589 */ /* 0x00006200000e0000 */
[----:B------:R-:W-:Y:S02]  /*12db0*/  WARPGROUP.DEPBAR.LE gsb0, 0x0 ;  /* 0x00008000000079c5 */ /* 0x000fe40000010000 */
[----:B------:R-:W-:Y:S01]  /*12dc0*/  WARPGROUP.ARRIVE ;  /* 0x00000000000079c5 */ /* 0x000fe20000000000 */
[----:B------:R-:W-:Y:S01]  /*12dd0*/  VIADD R6, R2, 0x800 ;  /* 0x0000080002067836 */ /* 0x000fe20000000000 */
[----:B------:R-:W-:Y:S01]  /*12de0*/  R2UR UR9, R9 ;  /* 0x00000000090972ca */ /* 0x000fe200000e0000 */
[----:B------:R-:W-:Y:S01]  /*12df0*/  IMAD.MOV.U32 R17, RZ, RZ, R3 ;  /* 0x000000ffff117224 */ /* 0x000fe200078e0003 */
[----:B0-----:R-:W4:Y:S02]  /*12e00*/  LDL.64 R18, [R1+0x90] ;  /* 0x0000900001127983 */ /* 0x001f240000100a00 */
[----:B------:R-:W-:Y:S01]  /*12e10*/  HGMMA.64x64x16.F32.BF16 R24, gdesc[UR4], R24, gsb0 ;  /* 0x00e00000041879f0 */ /* 0x000fe20008001818 */
[----:B-1----:R-:W-:-:S04]  /*12e20*/  ISETP.GT.AND P0, PT, R5, 0x7f, PT ;  /* 0x0000007f0500780c */ /* 0x002fc80003f04270 */
[----:B------:R-:W-:-:S04]  /*12e30*/  SEL R5, RZ, 0x2, !P0 ;  /* 0x00000002ff057807 */ /* 0x000fc80004000000 */
[----:B------:R-:W-:Y:S01]  /*12e40*/  IADD3 R8, R8, 0x800, R5 ;  /* 0x0000080008087810 */ /* 0x000fe20007ffe005 */
[----:B------:R-:W-:Y:S01]  /*12e50*/  IMAD.IADD R16, R5, 0x1, R6 ;  /* 0x0000000105107824 */ /* 0x000fe200078e0206 */
[----:B------:R-:W-:Y:S01]  /*12e60*/  R2UR UR11, R17 ;  /* 0x00000000110b72ca */ /* 0x000fe200000e0000 */
[----:B------:R-:W-:Y:S01]  /*12e70*/  UMOV UR4, 0x1 ;  /* 0x0000000100047882 */ /* 0x000fe20000000000 */
[----:B------:R-:W-:Y:S02]  /*12e80*/  R2UR UR8, R8 ;  /* 0x00000000080872ca */ /* 0x000fe400000e0000 */
[----:B------:R-:W-:Y:S01]  /*12e90*/  R2UR UR10, R16 ;  /* 0x00000000100a72ca */ /* 0x000fe200000e0000 */
[----:B------:R-:W-:Y:S01]  /*12ea0*/  UISETP.NE.U32.AND UP0, UPT, UR4, URZ, UPT ;  /* 0x0000003f0400728c */ /* 0x000fe2000bf05070 */
[----:B------:R-:W-:Y:S02]  /*12eb0*/  WARPGROUP.DEPBAR.LE gsb0, 0x0 ;  /* 0x00008000000079c5 */ /* 0x000fe40000010000 */
[----:B------:R-:W-:-:S09]  /*12ec0*/  WARPGROUP.ARRIVE ;  /* 0x00000000000079c5 */ /* 0x000fd20000000000 */
[----:B------:R-:W-:Y:S01]  /*12ed0*/  HGMMA.64x64x16.F32.BF16 R24, gdesc[UR8], R24, UP0, gsb0 ;  /* 0x00e00000081879f0 */ /* 0x000fe2000b801818 */
[----:B------:R-:W-:-:S05]  /*12ee0*/  IMAD.MOV.U32 R16, RZ, RZ, 0x4 ;  /* 0x00000004ff107424 */ /* 0x000fca00078e00ff */
[----:B------:R-:W-:Y:S01]  /*12ef0*/  SEL R7, R16, 0x2, P0 ;  /* 0x0000000210077807 */ /* 0x000fe20000000000 */
[----:B------:R-:W-:-:S03]  /*12f00*/  IMAD.MOV.U32 R9, RZ, RZ, R3 ;  /* 0x000000ffff097224 */ /* 0x000fc600078e0003 */
[----:B--2---:R-:W-:Y:S01]  /*12f10*/  IADD3 R10, R7, 0x800, R10 ;  /* 0x00000800070a7810 */ /* 0x004fe20007ffe00a */
[----:B------:R-:W-:Y:S01]  /*12f20*/  IMAD.IADD R8, R6, 0x1, R7 ;  /* 0x0000000106087824 */ /* 0x000fe200078e0207 */
[----:B------:R-:W-:Y:S02]  /*12f30*/  R2UR UR7, R9 ;  /* 0x00000000090772ca */ /* 0x000fe400000e0000 */
[----:B------:R-:W-:Y:S02]  /*12f40*/  R2UR UR4, R10 ;  /* 0x000000000a0472ca */ /* 0x000fe400000e0000 */
[----:B------:R-:W-:Y:S02]  /*12f50*/  R2UR UR6, R8 ;  /* 0x00000000080672ca */ /* 0x000fe400000e0000 */
[----:B------:R-:W-:Y:S01]  /*12f60*/  R2UR UR5, R11 ;  /* 0x000000000b0572ca */ /* 0x000fe200000e0000 */
[----:B------:R-:W-:Y:S02]  /*12f70*/  WARPGROUP.DEPBAR.LE gsb0, 0x0 ;  /* 0x00008000000079c5 */ /* 0x000fe40000010000 */
[----:B------:R-:W-:Y:S01]  /*12f80*/  WARPGROUP.ARRIVE ;  /* 0x00000000000079c5 */ /* 0x000fe20000000000 */
[----:B------:R-:W-:Y:S01]  /*12f90*/  SEL R9, R16, 0x6, !P0 ;  /* 0x0000000610097807 */ /* 0x000fe20004000000 */
[----:B------:R-:W-:Y:S01]  /*12fa0*/  IMAD.MOV.U32 R11, RZ, RZ, R3 ;  /* 0x000000ffff0b7224 */ /* 0x000fe200078e0003 */
[----:B------:R-:W2:Y:S07]  /*12fb0*/  LDL.64 R16, [R1+0x90] ;  /* 0x0000900001107983 */ /* 0x000eae0000100a00 */
[----:B------:R-:W-:Y:S01]  /*12fc0*/  HGMMA.64x64x16.F32.BF16 R24, gdesc[UR4], R24, gsb0 ;  /* 0x00e00000041879f0 */ /* 0x000fe20008001818 */
[----:B------:R-:W-:Y:S01]  /*12fd0*/  IMAD.IADD R10, R6, 0x1, R9 ;  /* 0x00000001060a7824 */ /* 0x000fe200078e0209 */
[----:B---3--:R-:W-:Y:S01]  /*12fe0*/  IADD3 R12, R9, 0x800, R12 ;  /* 0x00000800090c7810 */ /* 0x008fe20007ffe00c */
[----:B------:R0:W5:Y:S01]  /*12ff0*/  LDL R8, [R1+0xc] ;  /* 0x00000c0001087983 */ /* 0x0001620000100800 */
        /* <DEDUP_REMOVED lines=12> */
[----:B------:R-:W-:-:S05]  /*130c0*/  LOP3.LUT R11, R6, 0xa06, RZ, 0xc0, !PT ;  /* 0x00000a06060b7812 */ /* 0x000fca00078ec0ff */
[----:B----4-:R-:W-:Y:S02]  /*130d0*/  IMAD.IADD R14, R11, 0x1, R14 ;  /* 0x000000010b0e7824 */ /* 0x010fe400078e020e */
        /* <DEDUP_REMOVED lines=16> */
[----:B------:R-:W4:Y:S01]  /*131e0*/  LDL.64 R18, [R1+0x90] ;  /* 0x0000900001127983 */ /* 0x000f220000100a00 */
        /* <DEDUP_REMOVED lines=10> */
[----:B------:R-:W-:Y:S01]  /*13290*/  R2UR UR6, R12 ;  /* 0x000000000c0672ca */ /* 0x000fe200000e0000 */
[----:B------:R-:W4:Y:S01]  /*132a0*/  LDL.64 R56, [R1+0x90] ;  /* 0x0000900001387983 */ /* 0x000f220000100a00 */
[----:B------:R-:W-:Y:S02]  /*132b0*/  R2UR UR4, R10 ;  /* 0x000000000a0472ca */ /* 0x000fe400000e0000 */
[----:B------:R-:W-:-:S02]  /*132c0*/  R2UR UR7, R13 ;  /* 0x000000000d0772ca */ /* 0x000fc400000e0000 */
[----:B------:R-:W-:Y:S01]  /*132d0*/  R2UR UR5, R11 ;  /* 0x000000000b0572ca */ /* 0x000fe200000e0000 */
[----:B------:R-:W-:Y:S02]  /*132e0*/  WARPGROUP.DEPBAR.LE gsb0, 0x0 ;  /* 0x00008000000079c5 */ /* 0x000fe40000010000 */
[----:B------:R-:W-:Y:S01]  /*132f0*/  WARPGROUP.ARRIVE ;  /* 0x00000000000079c5 */ /* 0x000fe20000000000 */
[C---:B------:R-:W-:Y:S01]  /*13300*/  IMAD.IADD R10, R9.reuse, 0x1, R6 ;  /* 0x00000001090a7824 */ /* 0x040fe200078e0206 */
[----:B--2---:R-:W-:Y:S01]  /*13310*/  IADD3 R16, R9, 0xa00, R16 ;  /* 0x00000a0009107810 */ /* 0x004fe20007ffe010 */
[----:B------:R-:W2:Y:S07]  /*13320*/  LDL.64 R12, [R1+0x90] ;  /* 0x00009000010c7983 */ /* 0x000eae0000100a00 */
        /* <DEDUP_REMOVED lines=26> */
[C---:B---3--:R-:W-:Y:S01]  /*134d0*/  IADD3 R14, R5.reuse, 0xc00, R14 ;  /* 0x00000c00050e7810 */ /* 0x048fe20007ffe00e */
[----:B------:R-:W3:Y:S07]  /*134e0*/  LDL.64 R16, [R1+0x90] ;  /* 0x0000900001107983 */ /* 0x000eee0000100a00 */
        /* <DEDUP_REMOVED lines=21> */
[----:B--2---:R-:W-:Y:S01]  /*13640*/  IADD3 R12, R9, 0xc00, R12 ;  /* 0x00000c00090c7810 */ /* 0x004fe20007ffe00c */
[----:B------:R-:W-:Y:S01]  /*13650*/  IMAD.MOV.U32 R11, RZ, RZ, R3 ;  /* 0x000000ffff0b7224 */ /* 0x000fe200078e0003 */
[----:B------:R-:W2:Y:S06]  /*13660*/  LDL.64 R18, [R1+0x90] ;  /* 0x0000900001127983 */ /* 0x000eac0000100a00 */
        /* <DEDUP_REMOVED lines=20> */
[----:B------:R-:W2:Y:S01]  /*137b0*/  LDL.64 R56, [R1+0x90] ;  /* 0x0000900001387983 */ /* 0x000ea20000100a00 */
[----:B------:R-:W-:Y:S02]  /*137c0*/  R2UR UR6, R12 ;  /* 0x000000000c0672ca */ /* 0x000fe400000e0000 */
[----:B------:R-:W-:Y:S01]  /*137d0*/  R2UR UR7, R13 ;  /* 0x000000000d0772ca */ /* 0x000fe200000e0000 */
[----:B------:R-:W-:-:S02]  /*137e0*/  WARPGROUP.DEPBAR.LE gsb0, 0x0 ;  /* 0x00008000000079c5 */ /* 0x000fc40000010000 */
[----:B------:R-:W-:Y:S01]  /*137f0*/  WARPGROUP.ARRIVE ;  /* 0x00000000000079c5 */ /* 0x000fe20000000000 */
[----:B------:R-:W-:Y:S01]  /*13800*/  VIADD R6, R2, 0xe00 ;  /* 0x00000e0002067836 */ /* 0x000fe20000000000 */
[C---:B---3--:R-:W-:Y:S01]  /*13810*/  IADD3 R16, R5.reuse, 0xe00, R16 ;  /* 0x00000e0005107810 */ /* 0x048fe20007ffe010 */
[----:B------:R-:W-:Y:S01]  /*13820*/  IMAD.MOV.U32 R11, RZ, RZ, R3 ;  /* 0x000000ffff0b7224 */ /* 0x000fe200078e0003 */
[----:B------:R-:W3:Y:S06]  /*13830*/  LDL R12, [R1] ;  /* 0x00000000010c7983 */ /* 0x000eec0000100800 */
[----:B------:R-:W-:Y:S01]  /*13840*/  HGMMA.64x64x16.F32.BF16 R24, gdesc[UR4], R24, gsb0 ;  /* 0x00e00000041879f0 */ /* 0x000fe20008001818 */
[----:B------:R-:W-:Y:S01]  /*13850*/  IMAD.IADD R10, R5, 0x1, R6 ;  /* 0x00000001050a7824 */ /* 0x000fe200078e0206 */
[----:B------:R-:W-:Y:S01]  /*13860*/  R2UR UR7, R11 ;  /* 0x000000000b0772ca */ /* 0x000fe200000e0000 */
[----:B------:R0:W5:Y:S01]  /*13870*/  LDL R5, [R1+0x1c8] ;  /* 0x0001c80001057983 */ /* 0x0001620000100800 */
[----:B------:R-:W-:-:S02]  /*13880*/  R2UR UR4, R16 ;  /* 0x00000000100472ca */ /* 0x000fc400000e0000 */
[----:B------:R-:W-:Y:S02]  /*13890*/  R2UR UR6, R10 ;  /* 0x000000000a0672ca */ /* 0x000fe400000e0000 */
[----:B------:R-:W-:Y:S01]  /*138a0*/  R2UR UR5, R17 ;  /* 0x00000000110572ca */ /* 0x000fe200000e0000 */
[----:B------:R-:W-:Y:S02]  /*138b0*/  WARPGROUP.DEPBAR.LE gsb0, 0x0 ;  /* 0x00008000000079c5 */ /* 0x000fe40000010000 */
[----:B------:R-:W-:-:S10]  /*138c0*/  WARPGROUP.ARRIVE ;  /* 0x00000000000079c5 */ /* 0x000fd40000000000 */
[----:B------:R-:W-:Y:S01]  /*138d0*/  HGMMA.64x64x16.F32.BF16 R24, gdesc[UR4], R24, gsb0 ;  /* 0x00e00000041879f0 */ /* 0x000fe20008001818 */
[C---:B------:R-:W-:Y:S01]  /*138e0*/  IMAD.IADD R10, R7.reuse, 0x1, R6 ;  /* 0x00000001070a7824 */ /* 0x040fe200078e0206 */
[----:B----4-:R-:W-:Y:S01]  /*138f0*/  IADD3 R14, R7, 0xe00, R14 ;  /* 0x00000e00070e7810 */ /* 0x010fe20007ffe00e */
        /* <DEDUP_REMOVED lines=8> */
[C---:B------:R-:W-:Y:S01]  /*13980*/  IMAD.IADD R6, R9.reuse, 0x1, R6 ;  /* 0x0000000109067824 */ /* 0x040fe200078e0206 */
[----:B--2---:R-:W-:Y:S01]  /*13990*/  IADD3 R18, R9, 0xe00, R18 ;  /* 0x00000e0009127810 */ /* 0x004fe20007ffe012 */
        /* <DEDUP_REMOVED lines=14> */
[----:B------:R-:W-:Y:S02]  /*13a80*/  IMAD.IADD R6, R2, 0x1, R7 ;  /* 0x0000000102067824 */ /* 0x000fe400078e0207 */
[----:B------:R-:W-:Y:S02]  /*13a90*/  IMAD.IADD R2, R7, 0x1, R56 ;  /* 0x0000000107027824 */ /* 0x000fe400078e0238 */
[----:B------:R-:W-:Y:S02]  /*13aa0*/  IMAD.MOV.U32 R7, RZ, RZ, R3 ;  /* 0x000000ffff077224 */ /* 0x000fe400078e0003 */
[----:B------:R-:W-:Y:S01]  /*13ab0*/  IMAD.MOV.U32 R3, RZ, RZ, R57 ;  /* 0x000000ffff037224 */ /* 0x000fe200078e0039 */
[----:B------:R-:W-:Y:S02]  /*13ac0*/  R2UR UR6, R6 ;  /* 0x00000000060672ca */ /* 0x000fe400000e0000 */
[----:B------:R-:W-:Y:S02]  /*13ad0*/  R2UR UR7, R7 ;  /* 0x00000000070772ca */ /* 0x000fe400000e0000 */
[----:B------:R-:W-:-:S02]  /*13ae0*/  R2UR UR4, R2 ;  /* 0x00000000020472ca */ /* 0x000fc400000e0000 */
[----:B------:R-:W-:Y:S01]  /*13af0*/  R2UR UR5, R3 ;  /* 0x00000000030572ca */ /* 0x000fe200000e0000 */
        /* <DEDUP_REMOVED lines=32> */
[----:B---3--:R-:W-:-:S03]  /*13d00*/  LOP3.LUT R2, R12, 0x1, RZ, 0xfc, !PT ;  /* 0x000000010c027812 */ /* 0x008fc600078efcff */
        /* <DEDUP_REMOVED lines=8> */
.L_x_1990:
[----:B------:R-:W-:Y:S05]  /*13d90*/  BSYNC B0 ;  /* 0x0000000000007941 */ /* 0x000fea0003800000 */
.L_x_1989:
[----:B------:R-:W2:Y:S02]  /*13da0*/  LDL.64 R2, [R1+0x20] ;  /* 0x0000200001027983 */ /* 0x000ea40000100a00 */
[----:B--2---:R-:W-:-:S05]  /*13db0*/  MOV R2, R2 ;  /* 0x0000000200027202 */ /* 0x004fca0000000f00 */
[----:B-----5:R-:W-:-:S05]  /*13dc0*/  IMAD R5, R5, 0x8, R2 ;  /* 0x0000000805057824 */ /* 0x020fca00078e0202 */
[----:B------:R-:W-:-:S04]  /*13dd0*/  PRMT R5, R8, 0x654, R5 ;  /* 0x0000065408057816 */ /* 0x000fc80000000005 */
[----:B------:R0:W-:Y:S01]  /*13de0*/  SYNCS.ARRIVE.TRANS64.RED.A1T0 RZ, [R5+URZ], RZ ;  /* 0x000000ff05ff79a7 */ /* 0x0001e2000810043f */
[----:B------:R-:W2:Y:S04]  /*13df0*/  LDL.64 R6, [R1+0x100] ;  /* 0x0001000001067983 */ /* 0x000ea80000100a00 */
[----:B------:R-:W3:Y:S04]  /*13e00*/  LDL.64 R12, [R1+0x1f0] ;  /* 0x0001f000010c7983 */ /* 0x000ee80000100a00 */
[----:B0-----:R-:W4:Y:S04]  /*13e10*/  LDL.64 R4, [R1+0x1e0] ;  /* 0x0001e00001047983 */ /* 0x001f280000100a00 */
[----:B------:R-:W3:Y:S04]  /*13e20*/  LDL.64 R18, [R1+0xb8] ;  /* 0x0000b80001127983 */ /* 0x000ee80000100a00 */
[----:B--2---:R-:W2:Y:S02]  /*13e30*/  LD.E R7, desc[UR36][R6.64] ;  /* 0x0000002406077980 */ /* 0x004ea4000c101900 */
[-C--:B--2---:R-:W-:Y:S01]  /*13e40*/  FMUL.FTZ R16, R26, R7.reuse ;  /* 0x000000071a107220 */ /* 0x084fe20000410000 */
[-C--:B------:R-:W-:Y:S01]  /*13e50*/  FMUL.FTZ R24, R24, R7.reuse ;  /* 0x0000000718187220 */ /* 0x080fe20000410000 */
[-C--:B------:R-:W-:Y:S01]  /*13e60*/  FMUL.FTZ R3, R25, R7.reuse ;  /* 0x0000000719037220 */ /* 0x080fe20000410000 */
[----:B------:R-:W-:-:S02]  /*13e70*/  FMUL.FTZ R2, R27, R7 ;  /* 0x000000071b027220 */ /* 0x000fc40000410000 */
[----:B------:R-:W4:Y:S01]  /*13e80*/  MUFU.TANH R15, R24 ;  /* 0x00000018000f7308 */ /* 0x000f220000002400 */
[-C--:B------:R-:W-:Y:S01]  /*13e90*/  FMUL.FTZ R159, R30, R7.reuse ;  /* 0x000000071e9f7220 */ /* 0x080fe20000410000 */
[-C--:B------:R-:W-:Y:S01]  /*13ea0*/  FMUL.FTZ R28, R28, R7.reuse ;  /* 0x000000071c1c7220 */ /* 0x080fe20000410000 */
[----:B------:R-:W-:-:S05]  /*13eb0*/  FMUL.FTZ R85, R29, R7 ;  /* 0x000000071d557220 */ /* 0x000fca0000410000 */
[----:B------:R-:W0:Y:S01]  /*13ec0*/  MUFU.TANH R16, R16 ;  /* 0x0000001000107308 */ /* 0x000e220000002400 */
[-C--:B------:R-:W-:Y:S01]  /*13ed0*/  FMUL.FTZ R153, R31, R7.reuse ;  /* 0x000000071f997220 */ /* 0x080fe20000410000 */
[----:B------:R-:W-:-:S06]  /*13ee0*/  FMUL.FTZ R89, R32, R7 ;  /* 0x0000000720597220 */ /* 0x000fcc0000410000 */
[----:B------:R-:W1:Y:S01]  /*13ef0*/  MUFU.TANH R3, R3 ;  /* 0x0000000300037308 */ /* 0x000e620000002400 */
[----:B------:R-:W-:-:S07]  /*13f00*/  FMUL.FTZ R161, R34, R7 ;  /* 0x0000000722a17220 */ /* 0x000fce0000410000 */
[----:B------:R-:W2:Y:S01]  /*13f10*/  MUFU.TANH R2, R2 ;  /* 0x0000000200027308 */ /* 0x000ea20000002400 */
[----:B------:R-:W-:-:S07]  /*13f20*/  FMUL.FTZ R95, R33, R7 ;  /* 0x00000007215f7220 */ /* 0x000fce0000410000 */
[----:B------:R-:W3:Y:S01]  /*13f30*/  MUFU.TANH R6, R28 ;  /* 0x0000001c00067308 */ /* 0x000ee20000002400 */
[----:B------:R-:W-:-:S07]  /*13f40*/  FMUL.FTZ R164, R35, R7 ;  /* 0x0000000723a47220 */ /* 0x000fce0000410000 */
[----:B------:R-:W3:Y:S01]  /*13f50*/  MUFU.TANH R159, R159 ;  /* 0x0000009f009f7308 */ /* 0x000ee20000002400 */
[----:B----4-:R-:W-:Y:S01]  /*13f60*/  FMNMX.FTZ R8, R15, R4, !PT ;  /* 0x000000040f087209 */ /* 0x010fe20007810000 */
[----:B------:R-:W-:-:S06]  /*13f70*/  FMUL.FTZ R99, R36, R7 ;  /* 0x0000000724637220 */ /* 0x000fcc0000410000 */
[----:B------:R-:W4:Y:S01]  /*13f80*/  MUFU.TANH R85, R85 ;  /* 0x0000005500557308 */ /* 0x000f220000002400 */
[----:B0-----:R-:W-:Y:S01]  /*13f90*/  FMNMX.FTZ R9, R16, R5, !PT ;  /* 0x0000000510097209 */ /* 0x001fe20007810000 */
[----:B------:R-:W-:-:S06]  /*13fa0*/  FMUL.FTZ R166, R38, R7 ;  /* 0x0000000726a67220 */ /* 0x000fcc0000410000 */
[----:B------:R-:W0:Y:S01]  /*13fb0*/  MUFU.TANH R153, R153 ;  /* 0x0000009900997308 */ /* 0x000e220000002400 */
[----:B-1----:R-:W-:Y:S01]  /*13fc0*/  FMNMX.FTZ R11, R3, R8, !PT ;  /* 0x00000008030b7209 */ /* 0x002fe20007810000 */
[----:B------:R-:W-:-:S06]  /*13fd0*/  FMUL.FTZ R105, R37, R7 ;  /* 0x0000000725697220 */ /* 0x000fcc0000410000 */
[----:B------:R-:W1:Y:S01]  /*13fe0*/  MUFU.TANH R89, R89 ;  /* 0x0000005900597308 */ /* 0x000e620000002400 */
[----:B--2---:R-:W-:Y:S01]  /*13ff0*/  FMNMX.FTZ R8, R2, R9, !PT ;  /* 0x0000000902087209 */ /* 0x004fe20007810000 */
[----:B------:R-:W-:-:S06]  /*14000*/  FMUL.FTZ R165, R39, R7 ;  /* 0x0000000727a57220 */ /* 0x000fcc0000410000 */
[----:B------:R-:W2:Y:S01]  /*14010*/  MUFU.TANH R161, R161 ;  /* 0x000000a100a17308 */ /* 0x000ea20000002400 */
[----:B---3--:R-:W-:Y:S01]  /*14020*/  FMNMX.FTZ R10, R6, R11, !PT ;  /* 0x0000000b060a7209 */ /* 0x008fe20007810000 */
[----:B------:R-:W-:-:S06]  /*14030*/  FMUL.FTZ R109, R40, R7 ;  /* 0x00000007286d7220 */ /* 0x000fcc0000410000 */
[----:B------:R-:W3:Y:S01]  /*14040*/  MUFU.TANH R95, R95 ;  /* 0x0000005f005f7308 */ /* 0x000ee20000002400 */
[----:B------:R-:W-:Y:S01]  /*14050*/  FMNMX.FTZ R8, R159, R8, !PT ;  /* 0x000000089f087209 */ /* 0x000fe20007810000 */
[----:B------:R-:W-:-:S06]  /*14060*/  FMUL.FTZ R168, R42, R7 ;  /* 0x000000072aa87220 */ /* 0x000fcc0000410000 */
        /* <DEDUP_REMOVED lines=14> */
[-C--:B------:R-:W-:Y:S01]  /*14150*/  FMUL.FTZ R125, R45, R7.reuse ;  /* 0x000000072d7d7220 */ /* 0x080fe20000410000 */
[-C--:B------:R-:W-:Y:S01]  /*14160*/  FMUL.FTZ R169, R47, R7.reuse ;  /* 0x000000072fa97220 */ /* 0x080fe20000410000 */
[-C--:B------:R-:W-:Y:S01]  /*14170*/  FMUL.FTZ R129, R48, R7.reuse ;  /* 0x0000000730817220 */ /* 0x080fe20000410000 */
[-C--:B------:R-:W-:Y:S01]  /*14180*/  FMUL.FTZ R174, R50, R7.reuse ;  /* 0x0000000732ae7220 */ /* 0x080fe20000410000 */
[-C--:B------:R-:W-:Y:S01]  /*14190*/  FMUL.FTZ R135, R49, R7.reuse ;  /* 0x0000000731877220 */ /* 0x080fe20000410000 */
[----:B------:R-:W-:Y:S01]  /*141a0*/  FMUL.FTZ R175, R51, R7 ;  /* 0x0000000733af7220 */ /* 0x000fe20000410000 */
[----:B------:R-:W3:Y:S01]  /*141b0*/  MUFU.TANH R109, R109 ;  /* 0x0000006d006d7308 */ /* 0x000ee20000002400 */
[----:B------:R-:W-:Y:S01]  /*141c0*/  FMNMX.FTZ R9, R164, R9, !PT ;  /* 0x00000009a4097209 */ /* 0x000fe20007810000 */
[-C--:B------:R-:W-:Y:S01]  /*141d0*/  FMUL.FTZ R137, R52, R7.reuse ;  /* 0x0000000734897220 */ /* 0x080fe20000410000 */
[-C--:B------:R-:W-:Y:S01]  /*141e0*/  FMUL.FTZ R176, R54, R7.reuse ;  /* 0x0000000736b07220 */ /* 0x080fe20000410000 */
[-C--:B------:R-:W-:Y:S01]  /*141f0*/  FMUL.FTZ R147, R53, R7.reuse ;  /* 0x0000000735937220 */ /* 0x080fe20000410000 */
[----:B------:R-:W-:Y:S01]  /*14200*/  FMUL.FTZ R177, R55, R7 ;  /* 0x0000000737b17220 */ /* 0x000fe20000410000 */
[----:B------:R-:W3:Y:S02]  /*14210*/  LDL R11, [R1+0x200] ;  /* 0x00020000010b7983 */ /* 0x000ee40000100800 */
[----:B------:R-:W3:Y:S01]  /*14220*/  MUFU.TANH R168, R168 ;  /* 0x000000a800a87308 */ /* 0x000ee20000002400 */
[----:B----4-:R-:W-:-:S07]  /*14230*/  FMNMX.FTZ R10, R99, R10, !PT ;  /* 0x0000000a630a7209 */ /* 0x010fce0007810000 */
[----:B------:R-:W4:Y:S01]  /*14240*/  MUFU.TANH R115, R115 ;  /* 0x0000007300737308 */ /* 0x000f220000002400 */
[----:B0-----:R-:W-:-:S07]  /*14250*/  FMNMX.FTZ R8, R166, R9, !PT ;  /* 0x00000009a6087209 */ /* 0x001fce0007810000 */
[----:B------:R-:W0:Y:S01]  /*14260*/  MUFU.TANH R167, R167 ;  /* 0x000000a700a77308 */ /* 0x000e220000002400 */
[----:B-1----:R-:W-:-:S07]  /*14270*/  FMNMX.FTZ R10, R105, R10, !PT ;  /* 0x0000000a690a7209 */ /* 0x002fce0007810000 */
[----:B------:R-:W1:Y:S01]  /*14280*/  MUFU.TANH R119, R119 ;  /* 0x0000007700777308 */ /* 0x000e620000002400 */
[----:B--2---:R-:W-:-:S07]  /*14290*/  FMNMX.FTZ R9, R165, R8, !PT ;  /* 0x00000008a5097209 */ /* 0x004fce0007810000 */
[----:B------:R-:W2:Y:S01]  /*142a0*/  MUFU.TANH R170, R170 ;  /* 0x000000aa00aa7308 */ /* 0x000ea20000002400 */
[----:B---3--:R-:W-:-:S07]  /*142b0*/  FMNMX.FTZ R10, R109, R10, !PT ;  /* 0x0000000a6d0a7209 */ /* 0x008fce0007810000 */
[----:B------:R-:W3:Y:S01]  /*142c0*/  MUFU.TANH R125, R125 ;  /* 0x0000007d007d7308 */ /* 0x000ee20000002400 */
[----:B------:R-:W-:-:S07]  /*142d0*/  FMNMX.FTZ R8, R168, R9, !PT ;  /* 0x00000009a8087209 */ /* 0x000fce0007810000 */
        /* <DEDUP_REMOVED lines=13> */
[----:B----4-:R-:W-:Y:S02]  /*143b0*/  FMNMX.FTZ R10, R129, R10, !PT ;  /* 0x0000000a810a7209 */ /* 0x010fe40007810000 */
[----:B0-----:R-:W-:-:S05]  /*143c0*/  FMNMX.FTZ R8, R174, R7, !PT ;  /* 0x00000007ae087209 */ /* 0x001fca0007810000 */
[----:B------:R-:W0:Y:S08]  /*143d0*/  MUFU.TANH R147, R147 ;  /* 0x0000009300937308 */ /* 0x000e300000002400 */
[----:B------:R-:W4:Y:S01]  /*143e0*/  MUFU.TANH R177, R177 ;  /* 0x000000b100b17308 */ /* 0x000f220000002400 */
[----:B-1----:R-:W-:Y:S02]  /*143f0*/  FMNMX.FTZ R10, R135, R10, !PT ;  /* 0x0000000a870a7209 */ /* 0x002fe40007810000 */
[----:B--2---:R-:W-:-:S02]  /*14400*/  FMNMX.FTZ R7, R175, R8, !PT ;  /* 0x00000008af077209 */ /* 0x004fc40007810000 */
[----:B---3--:R-:W-:Y:S02]  /*14410*/  FMNMX.FTZ R8, R137, R10, !PT ;  /* 0x0000000a89087209 */ /* 0x008fe40007810000 */
[----:B------:R-:W-:Y:S02]  /*14420*/  FMNMX.FTZ R10, R176, R7, !PT ;  /* 0x00000007b00a7209 */ /* 0x000fe40007810000 */
[----:B0-----:R-:W-:Y:S02]  /*14430*/  FMNMX.FTZ R8, R147, R8, !PT ;  /* 0x0000000893087209 */ /* 0x001fe40007810000 */
[----:B----4-:R-:W-:-:S03]  /*14440*/  FMNMX.FTZ R9, R177, R10, !PT ;  /* 0x0000000ab1097209 */ /* 0x010fc60007810000 */
[----:B------:R-:W0:Y:S04]  /*14450*/  SHFL.BFLY PT, R7, R8, 0x2, 0x1f ;  /* 0x0c401f0008077f89 */ /* 0x000e2800000e0000 */
[----:B------:R-:W-:Y:S04]  /*14460*/  STL.64 [R1+0x1e0], R8 ;  /* 0x0001e00801007387 */ /* 0x000fe80000100a00 */
[----:B------:R-:W2:Y:S01]  /*14470*/  LDL R24, [R1+0x1e4] ;  /* 0x0001e40001187983 */ /* 0x000ea20000100800 */
[----:B0-----:R-:W-:-:S05]  /*14480*/  FMNMX.FTZ R7, R8, R7, !PT ;  /* 0x0000000708077209 */ /* 0x001fca0007810000 */
[----:B------:R-:W0:Y:S02]  /*14490*/  SHFL.BFLY PT, R10, R7, 0x1, 0x1f ;  /* 0x0c201f00070a7f89 */ /* 0x000e2400000e0000 */
[----:B0-----:R-:W-:-:S05]  /*144a0*/  FMNMX.FTZ R10, R7, R10, !PT ;  /* 0x0000000a070a7209 */ /* 0x001fca0007810000 */
[----:B------:R-:W-:Y:S04]  /*144b0*/  STL [R1+0x1e0], R10 ;  /* 0x0001e00a01007387 */ /* 0x000fe80000100800 */
[----:B------:R-:W3:Y:S04]  /*144c0*/  LDL R17, [R1+0x1e0] ;  /* 0x0001e00001117983 */ /* 0x000ee80000100800 */
[----:B--2---:R-:W0:Y:S02]  /*144d0*/  SHFL.BFLY PT, R9, R24, 0x2, 0x1f ;  /* 0x0c401f0018097f89 */ /* 0x004e2400000e0000 */
[----:B0-----:R-:W-:-:S05]  /*144e0*/  FMNMX.FTZ R9, R9, R24, !PT ;  /* 0x0000001809097209 */ /* 0x001fca0007810000 */
[----:B------:R-:W0:Y:S02]  /*144f0*/  SHFL.BFLY PT, R8, R9, 0x1, 0x1f ;  /* 0x0c201f0009087f89 */ /* 0x000e2400000e0000 */
[----:B0-----:R-:W-:Y:S01]  /*14500*/  FMNMX.FTZ R8, R9, R8, !PT ;  /* 0x0000000809087209 */ /* 0x001fe20007810000 */
[----:B---3--:R-:W-:-:S04]  /*14510*/  FADD.FTZ R4, R4, -R17 ;  /* 0x8000001104047221 */ /* 0x008fc80000010000 */
[----:B------:R-:W-:Y:S01]  /*14520*/  FADD.FTZ R14, R5, -R8 ;  /* 0x80000008050e7221 */ /* 0x000fe20000010000 */
[----:B------:R-:W-:-:S03]  /*14530*/  FMUL.FTZ R4, R4, R11 ;  /* 0x0000000b04047220 */ /* 0x000fc60000410000 */
[----:B------:R-:W-:Y:S01]  /*14540*/  FMUL.FTZ R14, R11, R14 ;  /* 0x0000000e0b0e7220 */ /* 0x000fe20000410000 */
[----:B------:R-:W0:Y:S08]  /*14550*/  MUFU.EX2 R173, R4 ;  /* 0x0000000400ad7308 */ /* 0x000e300000000800 */
[----:B------:R-:W1:Y:S01]  /*14560*/  MUFU.EX2 R160, R14 ;  /* 0x0000000e00a07308 */ /* 0x000e620000000800 */
[----:B------:R2:W-:Y:S01]  /*14570*/  STL [R1+0x1e4], R8 ;  /* 0x0001e40801007387 */ /* 0x0005e20000100800 */
[----:B0-----:R-:W-:Y:S01]  /*14580*/  FMUL.FTZ R12, R173, R12 ;  /* 0x0000000cad0c7220 */ /* 0x001fe20000410000 */
[----:B-1----:R-:W-:-:S05]  /*14590*/  FMUL.FTZ R13, R13, R160 ;  /* 0x000000a00d0d7220 */ /* 0x002fca0000410000 */
[----:B------:R2:W-:Y:S04]  /*145a0*/  STL.64 [R1+0x1f0], R12 ;  /* 0x0001f00c01007387 */ /* 0x0005e80000100a00 */
[----:B------:R-:W3:Y:S01]  /*145b0*/  LD.E R5, desc[UR36][R18.64+0x4] ;  /* 0x0000042412057980 */ /* 0x000ee2000c101900 */
[----:B------:R-:W-:Y:S01]  /*145c0*/  BSSY B0, `(.L_x_1991) ;  /* 0x000000c000007945 */ /* 0x000fe20003800000 */
[----:B---3--:R-:W-:-:S13]  /*145d0*/  ISETP.NE.AND P0, PT, R5, RZ, PT ;  /* 0x000000ff0500720c */ /* 0x008fda0003f05270 */
[----:B--2---:R-:W-:Y:S05]  /*145e0*/  @P0 BRA `(.L_x_1992) ;  /* 0x0000000000240947 */ /* 0x004fea0003800000 */
[----:B------:R-:W2:Y:S04]  /*145f0*/  LDL.64 R8, [R1+0xc0] ;  /* 0x0000c00001087983 */ /* 0x000ea80000100a00 */
[----:B------:R-:W3:Y:S04]  /*14600*/  LD.E R19, desc[UR36][R18.64] ;  /* 0x0000002412137980 */ /* 0x000ee8000c101900 */
[----:B--2---:R-:W2:Y:S01]  /*14610*/  LD.E.64 R8, desc[UR36][R8.64] ;  /* 0x0000002408087980 */ /* 0x004ea2000c101b00 */
[----:B---3--:R-:W-:-:S04]  /*14620*/  IMAD R4, R20, 0x40, R19 ;  /* 0x0000004014047824 */ /* 0x008fc800078e0213 */
[----:B--2---:R-:W-:-:S05]  /*14630*/  IMAD.WIDE R4, R4, 0x4, R8 ;  /* 0x0000000404047825 */ /* 0x004fca00078e0208 */
[----:B------:R0:W-:Y:S04]  /*14640*/  ST.E desc[UR36][R4.64], R173 ;  /* 0x000000ad04007985 */ /* 0x0001e8000c101924 */
[----:B------:R-:W2:Y:S04]  /*14650*/  LDL.64 R18, [R1+0xb8] ;  /* 0x0000b80001127983 */ /* 0x000ea80000100a00 */
[----:B--2---:R-:W2:Y:S02]  /*14660*/  LD.E R7, desc[UR36][R18.64+0x4] ;  /* 0x0000042412077980 */ /* 0x004ea4000c101900 */
[----:B0-2---:R-:W-:-:S13]  /*14670*/  ISETP.NE.AND P0, PT, R7, RZ, PT ;  /* 0x000000ff0700720c */ /* 0x005fda0003f05270 */
.L_x_1992:
[----:B------:R-:W-:Y:S05]  /*14680*/  BSYNC B0 ;  /* 0x0000000000007941 */ /* 0x000fea0003800000 */
.L_x_1991:
[----:B------:R-:W-:Y:S04]  /*14690*/  BSSY B0, `(.L_x_1993) ;  /* 0x0000009000007945 */ /* 0x000fe80003800000 */
[----:B------:R-:W-:Y:S05]  /*146a0*/  @P0 BRA `(.L_x_1994) ;  /* 0x00000000001c0947 */ /* 0x000fea0003800000 */
[----:B------:R-:W2:Y:S04]  /*146b0*/  LDL.64 R8, [R1+0xc0] ;  /* 0x0000c00001087983 */ /* 0x000ea80000100a00 */
[----:B------:R-:W3:Y:S04]  /*146c0*/  LD.E R19, desc[UR36][R18.64] ;  /* 0x0000002412137980 */ /* 0x000ee8000c101900 */
[----:B--2---:R-:W2:Y:S01]  /*146d0*/  LD.E.64 R4, desc[UR36][R8.64] ;  /* 0x0000002408047980 */ /* 0x004ea2000c101b00 */
[----:B---3--:R-:W-:-:S04]  /*146e0*/  IMAD R20, R20, 0x40, R19 ;  /* 0x0000004014147824 */ /* 0x008fc800078e0213 */
[----:B------:R-:W-:-:S04]  /*146f0*/  VIADD R20, R20, 0x8 ;  /* 0x0000000814147836 */ /* 0x000fc80000000000 */
[----:B--2---:R-:W-:-:S05]  /*14700*/  IMAD.WIDE R4, R20, 0x4, R4 ;  /* 0x0000000414047825 */ /* 0x004fca00078e0204 */
[----:B------:R0:W-:Y:S02]  /*14710*/  ST.E desc[UR36][R4.64], R160 ;  /* 0x000000a004007985 */ /* 0x0001e4000c101924 */
.L_x_1994:
[----:B------:R-:W-:Y:S05]  /*14720*/  BSYNC B0 ;  /* 0x0000000000007941 */ /* 0x000fea0003800000 */
.L_x_1993:
[----:B------:R-:W2:Y:S04]  /*14730*/  LDL R178, [R1+0x200] ;  /* 0x0002000001b27983 */ /* 0x000ea80000100800 */
[----:B------:R-:W2:Y:S04]  /*14740*/  LDL.64 R144, [R1+0x1e0] ;  /* 0x0001e00001907983 */ /* 0x000ea80000100a00 */
        /* <DEDUP_REMOVED lines=51> */
[----:B------:R-:W4:Y:S01]  /*14a80*/  LDL.64 R150, [R1+0x3e8] ;  /* 0x0003e80001967983 */ /* 0x000f220000100a00 */
[----:B--2---:R-:W-:-:S04]  /*14a90*/  FMUL.FTZ R144, R144, R178 ;  /* 0x000000b290907220 */ /* 0x004fc80000410000 */
        /* <DEDUP_REMOVED lines=13> */
[-CC-:B0-----:R-:W-:Y:S01]  /*14b70*/  FFMA.FTZ R5, R135, R178.reuse, -R144.reuse ;  /* 0x000000b287057223 */ /* 0x181fe20000010890 */
[-CC-:B------:R-:W-:Y:S01]  /*14b80*/  FFMA.FTZ R7, R137, R178.reuse, -R144.reuse ;  /* 0x000000b289077223 */ /* 0x180fe20000010890 */
[-C--:B------:R-:W-:Y:S01]  /*14b90*/  FFMA.FTZ R4, R147, R178.reuse, -R144 ;  /* 0x000000b293047223 */ /* 0x080fe20000010890 */
[-C--:B------:R-:W-:Y:S01]  /*14ba0*/  FMUL.FTZ R3, R145, R178.reuse ;  /* 0x000000b291037220 */ /* 0x080fe20000410000 */
[----:B------:R-:W2:Y:S04]  /*14bb0*/  LDL.64 R84, [R1+0x3c0] ;  /* 0x0003c00001547983 */ /* 0x000ea80000100a00 */
        /* <DEDUP_REMOVED lines=12> */
[----:B------:R-:W2:Y:S01]  /*14c80*/  LDL.64 R146, [R1+0x3c8] ;  /* 0x0003c80001927983 */ /* 0x000ea20000100a00 */
[-CC-:B------:R-:W-:Y:S01]  /*14c90*/  FFMA.FTZ R20, R16, R178.reuse, -R3.reuse ;  /* 0x000000b210147223 */ /* 0x180fe20000010803 */
[-CC-:B------:R-:W-:Y:S01]  /*14ca0*/  FFMA.FTZ R157, R2, R178.reuse, -R3.reuse ;  /* 0x000000b2029d7223 */ /* 0x180fe20000010803 */
[----:B------:R-:W-:Y:S01]  /*14cb0*/  MUFU.EX2 R19, R19 ;  /* 0x0000001300137308 */ /* 0x000fe20000000800 */
[-CC-:B------:R-:W-:Y:S01]  /*14cc0*/  FFMA.FTZ R159, R159, R178.reuse, -R3.reuse ;  /* 0x000000b29f9f7223 */ /* 0x180fe20000010803 */
[----:B------:R-:W-:-:S06]  /*14cd0*/  FFMA.FTZ R18, R153, R178, -R3 ;  /* 0x000000b299127223 */ /* 0x000fcc0000010803 */
[----:B------:R-:W3:Y:S01]  /*14ce0*/  MUFU.EX2 R20, R20 ;  /* 0x0000001400147308 */ /* 0x000ee20000000800 */
[----:B------:R-:W-:-:S07]  /*14cf0*/  FFMA.FTZ R161, R161, R178, -R3 ;  /* 0x000000b2a1a17223 */ /* 0x000fce0000010803 */
[----:B------:R-:W0:Y:S08]  /*14d00*/  MUFU.EX2 R157, R157 ;  /* 0x0000009d009d7308 */ /* 0x000e300000000800 */
[----:B------:R-:W1:Y:S01]  /*14d10*/  MUFU.EX2 R156, R156 ;  /* 0x0000009c009c7308 */ /* 0x000e620000000800 */
[----:B------:R-:W-:-:S07]  /*14d20*/  FFMA.FTZ R16, R164, R178, -R3 ;  /* 0x000000b2a4107223 */ /* 0x000fce0000010803 */
[----:B------:R-:W1:Y:S08]  /*14d30*/  MUFU.EX2 R159, R159 ;  /* 0x0000009f009f7308 */ /* 0x000e700000000800 */
[----:B------:R-:W1:Y:S01]  /*14d40*/  MUFU.EX2 R158, R158 ;  /* 0x0000009e009e7308 */ /* 0x000e620000000800 */
[----:B---3--:R-:W-:Y:S01]  /*14d50*/  FADD.FTZ R2, R20, R163 ;  /* 0x000000a314027221 */ /* 0x008fe20000010000 */
[----:B------:R-:W-:-:S06]  /*14d60*/  FFMA.FTZ R164, R166, R178, -R3 ;  /* 0x000000b2a6a47223 */ /* 0x000fcc0000010803 */
[----:B------:R-:W3:Y:S01]  /*14d70*/  MUFU.EX2 R18, R18 ;  /* 0x0000001200127308 */ /* 0x000ee20000000800 */
[----:B------:R-:W-:-:S07]  /*14d80*/  FADD.FTZ R153, R19, R162 ;  /* 0x000000a213997221 */ /* 0x000fce0000010000 */
[----:B------:R-:W3:Y:S01]  /*14d90*/  MUFU.EX2 R17, R17 ;  /* 0x0000001100117308 */ /* 0x000ee20000000800 */
[----:B0-----:R-:W-:Y:S01]  /*14da0*/  FADD.FTZ R2, R157, R2 ;  /* 0x000000029d027221 */ /* 0x001fe20000010000 */
[----:B------:R-:W-:-:S06]  /*14db0*/  FFMA.FTZ R171, R165, R178, -R3 ;  /* 0x000000b2a5ab7223 */ /* 0x000fcc0000010803 */
[----:B------:R-:W0:Y:S01]  /*14dc0*/  MUFU.EX2 R161, R161 ;  /* 0x000000a100a17308 */ /* 0x000e220000000800 */
[----:B-1----:R-:W-:-:S07]  /*14dd0*/  FADD.FTZ R153, R156, R153 ;  /* 0x000000999c997221 */ /* 0x002fce0000010000 */
[----:B------:R-:W1:Y:S01]  /*14de0*/  MUFU.EX2 R14, R14 ;  /* 0x0000000e000e7308 */ /* 0x000e620000000800 */
[----:B------:R-:W-:Y:S01]  /*14df0*/  FADD.FTZ R163, R159, R2 ;  /* 0x000000029fa37221 */ /* 0x000fe20000010000 */
[----:B------:R-:W-:-:S06]  /*14e00*/  FFMA.FTZ R165, R168, R178, -R3 ;  /* 0x000000b2a8a57223 */ /* 0x000fcc0000010803 */
[----:B------:R-:W1:Y:S01]  /*14e10*/  MUFU.EX2 R16, R16 ;  /* 0x0000001000107308 */ /* 0x000e620000000800 */
[----:B------:R-:W-:-:S07]  /*14e20*/  FADD.FTZ R2, R158, R153 ;  /* 0x000000999e027221 */ /* 0x000fce0000010000 */
[----:B------:R-:W1:Y:S01]  /*14e30*/  MUFU.EX2 R15, R15 ;  /* 0x0000000f000f7308 */ /* 0x000e620000000800 */
[----:B---3--:R-:W-:Y:S01]  /*14e40*/  FADD.FTZ R162, R18, R163 ;  /* 0x000000a312a27221 */ /* 0x008fe20000010000 */
[----:B------:R-:W-:-:S06]  /*14e50*/  FFMA.FTZ R166, R167, R178, -R3 ;  /* 0x000000b2a7a67223 */ /* 0x000fcc0000010803 */
[----:B------:R-:W3:Y:S01]  /*14e60*/  MUFU.EX2 R164, R164 ;  /* 0x000000a400a47308 */ /* 0x000ee20000000800 */
[----:B------:R-:W-:-:S07]  /*14e70*/  FADD.FTZ R163, R17, R2 ;  /* 0x0000000211a37221 */ /* 0x000fce0000010000 */
[----:B------:R-:W3:Y:S01]  /*14e80*/  MUFU.EX2 R12, R12 ;  /* 0x0000000c000c7308 */ /* 0x000ee20000000800 */
[----:B------:R-:W-:Y:S01]  /*14e90*/  FFMA.FTZ R172, R169, R178, -R3 ;  /* 0x000000b2a9ac7223 */ /* 0x000fe20000010803 */
[----:B0-----:R-:W-:-:S06]  /*14ea0*/  FADD.FTZ R169, R161, R162 ;  /* 0x000000a2a1a97221 */ /* 0x001fcc0000010000 */
[----:B------:R-:W0:Y:S01]  /*14eb0*/  MUFU.EX2 R171, R171 ;  /* 0x000000ab00ab7308 */ /* 0x000e220000000800 */
[----:B------:R-:W-:Y:S01]  /*14ec0*/  FFMA.FTZ R167, R170, R178, -R3 ;  /* 0x000000b2aaa77223 */ /* 0x000fe20000010803 */
[----:B-1----:R-:W-:-:S06]  /*14ed0*/  FADD.FTZ R2, R14, R163 ;  /* 0x000000a30e027221 */ /* 0x002fcc0000010000 */
[----:B------:R-:W1:Y:S01]  /*14ee0*/  MUFU.EX2 R13, R13 ;  /* 0x0000000d000d7308 */ /* 0x000e620000000800 */
[----:B------:R-:W-:Y:S01]  /*14ef0*/  FADD.FTZ R169, R16, R169 ;  /* 0x000000a910a97221 */ /* 0x000fe20000010000 */
[----:B------:R-:W-:-:S06]  /*14f00*/  FADD.FTZ R163, R15, R2 ;  /* 0x000000020fa37221 */ /* 0x000fcc0000010000 */
[----:B------:R-:W4:Y:S08]  /*14f10*/  MUFU.EX2 R165, R165 ;  /* 0x000000a500a57308 */ /* 0x000f300000000800 */
[----:B------:R-:W4:Y:S01]  /*14f20*/  MUFU.EX2 R10, R10 ;  /* 0x0000000a000a7308 */ /* 0x000f220000000800 */
[----:B---3--:R-:W-:Y:S01]  /*14f30*/  FADD.FTZ R162, R164, R169 ;  /* 0x000000a9a4a27221 */ /* 0x008fe20000010000 */
[----:B------:R-:W-:-:S06]  /*14f40*/  FFMA.FTZ R153, R174, R178, -R3 ;  /* 0x000000b2ae997223 */ /* 0x000fcc0000010803 */
[----:B------:R-:W3:Y:S01]  /*14f50*/  MUFU.EX2 R166, R166 ;  /* 0x000000a600a67308 */ /* 0x000ee20000000800 */
[----:B------:R-:W-:-:S07]  /*14f60*/  FADD.FTZ R2, R12, R163 ;  /* 0x000000a30c027221 */ /* 0x000fce0000010000 */
[----:B------:R-:W3:Y:S01]  /*14f70*/  MUFU.EX2 R11, R11 ;  /* 0x0000000b000b7308 */ /* 0x000ee20000000800 */
[----:B0-----:R-:W-:Y:S01]  /*14f80*/  FADD.FTZ R162, R171, R162 ;  /* 0x000000a2aba27221 */ /* 0x001fe20000010000 */
[----:B-1----:R-:W-:-:S06]  /*14f90*/  FADD.FTZ R163, R13, R2 ;  /* 0x000000020da37221 */ /* 0x002fcc0000010000 */
[----:B------:R-:W0:Y:S01]  /*14fa0*/  MUFU.EX2 R167, R167 ;  /* 0x000000a700a77308 */ /* 0x000e220000000800 */
[----:B------:R-:W-:-:S07]  /*14fb0*/  FFMA.FTZ R168, R175, R178, -R3 ;  /* 0x000000b2afa87223 */ /* 0x000fce0000010803 */
[----:B------:R-:W1:Y:S01]  /*14fc0*/  MUFU.EX2 R9, R9 ;  /* 0x0000000900097308 */ /* 0x000e620000000800 */
[----:B----4-:R-:W-:Y:S01]  /*14fd0*/  FADD.FTZ R175, R165, R162 ;  /* 0x000000a2a5af7221 */ /* 0x010fe20000010000 */
[----:B------:R-:W-:-:S06]  /*14fe0*/  FADD.FTZ R2, R10, R163 ;  /* 0x000000a30a027221 */ /* 0x000fcc0000010000 */
[----:B------:R-:W4:Y:S01]  /*14ff0*/  MUFU.EX2 R172, R172 ;  /* 0x000000ac00ac7308 */ /* 0x000f220000000800 */
[----:B------:R-:W-:-:S07]  /*15000*/  FFMA.FTZ R169, R176, R178, -R3 ;  /* 0x000000b2b0a97223 */ /* 0x000fce0000010803 */
[----:B------:R-:W4:Y:S01]  /*15010*/  MUFU.EX2 R8, R8 ;  /* 0x0000000800087308 */ /* 0x000f220000000800 */
[----:B---3--:R-:W-:Y:S01]  /*15020*/  FADD.FTZ R162, R166, R175 ;  /* 0x000000afa6a27221 */ /* 0x008fe20000010000 */
[----:B------:R-:W-:-:S06]  /*15030*/  FADD.FTZ R2, R11, R2 ;  /* 0x000000020b027221 */ /* 0x000fcc0000010000 */
[----:B------:R-:W3:Y:S01]  /*15040*/  MUFU.EX2 R153, R153 ;  /* 0x0000009900997308 */ /* 0x000ee20000000800 */
[----:B------:R-:W-:-:S07]  /*15050*/  FFMA.FTZ R170, R177, R178, -R3 ;  /* 0x000000b2b1aa7223 */ /* 0x000fce0000010803 */
[----:B------:R-:W3:Y:S01]  /*15060*/  MUFU.EX2 R6, R6 ;  /* 0x0000000600067308 */ /* 0x000ee20000000800 */
[----:B0-----:R-:W-:Y:S01]  /*15070*/  FADD.FTZ R163, R167, R162 ;  /* 0x000000a2a7a37221 */ /* 0x001fe20000010000 */
[----:B-1----:R-:W-:-:S06]  /*15080*/  FADD.FTZ R3, R9, R2 ;  /* 0x0000000209037221 */ /* 0x002fcc0000010000 */
[----:B------:R-:W-:Y:S08]  /*15090*/  MUFU.EX2 R5, R5 ;  /* 0x0000000500057308 */ /* 0x000ff00000000800 */
[----:B------:R-:W0:Y:S01]  /*150a0*/  MUFU.EX2 R168, R168 ;  /* 0x000000a800a87308 */ /* 0x000e220000000800 */
[----:B----4-:R-:W-:Y:S01]  /*150b0*/  FADD.FTZ R2, R172, R163 ;  /* 0x000000a3ac027221 */ /* 0x010fe20000010000 */
[----:B------:R-:W-:-:S06]  /*150c0*/  FADD.FTZ R3, R8, R3 ;  /* 0x0000000308037221 */ /* 0x000fcc0000010000 */
[----:B------:R-:W-:Y:S08]  /*150d0*/  MUFU.EX2 R7, R7 ;  /* 0x0000000700077308 */ /* 0x000ff00000000800 */
[----:B------:R-:W1:Y:S01]  /*150e0*/  MUFU.EX2 R169, R169 ;  /* 0x000000a900a97308 */ /* 0x000e620000000800 */
[----:B---3--:R-:W-:Y:S01]  /*150f0*/  FADD.FTZ R163, R153, R2 ;  /* 0x0000000299a37221 */ /* 0x008fe20000010000 */
[----:B------:R-:W-:-:S06]  /*15100*/  FADD.FTZ R2, R6, R3 ;  /* 0x0000000306027221 */ /* 0x000fcc0000010000 */
[----:B------:R-:W3:Y:S08]  /*15110*/  MUFU.EX2 R4, R4 ;  /* 0x0000000400047308 */ /* 0x000ef00000000800 */
[----:B------:R-:W4:Y:S01]  /*15120*/  MUFU.EX2 R170, R170 ;  /* 0x000000aa00aa7308 */ /* 0x000f220000000800 */
[----:B0-----:R-:W-:Y:S01]  /*15130*/  FADD.FTZ R162, R168, R163 ;  /* 0x000000a3a8a27221 */ /* 0x001fe20000010000 */
[----:B------:R-:W-:-:S03]  /*15140*/  FADD.FTZ R2, R5, R2 ;  /* 0x0000000205027221 */ /* 0x000fc60000010000 */
[----:B-1----:R-:W-:Y:S01]  /*15150*/  FADD.FTZ R163, R169, R162 ;  /* 0x000000a2a9a37221 */ /* 0x002fe20000010000 */
[----:B------:R-:W-:Y:S01]  /*15160*/  FADD.FTZ R3, R7, R2 ;  /* 0x0000000207037221 */ /* 0x000fe20000010000 */
[C---:B------:R-:W-:Y:S01]  /*15170*/  FMUL.FTZ R113, R160.reuse, R113 ;  /* 0x00000071a0717220 */ /* 0x040fe20000410000 */
[----:B------:R-:W-:Y:S02]  /*15180*/  FMUL.FTZ R112, R160, R112 ;  /* 0x00000070a0707220 */ /* 0x000fe40000410000 */
[----:B---3--:R-:W-:Y:S01]  /*15190*/  FADD.FTZ R162, R4, R3 ;  /* 0x0000000304a27221 */ /* 0x008fe20000010000 */
[C---:B------:R-:W-:Y:S01]  /*151a0*/  FMUL.FTZ R155, R160.reuse, R155 ;  /* 0x0000009ba09b7220 */ /* 0x040fe20000410000 */
[----:B------:R-:W-:Y:S01]  /*151b0*/  FMUL.FTZ R154, R160, R154 ;  /* 0x0000009aa09a7220 */ /* 0x000fe20000410000 */
[----:B----4-:R-:W-:-:S05]  /*151c0*/  FADD.FTZ R163, R170, R163 ;  /* 0x000000a3aaa37221 */ /* 0x010fca0000010000 */
[----:B------:R0:W-:Y:S01]  /*151d0*/  STL.64 [R1+0x1f0], R162 ;  /* 0x0001f0a201007387 */ /* 0x0001e20000100a00 */
[----:B------:R-:W-:Y:S01]  /*151e0*/  BAR.SYNC.DEFER_BLOCKING 0xf, 0x100 ;  /* 0x03c4000000007b1d */ /* 0x000fe20000010000 */
        /* <DEDUP_REMOVED lines=16> */
[----:B------:R-:W3:Y:S04]  /*152f0*/  LD.E.64 R2, desc[UR36][R64.64+0x8] ;  /* 0x0000082440027980 */ /* 0x000ee8000c101b00 */
[----:B0-----:R-:W4:Y:S04]  /*15300*/  LD.E.64 R162, desc[UR36][R64.64] ;  /* 0x0000002440a27980 */ /* 0x001f28000c101b00 */
[----:B------:R-:W-:Y:S04]  /*15310*/  STL.64 [R1+0x2b8], R112 ;  /* 0x0002b87001007387 */ /* 0x000fe80000100a00 */
[----:B------:R0:W-:Y:S01]  /*15320*/  STL.64 [R1+0x3f8], R154 ;  /* 0x0003f89a01007387 */ /* 0x0001e20000100a00 */
[C---:B------:R-:W-:Y:S01]  /*15330*/  FMUL.FTZ R33, R173.reuse, R33 ;  /* 0x00000021ad217220 */ /* 0x040fe20000410000 */
[C---:B------:R-:W-:Y:S01]  /*15340*/  FMUL.FTZ R32, R173.reuse, R32 ;  /* 0x00000020ad207220 */ /* 0x040fe20000410000 */
[C---:B------:R-:W-:Y:S01]  /*15350*/  FMUL.FTZ R35, R173.reuse, R35 ;  /* 0x00000023ad237220 */ /* 0x040fe20000410000 */
[C---:B------:R-:W-:Y:S01]  /*15360*/  FMUL.FTZ R34, R173.reuse, R34 ;  /* 0x00000022ad227220 */ /* 0x040fe20000410000 */
[C---:B------:R-:W-:Y:S01]  /*15370*/  FMUL.FTZ R37, R173.reuse, R37 ;  /* 0x00000025ad257220 */ /* 0x040fe20000410000 */
[C---:B------:R-:W-:Y:S01]  /*15380*/  FMUL.FTZ R36, R173.reuse, R36 ;  /* 0x00000024ad247220 */ /* 0x040fe20000410000 */
[----:B0-----:R-:W3:Y:S01]  /*15390*/  LDL R154, [R1+0x2bc] ;  /* 0x0002bc00019a7983 */ /* 0x001ee20000100800 */
        /* <DEDUP_REMOVED lines=36> */
[C---:B--2---:R-:W-:Y:S01]  /*155e0*/  FMUL.FTZ R85, R173.reuse, R85 ;  /* 0x00000055ad557220 */ /* 0x044fe20000410000 */
        /* <DEDUP_REMOVED lines=127> */
[----:B0-----:R-:W3:Y:S04]  /*15de0*/  LDL R24, [R1+0x210] ;  /* 0x0002100001187983 */ /* 0x001ee80000100800 */
[----:B-1----:R-:W3:Y:S04]  /*15df0*/  LDL R88, [R1+0x214] ;  /* 0x0002140001587983 */ /* 0x002ee80000100800 */
[----:B--2---:R-:W2:Y:S04]  /*15e00*/  LDL R90, [R1+0x218] ;  /* 0x00021800015a7983 */ /* 0x004ea80000100800 */
[----:B------:R-:W2:Y:S04]  /*15e10*/  LDL R92, [R1+0x21c] ;  /* 0x00021c00015c7983 */ /* 0x000ea80000100800 */
[----:B------:R-:W2:Y:S04]  /*15e20*/  LDL R26, [R1+0x220] ;  /* 0x00022000011a7983 */ /* 0x000ea80000100800 */
[----:B------:R-:W2:Y:S04]  /*15e30*/  LDL R94, [R1+0x224] ;  /* 0x00022400015e7983 */ /* 0x000ea80000100800 */
[----:B------:R-:W2:Y:S04]  /*15e40*/  LDL R96, [R1+0x228] ;  /* 0x0002280001607983 */ /* 0x000ea80000100800 */
[----:B------:R-:W2:Y:S04]  /*15e50*/  LDL R98, [R1+0x22c] ;  /* 0x00022c0001627983 */ /* 0x000ea80000100800 */
[----:B------:R-:W2:Y:S04]  /*15e60*/  LDL R28, [R1+0x230] ;  /* 0x00023000011c7983 */ /* 0x000ea80000100800 */
[----:B----4-:R-:W4:Y:S04]  /*15e70*/  LDL R100, [R1+0x234] ;  /* 0x0002340001647983 */ /* 0x010f280000100800 */
[----:B------:R-:W4:Y:S04]  /*15e80*/  LDL R102, [R1+0x238] ;  /* 0x0002380001667983 */ /* 0x000f280000100800 */
[----:B------:R-:W4:Y:S04]  /*15e90*/  LDL R104, [R1+0x23c] ;  /* 0x00023c0001687983 */ /* 0x000f280000100800 */
[----:B------:R-:W4:Y:S04]  /*15ea0*/  LDL R30, [R1+0x240] ;  /* 0x00024000011e7983 */ /* 0x000f280000100800 */
[----:B------:R-:W4:Y:S04]  /*15eb0*/  LDL R106, [R1+0x244] ;  /* 0x00024400016a7983 */ /* 0x000f280000100800 */
[----:B------:R-:W4:Y:S04]  /*15ec0*/  LDL R108, [R1+0x248] ;  /* 0x00024800016c7983 */ /* 0x000f280000100800 */
[----:B---3--:R-:W3:Y:S04]  /*15ed0*/  LDL R110, [R1+0x24c] ;  /* 0x00024c00016e7983 */ /* 0x008ee80000100800 */
[----:B------:R-:W3:Y:S04]  /*15ee0*/  LDL R32, [R1+0x250] ;  /* 0x0002500001207983 */ /* 0x000ee80000100800 */
        /* <DEDUP_REMOVED lines=110> */
[----:B------:R0:W-:Y:S04]  /*165d0*/  STL [R1+0x2bc], R154 ;  /* 0x0002bc9a01007387 */ /* 0x0001e80000100800 */
[----:B------:R-:W3:Y:S04]  /*165e0*/  LDL R173, [R1+0x1c8] ;  /* 0x0001c80001ad7983 */ /* 0x000ee80000100800 */
[----:B0-----:R-:W3:Y:S04]  /*165f0*/  LDL.64 R154, [R1+0x88] ;  /* 0x00008800019a7983 */ /* 0x001ee80000100a00 */
        /* <DEDUP_REMOVED lines=15> */
[----:B---3--:R-:W-:Y:S04]  /*166f0*/  STL [R1+0x24c], R110 ;  /* 0x00024c6e01007387 */ /* 0x008fe80000100800 */
        /* <DEDUP_REMOVED lines=70> */
[----:B------:R1:W-:Y:S04]  /*16b60*/  STL [R1+0x36c], R31 ;  /* 0x00036c1f01007387 */ /* 0x0003e80000100800 */
[----:B------:R-:W-:Y:S04]  /*16b70*/  STL [R1+0x370], R68 ;  /* 0x0003704401007387 */ /* 0x000fe80000100800 */
[----:B------:R-:W-:Y:S04]  /*16b80*/  STL [R1+0x374], R33 ;  /* 0x0003742101007387 */ /* 0x000fe80000100800 */
[----:B------:R2:W-:Y:S04]  /*16b90*/  STL [R1+0x378], R35 ;  /* 0x0003782301007387 */ /* 0x0005e80000100800 */
        /* <DEDUP_REMOVED lines=37> */
[----:B0-----:R-:W4:Y:S04]  /*16df0*/  LDL.128 R24, [R1+0x210] ;  /* 0x0002100001187983 */ /* 0x001f280000100c00 */
[----:B-1----:R-:W4:Y:S04]  /*16e00*/  LDL.128 R28, [R1+0x220] ;  /* 0x00022000011c7983 */ /* 0x002f280000100c00 */
[----:B--2---:R-:W2:Y:S04]  /*16e10*/  LDL.128 R32, [R1+0x230] ;  /* 0x0002300001207983 */ /* 0x004ea80000100c00 */
        /* <DEDUP_REMOVED lines=29> */
[----:B------:R-:W-:Y:S01]  /*16ff0*/  MOV R177, R2 ;  /* 0x0000000200b17202 */ /* 0x000fe20000000f00 */
[----:B------:R-:W-:-:S04]  /*17000*/  IMAD R154, R173, 0x1000, R154 ;  /* 0x00001000ad9a7824 */ /* 0x000fc800078e029a */
[--C-:B------:R-:W-:Y:S01]  /*17010*/  IMAD R3, R163, 0x2, R177.reuse ;  /* 0x00000002a3037824 */ /* 0x100fe200078e02b1 */
[----:B------:R-:W-:Y:S01]  /*17020*/  F2FP.BF16.F32.PACK_AB R156, R156, R19 ;  /* 0x000000139c9c723e */ /* 0x000fe200000010ff */
[C---:B------:R-:W-:Y:S01]  /*17030*/  IMAD R2, R162.reuse, 0x2, R177 ;  /* 0x00000002a2027824 */ /* 0x040fe200078e02b1 */
[----:B------:R-:W-:Y:S01]  /*17040*/  F2FP.BF16.F32.PACK_AB R157, R157, R20 ;  /* 0x000000149d9d723e */ /* 0x000fe200000010ff */
[----:B------:R-:W-:Y:S01]  /*17050*/  IMAD R176, R162, 0x2, R3 ;  /* 0x00000002a2b07824 */ /* 0x000fe200078e0203 */
[----:B------:R-:W-:Y:S02]  /*17060*/  F2FP.BF16.F32.PACK_AB R158, R17, R158 ;  /* 0x0000009e119e723e */ /* 0x000fe400000010ff */
[----:B------:R-:W-:Y:S02]  /*17070*/  F2FP.BF16.F32.PACK_AB R159, R18, R159 ;  /* 0x0000009f129f723e */ /* 0x000fe400000010ff */
[----:B------:R-:W-:Y:S02]  /*17080*/  F2FP.BF16.F32.PACK_AB R160, R15, R14 ;  /* 0x0000000e0fa0723e */ /* 0x000fe400000010ff */
[----:B------:R-:W-:-:S02]  /*17090*/  F2FP.BF16.F32.PACK_AB R161, R16, R161 ;  /* 0x000000a110a1723e */ /* 0x000fc400000010ff */
[----:B------:R-:W-:Y:S02]  /*170a0*/  F2FP.BF16.F32.PACK_AB R162, R13, R12 ;  /* 0x0000000c0da2723e */ /* 0x000fe400000010ff */
[----:B------:R-:W-:Y:S02]  /*170b0*/  F2FP.BF16.F32.PACK_AB R163, R171, R164 ;  /* 0x000000a4aba3723e */ /* 0x000fe400000010ff */
[----:B------:R-:W-:Y:S02]  /*170c0*/  F2FP.BF16.F32.PACK_AB R165, R166, R165 ;  /* 0x000000a5a6a5723e */ /* 0x000fe400000010ff */
[----:B------:R-:W-:Y:S02]  /*170d0*/  R2UR UR6, R154 ;  /* 0x000000009a0672ca */ /* 0x000fe400000e0000 */
[----:B------:R-:W-:Y:S02]  /*170e0*/  R2UR UR7, R155 ;  /* 0x000000009b0772ca */ /* 0x000fe400000e0000 */
[----:B------:R-:W-:-:S02]  /*170f0*/  F2FP.BF16.F32.PACK_AB R164, R11, R10 ;  /* 0x0000000a0ba4723e */ /* 0x000fc400000010ff */
[----:B------:R-:W-:Y:S02]  /*17100*/  F2FP.BF16.F32.PACK_AB R166, R8, R9 ;  /* 0x0000000908a6723e */ /* 0x000fe400000010ff */
[----:B------:R-:W-:Y:S02]  /*17110*/  F2FP.BF16.F32.PACK_AB R167, R172, R167 ;  /* 0x000000a7aca7723e */ /* 0x000fe400000010ff */
[----:B------:R-:W-:Y:S02]  /*17120*/  F2FP.BF16.F32.PACK_AB R172, R5, R6 ;  /* 0x0000000605ac723e */ /* 0x000fe400000010ff */
[----:B------:R-:W-:Y:S02]  /*17130*/  F2FP.BF16.F32.PACK_AB R173, R168, R153 ;  /* 0x00000099a8ad723e */ /* 0x000fe400000010ff */
[----:B------:R-:W-:Y:S02]  /*17140*/  F2FP.BF16.F32.PACK_AB R174, R4, R7 ;  /* 0x0000000704ae723e */ /* 0x000fe400000010ff */
[----:B------:R-:W-:Y:S01]  /*17150*/  F2FP.BF16.F32.PACK_AB R175, R170, R169 ;  /* 0x000000a9aaaf723e */ /* 0x000fe200000010ff */
[----:B------:R-:W-:Y:S04]  /*17160*/  STSM.16.M88.4 [R177], R156 ;  /* 0x0000009cb1007844 */ /* 0x000fe80000000200 */
[----:B------:R0:W-:Y:S04]  /*17170*/  STSM.16.M88.4 [R2], R160 ;  /* 0x000000a002007844 */ /* 0x0001e80000000200 */
[----:B------:R1:W-:Y:S04]  /*17180*/  STSM.16.M88.4 [R3], R164 ;  /* 0x000000a403007844 */ /* 0x0003e80000000200 */
[----:B------:R-:W-:Y:S01]  /*17190*/  STSM.16.M88.4 [R176], R172 ;  /* 0x000000acb0007844 */ /* 0x000fe20000000200 */
[----:B------:R-:W-:-:S02]  /*171a0*/  VIADD R4, R154, 0x80 ;  /* 0x000000809a047836 */ /* 0x000fc40000000000 */
[----:B------:R-:W-:Y:S01]  /*171b0*/  IMAD.MOV.U32 R5, RZ, RZ, R155 ;  /* 0x000000ffff057224 */ /* 0x000fe200078e009b */
[----:B--2---:R-:W-:-:S06]  /*171c0*/  WARPGROUP.ARRIVE ;  /* 0x00000000000079c5 */ /* 0x004fcc0000000000 */
[----:B------:R-:W-:Y:S01]  /*171d0*/  HGMMA.64x256x16.F32.BF16 R24, R156, gdesc[UR4].tnspB, R24, gsb0 ;  /* 0x43e000049c187df0 */ /* 0x000fe20008001818 */
[----:B------:R-:W-:Y:S02]  /*171e0*/  R2UR UR6, R4 ;  /* 0x00000000040672ca */ /* 0x000fe400000e0000 */
[----:B------:R-:W-:Y:S01]  /*171f0*/  R2UR UR7, R5 ;  /* 0x00000000050772ca */ /* 0x000fe200000e0000 */
[----:B0-----:R-:W-:Y:S02]  /*17200*/  VIADD R2, R154, 0x100 ;  /* 0x000001009a027836 */ /* 0x001fe40000000000 */
[----:B-1----:R-:W-:Y:S01]  /*17210*/  IMAD.MOV.U32 R3, RZ, RZ, R155 ;  /* 0x000000ffff037224 */ /* 0x002fe200078e009b */
        /* <DEDUP_REMOVED lines=145> */
[----:B------:R-:W4:Y:S04]  /*17b30*/  LDL R70, [R1+0x218] ;  /* 0x0002180001467983 */ /* 0x000f280000100800 */
[----:B-1----:R-:W4:Y:S04]  /*17b40*/  LDL R72, [R1+0x21c] ;  /* 0x00021c0001487983 */ /* 0x002f280000100800 */
[----:B------:R-:W4:Y:S04]  /*17b50*/  LDL R4, [R1+0x220] ;  /* 0x0002200001047983 */ /* 0x000f280000100800 */
[----:B------:R-:W4:Y:S04]  /*17b60*/  LDL R74, [R1+0x224] ;  /* 0x00022400014a7983 */ /* 0x000f280000100800 */
        /* <DEDUP_REMOVED lines=137> */
[----:B---3--:R-:W-:Y:S04]  /*18400*/  STL [R1+0x234], R80 ;  /* 0x0002345001007387 */ /* 0x008fe80000100800 */
        /* <DEDUP_REMOVED lines=127> */
.L_x_1996:
[----:B------:R-:W-:Y:S05]  /*18c00*/  BSYNC B0 ;  /* 0x0000000000007941 */ /* 0x000fea0003800000 */
.L_x_1995:
[----:B------:R-:W2:Y:S04]  /*18c10*/  LDL.64 R4, [R1+0x48] ;  /* 0x0000480001047983 */ /* 0x000ea80000100a00 */
[----:B------:R-:W3:Y:S01]  /*18c20*/  LDL R3, [R1+0x34] ;  /* 0x0000340001037983 */ /* 0x000ee20000100800 */
[C---:B------:R-:W-:Y:S01]  /*18c30*/  ISETP.GT.AND P0, PT, R0.reuse, R21, PT ;  /* 0x000000150000720c */ /* 0x040fe20003f04270 */
[----:B------:R-:W-:Y:S01]  /*18c40*/  VIADD R0, R0, 0xffffffff ;  /* 0xffffffff00007836 */ /* 0x000fe20000000000 */
[----:B--2---:R-:W-:-:S05]  /*18c50*/  MOV R5, R4 ;  /* 0x0000000400057202 */ /* 0x004fca0000000f00 */
[----:B-----5:R-:W-:-:S05]  /*18c60*/  IMAD R2, R2, 0x8, R5 ;  /* 0x0000000802027824 */ /* 0x020fca00078e0205 */
[----:B---3--:R-:W-:-:S04]  /*18c70*/  PRMT R2, R3, 0x654, R2 ;  /* 0x0000065403027816 */ /* 0x008fc80000000002 */
[----:B------:R0:W-:Y:S01]  /*18c80*/  SYNCS.ARRIVE.TRANS64.RED.A1T0 RZ, [R2+URZ], RZ ;  /* 0x000000ff02ff79a7 */ /* 0x0001e2000810043f */
[----:B------:R-:W-:Y:S05]  /*18c90*/  @P0 BRA `(.L_x_1997) ;  /* 0xffffff8c00a80947 */ /* 0x000fea000383ffff */
.L_x_1974:
[----:B------:R-:W-:-:S13]  /*18ca0*/  ISETP.GE.AND P0, PT, R0, R22, PT ;  /* 0x000000160000720c */ /* 0x000fda0003f06270 */
[----:B------:R-:W-:Y:S05]  /*18cb0*/  @!P0 BRA `(.L_x_1998) ;  /* 0x0000007c00f48947 */ /* 0x000fea0003800000 */
.L_x_2031:
[----:B------:R-:W2:Y:S04]  /*18cc0*/  LDL R20, [R1+0x1c8] ;  /* 0x0001c80001147983 */ /* 0x000ea80000100800 */
[----:B01----:R-:W3:Y:S04]  /*18cd0*/  LDL R2, [R1+0x1d0] ;  /* 0x0001d00001027983 */ /* 0x003ee80000100800 */
        /* <DEDUP_REMOVED lines=18> */
.L_x_2000:
[----:B------:R-:W-:Y:S05]  /*18e00*/  BSYNC B0 ;  /* 0x0000000000007941 */ /* 0x000fea0003800000 */
.L_x_1999:
        /* <DEDUP_REMOVED lines=9> */
.L_x_2002:
[----:B------:R-:W-:Y:S05]  /*18ea0*/  BSYNC B0 ;  /* 0x0000000000007941 */ /* 0x000fea0003800000 */
.L_x_2001:
[----:B------:R-:W-:Y:S04]  /*18eb0*/  BSSY B0, `(.L_x_2003) ;  /* 0x0000006000007945 */ /* 0x000fe80003800000 */
[----:B-1----:R-:W-:Y:S05]  /*18ec0*/  @P0 BRA `(.L_x_2004) ;  /* 0x0000000000100947 */ /* 0x002fea0003800000 */
[----:B-----5:R-:W-:Y:S01]  /*18ed0*/  IMAD R6, R6, 0x8, R3 ;  /* 0x0000000806067824 */ /* 0x020fe200078e0203 */
[----:B------:R-:W-:-:S04]  /*18ee0*/  SHF.L.U32 R7, R7, 0x1f, RZ ;  /* 0x0000001f07077819 */ /* 0x000fc800000006ff */
[----:B------:R-:W1:Y:S02]  /*18ef0*/  SYNCS.PHASECHK.TRANS64.TRYWAIT P0, [R6+URZ], R7 ;  /* 0x00000007060075a7 */ /* 0x000e64000800017f */
[----:B-1----:R-:W-:Y:S05]  /*18f00*/  @!P0 BRA `(.L_x_2005) ;  /* 0x0000010800888947 */ /* 0x002fea0003800000 */
.L_x_2004:
[----:B------:R-:W-:Y:S05]  /*18f10*/  BSYNC B0 ;  /* 0x0000000000007941 */ /* 0x000fea0003800000 */
.L_x_2003:
        /* <DEDUP_REMOVED lines=57> */
.L_x_2007:
[----:B------:R-:W-:Y:S05]  /*192b0*/  BSYNC B0 ;  /* 0x0000000000007941 */ /* 0x000fea0003800000 */
.L_x_2006:
        /* <DEDUP_REMOVED lines=8> */
.L_x_2009:
[----:B------:R-:W-:Y:S05]  /*19340*/  BSYNC B0 ;  /* 0x0000000000007941 */ /* 0x000fea0003800000 */
.L_x_2008:
[----:B------:R-:W-:Y:S04]  /*19350*/  BSSY B0, `(.L_x_2010) ;  /* 0x0000004000007945 */ /* 0x000fe80003800000 */
[----:B-1----:R-:W-:Y:S05]  /*19360*/  @P0 BRA `(.L_x_2011) ;  /* 0x0000000000080947 */ /* 0x002fea0003800000 */
[----:B------:R-:W1:Y:S02]  /*19370*/  SYNCS.PHASECHK.TRANS64.TRYWAIT P0, [R12+URZ], R13 ;  /* 0x0000000d0c0075a7 */ /* 0x000e64000800017f */
[----:B-1----:R-:W-:Y:S05]  /*19380*/  @!P0 BRA `(.L_x_2012) ;  /* 0x00000104007c8947 */ /* 0x002fea0003800000 */
.L_x_2011:
[----:B------:R-:W-:Y:S05]  /*19390*/  BSYNC B0 ;  /* 0x0000000000007941 */ /* 0x000fea0003800000 */
.L_x_2010:
        /* <DEDUP_REMOVED lines=439> */
.L_x_2014:
[----:B------:R-:W-:Y:S05]  /*1af10*/  BSYNC B0 ;  /* 0x0000000000007941 */ /* 0x000fea0003800000 */
.L_x_2013:
        /* <DEDUP_REMOVED lines=8> */
[----:B------:R-:W4:Y:S04]  /*1afa0*/  LDL R13, [R1+0x50] ;  /* 0x00005000010d7983 */ /* 0x000f280000100800 */
[----:B------:R-:W4:Y:S04]  /*1afb0*/  LDL R16, [R1+0xf8] ;  /* 0x0000f80001107983 */ /* 0x000f280000100800 */
[----:B------:R-:W4:Y:S04]  /*1afc0*/  LDL.128 R8, [R1+0xe0] ;  /* 0x0000e00001087983 */ /* 0x000f280000100c00 */
[----:B0-----:R-:W4:Y:S04]  /*1afd0*/  LDL.128 R4, [R1+0xd0] ;  /* 0x0000d00001047983 */ /* 0x001f280000100c00 */
[----:B--2---:R3:W2:Y:S02]  /*1afe0*/  LD.E R2, desc[UR36][R2.64] ;  /* 0x0000002402027980 */ /* 0x0046a4000c101900 */
[----:B---3--:R-:W-:-:S04]  /*1aff0*/  SHF.R.S32.HI R3, RZ, 0x1f, R12 ;  /* 0x0000001fff037819 */ /* 0x008fc8000001140c */
[----:B------:R-:W-:-:S04]  /*1b000*/  LEA.HI R17, R3, R12, RZ, 0x7 ;  /* 0x0000000c03117211 */ /* 0x000fc800078f38ff */
[----:B------:R-:W-:-:S05]  /*1b010*/  LOP3.LUT R17, R17, 0xffffff80, RZ, 0xc0, !PT ;  /* 0xffffff8011117812 */ /* 0x000fca00078ec0ff */
[----:B------:R-:W-:Y:S01]  /*1b020*/  IMAD.IADD R17, R12, 0x1, -R17 ;  /* 0x000000010c117824 */ /* 0x000fe200078e0a11 */
[----:B------:R-:W-:-:S04]  /*1b030*/  LEA.HI R21, R3, R12, RZ, 0x2 ;  /* 0x0000000c03157211 */ /* 0x000fc800078f10ff */
[----:B------:R-:W-:-:S05]  /*1b040*/  LOP3.LUT R21, R21, 0xfffffffc, RZ, 0xc0, !PT ;  /* 0xfffffffc15157812 */ /* 0x000fca00078ec0ff */
[----:B------:R-:W-:Y:S01]  /*1b050*/  IMAD.IADD R21, R12, 0x1, -R21 ;  /* 0x000000010c157824 */ /* 0x000fe200078e0a15 */
[----:B----4-:R-:W-:-:S04]  /*1b060*/  ISETP.NE.AND P0, PT, R14, 0x1, PT ;  /* 0x000000010e00780c */ /* 0x010fc80003f05270 */
[----:B------:R-:W-:-:S04]  /*1b070*/  LEA.HI R12, R21, R21, RZ, 0x1 ;  /* 0x00000015150c7211 */ /* 0x000fc800078f08ff */
[----:B------:R-:W-:-:S05]  /*1b080*/  LOP3.LUT R12, R12, 0x1ffffffe, RZ, 0xc0, !PT ;  /* 0x1ffffffe0c0c7812 */ /* 0x000fca00078ec0ff */
[----:B------:R-:W-:Y:S01]  /*1b090*/  IMAD.IADD R12, R21, 0x1, -R12 ;  /* 0x00000001150c7824 */ /* 0x000fe200078e0a0c */
[----:B------:R-:W-:Y:S01]  /*1b0a0*/  ISETP.GE.AND P1, PT, R9, 0x1, PT ;  /* 0x000000010900780c */ /* 0x000fe20003f26270 */
[----:B------:R-:W-:Y:S01]  /*1b0b0*/  BSSY B0, `(.L_x_2015) ;  /* 0x000006f000007945 */ /* 0x000fe20003800000 */
[----:B--2---:R-:W-:-:S04]  /*1b0c0*/  FMUL.FTZ R26, R26, R2 ;  /* 0x000000021a1a7220 */ /* 0x004fc80000410000 */
[----:B------:R0:W1:Y:S01]  /*1b0d0*/  MUFU.TANH R18, R26 ;  /* 0x0000001a00127308 */ /* 0x0000620000002400 */
[----:B------:R-:W-:Y:S01]  /*1b0e0*/  FMUL.FTZ R30, R30, R2 ;  /* 0x000000021e1e7220 */ /* 0x000fe20000410000 */
[----:B0-----:R-:W-:-:S06]  /*1b0f0*/  SHF.R.S32.HI R26, RZ, 0x1f, R17 ;  /* 0x0000001fff1a7819 */ /* 0x001fcc0000011411 */
[----:B------:R0:W2:Y:S01]  /*1b100*/  MUFU.TANH R159, R30 ;  /* 0x0000001e009f7308 */ /* 0x0000a20000002400 */
[----:B------:R-:W-:-:S04]  /*1b110*/  LEA.HI R19, R26, R17, RZ, 0x2 ;  /* 0x000000111a137211 */ /* 0x000fc800078f10ff */
[--C-:B------:R-:W-:Y:S02]  /*1b120*/  SHF.R.S32.HI R3, RZ, 0x2, R19.reuse ;  /* 0x00000002ff037819 */ /* 0x100fe40000011413 */
[----:B0-----:R-:W-:Y:S02]  /*1b130*/  SHF.R.S32.HI R30, RZ, 0x1f, R19 ;  /* 0x0000001fff1e7819 */ /* 0x001fe40000011413 */
[----:B------:R-:W-:Y:S02]  /*1b140*/  LEA.HI R26, R26, R17, RZ, 0x5 ;  /* 0x000000111a1a7211 */ /* 0x000fe400078f28ff */
[----:B------:R-:W-:Y:S02]  /*1b150*/  LEA.HI R30, R30, R3, RZ, 0x3 ;  /* 0x000000031e1e7211 */ /* 0x000fe400078f18ff */
[----:B------:R-:W-:Y:S02]  /*1b160*/  SHF.R.S32.HI R26, RZ, 0x5, R26 ;  /* 0x00000005ff1a7819 */ /* 0x000fe4000001141a */
[----:B------:R-:W-:-:S05]  /*1b170*/  LOP3.LUT R30, R30, 0xfffffff8, RZ, 0xc0, !PT ;  /* 0xfffffff81e1e7812 */ /* 0x000fca00078ec0ff */
[----:B------:R-:W-:Y:S02]  /*1b180*/  IMAD.IADD R30, R3, 0x1, -R30 ;  /* 0x00000001031e7824 */ /* 0x000fe400078e0a1e */
[----:B------:R-:W-:-:S04]  /*1b190*/  IMAD R3, R13, 0x4, R26 ;  /* 0x000000040d037824 */ /* 0x000fc800078e021a */
[----:B------:R-:W-:-:S04]  /*1b1a0*/  IMAD.U32 R3, R3, 0x10, R30 ;  /* 0x0000001003037824 */ /* 0x000fc800078e001e */
[----:B------:R-:W-:-:S04]  /*1b1b0*/  IMAD R14, R12, 0x8, R3 ;  /* 0x000000080c0e7824 */ /* 0x000fc800078e0203 */
[----:B------:R-:W-:-:S05]  /*1b1c0*/  @P0 IMAD.HI.U32 R15, R14, R15, RZ ;  /* 0x0000000f0e0f0227 */ /* 0x000fca00078e00ff */
[----:B------:R-:W-:Y:S01]  /*1b1d0*/  @P0 SHF.R.U32.HI R14, RZ, R16, R15 ;  /* 0x00000010ff0e0219 */ /* 0x000fe2000001160f */
[----:B------:R-:W-:Y:S01]  /*1b1e0*/  IMAD.SHL.U32 R13, R0, 0x40, RZ ;  /* 0x00000040000d7824 */ /* 0x000fe200078e00ff */
[----:B------:R-:W-:-:S03]  /*1b1f0*/  LOP3.LUT R12, R19, 0x7ffffffc, RZ, 0xc0, !PT ;  /* 0x7ffffffc130c7812 */ /* 0x000fc600078ec0ff */
[----:B------:R-:W0:Y:S01]  /*1b200*/  SHFL.IDX PT, R15, R14, RZ, 0x1c1f ;  /* 0x001c1fff0e0f7589 */ /* 0x000e2200000e0000 */
[----:B------:R-:W-:Y:S01]  /*1b210*/  IADD3 R3, -R13, 0x1, RZ ;  /* 0x000000010d037810 */ /* 0x000fe20007ffe1ff */
[----:B------:R-:W-:Y:S02]  /*1b220*/  IMAD.IADD R12, R17, 0x1, -R12 ;  /* 0x00000001110c7824 */ /* 0x000fe400078e0a0c */
        /* <DEDUP_REMOVED lines=30> */
[----:B------:R-:W-:Y:S01]  /*1b410*/  IMAD R3, R12, -0x2, R3 ;  /* 0xfffffffe0c037824 */ /* 0x000fe200078e0203 */
[----:B------:R-:W3:Y:S04]  /*1b420*/  MUFU.TANH R24, R24 ;  /* 0x0000001800187308 */ /* 0x000ee80000002400 */
[----:B------:R-:W-:-:S04]  /*1b430*/  IADD3 R16, -R4, R3, R5 ;  /* 0x0000000304107210 */ /* 0x000fc80007ffe105 */
[----:B------:R-:W4:Y:S01]  /*1b440*/  MUFU.TANH R25, R25 ;  /* 0x0000001900197308 */ /* 0x000f220000002400 */
[----:B------:R-:W-:-:S07]  /*1b450*/  LOP3.LUT R3, RZ, R6, RZ, 0x33, !PT ;  /* 0x00000006ff037212 */ /* 0x000fce00078e33ff */
        /* <DEDUP_REMOVED lines=27> */
[----:B------:R-:W1:Y:S08]  /*1b610*/  MUFU.TANH R54, R54 ;  /* 0x0000003600367308 */ /* 0x000e700000002400 */
[----:B------:R1:W1:Y:S01]  /*1b620*/  MUFU.TANH R162, R2 ;  /* 0x0000000200a27308 */ /* 0x0002620000002400 */
[----:B------:R-:W-:-:S02]  /*1b630*/  IMAD.IADD R16, R16, 0x1, R3 ;  /* 0x0000000110107824 */ /* 0x000fc400078e0203 */
[----:B------:R-:W-:Y:S02]  /*1b640*/  IMAD.IADD R21, R8, 0x1, -R13 ;  /* 0x0000000108157824 */ /* 0x000fe400078e0a0d */
[--C-:B0-----:R-:W-:Y:S02]  /*1b650*/  IMAD.IADD R6, R19, 0x1, R15.reuse ;  /* 0x0000000113067824 */ /* 0x101fe400078e020f */
[----:B------:R-:W-:Y:S01]  /*1b660*/  IMAD.IADD R3, R16, 0x1, R15 ;  /* 0x0000000110037824 */ /* 0x000fe200078e020f */
[----:B--234-:R-:W-:Y:S06]  /*1b670*/  @!P1 BRA `(.L_x_2016) ;  /* 0x0000000000489947 */ /* 0x01cfec0003800000 */
[----:B-1----:R-:W-:Y:S01]  /*1b680*/  IADD3 R2, -R4, R5, R15 ;  /* 0x0000000504027210 */ /* 0x002fe20007ffe10f */
        /* <DEDUP_REMOVED lines=9> */
.L_x_2018:
[----:B------:R-:W-:-:S13]  /*1b720*/  ISETP.NE.AND P0, PT, R9, 0x1, PT ;  /* 0x000000010900780c */ /* 0x000fda0003f05270 */
[----:B------:R-:W-:-:S05]  /*1b730*/  @P0 IMAD.HI.U32 R8, R2, R10, RZ ;  /* 0x0000000a02080227 */ /* 0x000fca00078e00ff */
[----:B------:R-:W-:-:S07]  /*1b740*/  @P0 SHF.R.U32.HI R2, RZ, R11, R8 ;  /* 0x0000000bff020219 */ /* 0x000fce0000011608 */
.L_x_2019:
[----:B------:R-:W-:Y:S05]  /*1b750*/  BSYNC B1 ;  /* 0x0000000000017941 */ /* 0x000fea0003800000 */
.L_x_2017:
[----:B------:R-:W-:-:S04]  /*1b760*/  IMAD R7, R2, R9, -R13 ;  /* 0x0000000902077224 */ /* 0x000fc800078e0a0d */
[----:B------:R-:W-:-:S05]  /*1b770*/  IMAD R2, R12, -0x2, R7 ;  /* 0xfffffffe0c027824 */ /* 0x000fca00078e0207 */
[----:B------:R-:W-:Y:S02]  /*1b780*/  VIMNMX R3, R3, R2, !PT ;  /* 0x0000000203037248 */ /* 0x000fe40007fe0100 */
[----:B------:R-:W-:-:S07]  /*1b790*/  VIADDMNMX R6, R2, R9, R6, PT ;  /* 0x0000000902067246 */ /* 0x000fce0003800106 */
.L_x_2016:
[----:B------:R-:W-:Y:S05]  /*1b7a0*/  BSYNC B0 ;  /* 0x0000000000007941 */ /* 0x000fea0003800000 */
.L_x_2015:
        /* <DEDUP_REMOVED lines=8> */
[----:B------:R-:W-:Y:S02]  /*1b830*/  ISETP.LT.OR P3, PT, R6, 0x2, P3 ;  /* 0x000000020600780c */ /* 0x000fe40001f61670 */
[----:B------:R-:W-:Y:S02]  /*1b840*/  FSEL R71, R28, -INF , !P2 ;  /* 0xff8000001c477808 */ /* 0x000fe40005000000 */
[----:B------:R-:W-:Y:S02]  /*1b850*/  ISETP.GT.AND P2, PT, R3, 0x10, !P4 ;  /* 0x000000100300780c */ /* 0x000fe40006744270 */
[----:B------:R-:W-:Y:S02]  /*1b860*/  ISETP.GE.AND P5, PT, R21, 0xa, PT ;  /* 0x0000000a1500780c */ /* 0x000fe40003fa6270 */
[----:B------:R-:W-:Y:S02]  /*1b870*/  FSEL R73, R25, -INF , !P3 ;  /* 0xff80000019497808 */ /* 0x000fe40005800000 */
[----:B------:R-:W-:-:S02]  /*1b880*/  P2R R25, PR, RZ, 0x10 ;  /* 0x00000010ff197803 */ /* 0x000fc40000000000 */
[----:B------:R-:W-:Y:S01]  /*1b890*/  ISETP.LT.OR P2, PT, R6, 0x11, P2 ;  /* 0x000000110600780c */ /* 0x000fe20001741670 */
[----:B0-----:R-:W-:Y:S01]  /*1b8a0*/  IMAD.IADD R7, R16, 0x1, R14 ;  /* 0x0000000110077824 */ /* 0x001fe200078e020e */
[----:B------:R-:W-:Y:S02]  /*1b8b0*/  ISETP.GT.AND P3, PT, R3, 0x9, !P5 ;  /* 0x000000090300780c */ /* 0x000fe40006f64270 */
[----:B------:R-:W-:Y:S02]  /*1b8c0*/  ISETP.GE.AND P4, PT, R21, 0x12, PT ;  /* 0x000000121500780c */ /* 0x000fe40003f86270 */
[----:B------:R-:W-:Y:S02]  /*1b8d0*/  FSEL R81, R32, -INF , !P2 ;  /* 0xff80000020517808 */ /* 0x000fe40005000000 */
[----:B------:R-:W-:Y:S02]  /*1b8e0*/  ISETP.LT.OR P3, PT, R6, 0xa, P3 ;  /* 0x0000000a0600780c */ /* 0x000fe40001f61670 */
[----:B------:R-:W-:-:S02]  /*1b8f0*/  ISETP.GT.AND P2, PT, R3, 0x11, !P4 ;  /* 0x000000110300780c */ /* 0x000fc40006744270 */
[----:B------:R-:W-:Y:S02]  /*1b900*/  FSEL R17, R29, -INF , !P3 ;  /* 0xff8000001d117808 */ /* 0x000fe40005800000 */
        /* <DEDUP_REMOVED lines=46> */
[----:B-1----:R-:W-:Y:S02]  /*1bbf0*/  P2R R2, PR, RZ, 0x40 ;  /* 0x00000040ff027803 */ /* 0x002fe40000000000 */
[----:B------:R-:W-:-:S04]  /*1bc00*/  ISETP.GT.AND P6, PT, R3, RZ, !P6 ;  /* 0x000000ff0300720c */ /* 0x000fc800077c4270 */
[----:B------:R-:W-:-:S04]  /*1bc10*/  ISETP.LT.OR P6, PT, R6, 0x1, P6 ;  /* 0x000000010600780c */ /* 0x000fc800037c1670 */
[----:B------:R-:W-:Y:S02]  /*1bc20*/  FSEL R59, R24, -INF , !P6 ;  /* 0xff800000183b7808 */ /* 0x000fe40007000000 */
[----:B------:R-:W-:-:S04]  /*1bc30*/  ISETP.GE.AND P6, PT, R21, 0x3a, PT ;  /* 0x0000003a1500780c */ /* 0x000fc80003fc6270 */
[----:B------:R-:W-:Y:S02]  /*1bc40*/  P2R R21, PR, RZ, 0x40 ;  /* 0x00000040ff157803 */ /* 0x000fe40000000000 */
[----:B------:R-:W-:-:S04]  /*1bc50*/  ISETP.GT.AND P6, PT, R3, 0x39, !P6 ;  /* 0x000000390300780c */ /* 0x000fc800077c4270 */
[----:B------:R-:W-:Y:S01]  /*1bc60*/  ISETP.LT.OR P6, PT, R6, 0x3a, P6 ;  /* 0x0000003a0600780c */ /* 0x000fe200037c1670 */
[----:B------:R-:W-:-:S03]  /*1bc70*/  IMAD.IADD R6, R19, 0x1, R14 ;  /* 0x0000000113067824 */ /* 0x000fc600078e020e */
        /* <DEDUP_REMOVED lines=13> */
.L_x_2023:
[----:B------:R-:W-:-:S13]  /*1bd50*/  ISETP.NE.AND P6, PT, R9, 0x1, PT ;  /* 0x000000010900780c */ /* 0x000fda0003fc5270 */
[----:B------:R-:W-:-:S05]  /*1bd60*/  @P6 IMAD.HI.U32 R10, R4, R10, RZ ;  /* 0x0000000a040a6227 */ /* 0x000fca00078e00ff */
[----:B------:R-:W-:-:S07]  /*1bd70*/  @P6 SHF.R.U32.HI R4, RZ, R11, R10 ;  /* 0x0000000bff046219 */ /* 0x000fce000001160a */
.L_x_2024:
[----:B------:R-:W-:Y:S05]  /*1bd80*/  BSYNC B1 ;  /* 0x0000000000017941 */ /* 0x000fea0003800000 */
.L_x_2022:
[----:B------:R-:W-:-:S04]  /*1bd90*/  IMAD R3, R4, R9, -R13 ;  /* 0x0000000904037224 */ /* 0x000fc800078e0a0d */
[----:B------:R-:W-:-:S05]  /*1bda0*/  IMAD R12, R12, -0x2, R3 ;  /* 0xfffffffe0c0c7824 */ /* 0x000fca00078e0203 */
[----:B------:R-:W-:Y:S02]  /*1bdb0*/  VIADDMNMX R6, R12, R9, R6, PT ;  /* 0x000000090c067246 */ /* 0x000fe40003800106 */
[----:B------:R-:W-:-:S07]  /*1bdc0*/  VIMNMX R7, R7, R12, !PT ;  /* 0x0000000c07077248 */ /* 0x000fce0007fe0100 */
.L_x_2021:
[----:B------:R-:W-:Y:S05]  /*1bdd0*/  BSYNC B0 ;  /* 0x0000000000007941 */ /* 0x000fea0003800000 */
.L_x_2020:
[C---:B------:R-:W-:Y:S01]  /*1bde0*/  ISETP.GT.AND P1, PT, R7.reuse, 0x8, !P1 ;  /* 0x000000080700780c */ /* 0x040fe20004f24270 */
[----:B------:R-:W2:Y:S01]  /*1bdf0*/  LDL.64 R10, [R1+0x1f0] ;  /* 0x0001f000010a7983 */ /* 0x000ea20000100a00 */
[----:B------:R-:W-:Y:S02]  /*1be00*/  ISETP.GT.AND P0, PT, R7, 0x1, !P0 ;  /* 0x000000010700780c */ /* 0x000fe40004704270 */
[C---:B------:R-:W-:Y:S01]  /*1be10*/  ISETP.LT.OR P1, PT, R6.reuse, 0x9, P1 ;  /* 0x000000090600780c */ /* 0x040fe20000f21670 */
[----:B------:R-:W3:Y:S01]  /*1be20*/  LDL.64 R12, [R1+0xb8] ;  /* 0x0000b800010c7983 */ /* 0x000ee20000100a00 */
[----:B------:R-:W-:Y:S02]  /*1be30*/  ISETP.LT.OR P0, PT, R6, 0x2, P0 ;  /* 0x000000020600780c */ /* 0x000fe40000701670 */
[----:B------:R-:W-:Y:S02]  /*1be40*/  FSEL R159, R159, -INF , !P1 ;  /* 0xff8000009f9f7808 */ /* 0x000fe40004800000 */
[----:B------:R-:W-:-:S02]  /*1be50*/  ISETP.NE.AND P1, PT, R25, RZ, PT ;  /* 0x000000ff1900720c */ /* 0x000fc40003f25270 */
[----:B------:R-:W4:Y:S01]  /*1be60*/  LDL.64 R24, [R1+0x1e0] ;  /* 0x0001e00001187983 */ /* 0x000f220000100a00 */
[----:B------:R-:W-:Y:S02]  /*1be70*/  FSEL R151, R27, -INF , !P0 ;  /* 0xff8000001b977808 */ /* 0x000fe40004000000 */
[----:B------:R-:W-:Y:S02]  /*1be80*/  ISETP.NE.AND P0, PT, R8, RZ, PT ;  /* 0x000000ff0800720c */ /* 0x000fe40003f05270 */
[----:B------:R-:W-:Y:S01]  /*1be90*/  ISETP.NE.AND P6, PT, R29, RZ, PT ;  /* 0x000000ff1d00720c */ /* 0x000fe20003fc5270 */
[----:B------:R-:W5:Y:S01]  /*1bea0*/  LDL R8, [R1+0x200] ;  /* 0x0002000001087983 */ /* 0x000f620000100800 */
[----:B------:R-:W-:-:S04]  /*1beb0*/  ISETP.GT.AND P0, PT, R7, 0x9, !P0 ;  /* 0x000000090700780c */ /* 0x000fc80004704270 */
[----:B------:R-:W-:-:S04]  /*1bec0*/  ISETP.LT.OR P0, PT, R6, 0xa, P0 ;  /* 0x0000000a0600780c */ /* 0x000fc80000701670 */
[----:B------:R-:W-:Y:S02]  /*1bed0*/  FSEL R163, R31, -INF , !P0 ;  /* 0xff8000001fa37808 */ /* 0x000fe40004000000 */
[----:B------:R-:W-:Y:S02]  /*1bee0*/  ISETP.GT.AND P0, PT, R7, 0x10, !P1 ;  /* 0x000000100700780c */ /* 0x000fe40004f04270 */
[----:B------:R-:W-:Y:S02]  /*1bef0*/  ISETP.NE.AND P1, PT, R33, RZ, PT ;  /* 0x000000ff2100720c */ /* 0x000fe40003f25270 */
[----:B------:R-:W-:-:S04]  /*1bf00*/  ISETP.LT.OR P0, PT, R6, 0x11, P0 ;  /* 0x000000110600780c */ /* 0x000fc80000701670 */
[----:B------:R-:W-:Y:S02]  /*1bf10*/  FSEL R161, R34, -INF , !P0 ;  /* 0xff80000022a17808 */ /* 0x000fe40004000000 */
[----:B------:R-:W-:-:S04]  /*1bf20*/  ISETP.NE.AND P0, PT, R26, RZ, PT ;  /* 0x000000ff1a00720c */ /* 0x000fc80003f05270 */
[----:B------:R-:W-:-:S04]  /*1bf30*/  ISETP.GT.AND P0, PT, R7, 0x11, !P0 ;  /* 0x000000110700780c */ /* 0x000fc80004704270 */
[----:B------:R-:W-:-:S04]  /*1bf40*/  ISETP.LT.OR P0, PT, R6, 0x12, P0 ;  /* 0x000000120600780c */ /* 0x000fc80000701670 */
[----:B------:R-:W-:Y:S02]  /*1bf50*/  FSEL R14, R35, -INF , !P0 ;  /* 0xff800000230e7808 */ /* 0x000fe40004000000 */
[----:B------:R-:W-:-:S04]  /*1bf60*/  ISETP.NE.AND P0, PT, R28, RZ, PT ;  /* 0x000000ff1c00720c */ /* 0x000fc80003f05270 */
[----:B------:R-:W-:-:S04]  /*1bf70*/  ISETP.GT.AND P0, PT, R7, 0x18, !P0 ;  /* 0x000000180700780c */ /* 0x000fc80004704270 */
[----:B------:R-:W-:-:S04]  /*1bf80*/  ISETP.LT.OR P0, PT, R6, 0x19, P0 ;  /* 0x000000190600780c */ /* 0x000fc80000701670 */
[----:B------:R-:W-:Y:S02]  /*1bf90*/  FSEL R155, R38, -INF , !P0 ;  /* 0xff800000269b7808 */ /* 0x000fe40004000000 */
[C---:B------:R-:W-:Y:S02]  /*1bfa0*/  ISETP.GT.AND P0, PT, R7.reuse, 0x19, !P6 ;  /* 0x000000190700780c */ /* 0x040fe40007704270 */
[C---:B------:R-:W-:Y:S02]  /*1bfb0*/  ISETP.GT.AND P1, PT, R7.reuse, 0x28, !P1 ;  /* 0x000000280700780c */ /* 0x040fe40004f24270 */
[----:B------:R-:W-:Y:S02]  /*1bfc0*/  ISETP.LT.OR P0, PT, R6, 0x1a, P0 ;  /* 0x0000001a0600780c */ /* 0x000fe40000701670 */
[----:B------:R-:W-:Y:S02]  /*1bfd0*/  ISETP.GT.AND P2, PT, R7, 0x29, !P2 ;  /* 0x000000290700780c */ /* 0x000fe40005744270 */
[----:B------:R-:W-:-:S02]  /*1bfe0*/  FSEL R154, R39, -INF , !P0 ;  /* 0xff800000279a7808 */ /* 0x000fc40004000000 */
[----:B------:R-:W-:Y:S02]  /*1bff0*/  ISETP.NE.AND P0, PT, R30, RZ, PT ;  /* 0x000000ff1e00720c */ /* 0x000fe40003f05270 */
[C---:B------:R-:W-:Y:S02]  /*1c000*/  ISETP.GT.AND P3, PT, R7.reuse, 0x30, !P3 ;  /* 0x000000300700780c */ /* 0x040fe40005f64270 */
[C---:B------:R-:W-:Y:S02]  /*1c010*/  ISETP.GT.AND P0, PT, R7.reuse, 0x20, !P0 ;  /* 0x000000200700780c */ /* 0x040fe40004704270 */
[----:B------:R-:W-:Y:S02]  /*1c020*/  ISETP.GT.AND P4, PT, R7, 0x31, !P4 ;  /* 0x000000310700780c */ /* 0x000fe40006784270 */
[----:B------:R-:W-:Y:S02]  /*1c030*/  ISETP.LT.OR P0, PT, R6, 0x21, P0 ;  /* 0x000000210600780c */ /* 0x000fe40000701670 */
[----:B------:R-:W-:-:S02]  /*1c040*/  ISETP.NE.AND P6, PT, R21, RZ, PT ;  /* 0x000000ff1500720c */ /* 0x000fc40003fc5270 */
[----:B------:R-:W-:Y:S02]  /*1c050*/  FSEL R153, R42, -INF , !P0 ;  /* 0xff8000002a997808 */ /* 0x000fe40004000000 */
[----:B------:R-:W-:-:S04]  /*1c060*/  ISETP.NE.AND P0, PT, R2, RZ, PT ;  /* 0x000000ff0200720c */ /* 0x000fc80003f05270 */
[----:B------:R-:W-:-:S04]  /*1c070*/  ISETP.GT.AND P0, PT, R7, RZ, !P0 ;  /* 0x000000ff0700720c */ /* 0x000fc80004704270 */
[----:B------:R-:W-:-:S04]  /*1c080*/  ISETP.LT.OR P0, PT, R6, 0x1, P0 ;  /* 0x000000010600780c */ /* 0x000fc80000701670 */
[----:B------:R-:W-:Y:S02]  /*1c090*/  FSEL R18, R18, -INF , !P0 ;  /* 0xff80000012127808 */ /* 0x000fe40004000000 */
[----:B------:R-:W-:-:S04]  /*1c0a0*/  ISETP.NE.AND P0, PT, R32, RZ, PT ;  /* 0x000000ff2000720c */ /* 0x000fc80003f05270 */
[----:B------:R-:W-:-:S04]  /*1c0b0*/  ISETP.GT.AND P0, PT, R7, 0x21, !P0 ;  /* 0x000000210700780c */ /* 0x000fc80004704270 */
[C---:B------:R-:W-:Y:S02]  /*1c0c0*/  ISETP.LT.OR P0, PT, R6.reuse, 0x22, P0 ;  /* 0x000000220600780c */ /* 0x040fe40000701670 */
[C---:B------:R-:W-:Y:S02]  /*1c0d0*/  ISETP.LT.OR P1, PT, R6.reuse, 0x29, P1 ;  /* 0x000000290600780c */ /* 0x040fe40000f21670 */
[----:B------:R-:W-:Y:S02]  /*1c0e0*/  FSEL R166, R43, -INF , !P0 ;  /* 0xff8000002ba67808 */ /* 0x000fe40004000000 */
[----:B------:R-:W-:Y:S02]  /*1c0f0*/  ISETP.LT.OR P2, PT, R6, 0x2a, P2 ;  /* 0x0000002a0600780c */ /* 0x000fe40001741670 */
[----:B------:R-:W-:Y:S02]  /*1c100*/  FSEL R167, R46, -INF , !P1 ;  /* 0xff8000002ea77808 */ /* 0x000fe40004800000 */
[----:B------:R-:W-:-:S02]  /*1c110*/  ISETP.LT.OR P3, PT, R6, 0x31, P3 ;  /* 0x000000310600780c */ /* 0x000fc40001f61670 */
[----:B------:R-:W-:Y:S02]  /*1c120*/  FSEL R171, R47, -INF , !P2 ;  /* 0xff8000002fab7808 */ /* 0x000fe40005000000 */
[C---:B------:R-:W-:Y:S02]  /*1c130*/  ISETP.GT.AND P5, PT, R7.reuse, 0x38, !P5 ;  /* 0x000000380700780c */ /* 0x040fe40006fa4270 */
[----:B------:R-:W-:Y:S02]  /*1c140*/  ISETP.LT.OR P4, PT, R6, 0x32, P4 ;  /* 0x000000320600780c */ /* 0x000fe40002781670 */
[----:B------:R-:W-:Y:S02]  /*1c150*/  FSEL R170, R50, -INF , !P3 ;  /* 0xff80000032aa7808 */ /* 0x000fe40005800000 */
[----:B------:R-:W-:Y:S02]  /*1c160*/  ISETP.GT.AND P6, PT, R7, 0x39, !P6 ;  /* 0x000000390700780c */ /* 0x000fe400077c4270 */
[----:B------:R-:W-:-:S02]  /*1c170*/  ISETP.LT.OR P5, PT, R6, 0x39, P5 ;  /* 0x000000390600780c */ /* 0x000fc40002fa1670 */
[----:B------:R-:W-:Y:S02]  /*1c180*/  FSEL R168, R51, -INF , !P4 ;  /* 0xff80000033a87808 */ /* 0x000fe40006000000 */
[----:B------:R-:W-:Y:S02]  /*1c190*/  ISETP.LT.OR P6, PT, R6, 0x3a, P6 ;  /* 0x0000003a0600780c */ /* 0x000fe400037c1670 */
[----:B------:R-:W-:Y:S02]  /*1c1a0*/  FSEL R169, R54, -INF , !P5 ;  /* 0xff80000036a97808 */ /* 0x000fe40006800000 */
[----:B------:R-:W-:Y:S02]  /*1c1b0*/  FSEL R162, R162, -INF , !P6 ;  /* 0xff800000a2a27808 */ /* 0x000fe40007000000 */
[----:B----4-:R-:W-:-:S04]  /*1c1c0*/  FMNMX.FTZ R2, R59, R24, !PT ;  /* 0x000000183b027209 */ /* 0x010fc80007810000 */
[----:B------:R-:W-:Y:S02]  /*1c1d0*/  FMNMX.FTZ R3, R73, R2, !PT ;  /* 0x0000000249037209 */ /* 0x000fe40007810000 */
[----:B------:R-:W-:Y:S02]  /*1c1e0*/  FMNMX.FTZ R2, R18, R25, !PT ;  /* 0x0000001912027209 */ /* 0x000fe40007810000 */
[----:B------:R-:W-:Y:S02]  /*1c1f0*/  FMNMX.FTZ R3, R71, R3, !PT ;  /* 0x0000000347037209 */ /* 0x000fe40007810000 */
[----:B------:R-:W-:Y:S02]  /*1c200*/  FMNMX.FTZ R2, R151, R2, !PT ;  /* 0x0000000297027209 */ /* 0x000fe40007810000 */
[----:B------:R-:W-:Y:S02]  /*1c210*/  FMNMX.FTZ R3, R17, R3, !PT ;  /* 0x0000000311037209 */ /* 0x000fe40007810000 */
[----:B------:R-:W-:-:S02]  /*1c220*/  FMNMX.FTZ R2, R159, R2, !PT ;  /* 0x000000029f027209 */ /* 0x000fc40007810000 */
        /* <DEDUP_REMOVED lines=23> */
[----:B------:R-:W-:-:S03]  /*1c3a0*/  FMNMX.FTZ R3, R169, R4, !PT ;  /* 0x00000004a9037209 */ /* 0x000fc60007810000 */
[----:B------:R-:W0:Y:S01]  /*1c3b0*/  SHFL.BFLY PT, R5, R2, 0x2, 0x1f ;  /* 0x0c401f0002057f89 */ /* 0x000e2200000e0000 */
[----:B------:R-:W-:-:S05]  /*1c3c0*/  FMNMX.FTZ R3, R162, R3, !PT ;  /* 0x00000003a2037209 */ /* 0x000fca0007810000 */
[----:B------:R-:W-:Y:S04]  /*1c3d0*/  STL.64 [R1+0x1e0], R2 ;  /* 0x0001e00201007387 */ /* 0x000fe80000100a00 */
[----:B------:R-:W4:Y:S01]  /*1c3e0*/  LDL R16, [R1+0x1e4] ;  /* 0x0001e40001107983 */ /* 0x000f220000100800 */
[----:B0-----:R-:W-:-:S05]  /*1c3f0*/  FMNMX.FTZ R4, R2, R5, !PT ;  /* 0x0000000502047209 */ /* 0x001fca0007810000 */
[----:B------:R-:W0:Y:S02]  /*1c400*/  SHFL.BFLY PT, R5, R4, 0x1, 0x1f ;  /* 0x0c201f0004057f89 */ /* 0x000e2400000e0000 */
[----:B0-----:R-:W-:-:S05]  /*1c410*/  FMNMX.FTZ R6, R4, R5, !PT ;  /* 0x0000000504067209 */ /* 0x001fca0007810000 */
[----:B------:R-:W-:Y:S04]  /*1c420*/  STL [R1+0x1e0], R6 ;  /* 0x0001e00601007387 */ /* 0x000fe80000100800 */
[----:B------:R-:W2:Y:S04]  /*1c430*/  LDL R7, [R1+0x1e0] ;  /* 0x0001e00001077983 */ /* 0x000ea80000100800 */
[----:B----4-:R-:W0:Y:S02]  /*1c440*/  SHFL.BFLY PT, R5, R16, 0x2, 0x1f ;  /* 0x0c401f0010057f89 */ /* 0x010e2400000e0000 */
[----:B0-----:R-:W-:-:S05]  /*1c450*/  FMNMX.FTZ R5, R5, R16, !PT ;  /* 0x0000001005057209 */ /* 0x001fca0007810000 */
[----:B------:R-:W0:Y:S01]  /*1c460*/  SHFL.BFLY PT, R2, R5, 0x1, 0x1f ;  /* 0x0c201f0005027f89 */ /* 0x000e2200000e0000 */
[----:B--2---:R-:W-:Y:S02]  /*1c470*/  FSETP.NEU.FTZ.AND P0, PT, R7, -INF , PT ;  /* 0xff8000000700780b */ /* 0x004fe40003f1d000 */
[----:B0-----:R-:W-:Y:S02]  /*1c480*/  FMNMX.FTZ R2, R5, R2, !PT ;  /* 0x0000000205027209 */ /* 0x001fe40007810000 */
[----:B------:R-:W-:Y:S02]  /*1c490*/  FSEL R3, R7, RZ, P0 ;  /* 0x000000ff07037208 */ /* 0x000fe40000000000 */
[----:B------:R-:W-:-:S04]  /*1c4a0*/  FSETP.NEU.FTZ.AND P0, PT, R2, -INF , PT ;  /* 0xff8000000200780b */ /* 0x000fc80003f1d000 */
[----:B------:R-:W-:Y:S01]  /*1c4b0*/  FSEL R4, R2, RZ, P0 ;  /* 0x000000ff02047208 */ /* 0x000fe20000000000 */
[----:B------:R-:W-:-:S04]  /*1c4c0*/  FADD.FTZ R3, R24, -R3 ;  /* 0x8000000318037221 */ /* 0x000fc80000010000 */
[----:B------:R-:W-:Y:S01]  /*1c4d0*/  FADD.FTZ R25, R25, -R4 ;  /* 0x8000000419197221 */ /* 0x000fe20000010000 */
[----:B-----5:R-:W-:-:S03]  /*1c4e0*/  FMUL.FTZ R3, R3, R8 ;  /* 0x0000000803037220 */ /* 0x020fc60000410000 */
[----:B------:R-:W-:Y:S01]  /*1c4f0*/  FMUL.FTZ R25, R8, R25 ;  /* 0x0000001908197220 */ /* 0x000fe20000410000 */
[----:B------:R-:W0:Y:S08]  /*1c500*/  MUFU.EX2 R173, R3 ;  /* 0x0000000300ad7308 */ /* 0x000e300000000800 */
[----:B------:R-:W1:Y:S01]  /*1c510*/  MUFU.EX2 R174, R25 ;  /* 0x0000001900ae7308 */ /* 0x000e620000000800 */
[----:B------:R2:W-:Y:S01]  /*1c520*/  STL [R1+0x1e4], R2 ;  /* 0x0001e40201007387 */ /* 0x0005e20000100800 */
[----:B0-----:R-:W-:Y:S01]  /*1c530*/  FMUL.FTZ R10, R173, R10 ;  /* 0x0000000aad0a7220 */ /* 0x001fe20000410000 */
[----:B-1----:R-:W-:-:S05]  /*1c540*/  FMUL.FTZ R11, R11, R174 ;  /* 0x000000ae0b0b7220 */ /* 0x002fca0000410000 */
[----:B------:R2:W-:Y:S04]  /*1c550*/  STL.64 [R1+0x1f0], R10 ;  /* 0x0001f00a01007387 */ /* 0x0005e80000100a00 */
[----:B---3--:R-:W3:Y:S01]  /*1c560*/  LD.E R4, desc[UR36][R12.64+0x4] ;  /* 0x000004240c047980 */ /* 0x008ee2000c101900 */
        /* <DEDUP_REMOVED lines=12> */
.L_x_2026:
[----:B------:R-:W-:Y:S05]  /*1c630*/  BSYNC B0 ;  /* 0x0000000000007941 */ /* 0x000fea0003800000 */
.L_x_2025:
        /* <DEDUP_REMOVED lines=9> */
.L_x_2028:
[----:B------:R-:W-:Y:S05]  /*1c6d0*/  BSYNC B0 ;  /* 0x0000000000007941 */ /* 0x000fea0003800000 */
.L_x_2027:
[----:B------:R-:W2:Y:S04]  /*1c6e0*/  LDL R175, [R1+0x200] ;  /* 0x0002000001af7983 */ /* 0x000ea80000100800 */
[----:B------:R-:W2:Y:S04]  /*1c6f0*/  LDL.64 R6, [R1+0x1e0] ;  /* 0x0001e00001067983 */ /* 0x000ea80000100a00 */
[----:B------:R-:W3:Y:S04]  /*1c700*/  LDL.64 R98, [R1+0x1f0] ;  /* 0x0001f00001627983 */ /* 0x000ee80000100a00 */
[----:B------:R-:W4:Y:S04]  /*1c710*/  LDL.64 R62, [R1+0x210] ;  /* 0x00021000013e7983 */ /* 0x000f280000100a00 */
[----:B------:R-:W4:Y:S04]  /*1c720*/  LDL.64 R20, [R1+0x230] ;  /* 0x0002300001147983 */ /* 0x000f280000100a00 */
[----:B------:R-:W4:Y:S04]  /*1c730*/  LDL.64 R130, [R1+0x358] ;  /* 0x0003580001827983 */ /* 0x000f280000100a00 */
[----:B0-----:R-:W4:Y:S04]  /*1c740*/  LDL.64 R2, [R1+0x400] ;  /* 0x0004000001027983 */ /* 0x001f280000100a00 */
        /* <DEDUP_REMOVED lines=45> */
[CC--:B--2---:R-:W-:Y:S01]  /*1ca20*/  FMUL.FTZ R4, R6.reuse, R175.reuse ;  /* 0x000000af06047220 */ /* 0x0c4fe20000410000 */
[----:B------:R-:W-:Y:S01]  /*1ca30*/  FSETP.NEU.FTZ.AND P0, PT, R6, -INF , PT ;  /* 0xff8000000600780b */ /* 0x000fe20003f1d000 */
[----:B------:R-:W-:-:S03]  /*1ca40*/  FMUL.FTZ R142, R7, R175 ;  /* 0x000000af078e7220 */ /* 0x000fc60000410000 */
[----:B------:R-:W-:Y:S02]  /*1ca50*/  FSEL R4, R4, RZ, P0 ;  /* 0x000000ff04047208 */ /* 0x000fe40000000000 */
[----:B------:R-:W-:-:S04]  /*1ca60*/  FSETP.NEU.FTZ.AND P0, PT, R7, -INF , PT ;  /* 0xff8000000700780b */ /* 0x000fc80003f1d000 */
[----:B------:R-:W-:Y:S01]  /*1ca70*/  FSEL R176, R142, RZ, P0 ;  /* 0x000000ff8eb07208 */ /* 0x000fe20000000000 */
        /* <DEDUP_REMOVED lines=15> */
[-C--:B------:R-:W-:Y:S01]  /*1cb70*/  FFMA.FTZ R4, R141, R175.reuse, -R4 ;  /* 0x000000af8d047223 */ /* 0x080fe20000010804 */
[-CC-:B------:R-:W-:Y:S01]  /*1cb80*/  FFMA.FTZ R157, R151, R175.reuse, -R176.reuse ;  /* 0x000000af979d7223 */ /* 0x180fe200000108b0 */
        /* <DEDUP_REMOVED lines=17> */
[----:B------:R-:W-:Y:S01]  /*1cca0*/  MUFU.EX2 R19, R19 ;  /* 0x0000001300137308 */ /* 0x000fe20000000800 */
[----:B------:R-:W-:-:S07]  /*1ccb0*/  FFMA.FTZ R159, R159, R175, -R176 ;  /* 0x000000af9f9f7223 */ /* 0x000fce00000108b0 */
[----:B------:R-:W3:Y:S01]  /*1ccc0*/  MUFU.EX2 R18, R18 ;  /* 0x0000001200127308 */ /* 0x000ee20000000800 */
[----:B------:R-:W-:-:S07]  /*1ccd0*/  FFMA.FTZ R161, R161, R175, -R176 ;  /* 0x000000afa1a17223 */ /* 0x000fce00000108b0 */
[----:B------:R-:W0:Y:S08]  /*1cce0*/  MUFU.EX2 R157, R157 ;  /* 0x0000009d009d7308 */ /* 0x000e300000000800 */
[----:B------:R-:W1:Y:S08]  /*1ccf0*/  MUFU.EX2 R156, R156 ;  /* 0x0000009c009c7308 */ /* 0x000e700000000800 */
[----:B------:R3:W-:Y:S01]  /*1cd00*/  MUFU.EX2 R7, R16 ;  /* 0x0000001000077308 */ /* 0x0007e20000000800 */
[-CC-:B------:R-:W-:Y:S01]  /*1cd10*/  FFMA.FTZ R14, R14, R175.reuse, -R176.reuse ;  /* 0x000000af0e0e7223 */ /* 0x180fe200000108b0 */
[----:B---3--:R-:W-:-:S06]  /*1cd20*/  FFMA.FTZ R16, R163, R175, -R176 ;  /* 0x000000afa3107223 */ /* 0x008fcc00000108b0 */
[----:B------:R-:W3:Y:S01]  /*1cd30*/  MUFU.EX2 R159, R159 ;  /* 0x0000009f009f7308 */ /* 0x000ee20000000800 */
[----:B------:R-:W-:-:S07]  /*1cd40*/  FFMA.FTZ R164, R154, R175, -R176 ;  /* 0x000000af9aa47223 */ /* 0x000fce00000108b0 */
[----:B------:R-:W3:Y:S01]  /*1cd50*/  MUFU.EX2 R158, R158 ;  /* 0x0000009e009e7308 */ /* 0x000ee20000000800 */
[----:B------:R-:W-:Y:S01]  /*1cd60*/  FADD.FTZ R154, R18, R99 ;  /* 0x00000063129a7221 */ /* 0x000fe20000010000 */
[----:B------:R-:W-:-:S06]  /*1cd70*/  FFMA.FTZ R163, R155, R175, -R176 ;  /* 0x000000af9ba37223 */ /* 0x000fcc00000108b0 */
[----:B------:R-:W3:Y:S01]  /*1cd80*/  MUFU.EX2 R16, R16 ;  /* 0x0000001000107308 */ /* 0x000ee20000000800 */
[----:B------:R-:W-:-:S07]  /*1cd90*/  FADD.FTZ R99, R19, R98 ;  /* 0x0000006213637221 */ /* 0x000fce0000010000 */
[----:B------:R-:W4:Y:S01]  /*1cda0*/  MUFU.EX2 R17, R17 ;  /* 0x0000001100117308 */ /* 0x000f220000000800 */
[----:B0-----:R-:W-:Y:S01]  /*1cdb0*/  FADD.FTZ R154, R157, R154 ;  /* 0x0000009a9d9a7221 */ /* 0x001fe20000010000 */
[----:B-1----:R-:W-:-:S06]  /*1cdc0*/  FADD.FTZ R99, R156, R99 ;  /* 0x000000639c637221 */ /* 0x002fcc0000010000 */
[----:B------:R-:W0:Y:S01]  /*1cdd0*/  MUFU.EX2 R161, R161 ;  /* 0x000000a100a17308 */ /* 0x000e220000000800 */
[----:B------:R-:W-:-:S07]  /*1cde0*/  FFMA.FTZ R165, R153, R175, -R176 ;  /* 0x000000af99a57223 */ /* 0x000fce00000108b0 */
[----:B------:R-:W1:Y:S01]  /*1cdf0*/  MUFU.EX2 R160, R160 ;  /* 0x000000a000a07308 */ /* 0x000e620000000800 */
[----:B---3--:R-:W-:Y:S01]  /*1ce00*/  FADD.FTZ R153, R159, R154 ;  /* 0x0000009a9f997221 */ /* 0x008fe20000010000 */
[----:B------:R-:W-:-:S06]  /*1ce10*/  FADD.FTZ R98, R158, R99 ;  /* 0x000000639e627221 */ /* 0x000fcc0000010000 */
[----:B------:R-:W3:Y:S08]  /*1ce20*/  MUFU.EX2 R14, R14 ;  /* 0x0000000e000e7308 */ /* 0x000ef00000000800 */
[----:B------:R-:W3:Y:S01]  /*1ce30*/  MUFU.EX2 R15, R15 ;  /* 0x0000000f000f7308 */ /* 0x000ee20000000800 */
[----:B------:R-:W-:Y:S01]  /*1ce40*/  FADD.FTZ R154, R16, R153 ;  /* 0x00000099109a7221 */ /* 0x000fe20000010000 */
[----:B------:R-:W-:-:S06]  /*1ce50*/  FFMA.FTZ R166, R166, R175, -R176 ;  /* 0x000000afa6a67223 */ /* 0x000fcc00000108b0 */
[----:B------:R-:W3:Y:S01]  /*1ce60*/  MUFU.EX2 R163, R163 ;  /* 0x000000a300a37308 */ /* 0x000ee20000000800 */
[----:B----4-:R-:W-:-:S07]  /*1ce70*/  FADD.FTZ R99, R17, R98 ;  /* 0x0000006211637221 */ /* 0x010fce0000010000 */
[----:B------:R-:W4:Y:S01]  /*1ce80*/  MUFU.EX2 R12, R12 ;  /* 0x0000000c000c7308 */ /* 0x000f220000000800 */
[----:B0-----:R-:W-:Y:S01]  /*1ce90*/  FADD.FTZ R155, R161, R154 ;  /* 0x0000009aa19b7221 */ /* 0x001fe20000010000 */
[----:B------:R-:W-:-:S06]  /*1cea0*/  FFMA.FTZ R167, R167, R175, -R176 ;  /* 0x000000afa7a77223 */ /* 0x000fcc00000108b0 */
[----:B------:R-:W0:Y:S01]  /*1ceb0*/  MUFU.EX2 R164, R164 ;  /* 0x000000a400a47308 */ /* 0x000e220000000800 */
[----:B-1----:R-:W-:-:S07]  /*1cec0*/  FADD.FTZ R98, R160, R99 ;  /* 0x00000063a0627221 */ /* 0x002fce0000010000 */
[----:B------:R-:W1:Y:S01]  /*1ced0*/  MUFU.EX2 R13, R13 ;  /* 0x0000000d000d7308 */ /* 0x000e620000000800 */
[----:B---3--:R-:W-:Y:S01]  /*1cee0*/  FADD.FTZ R154, R14, R155 ;  /* 0x0000009b0e9a7221 */ /* 0x008fe20000010000 */
[----:B------:R-:W-:-:S06]  /*1cef0*/  FFMA.FTZ R172, R171, R175, -R176 ;  /* 0x000000afabac7223 */ /* 0x000fcc00000108b0 */
[----:B------:R-:W3:Y:S01]  /*1cf00*/  MUFU.EX2 R165, R165 ;  /* 0x000000a500a57308 */ /* 0x000ee20000000800 */
[----:B------:R-:W-:-:S07]  /*1cf10*/  FADD.FTZ R99, R15, R98 ;  /* 0x000000620f637221 */ /* 0x000fce0000010000 */
[----:B------:R-:W3:Y:S01]  /*1cf20*/  MUFU.EX2 R10, R10 ;  /* 0x0000000a000a7308 */ /* 0x000ee20000000800 */
[----:B------:R-:W-:Y:S01]  /*1cf30*/  FADD.FTZ R155, R163, R154 ;  /* 0x0000009aa39b7221 */ /* 0x000fe20000010000 */
[----:B------:R-:W-:-:S06]  /*1cf40*/  FFMA.FTZ R153, R170, R175, -R176 ;  /* 0x000000afaa997223 */ /* 0x000fcc00000108b0 */
[----:B------:R-:W3:Y:S01]  /*1cf50*/  MUFU.EX2 R166, R166 ;  /* 0x000000a600a67308 */ /* 0x000ee20000000800 */
[----:B----4-:R-:W-:-:S07]  /*1cf60*/  FADD.FTZ R98, R12, R99 ;  /* 0x000000630c627221 */ /* 0x010fce0000010000 */
[----:B------:R-:W4:Y:S01]  /*1cf70*/  MUFU.EX2 R11, R11 ;  /* 0x0000000b000b7308 */ /* 0x000f220000000800 */
[----:B0-----:R-:W-:Y:S01]  /*1cf80*/  FADD.FTZ R154, R164, R155 ;  /* 0x0000009ba49a7221 */ /* 0x001fe20000010000 */
[----:B-1----:R-:W-:Y:S01]  /*1cf90*/  FADD.FTZ R99, R13, R98 ;  /* 0x000000620d637221 */ /* 0x002fe20000010000 */
[-CC-:B------:R-:W-:Y:S01]  /*1cfa0*/  FFMA.FTZ R168, R168, R175.reuse, -R176.reuse ;  /* 0x000000afa8a87223 */ /* 0x180fe200000108b0 */
[----:B------:R-:W-:Y:S01]  /*1cfb0*/  FFMA.FTZ R169, R169, R175, -R176 ;  /* 0x000000afa9a97223 */ /* 0x000fe200000108b0 */
[C---:B------:R-:W-:Y:S01]  /*1cfc0*/  FMUL.FTZ R63, R173.reuse, R63 ;  /* 0x0000003fad3f7220 */ /* 0x040fe20000410000 */
[C---:B------:R-:W-:Y:S01]  /*1cfd0*/  FMUL.FTZ R62, R173.reuse, R62 ;  /* 0x0000003ead3e7220 */ /* 0x040fe20000410000 */
[----:B------:R-:W-:Y:S01]  /*1cfe0*/  FMUL.FTZ R21, R173, R21 ;  /* 0x00000015ad157220 */ /* 0x000fe20000410000 */
[----:B------:R-:W0:Y:S08]  /*1cff0*/  MUFU.EX2 R167, R167 ;  /* 0x000000a700a77308 */ /* 0x000e300000000800 */
[----:B------:R-:W1:Y:S01]  /*1d000*/  MUFU.EX2 R9, R9 ;  /* 0x0000000900097308 */ /* 0x000e620000000800 */
[----:B---3--:R-:W-:Y:S01]  /*1d010*/  FADD.FTZ R155, R165, R154 ;  /* 0x0000009aa59b7221 */ /* 0x008fe20000010000 */
[----:B------:R-:W-:Y:S01]  /*1d020*/  FADD.FTZ R98, R10, R99 ;  /* 0x000000630a627221 */ /* 0x000fe20000010000 */
[C---:B------:R-:W-:Y:S01]  /*1d030*/  FMUL.FTZ R20, R173.reuse, R20 ;  /* 0x00000014ad147220 */ /* 0x040fe20000410000 */
[C---:B------:R-:W-:Y:S01]  /*1d040*/  FMUL.FTZ R131, R174.reuse, R131 ;  /* 0x00000083ae837220 */ /* 0x040fe20000410000 */
[C---:B------:R-:W-:Y:S01]  /*1d050*/  FMUL.FTZ R130, R174.reuse, R130 ;  /* 0x00000082ae827220 */ /* 0x040fe20000410000 */
[----:B------:R-:W-:Y:S01]  /*1d060*/  FMUL.FTZ R177, R173, R3 ;  /* 0x00000003adb17220 */ /* 0x000fe20000410000 */
[----:B------:R-:W-:Y:S01]  /*1d070*/  FMUL.FTZ R67, R174, R67 ;  /* 0x00000043ae437220 */ /* 0x000fe20000410000 */
[----:B------:R-:W3:Y:S08]  /*1d080*/  MUFU.EX2 R172, R172 ;  /* 0x000000ac00ac7308 */ /* 0x000ef00000000800 */
[----:B------:R-:W3:Y:S01]  /*1d090*/  MUFU.EX2 R8, R8 ;  /* 0x0000000800087308 */ /* 0x000ee20000000800 */
[----:B------:R-:W-:Y:S01]  /*1d0a0*/  FADD.FTZ R154, R166, R155 ;  /* 0x0000009ba69a7221 */ /* 0x000fe20000010000 */
[----:B----4-:R-:W-:Y:S01]  /*1d0b0*/  FADD.FTZ R98, R11, R98 ;  /* 0x000000620b627221 */ /* 0x010fe20000010000 */
[----:B------:R-:W-:Y:S01]  /*1d0c0*/  FMUL.FTZ R66, R174, R66 ;  /* 0x00000042ae427220 */ /* 0x000fe20000410000 */
[C---:B------:R-:W-:Y:S01]  /*1d0d0*/  FMUL.FTZ R65, R173.reuse, R65 ;  /* 0x00000041ad417220 */ /* 0x040fe20000410000 */
[C---:B------:R-:W-:Y:S01]  /*1d0e0*/  FMUL.FTZ R64, R173.reuse, R64 ;  /* 0x00000040ad407220 */ /* 0x040fe20000410000 */
[C---:B------:R-:W-:Y:S01]  /*1d0f0*/  FMUL.FTZ R25, R173.reuse, R25 ;  /* 0x00000019ad197220 */ /* 0x040fe20000410000 */
[----:B------:R-:W-:Y:S01]  /*1d100*/  FMUL.FTZ R24, R173, R24 ;  /* 0x00000018ad187220 */ /* 0x000fe20000410000 */
[----:B------:R-:W4:Y:S01]  /*1d110*/  MUFU.EX2 R153, R153 ;  /* 0x0000009900997308 */ /* 0x000f220000000800 */
[----:B------:R-:W-:-:S07]  /*1d120*/  FFMA.FTZ R170, R162, R175, -R176 ;  /* 0x000000afa2aa7223 */ /* 0x000fce00000108b0 */
[----:B------:R-:W4:Y:S01]  /*1d130*/  MUFU.EX2 R6, R6 ;  /* 0x0000000600067308 */ /* 0x000f220000000800 */
[----:B0-----:R-:W-:Y:S01]  /*1d140*/  FADD.FTZ R155, R167, R154 ;  /* 0x0000009aa79b7221 */ /* 0x001fe20000010000 */
[----:B-1----:R-:W-:Y:S01]  /*1d150*/  FADD.FTZ R99, R9, R98 ;  /* 0x0000006209637221 */ /* 0x002fe20000010000 */
[C---:B------:R-:W-:Y:S01]  /*1d160*/  FMUL.FTZ R27, R173.reuse, R27 ;  /* 0x0000001bad1b7220 */ /* 0x040fe20000410000 */
[C---:B------:R-:W-:Y:S01]  /*1d170*/  FMUL.FTZ R26, R173.reuse, R26 ;  /* 0x0000001aad1a7220 */ /* 0x040fe20000410000 */
[C---:B------:R-:W-:Y:S01]  /*1d180*/  FMUL.FTZ R29, R173.reuse, R29 ;  /* 0x0000001dad1d7220 */ /* 0x040fe20000410000 */
[C---:B------:R-:W-:Y:S01]  /*1d190*/  FMUL.FTZ R28, R173.reuse, R28 ;  /* 0x0000001cad1c7220 */ /* 0x040fe20000410000 */
[C---:B------:R-:W-:Y:S01]  /*1d1a0*/  FMUL.FTZ R31, R173.reuse, R31 ;  /* 0x0000001fad1f7220 */ /* 0x040fe20000410000 */
[----:B------:R-:W-:Y:S01]  /*1d1b0*/  MUFU.EX2 R5, R5 ;  /* 0x0000000500057308 */ /* 0x000fe20000000800 */
[C---:B------:R-:W-:Y:S01]  /*1d1c0*/  FMUL.FTZ R30, R173.reuse, R30 ;  /* 0x0000001ead1e7220 */ /* 0x040fe20000410000 */
[C---:B------:R-:W-:Y:S01]  /*1d1d0*/  FMUL.FTZ R33, R173.reuse, R33 ;  /* 0x00000021ad217220 */ /* 0x040fe20000410000 */
[C---:B------:R-:W-:Y:S01]  /*1d1e0*/  FMUL.FTZ R32, R173.reuse, R32 ;  /* 0x00000020ad207220 */ /* 0x040fe20000410000 */
[C---:B------:R-:W-:Y:S01]  /*1d1f0*/  FMUL.FTZ R35, R173.reuse, R35 ;  /* 0x00000023ad237220 */ /* 0x040fe20000410000 */
[C---:B------:R-:W-:Y:S01]  /*1d200*/  FMUL.FTZ R34, R173.reuse, R34 ;  /* 0x00000022ad227220 */ /* 0x040fe20000410000 */
[C---:B------:R-:W-:Y:S01]  /*1d210*/  FMUL.FTZ R37, R173.reuse, R37 ;  /* 0x00000025ad257220 */ /* 0x040fe20000410000 */
[C---:B------:R-:W-:Y:S01]  /*1d220*/  FMUL.FTZ R36, R173.reuse, R36 ;  /* 0x00000024ad247220 */ /* 0x040fe20000410000 */
[----:B------:R-:W0:Y:S01]  /*1d230*/  MUFU.EX2 R168, R168 ;  /* 0x000000a800a87308 */ /* 0x000e220000000800 */
[----:B---3--:R-:W-:Y:S01]  /*1d240*/  FADD.FTZ R98, R172, R155 ;  /* 0x0000009bac627221 */ /* 0x008fe20000010000 */
[----:B------:R-:W-:Y:S01]  /*1d250*/  FADD.FTZ R99, R8, R99 ;  /* 0x0000006308637221 */ /* 0x000fe20000010000 */
[C---:B------:R-:W-:Y:S01]  /*1d260*/  FMUL.FTZ R39, R173.reuse, R39 ;  /* 0x00000027ad277220 */ /* 0x040fe20000410000 */
[C---:B------:R-:W-:Y:S01]  /*1d270*/  FMUL.FTZ R38, R173.reuse, R38 ;  /* 0x00000026ad267220 */ /* 0x040fe20000410000 */
[C---:B------:R-:W-:Y:S01]  /*1d280*/  FMUL.FTZ R41, R173.reuse, R41 ;  /* 0x00000029ad297220 */ /* 0x040fe20000410000 */
[C---:B------:R-:W-:Y:S01]  /*1d290*/  FMUL.FTZ R40, R173.reuse, R40 ;  /* 0x00000028ad287220 */ /* 0x040fe20000410000 */
[----:B------:R-:W-:Y:S01]  /*1d2a0*/  FMUL.FTZ R43, R173, R43 ;  /* 0x0000002bad2b7220 */ /* 0x000fe20000410000 */
[----:B------:R-:W1:Y:S01]  /*1d2b0*/  MUFU.EX2 R169, R169 ;  /* 0x000000a900a97308 */ /* 0x000e620000000800 */
[----:B----4-:R-:W-:Y:S01]  /*1d2c0*/  FADD.FTZ R155, R153, R98 ;  /* 0x00000062999b7221 */ /* 0x010fe20000010000 */
[----:B------:R-:W-:Y:S01]  /*1d2d0*/  FADD.FTZ R98, R6, R99 ;  /* 0x0000006306627221 */ /* 0x000fe20000010000 */
[----:B------:R-:W-:-:S05]  /*1d2e0*/  FMUL.FTZ R42, R173, R42 ;  /* 0x0000002aad2a7220 */ /* 0x000fca0000410000 */
[----:B------:R-:W3:Y:S01]  /*1d2f0*/  MUFU.EX2 R4, R4 ;  /* 0x0000000400047308 */ /* 0x000ee20000000800 */
[C---:B------:R-:W-:Y:S01]  /*1d300*/  FMUL.FTZ R45, R173.reuse, R45 ;  /* 0x0000002dad2d7220 */ /* 0x040fe20000410000 */
[C---:B------:R-:W-:Y:S01]  /*1d310*/  FMUL.FTZ R44, R173.reuse, R44 ;  /* 0x0000002cad2c7220 */ /* 0x040fe20000410000 */
[C---:B------:R-:W-:Y:S01]  /*1d320*/  FMUL.FTZ R47, R173.reuse, R47 ;  /* 0x0000002fad2f7220 */ /* 0x040fe20000410000 */
[C---:B------:R-:W-:Y:S01]  /*1d330*/  FMUL.FTZ R46, R173.reuse, R46 ;  /* 0x0000002ead2e7220 */ /* 0x040fe20000410000 */
[C---:B------:R-:W-:Y:S01]  /*1d340*/  FMUL.FTZ R49, R173.reuse, R49 ;  /* 0x00000031ad317220 */ /* 0x040fe20000410000 */
[C---:B------:R-:W-:Y:S01]  /*1d350*/  FMUL.FTZ R48, R173.reuse, R48 ;  /* 0x00000030ad307220 */ /* 0x040fe20000410000 */
[----:B------:R-:W-:Y:S01]  /*1d360*/  FMUL.FTZ R51, R173, R51 ;  /* 0x00000033ad337220 */ /* 0x000fe20000410000 */
[----:B------:R-:W4:Y:S01]  /*1d370*/  MUFU.EX2 R170, R170 ;  /* 0x000000aa00aa7308 */ /* 0x000f220000000800 */
[----:B0-----:R-:W-:Y:S01]  /*1d380*/  FADD.FTZ R154, R168, R155 ;  /* 0x0000009ba89a7221 */ /* 0x001fe20000010000 */
[----:B------:R-:W-:Y:S01]  /*1d390*/  FADD.FTZ R98, R5, R98 ;  /* 0x0000006205627221 */ /* 0x000fe20000010000 */
[C---:B------:R-:W-:Y:S01]  /*1d3a0*/  FMUL.FTZ R50, R173.reuse, R50 ;  /* 0x00000032ad327220 */ /* 0x040fe20000410000 */
[----:B------:R-:W-:Y:S01]  /*1d3b0*/  FMUL.FTZ R55, R173, R55 ;  /* 0x00000037ad377220 */ /* 0x000fe20000410000 */
[----:B-1----:R-:W-:Y:S01]  /*1d3c0*/  FADD.FTZ R99, R169, R154 ;  /* 0x0000009aa9637221 */ /* 0x002fe20000010000 */
[----:B------:R-:W-:Y:S01]  /*1d3d0*/  FADD.FTZ R155, R7, R98 ;  /* 0x00000062079b7221 */ /* 0x000fe20000010000 */
[C---:B------:R-:W-:Y:S01]  /*1d3e0*/  FMUL.FTZ R54, R173.reuse, R54 ;  /* 0x00000036ad367220 */ /* 0x040fe20000410000 */
[C---:B------:R-:W-:Y:S01]  /*1d3f0*/  FMUL.FTZ R57, R173.reuse, R57 ;  /* 0x00000039ad397220 */ /* 0x040fe20000410000 */
[C---:B------:R-:W-:Y:S01]  /*1d400*/  FMUL.FTZ R56, R173.reuse, R56 ;  /* 0x00000038ad387220 */ /* 0x040fe20000410000 */
[----:B---3--:R-:W-:Y:S01]  /*1d410*/  FADD.FTZ R98, R4, R155 ;  /* 0x0000009b04627221 */ /* 0x008fe20000010000 */
[C---:B------:R-:W-:Y:S01]  /*1d420*/  FMUL.FTZ R176, R173.reuse, R2 ;  /* 0x00000002adb07220 */ /* 0x040fe20000410000 */
[C---:B--2---:R-:W-:Y:S01]  /*1d430*/  FMUL.FTZ R59, R173.reuse, R59 ;  /* 0x0000003bad3b7220 */ /* 0x044fe20000410000 */
[C---:B------:R-:W-:Y:S01]  /*1d440*/  FMUL.FTZ R58, R173.reuse, R58 ;  /* 0x0000003aad3a7220 */ /* 0x040fe20000410000 */
[C---:B------:R-:W-:Y:S01]  /*1d450*/  FMUL.FTZ R61, R173.reuse, R61 ;  /* 0x0000003dad3d7220 */ /* 0x040fe20000410000 */
[C---:B------:R-:W-:Y:S01]  /*1d460*/  FMUL.FTZ R60, R173.reuse, R60 ;  /* 0x0000003cad3c7220 */ /* 0x040fe20000410000 */
[C---:B------:R-:W-:Y:S01]  /*1d470*/  FMUL.FTZ R69, R173.reuse, R69 ;  /* 0x00000045ad457220 */ /* 0x040fe20000410000 */
[----:B----4-:R-:W-:Y:S01]  /*1d480*/  FADD.FTZ R99, R170, R99 ;  /* 0x00000063aa637221 */ /* 0x010fe20000010000 */
[C---:B------:R-:W-:Y:S01]  /*1d490*/  FMUL.FTZ R68, R173.reuse, R68 ;  /* 0x00000044ad447220 */ /* 0x040fe20000410000 */
[C---:B------:R-:W-:Y:S01]  /*1d4a0*/  FMUL.FTZ R77, R173.reuse, R77 ;  /* 0x0000004dad4d7220 */ /* 0x040fe20000410000 */
[C---:B------:R-:W-:Y:S01]  /*1d4b0*/  FMUL.FTZ R76, R173.reuse, R76 ;  /* 0x0000004cad4c7220 */ /* 0x040fe20000410000 */
[C---:B------:R-:W-:Y:S01]  /*1d4c0*/  FMUL.FTZ R75, R173.reuse, R75 ;  /* 0x0000004bad4b7220 */ /* 0x040fe20000410000 */
[----:B------:R-:W-:Y:S01]  /*1d4d0*/  STL.64 [R1+0x1f0], R98 ;  /* 0x0001f06201007387 */ /* 0x000fe20000100a00 */
        /* <DEDUP_REMOVED lines=24> */
[----:B------:R-:W2:Y:S04]  /*1d660*/  LD.E.64 R2, desc[UR36][R52.64+0x8] ;  /* 0x0000082434027980 */ /* 0x000ea8000c101b00 */
[----:B------:R-:W3:Y:S04]  /*1d670*/  LD.E.64 R154, desc[UR36][R52.64] ;  /* 0x00000024349a7980 */ /* 0x000ee8000c101b00 */
[----:B------:R-:W-:Y:S04]  /*1d680*/  STL.64 [R1+0x210], R62 ;  /* 0x0002103e01007387 */ /* 0x000fe80000100a00 */
[----:B------:R0:W-:Y:S04]  /*1d690*/  STL.64 [R1+0x230], R20 ;  /* 0x0002301401007387 */ /* 0x0001e80000100a00 */
[----:B------:R-:W-:Y:S01]  /*1d6a0*/  STL.64 [R1+0x358], R130 ;  /* 0x0003588201007387 */ /* 0x000fe20000100a00 */
[C---:B------:R-:W-:Y:S01]  /*1d6b0*/  FMUL.FTZ R97, R174.reuse, R97 ;  /* 0x00000061ae617220 */ /* 0x040fe20000410000 */
[C---:B------:R-:W-:Y:S01]  /*1d6c0*/  FMUL.FTZ R96, R174.reuse, R96 ;  /* 0x00000060ae607220 */ /* 0x040fe20000410000 */
[C---:B------:R-:W-:Y:S01]  /*1d6d0*/  FMUL.FTZ R101, R174.reuse, R101 ;  /* 0x00000065ae657220 */ /* 0x040fe20000410000 */
[C---:B------:R-:W-:Y:S01]  /*1d6e0*/  FMUL.FTZ R100, R174.reuse, R100 ;  /* 0x00000064ae647220 */ /* 0x040fe20000410000 */
[C---:B------:R-:W-:Y:S01]  /*1d6f0*/  FMUL.FTZ R103, R174.reuse, R103 ;  /* 0x00000067ae677220 */ /* 0x040fe20000410000 */
[C---:B------:R-:W-:Y:S01]  /*1d700*/  FMUL.FTZ R102, R174.reuse, R102 ;  /* 0x00000066ae667220 */ /* 0x040fe20000410000 */
[C---:B------:R-:W-:Y:S01]  /*1d710*/  FMUL.FTZ R105, R174.reuse, R105 ;  /* 0x00000069ae697220 */ /* 0x040fe20000410000 */
[----:B0-----:R-:W4:Y:S04]  /*1d720*/  LDL R20, [R1+0x210] ;  /* 0x0002100001147983 */ /* 0x001f280000100800 */
[----:B------:R-:W2:Y:S01]  /*1d730*/  LDL R21, [R1+0x35c] ;  /* 0x00035c0001157983 */ /* 0x000ea20000100800 */
        /* <DEDUP_REMOVED lines=106> */
[----:B0-----:R-:W2:Y:S04]  /*1dde0*/  LDL R86, [R1+0x214] ;  /* 0x0002140001567983 */ /* 0x001ea80000100800 */
[----:B-1----:R-:W2:Y:S04]  /*1ddf0*/  LDL R88, [R1+0x218] ;  /* 0x0002180001587983 */ /* 0x002ea80000100800 */
        /* <DEDUP_REMOVED lines=124> */
[----:B------:R-:W-:Y:S04]  /*1e5c0*/  STL [R1+0x210], R20 ;  /* 0x0002101401007387 */ /* 0x000fe80000100800 */
[----:B------:R0:W-:Y:S04]  /*1e5d0*/  STL [R1+0x35c], R21 ;  /* 0x00035c1501007387 */ /* 0x0001e80000100800 */
[----:B------:R-:W2:Y:S04]  /*1e5e0*/  LDL R171, [R1+0x1c8] ;  /* 0x0001c80001ab7983 */ /* 0x000ea80000100800 */
[----:B0-----:R-:W2:Y:S04]  /*1e5f0*/  LDL.64 R20, [R1+0x88] ;  /* 0x0000880001147983 */ /* 0x001ea80000100a00 */
        /* <DEDUP_REMOVED lines=159> */
[----:B------:R-:W-:Y:S01]  /*1eff0*/  IMAD R20, R171, 0x1000, R20 ;  /* 0x00001000ab147824 */ /* 0x000fe200078e0214 */
[----:B------:R-:W-:-:S02]  /*1f000*/  F2FP.BF16.F32.PACK_AB R156, R156, R19 ;  /* 0x000000139c9c723e */ /* 0x000fc400000010ff */
[----:B------:R-:W-:Y:S01]  /*1f010*/  F2FP.BF16.F32.PACK_AB R157, R157, R18 ;  /* 0x000000129d9d723e */ /* 0x000fe200000010ff */
[--C-:B------:R-:W-:Y:S01]  /*1f020*/  IMAD R155, R155, 0x2, R3.reuse ;  /* 0x000000029b9b7824 */ /* 0x100fe200078e0203 */
[----:B------:R-:W-:Y:S01]  /*1f030*/  F2FP.BF16.F32.PACK_AB R158, R17, R158 ;  /* 0x0000009e119e723e */ /* 0x000fe200000010ff */
[----:B------:R-:W-:Y:S01]  /*1f040*/  IMAD R2, R154, 0x2, R3 ;  /* 0x000000029a027824 */ /* 0x000fe200078e0203 */
[----:B------:R-:W-:Y:S02]  /*1f050*/  F2FP.BF16.F32.PACK_AB R159, R16, R159 ;  /* 0x0000009f109f723e */ /* 0x000fe400000010ff */
[----:B------:R-:W-:Y:S02]  /*1f060*/  F2FP.BF16.F32.PACK_AB R160, R15, R160 ;  /* 0x000000a00fa0723e */ /* 0x000fe400000010ff */
[----:B------:R-:W-:Y:S02]  /*1f070*/  F2FP.BF16.F32.PACK_AB R161, R14, R161 ;  /* 0x000000a10ea1723e */ /* 0x000fe400000010ff */
[----:B------:R-:W-:-:S02]  /*1f080*/  F2FP.BF16.F32.PACK_AB R162, R13, R12 ;  /* 0x0000000c0da2723e */ /* 0x000fc400000010ff */
[----:B------:R-:W-:Y:S02]  /*1f090*/  F2FP.BF16.F32.PACK_AB R163, R164, R163 ;  /* 0x000000a3a4a3723e */ /* 0x000fe400000010ff */
[----:B------:R-:W-:Y:S01]  /*1f0a0*/  F2FP.BF16.F32.PACK_AB R165, R166, R165 ;  /* 0x000000a5a6a5723e */ /* 0x000fe200000010ff */
[----:B------:R-:W-:Y:S01]  /*1f0b0*/  IMAD R154, R154, 0x2, R155 ;  /* 0x000000029a9a7824 */ /* 0x000fe200078e029b */
[----:B------:R-:W-:Y:S02]  /*1f0c0*/  R2UR UR6, R20 ;  /* 0x00000000140672ca */ /* 0x000fe400000e0000 */
[----:B------:R-:W-:Y:S02]  /*1f0d0*/  R2UR UR7, R21 ;  /* 0x00000000150772ca */ /* 0x000fe400000e0000 */
[----:B------:R-:W-:Y:S02]  /*1f0e0*/  F2FP.BF16.F32.PACK_AB R164, R11, R10 ;  /* 0x0000000a0ba4723e */ /* 0x000fe400000010ff */
[----:B------:R-:W-:-:S02]  /*1f0f0*/  F2FP.BF16.F32.PACK_AB R166, R8, R9 ;  /* 0x0000000908a6723e */ /* 0x000fc400000010ff */
[----:B------:R-:W-:Y:S02]  /*1f100*/  F2FP.BF16.F32.PACK_AB R167, R172, R167 ;  /* 0x000000a7aca7723e */ /* 0x000fe400000010ff */
[----:B------:R-:W-:Y:S02]  /*1f110*/  F2FP.BF16.F32.PACK_AB R172, R5, R6 ;  /* 0x0000000605ac723e */ /* 0x000fe400000010ff */
[----:B------:R-:W-:Y:S02]  /*1f120*/  F2FP.BF16.F32.PACK_AB R173, R168, R153 ;  /* 0x00000099a8ad723e */ /* 0x000fe400000010ff */
[----:B------:R-:W-:Y:S02]  /*1f130*/  F2FP.BF16.F32.PACK_AB R174, R4, R7 ;  /* 0x0000000704ae723e */ /* 0x000fe400000010ff */
[----:B------:R-:W-:Y:S01]  /*1f140*/  F2FP.BF16.F32.PACK_AB R175, R170, R169 ;  /* 0x000000a9aaaf723e */ /* 0x000fe200000010ff */
[----:B------:R-:W-:Y:S04]  /*1f150*/  STSM.16.M88.4 [R3], R156 ;  /* 0x0000009c03007844 */ /* 0x000fe80000000200 */
[----:B------:R0:W-:Y:S04]  /*1f160*/  STSM.16.M88.4 [R2], R160 ;  /* 0x000000a002007844 */ /* 0x0001e80000000200 */
[----:B------:R-:W-:Y:S04]  /*1f170*/  STSM.16.M88.4 [R155], R164 ;  /* 0x000000a49b007844 */ /* 0x000fe80000000200 */
        /* <DEDUP_REMOVED lines=8> */
[----:B------:R-:W-:Y:S01]  /*1f200*/  IMAD.MOV.U32 R3, RZ, RZ, R21 ;  /* 0x000000ffff037224 */ /* 0x000fe200078e0015 */
        /* <DEDUP_REMOVED lines=414> */
.L_x_2030:
[----:B------:R-:W-:Y:S05]  /*20bf0*/  BSYNC B0 ;  /* 0x0000000000007941 */ /* 0x000fea0003800000 */
.L_x_2029:
        /* <DEDUP_REMOVED lines=9> */
.L_x_1998:
[----:B------:R-:W-:Y:S05]  /*20c90*/  WARPSYNC.ALL ;  /* 0x0000000000007948 */ /* 0x000fea0003800000 */
[----:B------:R-:W2:Y:S04]  /*20ca0*/  LDL R5, [R1+0x1f0] ;  /* 0x0001f00001057983 */ /* 0x000ea80000100800 */
[----:B------:R-:W3:Y:S04]  /*20cb0*/  LDL R6, [R1+0x1f4] ;  /* 0x0001f40001067983 */ /* 0x000ee80000100800 */
[----:B------:R-:W4:Y:S01]  /*20cc0*/  LDL.64 R14, [R1+0xb8] ;  /* 0x0000b800010e7983 */ /* 0x000f220000100a00 */
[----:B------:R-:W-:Y:S01]  /*20cd0*/  IMAD.MOV.U32 R8, RZ, RZ, -0x800000 ;  /* 0xff800000ff087424 */ /* 0x000fe200078e00ff */
[----:B------:R-:W-:Y:S08]  /*20ce0*/  BAR.ARV 0x8, 0x100 ;  /* 0x0204000000007b1d */ /* 0x000ff00000002000 */
[----:B------:R-:W-:Y:S06]  /*20cf0*/  BAR.SYNC.DEFER_BLOCKING 0xf, 0x100 ;  /* 0x03c4000000007b1d */ /* 0x000fec0000010000 */
[----:B--2---:R-:W2:Y:S02]  /*20d00*/  SHFL.BFLY PT, R0, R5, 0x2, 0x1f ;  /* 0x0c401f0005007f89 */ /* 0x004ea400000e0000 */
[----:B--2---:R-:W-:-:S05]  /*20d10*/  FADD.FTZ R0, R5, R0 ;  /* 0x0000000005007221 */ /* 0x004fca0000010000 */
[----:B------:R-:W0:Y:S02]  /*20d20*/  SHFL.BFLY PT, R3, R0, 0x1, 0x1f ;  /* 0x0c201f0000037f89 */ /* 0x000e2400000e0000 */
[----:B01----:R-:W-:-:S05]  /*20d30*/  FADD.FTZ R2, R0, R3 ;  /* 0x0000000300027221 */ /* 0x003fca0000010000 */
[----:B------:R-:W-:Y:S04]  /*20d40*/  STL [R1+0x1f0], R2 ;  /* 0x0001f00201007387 */ /* 0x000fe80000100800 */
[----:B------:R-:W2:Y:S04]  /*20d50*/  LDL R13, [R1+0x1f0] ;  /* 0x0001f000010d7983 */ /* 0x000ea80000100800 */
[----:B---3--:R-:W0:Y:S02]  /*20d60*/  SHFL.BFLY PT, R3, R6, 0x2, 0x1f ;  /* 0x0c401f0006037f89 */ /* 0x008e2400000e0000 */
[----:B0-----:R-:W-:-:S05]  /*20d70*/  FADD.FTZ R3, R3, R6 ;  /* 0x0000000603037221 */ /* 0x001fca0000010000 */
[----:B------:R-:W0:Y:S02]  /*20d80*/  SHFL.BFLY PT, R4, R3, 0x1, 0x1f ;  /* 0x0c201f0003047f89 */ /* 0x000e2400000e0000 */
[----:B0-----:R-:W-:-:S05]  /*20d90*/  FADD.FTZ R4, R3, R4 ;  /* 0x0000000403047221 */ /* 0x001fca0000010000 */
[----:B------:R-:W-:-:S13]  /*20da0*/  FSETP.NE.FTZ.AND P2, PT, R4, RZ, PT ;  /* 0x000000ff0400720b */ /* 0x000fda0003f55000 */
[----:B------:R-:W3:Y:S04]  /*20db0*/  @P2 LDL R7, [R1+0x200] ;  /* 0x0002000001072983 */ /* 0x000ee80000100800 */
[----:B------:R-:W5:Y:S01]  /*20dc0*/  @P2 LDL R10, [R1+0x1e4] ;  /* 0x0001e400010a2983 */ /* 0x000f620000100800 */
[----:B--2---:R-:W-:-:S13]  /*20dd0*/  FSETP.NE.FTZ.AND P1, PT, R13, RZ, PT ;  /* 0x000000ff0d00720b */ /* 0x004fda0003f35000 */
[----:B------:R-:W2:Y:S04]  /*20de0*/  @P1 LDL R5, [R1+0x200] ;  /* 0x0002000001051983 */ /* 0x000ea80000100800 */
[----:B------:R-:W4:Y:S01]  /*20df0*/  @P1 LDL R2, [R1+0x1e0] ;  /* 0x0001e00001021983 */ /* 0x000f220000100800 */
[----:B------:R-:W0:Y:S08]  /*20e00*/  @P2 MUFU.LG2 R9, R4 ;  /* 0x0000000400092308 */ /* 0x000e300000000c00 */
[----:B------:R-:W1:Y:S01]  /*20e10*/  @P1 MUFU.LG2 R6, R13 ;  /* 0x0000000d00061308 */ /* 0x000e620000000c00 */
[----:B------:R-:W-:-:S02]  /*20e20*/  IMAD.MOV.U32 R0, RZ, RZ, -0x800000 ;  /* 0xff800000ff007424 */ /* 0x000fc400078e00ff */
[----:B0-----:R-:W-:Y:S01]  /*20e30*/  @P2 FMUL.FTZ R12, R9, 0.69314718246459960938 ;  /* 0x3f317218090c2820 */ /* 0x001fe20000410000 */
[----:B-1----:R-:W-:Y:S01]  /*20e40*/  @P1 FMUL.FTZ R6, R6, 0.69314718246459960938 ;  /* 0x3f31721806061820 */ /* 0x002fe20000410000 */
[----:B------:R-:W-:Y:S01]  /*20e50*/  STL [R1+0x1f4], R4 ;  /* 0x0001f40401007387 */ /* 0x000fe20000100800 */
[----:B---3--:R-:W-:-:S04]  /*20e60*/  @P2 FMUL.FTZ R7, R7, 0.69314718246459960938 ;  /* 0x3f31721807072820 */ /* 0x008fc80000410000 */
[----:B-----5:R-:W-:-:S05]  /*20e70*/  @P2 FFMA.FTZ R8, R7, R10, R12 ;  /* 0x0000000a07082223 */ /* 0x020fca000001000c */
[----:B------:R0:W-:Y:S01]  /*20e80*/  STL [R1+0x1f4], R8 ;  /* 0x0001f40801007387 */ /* 0x0001e20000100800 */
[----:B--2---:R-:W-:-:S04]  /*20e90*/  @P1 FMUL.FTZ R5, R5, 0.69314718246459960938 ;  /* 0x3f31721805051820 */ /* 0x004fc80000410000 */
[----:B----4-:R-:W-:-:S05]  /*20ea0*/  @P1 FFMA.FTZ R0, R5, R2, R6 ;  /* 0x0000000205001223 */ /* 0x010fca0000010006 */
[----:B------:R1:W-:Y:S04]  /*20eb0*/  STL [R1+0x1f0], R0 ;  /* 0x0001f00001007387 */ /* 0x0003e80000100800 */
[----:B------:R-:W2:Y:S02]  /*20ec0*/  LD.E R2, desc[UR36][R14.64+0x4] ;  /* 0x000004240e027980 */ /* 0x000ea4000c101900 */
[----:B--2---:R-:W-:Y:S02]  /*20ed0*/  ISETP.NE.AND P0, PT, R2, RZ, PT ;  /* 0x000000ff0200720c */ /* 0x004fe40003f05270 */
[----:B------:R-:W2:Y:S11]  /*20ee0*/  LDL R2, [R1+0x1c8] ;  /* 0x0001c80001027983 */ /* 0x000eb60000100800 */
[----:B------:R-:W3:Y:S04]  /*20ef0*/  @!P0 LDL.64 R6, [R1+0xc0] ;  /* 0x0000c00001068983 */ /* 0x000ee80000100a00 */
[----:B------:R-:W2:Y:S01]  /*20f00*/  @!P0 LD.E R3, desc[UR36][R14.64] ;  /* 0x000000240e038980 */ /* 0x000ea2000c101900 */
[----:B------:R-:W-:-:S06]  /*20f10*/  IMAD.MOV.U32 R47, RZ, RZ, RZ ;  /* 0x000000ffff2f7224 */ /* 0x000fcc00078e00ff */
[----:B------:R-:W4:Y:S01]  /*20f20*/  @P1 MUFU.RCP R47, R13 ;  /* 0x0000000d002f1308 */ /* 0x000f220000001000 */
[----:B---3--:R-:W0:Y:S01]  /*20f30*/  @!P0 LD.E.64 R6, desc[UR36][R6.64] ;  /* 0x0000002406068980 */ /* 0x008e22000c101b00 */
[----:B--2---:R-:W-:-:S04]  /*20f40*/  @!P0 IMAD R3, R2, 0x40, R3 ;  /* 0x0000004002038824 */ /* 0x004fc800078e0203 */
[----:B0-----:R-:W-:-:S05]  /*20f50*/  @!P0 IMAD.WIDE R8, R3, 0x4, R6 ;  /* 0x0000000403088825 */ /* 0x001fca00078e0206 */
[----:B----4-:R0:W-:Y:S04]  /*20f60*/  @!P0 ST.E desc[UR36][R8.64], R47 ;  /* 0x0000002f08008985 */ /* 0x0101e8000c101924 */
[----:B------:R-:W1:Y:S04]  /*20f70*/  @!P0 LDL.64 R14, [R1+0xb8] ;  /* 0x0000b800010e8983 */ /* 0x000e680000100a00 */
[----:B-1----:R-:W2:Y:S02]  /*20f80*/  @!P0 LD.E R0, desc[UR36][R14.64+0x4] ;  /* 0x000004240e008980 */ /* 0x002ea4000c101900 */
[----:B--2---:R-:W-:-:S13]  /*20f90*/  @!P0 ISETP.NE.AND P0, PT, R0, RZ, PT ;  /* 0x000000ff0000820c */ /* 0x004fda0003f05270 */
[----:B------:R-:W2:Y:S04]  /*20fa0*/  @!P0 LDL.64 R10, [R1+0xc0] ;  /* 0x0000c000010a8983 */ /* 0x000ea80000100a00 */
[----:B------:R-:W3:Y:S01]  /*20fb0*/  @!P0 LD.E R3, desc[UR36][R14.64] ;  /* 0x000000240e038980 */ /* 0x000ee2000c101900 */
[----:B------:R-:W-:-:S06]  /*20fc0*/  IMAD.MOV.U32 R0, RZ, RZ, RZ ;  /* 0x000000ffff007224 */ /* 0x000fcc00078e00ff */
[----:B------:R-:W1:Y:S01]  /*20fd0*/  @P2 MUFU.RCP R0, R4 ;  /* 0x0000000400002308 */ /* 0x000e620000001000 */
[----:B--2---:R-:W2:Y:S01]  /*20fe0*/  @!P0 LD.E.64 R10, desc[UR36][R10.64] ;  /* 0x000000240a0a8980 */ /* 0x004ea2000c101b00 */
[----:B---3--:R-:W-:-:S04]  /*20ff0*/  @!P0 IMAD R3, R2, 0x40, R3 ;  /* 0x0000004002038824 */ /* 0x008fc800078e0203 */
[----:B------:R-:W-:-:S04]  /*21000*/  @!P0 VIADD R3, R3, 0x8 ;  /* 0x0000000803038836 */ /* 0x000fc80000000000 */
[----:B--2---:R-:W-:-:S05]  /*21010*/  @!P0 IMAD.WIDE R2, R3, 0x4, R10 ;  /* 0x0000000403028825 */ /* 0x004fca00078e020a */
[----:B-1----:R1:W-:Y:S04]  /*21020*/  @!P0 ST.E desc[UR36][R2.64], R0 ;  /* 0x0000000002008985 */ /* 0x0023e8000c101924 */
        /* <DEDUP_REMOVED lines=28> */
[----:B0-----:R-:W5:Y:S04]  /*211f0*/  LDL.64 R8, [R1+0x3b8] ;  /* 0x0003b80001087983 */ /* 0x001f680000100a00 */
[----:B------:R-:W5:Y:S04]  /*21200*/  LDL.64 R4, [R1+0x3c8] ;  /* 0x0003c80001047983 */ /* 0x000f680000100a00 */
[----:B------:R-:W5:Y:S04]  /*21210*/  LDL.64 R10, [R1+0x3d8] ;  /* 0x0003d800010a7983 */ /* 0x000f680000100a00 */
[----:B-1----:R-:W5:Y:S04]  /*21220*/  LDL.64 R2, [R1+0x3e8] ;  /* 0x0003e80001027983 */ /* 0x002f680000100a00 */
        /* <DEDUP_REMOVED lines=33> */
[----:B------:R-:W5:Y:S04]  /*21440*/  LDL R45, [R1+0x1d0] ;  /* 0x0001d000012d7983 */ /* 0x000f680000100800 */
[----:B------:R-:W5:Y:S01]  /*21450*/  LDL R22, [R1+0x1d4] ;  /* 0x0001d40001167983 */ /* 0x000f620000100800 */
[----:B--2---:R-:W-:-:S05]  /*21460*/  VIADD R46, R46, 0x1 ;  /* 0x000000012e2e7836 */ /* 0x004fca0000000000 */
[----:B------:R-:W-:-:S13]  /*21470*/  ISETP.NE.AND P0, PT, R46, 0x2, PT ;  /* 0x000000022e00780c */ /* 0x000fda0003f05270 */
[----:B------:R-:W2:Y:S01]  /*21480*/  @!P0 LDL R44, [R1+0x1cc] ;  /* 0x0001cc00012c8983 */ /* 0x000ea20000100800 */
[-C--:B---3--:R-:W-:Y:S01]  /*21490*/  FMUL.FTZ R135, R135, R0.reuse ;  /* 0x0000000087877220 */ /* 0x088fe20000410000 */
[-C--:B------:R-:W-:Y:S01]  /*214a0*/  FMUL.FTZ R134, R134, R0.reuse ;  /* 0x0000000086867220 */ /* 0x080fe20000410000 */
[-C--:B----4-:R-:W-:Y:S01]  /*214b0*/  FMUL.FTZ R119, R119, R0.reuse ;  /* 0x0000000077777220 */ /* 0x090fe20000410000 */
[-C--:B------:R-:W-:Y:S01]  /*214c0*/  FMUL.FTZ R118, R118, R0.reuse ;  /* 0x0000000076767220 */ /* 0x080fe20000410000 */
[-C--:B-----5:R-:W-:Y:S01]  /*214d0*/  FMUL.FTZ R121, R121, R0.reuse ;  /* 0x0000000079797220 */ /* 0x0a0fe20000410000 */
        /* <DEDUP_REMOVED lines=123> */
[----:B------:R-:W-:-:S02]  /*21c90*/  VIADD R0, R45, 0x1 ;  /* 0x000000012d007836 */ /* 0x000fc40000000000 */
[----:B------:R-:W-:Y:S01]  /*21ca0*/  VIADD R22, R22, 0x1 ;  /* 0x0000000116167836 */ /* 0x000fe20000000000 */
[----:B------:R-:W-:Y:S04]  /*21cb0*/  STL [R1+0x1c8], R46 ;  /* 0x0001c82e01007387 */ /* 0x000fe80000100800 */
        /* <DEDUP_REMOVED lines=11> */
[----:B------:R-:W-:Y:S01]  /*21d70*/  STL.64 [R1+0x2a0], R72 ;  /* 0x0002a04801007387 */ /* 0x000fe20000100a00 */
[----:B--2---:R-:W-:-:S03]  /*21d80*/  @!P0 LOP3.LUT R44, R44, 0x1, RZ, 0x3c, !PT ;  /* 0x000000012c2c8812 */ /* 0x004fc600078e3cff */
        /* <DEDUP_REMOVED lines=51> */
[----:B------:R-:W-:Y:S04]  /*220c0*/  STL [R1+0x1d0], R0 ;  /* 0x0001d00001007387 */ /* 0x000fe80000100800 */
[----:B------:R-:W-:Y:S04]  /*220d0*/  @!P0 STL [R1+0x1cc], R44 ;  /* 0x0001cc2c01008387 */ /* 0x000fe80000100800 */
[----:B------:R-:W-:Y:S04]  /*220e0*/  STL [R1+0x1d4], R22 ;  /* 0x0001d41601007387 */ /* 0x000fe80000100800 */
[----:B------:R-:W-:Y:S04]  /*220f0*/  @!P0 STL [R1+0x1c8], RZ ;  /* 0x0001c8ff01008387 */ /* 0x000fe80000100800 */
[----:B------:R0:W-:Y:S02]  /*22100*/  STL.64 [R1+0x3e8], R2 ;  /* 0x0003e80201007387 */ /* 0x0001e40000100a00 */
[----:B0-----:R-:W-:Y:S01]  /*22110*/  IMAD.MOV.U32 R3, RZ, RZ, 0x1 ;  /* 0x00000001ff037424 */ /* 0x001fe200078e00ff */
[----:B------:R-:W-:Y:S06]  /*22120*/  BAR.ARV 0xe, 0x100 ;  /* 0x0384000000007b1d */ /* 0x000fec0000002000 */
.L_x_1914:
[----:B0-----:R-:W-:-:S04]  /*22130*/  PRMT R0, R3, 0x9910, RZ ;  /* 0x0000991003007816 */ /* 0x001fc800000000ff */
[----:B------:R-:W-:-:S13]  /*22140*/  ISETP.NE.AND P0, PT, R0, RZ, PT ;  /* 0x000000ff0000720c */ /* 0x000fda0003f05270 */
[----:B------:R-:W-:Y:S05]  /*22150*/  @!P0 BRA `(.L_x_2032) ;  /* 0x0000002400f88947 */ /* 0x000fea0003800000 */
[----:B------:R-:W0:Y:S01]  /*22160*/  S2R R0, SR_TID.X ;  /* 0x0000000000007919 */ /* 0x000e220000002100 */
[----:B------:R-:W1:Y:S01]  /*22170*/  S2UR UR5, SR_CgaCtaId ;  /* 0x00000000000579c3 */ /* 0x000e620000008800 */
[----:B------:R-:W-:Y:S01]  /*22180*/  UMOV UR4, 0x400 ;  /* 0x0000040000047882 */ /* 0x000fe20000000000 */
[----:B------:R-:W-:-:S06]  /*22190*/  SHF.R.S32.HI R14, RZ, 0x1f, R152 ;  /* 0x0000001fff0e7819 */ /* 0x000fcc0000011498 */
[----:B------:R-:W-:Y:S01]  /*221a0*/  BAR.SYNC.DEFER_BLOCKING 0x1, 0x100 ;  /* 0x0044000000007b1d */ /* 0x000fe20000010000 */
[----:B------:R-:W-:-:S07]  /*221b0*/  SHF.R.S32.HI R16, RZ, 0x1f, R23 ;  /* 0x0000001fff107819 */ /* 0x000fce0000011417 */
[----:B------:R-:W2:Y:S01]  /*221c0*/  LDC R29, c[0x0][0xce8] ;  /* 0x00033a00ff1d7b82 */ /* 0x000ea20000000800 */
[----:B------:R-:W3:Y:S07]  /*221d0*/  S2R R20, SR_CTAID.X ;  /* 0x0000000000147919 */ /* 0x000eee0000002500 */
[----:B------:R-:W4:Y:S01]  /*221e0*/  LDC.64 R18, c[0x0][0xc40] ;  /* 0x00031000ff127b82 */ /* 0x000f220000000a00 */
[----:B-1----:R-:W-:-:S04]  /*221f0*/  ULEA UR4, UR5, UR4, 0x18 ;  /* 0x0000000405047291 */ /* 0x002fc8000f8ec03f */
[----:B------:R-:W-:Y:S01]  /*22200*/  UIADD3 UR4, UR4, 0x38820, URZ ;  /* 0x0003882004047890 */ /* 0x000fe2000fffe03f */
[----:B0-----:R-:W-:-:S03]  /*22210*/  VIADD R5, R0, 0xffffff80 ;  /* 0xffffff8000057836 */ /* 0x001fc60000000000 */
[----:B------:R-:W-:Y:S01]  /*22220*/  UPRMT UR4, URZ, 0x654, UR4 ;  /* 0x000006543f047896 */ /* 0x000fe20008000004 */
[----:B--2---:R-:W-:Y:S02]  /*22230*/  ISETP.NE.AND P1, PT, R29, 0x1, PT ;  /* 0x000000011d00780c */ /* 0x004fe40003f25270 */
[----:B------:R-:W-:-:S04]  /*22240*/  SHF.R.S32.HI R2, RZ, 0x1f, R5 ;  /* 0x0000001fff027819 */ /* 0x000fc80000011405 */
[----:B------:R-:W-:Y:S02]  /*22250*/  LEA.HI R0, R2, R5, RZ, 0x7 ;  /* 0x0000000502007211 */ /* 0x000fe400078f38ff */
[----:B------:R-:W-:Y:S02]  /*22260*/  SYNCS.ARRIVE.TRANS64.RED.A1T0 RZ, [UR4], RZ ;  /* 0x000000ffffff79a7 */ /* 0x000fe40008100404 */
[----:B------:R-:W-:Y:S02]  /*22270*/  SHF.R.S32.HI R24, RZ, 0x7, R0 ;  /* 0x00000007ff187819 */ /* 0x000fe40000011400 */
[----:B------:R-:W-:-:S03]  /*22280*/  LOP3.LUT R4, R0, 0xffffff80, RZ, 0xc0, !PT ;  /* 0xffffff8000047812 */ /* 0x000fc600078ec0ff */
[----:B------:R-:W0:Y:S02]  /*22290*/  SHFL.IDX PT, R3, R24, RZ, 0x1f ;  /* 0x00001fff18037589 */ /* 0x000e2400000e0000 */
[----:B------:R-:W-:Y:S01]  /*222a0*/  IMAD.IADD R25, R5, 0x1, -R4 ;  /* 0x0000000105197824 */ /* 0x000fe200078e0a04 */
[----:B------:R-:W-:-:S04]  /*222b0*/  LEA.HI R4, R2, R5, RZ, 0x2 ;  /* 0x0000000502047211 */ /* 0x000fc800078f10ff */
[----:B------:R-:W-:Y:S02]  /*222c0*/  SHF.R.S32.HI R22, RZ, 0x1f, R25 ;  /* 0x0000001fff167819 */ /* 0x000fe40000011419 */
[----:B------:R-:W-:Y:S02]  /*222d0*/  LOP3.LUT R4, R4, 0xfffffffc, RZ, 0xc0, !PT ;  /* 0xfffffffc04047812 */ /* 0x000fe400078ec0ff */
[----:B------:R-:W-:-:S03]  /*222e0*/  LEA.HI R21, R22, R25, RZ, 0x2 ;  /* 0x0000001916157211 */ /* 0x000fc600078f10ff */
[----:B------:R-:W-:Y:S01]  /*222f0*/  IMAD.IADD R28, R5, 0x1, -R4 ;  /* 0x00000001051c7824 */ /* 0x000fe200078e0a04 */
[--C-:B------:R-:W-:Y:S02]  /*22300*/  SHF.R.S32.HI R26, RZ, 0x2, R21.reuse ;  /* 0x00000002ff1a7819 */ /* 0x100fe40000011415 */
[----:B0-----:R-:W-:Y:S02]  /*22310*/  ISETP.NE.AND P0, PT, R3, RZ, PT ;  /* 0x000000ff0300720c */ /* 0x001fe40003f05270 */
[----:B------:R-:W-:-:S04]  /*22320*/  SHF.R.S32.HI R3, RZ, 0x1f, R21 ;  /* 0x0000001fff037819 */ /* 0x000fc80000011415 */
[----:B------:R-:W-:-:S04]  /*22330*/  LEA.HI R3, R3, R26, RZ, 0x3 ;  /* 0x0000001a03037211 */ /* 0x000fc800078f18ff */
[----:B------:R-:W-:-:S03]  /*22340*/  LOP3.LUT R27, R3, 0xfffffff8, RZ, 0xc0, !PT ;  /* 0xfffffff8031b7812 */ /* 0x000fc600078ec0ff */
[----:B---34-:R-:W-:Y:S05]  /*22350*/  @P0 BRA `(.L_x_2033) ;  /* 0x0000000400500947 */ /* 0x018fea0003800000 */
[----:B------:R-:W-:Y:S01]  /*22360*/  LOP3.LUT R0, R0, 0xffffff80, RZ, 0xc0, !PT ;  /* 0xffffff8000007812 */ /* 0x000fe200078ec0ff */
[----:B------:R-:W0:Y:S01]  /*22370*/  S2R R11, SR_CTAID.X ;  /* 0x00000000000b7919 */ /* 0x000e220000002500 */
[----:B------:R-:W1:Y:S01]  /*22380*/  LDC R12, c[0x0][0xce8] ;  /* 0x00033a00ff0c7b82 */ /* 0x000e620000000800 */
[----:B------:R-:W-:Y:S01]  /*22390*/  LEA.HI R9, R24, R24, RZ, 0x1 ;  /* 0x0000001818097211 */ /* 0x000fe200078f08ff */
[----:B------:R-:W-:Y:S01]  /*223a0*/  ULDC UR4, c[0x0][0xb88] ;  /* 0x0002e20000047ab9 */ /* 0x000fe20000000800 */
[----:B------:R-:W-:Y:S02]  /*223b0*/  IMAD.IADD R0, R5, 0x1, -R0 ;  /* 0x0000000105007824 */ /* 0x000fe400078e0a00 */
[----:B------:R-:W-:-:S03]  /*223c0*/  LOP3.LUT R13, R9, 0xfffffe, RZ, 0xc0, !PT ;  /* 0x00fffffe090d7812 */ /* 0x000fc600078ec0ff */
[----:B------:R-:W-:Y:S02]  /*223d0*/  SHF.R.S32.HI R3, RZ, 0x1f, R0 ;  /* 0x0000001fff037819 */ /* 0x000fe40000011400 */
[----:B------:R-:W-:Y:S02]  /*223e0*/  IMAD.IADD R13, R24, 0x1, -R13 ;  /* 0x00000001180d7824 */ /* 0x000fe400078e0a0d */
[CC--:B------:R-:W-:Y:S02]  /*223f0*/  LEA.HI R4, R3.reuse, R0.reuse, RZ, 0x2 ;  /* 0x0000000003047211 */ /* 0x0c0fe400078f10ff */
[----:B------:R-:W-:Y:S02]  /*22400*/  LEA.HI R3, R3, R0, RZ, 0x5 ;  /* 0x0000000003037211 */ /* 0x000fe400078f28ff */
[--C-:B------:R-:W-:Y:S02]  /*22410*/  SHF.R.S32.HI R6, RZ, 0x2, R4.reuse ;  /* 0x00000002ff067819 */ /* 0x100fe40000011404 */
[----:B------:R-:W-:-:S04]  /*22420*/  SHF.R.S32.HI R7, RZ, 0x1f, R4 ;  /* 0x0000001fff077819 */ /* 0x000fc80000011404 */
[----:B------:R-:W-:Y:S02]  /*22430*/  LEA.HI R8, R7, R6, RZ, 0x3 ;  /* 0x0000000607087211 */ /* 0x000fe400078f18ff */
[----:B------:R-:W-:Y:S02]  /*22440*/  LOP3.LUT R7, R4, 0x7ffffffc, RZ, 0xc0, !PT ;  /* 0x7ffffffc04077812 */ /* 0x000fe400078ec0ff */
[----:B------:R-:W-:Y:S01]  /*22450*/  LOP3.LUT R9, R8, 0xfffffff8, RZ, 0xc0, !PT ;  /* 0xfffffff808097812 */ /* 0x000fe200078ec0ff */
[----:B-1----:R-:W-:Y:S01]  /*22460*/  IMAD R8, R12, UR4, RZ ;  /* 0x000000040c087c24 */ /* 0x002fe2000f8e02ff */
[----:B------:R-:W-:Y:S01]  /*22470*/  SHF.R.S32.HI R4, RZ, 0x5, R3 ;  /* 0x00000005ff047819 */ /* 0x000fe20000011403 */
[----:B------:R-:W-:Y:S01]  /*22480*/  IMAD.IADD R0, R0, 0x1, -R7 ;  /* 0x0000000100007824 */ /* 0x000fe200078e0a07 */
[----:B------:R-:W1:Y:S01]  /*22490*/  S2UR UR6, SR_CTAID.Z ;  /* 0x00000000000679c3 */ /* 0x000e620000002700 */
[----:B------:R-:W-:Y:S01]  /*224a0*/  IMAD.IADD R9, R6, 0x1, -R9 ;  /* 0x0000000106097824 */ /* 0x000fe200078e0a09 */
[----:B------:R-:W-:Y:S01]  /*224b0*/  ISETP.NE.AND P3, PT, R12, 0x1, PT ;  /* 0x000000010c00780c */ /* 0x000fe20003f65270 */
[----:B------:R-:W-:Y:S01]  /*224c0*/  IMAD.U32 R3, R13, -0x100, RZ ;  /* 0xffffff000d037824 */ /* 0x000fe200078e00ff */
[----:B------:R-:W-:Y:S01]  /*224d0*/  ULDC.64 UR4, c[0x0][0xcd0] ;  /* 0x0003340000047ab9 */ /* 0x000fe20000000a00 */
[----:B------:R-:W-:-:S02]  /*224e0*/  IMAD.SHL.U32 R0, R0, 0x2, RZ ;  /* 0x0000000200007824 */ /* 0x000fc400078e00ff */
[----:B------:R-:W-:Y:S01]  /*224f0*/  IMAD R10, R4, 0x10, R9 ;  /* 0x00000010040a7824 */ /* 0x000fe200078e0209 */
[----:B------:R-:W2:Y:S02]  /*22500*/  LDC.64 R6, c[0x0][0xcd8] ;  /* 0x00033600ff067b82 */ /* 0x000ea40000000a00 */
[----:B------:R-:W-:Y:S01]  /*22510*/  ISETP.NE.AND P0, PT, R0, R3, PT ;  /* 0x000000030000720c */ /* 0x000fe20003f05270 */
[----:B0-----:R-:W-:-:S05]  /*22520*/  IMAD R13, R11, 0x40, R10 ;  /* 0x000000400b0d7824 */ /* 0x001fca00078e020a */
[----:B------:R-:W-:Y:S01]  /*22530*/  ISETP.GE.OR P2, PT, R13, R8, P0 ;  /* 0x000000080d00720c */ /* 0x000fe20000746670 */
[----:B------:R-:W0:-:S12]  /*22540*/  @P3 LDC R4, c[0x0][0xcec] ;  /* 0x00033b00ff043b82 */ /* 0x000e180000000800 */
[----:B------:R-:W3:Y:S01]  /*22550*/  @!P2 LDL R15, [R1+0x1f0] ;  /* 0x0001f000010fa983 */ /* 0x000ee20000100800 */
[----:B------:R-:W-:Y:S01]  /*22560*/  LEA.HI R0, R2, R5, RZ, 0x2 ;  /* 0x0000000502007211 */ /* 0x000fe200078f10ff */
[----:B-1----:R-:W-:Y:S01]  /*22570*/  USHF.R.S32.HI UR7, URZ, 0x1f, UR6 ;  /* 0x0000001f3f077899 */ /* 0x002fe20008011406 */
[----:B------:R-:W1:Y:S01]  /*22580*/  S2UR UR6, SR_CTAID.Z ;  /* 0x00000000000679c3 */ /* 0x000e620000002700 */
[----:B------:R-:W-:Y:S01]  /*22590*/  IMAD R9, R14, UR4, RZ ;  /* 0x000000040e097c24 */ /* 0x000fe2000f8e02ff */
[----:B------:R-:W-:Y:S01]  /*225a0*/  LOP3.LUT R0, R0, 0xfffffffc, RZ, 0xc0, !PT ;  /* 0xfffffffc00007812 */ /* 0x000fe200078ec0ff */
[----:B------:R-:W-:Y:S01]  /*225b0*/  VIADD R13, R13, 0x8 ;  /* 0x000000080d0d7836 */ /* 0x000fe20000000000 */
[----:B------:R-:W-:Y:S01]  /*225c0*/  BSSY B0, `(.L_x_2033) ;  /* 0x000002d000007945 */ /* 0x000fe20003800000 */
[----:B------:R-:W-:Y:S02]  /*225d0*/  IMAD R9, R152, UR5, R9 ;  /* 0x0000000598097c24 */ /* 0x000fe4000f8e0209 */
[----:B------:R-:W-:Y:S01]  /*225e0*/  IMAD.IADD R0, R5, 0x1, -R0 ;  /* 0x0000000105007824 */ /* 0x000fe200078e0a00 */
[----:B------:R-:W-:Y:S01]  /*225f0*/  ISETP.GE.OR P0, PT, R13, R8, P0 ;  /* 0x000000080d00720c */ /* 0x000fe20000706670 */
[----:B------:R-:W4:Y:S03]  /*22600*/  @P3 LDC R5, c[0x0][0xcf0] ;  /* 0x00033c00ff053b82 */ /* 0x000f260000000800 */
[----:B------:R-:W-:-:S04]  /*22610*/  LEA.HI R2, R0, R0, RZ, 0x1 ;  /* 0x0000000000027211 */ /* 0x000fc800078f08ff */
[----:B------:R-:W-:-:S05]  /*22620*/  LOP3.LUT R3, R2, 0x1ffffffe, RZ, 0xc0, !PT ;  /* 0x1ffffffe02037812 */ /* 0x000fca00078ec0ff */
[----:B------:R-:W-:Y:S02]  /*22630*/  IMAD.IADD R0, R0, 0x1, -R3 ;  /* 0x0000000100007824 */ /* 0x000fe400078e0a03 */
[----:B------:R-:W-:Y:S01]  /*22640*/  IMAD.WIDE.U32 R2, R152, UR4, RZ ;  /* 0x0000000498027c25 */ /* 0x000fe2000f8e00ff */
[----:B------:R-:W-:-:S03]  /*22650*/  ULDC.64 UR4, c[0x0][0xce0] ;  /* 0x0003380000047ab9 */ /* 0x000fc60000000a00 */
[----:B------:R-:W-:Y:S02]  /*22660*/  IMAD R0, R0, 0x8, R10 ;  /* 0x0000000800007824 */ /* 0x000fe400078e020a */
[----:B------:R-:W-:Y:S02]  /*22670*/  IMAD.IADD R3, R3, 0x1, R9 ;  /* 0x0000000103037824 */ /* 0x000fe400078e0209 */
[----:B------:R-:W-:Y:S02]  /*22680*/  IMAD R9, R11, 0x40, R0 ;  /* 0x000000400b097824 */ /* 0x000fe400078e0200 */
[----:B--2---:R-:W-:Y:S02]  /*22690*/  IMAD R10, R6, UR7, RZ ;  /* 0x00000007060a7c24 */ /* 0x004fe4000f8e02ff */
[----:B0-----:R-:W-:-:S04]  /*226a0*/  @P3 IMAD.HI.U32 R4, R9, R4, RZ ;  /* 0x0000000409043227 */ /* 0x001fc800078e00ff */
[----:B-1----:R-:W-:Y:S02]  /*226b0*/  IMAD R17, R7, UR6, R10 ;  /* 0x0000000607117c24 */ /* 0x002fe4000f8e020a */
[----:B------:R-:W-:Y:S01]  /*226c0*/  IMAD.MOV.U32 R11, RZ, RZ, R9 ;  /* 0x000000ffff0b7224 */ /* 0x000fe200078e0009 */
[----:B----4-:R-:W-:Y:S01]  /*226d0*/  @P3 SHF.R.U32.HI R11, RZ, R5, R4 ;  /* 0x00000005ff0b3219 */ /* 0x010fe20000011604 */
[----:B------:R-:W-:-:S04]  /*226e0*/  IMAD.WIDE.U32 R6, R6, UR6, R2 ;  /* 0x0000000606067c25 */ /* 0x000fc8000f8e0002 */
[----:B------:R-:W-:Y:S02]  /*226f0*/  IMAD.IADD R7, R7, 0x1, R17 ;  /* 0x0000000107077824 */ /* 0x000fe400078e0211 */
[----:B------:R-:W-:Y:S02]  /*22700*/  IMAD.MOV R5, RZ, RZ, -R11 ;  /* 0x000000ffff057224 */ /* 0x000fe400078e0a0b */
[----:B------:R-:W-:Y:S02]  /*22710*/  IMAD R0, R16, UR4, RZ ;  /* 0x0000000410007c24 */ /* 0x000fe4000f8e02ff */
[----:B------:R-:W-:Y:S01]  /*22720*/  IMAD.WIDE.U32 R2, R23, UR4, R6 ;  /* 0x0000000417027c25 */ /* 0x000fe2000f8e0006 */
[----:B------:R-:W-:-:S03]  /*22730*/  SHF.R.S32.HI R7, RZ, 0x1f, R11 ;  /* 0x0000001fff077819 */ /* 0x000fc6000001140b */
[----:B------:R-:W-:Y:S01]  /*22740*/  IMAD R5, R12, R5, R9 ;  /* 0x000000050c057224 */ /* 0x000fe200078e0209 */
[----:B------:R-:W-:Y:S01]  /*22750*/  IADD3 R2, P3, R11, R2, RZ ;  /* 0x000000020b027210 */ /* 0x000fe20007f7e0ff */
[----:B------:R-:W-:Y:S01]  /*22760*/  IMAD R4, R23, UR5, R0 ;  /* 0x0000000517047c24 */ /* 0x000fe2000f8e0200 */
[----:B------:R-:W-:Y:S02]  /*22770*/  ULDC.64 UR4, c[0x0][0xcc8] ;  /* 0x0003320000047ab9 */ /* 0x000fe40000000a00 */
[----:B------:R-:W-:Y:S02]  /*22780*/  SHF.R.S32.HI R0, RZ, 0x1f, R5 ;  /* 0x0000001fff007819 */ /* 0x000fe40000011405 */
[----:B------:R-:W-:-:S03]  /*22790*/  IADD3.X R3, R7, R3, R4, P3, !PT ;  /* 0x0000000307037210 */ /* 0x000fc60001ffe404 */
[----:B------:R-:W-:Y:S02]  /*227a0*/  IMAD R0, R0, UR4, RZ ;  /* 0x0000000400007c24 */ /* 0x000fe4000f8e02ff */
[----:B------:R-:W-:-:S04]  /*227b0*/  IMAD.WIDE.U32 R2, R5, UR4, R2 ;  /* 0x0000000405027c25 */ /* 0x000fc8000f8e0002 */
[----:B------:R-:W-:Y:S01]  /*227c0*/  IMAD R5, R5, UR5, R0 ;  /* 0x0000000505057c24 */ /* 0x000fe2000f8e0200 */
[----:B------:R-:W-:Y:S02]  /*227d0*/  ULDC.64 UR4, c[0x0][0xca8] ;  /* 0x00032a0000047ab9 */ /* 0x000fe40000000a00 */
[----:B------:R-:W-:Y:S01]  /*227e0*/  LEA R0, P3, R2, UR4, 0x2 ;  /* 0x0000000402007c11 */ /* 0x000fe2000f8610ff */
[----:B------:R-:W-:-:S04]  /*227f0*/  IMAD.IADD R3, R3, 0x1, R5 ;  /* 0x0000000103037824 */ /* 0x000fc800078e0205 */
[----:B------:R-:W-:Y:S01]  /*22800*/  SHFL.IDX PT, R4, R0, 0x1, 0x1c1f ;  /* 0x003c1f0000047f89 */ /* 0x000fe200000e0000 */
[----:B------:R-:W-:-:S03]  /*22810*/  LEA.HI.X R6, R2, UR5, R3, 0x2, P3 ;  /* 0x0000000502067c11 */ /* 0x000fc600098f1403 */
[----:B------:R-:W-:Y:S04]  /*22820*/  SHFL.IDX PT, R2, R0, RZ, 0x1c1f ;  /* 0x001c1fff00027589 */ /* 0x000fe800000e0000 */
[----:B------:R-:W3:Y:S04]  /*22830*/  SHFL.IDX PT, R3, R6, RZ, 0x1c1f ;  /* 0x001c1fff06037589 */ /* 0x000ee800000e0000 */
[----:B------:R0:W1:Y:S04]  /*22840*/  SHFL.IDX PT, R5, R6, 0x1, 0x1c1f ;  /* 0x003c1f0006057f89 */ /* 0x00006800000e0000 */
[----:B---3--:R0:W-:Y:S01]  /*22850*/  @!P2 ST.E desc[UR36][R2.64], R15 ;  /* 0x0000000f0200a985 */ /* 0x0081e2000c101924 */
[----:B-1----:R-:W-:Y:S05]  /*22860*/  @P0 BRA `(.L_x_2034) ;  /* 0x0000000000080947 */ /* 0x002fea0003800000 */
[----:B0-----:R-:W2:Y:S04]  /*22870*/  LDL R3, [R1+0x1f4] ;  /* 0x0001f40001037983 */ /* 0x001ea80000100800 */
[----:B--2---:R1:W-:Y:S02]  /*22880*/  ST.E desc[UR36][R4.64], R3 ;  /* 0x0000000304007985 */ /* 0x0043e4000c101924 */
.L_x_2034:
[----:B------:R-:W-:Y:S05]  /*22890*/  BSYNC B0 ;  /* 0x0000000000007941 */ /* 0x000fea0003800000 */
.L_x_2033:
[----:B------:R-:W2:Y:S01]  /*228a0*/  S2UR UR6, SR_CTAID.Z ;  /* 0x00000000000679c3 */ /* 0x000ea20000002700 */
[----:B------:R-:W-:Y:S01]  /*228b0*/  LEA.HI R0, R28, R28, RZ, 0x1 ;  /* 0x0000001c1c007211 */ /* 0x000fe200078f08ff */
[----:B------:R-:W-:Y:S01]  /*228c0*/  ULDC.64 UR4, c[0x0][0xc38] ;  /* 0x00030e0000047ab9 */ /* 0x000fe20000000a00 */
[----:B------:R-:W-:Y:S01]  /*228d0*/  LEA.HI R22, R22, R25, RZ, 0x5 ;  /* 0x0000001916167211 */ /* 0x000fe200078f28ff */
[----:B01----:R-:W-:Y:S01]  /*228e0*/  IMAD R3, R14, UR4, RZ ;  /* 0x000000040e037c24 */ /* 0x003fe2000f8e02ff */
[----:B------:R-:W-:Y:S01]  /*228f0*/  LOP3.LUT R7, R0, 0x1ffffffe, RZ, 0xc0, !PT ;  /* 0x1ffffffe00077812 */ /* 0x000fe200078ec0ff */
[----:B------:R-:W-:Y:S01]  /*22900*/  IMAD.IADD R27, R26, 0x1, -R27 ;  /* 0x000000011a1b7824 */ /* 0x000fe200078e0a1b */
[----:B------:R-:W-:Y:S01]  /*22910*/  SHF.R.S32.HI R22, RZ, 0x5, R22 ;  /* 0x00000005ff167819 */ /* 0x000fe20000011416 */
[----:B------:R-:W0:Y:S01]  /*22920*/  @P1 LDC R4, c[0x0][0xcec] ;  /* 0x00033b00ff041b82 */ /* 0x000e220000000800 */
[C---:B------:R-:W-:Y:S01]  /*22930*/  IMAD R5, R152.reuse, UR5, R3 ;  /* 0x0000000598057c24 */ /* 0x040fe2000f8e0203 */
[----:B------:R-:W-:Y:S01]  /*22940*/  BSSY B0, `(.L_x_2035) ;  /* 0x0000115000007945 */ /* 0x000fe20003800000 */
[----:B------:R-:W-:Y:S01]  /*22950*/  IMAD.WIDE.U32 R2, R152, UR4, RZ ;  /* 0x0000000498027c25 */ /* 0x000fe2000f8e00ff */
[----:B------:R-:W-:-:S03]  /*22960*/  ULDC.64 UR4, c[0x0][0xc48] ;  /* 0x0003120000047ab9 */ /* 0x000fc60000000a00 */
[----:B------:R-:W-:Y:S01]  /*22970*/  IMAD.IADD R28, R28, 0x1, -R7 ;  /* 0x000000011c1c7824 */ /* 0x000fe200078e0a07 */
[----:B------:R-:W1:Y:S01]  /*22980*/  @P1 LDC R11, c[0x0][0xcf0] ;  /* 0x00033c00ff0b1b82 */ /* 0x000e620000000800 */
[----:B------:R-:W-:Y:S02]  /*22990*/  IMAD R27, R22, 0x10, R27 ;  /* 0x00000010161b7824 */ /* 0x000fe400078e021b */
[----:B------:R-:W-:Y:S02]  /*229a0*/  IMAD.IADD R3, R3, 0x1, R5 ;  /* 0x0000000103037824 */ /* 0x000fe400078e0205 */
[----:B------:R-:W-:Y:S01]  /*229b0*/  IMAD R5, R28, 0x8, R27 ;  /* 0x000000081c057824 */ /* 0x000fe200078e021b */
[----:B--2---:R-:W-:Y:S02]  /*229c0*/  USHF.R.S32.HI UR7, URZ, 0x1f, UR6 ;  /* 0x0000001f3f077899 */ /* 0x004fe40008011406 */
[----:B------:R-:W2:Y:S01]  /*229d0*/  S2UR UR6, SR_CTAID.Z ;  /* 0x00000000000679c3 */ /* 0x000ea20000002700 */
[----:B------:R-:W-:-:S02]  /*229e0*/  IMAD R9, R20, 0x40, R5 ;  /* 0x0000004014097824 */ /* 0x000fc400078e0205 */
[----:B------:R-:W-:Y:S02]  /*229f0*/  IMAD R20, R20, 0x40, R27 ;  /* 0x0000004014147824 */ /* 0x000fe400078e021b */
[----:B------:R-:W-:Y:S02]  /*22a00*/  IMAD R0, R18, UR7, RZ ;  /* 0x0000000712007c24 */ /* 0x000fe4000f8e02ff */
[----:B0-----:R-:W-:-:S04]  /*22a10*/  @P1 IMAD.HI.U32 R4, R9, R4, RZ ;  /* 0x0000000409041227 */ /* 0x001fc800078e00ff */
[----:B------:R-:W-:Y:S01]  /*22a20*/  IMAD.MOV.U32 R5, RZ, RZ, R9 ;  /* 0x000000ffff057224 */ /* 0x000fe200078e0009 */
[----:B-1----:R-:W-:-:S05]  /*22a30*/  @P1 SHF.R.U32.HI R5, RZ, R11, R4 ;  /* 0x0000000bff051219 */ /* 0x002fca0000011604 */
[----:B------:R-:W-:Y:S02]  /*22a40*/  IMAD.MOV R4, RZ, RZ, -R5 ;  /* 0x000000ffff047224 */ /* 0x000fe400078e0a05 */
[----:B--2---:R-:W-:Y:S02]  /*22a50*/  IMAD R7, R19, UR6, R0 ;  /* 0x0000000613077c24 */ /* 0x004fe4000f8e0200 */
[----:B------:R-:W-:-:S04]  /*22a60*/  IMAD.WIDE.U32 R2, R18, UR6, R2 ;  /* 0x0000000612027c25 */ /* 0x000fc8000f8e0002 */
[----:B------:R-:W-:Y:S02]  /*22a70*/  IMAD R0, R16, UR4, RZ ;  /* 0x0000000410007c24 */ /* 0x000fe4000f8e02ff */
[----:B------:R-:W-:Y:S02]  /*22a80*/  IMAD.IADD R3, R3, 0x1, R7 ;  /* 0x0000000103037824 */ /* 0x000fe400078e0207 */
[C---:B------:R-:W-:Y:S01]  /*22a90*/  IMAD R7, R23.reuse, UR5, R0 ;  /* 0x0000000517077c24 */ /* 0x040fe2000f8e0200 */
[----:B------:R-:W-:Y:S01]  /*22aa0*/  SHF.R.S32.HI R0, RZ, 0x1f, R5 ;  /* 0x0000001fff007819 */ /* 0x000fe20000011405 */
        /* <DEDUP_REMOVED lines=9> */
[----:B------:R-:W-:Y:S02]  /*22b40*/  IMAD R0, R0, UR4, RZ ;  /* 0x0000000400007c24 */ /* 0x000fe4000f8e02ff */
[----:B------:R-:W-:Y:S02]  /*22b50*/  IMAD.IADD R3, R3, 0x1, R7 ;  /* 0x0000000103037824 */ /* 0x000fe400078e0207 */
[C---:B------:R-:W-:Y:S01]  /*22b60*/  IMAD R5, R23.reuse, UR5, R0 ;  /* 0x0000000517057c24 */ /* 0x040fe2000f8e0200 */
[----:B------:R-:W-:Y:S01]  /*22b70*/  LEA.HI R0, R24, R24, RZ, 0x1 ;  /* 0x0000001818007211 */ /* 0x000fe200078f08ff */
[----:B------:R-:W-:Y:S01]  /*22b80*/  IMAD.WIDE.U32 R22, R23, UR4, R2 ;  /* 0x0000000417167c25 */ /* 0x000fe2000f8e0002 */
[----:B------:R-:W-:-:S03]  /*22b90*/  ULDC.64 UR4, c[0x0][0xc00] ;  /* 0x0003000000047ab9 */ /* 0x000fc60000000a00 */
[----:B------:R-:W-:Y:S01]  /*22ba0*/  IMAD.IADD R3, R23, 0x1, R5 ;  /* 0x0000000117037824 */ /* 0x000fe200078e0205 */
[----:B------:R-:W-:Y:S01]  /*22bb0*/  LEA R19, P0, R22, UR4, 0x2 ;  /* 0x0000000416137c11 */ /* 0x000fe2000f8010ff */
[----:B------:R-:W-:-:S03]  /*22bc0*/  ULDC UR4, c[0x0][0xb88] ;  /* 0x0002e20000047ab9 */ /* 0x000fc60000000800 */
[----:B------:R-:W-:Y:S01]  /*22bd0*/  LEA.HI.X R22, R22, UR5, R3, 0x2, P0 ;  /* 0x0000000516167c11 */ /* 0x000fe200080f1403 */
[----:B------:R0:W1:Y:S01]  /*22be0*/  SHFL.IDX PT, R14, R19, RZ, 0x1c1f ;  /* 0x001c1fff130e7589 */ /* 0x00006200000e0000 */
[----:B------:R-:W-:Y:S02]  /*22bf0*/  LOP3.LUT R3, R0, 0xfffffe, RZ, 0xc0, !PT ;  /* 0x00fffffe00037812 */ /* 0x000fe400078ec0ff */
[----:B------:R-:W-:Y:S01]  /*22c00*/  LOP3.LUT R0, R21, 0x7ffffffc, RZ, 0xc0, !PT ;  /* 0x7ffffffc15007812 */ /* 0x000fe200078ec0ff */
[----:B------:R-:W-:Y:S01]  /*22c10*/  IMAD R21, R29, UR4, RZ ;  /* 0x000000041d157c24 */ /* 0x000fe2000f8e02ff */
[----:B------:R0:W2:Y:S01]  /*22c20*/  SHFL.IDX PT, R15, R22, RZ, 0x1c1f ;  /* 0x001c1fff160f7589 */ /* 0x0000a200000e0000 */
[----:B------:R-:W-:Y:S02]  /*22c30*/  IMAD.IADD R3, R24, 0x1, -R3 ;  /* 0x0000000118037824 */ /* 0x000fe400078e0a03 */
[----:B------:R-:W-:Y:S01]  /*22c40*/  IMAD.IADD R0, R25, 0x1, -R0 ;  /* 0x0000000119007824 */ /* 0x000fe200078e0a00 */
[----:B------:R-:W-:-:S03]  /*22c50*/  ISETP.GE.AND P0, PT, R20, R21, PT ;  /* 0x000000151400720c */ /* 0x000fc60003f06270 */
[----:B------:R-:W-:-:S04]  /*22c60*/  IMAD R0, R3, 0x80, R0 ;  /* 0x0000008003007824 */ /* 0x000fc800078e0200 */
[----:B------:R-:W-:-:S06]  /*22c70*/  IMAD.SHL.U32 R18, R0, 0x2, RZ ;  /* 0x0000000200127824 */ /* 0x000fcc00078e00ff */
[----:B0-----:R-:W-:Y:S05]  /*22c80*/  @P0 BRA `(.L_x_2036) ;  /* 0x0000000c00800947 */ /* 0x001fea0003800000 */
[----:B------:R-:W-:Y:S02]  /*22c90*/  ULDC UR4, c[0x0][0xbc8] ;  /* 0x0002f20000047ab9 */ /* 0x000fe40000000800 */
[----:B------:R-:W-:-:S13]  /*22ca0*/  ISETP.GE.AND P0, PT, R18, UR4, PT ;  /* 0x0000000412007c0c */ /* 0x000fda000bf06270 */
[----:B------:R-:W3:Y:S01]  /*22cb0*/  @!P0 LDL.64 R12, [R1+0x210] ;  /* 0x00021000010c8983 */ /* 0x000ee20000100a00 */
[C---:B------:R-:W-:Y:S01]  /*22cc0*/  VIADD R4, R18.reuse, 0x8 ;  /* 0x0000000812047836 */ /* 0x040fe20000000000 */
[----:B------:R-:W-:-:S04]  /*22cd0*/  @!P0 LEA.HI R0, R18, R18, RZ, 0x1 ;  /* 0x0000001212008211 */ /* 0x000fc800078f08ff */
[----:B------:R-:W-:Y:S02]  /*22ce0*/  ISETP.GE.AND P1, PT, R4, UR4, PT ;  /* 0x0000000404007c0c */ /* 0x000fe4000bf26270 */
[----:B------:R-:W-:-:S05]  /*22cf0*/  @!P0 LOP3.LUT R0, R0, 0xfffffffe, RZ, 0xc0, !PT ;  /* 0xfffffffe00008812 */ /* 0x000fca00078ec0ff */
[----:B-12---:R-:W-:-:S05]  /*22d00*/  @!P0 IMAD.WIDE R2, R0, 0x4, R14 ;  /* 0x0000000400028825 */ /* 0x006fca00078e020e */
[----:B---3--:R0:W-:Y:S04]  /*22d10*/  @!P0 ST.E.64 desc[UR36][R2.64], R12 ;  /* 0x0000000c02008985 */ /* 0x0081e8000c101b24 */
[----:B------:R-:W2:Y:S01]  /*22d20*/  @!P1 LDL.64 R6, [R1+0x220] ;  /* 0x0002200001069983 */ /* 0x000ea20000100a00 */
[----:B------:R-:W-:Y:S01]  /*22d30*/  VIADD R0, R18, 0x10 ;  /* 0x0000001012007836 */ /* 0x000fe20000000000 */
[----:B------:R-:W-:-:S04]  /*22d40*/  @!P1 LEA.HI R4, R4, R4, RZ, 0x1 ;  /* 0x0000000404049211 */ /* 0x000fc800078f08ff */
[----:B------:R-:W-:Y:S02]  /*22d50*/  ISETP.GE.AND P0, PT, R0, UR4, PT ;  /* 0x0000000400007c0c */ /* 0x000fe4000bf06270 */
[----:B------:R-:W-:-:S05]  /*22d60*/  @!P1 LOP3.LUT R4, R4, 0xfffffffe, RZ, 0xc0, !PT ;  /* 0xfffffffe04049812 */ /* 0x000fca00078ec0ff */
[----:B------:R-:W-:-:S05]  /*22d70*/  @!P1 IMAD.WIDE R4, R4, 0x4, R14 ;  /* 0x0000000404049825 */ /* 0x000fca00078e020e */
[----:B--2---:R1:W-:Y:S04]  /*22d80*/  @!P1 ST.E.64 desc[UR36][R4.64], R6 ;  /* 0x0000000604009985 */ /* 0x0043e8000c101b24 */
[----:B------:R-:W2:Y:S01]  /*22d90*/  @!P0 LDL.64 R8, [R1+0x230] ;  /* 0x0002300001088983 */ /* 0x000ea20000100a00 */
[----:B------:R-:W-:Y:S01]  /*22da0*/  VIADD R10, R18, 0x18 ;  /* 0x00000018120a7836 */ /* 0x000fe20000000000 */
[----:B------:R-:W-:-:S04]  /*22db0*/  @!P0 LEA.HI R0, R0, R0, RZ, 0x1 ;  /* 0x0000000000008211 */ /* 0x000fc800078f08ff */
[----:B------:R-:W-:Y:S02]  /*22dc0*/  ISETP.GE.AND P1, PT, R10, UR4, PT ;  /* 0x000000040a007c0c */ /* 0x000fe4000bf26270 */
[----:B------:R-:W-:-:S05]  /*22dd0*/  @!P0 LOP3.LUT R0, R0, 0xfffffffe, RZ, 0xc0, !PT ;  /* 0xfffffffe00008812 */ /* 0x000fca00078ec0ff */
[----:B0-----:R-:W-:-:S05]  /*22de0*/  @!P0 IMAD.WIDE R2, R0, 0x4, R14 ;  /* 0x0000000400028825 */ /* 0x001fca00078e020e */
[----:B--2---:R0:W-:Y:S04]  /*22df0*/  @!P0 ST.E.64 desc[UR36][R2.64], R8 ;  /* 0x0000000802008985 */ /* 0x0041e8000c101b24 */
[----:B------:R-:W2:Y:S01]  /*22e00*/  @!P1 LDL.64 R12, [R1+0x240] ;  /* 0x00024000010c9983 */ /* 0x000ea20000100a00 */
[----:B------:R-:W-:Y:S01]  /*22e10*/  VIADD R0, R18, 0x20 ;  /* 0x0000002012007836 */ /* 0x000fe20000000000 */
[----:B------:R-:W-:-:S04]  /*22e20*/  @!P1 LEA.HI R10, R10, R10, RZ, 0x1 ;  /* 0x0000000a0a0a9211 */ /* 0x000fc800078f08ff */
[----:B------:R-:W-:Y:S02]  /*22e30*/  ISETP.GE.AND P0, PT, R0, UR4, PT ;  /* 0x0000000400007c0c */ /* 0x000fe4000bf06270 */
[----:B------:R-:W-:-:S05]  /*22e40*/  @!P1 LOP3.LUT R10, R10, 0xfffffffe, RZ, 0xc0, !PT ;  /* 0xfffffffe0a0a9812 */ /* 0x000fca00078ec0ff */
[----:B------:R-:W-:-:S05]  /*22e50*/  @!P1 IMAD.WIDE R10, R10, 0x4, R14 ;  /* 0x000000040a0a9825 */ /* 0x000fca00078e020e */
[----:B--2---:R2:W-:Y:S04]  /*22e60*/  @!P1 ST.E.64 desc[UR36][R10.64], R12 ;  /* 0x0000000c0a009985 */ /* 0x0045e8000c101b24 */
[----:B-1----:R-:W3:Y:S01]  /*22e70*/  @!P0 LDL.64 R4, [R1+0x250] ;  /* 0x0002500001048983 */ /* 0x002ee20000100a00 */
[----:B------:R-:W-:Y:S01]  /*22e80*/  VIADD R6, R18, 0x28 ;  /* 0x0000002812067836 */ /* 0x000fe20000000000 */
[----:B------:R-:W-:-:S04]  /*22e90*/  @!P0 LEA.HI R0, R0, R0, RZ, 0x1 ;  /* 0x0000000000008211 */ /* 0x000fc800078f08ff */
[----:B------:R-:W-:Y:S02]  /*22ea0*/  ISETP.GE.AND P1, PT, R6, UR4, PT ;  /* 0x0000000406007c0c */ /* 0x000fe4000bf26270 */
[----:B------:R-:W-:-:S05]  /*22eb0*/  @!P0 LOP3.LUT R0, R0, 0xfffffffe, RZ, 0xc0, !PT ;  /* 0xfffffffe00008812 */ /* 0x000fca00078ec0ff */
[----:B0-----:R-:W-:-:S05]  /*22ec0*/  @!P0 IMAD.WIDE R2, R0, 0x4, R14 ;  /* 0x0000000400028825 */ /* 0x001fca00078e020e */
[----:B---3--:R0:W-:Y:S04]  /*22ed0*/  @!P0 ST.E.64 desc[UR36][R2.64], R4 ;  /* 0x0000000402008985 */ /* 0x0081e8000c101b24 */
[----:B------:R-:W3:Y:S01]  /*22ee0*/  @!P1 LDL.64 R8, [R1+0x260] ;  /* 0x0002600001089983 */ /* 0x000ee20000100a00 */
[----:B------:R-:W-:Y:S01]  /*22ef0*/  VIADD R0, R18, 0x30 ;  /* 0x0000003012007836 */ /* 0x000fe20000000000 */
[----:B------:R-:W-:-:S04]  /*22f00*/  @!P1 LEA.HI R6, R6, R6, RZ, 0x1 ;  /* 0x0000000606069211 */ /* 0x000fc800078f08ff */
[----:B------:R-:W-:Y:S02]  /*22f10*/  ISETP.GE.AND P0, PT, R0, UR4, PT ;  /* 0x0000000400007c0c */ /* 0x000fe4000bf06270 */
[----:B------:R-:W-:-:S05]  /*22f20*/  @!P1 LOP3.LUT R6, R6, 0xfffffffe, RZ, 0xc0, !PT ;  /* 0xfffffffe06069812 */ /* 0x000fca00078ec0ff */
[----:B------:R-:W-:-:S05]  /*22f30*/  @!P1 IMAD.WIDE R6, R6, 0x4, R14 ;  /* 0x0000000406069825 */ /* 0x000fca00078e020e */
[----:B---3--:R1:W-:Y:S04]  /*22f40*/  @!P1 ST.E.64 desc[UR36][R6.64], R8 ;  /* 0x0000000806009985 */ /* 0x0083e8000c101b24 */
[----:B--2---:R-:W2:Y:S01]  /*22f50*/  @!P0 LDL.64 R10, [R1+0x270] ;  /* 0x00027000010a8983 */ /* 0x004ea20000100a00 */
        /* <DEDUP_REMOVED lines=129> */
[----:B0-----:R-:W-:-:S05]  /*23770*/  @!P0 LOP3.LUT R3, R0, 0xfffffffe, RZ, 0xc0, !PT ;  /* 0xfffffffe00038812 */ /* 0x001fca00078ec0ff */
[----:B------:R-:W-:-:S05]  /*23780*/  @!P0 IMAD.WIDE R2, R3, 0x4, R14 ;  /* 0x0000000403028825 */ /* 0x000fca00078e020e */
        /* <DEDUP_REMOVED lines=12> */
[----:B0-----:R-:W-:-:S05]  /*23850*/  @!P0 LOP3.LUT R3, R0, 0xfffffffe, RZ, 0xc0, !PT ;  /* 0xfffffffe00038812 */ /* 0x001fca00078ec0ff */
[----:B------:R-:W-:-:S05]  /*23860*/  @!P0 IMAD.WIDE R2, R3, 0x4, R14 ;  /* 0x0000000403028825 */ /* 0x000fca00078e020e */
[----:B--2---:R0:W-:Y:S04]  /*23870*/  @!P0 ST.E.64 desc[UR36][R2.64], R6 ;  /* 0x0000000602008985 */ /* 0x0041e8000c101b24 */
[----:B------:R-:W2:Y:S01]  /*23880*/  @!P1 LDL.64 R8, [R1+0x3c0] ;  /* 0x0003c00001089983 */ /* 0x000ea20000100a00 */
[----:B------:R-:W-:Y:S01]  /*23890*/  VIADD R0, R18, 0xe0 ;  /* 0x000000e012007836 */ /* 0x000fe20000000000 */
[----:B------:R-:W-:-:S04]  /*238a0*/  @!P1 LEA.HI R10, R10, R10, RZ, 0x1 ;  /* 0x0000000a0a0a9211 */ /* 0x000fc800078f08ff */
[----:B------:R-:W-:Y:S02]  /*238b0*/  ISETP.GE.AND P0, PT, R0, UR4, PT ;  /* 0x0000000400007c0c */ /* 0x000fe4000bf06270 */
[----:B-1----:R-:W-:-:S05]  /*238c0*/  @!P1 LOP3.LUT R5, R10, 0xfffffffe, RZ, 0xc0, !PT ;  /* 0xfffffffe0a059812 */ /* 0x002fca00078ec0ff */
[----:B------:R-:W-:-:S05]  /*238d0*/  @!P1 IMAD.WIDE R4, R5, 0x4, R14 ;  /* 0x0000000405049825 */ /* 0x000fca00078e020e */
[----:B--2---:R1:W-:Y:S04]  /*238e0*/  @!P1 ST.E.64 desc[UR36][R4.64], R8 ;  /* 0x0000000804009985 */ /* 0x0043e8000c101b24 */
[----:B------:R-:W2:Y:S01]  /*238f0*/  @!P0 LDL.64 R10, [R1+0x3d0] ;  /* 0x0003d000010a8983 */ /* 0x000ea20000100a00 */
        /* <DEDUP_REMOVED lines=21> */
[----:B------:R-:W-:-:S04]  /*23a50*/  @!P1 LEA.HI R12, R12, R12, RZ, 0x1 ;  /* 0x0000000c0c0c9211 */ /* 0x000fc800078f08ff */
[----:B------:R-:W-:-:S05]  /*23a60*/  @!P1 LOP3.LUT R11, R12, 0xfffffffe, RZ, 0xc0, !PT ;  /* 0xfffffffe0c0b9812 */ /* 0x000fca00078ec0ff */
[----:B------:R-:W-:-:S05]  /*23a70*/  @!P1 IMAD.WIDE R14, R11, 0x4, R14 ;  /* 0x000000040b0e9825 */ /* 0x000fca00078e020e */
[----:B--2---:R3:W-:Y:S02]  /*23a80*/  @!P1 ST.E.64 desc[UR36][R14.64], R16 ;  /* 0x000000100e009985 */ /* 0x0047e4000c101b24 */
.L_x_2036:
[----:B------:R-:W-:Y:S05]  /*23a90*/  BSYNC B0 ;  /* 0x0000000000007941 */ /* 0x000fea0003800000 */
.L_x_2035:
[----:B------:R-:W-:Y:S01]  /*23aa0*/  VIADD R20, R20, 0x8 ;  /* 0x0000000814147836 */ /* 0x000fe20000000000 */
[----:B--23--:R2:W3:Y:S04]  /*23ab0*/  SHFL.IDX PT, R15, R22, 0x1, 0x1c1f ;  /* 0x003c1f00160f7f89 */ /* 0x00c4e800000e0000 */
[----:B------:R-:W-:Y:S01]  /*23ac0*/  ISETP.GE.AND P0, PT, R20, R21, PT ;  /* 0x000000151400720c */ /* 0x000fe20003f06270 */
[----:B-1----:R2:W1:-:S12]  /*23ad0*/  SHFL.IDX PT, R14, R19, 0x1, 0x1c1f ;  /* 0x003c1f00130e7f89 */ /* 0x00245800000e0000 */
[----:B--2---:R-:W-:Y:S05]  /*23ae0*/  @P0 BRA `(.L_x_1905) ;  /* 0x0000005c00080947 */ /* 0x004fea0003800000 */
[----:B------:R-:W0:Y:S02]  /*23af0*/  LDC R17, c[0x0][0xbc8] ;  /* 0x0002f200ff117b82 */ /* 0x000e240000000800 */
[----:B0-----:R-:W-:-:S13]  /*23b00*/  ISETP.GE.AND P0, PT, R18, R17, PT ;  /* 0x000000111200720c */ /* 0x001fda0003f06270 */
[----:B------:R-:W2:Y:S01]  /*23b10*/  @!P0 LDL.64 R10, [R1+0x218] ;  /* 0x00021800010a8983 */ /* 0x000ea20000100a00 */
[C---:B------:R-:W-:Y:S01]  /*23b20*/  VIADD R4, R18.reuse, 0x8 ;  /* 0x0000000812047836 */ /* 0x040fe20000000000 */
[----:B------:R-:W-:-:S04]  /*23b30*/  @!P0 LEA.HI R0, R18, R18, RZ, 0x1 ;  /* 0x0000001212008211 */ /* 0x000fc800078f08ff */
[----:B------:R-:W-:Y:S02]  /*23b40*/  ISETP.GE.AND P1, PT, R4, R17, PT ;  /* 0x000000110400720c */ /* 0x000fe40003f26270 */
[----:B------:R-:W-:-:S05]  /*23b50*/  @!P0 LOP3.LUT R0, R0, 0xfffffffe, RZ, 0xc0, !PT ;  /* 0xfffffffe00008812 */ /* 0x000fca00078ec0ff */
[----:B-1-3--:R-:W-:-:S05]  /*23b60*/  @!P0 IMAD.WIDE R2, R0, 0x4, R14 ;  /* 0x0000000400028825 */ /* 0x00afca00078e020e */
[----:B--2---:R0:W-:Y:S04]  /*23b70*/  @!P0 ST.E.64 desc[UR36][R2.64], R10 ;  /* 0x0000000a02008985 */ /* 0x0041e8000c101b24 */
[----:B------:R-:W2:Y:S01]  /*23b80*/  @!P1 LDL.64 R6, [R1+0x228] ;  /* 0x0002280001069983 */ /* 0x000ea20000100a00 */
[----:B------:R-:W-:Y:S01]  /*23b90*/  VIADD R0, R18, 0x10 ;  /* 0x0000001012007836 */ /* 0x000fe20000000000 */
[----:B------:R-:W-:-:S04]  /*23ba0*/  @!P1 LEA.HI R4, R4, R4, RZ, 0x1 ;  /* 0x0000000404049211 */ /* 0x000fc800078f08ff */
[----:B------:R-:W-:Y:S02]  /*23bb0*/  ISETP.GE.AND P0, PT, R0, R17, PT ;  /* 0x000000110000720c */ /* 0x000fe40003f06270 */
[----:B------:R-:W-:-:S05]  /*23bc0*/  @!P1 LOP3.LUT R4, R4, 0xfffffffe, RZ, 0xc0, !PT ;  /* 0xfffffffe04049812 */ /* 0x000fca00078ec0ff */
[----:B------:R-:W-:-:S05]  /*23bd0*/  @!P1 IMAD.WIDE R4, R4, 0x4, R14 ;  /* 0x0000000404049825 */ /* 0x000fca00078e020e */
[----:B--2---:R1:W-:Y:S04]  /*23be0*/  @!P1 ST.E.64 desc[UR36][R4.64], R6 ;  /* 0x0000000604009985 */ /* 0x0043e8000c101b24 */
[----:B------:R-:W2:Y:S01]  /*23bf0*/  @!P0 LDL.64 R8, [R1+0x238] ;  /* 0x0002380001088983 */ /* 0x000ea20000100a00 */
[----:B------:R-:W-:Y:S01]  /*23c00*/  VIADD R12, R18, 0x18 ;  /* 0x00000018120c7836 */ /* 0x000fe20000000000 */
[----:B------:R-:W-:-:S04]  /*23c10*/  @!P0 LEA.HI R0, R0, R0, RZ, 0x1 ;  /* 0x0000000000008211 */ /* 0x000fc800078f08ff */
[----:B------:R-:W-:Y:S02]  /*23c20*/  ISETP.GE.AND P1, PT, R12, R17, PT ;  /* 0x000000110c00720c */ /* 0x000fe40003f26270 */
[----:B------:R-:W-:-:S05]  /*23c30*/  @!P0 LOP3.LUT R0, R0, 0xfffffffe, RZ, 0xc0, !PT ;  /* 0xfffffffe00008812 */ /* 0x000fca00078ec0ff */
[----:B0-----:R-:W-:-:S05]  /*23c40*/  @!P0 IMAD.WIDE R2, R0, 0x4, R14 ;  /* 0x0000000400028825 */ /* 0x001fca00078e020e */
[----:B--2---:R0:W-:Y:S04]  /*23c50*/  @!P0 ST.E.64 desc[UR36][R2.64], R8 ;  /* 0x0000000802008985 */ /* 0x0041e8000c101b24 */
[----:B------:R-:W2:Y:S01]  /*23c60*/  @!P1 LDL.64 R10, [R1+0x248] ;  /* 0x00024800010a9983 */ /* 0x000ea20000100a00 */
[----:B------:R-:W-:Y:S01]  /*23c70*/  VIADD R0, R18, 0x20 ;  /* 0x0000002012007836 */ /* 0x000fe20000000000 */
[----:B------:R-:W-:-:S04]  /*23c80*/  @!P1 LEA.HI R12, R12, R12, RZ, 0x1 ;  /* 0x0000000c0c0c9211 */ /* 0x000fc800078f08ff */
[----:B------:R-:W-:Y:S02]  /*23c90*/  ISETP.GE.AND P0, PT, R0, R17, PT ;  /* 0x000000110000720c */ /* 0x000fe40003f06270 */
[----:B-1----:R-:W-:-:S05]  /*23ca0*/  @!P1 LOP3.LUT R4, R12, 0xfffffffe, RZ, 0xc0, !PT ;  /* 0xfffffffe0c049812 */ /* 0x002fca00078ec0ff */
        /* <DEDUP_REMOVED lines=90> */
[----:B0-----:R-:W-:-:S05]  /*24250*/  @!P0 LOP3.LUT R3, R0, 0xfffffffe, RZ, 0xc0, !PT ;  /* 0xfffffffe00038812 */ /* 0x001fca00078ec0ff */
[----:B------:R-:W-:-:S05]  /*24260*/  @!P0 IMAD.WIDE R2, R3, 0x4, R14 ;  /* 0x0000000403028825 */ /* 0x000fca00078e020e */
        /* <DEDUP_REMOVED lines=83> */
[----:B------:R-:W-:-:S04]  /*247a0*/  @!P0 IMAD.WIDE R2, R3, 0x4, R14 ;  /* 0x0000000403028825 */ /* 0x000fc800078e020e */
[----:B------:R-:W-:Y:S01]  /*247b0*/  VIADD R0, R18, 0xf0 ;  /* 0x000000f012007836 */ /* 0x000fe20000000000 */
[----:B--2---:R0:W-:Y:S04]  /*247c0*/  @!P0 ST.E.64 desc[UR36][R2.64], R6 ;  /* 0x0000000602008985 */ /* 0x0041e8000c101b24 */
[----:B------:R-:W2:Y:S01]  /*247d0*/  @!P1 LDL.64 R8, [R1+0x3e8] ;  /* 0x0003e80001089983 */ /* 0x000ea20000100a00 */
[----:B------:R-:W-:Y:S01]  /*247e0*/  @!P1 LEA.HI R12, R12, R12, RZ, 0x1 ;  /* 0x0000000c0c0c9211 */ /* 0x000fe200078f08ff */
[----:B------:R-:W-:Y:S01]  /*247f0*/  VIADD R18, R18, 0xf8 ;  /* 0x000000f812127836 */ /* 0x000fe20000000000 */
[----:B------:R-:W-:Y:S01]  /*24800*/  ISETP.GE.AND P0, PT, R0, R17, PT ;  /* 0x000000110000720c */ /* 0x000fe20003f06270 */
[----:B------:R-:W-:Y:S01]  /*24810*/  BSSY B0, `(.L_x_2037) ;  /* 0x000000b000007945 */ /* 0x000fe20003800000 */
[----:B------:R-:W-:-:S05]  /*24820*/  @!P1 LOP3.LUT R13, R12, 0xfffffffe, RZ, 0xc0, !PT ;  /* 0xfffffffe0c0d9812 */ /* 0x000fca00078ec0ff */
[----:B-1----:R-:W-:-:S05]  /*24830*/  @!P1 IMAD.WIDE R4, R13, 0x4, R14 ;  /* 0x000000040d049825 */ /* 0x002fca00078e020e */
[----:B--2---:R0:W-:Y:S01]  /*24840*/  @!P1 ST.E.64 desc[UR36][R4.64], R8 ;  /* 0x0000000804009985 */ /* 0x0041e2000c101b24 */
[----:B------:R-:W-:Y:S01]  /*24850*/  ISETP.GE.AND P1, PT, R18, R17, PT ;  /* 0x000000111200720c */ /* 0x000fe20003f26270 */
[----:B------:R-:W-:-:S12]  /*24860*/  @P0 BRA `(.L_x_2038) ;  /* 0x0000000000140947 */ /* 0x000fd80003800000 */
[----:B0-----:R-:W2:Y:S01]  /*24870*/  LDL.64 R4, [R1+0x3f8] ;  /* 0x0003f80001047983 */ /* 0x001ea20000100a00 */
[----:B------:R-:W-:-:S04]  /*24880*/  LEA.HI R0, R0, R0, RZ, 0x1 ;  /* 0x0000000000007211 */ /* 0x000fc800078f08ff */
[----:B------:R-:W-:-:S05]  /*24890*/  LOP3.LUT R3, R0, 0xfffffffe, RZ, 0xc0, !PT ;  /* 0xfffffffe00037812 */ /* 0x000fca00078ec0ff */
[----:B------:R-:W-:-:S05]  /*248a0*/  IMAD.WIDE R2, R3, 0x4, R14 ;  /* 0x0000000403027825 */ /* 0x000fca00078e020e */
[----:B--2---:R1:W-:Y:S02]  /*248b0*/  ST.E.64 desc[UR36][R2.64], R4 ;  /* 0x0000000402007985 */ /* 0x0043e4000c101b24 */
.L_x_2038:
[----:B------:R-:W-:Y:S05]  /*248c0*/  BSYNC B0 ;  /* 0x0000000000007941 */ /* 0x000fea0003800000 */
.L_x_2037:
[----:B------:R-:W-:Y:S05]  /*248d0*/  @P1 BRA `(.L_x_1905) ;  /* 0x0000004c008c1947 */ /* 0x000fea0003800000 */
[----:B01----:R-:W2:Y:S01]  /*248e0*/  LDL.64 R4, [R1+0x408] ;  /* 0x0004080001047983 */ /* 0x003ea20000100a00 */
[----:B------:R-:W-:-:S04]  /*248f0*/  LEA.HI R18, R18, R18, RZ, 0x1 ;  /* 0x0000001212127211 */ /* 0x000fc800078f08ff */
[----:B------:R-:W-:-:S05]  /*24900*/  LOP3.LUT R3, R18, 0xfffffffe, RZ, 0xc0, !PT ;  /* 0xfffffffe12037812 */ /* 0x000fca00078ec0ff */
[----:B------:R-:W-:-:S05]  /*24910*/  IMAD.WIDE R2, R3, 0x4, R14 ;  /* 0x0000000403027825 */ /* 0x000fca00078e020e */
[----:B--2---:R2:W-:Y:S01]  /*24920*/  ST.E.64 desc[UR36][R2.64], R4 ;  /* 0x0000000402007985 */ /* 0x0045e2000c101b24 */
[----:B------:R-:W-:Y:S05]  /*24930*/  BRA `(.L_x_1905) ;  /* 0x0000004c00747947 */ /* 0x000fea0003800000 */
.L_x_2032:
[----:B------:R-:W0:Y:S02]  /*24940*/  S2R R0, SR_TID.X ;  /* 0x0000000000007919 */ /* 0x000e240000002100 */
[----:B0-----:R-:W-:-:S05]  /*24950*/  VIADD R0, R0, 0xffffff80 ;  /* 0xffffff8000007836 */ /* 0x001fca0000000000 */
[----:B------:R-:W-:-:S13]  /*24960*/  ISETP.GT.AND P0, PT, R0, 0x3f, PT ;  /* 0x0000003f0000780c */ /* 0x000fda0003f04270 */
[----:B------:R-:W-:Y:S05]  /*24970*/  @P0 BRA `(.L_x_1905) ;  /* 0x0000004c00640947 */ /* 0x000fea0003800000 */
[----:B------:R-:W0:Y:S01]  /*24980*/  S2R R3, SR_CTAID.X ;  /* 0x0000000000037919 */ /* 0x000e220000002500 */
[----:B------:R-:W1:Y:S01]  /*24990*/  LDC R6, c[0x0][0xce8] ;  /* 0x00033a00ff067b82 */ /* 0x000e620000000800 */
[----:B------:R-:W-:Y:S02]  /*249a0*/  ULDC UR4, c[0x0][0xb88] ;  /* 0x0002e20000047ab9 */ /* 0x000fe40000000800 */
[----:B-1----:R-:W-:Y:S02]  /*249b0*/  IMAD R5, R6, UR4, RZ ;  /* 0x0000000406057c24 */ /* 0x002fe4000f8e02ff */
[----:B0-----:R-:W-:-:S05]  /*249c0*/  IMAD R0, R3, 0x40, R0 ;  /* 0x0000004003007824 */ /* 0x001fca00078e0200 */
[----:B------:R-:W-:-:S13]  /*249d0*/  ISETP.GE.AND P0, PT, R0, R5, PT ;  /* 0x000000050000720c */ /* 0x000fda0003f06270 */
[----:B------:R-:W-:Y:S05]  /*249e0*/  @P0 BRA `(.L_x_1905) ;  /* 0x0000004c00480947 */ /* 0x000fea0003800000 */
[----:B------:R-:W0:Y:S01]  /*249f0*/  S2UR UR6, SR_CTAID.Z ;  /* 0x00000000000679c3 */ /* 0x000e220000002700 */
[----:B------:R-:W-:Y:S01]  /*24a00*/  ISETP.NE.AND P0, PT, R6, 0x1, PT ;  /* 0x000000010600780c */ /* 0x000fe20003f05270 */
[----:B------:R-:W-:Y:S01]  /*24a10*/  ULDC.64 UR4, c[0x0][0xcd0] ;  /* 0x0003340000047ab9 */ /* 0x000fe20000000a00 */
[----:B------:R-:W-:Y:S01]  /*24a20*/  SHF.R.S32.HI R3, RZ, 0x1f, R152 ;  /* 0x0000001fff037819 */ /* 0x000fe20000011498 */
[----:B------:R-:W-:-:S04]  /*24a30*/  IMAD.MOV.U32 R5, RZ, RZ, R0 ;  /* 0x000000ffff057224 */ /* 0x000fc800078e0000 */
[----:B------:R-:W1:Y:S01]  /*24a40*/  LDC.64 R12, c[0x0][0xcd8] ;  /* 0x00033600ff0c7b82 */ /* 0x000e620000000a00 */
[----:B------:R-:W-:-:S04]  /*24a50*/  IMAD R3, R3, UR4, RZ ;  /* 0x0000000403037c24 */ /* 0x000fc8000f8e02ff */
[C---:B------:R-:W-:Y:S02]  /*24a60*/  IMAD R7, R152.reuse, UR5, R3 ;  /* 0x0000000598077c24 */ /* 0x040fe4000f8e0203 */
[----:B------:R-:W-:Y:S01]  /*24a70*/  IMAD.WIDE.U32 R2, R152, UR4, RZ ;  /* 0x0000000498027c25 */ /* 0x000fe2000f8e00ff */
[----:B------:R-:W2:Y:S01]  /*24a80*/  @P0 LDC R9, c[0x0][0xcec] ;  /* 0x00033b00ff090b82 */ /* 0x000ea20000000800 */
[----:B------:R-:W-:Y:S02]  /*24a90*/  ULDC.64 UR4, c[0x0][0xce0] ;  /* 0x0003380000047ab9 */ /* 0x000fe40000000a00 */
[----:B------:R-:W-:-:S05]  /*24aa0*/  IMAD.IADD R3, R3, 0x1, R7 ;  /* 0x0000000103037824 */ /* 0x000fca00078e0207 */
[----:B------:R-:W3:Y:S01]  /*24ab0*/  @P0 LDC R11, c[0x0][0xcf0] ;  /* 0x00033c00ff0b0b82 */ /* 0x000ee20000000800 */
[----:B0-----:R-:W-:-:S07]  /*24ac0*/  USHF.R.S32.HI UR7, URZ, 0x1f, UR6 ;  /* 0x0000001f3f077899 */ /* 0x001fce0008011406 */
[----:B------:R-:W0:Y:S01]  /*24ad0*/  S2UR UR6, SR_CTAID.Z ;  /* 0x00000000000679c3 */ /* 0x000e220000002700 */
[----:B-1----:R-:W-:Y:S02]  /*24ae0*/  IMAD R8, R12, UR7, RZ ;  /* 0x000000070c087c24 */ /* 0x002fe4000f8e02ff */
[----:B--2---:R-:W-:-:S05]  /*24af0*/  @P0 IMAD.HI.U32 R4, R0, R9, RZ ;  /* 0x0000000900040227 */ /* 0x004fca00078e00ff */
[----:B---3--:R-:W-:Y:S02]  /*24b00*/  @P0 SHF.R.U32.HI R5, RZ, R11, R4 ;  /* 0x0000000bff050219 */ /* 0x008fe40000011604 */
[----:B------:R-:W-:Y:S02]  /*24b10*/  SHF.R.S32.HI R4, RZ, 0x1f, R23 ;  /* 0x0000001fff047819 */ /* 0x000fe40000011417 */
[--C-:B------:R-:W-:Y:S01]  /*24b20*/  SHF.R.S32.HI R9, RZ, 0x1f, R5.reuse ;  /* 0x0000001fff097819 */ /* 0x100fe20000011405 */
[----:B------:R-:W-:Y:S02]  /*24b30*/  IMAD.MOV R7, RZ, RZ, -R5 ;  /* 0x000000ffff077224 */ /* 0x000fe400078e0a05 */
[----:B------:R-:W-:Y:S02]  /*24b40*/  IMAD R4, R4, UR4, RZ ;  /* 0x0000000404047c24 */ /* 0x000fe4000f8e02ff */
[----:B0-----:R-:W-:Y:S02]  /*24b50*/  IMAD R13, R13, UR6, R8 ;  /* 0x000000060d0d7c24 */ /* 0x001fe4000f8e0208 */
[----:B------:R-:W-:-:S04]  /*24b60*/  IMAD.WIDE.U32 R2, R12, UR6, R2 ;  /* 0x000000060c027c25 */ /* 0x000fc8000f8e0002 */
[----:B------:R-:W-:Y:S02]  /*24b70*/  IMAD.IADD R3, R13, 0x1, R3 ;  /* 0x000000010d037824 */ /* 0x000fe400078e0203 */
[----:B------:R-:W-:Y:S02]  /*24b80*/  IMAD R7, R6, R7, R0 ;  /* 0x0000000706077224 */ /* 0x000fe400078e0200 */
[----:B------:R-:W-:-:S03]  /*24b90*/  IMAD.WIDE.U32 R2, R23, UR4, R2 ;  /* 0x0000000417027c25 */ /* 0x000fc6000f8e0002 */
[----:B------:R-:W-:Y:S01]  /*24ba0*/  SHF.R.S32.HI R0, RZ, 0x1f, R7 ;  /* 0x0000001fff007819 */ /* 0x000fe20000011407 */
[----:B------:R-:W-:Y:S01]  /*24bb0*/  IMAD R4, R23, UR5, R4 ;  /* 0x0000000517047c24 */ /* 0x000fe2000f8e0204 */
[----:B------:R-:W-:Y:S01]  /*24bc0*/  IADD3 R2, P0, R5, R2, RZ ;  /* 0x0000000205027210 */ /* 0x000fe20007f1e0ff */
        /* <DEDUP_REMOVED lines=12> */
.L_x_1903:
        /* <DEDUP_REMOVED lines=18> */
.L_x_2039:
[----:B------:R-:W-:Y:S01]  /*24db0*/  ULDC UR7, c[0x0][0xd50] ;  /* 0x0003540000077ab9 */ /* 0x000fe20000000800 */
[----:B------:R-:W-:Y:S01]  /*24dc0*/  UMOV UR39, UR6 ;  /* 0x0000000600277c82 */ /* 0x000fe20008000000 */
[----:B------:R-:W-:-:S11]  /*24dd0*/  UISETP.NE.AND UP0, UPT, UR7, 0x1, UPT ;  /* 0x000000010700788c */ /* 0x000fd6000bf05270 */
[----:B------:R-:W-:Y:S01]  /*24de0*/  @UP0 ULDC UR4, c[0x0][0xd54] ;  /* 0x0003550000040ab9 */ /* 0x000fe20000000800 */
[----:B------:R-:W-:Y:S01]  /*24df0*/  @UP0 ULDC UR8, c[0x0][0xd58] ;  /* 0x0003560000080ab9 */ /* 0x000fe20000000800 */
[----:B------:R-:W-:-:S04]  /*24e00*/  UIMAD.WIDE.U32 UR4, UR6, UR4, URZ ;  /* 0x00000004060472a5 */ /* 0x000fc8000f8e003f */
[----:B------:R-:W-:-:S12]  /*24e10*/  @UP0 USHF.R.U32.HI UR39, URZ, UR8, UR5 ;  /* 0x000000083f270299 */ /* 0x000fd80008011605 */
.L_x_2040:
[----:B------:R-:W-:Y:S01]  /*24e20*/  ISETP.GE.AND P0, PT, R17, RZ, PT ;  /* 0x000000ff1100720c */ /* 0x000fe20003f06270 */
[----:B------:R-:W-:Y:S01]  /*24e30*/  UIADD3 UR44, -UR39, URZ, URZ ;  /* 0x0000003f272c7290 */ /* 0x000fe2000fffe13f */
[----:B------:R-:W-:Y:S02]  /*24e40*/  IMAD.MOV.U32 R21, RZ, RZ, 0x1 ;  /* 0x00000001ff157424 */ /* 0x000fe400078e00ff */
[----:B------:R-:W-:Y:S01]  /*24e50*/  IMAD.MOV.U32 R8, RZ, RZ, RZ ;  /* 0x000000ffff087224 */ /* 0x000fe200078e00ff */
[----:B------:R-:W-:Y:S01]  /*24e60*/  UIMAD UR44, UR7, UR44, UR6 ;  /* 0x0000002c072c72a4 */ /* 0x000fe2000f8e0206 */
[----:B------:R-:W-:-:S07]  /*24e70*/  IMAD.MOV.U32 R4, RZ, RZ, 0x1 ;  /* 0x00000001ff047424 */ /* 0x000fce00078e00ff */
        /* <DEDUP_REMOVED lines=29> */
[----:B------:R-:W-:Y:S02]  /*25050*/  USHF.R.S32.HI UR6, URZ, 0x1f, UR9 ;  /* 0x0000001f3f067899 */ /* 0x000fe40008011409 */
[----:B------:R-:W-:Y:S02]  /*25060*/  @UP1 USHF.R.U32.HI UR8, URZ, UR12, UR7 ;  /* 0x0000000c3f081299 */ /* 0x000fe40008011607 */
[----:B------:R-:W-:Y:S02]  /*25070*/  UIADD3 UR7, UR46, 0x1, -UR11 ;  /* 0x000000012e077890 */ /* 0x000fe4000fffe80b */
[----:B------:R-:W-:Y:S02]  /*25080*/  ULEA.HI UR6, UR6, UR9, URZ, 0x6 ;  /* 0x0000000906067291 */ /* 0x000fe4000f8f303f */
[----:B------:R-:W-:-:S02]  /*25090*/  UIADD3 UR7, UR7, UR8, URZ ;  /* 0x0000000807077290 */ /* 0x000fc4000fffe03f */
[----:B------:R-:W-:Y:S02]  /*250a0*/  USHF.R.S32.HI UR41, URZ, 0x6, UR6 ;  /* 0x000000063f297899 */ /* 0x000fe40008011406 */
[----:B------:R-:W-:Y:S01]  /*250b0*/  UIADD3 UR4, UR7, UR4, URZ ;  /* 0x0000000407047290 */ /* 0x000fe2000fffe03f */
        /* <DEDUP_REMOVED lines=11> */
.L_x_2043:
[----:B------:R-:W-:-:S11]  /*25170*/  UISETP.NE.AND UP0, UPT, UR5, 0x1, UPT ;  /* 0x000000010500788c */ /* 0x000fd6000bf05270 */
[----:B------:R-:W-:Y:S02]  /*25180*/  @UP0 ULDC.64 UR12, c[0x0][0xae0] ;  /* 0x0002b800000c0ab9 */ /* 0x000fe40000000a00 */
[----:B------:R-:W-:-:S04]  /*25190*/  UIMAD.WIDE.U32 UR6, UR8, UR12, URZ ;  /* 0x0000000c080672a5 */ /* 0x000fc8000f8e003f */
[----:B------:R-:W-:-:S12]  /*251a0*/  @UP0 USHF.R.U32.HI UR8, URZ, UR13, UR7 ;  /* 0x0000000d3f080299 */ /* 0x000fd80008011607 */
.L_x_2044:
[----:B------:R-:W-:-:S04]  /*251b0*/  UIMAD UR8, UR8, UR5, UR5 ;  /* 0x00000005080872a4 */ /* 0x000fc8000f8e0205 */
[----:B------:R-:W-:-:S04]  /*251c0*/  UISETP.LT.AND UP0, UPT, UR4, UR8, UPT ;  /* 0x000000080400728c */ /* 0x000fc8000bf01270 */
[----:B------:R-:W-:-:S12]  /*251d0*/  USEL UR4, UR4, UR8, UP0 ;  /* 0x0000000804047287 */ /* 0x000fd80008000000 */
.L_x_2042:
        /* <DEDUP_REMOVED lines=26> */
.L_x_2046:
[----:B------:R-:W-:-:S11]  /*25380*/  UISETP.NE.AND UP0, UPT, UR5, 0x1, UPT ;  /* 0x000000010500788c */ /* 0x000fd6000bf05270 */
[----:B------:R-:W-:Y:S02]  /*25390*/  @UP0 ULDC.64 UR10, c[0x0][0xae0] ;  /* 0x0002b800000a0ab9 */ /* 0x000fe40000000a00 */
[----:B------:R-:W-:-:S04]  /*253a0*/  UIMAD.WIDE.U32 UR6, UR4, UR10, URZ ;  /* 0x0000000a040672a5 */ /* 0x000fc8000f8e003f */
[----:B------:R-:W-:-:S12]  /*253b0*/  @UP0 USHF.R.U32.HI UR4, URZ, UR11, UR7 ;  /* 0x0000000b3f040299 */ /* 0x000fd80008011607 */
.L_x_2047:
[----:B------:R-:W-:-:S04]  /*253c0*/  UIMAD UR4, UR4, UR5, URZ ;  /* 0x00000005040472a4 */ /* 0x000fc8000f8e023f */
[----:B------:R-:W-:-:S04]  /*253d0*/  UISETP.LT.AND UP0, UPT, UR8, UR4, UPT ;  /* 0x000000040800728c */ /* 0x000fc8000bf01270 */
[----:B------:R-:W-:-:S12]  /*253e0*/  USEL UR8, UR8, UR4, !UP0 ;  /* 0x0000000408087287 */ /* 0x000fd8000c000000 */
.L_x_2045:
        /* <DEDUP_REMOVED lines=44> */
.L_x_2048:
[----:B------:R-:W-:Y:S02]  /*256b0*/  UIMAD UR48, UR44, UR38, UR43 ;  /* 0x000000262c3072a4 */ /* 0x000fe4000f8e022b */
[----:B------:R-:W-:Y:S02]  /*256c0*/  IMAD.U32 R3, RZ, RZ, UR38 ;  /* 0x00000026ff037e24 */ /* 0x000fe4000f8e00ff */
[----:B------:R-:W-:Y:S02]  /*256d0*/  IMAD.MOV.U32 R8, RZ, RZ, RZ ;  /* 0x000000ffff087224 */ /* 0x000fe400078e00ff */
[----:B------:R-:W-:Y:S02]  /*256e0*/  IMAD.MOV.U32 R21, RZ, RZ, 0x1 ;  /* 0x00000001ff157424 */ /* 0x000fe400078e00ff */
[----:B------:R-:W-:Y:S02]  /*256f0*/  IMAD.U32 R28, RZ, RZ, UR48 ;  /* 0x00000030ff1c7e24 */ /* 0x000fe4000f8e00ff */
[----:B------:R-:W-:-:S03]  /*25700*/  IMAD.MOV.U32 R4, RZ, RZ, 0x1 ;  /* 0x00000001ff047424 */ /* 0x000fc600078e00ff */
        /* <DEDUP_REMOVED lines=26> */
.L_x_2049:
        /* <DEDUP_REMOVED lines=19> */
[----:B-1---5:R-:W-:Y:S05]  /*259e0*/  CALL.ABS.NOINC R2 ;  /* 0x0000000002007343 */ /* 0x022fea0003c00000 */
.L_x_2051:
[----:B------:R0:W1:Y:S01]  /*259f0*/  LDC.64 R2, c[0x4][R16] ;  /* 0x0100000010027b82 */ /* 0x0000620000000a00 */
[----:B------:R-:W-:Y:S01]  /*25a00*/  ULDC.64 UR4, c[0x4][0x90] ;  /* 0x0100240000047ab9 */ /* 0x000fe20000000a00 */
[----:B------:R-:W-:Y:S01]  /*25a10*/  ULDC.64 UR6, c[0x4][0x98] ;  /* 0x0100260000067ab9 */ /* 0x000fe20000000a00 */
[----:B------:R-:W-:Y:S02]  /*25a20*/  IMAD.U32 R4, RZ, RZ, UR4 ;  /* 0x00000004ff047e24 */ /* 0x000fe4000f8e00ff */
        /* <DEDUP_REMOVED lines=11> */
.L_x_2050:
        /* <DEDUP_REMOVED lines=16> */
[----:B------:R-:W-:Y:S01]  /*25be0*/  LOP3.LUT R16, R16, 0xffffdfff, RZ, 0xc0, !PT ;  /* 0xffffdfff10107812 */ /* 0x000fe200078ec0ff */
[----:B------:R-:W-:-:S04]  /*25bf0*/  IMAD.IADD R4, R31, 0x1, R18 ;  /* 0x000000011f047824 */ /* 0x000fc800078e0212 */
[C---:B-----5:R-:W-:Y:S01]  /*25c00*/  IMAD.IADD R10, R4.reuse, 0x1, R29 ;  /* 0x00000001040a7824 */ /* 0x060fe200078e021d */
[----:B------:R-:W-:-:S03]  /*25c10*/  ISETP.GE.AND P0, PT, R4, UR46, PT ;  /* 0x0000002e04007c0c */ /* 0x000fc6000bf06270 */
[----:B------:R-:W-:Y:S01]  /*25c20*/  IMAD.MOV.U32 R7, RZ, RZ, R10 ;  /* 0x000000ffff077224 */ /* 0x000fe200078e000a */
[----:B------:R-:W-:Y:S01]  /*25c30*/  ISETP.GT.U32.OR P0, PT, R31, 0x3f, P0 ;  /* 0x0000003f1f00780c */ /* 0x000fe20000704470 */
[----:B------:R-:W1:Y:S01]  /*25c40*/  @P1 LDC R0, c[0x0][0x434] ;  /* 0x00010d00ff001b82 */ /* 0x000e620000000800 */
[----:B------:R-:W-:-:S07]  /*25c50*/  @P1 LOP3.LUT R16, R16, 0x2000, RZ, 0xfc, !PT ;  /* 0x0000200010101812 */ /* 0x000fce00078efcff */
[----:B0-----:R-:W0:Y:S08]  /*25c60*/  @P1 LDC R3, c[0x0][0x438] ;  /* 0x00010e00ff031b82 */ /* 0x001e300000000800 */
[----:B------:R-:W3:Y:S08]  /*25c70*/  @!P0 LDC.64 R8, c[0x0][0x428] ;  /* 0x00010a00ff088b82 */ /* 0x000ef00000000a00 */
[----:B------:R-:W4:Y:S01]  /*25c80*/  @!P0 LDC.64 R4, c[0x0][0x418] ;  /* 0x00010600ff048b82 */ /* 0x000f220000000a00 */
[----:B-1----:R-:W-:-:S05]  /*25c90*/  @P1 IMAD.HI.U32 R0, R10, R0, RZ ;  /* 0x000000000a001227 */ /* 0x002fca00078e00ff */
[----:B0-----:R-:W-:-:S04]  /*25ca0*/  @P1 SHF.R.U32.HI R7, RZ, R3, R0 ;  /* 0x00000003ff071219 */ /* 0x001fc80000011600 */
[--C-:B------:R-:W-:Y:S01]  /*25cb0*/  @!P0 SHF.R.S32.HI R3, RZ, 0x1f, R7.reuse ;  /* 0x0000001fff038819 */ /* 0x100fe20000011407 */
[----:B------:R-:W-:Y:S01]  /*25cc0*/  @!P0 IMAD.MOV.U32 R2, RZ, RZ, R7 ;  /* 0x000000ffff028224 */ /* 0x000fe200078e0007 */
[----:B--2---:R-:W-:-:S03]  /*25cd0*/  SHF.R.S32.HI R32, RZ, 0x1f, R25 ;  /* 0x0000001fff207819 */ /* 0x004fc60000011419 */
[----:B---3--:R-:W-:-:S04]  /*25ce0*/  @!P0 IMAD.WIDE.U32 R2, R25, R8, R2 ;  /* 0x0000000819028225 */ /* 0x008fc800078e0002 */
[----:B------:R-:W-:Y:S01]  /*25cf0*/  @!P0 IMAD R0, R32, R8, RZ ;  /* 0x0000000820008224 */ /* 0x000fe200078e02ff */
[----:B----4-:R-:W-:-:S03]  /*25d00*/  @!P0 LEA R4, P1, R2, R4, 0x2 ;  /* 0x0000000402048211 */ /* 0x010fc600078210ff */
[----:B------:R-:W-:-:S04]  /*25d10*/  @!P0 IMAD R9, R25, R9, R0 ;  /* 0x0000000919098224 */ /* 0x000fc800078e0200 */
[----:B------:R-:W-:-:S05]  /*25d20*/  @!P0 IMAD.IADD R0, R3, 0x1, R9 ;  /* 0x0000000103008824 */ /* 0x000fca00078e0209 */
        /* <DEDUP_REMOVED lines=38> */
[----:B------:R-:W-:-:S02]  /*25f90*/  LOP3.LUT R2, R22, 0x1c0, RZ, 0xfc, !PT ;  /* 0x000001c016027812 */ /* 0x000fc400078efcff */
[----:B------:R-:W-:Y:S02]  /*25fa0*/  @P2 LOP3.LUT R16, R16, 0x4, RZ, 0xfc, !PT ;  /* 0x0000000410102812 */ /* 0x000fe400078efcff */
[----:B------:R-:W-:Y:S02]  /*25fb0*/  SEL R34, RZ, 0x40, P0 ;  /* 0x00000040ff227807 */ /* 0x000fe40000000000 */
[----:B------:R-:W-:Y:S01]  /*25fc0*/  ISETP.GE.AND P0, PT, R2, UR4, PT ;  /* 0x0000000402007c0c */ /* 0x000fe2000bf06270 */
[----:B------:R-:W-:Y:S01]  /*25fd0*/  UMOV UR4, 0xffffffff ;  /* 0xffffffff00047882 */ /* 0x000fe20000000000 */
[----:B------:R-:W-:Y:S02]  /*25fe0*/  SEL R3, RZ, 0x10, P2 ;  /* 0x00000010ff037807 */ /* 0x000fe40001000000 */
[----:B------:R-:W-:Y:S02]  /*25ff0*/  LOP3.LUT R16, R16, 0xfffffffd, RZ, 0xc0, !PT ;  /* 0xfffffffd10107812 */ /* 0x000fe400078ec0ff */
[----:B------:R-:W-:-:S02]  /*26000*/  SEL R2, RZ, 0x20, P1 ;  /* 0x00000020ff027807 */ /* 0x000fc40000800000 */
[----:B------:R-:W-:Y:S02]  /*26010*/  SEL R17, RZ, 0x80, P0 ;  /* 0x00000080ff117807 */ /* 0x000fe40000000000 */
[----:B------:R-:W-:Y:S02]  /*26020*/  @P1 LOP3.LUT R16, R16, 0x2, RZ, 0xfc, !PT ;  /* 0x0000000210101812 */ /* 0x000fe400078efcff */
[----:B------:R-:W-:Y:S01]  /*26030*/  LOP3.LUT R3, R2, R0, R3, 0xfe, !PT ;  /* 0x0000000002037212 */ /* 0x000fe200078efe03 */
[----:B------:R-:W-:Y:S06]  /*26040*/  BRA.DIV UR4, `(.L_x_2052) ;  /* 0x0000003a04607947 */ /* 0x000fec000b800000 */
.L_x_2098:
[----:B------:R-:W-:Y:S01]  /*26050*/  ULOP3.LUT UR4, UR61, 0x2, URZ, 0xfc, !UPT ;  /* 0x000000023d047892 */ /* 0x000fe2000f8efc3f */
[----:B------:R-:W-:Y:S01]  /*26060*/  ISETP.GT.U32.AND P1, PT, R31, 0x3f, PT ;  /* 0x0000003f1f00780c */ /* 0x000fe20003f24070 */
[----:B------:R-:W-:Y:S01]  /*26070*/  IMAD.U32 R24, RZ, RZ, UR39 ;  /* 0x00000027ff187e24 */ /* 0x000fe2000f8e00ff */
[----:B------:R-:W-:Y:S02]  /*26080*/  LOP3.LUT R16, R16, 0xfffffbff, RZ, 0xc0, !PT ;  /* 0xfffffbff10107812 */ /* 0x000fe400078ec0ff */
[----:B------:R-:W-:Y:S01]  /*26090*/  LOP3.LUT R34, R3, R34, RZ, 0xfc, !PT ;  /* 0x0000002203227212 */ /* 0x000fe200078efcff */
[----:B------:R-:W-:Y:S01]  /*260a0*/  IMAD.U32 R33, RZ, RZ, UR4 ;  /* 0x00000004ff217e24 */ /* 0x000fe2000f8e00ff */
[----:B------:R-:W-:Y:S02]  /*260b0*/  SHF.R.S32.HI R24, RZ, 0x1f, R24 ;  /* 0x0000001fff187819 */ /* 0x000fe40000011418 */
[----:B------:R-:W-:Y:S02]  /*260c0*/  LOP3.LUT R17, R34, R17, RZ, 0xfc, !PT ;  /* 0x0000001122117212 */ /* 0x000fe400078efcff */
[----:B------:R-:W-:-:S13]  /*260d0*/  ISETP.NE.AND P0, PT, R33, 0x3, PT ;  /* 0x000000032100780c */ /* 0x000fda0003f05270 */
[----:B------:R-:W-:-:S04]  /*260e0*/  @P0 LOP3.LUT R16, R16, 0x400, RZ, 0xfc, !PT ;  /* 0x0000040010100812 */ /* 0x000fc800078efcff */
[----:B------:R-:W-:-:S04]  /*260f0*/  LOP3.LUT R16, R16, 0xffffbfff, RZ, 0xc0, !PT ;  /* 0xffffbfff10107812 */ /* 0x000fc800078ec0ff */
[----:B------:R-:W-:Y:S01]  /*26100*/  @P1 LOP3.LUT R16, R16, 0x4000, RZ, 0xfc, !PT ;  /* 0x0000400010101812 */ /* 0x000fe200078efcff */
[----:B------:R-:W-:Y:S06]  /*26110*/  @!P0 BRA `(.L_x_2053) ;  /* 0x0000000000048947 */ /* 0x000fec0003800000 */
[----:B------:R-:W-:Y:S01]  /*26120*/  BPT.TRAP 0x1 ;  /* 0x000000040000795c */ /* 0x000fe20000300000 */
.L_x_2053:
[----:B------:R-:W-:-:S05]  /*26130*/  IMAD.MOV.U32 R0, RZ, RZ, 0x1 ;  /* 0x00000001ff007424 */ /* 0x000fca00078e00ff */
[----:B------:R-:W-:-:S04]  /*26140*/  SHF.L.U32 R0, R0, 0x1f, RZ ;  /* 0x0000001f00007819 */ /* 0x000fc800000006ff */
[----:B------:R-:W0:Y:S02]  /*26150*/  SYNCS.PHASECHK.TRANS64.TRYWAIT P0, [UR45+0x38840], R0 ;  /* 0x03884000ff0075a7 */ /* 0x000e24000800016d */
[----:B0-----:R-:W-:Y:S05]  /*26160*/  @!P0 BRA `(.L_x_2054) ;  /* 0x0000003800388947 */ /* 0x001fea0003800000 */
.L_x_2099:
[----:B------:R-:W-:Y:S01]  /*26170*/  SHF.R.S32.HI R30, RZ, 0x1f, R19 ;  /* 0x0000001fff1e7819 */ /* 0x000fe20000011413 */
[----:B------:R-:W-:Y:S01]  /*26180*/  ULDC.64 UR4, c[0x0][0x300] ;  /* 0x0000c00000047ab9 */ /* 0x000fe20000000a00 */
[----:B------:R-:W-:Y:S01]  /*26190*/  R2UR UR6, R24 ;  /* 0x00000000180672ca */ /* 0x000fe200000e0000 */
[C---:B0-----:R-:W-:Y:S01]  /*261a0*/  IMAD.WIDE.U32 R2, R19.reuse, UR4, RZ ;  /* 0x0000000413027c25 */ /* 0x041fe2000f8e00ff */
[----:B------:R-:W-:Y:S02]  /*261b0*/  SHF.R.U32.HI R8, RZ, 0x3, R6 ;  /* 0x00000003ff087819 */ /* 0x000fe40000011606 */
[----:B------:R-:W-:Y:S01]  /*261c0*/  LOP3.LUT R16, R16, 0xfffffffe, RZ, 0xc0, !PT ;  /* 0xfffffffe10107812 */ /* 0x000fe200078ec0ff */
[----:B------:R-:W-:Y:S01]  /*261d0*/  IMAD R0, R30, UR4, RZ ;  /* 0x000000041e007c24 */ /* 0x000fe2000f8e02ff */
[----:B------:R-:W-:Y:S01]  /*261e0*/  IADD3 R18, -R8, UR46, -R18 ;  /* 0x0000002e08127c10 */ /* 0x000fe2000fffe912 */
[----:B------:R-:W-:Y:S02]  /*261f0*/  IMAD.SHL.U32 R23, R6, 0x8, RZ ;  /* 0x0000000806177824 */ /* 0x000fe400078e00ff */
        /* <DEDUP_REMOVED lines=15> */
[----:B------:R-:W-:Y:S01]  /*262f0*/  VIADD R3, R3, UR4 ;  /* 0x0000000403037c36 */ /* 0x000fe20008000000 */
[----:B------:R-:W-:Y:S02]  /*26300*/  ULDC UR4, c[0x0][0x2f4] ;  /* 0x0000bd0000047ab9 */ /* 0x000fe40000000800 */
[----:B------:R-:W-:-:S02]  /*26310*/  ISETP.GE.AND P2, PT, R22, UR4, PT ;  /* 0x0000000416007c0c */ /* 0x000fc4000bf46270 */
[----:B------:R-:W-:Y:S02]  /*26320*/  LEA.HI.X R4, R2, UR7, R3, 0x1, P0 ;  /* 0x0000000702047c11 */ /* 0x000fe400080f0c03 */
[----:B------:R-:W-:Y:S02]  /*26330*/  LOP3.LUT R2, R5, 0x1c0, RZ, 0xc0, !PT ;  /* 0x000001c005027812 */ /* 0x000fe400078ec0ff */
[----:B------:R-:W-:Y:S02]  /*26340*/  ISETP.GE.AND P0, PT, R18, 0x1, PT ;  /* 0x000000011200780c */ /* 0x000fe40003f06270 */
[----:B------:R-:W-:-:S04]  /*26350*/  LOP3.LUT R2, R2, 0x38, R5, 0xf8, !PT ;  /* 0x0000003802027812 */ /* 0x000fc800078ef805 */
[----:B------:R-:W-:Y:S02]  /*26360*/  LOP3.LUT R2, R2, 0x38, R37, 0x78, !PT ;  /* 0x0000003802027812 */ /* 0x000fe400078e7825 */
[----:B------:R-:W-:Y:S02]  /*26370*/  @P2 LOP3.LUT R16, R16, 0x1, RZ, 0xfc, !PT ;  /* 0x0000000110102812 */ /* 0x000fe400078efcff */
        /* <DEDUP_REMOVED lines=25> */
.L_x_2109:
        /* <DEDUP_REMOVED lines=15> */
.L_x_2056:
[----:B------:R-:W-:Y:S01]  /*26600*/  SYNCS.ARRIVE.TRANS64.A1T0 RZ, [UR45+0x38830], RZ ;  /* 0x038830ffffff79a7 */ /* 0x000fe2000810002d */
[----:B------:R-:W-:Y:S05]  /*26610*/  WARPSYNC.ALL ;  /* 0x0000000000007948 */ /* 0x000fea0003800000 */
[----:B------:R-:W-:Y:S01]  /*26620*/  UIADD3 UR4, UR45, 0x20400, URZ ;  /* 0x000204002d047890 */ /* 0x000fe2000fffe03f */
[----:B------:R-:W-:Y:S03]  /*26630*/  BAR.SYNC.DEFER_BLOCKING 0x8, 0x100 ;  /* 0x0204000000007b1d */ /* 0x000fe60000010000 */
[----:B------:R-:W-:-:S06]  /*26640*/  ULOP3.LUT UP0, URZ, UR4, 0x3ff, URZ, 0xc0, !UPT ;  /* 0x000003ff043f7892 */ /* 0x000fcc000f80c03f */
[----:B------:R-:W-:-:S13]  /*26650*/  PLOP3.LUT P0, PT, PT, PT, UP0, 0x80, 0x0 ;  /* 0x000000000000781c */ /* 0x000fda0003f0f008 */
        /* <DEDUP_REMOVED lines=17> */
.L_x_2057:
[----:B------:R-:W0:Y:S01]  /*26770*/  S2R R20, SR_CTAID.Z ;  /* 0x0000000000147919 */ /* 0x000e220000002700 */
[----:B------:R-:W-:Y:S01]  /*26780*/  UISETP.NE.AND UP0, UPT, UR47, URZ, UPT ;  /* 0x0000003f2f00728c */ /* 0x000fe2000bf05270 */
[----:B------:R-:W-:Y:S01]  /*26790*/  VIADD R37, R31, UR40 ;  /* 0x000000281f257c36 */ /* 0x000fe20008000000 */
[----:B------:R-:W-:Y:S01]  /*267a0*/  R2UR UR6, R24 ;  /* 0x00000000180672ca */ /* 0x000fe200000e0000 */
[----:B------:R-:W-:Y:S01]  /*267b0*/  ULDC.64 UR8, c[0x0][0x2d8] ;  /* 0x0000b60000087ab9 */ /* 0x000fe20000000a00 */
[----:B------:R-:W1:Y:S01]  /*267c0*/  LDC R6, c[0x0][0x448] ;  /* 0x00011200ff067b82 */ /* 0x000e620000000800 */
[----:B------:R-:W-:Y:S01]  /*267d0*/  IMAD.MOV.U32 R0, RZ, RZ, R37 ;  /* 0x000000ffff007224 */ /* 0x000fe200078e0025 */
[----:B------:R-:W-:-:S05]  /*267e0*/  PLOP3.LUT P0, PT, PT, PT, UP0, 0x80, 0x0 ;  /* 0x000000000000781c */ /* 0x000fca0003f0f008 */
[----:B------:R-:W-:-:S04]  /*267f0*/  @UP0 ULDC UR4, c[0x0][0x44c] ;  /* 0x0001130000040ab9 */ /* 0x000fc80000000800 */
[----:B------:R-:W-:-:S04]  /*26800*/  UIMAD UR6, UR6, UR8, URZ ;  /* 0x00000008060672a4 */ /* 0x000fc8000f8e023f */
[----:B------:R-:W-:Y:S01]  /*26810*/  @P0 IMAD.HI.U32 R2, R37, UR4, RZ ;  /* 0x0000000425020c27 */ /* 0x000fe2000f8e00ff */
[----:B------:R-:W-:Y:S01]  /*26820*/  PLOP3.LUT P0, PT, PT, PT, UP0, 0x80, 0x0 ;  /* 0x000000000000781c */ /* 0x000fe20003f0f008 */
[----:B------:R-:W-:Y:S01]  /*26830*/  @UP0 ULDC UR4, c[0x0][0x450] ;  /* 0x0001140000040ab9 */ /* 0x000fe20000000800 */
[----:B------:R-:W-:Y:S01]  /*26840*/  UIMAD UR6, UR39, UR9, UR6 ;  /* 0x00000009270672a4 */ /* 0x000fe2000f8e0206 */
[----:B0-----:R-:W-:Y:S02]  /*26850*/  SHF.R.S32.HI R21, RZ, 0x1f, R20 ;  /* 0x0000001fff157819 */ /* 0x001fe40000011414 */
[----:B------:R-:W0:Y:S08]  /*26860*/  S2R R20, SR_CTAID.Z ;  /* 0x0000000000147919 */ /* 0x000e300000002700 */
[----:B------:R-:W-:Y:S01]  /*26870*/  @P0 SHF.R.U32.HI R0, RZ, UR4, R2 ;  /* 0x00000004ff000c19 */ /* 0x000fe20008011602 */
[----:B------:R-:W-:-:S04]  /*26880*/  UIMAD.WIDE.U32 UR4, UR39, UR8, URZ ;  /* 0x00000008270472a5 */ /* 0x000fc8000f8e003f */
[----:B------:R-:W-:Y:S02]  /*26890*/  UIADD3 UR6, UR5, UR6, URZ ;  /* 0x0000000605067290 */ /* 0x000fe4000fffe03f */
[----:B------:R-:W-:Y:S02]  /*268a0*/  IMAD.U32 R4, RZ, RZ, UR4 ;  /* 0x00000004ff047e24 */ /* 0x000fe4000f8e00ff */
[----:B------:R-:W-:Y:S01]  /*268b0*/  IMAD.U32 R5, RZ, RZ, UR5 ;  /* 0x00000005ff057e24 */ /* 0x000fe2000f8e00ff */
[----:B------:R-:W-:Y:S01]  /*268c0*/  ULDC.64 UR4, c[0x0][0x2e0] ;  /* 0x0000b80000047ab9 */ /* 0x000fe20000000a00 */
[----:B------:R-:W-:Y:S01]  /*268d0*/  IMAD.MOV.U32 R2, RZ, RZ, R4 ;  /* 0x000000ffff027224 */ /* 0x000fe200078e0004 */
[----:B------:R-:W-:Y:S01]  /*268e0*/  SHF.R.S32.HI R5, RZ, 0x1f, R0 ;  /* 0x0000001fff057819 */ /* 0x000fe20000011400 */
[----:B------:R-:W-:Y:S02]  /*268f0*/  IMAD.U32 R3, RZ, RZ, UR6 ;  /* 0x00000006ff037e24 */ /* 0x000fe4000f8e00ff */
[----:B------:R-:W-:-:S04]  /*26900*/  IMAD R4, R21, UR4, RZ ;  /* 0x0000000415047c24 */ /* 0x000fc8000f8e02ff */
[C---:B0-----:R-:W-:Y:S02]  /*26910*/  IMAD R4, R20.reuse, UR5, R4 ;  /* 0x0000000514047c24 */ /* 0x041fe4000f8e0204 */
[----:B------:R-:W-:Y:S01]  /*26920*/  IMAD.WIDE.U32 R2, R20, UR4, R2 ;  /* 0x0000000414027c25 */ /* 0x000fe2000f8e0002 */
[----:B------:R-:W-:Y:S01]  /*26930*/  ULDC.64 UR4, c[0x0][0x2d0] ;  /* 0x0000b40000047ab9 */ /* 0x000fe20000000a00 */
[----:B------:R-:W0:Y:S02]  /*26940*/  S2R R20, SR_TID.X ;  /* 0x0000000000147919 */ /* 0x000e240000002100 */
[----:B------:R-:W-:Y:S02]  /*26950*/  IMAD.IADD R3, R3, 0x1, R4 ;  /* 0x0000000103037824 */ /* 0x000fe400078e0204 */
[----:B------:R-:W-:Y:S02]  /*26960*/  IMAD.MOV R4, RZ, RZ, -R0 ;  /* 0x000000ffff047224 */ /* 0x000fe400078e0a00 */
[----:B------:R-:W-:-:S02]  /*26970*/  IMAD R5, R5, UR4, RZ ;  /* 0x0000000405057c24 */ /* 0x000fc4000f8e02ff */
[----:B-1----:R-:W-:Y:S02]  /*26980*/  IMAD R4, R6, R4, R37 ;  /* 0x0000000406047224 */ /* 0x002fe400078e0225 */
[C---:B------:R-:W-:Y:S02]  /*26990*/  IMAD R5, R0.reuse, UR5, R5 ;  /* 0x0000000500057c24 */ /* 0x040fe4000f8e0205 */
[----:B------:R-:W-:Y:S01]  /*269a0*/  IMAD.WIDE.U32 R2, R0, UR4, R2 ;  /* 0x0000000400027c25 */ /* 0x000fe2000f8e0002 */
[----:B------:R-:W-:Y:S01]  /*269b0*/  SHF.R.S32.HI R0, RZ, 0x1f, R4 ;  /* 0x0000001fff007819 */ /* 0x000fe20000011404 */
[----:B------:R-:W-:Y:S02]  /*269c0*/  ULDC.64 UR4, c[0x0][0x2c8] ;  /* 0x0000b20000047ab9 */ /* 0x000fe40000000a00 */
[----:B------:R-:W-:Y:S02]  /*269d0*/  IMAD.IADD R3, R3, 0x1, R5 ;  /* 0x0000000103037824 */ /* 0x000fe400078e0205 */
[----:B------:R-:W-:-:S02]  /*269e0*/  IMAD R0, R0, UR4, RZ ;  /* 0x0000000400007c24 */ /* 0x000fc4000f8e02ff */
[----:B------:R-:W-:-:S04]  /*269f0*/  IMAD.WIDE.U32 R2, R4, UR4, R2 ;  /* 0x0000000404027c25 */ /* 0x000fc8000f8e0002 */
[----:B------:R-:W-:Y:S01]  /*26a00*/  IMAD R0, R4, UR5, R0 ;  /* 0x0000000504007c24 */ /* 0x000fe2000f8e0200 */
[----:B------:R-:W-:-:S03]  /*26a10*/  ULDC.64 UR4, c[0x0][0x280] ;  /* 0x0000a00000047ab9 */ /* 0x000fc60000000a00 */
[----:B------:R-:W-:Y:S01]  /*26a20*/  IMAD.IADD R3, R3, 0x1, R0 ;  /* 0x0000000103037824 */ /* 0x000fe200078e0200 */
[----:B------:R-:W-:Y:S01]  /*26a30*/  LEA R0, P0, R2, UR4, 0x1 ;  /* 0x0000000402007c11 */ /* 0x000fe2000f8008ff */
[----:B------:R-:W-:Y:S01]  /*26a40*/  ULDC UR4, c[0x0][0x2b8] ;  /* 0x0000ae0000047ab9 */ /* 0x000fe20000000800 */
[----:B0-----:R-:W-:Y:S02]  /*26a50*/  LOP3.LUT R20, R20, 0x7f, RZ, 0xc0, !PT ;  /* 0x0000007f14147812 */ /* 0x001fe400078ec0ff */
[----:B------:R-:W-:Y:S01]  /*26a60*/  LEA.HI.X R4, R2, UR5, R3, 0x1, P0 ;  /* 0x0000000502047c11 */ /* 0x000fe200080f0c03 */
[----:B------:R-:W-:Y:S01]  /*26a70*/  UMOV UR5, 0xffffffff ;  /* 0xffffffff00057882 */ /* 0x000fe20000000000 */
[----:B------:R-:W-:Y:S02]  /*26a80*/  ISETP.GE.AND P0, PT, R22, UR4, PT ;  /* 0x0000000416007c0c */ /* 0x000fe4000bf06270 */
[----:B------:R-:W-:Y:S01]  /*26a90*/  SHF.R.U32.HI R20, RZ, 0x3, R20 ;  /* 0x00000003ff147819 */ /* 0x000fe20000011614 */
[----:B------:R-:W-:Y:S10]  /*26aa0*/  BRA.DIV UR5, `(.L_x_2058) ;  /* 0x0000003605207947 */ /* 0x000ff4000b800000 */
[----:B------:R-:W0:Y:S01]  /*26ab0*/  SHFL.IDX PT, R3, R0, RZ, 0x181f ;  /* 0x00181fff00037589 */ /* 0x000e2200000e0000 */
[----:B------:R-:W-:Y:S01]  /*26ac0*/  ULDC UR4, c[0x0][0x288] ;  /* 0x0000a20000047ab9 */ /* 0x000fe20000000800 */
[----:B------:R-:W-:Y:S01]  /*26ad0*/  LOP3.LUT R16, R16, 0xfffffeff, RZ, 0xc0, !PT ;  /* 0xfffffeff10107812 */ /* 0x000fe200078ec0ff */
[----:B------:R-:W-:Y:S01]  /*26ae0*/  IMAD R5, R6, UR4, RZ ;  /* 0x0000000406057c24 */ /* 0x000fe2000f8e02ff */
[----:B------:R-:W1:Y:S01]  /*26af0*/  SHFL.IDX PT, R2, R4, RZ, 0x181f ;  /* 0x00181fff04027589 */ /* 0x000e6200000e0000 */
[----:B------:R-:W-:-:S03]  /*26b00*/  VIADD R6, R20, UR40 ;  /* 0x0000002814067c36 */ /* 0x000fc60008000000 */
[----:B------:R-:W-:Y:S02]  /*26b10*/  SHFL.IDX PT, R14, R0, 0x3, 0x181f ;  /* 0x00781f00000e7f89 */ /* 0x000fe400000e0000 */
[----:B------:R-:W-:-:S13]  /*26b20*/  ISETP.GE.AND P2, PT, R6, R5, PT ;  /* 0x000000050600720c */ /* 0x000fda0003f46270 */
[----:B------:R-:W-:Y:S02]  /*26b30*/  @!P2 LEA R7, R23, UR45, 0x1 ;  /* 0x0000002d1707ac11 */ /* 0x000fe4000f8e08ff */
[----:B0-----:R-:W-:Y:S02]  /*26b40*/  @!P2 LEA R3, P1, R22, R3, 0x1 ;  /* 0x000000031603a211 */ /* 0x001fe400078208ff */
[----:B------:R-:W-:-:S03]  /*26b50*/  @P2 LOP3.LUT R16, R16, 0x100, RZ, 0xfc, !PT ;  /* 0x0000010010102812 */ /* 0x000fc600078efcff */
[----:B-1----:R-:W-:Y:S01]  /*26b60*/  @!P2 IMAD.X R2, RZ, RZ, R2, P1 ;  /* 0x000000ffff02a224 */ /* 0x002fe200008e0602 */
[----:B------:R-:W-:-:S04]  /*26b70*/  LOP3.LUT R16, R16, 0xffffff7f, RZ, 0xc0, !PT ;  /* 0xffffff7f10107812 */ /* 0x000fc800078ec0ff */
[----:B------:R-:W-:-:S04]  /*26b80*/  @!P2 LOP3.LUT R3, R3, R2, RZ, 0x3c, !PT ;  /* 0x000000020303a212 */ /* 0x000fc800078e3cff */
[----:B------:R-:W-:-:S04]  /*26b90*/  @!P2 LOP3.LUT R2, R3, R2, RZ, 0x3c, !PT ;  /* 0x000000020302a212 */ /* 0x000fc800078e3cff */
[----:B------:R-:W-:-:S05]  /*26ba0*/  @!P2 LOP3.LUT R3, R3, R2, RZ, 0x3c, !PT ;  /* 0x000000020303a212 */ /* 0x000fca00078e3cff */
[----:B------:R0:W-:Y:S04]  /*26bb0*/  @!P2 LDGSTS.E.BYPASS.LTC128B.128 [R7+0x20400], desc[UR36][R2.64], !P0 ;  /* 0x204000000207afae */ /* 0x0001e8000c101d64 */
[----:B0-----:R-:W0:Y:S01]  /*26bc0*/  SHFL.IDX PT, R3, R0, 0x1, 0x181f ;  /* 0x00381f0000037f89 */ /* 0x001e2200000e0000 */
[----:B------:R-:W-:-:S03]  /*26bd0*/  VIADD R7, R6, 0x10 ;  /* 0x0000001006077836 */ /* 0x000fc60000000000 */
[----:B------:R-:W1:Y:S02]  /*26be0*/  SHFL.IDX PT, R2, R4, 0x1, 0x181f ;  /* 0x00381f0004027f89 */ /* 0x000e6400000e0000 */
[----:B------:R-:W-:-:S13]  /*26bf0*/  ISETP.GE.AND P2, PT, R7, R5, PT ;  /* 0x000000050700720c */ /* 0x000fda0003f46270 */
[----:B------:R-:W-:Y:S02]  /*26c00*/  @!P2 LEA R7, R23, UR45, 0x1 ;  /* 0x0000002d1707ac11 */ /* 0x000fe4000f8e08ff */
[----:B------:R-:W-:Y:S02]  /*26c10*/  @P2 LOP3.LUT R16, R16, 0x80, RZ, 0xfc, !PT ;  /* 0x0000008010102812 */ /* 0x000fe400078efcff */
[----:B0-----:R-:W-:Y:S02]  /*26c20*/  @!P2 LEA R3, P1, R22, R3, 0x1 ;  /* 0x000000031603a211 */ /* 0x001fe400078208ff */
[----:B------:R-:W-:-:S03]  /*26c30*/  LOP3.LUT R16, R16, 0xffffffbf, RZ, 0xc0, !PT ;  /* 0xffffffbf10107812 */ /* 0x000fc600078ec0ff */
[----:B-1----:R-:W-:-:S05]  /*26c40*/  @!P2 IMAD.X R2, RZ, RZ, R2, P1 ;  /* 0x000000ffff02a224 */ /* 0x002fca00008e0602 */
[----:B------:R-:W-:-:S04]  /*26c50*/  @!P2 LOP3.LUT R3, R3, R2, RZ, 0x3c, !PT ;  /* 0x000000020303a212 */ /* 0x000fc800078e3cff */
[----:B------:R-:W-:-:S04]  /*26c60*/  @!P2 LOP3.LUT R2, R3, R2, RZ, 0x3c, !PT ;  /* 0x000000020302a212 */ /* 0x000fc800078e3cff */
[----:B------:R-:W-:-:S05]  /*26c70*/  @!P2 LOP3.LUT R3, R3, R2, RZ, 0x3c, !PT ;  /* 0x000000020303a212 */ /* 0x000fca00078e3cff */
[----:B------:R0:W-:Y:S04]  /*26c80*/  @!P2 LDGSTS.E.BYPASS.LTC128B.128 [R7+0x20c00], desc[UR36][R2.64], !P0 ;  /* 0x20c000000207afae */ /* 0x0001e8000c101d64 */
[----:B0-----:R-:W0:Y:S01]  /*26c90*/  SHFL.IDX PT, R3, R0, 0x2, 0x181f ;  /* 0x00581f0000037f89 */ /* 0x001e2200000e0000 */
[----:B------:R-:W-:-:S03]  /*26ca0*/  VIADD R7, R6, 0x20 ;  /* 0x0000002006077836 */ /* 0x000fc60000000000 */
[----:B------:R-:W1:Y:S02]  /*26cb0*/  SHFL.IDX PT, R2, R4, 0x2, 0x181f ;  /* 0x00581f0004027f89 */ /* 0x000e6400000e0000 */
[----:B------:R-:W-:Y:S02]  /*26cc0*/  ISETP.GE.AND P2, PT, R7, R5, PT ;  /* 0x000000050700720c */ /* 0x000fe40003f46270 */
[----:B------:R-:W2:Y:S11]  /*26cd0*/  SHFL.IDX PT, R4, R4, 0x3, 0x181f ;  /* 0x00781f0004047f89 */ /* 0x000eb600000e0000 */
[----:B------:R-:W-:-:S02]  /*26ce0*/  @!P2 LEA R7, R23, UR45, 0x1 ;  /* 0x0000002d1707ac11 */ /* 0x000fc4000f8e08ff */
[----:B------:R-:W-:Y:S02]  /*26cf0*/  @P2 LOP3.LUT R16, R16, 0x40, RZ, 0xfc, !PT ;  /* 0x0000004010102812 */ /* 0x000fe400078efcff */
[----:B0-----:R-:W-:-:S05]  /*26d00*/  @!P2 LEA R3, P1, R22, R3, 0x1 ;  /* 0x000000031603a211 */ /* 0x001fca00078208ff */
[----:B-1----:R-:W-:-:S05]  /*26d10*/  @!P2 IMAD.X R2, RZ, RZ, R2, P1 ;  /* 0x000000ffff02a224 */ /* 0x002fca00008e0602 */
[----:B------:R-:W-:-:S04]  /*26d20*/  @!P2 LOP3.LUT R3, R3, R2, RZ, 0x3c, !PT ;  /* 0x000000020303a212 */ /* 0x000fc800078e3cff */
[----:B------:R-:W-:-:S04]  /*26d30*/  @!P2 LOP3.LUT R2, R3, R2, RZ, 0x3c, !PT ;  /* 0x000000020302a212 */ /* 0x000fc800078e3cff */
[----:B------:R-:W-:-:S05]  /*26d40*/  @!P2 LOP3.LUT R3, R3, R2, RZ, 0x3c, !PT ;  /* 0x000000020303a212 */ /* 0x000fca00078e3cff */
[----:B--2---:R0:W-:Y:S02]  /*26d50*/  @!P2 LDGSTS.E.BYPASS.LTC128B.128 [R7+0x21400], desc[UR36][R2.64], !P0 ;  /* 0x214000000207afae */ /* 0x0041e4000c101d64 */
.L_x_2118:
        /* <DEDUP_REMOVED lines=36> */
.L_x_2059:
[----:B------:R-:W-:Y:S01]  /*26fa0*/  UISETP.NE.AND UP0, UPT, UR47, URZ, UPT ;  /* 0x0000003f2f00728c */ /* 0x000fe2000bf05270 */
[----:B------:R-:W0:Y:S01]  /*26fb0*/  S2R R20, SR_CTAID.Z ;  /* 0x0000000000147919 */ /* 0x000e220000002700 */
[----:B------:R-:W-:Y:S01]  /*26fc0*/  R2UR UR6, R24 ;  /* 0x00000000180672ca */ /* 0x000fe200000e0000 */
[----:B------:R-:W-:Y:S01]  /*26fd0*/  ULDC.64 UR8, c[0x0][0x3d8] ;  /* 0x0000f60000087ab9 */ /* 0x000fe20000000a00 */
[----:B------:R-:W-:Y:S01]  /*26fe0*/  IMAD.MOV.U32 R0, RZ, RZ, R37 ;  /* 0x000000ffff007224 */ /* 0x000fe200078e0025 */
[C---:B------:R-:W-:Y:S02]  /*26ff0*/  LOP3.LUT R8, R22.reuse, 0x80, RZ, 0xfc, !PT ;  /* 0x0000008016087812 */ /* 0x040fe400078efcff */
[----:B------:R-:W-:Y:S02]  /*27000*/  PLOP3.LUT P0, PT, PT, PT, UP0, 0x80, 0x0 ;  /* 0x000000000000781c */ /* 0x000fe40003f0f008 */
[C---:B------:R-:W-:Y:S02]  /*27010*/  LOP3.LUT R7, R22.reuse, 0x40, RZ, 0xfc, !PT ;  /* 0x0000004016077812 */ /* 0x040fe400078efcff */
[----:B------:R-:W-:Y:S01]  /*27020*/  @UP0 ULDC UR4, c[0x0][0x44c] ;  /* 0x0001130000040ab9 */ /* 0x000fe20000000800 */
[----:B------:R-:W-:-:S02]  /*27030*/  LOP3.LUT R21, R22, 0x180, RZ, 0xfc, !PT ;  /* 0x0000018016157812 */ /* 0x000fc400078efcff */
[----:B------:R-:W-:Y:S01]  /*27040*/  LOP3.LUT R16, R16, 0xfffff7ff, RZ, 0xc0, !PT ;  /* 0xfffff7ff10107812 */ /* 0x000fe200078ec0ff */
[----:B------:R-:W-:-:S04]  /*27050*/  UIMAD UR6, UR6, UR8, URZ ;  /* 0x00000008060672a4 */ /* 0x000fc8000f8e023f */
[----:B------:R-:W-:Y:S01]  /*27060*/  UIMAD UR6, UR39, UR9, UR6 ;  /* 0x00000009270672a4 */ /* 0x000fe2000f8e0206 */
[----:B------:R-:W-:Y:S01]  /*27070*/  @P0 IMAD.HI.U32 R2, R37, UR4, RZ ;  /* 0x0000000425020c27 */ /* 0x000fe2000f8e00ff */
[----:B------:R-:W-:Y:S01]  /*27080*/  PLOP3.LUT P0, PT, PT, PT, UP0, 0x80, 0x0 ;  /* 0x000000000000781c */ /* 0x000fe20003f0f008 */
[----:B------:R-:W-:Y:S01]  /*27090*/  @UP0 ULDC UR4, c[0x0][0x450] ;  /* 0x0001140000040ab9 */ /* 0x000fe20000000800 */
[----:B0-----:R-:W-:-:S11]  /*270a0*/  SHF.R.S32.HI R20, RZ, 0x1f, R20 ;  /* 0x0000001fff147819 */ /* 0x001fd60000011414 */
[----:B------:R-:W-:Y:S01]  /*270b0*/  @P0 SHF.R.U32.HI R0, RZ, UR4, R2 ;  /* 0x00000004ff000c19 */ /* 0x000fe20008011602 */
[----:B------:R-:W-:-:S03]  /*270c0*/  UIMAD.WIDE.U32 UR4, UR39, UR8, URZ ;  /* 0x00000008270472a5 */ /* 0x000fc6000f8e003f */
[----:B------:R-:W-:Y:S01]  /*270d0*/  ULDC.64 UR8, c[0x0][0x3e0] ;  /* 0x0000f80000087ab9 */ /* 0x000fe20000000a00 */
[----:B------:R-:W-:Y:S01]  /*270e0*/  UIADD3 UR6, UR5, UR6, URZ ;  /* 0x0000000605067290 */ /* 0x000fe2000fffe03f */
[----:B------:R-:W-:Y:S02]  /*270f0*/  IMAD R6, R20, UR8, RZ ;  /* 0x0000000814067c24 */ /* 0x000fe4000f8e02ff */
[----:B------:R-:W0:Y:S01]  /*27100*/  S2R R20, SR_CTAID.Z ;  /* 0x0000000000147919 */ /* 0x000e220000002700 */
[----:B------:R-:W-:Y:S02]  /*27110*/  IMAD.U32 R4, RZ, RZ, UR4 ;  /* 0x00000004ff047e24 */ /* 0x000fe4000f8e00ff */
[----:B------:R-:W-:Y:S01]  /*27120*/  IMAD.U32 R3, RZ, RZ, UR6 ;  /* 0x00000006ff037e24 */ /* 0x000fe2000f8e00ff */
[----:B------:R-:W-:Y:S01]  /*27130*/  ULDC UR6, c[0x0][0x448] ;  /* 0x0001120000067ab9 */ /* 0x000fe20000000800 */
[----:B------:R-:W-:Y:S01]  /*27140*/  IMAD.MOV.U32 R2, RZ, RZ, R4 ;  /* 0x000000ffff027224 */ /* 0x000fe200078e0004 */
[----:B------:R-:W-:Y:S01]  /*27150*/  SHF.R.S32.HI R4, RZ, 0x1f, R0 ;  /* 0x0000001fff047819 */ /* 0x000fe20000011400 */
[----:B------:R-:W-:Y:S01]  /*27160*/  IMAD.U32 R5, RZ, RZ, UR5 ;  /* 0x00000005ff057e24 */ /* 0x000fe2000f8e00ff */
[----:B------:R-:W-:Y:S01]  /*27170*/  ULDC.64 UR4, c[0x0][0x3d0] ;  /* 0x0000f40000047ab9 */ /* 0x000fe20000000a00 */
[----:B0-----:R-:W-:-:S02]  /*27180*/  IMAD R5, R20, UR9, R6 ;  /* 0x0000000914057c24 */ /* 0x001fc4000f8e0206 */
[----:B------:R-:W-:Y:S01]  /*27190*/  IMAD.WIDE.U32 R2, R20, UR8, R2 ;  /* 0x0000000814027c25 */ /* 0x000fe2000f8e0002 */
[----:B------:R-:W-:-:S03]  /*271a0*/  LOP3.LUT R20, R22, 0x1c0, RZ, 0xfc, !PT ;  /* 0x000001c016147812 */ /* 0x000fc600078efcff */
[----:B------:R-:W-:Y:S02]  /*271b0*/  IMAD.MOV R6, RZ, RZ, -R0 ;  /* 0x000000ffff067224 */ /* 0x000fe400078e0a00 */
[----:B------:R-:W-:Y:S02]  /*271c0*/  IMAD.IADD R3, R3, 0x1, R5 ;  /* 0x0000000103037824 */ /* 0x000fe400078e0205 */
[----:B------:R-:W-:Y:S02]  /*271d0*/  IMAD R5, R4, UR4, RZ ;  /* 0x0000000404057c24 */ /* 0x000fe4000f8e02ff */
[----:B------:R-:W-:Y:S02]  /*271e0*/  IMAD R4, R6, UR6, R37 ;  /* 0x0000000606047c24 */ /* 0x000fe4000f8e0225 */
[C---:B------:R-:W-:Y:S02]  /*271f0*/  IMAD R5, R0.reuse, UR5, R5 ;  /* 0x0000000500057c24 */ /* 0x040fe4000f8e0205 */
[----:B------:R-:W-:Y:S01]  /*27200*/  IMAD.WIDE.U32 R2, R0, UR4, R2 ;  /* 0x0000000400027c25 */ /* 0x000fe2000f8e0002 */
[----:B------:R-:W-:Y:S01]  /*27210*/  SHF.R.S32.HI R0, RZ, 0x1f, R4 ;  /* 0x0000001fff007819 */ /* 0x000fe20000011404 */
[----:B------:R-:W-:-:S02]  /*27220*/  ULDC.64 UR4, c[0x0][0x3c8] ;  /* 0x0000f20000047ab9 */ /* 0x000fc40000000a00 */
[----:B------:R-:W-:Y:S02]  /*27230*/  IMAD.IADD R3, R3, 0x1, R5 ;  /* 0x0000000103037824 */ /* 0x000fe400078e0205 */
        /* <DEDUP_REMOVED lines=65> */
[C---:B------:R-:W-:Y:S01]  /*27650*/  LOP3.LUT P0, RZ, R16.reuse, 0x800, RZ, 0xc0, !PT ;  /* 0x0000080010ff7812 */ /* 0x040fe2000780c0ff */
        /* <DEDUP_REMOVED lines=24> */
[----:B0-----:R-:W-:-:S05]  /*277e0*/  @!P5 LEA R14, P0, R22, R14, 0x1 ;  /* 0x0000000e160ed211 */ /* 0x001fca00078008ff */
[----:B-1----:R-:W-:Y:S01]  /*277f0*/  @!P5 IMAD.X R7, RZ, RZ, R7, P0 ;  /* 0x000000ffff07d224 */ /* 0x002fe200000e0607 */
        /* <DEDUP_REMOVED lines=21> */
.L_x_2128:
        /* <DEDUP_REMOVED lines=24> */
.L_x_2062:
[----:B------:R-:W-:Y:S05]  /*27ad0*/  BSYNC B0 ;  /* 0x0000000000007941 */ /* 0x000fea0003800000 */
.L_x_2061:
        /* <DEDUP_REMOVED lines=9> */
.L_x_2129:
[----:B------:R-:W-:-:S13]  /*27b70*/  ISETP.NE.AND P0, PT, R33, 0x3, PT ;  /* 0x000000032100780c */ /* 0x000fda0003f05270 */
[----:B------:R-:W-:Y:S05]  /*27b80*/  @!P0 BRA `(.L_x_2064) ;  /* 0x0000000000048947 */ /* 0x000fea0003800000 */
[----:B------:R-:W-:Y:S01]  /*27b90*/  BPT.TRAP 0x1 ;  /* 0x000000040000795c */ /* 0x000fe20000300000 */
.L_x_2064:
[----:B------:R-:W2:Y:S02]  /*27ba0*/  SYNCS.PHASECHK.TRANS64.TRYWAIT P0, [UR45+0x38860], R0 ;  /* 0x03886000ff0075a7 */ /* 0x000ea4000800016d */
[----:B--2---:R-:W-:Y:S05]  /*27bb0*/  @!P0 BRA `(.L_x_2065) ;  /* 0x00000030009c8947 */ /* 0x004fea0003800000 */
.L_x_2130:
        /* <DEDUP_REMOVED lines=23> */
[----:B------:R-:W-:Y:S01]  /*27d30*/  IMAD.SHL.U32 R0, R22, 0x2, RZ ;  /* 0x0000000216007824 */ /* 0x000fe200078e00ff */
[----:B------:R-:W-:Y:S02]  /*27d40*/  LOP3.LUT R4, R17, 0x1, RZ, 0xc0, !PT ;  /* 0x0000000111047812 */ /* 0x000fe400078ec0ff */
        /* <DEDUP_REMOVED lines=80> */
.L_x_2140:
        /* <DEDUP_REMOVED lines=30> */
.L_x_2067:
        /* <DEDUP_REMOVED lines=13> */
[----:B------:R-:W-:Y:S01]  /*28500*/  LOP3.LUT R5, RZ, UR41, RZ, 0x33, !PT ;  /* 0x00000029ff057c12 */ /* 0x000fe2000f8e33ff */
[----:B------:R-:W-:Y:S01]  /*28510*/  IMAD.MOV.U32 R21, RZ, RZ, 0x1 ;  /* 0x00000001ff157424 */ /* 0x000fe200078e00ff */
[----:B------:R-:W-:Y:S02]  /*28520*/  LOP3.LUT R30, R34, 0x40, RZ, 0xc0, !PT ;  /* 0x00000040221e7812 */ /* 0x000fe400078ec0ff */
[----:B------:R-:W-:-:S02]  /*28530*/  LOP3.LUT R28, R17, 0x80, RZ, 0xc0, !PT ;  /* 0x00000080111c7812 */ /* 0x000fc400078ec0ff */
[----:B------:R-:W-:Y:S02]  /*28540*/  LOP3.LUT R2, RZ, UR4, RZ, 0x33, !PT ;  /* 0x00000004ff027c12 */ /* 0x000fe4000f8e33ff */
[----:B------:R-:W-:Y:S02]  /*28550*/  SHF.R.U32.HI R30, RZ, 0x2, R30 ;  /* 0x00000002ff1e7819 */ /* 0x000fe4000001161e */
[----:B------:R-:W-:Y:S02]  /*28560*/  VIADDMNMX R2, R2, -UR43, R3, !PT ;  /* 0x8000002b02027c46 */ /* 0x000fe4000f800103 */
[----:B------:R-:W-:Y:S02]  /*28570*/  SHF.R.U32.HI R28, RZ, 0x3, R28 ;  /* 0x00000003ff1c7819 */ /* 0x000fe4000001161c */
[----:B------:R-:W-:-:S04]  /*28580*/  VIMNMX R2, R2, R5, !PT ;  /* 0x0000000502027248 */ /* 0x000fc80007fe0100 */
[----:B------:R-:W-:Y:S01]  /*28590*/  IADD3 R22, -R2, -0x2, RZ ;  /* 0xfffffffe02167810 */ /* 0x000fe20007ffe1ff */
[----:B0-----:R-:W-:Y:S01]  /*285a0*/  IMAD.SHL.U32 R6, R6, 0x10, RZ ;  /* 0x0000001006067824 */ /* 0x001fe200078e00ff */
[----:B-1----:R-:W-:-:S04]  /*285b0*/  LOP3.LUT R7, R7, 0x7f, RZ, 0xc0, !PT ;  /* 0x0000007f07077812 */ /* 0x002fc800078ec0ff */
[----:B------:R-:W-:Y:S02]  /*285c0*/  LOP3.LUT R6, R6, 0x70, RZ, 0xc0, !PT ;  /* 0x0000007006067812 */ /* 0x000fe400078ec0ff */
[----:B------:R-:W-:-:S04]  /*285d0*/  SHF.R.U32.HI R7, RZ, 0x3, R7 ;  /* 0x00000003ff077819 */ /* 0x000fc80000011607 */
[----:B------:R-:W-:-:S05]  /*285e0*/  IADD3 R29, R6, R29, R7 ;  /* 0x0000001d061d7210 */ /* 0x000fca0007ffe007 */
[----:B------:R-:W-:-:S04]  /*285f0*/  VIADD R29, R29, 0xffffff40 ;  /* 0xffffff401d1d7836 */ /* 0x000fc80000000000 */
[----:B------:R-:W-:-:S07]  /*28600*/  IMAD R9, R2, -0x40, R29 ;  /* 0xffffffc002097824 */ /* 0x000fce00078e021d */
.L_x_2083:
        /* <DEDUP_REMOVED lines=22> */
.L_x_2070:
[----:B------:R-:W-:Y:S05]  /*28770*/  BSYNC B1 ;  /* 0x0000000000017941 */ /* 0x000fea0003800000 */
.L_x_2069:
[----:B------:R-:W-:-:S13]  /*28780*/  ISETP.NE.AND P0, PT, R33, 0x3, PT ;  /* 0x000000032100780c */ /* 0x000fda0003f05270 */
[----:B------:R-:W-:Y:S05]  /*28790*/  @!P0 BRA `(.L_x_2071) ;  /* 0x0000000000048947 */ /* 0x000fea0003800000 */
[----:B------:R-:W-:Y:S01]  /*287a0*/  BPT.TRAP 0x1 ;  /* 0x000000040000795c */ /* 0x000fe20000300000 */
.L_x_2071:
[----:B------:R-:W-:Y:S01]  /*287b0*/  LEA R10, R8, UR45, 0x3 ;  /* 0x0000002d080a7c11 */ /* 0x000fe2000f8e18ff */
[----:B------:R-:W-:Y:S01]  /*287c0*/  BSSY B1, `(.L_x_2072) ;  /* 0x0000004000017945 */ /* 0x000fe20003800000 */
[----:B------:R-:W-:-:S04]  /*287d0*/  SHF.L.U32 R20, R21, 0x1f, RZ ;  /* 0x0000001f15147819 */ /* 0x000fc800000006ff */
[----:B------:R-:W1:Y:S02]  /*287e0*/  SYNCS.PHASECHK.TRANS64.TRYWAIT P0, [R10+URZ+0x38840], R20 ;  /* 0x038840140a0075a7 */ /* 0x000e64000800017f */
[----:B-1----:R-:W-:Y:S05]  /*287f0*/  @!P0 BRA `(.L_x_2073) ;  /* 0x0000002c00b48947 */ /* 0x002fea0003800000 */
.L_x_2141:
[----:B------:R-:W-:Y:S05]  /*28800*/  BSYNC B1 ;  /* 0x0000000000017941 */ /* 0x000fea0003800000 */
.L_x_2072:
        /* <DEDUP_REMOVED lines=47> */
.L_x_2151:
        /* <DEDUP_REMOVED lines=8> */
.L_x_2075:
        /* <DEDUP_REMOVED lines=10> */
.L_x_2076:
[----:B------:R2:W-:Y:S01]  /*28c20*/  SYNCS.ARRIVE.TRANS64.A1T0 RZ, [R10+URZ+0x38830], RZ ;  /* 0x038830ff0aff79a7 */ /* 0x0005e2000810003f */
[----:B------:R-:W-:Y:S05]  /*28c30*/  @!P2 BRA `(.L_x_2077) ;  /* 0x000000000004a947 */ /* 0x000fea0003800000 */
[----:B------:R-:W-:Y:S01]  /*28c40*/  BPT.TRAP 0x1 ;  /* 0x000000040000795c */ /* 0x000fe20000300000 */
.L_x_2077:
[----:B------:R-:W3:Y:S01]  /*28c50*/  SYNCS.PHASECHK.TRANS64.TRYWAIT P0, [R10+URZ+0x38860], R20 ;  /* 0x038860140a0075a7 */ /* 0x000ee2000800017f */
[----:B------:R-:W-:Y:S04]  /*28c60*/  BSSY B1, `(.L_x_2078) ;  /* 0x0000002000017945 */ /* 0x000fe80003800000 */
[----:B---3--:R-:W-:Y:S05]  /*28c70*/  @!P0 BRA `(.L_x_2079) ;  /* 0x0000002c00b48947 */ /* 0x008fea0003800000 */
.L_x_2152:
[----:B------:R-:W-:Y:S05]  /*28c80*/  BSYNC B1 ;  /* 0x0000000000017941 */ /* 0x000fea0003800000 */
.L_x_2078:
        /* <DEDUP_REMOVED lines=16> */
[----:B------:R-:W-:Y:S02]  /*28d90*/  IMAD.IADD R3, R3, 0x1, R7 ;  /* 0x0000000103037824 */ /* 0x000fe400078e0207 */
        /* <DEDUP_REMOVED lines=60> */
.L_x_2162:
        /* <DEDUP_REMOVED lines=20> */
.L_x_2081:
        /* <DEDUP_REMOVED lines=10> */
.L_x_2082:
[----:B------:R-:W-:Y:S01]  /*29340*/  VIADD R8, R8, 0x1 ;  /* 0x0000000108087836 */ /* 0x000fe20000000000 */
[----:B------:R1:W-:Y:S01]  /*29350*/  SYNCS.ARRIVE.TRANS64.A1T0 RZ, [R10+URZ+0x38850], RZ ;  /* 0x038850ff0aff79a7 */ /* 0x0003e2000810003f */
[----:B------:R-:W-:Y:S02]  /*29360*/  VIADD R22, R22, 0xffffffff ;  /* 0xffffffff16167836 */ /* 0x000fe40000000000 */
[----:B------:R-:W-:Y:S01]  /*29370*/  VIADD R9, R9, 0xffffffc0 ;  /* 0xffffffc009097836 */ /* 0x000fe20000000000 */
[----:B------:R-:W-:-:S04]  /*29380*/  ISETP.NE.AND P0, PT, R8, 0x2, PT ;  /* 0x000000020800780c */ /* 0x000fc80003f05270 */
[----:B------:R-:W-:Y:S02]  /*29390*/  SEL R8, R8, RZ, P0 ;  /* 0x000000ff08087207 */ /* 0x000fe40000000000 */
[----:B0-----:R-:W-:Y:S02]  /*293a0*/  SEL R2, RZ, 0x1, P0 ;  /* 0x00000001ff027807 */ /* 0x001fe40000000000 */
[----:B------:R-:W-:Y:S02]  /*293b0*/  ISETP.GT.AND P0, PT, R22, UR48, PT ;  /* 0x0000003016007c0c */ /* 0x000fe4000bf04270 */
[----:B------:R-:W-:-:S11]  /*293c0*/  LOP3.LUT R21, R21, R2, RZ, 0x3c, !PT ;  /* 0x0000000215157212 */ /* 0x000fd600078e3cff */
[----:B-1----:R-:W-:Y:S05]  /*293d0*/  @P0 BRA `(.L_x_2083) ;  /* 0xfffffff0008c0947 */ /* 0x002fea000383ffff */
.L_x_2068:
[----:B------:R-:W-:Y:S05]  /*293e0*/  BSYNC B0 ;  /* 0x0000000000007941 */ /* 0x000fea0003800000 */
.L_x_2041:
[----:B------:R-:W0:Y:S01]  /*293f0*/  S2R R3, SR_CgaCtaId ;  /* 0x0000000000037919 */ /* 0x000e220000008800 */
[----:B------:R-:W-:Y:S01]  /*29400*/  MOV R0, 0x400 ;  /* 0x0000040000007802 */ /* 0x000fe20000000f00 */
[----:B------:R-:W-:Y:S01]  /*29410*/  BSSY B0, `(.L_x_2084) ;  /* 0x0000005000007945 */ /* 0x000fe20003800000 */
[----:B------:R-:W-:Y:S02]  /*29420*/  SHF.L.U32 R4, R4, 0x1f, RZ ;  /* 0x0000001f04047819 */ /* 0x000fe400000006ff */
[----:B0-----:R-:W-:-:S04]  /*29430*/  LEA R5, R3, R0, 0x18 ;  /* 0x0000000003057211 */ /* 0x001fc800078ec0ff */
[----:B------:R-:W0:Y:S02]  /*29440*/  SYNCS.PHASECHK.TRANS64.TRYWAIT P0, [R5+URZ+0x38820], R4 ;  /* 0x03882004050075a7 */ /* 0x000e24000800017f */
[----:B0-----:R-:W-:Y:S05]  /*29450*/  @!P0 BRA `(.L_x_2085) ;  /* 0x0000002c00948947 */ /* 0x001fea0003800000 */
.L_x_2163:
[----:B------:R-:W-:Y:S05]  /*29460*/  BSYNC B0 ;  /* 0x0000000000007941 */ /* 0x000fea0003800000 */
.L_x_2084:
[----:B------:R-:W-:-:S03]  /*29470*/  UMOV UR4, 0xffffffff ;  /* 0xffffffff00047882 */ /* 0x000fc60000000000 */
[----:B------:R-:W-:Y:S05]  /*29480*/  BRA.DIV UR4, `(.L_x_2086) ;  /* 0x0000002e049c7947 */ /* 0x000fea000b800000 */
[----:B------:R-:W1:Y:S02]  /*29490*/  S2R R0, SR_TID.X ;  /* 0x0000000000007919 */ /* 0x000e640000002100 */
[----:B-1----:R-:W-:-:S04]  /*294a0*/  SHF.R.U32.HI R0, RZ, 0x5, R0 ;  /* 0x00000005ff007819 */ /* 0x002fc80000011600 */
[----:B------:R-:W-:-:S05]  /*294b0*/  LOP3.LUT R0, R0, 0x3, RZ, 0xc0, !PT ;  /* 0x0000000300007812 */ /* 0x000fca00078ec0ff */
[----:B------:R1:W3:Y:S02]  /*294c0*/  SHFL.IDX PT, R14, R0, RZ, 0x1f ;  /* 0x00001fff000e7589 */ /* 0x0002e400000e0000 */
.L_x_2166:
[----:B---3--:R-:W-:-:S13]  /*294d0*/  ISETP.NE.AND P0, PT, R14, RZ, PT ;  /* 0x000000ff0e00720c */ /* 0x008fda0003f05270 */
[----:B------:R-:W-:Y:S05]  /*294e0*/  @P0 BRA `(.L_x_1905) ;  /* 0x0000000000880947 */ /* 0x000fea0003800000 */
[----:B------:R-:W-:-:S03]  /*294f0*/  UMOV UR4, 0xffffffff ;  /* 0xffffffff00047882 */ /* 0x000fc60000000000 */
[----:B------:R-:W-:Y:S05]  /*29500*/  BRA.DIV UR4, `(.L_x_2087) ;  /* 0x0000002e04b07947 */ /* 0x000fea000b800000 */
[----:B------:R-:W-:-:S13]  /*29510*/  ELECT P6, URZ, PT ;  /* 0x00000000003f782f */ /* 0x000fda00038c0000 */
.L_x_2169:
[----:B------:R-:W-:Y:S05]  /*29520*/  @!P6 BRA `(.L_x_1905) ;  /* 0x000000000078e947 */ /* 0x000fea0003800000 */
[----:B------:R-:W-:-:S06]  /*29530*/  ULOP3.LUT UR4, UR61, 0x2, URZ, 0xfc, !UPT ;  /* 0x000000023d047892 */ /* 0x000fcc000f8efc3f */
[----:B-1----:R-:W-:-:S05]  /*29540*/  IMAD.U32 R0, RZ, RZ, UR4 ;  /* 0x00000004ff007e24 */ /* 0x002fca000f8e00ff */
[----:B------:R-:W-:-:S13]  /*29550*/  ISETP.NE.AND P0, PT, R0, 0x3, PT ;  /* 0x000000030000780c */ /* 0x000fda0003f05270 */
[----:B------:R-:W-:Y:S05]  /*29560*/  @!P0 BRA `(.L_x_2088) ;  /* 0x0000000000048947 */ /* 0x000fea0003800000 */
[----:B------:R-:W-:Y:S01]  /*29570*/  BPT.TRAP 0x1 ;  /* 0x000000040000795c */ /* 0x000fe20000300000 */
.L_x_2088:
[C---:B------:R-:W-:Y:S01]  /*29580*/  IMAD R3, R8.reuse, 0x8, R5 ;  /* 0x0000000808037824 */ /* 0x040fe200078e0205 */
[----:B------:R-:W-:Y:S01]  /*29590*/  SHF.L.U32 R2, R21, 0x1f, RZ ;  /* 0x0000001f15027819 */ /* 0x000fe200000006ff */
[----:B------:R-:W-:-:S03]  /*295a0*/  VIADD R8, R8, 0x1 ;  /* 0x0000000108087836 */ /* 0x000fc60000000000 */
[----:B------:R-:W1:Y:S02]  /*295b0*/  SYNCS.PHASECHK.TRANS64.TRYWAIT P1, [R3+URZ+0x38840], R2 ;  /* 0x03884002030075a7 */ /* 0x000e64000802017f */
[----:B------:R-:W-:-:S04]  /*295c0*/  ISETP.NE.AND P2, PT, R8, 0x2, PT ;  /* 0x000000020800780c */ /* 0x000fc80003f45270 */
[----:B------:R-:W-:Y:S01]  /*295d0*/  SEL R0, RZ, 0x1, P2 ;  /* 0x00000001ff007807 */ /* 0x000fe20001000000 */
[----:B-1----:R-:W-:Y:S08]  /*295e0*/  @!P1 BRA `(.L_x_2089) ;  /* 0x0000002c00989947 */ /* 0x002ff00003800000 */
.L_x_2170:
[----:B------:R-:W-:Y:S02]  /*295f0*/  SEL R8, R8, RZ, P2 ;  /* 0x000000ff08087207 */ /* 0x000fe40001000000 */
[----:B------:R-:W-:Y:S01]  /*29600*/  LOP3.LUT R0, R21, R0, RZ, 0x3c, !PT ;  /* 0x0000000015007212 */ /* 0x000fe200078e3cff */
[----:B------:R-:W-:Y:S06]  /*29610*/  @!P0 BRA `(.L_x_2090) ;  /* 0x0000000000048947 */ /* 0x000fec0003800000 */
[----:B------:R-:W-:Y:S01]  /*29620*/  BPT.TRAP 0x1 ;  /* 0x000000040000795c */ /* 0x000fe20000300000 */
.L_x_2090:
[----:B0-----:R-:W-:Y:S01]  /*29630*/  IMAD R5, R8, 0x8, R5 ;  /* 0x0000000808057824 */ /* 0x001fe200078e0205 */
[----:B------:R-:W-:-:S04]  /*29640*/  SHF.L.U32 R0, R0, 0x1f, RZ ;  /* 0x0000001f00007819 */ /* 0x000fc800000006ff */
[----:B------:R-:W0:Y:S02]  /*29650*/  SYNCS.PHASECHK.TRANS64.TRYWAIT P1, [R5+URZ+0x38840], R0 ;  /* 0x03884000050075a7 */ /* 0x000e24000802017f */
[----:B0-----:R-:W-:Y:S05]  /*29660*/  @!P1 BRA `(.L_x_2091) ;  /* 0x0000002c008c9947 */ /* 0x001fea0003800000 */
.L_x_2171:
[----:B------:R-:W-:Y:S05]  /*29670*/  @!P0 BRA `(.L_x_2092) ;  /* 0x0000000000048947 */ /* 0x000fea0003800000 */
[----:B------:R-:W-:Y:S01]  /*29680*/  BPT.TRAP 0x1 ;  /* 0x000000040000795c */ /* 0x000fe20000300000 */
.L_x_2092:
[----:B------:R-:W3:Y:S02]  /*29690*/  SYNCS.PHASECHK.TRANS64.TRYWAIT P1, [R3+URZ+0x38860], R2 ;  /* 0x03886002030075a7 */ /* 0x000ee4000802017f */
[----:B---3--:R-:W-:Y:S05]  /*296a0*/  @!P1 BRA `(.L_x_2093) ;  /* 0x0000002c00909947 */ /* 0x008fea0003800000 */
.L_x_2172:
[----:B------:R-:W-:Y:S05]  /*296b0*/  @!P0 BRA `(.L_x_2094) ;  /* 0x0000000000048947 */ /* 0x000fea0003800000 */
[----:B------:R-:W-:Y:S01]  /*296c0*/  BPT.TRAP 0x1 ;  /* 0x000000040000795c */ /* 0x000fe20000300000 */
.L_x_2094:
[----:B----4-:R4:W0:Y:S02]  /*296d0*/  SYNCS.PHASECHK.TRANS64.TRYWAIT P0, [R5+URZ+0x38860], R0 ;  /* 0x03886000050075a7 */ /* 0x010824000800017f */
[----:B0-----:R-:W-:Y:S05]  /*296e0*/  @!P0 NANOSLEEP.SYNCS 0x989680 ;  /* 0x009896800000895d */ /* 0x001fea0003900000 */
[----:B------:R-:W0:Y:S02]  /*296f0*/  @!P0 SYNCS.PHASECHK.TRANS64 P0, [R5+URZ+0x38860], R0 ;  /* 0x03886000050085a7 */ /* 0x000e24000800007f */
[----:B0-----:R-:W-:Y:S05]  /*29700*/  @!P0 BRA `(.L_x_2094) ;  /* 0xfffffffc00f08947 */ /* 0x001fea000383ffff */
.L_x_1905:
[----:B------:R-:W-:Y:S05]  /*29710*/  BSYNC B6 ;  /* 0x0000000000067941 */ /* 0x000fea0003800000 */
.L_x_1902:
[----:B------:R-:W-:Y:S05]  /*29720*/  EXIT ;  /* 0x000000000000794d */ /* 0x000fea0003800000 */
.L_x_1931:
[----:B0-----:R-:W-:-:S04]  /*29730*/  IMAD.U32 R3, RZ, RZ, UR43 ;  /* 0x0000002bff037e24 */ /* 0x001fc8000f8e00ff */
[----:B------:R0:W1:Y:S03]  /*29740*/  SYNCS.PHASECHK.TRANS64.TRYWAIT P0, [R3+URZ+0x38800], R0 ;  /* 0x03880000030075a7 */ /* 0x000066000800017f */
[----:B-1----:R-:W-:Y:S05]  /*29750*/  @!P0 NANOSLEEP.SYNCS 0x989680 ;  /* 0x009896800000895d */ /* 0x002fea0003900000 */
[----:B------:R-:W1:Y:S02]  /*29760*/  @!P0 SYNCS.PHASECHK.TRANS64 P0, [R3+URZ+0x38800], R0 ;  /* 0x03880000030085a7 */ /* 0x000e64000800007f */
[----:B-1----:R-:W-:Y:S05]  /*29770*/  @!P0 BRA `(.L_x_1931) ;  /* 0xfffffffc00ec8947 */ /* 0x002fea000383ffff */
[----:B------:R-:W-:Y:S05]  /*29780*/  BRA `(.L_x_2095) ;  /* 0xfffffe10002c7947 */ /* 0x000fea000383ffff */
.L_x_1938:
[----:B-1----:R1:W2:Y:S02]  /*29790*/  SYNCS.PHASECHK.TRANS64.TRYWAIT P0, [R12+URZ], R13 ;  /* 0x0000000d0c0075a7 */ /* 0x0022a4000800017f */
[----:B--2---:R-:W-:Y:S05]  /*297a0*/  @!P0 NANOSLEEP.SYNCS 0x989680 ;  /* 0x009896800000895d */ /* 0x004fea0003900000 */
[----:B------:R-:W2:Y:S02]  /*297b0*/  @!P0 SYNCS.PHASECHK.TRANS64 P0, [R12+URZ], R13 ;  /* 0x0000000d0c0085a7 */ /* 0x000ea4000800007f */
[----:B--2---:R-:W-:Y:S05]  /*297c0*/  @!P0 BRA `(.L_x_1938) ;  /* 0xfffffffc00f08947 */ /* 0x004fea000383ffff */
[----:B------:R-:W-:Y:S05]  /*297d0*/  BRA `(.L_x_1937) ;  /* 0xfffffe1400287947 */ /* 0x000fea000383ffff */
.L_x_1940:
[----:B0-----:R-:W-:-:S04]  /*297e0*/  IMAD.U32 R4, RZ, RZ, UR43 ;  /* 0x0000002bff047e24 */ /* 0x001fc8000f8e00ff */
[----:B------:R0:W1:Y:S03]  /*297f0*/  SYNCS.PHASECHK.TRANS64.TRYWAIT P0, [R4+URZ+0x38810], R3 ;  /* 0x03881003040075a7 */ /* 0x000066000800017f */
[----:B-1----:R-:W-:Y:S05]  /*29800*/  @!P0 NANOSLEEP.SYNCS 0x989680 ;  /* 0x009896800000895d */ /* 0x002fea0003900000 */
[----:B------:R-:W1:Y:S02]  /*29810*/  @!P0 SYNCS.PHASECHK.TRANS64 P0, [R4+URZ+0x38810], R3 ;  /* 0x03881003040085a7 */ /* 0x000e64000800007f */
[----:B-1----:R-:W-:Y:S05]  /*29820*/  @!P0 BRA `(.L_x_1940) ;  /* 0xfffffffc00ec8947 */ /* 0x002fea000383ffff */
[----:B------:R-:W-:Y:S05]  /*29830*/  BRA `(.L_x_2096) ;  /* 0xfffffe1400fc7947 */ /* 0x000fea000383ffff */
.L_x_1947:
[----:B-1----:R1:W2:Y:S02]  /*29840*/  SYNCS.PHASECHK.TRANS64.TRYWAIT P0, [R8+URZ], R9 ;  /* 0x00000009080075a7 */ /* 0x0022a4000800017f */
[----:B--2---:R-:W-:Y:S05]  /*29850*/  @!P0 NANOSLEEP.SYNCS 0x989680 ;  /* 0x009896800000895d */ /* 0x004fea0003900000 */
[----:B------:R-:W2:Y:S02]  /*29860*/  @!P0 SYNCS.PHASECHK.TRANS64 P0, [R8+URZ], R9 ;  /* 0x00000009080085a7 */ /* 0x000ea4000800007f */
[----:B--2---:R-:W-:Y:S05]  /*29870*/  @!P0 BRA `(.L_x_1947) ;  /* 0xfffffffc00f08947 */ /* 0x004fea000383ffff */
[----:B------:R-:W-:Y:S05]  /*29880*/  BRA `(.L_x_1946) ;  /* 0xfffffe1800407947 */ /* 0x000fea000383ffff */
.L_x_1981:
[----:B-1----:R1:W2:Y:S02]  /*29890*/  SYNCS.PHASECHK.TRANS64.TRYWAIT P0, [R6+URZ], R7 ;  /* 0x00000007060075a7 */ /* 0x0022a4000800017f */
[----:B--2---:R-:W-:Y:S05]  /*298a0*/  @!P0 NANOSLEEP.SYNCS 0x989680 ;  /* 0x009896800000895d */ /* 0x004fea0003900000 */
[----:B------:R-:W2:Y:S02]  /*298b0*/  @!P0 SYNCS.PHASECHK.TRANS64 P0, [R6+URZ], R7 ;  /* 0x00000007060085a7 */ /* 0x000ea4000800007f */
[----:B--2---:R-:W-:Y:S05]  /*298c0*/  @!P0 BRA `(.L_x_1981) ;  /* 0xfffffffc00f08947 */ /* 0x004fea000383ffff */
[----:B------:R-:W-:Y:S05]  /*298d0*/  BRA `(.L_x_1980) ;  /* 0xfffffe84002c7947 */ /* 0x000fea000383ffff */
.L_x_1988:
[----:B-1----:R1:W2:Y:S02]  /*298e0*/  SYNCS.PHASECHK.TRANS64.TRYWAIT P0, [R12+URZ], R13 ;  /* 0x0000000d0c0075a7 */ /* 0x0022a4000800017f */
[----:B--2---:R-:W-:Y:S05]  /*298f0*/  @!P0 NANOSLEEP.SYNCS 0x989680 ;  /* 0x009896800000895d */ /* 0x004fea0003900000 */
[----:B------:R-:W2:Y:S02]  /*29900*/  @!P0 SYNCS.PHASECHK.TRANS64 P0, [R12+URZ], R13 ;  /* 0x0000000d0c0085a7 */ /* 0x000ea4000800007f */
[----:B--2---:R-:W-:Y:S05]  /*29910*/  @!P0 BRA `(.L_x_1988) ;  /* 0xfffffffc00f08947 */ /* 0x004fea000383ffff */
[----:B------:R-:W-:Y:S05]  /*29920*/  BRA `(.L_x_1987) ;  /* 0xfffffe8800387947 */ /* 0x000fea000383ffff */
.L_x_2005:
[----:B-1----:R1:W2:Y:S02]  /*29930*/  SYNCS.PHASECHK.TRANS64.TRYWAIT P0, [R6+URZ], R7 ;  /* 0x00000007060075a7 */ /* 0x0022a4000800017f */
[----:B--2---:R-:W-:Y:S05]  /*29940*/  @!P0 NANOSLEEP.SYNCS 0x989680 ;  /* 0x009896800000895d */ /* 0x004fea0003900000 */
[----:B------:R-:W2:Y:S02]  /*29950*/  @!P0 SYNCS.PHASECHK.TRANS64 P0, [R6+URZ], R7 ;  /* 0x00000007060085a7 */ /* 0x000ea4000800007f */
[----:B--2---:R-:W-:Y:S05]  /*29960*/  @!P0 BRA `(.L_x_2005) ;  /* 0xfffffffc00f08947 */ /* 0x004fea000383ffff */
[----:B------:R-:W-:Y:S05]  /*29970*/  BRA `(.L_x_2004) ;  /* 0xfffffef400647947 */ /* 0x000fea000383ffff */
.L_x_2012:
[----:B-1----:R1:W2:Y:S02]  /*29980*/  SYNCS.PHASECHK.TRANS64.TRYWAIT P0, [R12+URZ], R13 ;  /* 0x0000000d0c0075a7 */ /* 0x0022a4000800017f */
[----:B--2---:R-:W-:Y:S05]  /*29990*/  @!P0 NANOSLEEP.SYNCS 0x989680 ;  /* 0x009896800000895d */ /* 0x004fea0003900000 */
[----:B------:R-:W2:Y:S02]  /*299a0*/  @!P0 SYNCS.PHASECHK.TRANS64 P0, [R12+URZ], R13 ;  /* 0x0000000d0c0085a7 */ /* 0x000ea4000800007f */
[----:B--2---:R-:W-:Y:S05]  /*299b0*/  @!P0 BRA `(.L_x_2012) ;  /* 0xfffffffc00f08947 */ /* 0x004fea000383ffff */
[----:B------:R-:W-:Y:S05]  /*299c0*/  BRA `(.L_x_2011) ;  /* 0xfffffef800707947 */ /* 0x000fea000383ffff */
.L_x_2052:
[----:B------:R-:W-:Y:S02]  /*299d0*/  IMAD.MOV.U32 R13, RZ, RZ, R23 ;  /* 0x000000ffff0d7224 */ /* 0x000fe400078e0017 */
[----:B------:R-:W-:Y:S02]  /*299e0*/  IMAD.MOV.U32 R12, RZ, RZ, RZ ;  /* 0x000000ffff0c7224 */ /* 0x000fe400078e00ff */
[----:B------:R-:W-:Y:S02]  /*299f0*/  IMAD.MOV.U32 R11, RZ, RZ, 0x1f ;  /* 0x0000001fff0b7424 */ /* 0x000fe400078e00ff */
[----:B------:R-:W-:-:S07]  /*29a00*/  IMAD.MOV.U32 R15, RZ, RZ, -0x1 ;  /* 0xffffffffff0f7424 */ /* 0x000fce00078e00ff */
[----:B------:R-:W-:Y:S05]  /*29a10*/  WARPSYNC.COLLECTIVE R15, `(.L_x_2097) ;  /* 0x000000000f087348 */ /* 0x000fea0003c00000 */
[----:B------:R0:W1:Y:S02]  /*29a20*/  SHFL.IDX P6, R14, R13, R12, R11 ;  /* 0x0000000c0d0e7389 */ /* 0x00006400000c000b */
[----:B01----:R-:W-:Y:S01]  /*29a30*/  ENDCOLLECTIVE ;  /* 0x000000000000791b */ /* 0x003fe20003800000 */
.L_x_2097:
[----:B------:R-:W-:Y:S05]  /*29a40*/  BRA `(.L_x_2098) ;  /* 0xffffffc400807947 */ /* 0x000fea000383ffff */
.L_x_2054:
[----:B0-----:R-:W-:-:S04]  /*29a50*/  IMAD.U32 R3, RZ, RZ, UR45 ;  /* 0x0000002dff037e24 */ /* 0x001fc8000f8e00ff */
[----:B------:R0:W1:Y:S03]  /*29a60*/  SYNCS.PHASECHK.TRANS64.TRYWAIT P0, [R3+URZ+0x38840], R0 ;  /* 0x03884000030075a7 */ /* 0x000066000800017f */
[----:B-1----:R-:W-:Y:S05]  /*29a70*/  @!P0 NANOSLEEP.SYNCS 0x989680 ;  /* 0x009896800000895d */ /* 0x002fea0003900000 */
[----:B------:R-:W1:Y:S02]  /*29a80*/  @!P0 SYNCS.PHASECHK.TRANS64 P0, [R3+URZ+0x38840], R0 ;  /* 0x03884000030085a7 */ /* 0x000e64000800007f */
[----:B-1----:R-:W-:Y:S05]  /*29a90*/  @!P0 BRA `(.L_x_2054) ;  /* 0xfffffffc00ec8947 */ /* 0x002fea000383ffff */
[----:B------:R-:W-:Y:S05]  /*29aa0*/  BRA `(.L_x_2099) ;  /* 0xffffffc400b07947 */ /* 0x000fea000383ffff */
.L_x_2055:
        /* <DEDUP_REMOVED lines=8> */
.L_x_2101:
[----:B------:R-:W-:Y:S05]  /*29b30*/  BSYNC B0 ;  /* 0x0000000000007941 */ /* 0x000fea0003800000 */
.L_x_2100:
[----:B------:R-:W-:Y:S01]  /*29b40*/  IMAD.MOV.U32 R13, RZ, RZ, R0 ;  /* 0x000000ffff0d7224 */ /* 0x000fe200078e0000 */
[----:B------:R-:W-:Y:S01]  /*29b50*/  @P0 LEA R7, R23, UR45, 0x1 ;  /* 0x0000002d17070c11 */ /* 0x000fe2000f8e08ff */
[----:B------:R-:W-:Y:S02]  /*29b60*/  IMAD.MOV.U32 R12, RZ, RZ, RZ ;  /* 0x000000ffff0c7224 */ /* 0x000fe400078e00ff */
[----:B------:R-:W-:Y:S02]  /*29b70*/  IMAD.MOV.U32 R11, RZ, RZ, 0x181f ;  /* 0x0000181fff0b7424 */ /* 0x000fe400078e00ff */
[----:B------:R-:W-:Y:S02]  /*29b80*/  IMAD.MOV.U32 R15, RZ, RZ, -0x1 ;  /* 0xffffffffff0f7424 */ /* 0x000fe400078e00ff */
[----:B------:R-:W-:-:S07]  /*29b90*/  IMAD.MOV.U32 R2, RZ, RZ, R14 ;  /* 0x000000ffff027224 */ /* 0x000fce00078e000e */
[----:B------:R-:W-:Y:S05]  /*29ba0*/  WARPSYNC.COLLECTIVE R15, `(.L_x_2102) ;  /* 0x000000000f087348 */ /* 0x000fea0003c00000 */
[----:B------:R0:W1:Y:S02]  /*29bb0*/  SHFL.IDX P6, R14, R13, R12, R11 ;  /* 0x0000000c0d0e7389 */ /* 0x00006400000c000b */
[----:B01----:R-:W-:Y:S01]  /*29bc0*/  ENDCOLLECTIVE ;  /* 0x000000000000791b */ /* 0x003fe20003800000 */
.L_x_2102:
        /* <DEDUP_REMOVED lines=8> */
.L_x_2103:
        /* <DEDUP_REMOVED lines=11> */
.L_x_2104:
[----:B------:R-:W-:Y:S02]  /*29d00*/  IMAD.MOV.U32 R13, RZ, RZ, R4 ;  /* 0x000000ffff0d7224 */ /* 0x000fe400078e0004 */
[----:B------:R-:W-:Y:S01]  /*29d10*/  IMAD.MOV.U32 R12, RZ, RZ, 0x2 ;  /* 0x00000002ff0c7424 */ /* 0x000fe200078e00ff */
[----:B------:R-:W-:-:S13]  /*29d20*/  @P0 LEA R2, P1, R22, R14, 0x1 ;  /* 0x0000000e16020211 */ /* 0x000fda00078208ff */
[----:B------:R-:W-:Y:S05]  /*29d30*/  WARPSYNC.COLLECTIVE R15, `(.L_x_2105) ;  /* 0x000000000f087348 */ /* 0x000fea0003c00000 */
[----:B------:R0:W1:Y:S02]  /*29d40*/  SHFL.IDX P6, R14, R13, R12, R11 ;  /* 0x0000000c0d0e7389 */ /* 0x00006400000c000b */
[----:B01----:R-:W-:Y:S01]  /*29d50*/  ENDCOLLECTIVE ;  /* 0x000000000000791b */ /* 0x003fe20003800000 */
.L_x_2105:
        /* <DEDUP_REMOVED lines=11> */
.L_x_2106:
[----:B------:R-:W-:Y:S02]  /*29e10*/  IMAD.MOV.U32 R13, RZ, RZ, R4 ;  /* 0x000000ffff0d7224 */ /* 0x000fe400078e0004 */
[----:B------:R-:W-:Y:S01]  /*29e20*/  IMAD.MOV.U32 R12, RZ, RZ, 0x3 ;  /* 0x00000003ff0c7424 */ /* 0x000fe200078e00ff */
[----:B------:R-:W-:-:S13]  /*29e30*/  @P0 LEA R2, P1, R22, R14, 0x1 ;  /* 0x0000000e16020211 */ /* 0x000fda00078208ff */
[----:B------:R-:W-:Y:S05]  /*29e40*/  WARPSYNC.COLLECTIVE R15, `(.L_x_2107) ;  /* 0x000000000f087348 */ /* 0x000fea0003c00000 */
[----:B------:R0:W1:Y:S02]  /*29e50*/  SHFL.IDX P6, R14, R13, R12, R11 ;  /* 0x0000000c0d0e7389 */ /* 0x00006400000c000b */
[----:B01----:R-:W-:Y:S01]  /*29e60*/  ENDCOLLECTIVE ;  /* 0x000000000000791b */ /* 0x003fe20003800000 */
.L_x_2107:
        /* <DEDUP_REMOVED lines=11> */
.L_x_2108:
[----:B------:R-:W-:Y:S05]  /*29f20*/  BRA `(.L_x_2109) ;  /* 0xffffffc400787947 */ /* 0x000fea000383ffff */
.L_x_2058:
[----:B------:R-:W-:Y:S01]  /*29f30*/  IMAD.MOV.U32 R13, RZ, RZ, R4 ;  /* 0x000000ffff0d7224 */ /* 0x000fe200078e0004 */
[----:B------:R-:W-:Y:S01]  /*29f40*/  LOP3.LUT R16, R16, 0xfffffeff, RZ, 0xc0, !PT ;  /* 0xfffffeff10107812 */ /* 0x000fe200078ec0ff */
[----:B------:R-:W-:Y:S02]  /*29f50*/  IMAD.MOV.U32 R12, RZ, RZ, RZ ;  /* 0x000000ffff0c7224 */ /* 0x000fe400078e00ff */
[----:B------:R-:W-:Y:S02]  /*29f60*/  IMAD.MOV.U32 R11, RZ, RZ, 0x181f ;  /* 0x0000181fff0b7424 */ /* 0x000fe400078e00ff */
[----:B------:R-:W-:-:S07]  /*29f70*/  IMAD.MOV.U32 R15, RZ, RZ, -0x1 ;  /* 0xffffffffff0f7424 */ /* 0x000fce00078e00ff */
[----:B------:R-:W-:Y:S05]  /*29f80*/  WARPSYNC.COLLECTIVE R15, `(.L_x_2110) ;  /* 0x000000000f087348 */ /* 0x000fea0003c00000 */
[----:B------:R0:W1:Y:S02]  /*29f90*/  SHFL.IDX P6, R14, R13, R12, R11 ;  /* 0x0000000c0d0e7389 */ /* 0x00006400000c000b */
[----:B01----:R-:W-:Y:S01]  /*29fa0*/  ENDCOLLECTIVE ;  /* 0x000000000000791b */ /* 0x003fe20003800000 */
.L_x_2110:
[----:B------:R-:W-:Y:S02]  /*29fb0*/  IMAD.MOV.U32 R13, RZ, RZ, R0 ;  /* 0x000000ffff0d7224 */ /* 0x000fe400078e0000 */
[----:B------:R-:W-:-:S07]  /*29fc0*/  IMAD.MOV.U32 R2, RZ, RZ, R14 ;  /* 0x000000ffff027224 */ /* 0x000fce00078e000e */
[----:B------:R-:W-:Y:S05]  /*29fd0*/  WARPSYNC.COLLECTIVE R15, `(.L_x_2111) ;  /* 0x000000000f087348 */ /* 0x000fea0003c00000 */
[----:B------:R0:W1:Y:S02]  /*29fe0*/  SHFL.IDX P6, R14, R13, R12, R11 ;  /* 0x0000000c0d0e7389 */ /* 0x00006400000c000b */
[----:B01----:R-:W-:Y:S01]  /*29ff0*/  ENDCOLLECTIVE ;  /* 0x000000000000791b */ /* 0x003fe20003800000 */
.L_x_2111:
[----:B------:R-:W-:Y:S02]  /*2a000*/  ULDC UR4, c[0x0][0x288] ;  /* 0x0000a20000047ab9 */ /* 0x000fe40000000800 */
[----:B------:R-:W-:Y:S02]  /*2a010*/  IMAD R5, R6, UR4, RZ ;  /* 0x0000000406057c24 */ /* 0x000fe4000f8e02ff */
[----:B------:R-:W-:-:S04]  /*2a020*/  VIADD R6, R20, UR40 ;  /* 0x0000002814067c36 */ /* 0x000fc80008000000 */
[C---:B------:R-:W-:Y:S01]  /*2a030*/  VIADD R8, R6.reuse, 0x10 ;  /* 0x0000001006087836 */ /* 0x040fe20000000000 */
[----:B------:R-:W-:Y:S01]  /*2a040*/  ISETP.GE.AND P2, PT, R6, R5, PT ;  /* 0x000000050600720c */ /* 0x000fe20003f46270 */
[----:B------:R-:W-:Y:S02]  /*2a050*/  IMAD.MOV.U32 R13, RZ, RZ, R4 ;  /* 0x000000ffff0d7224 */ /* 0x000fe400078e0004 */
[----:B------:R-:W-:-:S10]  /*2a060*/  IMAD.MOV.U32 R12, RZ, RZ, 0x1 ;  /* 0x00000001ff0c7424 */ /* 0x000fd400078e00ff */
[----:B------:R-:W-:Y:S01]  /*2a070*/  @!P2 LEA R7, R23, UR45, 0x1 ;  /* 0x0000002d1707ac11 */ /* 0x000fe2000f8e08ff */
[----:B------:R-:W-:Y:S01]  /*2a080*/  IMAD.MOV.U32 R3, RZ, RZ, R14 ;  /* 0x000000ffff037224 */ /* 0x000fe200078e000e */
[----:B------:R-:W-:-:S07]  /*2a090*/  @P2 LOP3.LUT R16, R16, 0x100, RZ, 0xfc, !PT ;  /* 0x0000010010102812 */ /* 0x000fce00078efcff */
[----:B------:R-:W-:Y:S05]  /*2a0a0*/  WARPSYNC.COLLECTIVE R15, `(.L_x_2112) ;  /* 0x000000000f087348 */ /* 0x000fea0003c00000 */
[----:B------:R0:W1:Y:S02]  /*2a0b0*/  SHFL.IDX P6, R14, R13, R12, R11 ;  /* 0x0000000c0d0e7389 */ /* 0x00006400000c000b */
[----:B01----:R-:W-:Y:S01]  /*2a0c0*/  ENDCOLLECTIVE ;  /* 0x000000000000791b */ /* 0x003fe20003800000 */
.L_x_2112:
[----:B------:R-:W-:Y:S02]  /*2a0d0*/  @!P2 LEA R3, P1, R22, R3, 0x1 ;  /* 0x000000031603a211 */ /* 0x000fe400078208ff */
[----:B------:R-:W-:-:S03]  /*2a0e0*/  LOP3.LUT R16, R16, 0xffffff7f, RZ, 0xc0, !PT ;  /* 0xffffff7f10107812 */ /* 0x000fc600078ec0ff */
        /* <DEDUP_REMOVED lines=10> */
[----:B------:R-:W-:Y:S02]  /*2a190*/  VIADD R8, R6, 0x20 ;  /* 0x0000002006087836 */ /* 0x000fe40000000000 */
[----:B0-----:R-:W-:-:S10]  /*2a1a0*/  IMAD.MOV.U32 R2, RZ, RZ, R14 ;  /* 0x000000ffff027224 */ /* 0x001fd400078e000e */
[----:B------:R-:W-:Y:S05]  /*2a1b0*/  WARPSYNC.COLLECTIVE R15, `(.L_x_2113) ;  /* 0x000000000f087348 */ /* 0x000fea0003c00000 */
[----:B------:R0:W1:Y:S02]  /*2a1c0*/  SHFL.IDX P6, R14, R13, R12, R11 ;  /* 0x0000000c0d0e7389 */ /* 0x00006400000c000b */
[----:B01----:R-:W-:Y:S01]  /*2a1d0*/  ENDCOLLECTIVE ;  /* 0x000000000000791b */ /* 0x003fe20003800000 */
.L_x_2113:
[----:B------:R-:W-:Y:S02]  /*2a1e0*/  @!P2 LEA R7, R23, UR45, 0x1 ;  /* 0x0000002d1707ac11 */ /* 0x000fe4000f8e08ff */
        /* <DEDUP_REMOVED lines=8> */
.L_x_2114:
        /* <DEDUP_REMOVED lines=15> */
.L_x_2115:
[----:B------:R-:W-:Y:S02]  /*2a360*/  @!P2 LEA R7, R23, UR45, 0x1 ;  /* 0x0000002d1707ac11 */ /* 0x000fe4000f8e08ff */
[----:B------:R-:W-:Y:S01]  /*2a370*/  @P2 LOP3.LUT R16, R16, 0x40, RZ, 0xfc, !PT ;  /* 0x0000004010102812 */ /* 0x000fe200078efcff */
[----:B------:R-:W-:Y:S02]  /*2a380*/  IMAD.MOV.U32 R13, RZ, RZ, R4 ;  /* 0x000000ffff0d7224 */ /* 0x000fe400078e0004 */
[----:B------:R-:W-:Y:S02]  /*2a390*/  IMAD.MOV.U32 R12, RZ, RZ, 0x3 ;  /* 0x00000003ff0c7424 */ /* 0x000fe400078e00ff */
[----:B------:R-:W-:-:S07]  /*2a3a0*/  IMAD.MOV.U32 R3, RZ, RZ, R14 ;  /* 0x000000ffff037224 */ /* 0x000fce00078e000e */
[----:B------:R-:W-:Y:S05]  /*2a3b0*/  WARPSYNC.COLLECTIVE R15, `(.L_x_2116) ;  /* 0x000000000f087348 */ /* 0x000fea0003c00000 */
[----:B------:R0:W1:Y:S02]  /*2a3c0*/  SHFL.IDX P6, R14, R13, R12, R11 ;  /* 0x0000000c0d0e7389 */ /* 0x00006400000c000b */
[----:B01----:R-:W-:Y:S01]  /*2a3d0*/  ENDCOLLECTIVE ;  /* 0x000000000000791b */ /* 0x003fe20003800000 */
.L_x_2116:
[----:B------:R-:W-:-:S05]  /*2a3e0*/  @!P2 LEA R3, P1, R22, R3, 0x1 ;  /* 0x000000031603a211 */ /* 0x000fca00078208ff */
[----:B------:R-:W-:-:S05]  /*2a3f0*/  @!P2 IMAD.X R2, RZ, RZ, R2, P1 ;  /* 0x000000ffff02a224 */ /* 0x000fca00008e0602 */
[----:B------:R-:W-:Y:S01]  /*2a400*/  @!P2 LOP3.LUT R3, R3, R2, RZ, 0x3c, !PT ;  /* 0x000000020303a212 */ /* 0x000fe200078e3cff */
[----:B------:R-:W-:-:S03]  /*2a410*/  IMAD.MOV.U32 R13, RZ, RZ, R0 ;  /* 0x000000ffff0d7224 */ /* 0x000fc600078e0000 */
[----:B------:R-:W-:-:S04]  /*2a420*/  @!P2 LOP3.LUT R2, R3, R2, RZ, 0x3c, !PT ;  /* 0x000000020302a212 */ /* 0x000fc800078e3cff */
[----:B------:R-:W-:Y:S01]  /*2a430*/  @!P2 LOP3.LUT R3, R3, R2, RZ, 0x3c, !PT ;  /* 0x000000020303a212 */ /* 0x000fe200078e3cff */
[----:B------:R-:W-:-:S04]  /*2a440*/  IMAD.MOV.U32 R4, RZ, RZ, R14 ;  /* 0x000000ffff047224 */ /* 0x000fc800078e000e */
[----:B------:R-:W-:Y:S01]  /*2a450*/  @!PT LDS RZ, [RZ] ;  /* 0x00000000fffff984 */ /* 0x000fe20000000800 */
[----:B------:R-:W-:Y:S01]  /*2a460*/  @!PT LDS RZ, [RZ] ;  /* 0x00000000fffff984 */ /* 0x000fe20000000800 */
[----:B------:R-:W-:Y:S01]  /*2a470*/  @!PT LDS RZ, [RZ] ;  /* 0x00000000fffff984 */ /* 0x000fe20000000800 */
[----:B------:R0:W-:Y:S03]  /*2a480*/  @!P2 LDGSTS.E.BYPASS.LTC128B.128 [R7+0x21400], desc[UR36][R2.64], !P0 ;  /* 0x214000000207afae */ /* 0x0001e6000c101d64 */
[----:B0-----:R-:W-:Y:S05]  /*2a490*/  WARPSYNC.COLLECTIVE R15, `(.L_x_2117) ;  /* 0x000000000f087348 */ /* 0x001fea0003c00000 */
[----:B------:R1:W2:Y:S02]  /*2a4a0*/  SHFL.IDX P6, R14, R13, R12, R11 ;  /* 0x0000000c0d0e7389 */ /* 0x0002a400000c000b */
[----:B012---:R-:W-:Y:S01]  /*2a4b0*/  ENDCOLLECTIVE ;  /* 0x000000000000791b */ /* 0x007fe20003800000 */
.L_x_2117:
[----:B------:R-:W-:Y:S05]  /*2a4c0*/  BRA `(.L_x_2118) ;  /* 0xffffffc800247947 */ /* 0x000fea000383ffff */
.L_x_2060:
        /* <DEDUP_REMOVED lines=8> */
.L_x_2120:
[----:B------:R-:W-:Y:S05]  /*2a550*/  BSYNC B0 ;  /* 0x0000000000007941 */ /* 0x000fea0003800000 */
.L_x_2119:
[----:B------:R-:W-:Y:S01]  /*2a560*/  IMAD.MOV.U32 R13, RZ, RZ, R0 ;  /* 0x000000ffff0d7224 */ /* 0x000fe200078e0000 */
[----:B------:R-:W-:Y:S01]  /*2a570*/  P2R R3, PR, RZ, 0x4 ;  /* 0x00000004ff037803 */ /* 0x000fe20000000000 */
[----:B------:R-:W-:Y:S01]  /*2a580*/  IMAD.MOV.U32 R12, RZ, RZ, RZ ;  /* 0x000000ffff0c7224 */ /* 0x000fe200078e00ff */
[C---:B------:R-:W-:Y:S01]  /*2a590*/  LOP3.LUT P2, RZ, R16.reuse, 0x100, RZ, 0xc0, !PT ;  /* 0x0000010010ff7812 */ /* 0x040fe2000784c0ff */
[----:B------:R-:W-:Y:S01]  /*2a5a0*/  IMAD.MOV.U32 R11, RZ, RZ, 0x181f ;  /* 0x0000181fff0b7424 */ /* 0x000fe200078e00ff */
[----:B------:R-:W-:Y:S01]  /*2a5b0*/  P2R R8, PR, RZ, 0x2 ;  /* 0x00000002ff087803 */ /* 0x000fe20000000000 */
[----:B------:R-:W-:Y:S01]  /*2a5c0*/  IMAD.MOV.U32 R15, RZ, RZ, -0x1 ;  /* 0xffffffffff0f7424 */ /* 0x000fe200078e00ff */
[----:B------:R-:W-:Y:S01]  /*2a5d0*/  LOP3.LUT P1, RZ, R16, 0x800, RZ, 0xc0, !PT ;  /* 0x0000080010ff7812 */ /* 0x000fe2000782c0ff */
[----:B------:R-:W-:Y:S01]  /*2a5e0*/  IMAD.MOV.U32 R2, RZ, RZ, R14 ;  /* 0x000000ffff027224 */ /* 0x000fe200078e000e */
[----:B------:R-:W-:-:S11]  /*2a5f0*/  P2R R10, PR, RZ, 0x8 ;  /* 0x00000008ff0a7803 */ /* 0x000fd60000000000 */
[----:B------:R-:W-:Y:S05]  /*2a600*/  WARPSYNC.COLLECTIVE R15, `(.L_x_2121) ;  /* 0x000000000f087348 */ /* 0x000fea0003c00000 */
[----:B------:R0:W1:Y:S02]  /*2a610*/  SHFL.IDX P6, R14, R13, R12, R11 ;  /* 0x0000000c0d0e7389 */ /* 0x00006400000c000b */
[----:B01----:R-:W-:Y:S01]  /*2a620*/  ENDCOLLECTIVE ;  /* 0x000000000000791b */ /* 0x003fe20003800000 */
.L_x_2121:
        /* <DEDUP_REMOVED lines=38> */
.L_x_2122:
[----:B------:R-:W-:-:S04]  /*2a890*/  @!P3 LOP3.LUT R7, R6, 0x80, RZ, 0xc0, !PT ;  /* 0x000000800607b812 */ /* 0x000fc800078ec0ff */
[----:B------:R-:W-:Y:S01]  /*2a8a0*/  @!P3 SHF.R.U32.HI R7, RZ, 0x3, R7 ;  /* 0x00000003ff07b819 */ /* 0x000fe20000011607 */
[----:B------:R-:W-:Y:S02]  /*2a8b0*/  IMAD.MOV.U32 R13, RZ, RZ, R0 ;  /* 0x000000ffff0d7224 */ /* 0x000fe400078e0000 */
[----:B------:R-:W-:-:S07]  /*2a8c0*/  IMAD.MOV.U32 R9, RZ, RZ, R14 ;  /* 0x000000ffff097224 */ /* 0x000fce00078e000e */
[----:B------:R-:W-:Y:S05]  /*2a8d0*/  WARPSYNC.COLLECTIVE R15, `(.L_x_2123) ;  /* 0x000000000f087348 */ /* 0x000fea0003c00000 */
[----:B------:R0:W1:Y:S02]  /*2a8e0*/  SHFL.IDX P6, R14, R13, R12, R11 ;  /* 0x0000000c0d0e7389 */ /* 0x00006400000c000b */
[----:B01----:R-:W-:Y:S01]  /*2a8f0*/  ENDCOLLECTIVE ;  /* 0x000000000000791b */ /* 0x003fe20003800000 */
.L_x_2123:
        /* <DEDUP_REMOVED lines=35> */
.L_x_2124:
[----:B------:R-:W-:-:S04]  /*2ab30*/  @!P1 LOP3.LUT R9, R6, 0x80, RZ, 0xc0, !PT ;  /* 0x0000008006099812 */ /* 0x000fc800078ec0ff */
[----:B------:R-:W-:Y:S01]  /*2ab40*/  @!P1 SHF.R.U32.HI R9, RZ, 0x3, R9 ;  /* 0x00000003ff099819 */ /* 0x000fe20000011609 */
[----:B------:R-:W-:Y:S02]  /*2ab50*/  IMAD.MOV.U32 R13, RZ, RZ, R0 ;  /* 0x000000ffff0d7224 */ /* 0x000fe400078e0000 */
[----:B------:R-:W-:-:S07]  /*2ab60*/  IMAD.MOV.U32 R7, RZ, RZ, R14 ;  /* 0x000000ffff077224 */ /* 0x000fce00078e000e */
[----:B------:R-:W-:Y:S05]  /*2ab70*/  WARPSYNC.COLLECTIVE R15, `(.L_x_2125) ;  /* 0x000000000f087348 */ /* 0x000fea0003c00000 */
[----:B------:R0:W1:Y:S02]  /*2ab80*/  SHFL.IDX P6, R14, R13, R12, R11 ;  /* 0x0000000c0d0e7389 */ /* 0x00006400000c000b */
[----:B01----:R-:W-:Y:S01]  /*2ab90*/  ENDCOLLECTIVE ;  /* 0x000000000000791b */ /* 0x003fe20003800000 */
.L_x_2125:
        /* <DEDUP_REMOVED lines=29> */
.L_x_2126:
[----:B------:R-:W-:Y:S02]  /*2ad70*/  IMAD.MOV.U32 R13, RZ, RZ, R0 ;  /* 0x000000ffff0d7224 */ /* 0x000fe400078e0000 */
[----:B------:R-:W-:-:S07]  /*2ad80*/  IMAD.MOV.U32 R4, RZ, RZ, R14 ;  /* 0x000000ffff047224 */ /* 0x000fce00078e000e */
[----:B------:R-:W-:Y:S05]  /*2ad90*/  WARPSYNC.COLLECTIVE R15, `(.L_x_2127) ;  /* 0x000000000f087348 */ /* 0x000fea0003c00000 */
[----:B------:R0:W1:Y:S02]  /*2ada0*/  SHFL.IDX P6, R14, R13, R12, R11 ;  /* 0x0000000c0d0e7389 */ /* 0x00006400000c000b */
[----:B01----:R-:W-:Y:S01]  /*2adb0*/  ENDCOLLECTIVE ;  /* 0x000000000000791b */ /* 0x003fe20003800000 */
.L_x_2127:
[----:B------:R-:W-:Y:S05]  /*2adc0*/  BRA `(.L_x_2128) ;  /* 0xffffffc800e07947 */ /* 0x000fea000383ffff */
.L_x_2063:
[----:B01----:R-:W-:-:S04]  /*2add0*/  IMAD.U32 R3, RZ, RZ, UR45 ;  /* 0x0000002dff037e24 */ /* 0x003fc8000f8e00ff */
[----:B------:R0:W1:Y:S03]  /*2ade0*/  SYNCS.PHASECHK.TRANS64.TRYWAIT P0, [R3+URZ+0x38820], R0 ;  /* 0x03882000030075a7 */ /* 0x000066000800017f */
[----:B-1----:R-:W-:Y:S05]  /*2adf0*/  @!P0 NANOSLEEP.SYNCS 0x989680 ;  /* 0x009896800000895d */ /* 0x002fea0003900000 */
[----:B------:R-:W1:Y:S02]  /*2ae00*/  @!P0 SYNCS.PHASECHK.TRANS64 P0, [R3+URZ+0x38820], R0 ;  /* 0x03882000030085a7 */ /* 0x000e64000800007f */
[----:B-1----:R-:W-:Y:S05]  /*2ae10*/  @!P0 BRA `(.L_x_2063) ;  /* 0xfffffffc00ec8947 */ /* 0x002fea000383ffff */
[----:B------:R-:W-:Y:S05]  /*2ae20*/  BRA `(.L_x_2129) ;  /* 0xffffffcc00507947 */ /* 0x000fea000383ffff */
.L_x_2065:
[----:B01----:R-:W-:-:S04]  /*2ae30*/  IMAD.U32 R3, RZ, RZ, UR45 ;  /* 0x0000002dff037e24 */ /* 0x003fc8000f8e00ff */
[----:B------:R0:W1:Y:S03]  /*2ae40*/  SYNCS.PHASECHK.TRANS64.TRYWAIT P0, [R3+URZ+0x38860], R0 ;  /* 0x03886000030075a7 */ /* 0x000066000800017f */
[----:B-1----:R-:W-:Y:S05]  /*2ae50*/  @!P0 NANOSLEEP.SYNCS 0x989680 ;  /* 0x009896800000895d */ /* 0x002fea0003900000 */
[----:B------:R-:W1:Y:S02]  /*2ae60*/  @!P0 SYNCS.PHASECHK.TRANS64 P0, [R3+URZ+0x38860], R0 ;  /* 0x03886000030085a7 */ /* 0x000e64000800007f */
[----:B-1----:R-:W-:Y:S05]  /*2ae70*/  @!P0 BRA `(.L_x_2065) ;  /* 0xfffffffc00ec8947 */ /* 0x002fea000383ffff */
[----:B------:R-:W-:Y:S05]  /*2ae80*/  BRA `(.L_x_2130) ;  /* 0xffffffcc004c7947 */ /* 0x000fea000383ffff */
.L_x_2066:
        /* <DEDUP_REMOVED lines=8> */
.L_x_2132:
[----:B------:R-:W-:Y:S05]  /*2af10*/  BSYNC B0 ;  /* 0x0000000000007941 */ /* 0x000fea0003800000 */
.L_x_2131:
[----:B------:R-:W-:Y:S01]  /*2af20*/  IMAD.MOV.U32 R13, RZ, RZ, R6 ;  /* 0x000000ffff0d7224 */ /* 0x000fe200078e0006 */
[----:B------:R-:W-:Y:S01]  /*2af30*/  LOP3.LUT R4, R17, 0x1, RZ, 0xc0, !PT ;  /* 0x0000000111047812 */ /* 0x000fe200078ec0ff */
[----:B------:R-:W-:Y:S01]  /*2af40*/  IMAD.MOV.U32 R12, RZ, RZ, RZ ;  /* 0x000000ffff0c7224 */ /* 0x000fe200078e00ff */
[----:B------:R-:W-:Y:S01]  /*2af50*/  LEA R7, R23, UR45, 0x1 ;  /* 0x0000002d17077c11 */ /* 0x000fe2000f8e08ff */
[----:B------:R-:W-:Y:S01]  /*2af60*/  IMAD.MOV.U32 R11, RZ, RZ, 0x181f ;  /* 0x0000181fff0b7424 */ /* 0x000fe200078e00ff */
[----:B------:R-:W-:Y:S01]  /*2af70*/  ISETP.NE.U32.AND P1, PT, R4, 0x1, PT ;  /* 0x000000010400780c */ /* 0x000fe20003f25070 */
[----:B------:R-:W-:Y:S01]  /*2af80*/  IMAD.MOV.U32 R15, RZ, RZ, -0x1 ;  /* 0xffffffffff0f7424 */ /* 0x000fe200078e00ff */
[C---:B------:R-:W-:Y:S01]  /*2af90*/  LOP3.LUT P5, RZ, R17.reuse, 0x2, RZ, 0xc0, !PT ;  /* 0x0000000211ff7812 */ /* 0x040fe200078ac0ff */
[----:B------:R-:W-:Y:S01]  /*2afa0*/  IMAD.MOV.U32 R3, RZ, RZ, R14 ;  /* 0x000000ffff037224 */ /* 0x000fe200078e000e */
[----:B------:R-:W-:Y:S01]  /*2afb0*/  LOP3.LUT P4, RZ, R17, 0x4, RZ, 0xc0, !PT ;  /* 0x0000000411ff7812 */ /* 0x000fe2000788c0ff */
[----:B------:R-:W-:-:S12]  /*2afc0*/  IMAD.SHL.U32 R0, R22, 0x2, RZ ;  /* 0x0000000216007824 */ /* 0x000fd800078e00ff */
[----:B------:R-:W-:Y:S05]  /*2afd0*/  WARPSYNC.COLLECTIVE R15, `(.L_x_2133) ;  /* 0x000000000f087348 */ /* 0x000fea0003c00000 */
[----:B------:R0:W1:Y:S02]  /*2afe0*/  SHFL.IDX P6, R14, R13, R12, R11 ;  /* 0x0000000c0d0e7389 */ /* 0x00006400000c000b */
[----:B01----:R-:W-:Y:S01]  /*2aff0*/  ENDCOLLECTIVE ;  /* 0x000000000000791b */ /* 0x003fe20003800000 */
.L_x_2133:
[C---:B------:R-:W-:Y:S02]  /*2b000*/  LOP3.LUT P3, RZ, R17.reuse, 0x8, RZ, 0xc0, !PT ;  /* 0x0000000811ff7812 */ /* 0x040fe4000786c0ff */
[C---:B------:R-:W-:Y:S02]  /*2b010*/  LOP3.LUT P2, RZ, R17.reuse, 0x10, RZ, 0xc0, !PT ;  /* 0x0000001011ff7812 */ /* 0x040fe4000784c0ff */
[----:B------:R-:W-:Y:S02]  /*2b020*/  LOP3.LUT R16, R16, 0xffffffbf, RZ, 0xc0, !PT ;  /* 0xffffffbf10107812 */ /* 0x000fe400078ec0ff */
[----:B------:R-:W-:Y:S02]  /*2b030*/  PRMT R4, R17, 0x8880, RZ ;  /* 0x0000888011047816 */ /* 0x000fe400000000ff */
[----:B------:R-:W-:-:S04]  /*2b040*/  @P1 LOP3.LUT R16, R16, 0x40, RZ, 0xfc, !PT ;  /* 0x0000004010101812 */ /* 0x000fc800078efcff */
[----:B------:R-:W-:Y:S01]  /*2b050*/  LOP3.LUT R16, R16, 0xffffff7f, RZ, 0xc0, !PT ;  /* 0xffffff7f10107812 */ /* 0x000fe200078ec0ff */
[----:B------:R-:W-:Y:S02]  /*2b060*/  IMAD.MOV.U32 R13, RZ, RZ, R8 ;  /* 0x000000ffff0d7224 */ /* 0x000fe400078e0008 */
        /* <DEDUP_REMOVED lines=30> */
.L_x_2134:
[----:B------:R-:W-:Y:S02]  /*2b250*/  IMAD.MOV.U32 R13, RZ, RZ, R6 ;  /* 0x000000ffff0d7224 */ /* 0x000fe400078e0006 */
[----:B------:R-:W-:-:S07]  /*2b260*/  IMAD.MOV.U32 R5, RZ, RZ, R14 ;  /* 0x000000ffff057224 */ /* 0x000fce00078e000e */
[----:B------:R-:W-:Y:S05]  /*2b270*/  WARPSYNC.COLLECTIVE R15, `(.L_x_2135) ;  /* 0x000000000f087348 */ /* 0x000fea0003c00000 */
[----:B------:R0:W1:Y:S02]  /*2b280*/  SHFL.IDX P6, R14, R13, R12, R11 ;  /* 0x0000000c0d0e7389 */ /* 0x00006400000c000b */
[----:B01----:R-:W-:Y:S01]  /*2b290*/  ENDCOLLECTIVE ;  /* 0x000000000000791b */ /* 0x003fe20003800000 */
.L_x_2135:
        /* <DEDUP_REMOVED lines=28> */
.L_x_2136:
[----:B------:R-:W-:Y:S02]  /*2b460*/  IMAD.MOV.U32 R13, RZ, RZ, R6 ;  /* 0x000000ffff0d7224 */ /* 0x000fe400078e0006 */
[----:B------:R-:W-:-:S07]  /*2b470*/  IMAD.MOV.U32 R9, RZ, RZ, R14 ;  /* 0x000000ffff097224 */ /* 0x000fce00078e000e */
[----:B------:R-:W-:Y:S05]  /*2b480*/  WARPSYNC.COLLECTIVE R15, `(.L_x_2137) ;  /* 0x000000000f087348 */ /* 0x000fea0003c00000 */
[----:B------:R0:W1:Y:S02]  /*2b490*/  SHFL.IDX P6, R14, R13, R12, R11 ;  /* 0x0000000c0d0e7389 */ /* 0x00006400000c000b */
[----:B01----:R-:W-:Y:S01]  /*2b4a0*/  ENDCOLLECTIVE ;  /* 0x000000000000791b */ /* 0x003fe20003800000 */
.L_x_2137:
        /* <DEDUP_REMOVED lines=28> */
.L_x_2138:
[----:B------:R-:W-:Y:S02]  /*2b670*/  IMAD.MOV.U32 R13, RZ, RZ, R6 ;  /* 0x000000ffff0d7224 */ /* 0x000fe400078e0006 */
[----:B------:R-:W-:-:S07]  /*2b680*/  IMAD.MOV.U32 R8, RZ, RZ, R14 ;  /* 0x000000ffff087224 */ /* 0x000fce00078e000e */
[----:B------:R-:W-:Y:S05]  /*2b690*/  WARPSYNC.COLLECTIVE R15, `(.L_x_2139) ;  /* 0x000000000f087348 */ /* 0x000fea0003c00000 */
[----:B------:R0:W1:Y:S02]  /*2b6a0*/  SHFL.IDX P6, R14, R13, R12, R11 ;  /* 0x0000000c0d0e7389 */ /* 0x00006400000c000b */
[----:B01----:R-:W-:Y:S01]  /*2b6b0*/  ENDCOLLECTIVE ;  /* 0x000000000000791b */ /* 0x003fe20003800000 */
.L_x_2139:
[----:B------:R-:W-:Y:S05]  /*2b6c0*/  BRA `(.L_x_2140) ;  /* 0xffffffc800e07947 */ /* 0x000fea000383ffff */
.L_x_2073:
[----:B-1----:R1:W2:Y:S02]  /*2b6d0*/  SYNCS.PHASECHK.TRANS64.TRYWAIT P0, [R10+URZ+0x38840], R20 ;  /* 0x038840140a0075a7 */ /* 0x0022a4000800017f */
[----:B--2---:R-:W-:Y:S05]  /*2b6e0*/  @!P0 NANOSLEEP.SYNCS 0x989680 ;  /* 0x009896800000895d */ /* 0x004fea0003900000 */
[----:B------:R-:W2:Y:S02]  /*2b6f0*/  @!P0 SYNCS.PHASECHK.TRANS64 P0, [R10+URZ+0x38840], R20 ;  /* 0x038840140a0085a7 */ /* 0x000ea4000800007f */
[----:B--2---:R-:W-:Y:S05]  /*2b700*/  @!P0 BRA `(.L_x_2073) ;  /* 0xfffffffc00f08947 */ /* 0x004fea000383ffff */
[----:B------:R-:W-:Y:S05]  /*2b710*/  BRA `(.L_x_2141) ;  /* 0xffffffd000387947 */ /* 0x000fea000383ffff */
.L_x_2074:
[----:B------:R-:W-:Y:S01]  /*2b720*/  BSSY B1, `(.L_x_2142) ;  /* 0x0000008000017945 */ /* 0x000fe20003800000 */
[----:B------:R-:W-:Y:S02]  /*2b730*/  IMAD.MOV.U32 R13, RZ, RZ, R29 ;  /* 0x000000ffff0d7224 */ /* 0x000fe400078e001d */
[----:B------:R-:W-:Y:S02]  /*2b740*/  IMAD.MOV.U32 R12, RZ, RZ, RZ ;  /* 0x000000ffff0c7224 */ /* 0x000fe400078e00ff */
[----:B------:R-:W-:Y:S02]  /*2b750*/  IMAD.MOV.U32 R11, RZ, RZ, 0x181f ;  /* 0x0000181fff0b7424 */ /* 0x000fe400078e00ff */
[----:B------:R-:W-:-:S07]  /*2b760*/  IMAD.MOV.U32 R15, RZ, RZ, -0x1 ;  /* 0xffffffffff0f7424 */ /* 0x000fce00078e00ff */
[----:B-1----:R-:W-:Y:S05]  /*2b770*/  WARPSYNC.COLLECTIVE R15, `(.L_x_2143) ;  /* 0x000000000f087348 */ /* 0x002fea0003c00000 */
[----:B------:R0:W2:Y:S02]  /*2b780*/  SHFL.IDX P6, R14, R13, R12, R11 ;  /* 0x0000000c0d0e7389 */ /* 0x0000a400000c000b */
[----:B012---:R-:W-:Y:S01]  /*2b790*/  ENDCOLLECTIVE ;  /* 0x000000000000791b */ /* 0x007fe20003800000 */
.L_x_2143:
[----:B------:R-:W-:Y:S05]  /*2b7a0*/  BSYNC B1 ;  /* 0x0000000000017941 */ /* 0x000fea0003800000 */
.L_x_2142:
        /* <DEDUP_REMOVED lines=9> */
.L_x_2144:
[----:B------:R-:W-:Y:S02]  /*2b840*/  IMAD.MOV.U32 R13, RZ, RZ, R29 ;  /* 0x000000ffff0d7224 */ /* 0x000fe400078e001d */
[----:B------:R-:W-:Y:S01]  /*2b850*/  IMAD.MOV.U32 R12, RZ, RZ, 0x1 ;  /* 0x00000001ff0c7424 */ /* 0x000fe200078e00ff */
[----:B------:R-:W-:-:S13]  /*2b860*/  IADD3 R2, P0, R14, R0, RZ ;  /* 0x000000000e027210 */ /* 0x000fda0007f1e0ff */
[----:B------:R-:W-:Y:S05]  /*2b870*/  WARPSYNC.COLLECTIVE R15, `(.L_x_2145) ;  /* 0x000000000f087348 */ /* 0x000fea0003c00000 */
[----:B------:R0:W1:Y:S02]  /*2b880*/  SHFL.IDX P6, R14, R13, R12, R11 ;  /* 0x0000000c0d0e7389 */ /* 0x00006400000c000b */
[----:B01----:R-:W-:Y:S01]  /*2b890*/  ENDCOLLECTIVE ;  /* 0x000000000000791b */ /* 0x003fe20003800000 */
.L_x_2145:
        /* <DEDUP_REMOVED lines=10> */
.L_x_2146:
[----:B------:R-:W-:Y:S02]  /*2b940*/  IMAD.MOV.U32 R13, RZ, RZ, R29 ;  /* 0x000000ffff0d7224 */ /* 0x000fe400078e001d */
[----:B------:R-:W-:Y:S01]  /*2b950*/  IMAD.MOV.U32 R12, RZ, RZ, 0x2 ;  /* 0x00000002ff0c7424 */ /* 0x000fe200078e00ff */
[----:B------:R-:W-:-:S13]  /*2b960*/  IADD3 R2, P0, R14, R0, RZ ;  /* 0x000000000e027210 */ /* 0x000fda0007f1e0ff */
[----:B------:R-:W-:Y:S05]  /*2b970*/  WARPSYNC.COLLECTIVE R15, `(.L_x_2147) ;  /* 0x000000000f087348 */ /* 0x000fea0003c00000 */
[----:B------:R0:W1:Y:S02]  /*2b980*/  SHFL.IDX P6, R14, R13, R12, R11 ;  /* 0x0000000c0d0e7389 */ /* 0x00006400000c000b */
[----:B01----:R-:W-:Y:S01]  /*2b990*/  ENDCOLLECTIVE ;  /* 0x000000000000791b */ /* 0x003fe20003800000 */
.L_x_2147:
        /* <DEDUP_REMOVED lines=10> */
.L_x_2148:
[----:B------:R-:W-:Y:S02]  /*2ba40*/  IMAD.MOV.U32 R13, RZ, RZ, R29 ;  /* 0x000000ffff0d7224 */ /* 0x000fe400078e001d */
[----:B------:R-:W-:Y:S01]  /*2ba50*/  IMAD.MOV.U32 R12, RZ, RZ, 0x3 ;  /* 0x00000003ff0c7424 */ /* 0x000fe200078e00ff */
[----:B------:R-:W-:-:S13]  /*2ba60*/  IADD3 R2, P0, R14, R0, RZ ;  /* 0x000000000e027210 */ /* 0x000fda0007f1e0ff */
[----:B------:R-:W-:Y:S05]  /*2ba70*/  WARPSYNC.COLLECTIVE R15, `(.L_x_2149) ;  /* 0x000000000f087348 */ /* 0x000fea0003c00000 */
[----:B------:R0:W1:Y:S02]  /*2ba80*/  SHFL.IDX P6, R14, R13, R12, R11 ;  /* 0x0000000c0d0e7389 */ /* 0x00006400000c000b */
[----:B01----:R-:W-:Y:S01]  /*2ba90*/  ENDCOLLECTIVE ;  /* 0x000000000000791b */ /* 0x003fe20003800000 */
.L_x_2149:
        /* <DEDUP_REMOVED lines=10> */
.L_x_2150:
[----:B------:R-:W-:Y:S05]  /*2bb40*/  BRA `(.L_x_2151) ;  /* 0xffffffcc00ec7947 */ /* 0x000fea000383ffff */
.L_x_2079:
[----:B---3--:R3:W4:Y:S02]  /*2bb50*/  SYNCS.PHASECHK.TRANS64.TRYWAIT P0, [R10+URZ+0x38860], R20 ;  /* 0x038860140a0075a7 */ /* 0x008724000800017f */
[----:B----4-:R-:W-:Y:S05]  /*2bb60*/  @!P0 NANOSLEEP.SYNCS 0x989680 ;  /* 0x009896800000895d */ /* 0x010fea0003900000 */
[----:B------:R-:W4:Y:S02]  /*2bb70*/  @!P0 SYNCS.PHASECHK.TRANS64 P0, [R10+URZ+0x38860], R20 ;  /* 0x038860140a0085a7 */ /* 0x000f24000800007f */
[----:B----4-:R-:W-:Y:S05]  /*2bb80*/  @!P0 BRA `(.L_x_2079) ;  /* 0xfffffffc00f08947 */ /* 0x010fea000383ffff */
[----:B------:R-:W-:Y:S05]  /*2bb90*/  BRA `(.L_x_2152) ;  /* 0xffffffd000387947 */ /* 0x000fea000383ffff */
.L_x_2080:
        /* <DEDUP_REMOVED lines=8> */
.L_x_2154:
[----:B------:R-:W-:Y:S05]  /*2bc20*/  BSYNC B1 ;  /* 0x0000000000017941 */ /* 0x000fea0003800000 */
.L_x_2153:
[----:B------:R-:W-:Y:S01]  /*2bc30*/  IMAD.MOV.U32 R13, RZ, RZ, R18 ;  /* 0x000000ffff0d7224 */ /* 0x000fe200078e0012 */
[----:B------:R-:W-:Y:S01]  /*2bc40*/  LEA R17, R17, UR45, 0x1 ;  /* 0x0000002d11117c11 */ /* 0x000fe2000f8e08ff */
[----:B------:R-:W-:Y:S01]  /*2bc50*/  IMAD.MOV.U32 R12, RZ, RZ, RZ ;  /* 0x000000ffff0c7224 */ /* 0x000fe200078e00ff */
[C---:B------:R-:W-:Y:S01]  /*2bc60*/  LOP3.LUT P2, RZ, R16.reuse, 0x20, RZ, 0xc0, !PT ;  /* 0x0000002010ff7812 */ /* 0x040fe2000784c0ff */
[----:B------:R-:W-:Y:S01]  /*2bc70*/  IMAD.MOV.U32 R11, RZ, RZ, 0x181f ;  /* 0x0000181fff0b7424 */ /* 0x000fe200078e00ff */
[----:B------:R-:W-:Y:S01]  /*2bc80*/  LOP3.LUT P1, RZ, R16, 0x10, RZ, 0xc0, !PT ;  /* 0x0000001010ff7812 */ /* 0x000fe2000782c0ff */
[----:B------:R-:W-:Y:S01]  /*2bc90*/  IMAD.MOV.U32 R15, RZ, RZ, -0x1 ;  /* 0xffffffffff0f7424 */ /* 0x000fe200078e00ff */
[----:B------:R-:W-:Y:S01]  /*2bca0*/  P2R R4, PR, RZ, 0x20 ;  /* 0x00000020ff047803 */ /* 0x000fe20000000000 */
[----:B------:R-:W-:-:S10]  /*2bcb0*/  IMAD.MOV.U32 R3, RZ, RZ, R14 ;  /* 0x000000ffff037224 */ /* 0x000fd400078e000e */
[----:B------:R-:W-:Y:S05]  /*2bcc0*/  WARPSYNC.COLLECTIVE R15, `(.L_x_2155) ;  /* 0x000000000f087348 */ /* 0x000fea0003c00000 */
[----:B------:R0:W1:Y:S02]  /*2bcd0*/  SHFL.IDX P6, R14, R13, R12, R11 ;  /* 0x0000000c0d0e7389 */ /* 0x00006400000c000b */
[----:B01----:R-:W-:Y:S01]  /*2bce0*/  ENDCOLLECTIVE ;  /* 0x000000000000791b */ /* 0x003fe20003800000 */
.L_x_2155:
        /* <DEDUP_REMOVED lines=13> */
.L_x_2156:
        /* <DEDUP_REMOVED lines=16> */
.L_x_2157:
        /* <DEDUP_REMOVED lines=18> */
.L_x_2158:
        /* <DEDUP_REMOVED lines=14> */
.L_x_2159:
        /* <DEDUP_REMOVED lines=17> */
.L_x_2160:
        /* <DEDUP_REMOVED lines=13> */
.L_x_2161:
[----:B------:R-:W-:Y:S05]  /*2c2a0*/  BRA `(.L_x_2162) ;  /* 0xffffffcc00ac7947 */ /* 0x000fea000383ffff */
.L_x_2085:
[----:B0-----:R0:W1:Y:S02]  /*2c2b0*/  SYNCS.PHASECHK.TRANS64.TRYWAIT P0, [R5+URZ+0x38820], R4 ;  /* 0x03882004050075a7 */ /* 0x001064000800017f */
[----:B-1----:R-:W-:Y:S05]  /*2c2c0*/  @!P0 NANOSLEEP.SYNCS 0x989680 ;  /* 0x009896800000895d */ /* 0x002fea0003900000 */
[----:B------:R-:W1:Y:S02]  /*2c2d0*/  @!P0 SYNCS.PHASECHK.TRANS64 P0, [R5+URZ+0x38820], R4 ;  /* 0x03882004050085a7 */ /* 0x000e64000800007f */
[----:B-1----:R-:W-:Y:S05]  /*2c2e0*/  @!P0 BRA `(.L_x_2085) ;  /* 0xfffffffc00f08947 */ /* 0x002fea000383ffff */
[----:B------:R-:W-:Y:S05]  /*2c2f0*/  BRA `(.L_x_2163) ;  /* 0xffffffd000587947 */ /* 0x000fea000383ffff */
.L_x_2086:
        /* <DEDUP_REMOVED lines=11> */
.L_x_2165:
[----:B------:R-:W-:Y:S05]  /*2c3b0*/  BSYNC B0 ;  /* 0x0000000000007941 */ /* 0x000fea0003800000 */
.L_x_2164:
[----:B------:R-:W-:Y:S05]  /*2c3c0*/  BRA `(.L_x_2166) ;  /* 0xffffffd000407947 */ /* 0x000fea000383ffff */
.L_x_2087:
[----:B------:R-:W-:Y:S01]  /*2c3d0*/  BSSY B0, `(.L_x_2167) ;  /* 0x0000006000007945 */ /* 0x000fe20003800000 */
[----:B------:R-:W-:-:S07]  /*2c3e0*/  IMAD.MOV.U32 R15, RZ, RZ, -0x1 ;  /* 0xffffffffff0f7424 */ /* 0x000fce00078e00ff */
[----:B012--5:R-:W-:Y:S05]  /*2c3f0*/  WARPSYNC.COLLECTIVE R15, `(.L_x_2168) ;  /* 0x000000000f0c7348 */ /* 0x027fea0003c00000 */
[----:B------:R-:W-:Y:S02]  /*2c400*/  ELECT P6, UR62, PT ;  /* 0x00000000003e782f */ /* 0x000fe400038c0000 */
[----:B------:R-:W-:Y:S01]  /*2c410*/  MOV R14, UR62 ;  /* 0x0000003e000e7c02 */ /* 0x000fe20008000f00 */
[----:B012--5:R-:W-:Y:S10]  /*2c420*/  ENDCOLLECTIVE ;  /* 0x000000000000791b */ /* 0x027ff40003800000 */
.L_x_2168:
[----:B------:R-:W-:Y:S05]  /*2c430*/  BSYNC B0 ;  /* 0x0000000000007941 */ /* 0x000fea0003800000 */
.L_x_2167:
[----:B------:R-:W-:Y:S05]  /*2c440*/  BRA `(.L_x_2169) ;  /* 0xffffffd000347947 */ /* 0x000fea000383ffff */
.L_x_2089:
[----:B-1----:R1:W3:Y:S02]  /*2c450*/  SYNCS.PHASECHK.TRANS64.TRYWAIT P1, [R3+URZ+0x38840], R2 ;  /* 0x03884002030075a7 */ /* 0x0022e4000802017f */
[----:B---3--:R-:W-:Y:S05]  /*2c460*/  @!P1 NANOSLEEP.SYNCS 0x989680 ;  /* 0x009896800000995d */ /* 0x008fea0003900000 */
[----:B------:R-:W3:Y:S02]  /*2c470*/  @!P1 SYNCS.PHASECHK.TRANS64 P1, [R3+URZ+0x38840], R2 ;  /* 0x03884002030095a7 */ /* 0x000ee4000802007f */
[----:B---3--:R-:W-:Y:S05]  /*2c480*/  @!P1 BRA `(.L_x_2089) ;  /* 0xfffffffc00f09947 */ /* 0x008fea000383ffff */
[----:B------:R-:W-:Y:S05]  /*2c490*/  BRA `(.L_x_2170) ;  /* 0xffffffd000547947 */ /* 0x000fea000383ffff */
.L_x_2091:
[----:B0-----:R0:W3:Y:S02]  /*2c4a0*/  SYNCS.PHASECHK.TRANS64.TRYWAIT P1, [R5+URZ+0x38840], R0 ;  /* 0x03884000050075a7 */ /* 0x0010e4000802017f */
[----:B---3--:R-:W-:Y:S05]  /*2c4b0*/  @!P1 NANOSLEEP.SYNCS 0x989680 ;  /* 0x009896800000995d */ /* 0x008fea0003900000 */
[----:B------:R-:W3:Y:S02]  /*2c4c0*/  @!P1 SYNCS.PHASECHK.TRANS64 P1, [R5+URZ+0x38840], R0 ;  /* 0x03884000050095a7 */ /* 0x000ee4000802007f */
[----:B---3--:R-:W-:Y:S05]  /*2c4d0*/  @!P1 BRA `(.L_x_2091) ;  /* 0xfffffffc00f09947 */ /* 0x008fea000383ffff */
[----:B------:R-:W-:Y:S05]  /*2c4e0*/  BRA `(.L_x_2171) ;  /* 0xffffffd000607947 */ /* 0x000fea000383ffff */
.L_x_2093:
[----:B---3--:R3:W4:Y:S02]  /*2c4f0*/  SYNCS.PHASECHK.TRANS64.TRYWAIT P1, [R3+URZ+0x38860], R2 ;  /* 0x03886002030075a7 */ /* 0x008724000802017f */
[----:B----4-:R-:W-:Y:S05]  /*2c500*/  @!P1 NANOSLEEP.SYNCS 0x989680 ;  /* 0x009896800000995d */ /* 0x010fea0003900000 */
[----:B------:R-:W4:Y:S02]  /*2c510*/  @!P1 SYNCS.PHASECHK.TRANS64 P1, [R3+URZ+0x38860], R2 ;  /* 0x03886002030095a7 */ /* 0x000f24000802007f */
[----:B----4-:R-:W-:Y:S05]  /*2c520*/  @!P1 BRA `(.L_x_2093) ;  /* 0xfffffffc00f09947 */ /* 0x010fea000383ffff */
[----:B------:R-:W-:Y:S05]  /*2c530*/  BRA `(.L_x_2172) ;  /* 0xffffffd0005c7947 */ /* 0x000fea000383ffff */
        .type           $_ZN7cutlass13device_kernelIN5flash11enable_sm90INS1_16FlashAttnFwdSm90INS1_25CollectiveMainloopFwdSm90ILi2EN4cute5tupleIJNS5_1CILi1EEES8_S8_EEENS6_IJNS7_ILi64EEESA_SA_EEELi512ENS_10bfloat16_tEfNS_4arch4Sm90ELb0ELb1ELb1ELb0ELb1ELb0ELb1ELb0ELb0ELb1ELb1ELb0EEENS1_21CollectiveEpilogueFwdINS6_IJSA_NS7_ILi512EEESA_EEES9_SC_SE_Li256ELb0ELb1ELb1ELb0EEENS1_19SingleTileSchedulerILb0ELb1ELb1ELi64EEEEEEEEEvNT_6ParamsE$_ZZN5flash25CollectiveMainloopFwdSm90ILi2EN4cute5tupleIJNS1_1CILi1EEES4_S4_EEENS2_IJNS3_ILi64EEES6_S6_EEELi512EN7cutlass10bfloat16_tEfNS8_4arch4Sm90ELb0ELb1ELb1ELb0ELb1ELb0ELb1ELb0ELb0ELb1ELb1ELb0EE3mmaINS_16FlashAttnFwdSm90ISC_NS_21CollectiveEpilogueFwdINS2_IJS6_NS3_ILi512EEES6_EEES5_S9_SB_Li256ELb0ELb1ELb1ELb0EEENS_19SingleTileSchedulerILb0ELb1ELb1ELi64EEEE13SharedStorageENS1_6TensorINS1_11ArrayEngineIfLm128EEENS1_6LayoutINS2_IJNS2_IJNS3_ILi2EEESR_NS3_ILi32EEEEEES4_S4_EEENS2_IJNS2_IJS4_SR_NS3_ILi4EEEEEENS3_ILi0EEESX_EEEEEEENS_7SoftmaxILi2ELi0EEEEEbRKNSC_6ParamsENS8_13PipelineAsyncILi2EEES17_RNS8_13PipelineStateILj2EEERT0_RT1_iRiRKNS_16SeqlenInfoQKNewKILb0ELb0EEENS2_IJiiiiEEERT_ENKUliT_T0_T1_E_clIZSD_ISM_S10_S12_EbS15_S17_S17_S1A_S1C_S1E_iS1F_S1J_S1K_S1M_EUlRS1N_iE1_NS3_ILb0EEENS3_ILb1EEEEEDaiS1N_S1O_S1P_,@function
        .size           $_ZN7cutlass13device_kernelIN5flash11enable_sm90INS1_16FlashAttnFwdSm90INS1_25CollectiveMainloopFwdSm90ILi2EN4cute5tupleIJNS5_1CILi1EEES8_S8_EEENS6_IJNS7_ILi64EEESA_SA_EEELi512ENS_10bfloat16_tEfNS_4arch4Sm90ELb0ELb1ELb1ELb0ELb1ELb0ELb1ELb0ELb0ELb1ELb1ELb0EEENS1_21CollectiveEpilogueFwdINS6_IJSA_NS7_ILi512EEESA_EEES9_SC_SE_Li256ELb0ELb1ELb1ELb0EEENS1_19SingleTileSchedulerILb0ELb1ELb1ELi64EEEEEEEEEvNT_6ParamsE$_ZZN5flash25CollectiveMainloopFwdSm90ILi2EN4cute5tupleIJNS1_1CILi1EEES4_S4_EEENS2_IJNS3_ILi64EEES6_S6_EEELi512EN7cutlass10bfloat16_tEfNS8_4arch4Sm90ELb0ELb1ELb1ELb0ELb1ELb0ELb1ELb0ELb0ELb1ELb1ELb0EE3mmaINS_16FlashAttnFwdSm90ISC_NS_21CollectiveEpilogueFwdINS2_IJS6_NS3_ILi512EEES6_EEES5_S9_SB_Li256ELb0ELb1ELb1ELb0EEENS_19SingleTileSchedulerILb0ELb1ELb1ELi64EEEE13SharedStorageENS1_6TensorINS1_11ArrayEngineIfLm128EEENS1_6LayoutINS2_IJNS2_IJNS3_ILi2EEESR_NS3_ILi32EEEEEES4_S4_EEENS2_IJNS2_IJS4_SR_NS3_ILi4EEEEEENS3_ILi0EEESX_EEEEEEENS_7SoftmaxILi2ELi0EEEEEbRKNSC_6ParamsENS8_13PipelineAsyncILi2EEES17_RNS8_13PipelineStateILj2EEERT0_RT1_iRiRKNS_16SeqlenInfoQKNewKILb0ELb0EEENS2_IJiiiiEEERT_ENKUliT_T0_T1_E_clIZSD_ISM_S10_S12_EbS15_S17_S17_S1A_S1C_S1E_iS1F_S1J_S1K_S1M_EUlRS1N_iE1_NS3_ILb0EEENS3_ILb1EEEEEDaiS1N_S1O_S1P_,(.L_x_5834 - $_ZN7cutlass13device_kernelIN5flash11enable_sm90INS1_16FlashAttnFwdSm90INS1_25CollectiveMainloopFwdSm90ILi2EN4cute5tupleIJNS5_1CILi1EEES8_S8_EEENS6_IJNS7_ILi64EEESA_SA_EEELi512ENS_10bfloat16_tEfNS_4arch4Sm90ELb0ELb1ELb1ELb0ELb1ELb0ELb1ELb0ELb0ELb1ELb1ELb0EEENS1_21CollectiveEpilogueFwdINS6_IJSA_NS7_ILi512EEESA_EEES9_SC_SE_Li256ELb0ELb1ELb1ELb0EEENS1_19SingleTileSchedulerILb0ELb1ELb1ELi64EEEEEEEEEvNT_6ParamsE$_ZZN5flash25CollectiveMainloopFwdSm90ILi2EN4cute5tupleIJNS1_1CILi1EEES4_S4_EEENS2_IJNS3_ILi64EEES6_S6_EEELi512EN7cutlass10bfloat16_tEfNS8_4arch4Sm90ELb0ELb1ELb1ELb0ELb1ELb0ELb1ELb0ELb0ELb1ELb1ELb0EE3mmaINS_16FlashAttnFwdSm90ISC_NS_21CollectiveEpilogueFwdINS2_IJS6_NS3_ILi512EEES6_EEES5_S9_SB_Li256ELb0ELb1ELb1ELb0EEENS_19SingleTileSchedulerILb0ELb1ELb1ELi64EEEE13SharedStorageENS1_6TensorINS1_11ArrayEngineIfLm128EEENS1_6LayoutINS2_IJNS2_IJNS3_ILi2EEESR_NS3_ILi32EEEEEES4_S4_EEENS2_IJNS2_IJS4_SR_NS3_ILi4EEEEEENS3_ILi0EEESX_EEEEEEENS_7SoftmaxILi2ELi0EEEEEbRKNSC_6ParamsENS8_13PipelineAsyncILi2EEES17_RNS8_13PipelineStateILj2EEERT0_RT1_iRiRKNS_16SeqlenInfoQKNewKILb0ELb0EEENS2_IJiiiiEEERT_ENKUliT_T0_T1_E_clIZSD_ISM_S10_S12_EbS15_S17_S17_S1A_S1C_S1E_iS1F_S1J_S1K_S1M_EUlRS1N_iE1_NS3_ILb0EEENS3_ILb1EEEEEDaiS1N_S1O_S1P_)
$_ZN7cutlass13device_kernelIN5flash11enable_sm90INS1_16FlashAttnFwdSm90INS1_25CollectiveMainloopFwdSm90ILi2EN4cute5tupleIJNS5_1CILi1EEES8_S8_EEENS6_IJNS7_ILi64EEESA_SA_EEELi512ENS_10bfloat16_tEfNS_4arch4Sm90ELb0ELb1ELb1ELb0ELb1ELb0ELb1ELb0ELb0ELb1ELb1ELb0EEENS1_21CollectiveEpilogueFwdINS6_IJSA_NS7_ILi512EEESA_EEES9_SC_SE_Li256ELb0ELb1ELb1ELb0EEENS1_19SingleTileSchedulerILb0ELb1ELb1ELi64EEEEEEEEEvNT_6ParamsE$_ZZN5flash25CollectiveMainloopFwdSm90ILi2EN4cute5tupleIJNS1_1CILi1EEES4_S4_EEENS2_IJNS3_ILi64EEES6_S6_EEELi512EN7cutlass10bfloat16_tEfNS8_4arch4Sm90ELb0ELb1ELb1ELb0ELb1ELb0ELb1ELb0ELb0ELb1ELb1ELb0EE3mmaINS_16FlashAttnFwdSm90ISC_NS_21CollectiveEpilogueFwdINS2_IJS6_NS3_ILi512EEES6_EEES5_S9_SB_Li256ELb0ELb1ELb1ELb0EEENS_19SingleTileSchedulerILb0ELb1ELb1ELi64EEEE13SharedStorageENS1_6TensorINS1_11ArrayEngineIfLm128EEENS1_6LayoutINS2_IJNS2_IJNS3_ILi2EEESR_NS3_ILi32EEEEEES4_S4_EEENS2_IJNS2_IJS4_SR_NS3_ILi4EEEEEENS3_ILi0EEESX_EEEEEEENS_7SoftmaxILi2ELi0EEEEEbRKNSC_6ParamsENS8_13PipelineAsyncILi2EEES17_RNS8_13PipelineStateILj2EEERT0_RT1_iRiRKNS_16SeqlenInfoQKNewKILb0ELb0EEENS2_IJiiiiEEERT_ENKUliT_T0_T1_E_clIZSD_ISM_S10_S12_EbS15_S17_S17_S1A_S1C_S1E_iS1F_S1J_S1K_S1M_EUlRS1N_iE1_NS3_ILb0EEENS3_ILb1EEEEEDaiS1N_S1O_S1P_:
[----:B------:R-:W-:Y:S05]  /*2c540*/  YIELD ;  /* 0x0000000000007946 */ /* 0x000fea0003800000 */
[----:B------:R-:W-:Y:S02]  /*2c550*/  ULDC UR4, c[0x0][0x20] ;  /* 0x0000080000047ab9 */ /* 0x000fe40000000800 */
[----:B------:R-:W-:-:S05]  /*2c560*/  VIADD R7, R17, -UR4 ;  /* 0x8000000411077c36 */ /* 0x000fca0008000000 */
[----:B------:R-:W2:Y:S01]  /*2c570*/  LDL.64 R8, [R7] ;  /* 0x0000000007087983 */ /* 0x000ea20000100a00 */
[----:B------:R-:W0:Y:S02]  /*2c580*/  LDC.64 R4, c[0x0][0x208] ;  /* 0x00008200ff047b82 */ /* 0x000e240000000a00 */
[----:B0-----:R-:W-:Y:S02]  /*2c590*/  R2UR UR4, R4 ;  /* 0x00000000040472ca */ /* 0x001fe400000e0000 */
[----:B------:R-:W-:-:S13]  /*2c5a0*/  R2UR UR5, R5 ;  /* 0x00000000050572ca */ /* 0x000fda00000e0000 */
[----:B--2---:R-:W2:Y:S01]  /*2c5b0*/  LD.E R10, desc[UR4][R8.64] ;  /* 0x00000004080a7980 */ /* 0x004ea2000c101900 */
[----:B------:R-:W-:Y:S02]  /*2c5c0*/  R2UR UR4, R4 ;  /* 0x00000000040472ca */ /* 0x000fe400000e0000 */
[----:B------:R-:W-:-:S13]  /*2c5d0*/  R2UR UR5, R5 ;  /* 0x00000000050572ca */ /* 0x000fda00000e0000 */
[----:B------:R-:W3:Y:S01]  /*2c5e0*/  LD.E R12, desc[UR4][R8.64+0x8] ;  /* 0x00000804080c7980 */ /* 0x000ee2000c101900 */
[----:B--2---:R-:W-:-:S05]  /*2c5f0*/  VIADD R11, R10, 0x1 ;  /* 0x000000010a0b7836 */ /* 0x004fca0000000000 */
[----:B------:R-:W-:-:S13]  /*2c600*/  ISETP.NE.AND P0, PT, R11, 0x2, PT ;  /* 0x000000020b00780c */ /* 0x000fda0003f05270 */
[----:B------:R-:W-:Y:S02]  /*2c610*/  @!P0 R2UR UR6, R4 ;  /* 0x00000000040682ca */ /* 0x000fe400000e0000 */
[----:B------:R-:W-:-:S13]  /*2c620*/  @!P0 R2UR UR7, R5 ;  /* 0x00000000050782ca */ /* 0x000fda00000e0000 */
[----:B------:R-:W2:Y:S01]  /*2c630*/  @!P0 LD.E R13, desc[UR6][R8.64+0x4] ;  /* 0x00000406080d8980 */ /* 0x000ea2000c101900 */
[C---:B------:R-:W-:Y:S02]  /*2c640*/  R2UR UR4, R4.reuse ;  /* 0x00000000040472ca */ /* 0x040fe400000e0000 */
[C---:B------:R-:W-:Y:S02]  /*2c650*/  R2UR UR5, R5.reuse ;  /* 0x00000000050572ca */ /* 0x040fe400000e0000 */
[C---:B------:R-:W-:Y:S02]  /*2c660*/  R2UR UR6, R4.reuse ;  /* 0x00000000040672ca */ /* 0x040fe400000e0000 */
[C---:B------:R-:W-:Y:S02]  /*2c670*/  R2UR UR7, R5.reuse ;  /* 0x00000000050772ca */ /* 0x040fe400000e0000 */
[----:B------:R-:W-:Y:S02]  /*2c680*/  @!P0 R2UR UR8, R4 ;  /* 0x00000000040882ca */ /* 0x000fe400000e0000 */
[----:B------:R-:W-:-:S02]  /*2c690*/  @!P0 R2UR UR9, R5 ;  /* 0x00000000050982ca */ /* 0x000fc400000e0000 */
[----:B------:R-:W-:Y:S02]  /*2c6a0*/  @!P0 R2UR UR10, R4 ;  /* 0x00000000040a82ca */ /* 0x000fe400000e0000 */
[----:B------:R-:W-:Y:S01]  /*2c6b0*/  @!P0 R2UR UR11, R5 ;  /* 0x00000000050b82ca */ /* 0x000fe200000e0000 */
[----:B---3--:R-:W-:Y:S01]  /*2c6c0*/  VIADD R21, R12, 0x1 ;  /* 0x000000010c157836 */ /* 0x008fe20000000000 */
[----:B------:R-:W-:Y:S04]  /*2c6d0*/  ST.E desc[UR4][R8.64], R11 ;  /* 0x0000000b08007985 */ /* 0x000fe8000c101904 */
[----:B------:R-:W-:Y:S04]  /*2c6e0*/  ST.E desc[UR6][R8.64+0x8], R21 ;  /* 0x0000081508007985 */ /* 0x000fe8000c101906 */
[----:B------:R-:W-:Y:S01]  /*2c6f0*/  @!P0 ST.E desc[UR8][R8.64], RZ ;  /* 0x000000ff08008985 */ /* 0x000fe2000c101908 */
[----:B--2---:R-:W-:-:S05]  /*2c700*/  @!P0 LOP3.LUT R25, R13, 0x1, RZ, 0x3c, !PT ;  /* 0x000000010d198812 */ /* 0x004fca00078e3cff */
[----:B------:R0:W-:Y:S04]  /*2c710*/  @!P0 ST.E desc[UR10][R8.64+0x4], R25 ;  /* 0x0000041908008985 */ /* 0x0001e8000c10190a */
[----:B------:R-:W2:Y:S01]  /*2c720*/  LDL.64 R14, [R7+0x18] ;  /* 0x00001800070e7983 */ /* 0x000ea20000100a00 */
[----:B------:R-:W-:Y:S02]  /*2c730*/  R2UR UR4, R4 ;  /* 0x00000000040472ca */ /* 0x000fe400000e0000 */
[----:B------:R-:W-:Y:S01]  /*2c740*/  R2UR UR5, R5 ;  /* 0x00000000050572ca */ /* 0x000fe200000e0000 */
[----:B------:R-:W3:-:S12]  /*2c750*/  LDL.64 R12, [R7] ;  /* 0x00000000070c7983 */ /* 0x000ed80000100a00 */
[----:B--2---:R-:W2:Y:S01]  /*2c760*/  LD.E R20, desc[UR4][R14.64] ;  /* 0x000000040e147980 */ /* 0x004ea2000c101900 */
[C---:B------:R-:W-:Y:S02]  /*2c770*/  R2UR UR4, R4.reuse ;  /* 0x00000000040472ca */ /* 0x040fe400000e0000 */
[C---:B------:R-:W-:Y:S02]  /*2c780*/  R2UR UR5, R5.reuse ;  /* 0x00000000050572ca */ /* 0x040fe400000e0000 */
[----:B------:R-:W-:Y:S02]  /*2c790*/  R2UR UR6, R4 ;  /* 0x00000000040672ca */ /* 0x000fe400000e0000 */
[----:B------:R-:W-:Y:S01]  /*2c7a0*/  R2UR UR7, R5 ;  /* 0x00000000050772ca */ /* 0x000fe200000e0000 */
[----:B------:R-:W-:Y:S01]  /*2c7b0*/  BSSY B2, `(.L_x_2173) ;  /* 0x0000009000027945 */ /* 0x000fe20003800000 */
[----:B0-----:R-:W-:Y:S02]  /*2c7c0*/  IMAD.MOV.U32 R8, RZ, RZ, R16 ;  /* 0x000000ffff087224 */ /* 0x001fe400078e0010 */
[----:B------:R-:W-:-:S05]  /*2c7d0*/  IMAD.MOV.U32 R9, RZ, RZ, R2 ;  /* 0x000000ffff097224 */ /* 0x000fca00078e0002 */
[----:B---3--:R0:W5:Y:S04]  /*2c7e0*/  LD.E R24, desc[UR4][R12.64] ;  /* 0x000000040c187980 */ /* 0x008168000c101900 */
[----:B------:R0:W5:Y:S01]  /*2c7f0*/  LD.E R11, desc[UR6][R12.64+0x4] ;  /* 0x000004060c0b7980 */ /* 0x000162000c101900 */
[----:B--2---:R-:W-:-:S04]  /*2c800*/  LOP3.LUT R20, R20, 0x1, RZ, 0xfc, !PT ;  /* 0x0000000114147812 */ /* 0x004fc800078efcff */
[----:B------:R-:W-:-:S13]  /*2c810*/  ISETP.NE.AND P0, PT, R20, 0x3, PT ;  /* 0x000000031400780c */ /* 0x000fda0003f05270 */
[----:B0-----:R-:W-:Y:S05]  /*2c820*/  @!P0 BRA `(.L_x_2174) ;  /* 0x0000000000048947 */ /* 0x001fea0003800000 */
[----:B------:R-:W-:Y:S01]  /*2c830*/  BPT.TRAP 0x1 ;  /* 0x000000040000795c */ /* 0x000fe20000300000 */
.L_x_2174:
[----:B------:R-:W-:Y:S05]  /*2c840*/  BSYNC B2 ;  /* 0x0000000000027941 */ /* 0x000fea0003800000 */
.L_x_2173:
[----:B------:R-:W-:Y:S02]  /*2c850*/  R2UR UR4, R4 ;  /* 0x00000000040472ca */ /* 0x000fe400000e0000 */
[----:B------:R-:W-:-:S13]  /*2c860*/  R2UR UR5, R5 ;  /* 0x00000000050572ca */ /* 0x000fda00000e0000 */
[----:B------:R-:W2:Y:S01]  /*2c870*/  LD.E.64 R20, desc[UR4][R14.64+0x18] ;  /* 0x000018040e147980 */ /* 0x000ea2000c101b00 */
[----:B-----5:R-:W-:Y:S02]  /*2c880*/  SHF.L.U32 R25, R11, 0x1f, RZ ;  /* 0x0000001f0b197819 */ /* 0x020fe400000006ff */
[----:B--2---:R-:W-:-:S05]  /*2c890*/  MOV R21, R20 ;  /* 0x0000001400157202 */ /* 0x004fca0000000f00 */
[----:B------:R-:W-:-:S04]  /*2c8a0*/  IMAD R24, R24, 0x8, R21 ;  /* 0x0000000818187824 */ /* 0x000fc800078e0215 */
[----:B------:R0:W1:Y:S01]  /*2c8b0*/  SYNCS.PHASECHK.TRANS64.TRYWAIT P0, [R24+URZ], R25 ;  /* 0x00000019180075a7 */ /* 0x000062000800017f */
[----:B------:R-:W2:Y:S01]  /*2c8c0*/  LD.E R21, desc[UR4][R14.64] ;  /* 0x000000040e157980 */ /* 0x000ea2000c101900 */
[----:B------:R-:W-:Y:S02]  /*2c8d0*/  R2UR UR6, R4 ;  /* 0x00000000040672ca */ /* 0x000fe400000e0000 */
[----:B------:R-:W-:Y:S01]  /*2c8e0*/  R2UR UR7, R5 ;  /* 0x00000000050772ca */ /* 0x000fe200000e0000 */
[----:B------:R0:W5:Y:S01]  /*2c8f0*/  LD.E R11, desc[UR4][R12.64] ;  /* 0x000000040c0b7980 */ /* 0x000162000c101900 */
[----:B------:R-:W-:Y:S11]  /*2c900*/  BSSY B2, `(.L_x_2175) ;  /* 0x0000006000027945 */ /* 0x000ff60003800000 */
[----:B------:R0:W5:Y:S01]  /*2c910*/  LD.E R20, desc[UR6][R12.64+0x4] ;  /* 0x000004060c147980 */ /* 0x000162000c101900 */
[----:B--2---:R-:W-:-:S04]  /*2c920*/  LOP3.LUT R21, R21, 0x1, RZ, 0xfc, !PT ;  /* 0x0000000115157812 */ /* 0x004fc800078efcff */
[----:B------:R-:W-:-:S13]  /*2c930*/  ISETP.NE.AND P1, PT, R21, 0x3, PT ;  /* 0x000000031500780c */ /* 0x000fda0003f25270 */
[----:B01----:R-:W-:Y:S05]  /*2c940*/  @!P1 BRA `(.L_x_2176) ;  /* 0x0000000000049947 */ /* 0x003fea0003800000 */
[----:B------:R-:W-:Y:S01]  /*2c950*/  BPT.TRAP 0x1 ;  /* 0x000000040000795c */ /* 0x000fe20000300000 */
.L_x_2176:
[----:B------:R-:W-:Y:S05]  /*2c960*/  BSYNC B2 ;  /* 0x0000000000027941 */ /* 0x000fea0003800000 */
.L_x_2175:
[----:B------:R-:W-:Y:S04]  /*2c970*/  BSSY B2, `(.L_x_2177) ;  /* 0x000000a000027945 */ /* 0x000fe80003800000 */
[----:B------:R-:W-:Y:S05]  /*2c980*/  @P0 BRA `(.L_x_2178) ;  /* 0x0000000000200947 */ /* 0x000fea0003800000 */
[----:B------:R-:W-:Y:S02]  /*2c990*/  R2UR UR4, R4 ;  /* 0x00000000040472ca */ /* 0x000fe400000e0000 */
[----:B------:R-:W-:-:S13]  /*2c9a0*/  R2UR UR5, R5 ;  /* 0x00000000050572ca */ /* 0x000fda00000e0000 */
[----:B------:R-:W2:Y:S01]  /*2c9b0*/  LD.E.64 R14, desc[UR4][R14.64+0x18] ;  /* 0x000018040e0e7980 */ /* 0x000ea2000c101b00 */
[----:B-----5:R-:W-:Y:S02]  /*2c9c0*/  SHF.L.U32 R20, R20, 0x1f, RZ ;  /* 0x0000001f14147819 */ /* 0x020fe400000006ff */
[----:B--2---:R-:W-:-:S05]  /*2c9d0*/  MOV R12, R14 ;  /* 0x0000000e000c7202 */ /* 0x004fca0000000f00 */
[----:B------:R-:W-:-:S04]  /*2c9e0*/  IMAD R11, R11, 0x8, R12 ;  /* 0x000000080b0b7824 */ /* 0x000fc800078e020c */
[----:B------:R-:W0:Y:S02]  /*2c9f0*/  SYNCS.PHASECHK.TRANS64.TRYWAIT P0, [R11+URZ], R20 ;  /* 0x000000140b0075a7 */ /* 0x000e24000800017f */
[----:B0-----:R-:W-:Y:S05]  /*2ca00*/  @!P0 BRA `(.L_x_2179) ;  /* 0x0000011800348947 */ /* 0x001fea0003800000 */
.L_x_2178:
[----:B------:R-:W-:Y:S05]  /*2ca10*/  BSYNC B2 ;  /* 0x0000000000027941 */ /* 0x000fea0003800000 */
.L_x_2177:
[----:B0----5:R-:W2:Y:S04]  /*2ca20*/  LDL.64 R20, [R7] ;  /* 0x0000000007147983 */ /* 0x021ea80000100a00 */
[----:B------:R-:W3:Y:S01]  /*2ca30*/  LDL.64 R14, [R7+0x28] ;  /* 0x00002800070e7983 */ /* 0x000ee20000100a00 */
[C---:B------:R-:W-:Y:S02]  /*2ca40*/  R2UR UR6, R4.reuse ;  /* 0x00000000040672ca */ /* 0x040fe400000e0000 */
[C---:B------:R-:W-:Y:S01]  /*2ca50*/  R2UR UR7, R5.reuse ;  /* 0x00000000050772ca */ /* 0x040fe200000e0000 */
[----:B------:R-:W4:Y:S01]  /*2ca60*/  LDL.64 R12, [R7+0x20] ;  /* 0x00002000070c7983 */ /* 0x000f220000100a00 */
[C---:B------:R-:W-:Y:S02]  /*2ca70*/  R2UR UR4, R4.reuse ;  /* 0x00000000040472ca */ /* 0x040fe400000e0000 */
[----:B------:R-:W-:Y:S01]  /*2ca80*/  R2UR UR5, R5 ;  /* 0x00000000050572ca */ /* 0x000fe200000e0000 */
[----:B------:R-:W4:Y:S08]  /*2ca90*/  LDL.64 R56, [R7+0x8] ;  /* 0x0000080007387983 */ /* 0x000f300000100a00 */
[----:B--2---:R-:W2:Y:S04]  /*2caa0*/  LD.E R21, desc[UR6][R20.64] ;  /* 0x0000000614157980 */ /* 0x004ea8000c101900 */
[----:B---3--:R-:W2:Y:S01]  /*2cab0*/  LD.E.64 R58, desc[UR4][R14.64] ;  /* 0x000000040e3a7980 */ /* 0x008ea2000c101b00 */
[----:B------:R-:W-:Y:S05]  /*2cac0*/  WARPSYNC.ALL ;  /* 0x0000000000007948 */ /* 0x000fea0003800000 */
[----:B------:R-:W-:-:S02]  /*2cad0*/  R2UR UR4, R4 ;  /* 0x00000000040472ca */ /* 0x000fc400000e0000 */
[C---:B------:R-:W-:Y:S02]  /*2cae0*/  R2UR UR5, R5.reuse ;  /* 0x00000000050572ca */ /* 0x040fe400000e0000 */
[----:B------:R-:W-:Y:S02]  /*2caf0*/  R2UR UR6, R4 ;  /* 0x00000000040672ca */ /* 0x000fe400000e0000 */
[----:B------:R-:W-:-:S09]  /*2cb00*/  R2UR UR7, R5 ;  /* 0x00000000050772ca */ /* 0x000fd200000e0000 */
[----:B----4-:R0:W-:Y:S04]  /*2cb10*/  ST.E desc[UR4][R56.64], RZ ;  /* 0x000000ff38007985 */ /* 0x0101e8000c101904 */
[----:B------:R-:W3:Y:S01]  /*2cb20*/  LD.E.64 R14, desc[UR6][R12.64] ;  /* 0x000000060c0e7980 */ /* 0x000ee2000c101b00 */
[----:B--2---:R-:W-:Y:S01]  /*2cb30*/  IMAD R20, R21, 0x200, R58 ;  /* 0x0000020015147824 */ /* 0x004fe200078e023a */
[----:B------:R-:W-:Y:S01]  /*2cb40*/  WARPGROUP.ARRIVE ;  /* 0x00000000000079c5 */ /* 0x000fe20000000000 */
[----:B------:R-:W-:Y:S01]  /*2cb50*/  IMAD.MOV.U32 R21, RZ, RZ, R59 ;  /* 0x000000ffff157224 */ /* 0x000fe200078e003b */
[----:B------:R-:W-:Y:S01]  /*2cb60*/  R2UR UR8, R4 ;  /* 0x00000000040872ca */ /* 0x000fe200000e0000 */
[----:B------:R-:W-:Y:S01]  /*2cb70*/  IMAD.MOV.U32 R11, RZ, RZ, 0x1 ;  /* 0x00000001ff0b7424 */ /* 0x000fe200078e00ff */
[----:B------:R-:W-:-:S02]  /*2cb80*/  R2UR UR6, R20 ;  /* 0x00000000140672ca */ /* 0x000fc400000e0000 */
[----:B------:R-:W-:Y:S02]  /*2cb90*/  R2UR UR7, R21 ;  /* 0x00000000150772ca */ /* 0x000fe400000e0000 */
[C---:B------:R-:W-:Y:S02]  /*2cba0*/  R2UR UR9, R5.reuse ;  /* 0x00000000050972ca */ /* 0x040fe400000e0000 */
[----:B------:R-:W-:Y:S02]  /*2cbb0*/  R2UR UR10, R4 ;  /* 0x00000000040a72ca */ /* 0x000fe400000e0000 */
[----:B------:R-:W-:Y:S02]  /*2cbc0*/  R2UR UR11, R5 ;  /* 0x00000000050b72ca */ /* 0x000fe400000e0000 */
[----:B---3--:R-:W-:Y:S02]  /*2cbd0*/  R2UR UR4, R14 ;  /* 0x000000000e0472ca */ /* 0x008fe400000e0000 */
[----:B------:R-:W-:-:S13]  /*2cbe0*/  R2UR UR5, R15 ;  /* 0x000000000f0572ca */ /* 0x000fda00000e0000 */
[----:B------:R-:W-:Y:S03]  /*2cbf0*/  HGMMA.64x64x16.F32.BF16 R24, gdesc[UR4], RZ, !UPT, gsb0 ;  /* 0x00e00000041879f0 */ /* 0x000fe6000c0018ff */
[----:B------:R-:W-:Y:S02]  /*2cc00*/  WARPGROUP.DEPBAR.LE gsb0, 0x0 ;  /* 0x00008000000079c5 */ /* 0x000fe40000010000 */
[----:B------:R0:W-:Y:S04]  /*2cc10*/  ST.E desc[UR8][R56.64], R11 ;  /* 0x0000000b38007985 */ /* 0x0001e8000c101908 */
[----:B------:R-:W2:Y:S01]  /*2cc20*/  LD.E.64 R14, desc[UR10][R12.64] ;  /* 0x0000000a0c0e7980 */ /* 0x000ea2000c101b00 */
[----:B------:R-:W-:Y:S01]  /*2cc30*/  VIADD R58, R20, 0x2 ;  /* 0x00000002143a7836 */ /* 0x000fe20000000000 */
[----:B------:R-:W-:Y:S01]  /*2cc40*/  R2UR UR7, R59 ;  /* 0x000000003b0772ca */ /* 0x000fe200000e0000 */
[----:B------:R-:W-:Y:S01]  /*2cc50*/  WARPGROUP.ARRIVE ;  /* 0x00000000000079c5 */ /* 0x000fe20000000000 */
[----:B------:R-:W-:-:S02]  /*2cc60*/  R2UR UR8, R4 ;  /* 0x00000000040872ca */ /* 0x000fc400000e0000 */
[----:B------:R-:W-:Y:S02]  /*2cc70*/  R2UR UR6, R58 ;  /* 0x000000003a0672ca */ /* 0x000fe400000e0000 */
[C---:B------:R-:W-:Y:S02]  /*2cc80*/  R2UR UR9, R5.reuse ;  /* 0x00000000050972ca */ /* 0x040fe400000e0000 */
[----:B------:R-:W-:Y:S02]  /*2cc90*/  R2UR UR10, R4 ;  /* 0x00000000040a72ca */ /* 0x000fe400000e0000 */
[----:B------:R-:W-:Y:S01]  /*2cca0*/  R2UR UR11, R5 ;  /* 0x00000000050b72ca */ /* 0x000fe200000e0000 */
[----:B--2---:R-:W-:Y:S01]  /*2ccb0*/  VIADD R14, R14, 0x2 ;  /* 0x000000020e0e7836 */ /* 0x004fe20000000000 */
[----:B------:R-:W-:-:S04]  /*2ccc0*/  R2UR UR5, R15 ;  /* 0x000000000f0572ca */ /* 0x000fc800000e0000 */
[----:B------:R-:W-:-:S13]  /*2ccd0*/  R2UR UR4, R14 ;  /* 0x000000000e0472ca */ /* 0x000fda00000e0000 */
[----:B------:R-:W-:Y:S03]  /*2cce0*/  HGMMA.64x64x16.F32.BF16 R24, gdesc[UR4], R24, gsb0 ;  /* 0x00e00000041879f0 */ /* 0x000fe60008001818 */
        /* <DEDUP_REMOVED lines=19> */
[----:B------:R-:W-:Y:S01]  /*2ce20*/  WARPGROUP.ARRIVE ;  /* 0x00000000000079c5 */ /* 0x000fe20000000000 */
[----:B------:R-:W-:Y:S01]  /*2ce30*/  IMAD.MOV.U32 R21, RZ, RZ, R59 ;  /* 0x000000ffff157224 */ /* 0x000fe200078e003b */
[----:B------:R-:W-:-:S02]  /*2ce40*/  R2UR UR8, R4 ;  /* 0x00000000040872ca */ /* 0x000fc400000e0000 */
[----:B------:R-:W-:Y:S02]  /*2ce50*/  R2UR UR6, R20 ;  /* 0x00000000140672ca */ /* 0x000fe400000e0000 */
        /* <DEDUP_REMOVED lines=8> */
[----:B------:R-:W2:Y:S01]  /*2cee0*/  LDL.64 R14, [R7+0x40] ;  /* 0x00004000070e7983 */ /* 0x000ea20000100a00 */
[----:B------:R-:W-:-:S02]  /*2cef0*/  R2UR UR4, R4 ;  /* 0x00000000040472ca */ /* 0x000fc400000e0000 */
[----:B------:R-:W-:Y:S01]  /*2cf00*/  R2UR UR5, R5 ;  /* 0x00000000050572ca */ /* 0x000fe200000e0000 */
[----:B------:R-:W3:-:S12]  /*2cf10*/  LDL.64 R12, [R7] ;  /* 0x00000000070c7983 */ /* 0x000ed80000100a00 */
[----:B--2---:R-:W2:Y:S01]  /*2cf20*/  LD.E R20, desc[UR4][R14.64] ;  /* 0x000000040e147980 */ /* 0x004ea2000c101900 */
[C---:B------:R-:W-:Y:S02]  /*2cf30*/  R2UR UR4, R4.reuse ;  /* 0x00000000040472ca */ /* 0x040fe400000e0000 */
[C---:B------:R-:W-:Y:S02]  /*2cf40*/  R2UR UR5, R5.reuse ;  /* 0x00000000050572ca */ /* 0x040fe400000e0000 */
[----:B------:R-:W-:Y:S02]  /*2cf50*/  R2UR UR6, R4 ;  /* 0x00000000040672ca */ /* 0x000fe400000e0000 */
[----:B------:R-:W-:Y:S01]  /*2cf60*/  R2UR UR7, R5 ;  /* 0x00000000050772ca */ /* 0x000fe200000e0000 */
[----:B------:R-:W-:Y:S08]  /*2cf70*/  BSSY B2, `(.L_x_2180) ;  /* 0x0000007000027945 */ /* 0x000ff00003800000 */
[----:B---3--:R0:W5:Y:S04]  /*2cf80*/  LD.E R58, desc[UR4][R12.64] ;  /* 0x000000040c3a7980 */ /* 0x008168000c101900 */
[----:B------:R0:W5:Y:S01]  /*2cf90*/  LD.E R59, desc[UR6][R12.64+0x4] ;  /* 0x000004060c3b7980 */ /* 0x000162000c101900 */
[----:B--2---:R-:W-:-:S04]  /*2cfa0*/  LOP3.LUT R20, R20, 0x1, RZ, 0xfc, !PT ;  /* 0x0000000114147812 */ /* 0x004fc800078efcff */
[----:B------:R-:W-:-:S13]  /*2cfb0*/  ISETP.NE.AND P0, PT, R20, 0x3, PT ;  /* 0x000000031400780c */ /* 0x000fda0003f05270 */
[----:B0-----:R-:W-:Y:S05]  /*2cfc0*/  @!P0 BRA `(.L_x_2181) ;  /* 0x0000000000048947 */ /* 0x001fea0003800000 */
[----:B------:R-:W-:Y:S01]  /*2cfd0*/  BPT.TRAP 0x1 ;  /* 0x000000040000795c */ /* 0x000fe20000300000 */
.L_x_2181:
[----:B------:R-:W-:Y:S05]  /*2cfe0*/  BSYNC B2 ;  /* 0x0000000000027941 */ /* 0x000fea0003800000 */
.L_x_2180:
        /* <DEDUP_REMOVED lines=17> */
.L_x_2183:
[----:B------:R-:W-:Y:S05]  /*2d100*/  BSYNC B2 ;  /* 0x0000000000027941 */ /* 0x000fea0003800000 */
.L_x_2182:
        /* <DEDUP_REMOVED lines=10> */
.L_x_2185:
[----:B------:R-:W-:Y:S05]  /*2d1b0*/  BSYNC B2 ;  /* 0x0000000000027941 */ /* 0x000fea0003800000 */
.L_x_2184:
[----:B------:R-:W2:Y:S04]  /*2d1c0*/  LDL.64 R58, [R7] ;  /* 0x00000000073a7983 */ /* 0x000ea80000100a00 */
[----:B------:R-:W3:Y:S04]  /*2d1d0*/  LDL.64 R56, [R7+0x58] ;  /* 0x0000580007387983 */ /* 0x000ee80000100a00 */
[----:B------:R-:W4:Y:S04]  /*2d1e0*/  LDL.64 R12, [R7+0x48] ;  /* 0x00004800070c7983 */ /* 0x000f280000100a00 */
[----:B0----5:R-:W4:Y:S01]  /*2d1f0*/  LDL.64 R20, [R7+0x50] ;  /* 0x0000500007147983 */ /* 0x021f220000100a00 */
[----:B------:R-:W-:-:S02]  /*2d200*/  R2UR UR6, R4 ;  /* 0x00000000040672ca */ /* 0x000fc400000e0000 */
[C---:B------:R-:W-:Y:S02]  /*2d210*/  R2UR UR7, R5.reuse ;  /* 0x00000000050772ca */ /* 0x040fe400000e0000 */
[----:B------:R-:W-:Y:S02]  /*2d220*/  R2UR UR4, R4 ;  /* 0x00000000040472ca */ /* 0x000fe400000e0000 */
[----:B------:R-:W-:-:S09]  /*2d230*/  R2UR UR5, R5 ;  /* 0x00000000050572ca */ /* 0x000fd200000e0000 */
[----:B--2---:R-:W2:Y:S04]  /*2d240*/  LD.E R59, desc[UR6][R58.64] ;  /* 0x000000063a3b7980 */ /* 0x004ea8000c101900 */
[----:B---3--:R-:W2:Y:S01]  /*2d250*/  LD.E.64 R14, desc[UR4][R56.64] ;  /* 0x00000004380e7980 */ /* 0x008ea2000c101b00 */
[----:B------:R-:W-:Y:S05]  /*2d260*/  WARPSYNC.ALL ;  /* 0x0000000000007948 */ /* 0x000fea0003800000 */
[----:B------:R-:W-:-:S02]  /*2d270*/  R2UR UR6, R4 ;  /* 0x00000000040672ca */ /* 0x000fc400000e0000 */
[C---:B------:R-:W-:Y:S02]  /*2d280*/  R2UR UR7, R5.reuse ;  /* 0x00000000050772ca */ /* 0x040fe400000e0000 */
[----:B------:R-:W-:Y:S02]  /*2d290*/  R2UR UR4, R4 ;  /* 0x00000000040472ca */ /* 0x000fe400000e0000 */
[----:B------:R-:W-:-:S09]  /*2d2a0*/  R2UR UR5, R5 ;  /* 0x00000000050572ca */ /* 0x000fd200000e0000 */
[----:B----4-:R-:W3:Y:S04]  /*2d2b0*/  LD.E R62, desc[UR6][R12.64] ;  /* 0x000000060c3e7980 */ /* 0x010ee8000c101900 */
[----:B------:R-:W4:Y:S01]  /*2d2c0*/  LD.E.64 R60, desc[UR4][R20.64] ;  /* 0x00000004143c7980 */ /* 0x000f22000c101b00 */
[----:B------:R-:W-:Y:S01]  /*2d2d0*/  WARPGROUP.ARRIVE ;  /* 0x00000000000079c5 */ /* 0x000fe20000000000 */
[C---:B------:R-:W-:Y:S02]  /*2d2e0*/  R2UR UR8, R4.reuse ;  /* 0x00000000040872ca */ /* 0x040fe400000e0000 */
[----:B------:R-:W-:Y:S02]  /*2d2f0*/  R2UR UR9, R5 ;  /* 0x00000000050972ca */ /* 0x000fe400000e0000 */
[----:B------:R-:W-:-:S02]  /*2d300*/  R2UR UR10, R4 ;  /* 0x00000000040a72ca */ /* 0x000fc400000e0000 */
[----:B------:R-:W-:Y:S01]  /*2d310*/  R2UR UR11, R5 ;  /* 0x00000000050b72ca */ /* 0x000fe200000e0000 */
[----:B--2---:R-:W-:Y:S01]  /*2d320*/  IMAD R14, R59, 0x1000, R14 ;  /* 0x000010003b0e7824 */ /* 0x004fe200078e020e */
[----:B------:R-:W-:-:S04]  /*2d330*/  R2UR UR7, R15 ;  /* 0x000000000f0772ca */ /* 0x000fc800000e0000 */
[----:B------:R-:W-:Y:S02]  /*2d340*/  R2UR UR6, R14 ;  /* 0x000000000e0672ca */ /* 0x000fe400000e0000 */
[----:B---3--:R-:W-:Y:S02]  /*2d350*/  ISETP.NE.U32.AND P0, PT, R62, RZ, PT ;  /* 0x000000ff3e00720c */ /* 0x008fe40003f05070 */
[----:B----4-:R-:W-:Y:S02]  /*2d360*/  R2UR UR4, R60 ;  /* 0x000000003c0472ca */ /* 0x010fe400000e0000 */
[----:B------:R-:W-:-:S09]  /*2d370*/  R2UR UR5, R61 ;  /* 0x000000003d0572ca */ /* 0x000fd200000e0000 */
[----:B------:R-:W-:-:S05]  /*2d380*/  VOTEU.ANY UP0, P0 ;  /* 0x00000000003f7886 */ /* 0x000fca0000000100 */
[----:B------:R-:W-:Y:S03]  /*2d390*/  HGMMA.64x64x16.F32.BF16 R24, gdesc[UR4], R24, UP0, gsb0 ;  /* 0x00e00000041879f0 */ /* 0x000fe6000b801818 */
[----:B------:R-:W-:Y:S02]  /*2d3a0*/  WARPGROUP.DEPBAR.LE gsb0, 0x0 ;  /* 0x00008000000079c5 */ /* 0x000fe40000010000 */
[----:B------:R-:W-:Y:S04]  /*2d3b0*/  ST.E desc[UR8][R12.64], R11 ;  /* 0x0000000b0c007985 */ /* 0x000fe8000c101908 */
[----:B------:R-:W2:Y:S01]  /*2d3c0*/  LD.E.64 R56, desc[UR10][R20.64] ;  /* 0x0000000a14387980 */ /* 0x000ea2000c101b00 */
[----:B------:R-:W-:Y:S01]  /*2d3d0*/  VIADD R58, R14, 0x2 ;  /* 0x000000020e3a7836 */ /* 0x000fe20000000000 */
[----:B------:R-:W-:Y:S01]  /*2d3e0*/  WARPGROUP.ARRIVE ;  /* 0x00000000000079c5 */ /* 0x000fe20000000000 */
[----:B------:R-:W-:Y:S01]  /*2d3f0*/  IMAD.MOV.U32 R59, RZ, RZ, R15 ;  /* 0x000000ffff3b7224 */ /* 0x000fe200078e000f */
[----:B------:R-:W-:-:S02]  /*2d400*/  R2UR UR8, R4 ;  /* 0x00000000040872ca */ /* 0x000fc400000e0000 */
[----:B------:R-:W-:Y:S02]  /*2d410*/  R2UR UR6, R58 ;  /* 0x000000003a0672ca */ /* 0x000fe400000e0000 */
        /* <DEDUP_REMOVED lines=236> */
[----:B------:R-:W-:Y:S01]  /*2e2e0*/  UMOV UR4, 0x1 ;  /* 0x0000000100047882 */ /* 0x000fe20000000000 */
[----:B------:R-:W-:Y:S01]  /*2e2f0*/  IMAD.MOV.U32 R59, RZ, RZ, R15 ;  /* 0x000000ffff3b7224 */ /* 0x000fe200078e000f */
[----:B------:R-:W0:Y:S01]  /*2e300*/  S2R R60, SR_TID.X ;  /* 0x00000000003c7919 */ /* 0x000e220000002100 */
[----:B------:R-:W-:Y:S01]  /*2e310*/  UISETP.NE.U32.AND UP0, UPT, UR4, URZ, UPT ;  /* 0x0000003f0400728c */ /* 0x000fe2000bf05070 */
[----:B------:R-:W-:Y:S01]  /*2e320*/  WARPGROUP.ARRIVE ;  /* 0x00000000000079c5 */ /* 0x000fe20000000000 */
[----:B------:R-:W-:-:S02]  /*2e330*/  R2UR UR6, R4 ;  /* 0x00000000040672ca */ /* 0x000fc400000e0000 */
[----:B------:R-:W-:Y:S02]  /*2e340*/  R2UR UR11, R59 ;  /* 0x000000003b0b72ca */ /* 0x000fe400000e0000 */
[C---:B------:R-:W-:Y:S02]  /*2e350*/  R2UR UR7, R5.reuse ;  /* 0x00000000050772ca */ /* 0x040fe400000e0000 */
[----:B------:R-:W-:Y:S02]  /*2e360*/  R2UR UR12, R4 ;  /* 0x00000000040c72ca */ /* 0x000fe400000e0000 */
[----:B------:R-:W-:Y:S02]  /*2e370*/  R2UR UR13, R5 ;  /* 0x00000000050d72ca */ /* 0x000fe400000e0000 */
[----:B0-----:R-:W-:-:S06]  /*2e380*/  SHF.R.U32.HI R60, RZ, 0x7, R60 ;  /* 0x00000007ff3c7819 */ /* 0x001fcc000001163c */
[----:B------:R-:W0:Y:S02]  /*2e390*/  SHFL.IDX PT, R60, R60, RZ, 0x1f ;  /* 0x00001fff3c3c7589 */ /* 0x000e2400000e0000 */
[----:B0-----:R-:W-:-:S04]  /*2e3a0*/  ISETP.GT.AND P0, PT, R60, 0x7f, PT ;  /* 0x0000007f3c00780c */ /* 0x001fc80003f04270 */
[----:B------:R-:W-:-:S05]  /*2e3b0*/  SEL R61, RZ, 0x2, !P0 ;  /* 0x00000002ff3d7807 */ /* 0x000fca0004000000 */
[----:B------:R-:W-:-:S05]  /*2e3c0*/  IMAD.IADD R58, R61, 0x1, R62 ;  /* 0x000000013d3a7824 */ /* 0x000fca00078e023e */
[----:B------:R-:W-:Y:S02]  /*2e3d0*/  R2UR UR10, R58 ;  /* 0x000000003a0a72ca */ /* 0x000fe400000e0000 */
[----:B--2---:R-:W-:Y:S02]  /*2e3e0*/  IADD3 R56, R61, 0x800, R56 ;  /* 0x000008003d387810 */ /* 0x004fe40007ffe038 */
[----:B------:R-:W-:Y:S02]  /*2e3f0*/  R2UR UR9, R57 ;  /* 0x00000000390972ca */ /* 0x000fe400000e0000 */
[----:B------:R-:W-:-:S13]  /*2e400*/  R2UR UR8, R56 ;  /* 0x00000000380872ca */ /* 0x000fda00000e0000 */
[----:B------:R-:W-:Y:S03]  /*2e410*/  HGMMA.64x64x16.F32.BF16 R24, gdesc[UR8], R24, UP0, gsb0 ;  /* 0x00e00000081879f0 */ /* 0x000fe6000b801818 */
[----:B------:R-:W-:Y:S02]  /*2e420*/  WARPGROUP.DEPBAR.LE gsb0, 0x0 ;  /* 0x00008000000079c5 */ /* 0x000fe40000010000 */
[----:B------:R0:W-:Y:S04]  /*2e430*/  ST.E desc[UR6][R12.64], R11 ;  /* 0x0000000b0c007985 */ /* 0x0001e8000c101906 */
[----:B------:R-:W2:Y:S01]  /*2e440*/  LD.E.64 R56, desc[UR12][R20.64] ;  /* 0x0000000c14387980 */ /* 0x000ea2000c101b00 */
[----:B------:R-:W-:Y:S01]  /*2e450*/  IMAD.MOV.U32 R65, RZ, RZ, 0x4 ;  /* 0x00000004ff417424 */ /* 0x000fe200078e00ff */
[----:B------:R-:W-:Y:S01]  /*2e460*/  WARPGROUP.ARRIVE ;  /* 0x00000000000079c5 */ /* 0x000fe20000000000 */
[----:B------:R-:W-:Y:S01]  /*2e470*/  IMAD.MOV.U32 R59, RZ, RZ, R15 ;  /* 0x000000ffff3b7224 */ /* 0x000fe200078e000f */
[----:B------:R-:W-:-:S02]  /*2e480*/  R2UR UR8, R4 ;  /* 0x00000000040872ca */ /* 0x000fc400000e0000 */
[----:B------:R-:W-:Y:S02]  /*2e490*/  SEL R63, R65, 0x2, P0 ;  /* 0x00000002413f7807 */ /* 0x000fe40000000000 */
[----:B------:R-:W-:Y:S02]  /*2e4a0*/  R2UR UR7, R59 ;  /* 0x000000003b0772ca */ /* 0x000fe400000e0000 */
[C---:B------:R-:W-:Y:S01]  /*2e4b0*/  R2UR UR9, R5.reuse ;  /* 0x00000000050972ca */ /* 0x040fe200000e0000 */
[----:B------:R-:W-:Y:S01]  /*2e4c0*/  IMAD.IADD R58, R62, 0x1, R63 ;  /* 0x000000013e3a7824 */ /* 0x000fe200078e023f */
[----:B------:R-:W-:Y:S02]  /*2e4d0*/  R2UR UR10, R4 ;  /* 0x00000000040a72ca */ /* 0x000fe400000e0000 */
[----:B------:R-:W-:Y:S02]  /*2e4e0*/  R2UR UR11, R5 ;  /* 0x00000000050b72ca */ /* 0x000fe400000e0000 */
[----:B------:R-:W-:-:S02]  /*2e4f0*/  R2UR UR6, R58 ;  /* 0x000000003a0672ca */ /* 0x000fc400000e0000 */
[----:B--2---:R-:W-:Y:S02]  /*2e500*/  IADD3 R56, R63, 0x800, R56 ;  /* 0x000008003f387810 */ /* 0x004fe40007ffe038 */
[----:B------:R-:W-:Y:S02]  /*2e510*/  R2UR UR5, R57 ;  /* 0x00000000390572ca */ /* 0x000fe400000e0000 */
[----:B------:R-:W-:-:S13]  /*2e520*/  R2UR UR4, R56 ;  /* 0x00000000380472ca */ /* 0x000fda00000e0000 */
[----:B------:R-:W-:Y:S03]  /*2e530*/  HGMMA.64x64x16.F32.BF16 R24, gdesc[UR4], R24, gsb0 ;  /* 0x00e00000041879f0 */ /* 0x000fe60008001818 */
[----:B------:R-:W-:Y:S02]  /*2e540*/  WARPGROUP.DEPBAR.LE gsb0, 0x0 ;  /* 0x00008000000079c5 */ /* 0x000fe40000010000 */
[----:B------:R0:W-:Y:S04]  /*2e550*/  ST.E desc[UR8][R12.64], R11 ;  /* 0x0000000b0c007985 */ /* 0x0001e8000c101908 */
[----:B------:R-:W2:Y:S01]  /*2e560*/  LD.E.64 R56, desc[UR10][R20.64] ;  /* 0x0000000a14387980 */ /* 0x000ea2000c101b00 */
[----:B------:R-:W-:Y:S01]  /*2e570*/  SEL R65, R65, 0x6, !P0 ;  /* 0x0000000641417807 */ /* 0x000fe20004000000 */
[----:B------:R-:W-:Y:S01]  /*2e580*/  IMAD.MOV.U32 R59, RZ, RZ, R15 ;  /* 0x000000ffff3b7224 */ /* 0x000fe200078e000f */
[----:B------:R-:W-:Y:S01]  /*2e590*/  WARPGROUP.ARRIVE ;  /* 0x00000000000079c5 */ /* 0x000fe20000000000 */
[----:B------:R-:W-:-:S02]  /*2e5a0*/  R2UR UR8, R4 ;  /* 0x00000000040872ca */ /* 0x000fc400000e0000 */
[----:B------:R-:W-:Y:S01]  /*2e5b0*/  IMAD.IADD R58, R62, 0x1, R65 ;  /* 0x000000013e3a7824 */ /* 0x000fe200078e0241 */
[----:B------:R-:W-:Y:S02]  /*2e5c0*/  R2UR UR7, R59 ;  /* 0x000000003b0772ca */ /* 0x000fe400000e0000 */
[C---:B------:R-:W-:Y:S02]  /*2e5d0*/  R2UR UR9, R5.reuse ;  /* 0x00000000050972ca */ /* 0x040fe400000e0000 */
[----:B------:R-:W-:Y:S02]  /*2e5e0*/  R2UR UR6, R58 ;  /* 0x000000003a0672ca */ /* 0x000fe400000e0000 */
[----:B------:R-:W-:Y:S02]  /*2e5f0*/  R2UR UR10, R4 ;  /* 0x00000000040a72ca */ /* 0x000fe400000e0000 */
[----:B------:R-:W-:Y:S02]  /*2e600*/  R2UR UR11, R5 ;  /* 0x00000000050b72ca */ /* 0x000fe400000e0000 */
[----:B--2---:R-:W-:-:S02]  /*2e610*/  IADD3 R56, R65, 0x800, R56 ;  /* 0x0000080041387810 */ /* 0x004fc40007ffe038 */
[----:B------:R-:W-:Y:S02]  /*2e620*/  R2UR UR5, R57 ;  /* 0x00000000390572ca */ /* 0x000fe400000e0000 */
[----:B------:R-:W-:-:S13]  /*2e630*/  R2UR UR4, R56 ;  /* 0x00000000380472ca */ /* 0x000fda00000e0000 */
[----:B------:R-:W-:Y:S03]  /*2e640*/  HGMMA.64x64x16.F32.BF16 R24, gdesc[UR4], R24, gsb0 ;  /* 0x00e00000041879f0 */ /* 0x000fe60008001818 */
[----:B------:R-:W-:Y:S02]  /*2e650*/  WARPGROUP.DEPBAR.LE gsb0, 0x0 ;  /* 0x00008000000079c5 */ /* 0x000fe40000010000 */
[----:B------:R0:W-:Y:S04]  /*2e660*/  ST.E desc[UR8][R12.64], R11 ;  /* 0x0000000b0c007985 */ /* 0x0001e8000c101908 */
[----:B------:R-:W2:Y:S01]  /*2e670*/  LD.E.64 R66, desc[UR10][R20.64] ;  /* 0x0000000a14427980 */ /* 0x000ea2000c101b00 */
[----:B------:R-:W-:Y:S01]  /*2e680*/  IMAD.MOV.U32 R56, RZ, RZ, 0x28 ;  /* 0x00000028ff387424 */ /* 0x000fe200078e00ff */
[----:B------:R-:W-:Y:S01]  /*2e690*/  WARPGROUP.ARRIVE ;  /* 0x00000000000079c5 */ /* 0x000fe20000000000 */
[----:B------:R-:W-:Y:S01]  /*2e6a0*/  IMAD.MOV.U32 R57, RZ, RZ, 0xa00 ;  /* 0x00000a00ff397424 */ /* 0x000fe200078e00ff */
[----:B------:R-:W-:Y:S01]  /*2e6b0*/  R2UR UR8, R4 ;  /* 0x00000000040872ca */ /* 0x000fe200000e0000 */
[----:B------:R-:W-:Y:S01]  /*2e6c0*/  IMAD.MOV.U32 R59, RZ, RZ, R15 ;  /* 0x000000ffff3b7224 */ /* 0x000fe200078e000f */
[----:B------:R-:W-:-:S02]  /*2e6d0*/  SEL R56, R56, 0x26, P0 ;  /* 0x0000002638387807 */ /* 0x000fc40000000000 */
[----:B------:R-:W-:Y:S02]  /*2e6e0*/  SEL R57, R57, 0x980, P0 ;  /* 0x0000098039397807 */ /* 0x000fe40000000000 */
[----:B------:R-:W-:Y:S02]  /*2e6f0*/  R2UR UR7, R59 ;  /* 0x000000003b0772ca */ /* 0x000fe400000e0000 */
[C---:B------:R-:W-:Y:S01]  /*2e700*/  R2UR UR9, R5.reuse ;  /* 0x00000000050972ca */ /* 0x040fe200000e0000 */
[----:B------:R-:W-:Y:S01]  /*2e710*/  IMAD.IADD R56, R56, 0x1, R57 ;  /* 0x0000000138387824 */ /* 0x000fe200078e0239 */
[----:B------:R-:W-:Y:S02]  /*2e720*/  R2UR UR10, R4 ;  /* 0x00000000040a72ca */ /* 0x000fe400000e0000 */
[----:B------:R-:W-:Y:S02]  /*2e730*/  R2UR UR11, R5 ;  /* 0x00000000050b72ca */ /* 0x000fe400000e0000 */
[----:B------:R-:W-:-:S05]  /*2e740*/  LOP3.LUT R57, R56, 0xa06, RZ, 0xc0, !PT ;  /* 0x00000a0638397812 */ /* 0x000fca00078ec0ff */
[----:B------:R-:W-:-:S05]  /*2e750*/  IMAD.IADD R58, R14, 0x1, R57 ;  /* 0x000000010e3a7824 */ /* 0x000fca00078e0239 */
[----:B------:R-:W-:Y:S01]  /*2e760*/  R2UR UR6, R58 ;  /* 0x000000003a0672ca */ /* 0x000fe200000e0000 */
[----:B--2---:R-:W-:Y:S02]  /*2e770*/  IMAD.IADD R56, R57, 0x1, R66 ;  /* 0x0000000139387824 */ /* 0x004fe400078e0242 */
[----:B------:R-:W-:-:S03]  /*2e780*/  IMAD.MOV.U32 R57, RZ, RZ, R67 ;  /* 0x000000ffff397224 */ /* 0x000fc600078e0043 */
[----:B------:R-:W-:Y:S02]  /*2e790*/  R2UR UR4, R56 ;  /* 0x00000000380472ca */ /* 0x000fe400000e0000 */
        /* <DEDUP_REMOVED lines=8> */
[----:B------:R-:W-:Y:S01]  /*2e820*/  R2UR UR8, R4 ;  /* 0x00000000040872ca */ /* 0x000fe200000e0000 */
[----:B------:R-:W-:Y:S01]  /*2e830*/  IMAD.IADD R58, R61, 0x1, R60 ;  /* 0x000000013d3a7824 */ /* 0x000fe200078e023c */
[----:B------:R-:W-:-:S02]  /*2e840*/  R2UR UR9, R5 ;  /* 0x00000000050972ca */ /* 0x000fc400000e0000 */
[----:B------:R-:W-:Y:S02]  /*2e850*/  R2UR UR7, R59 ;  /* 0x000000003b0772ca */ /* 0x000fe400000e0000 */
[----:B------:R-:W-:Y:S02]  /*2e860*/  R2UR UR6, R58 ;  /* 0x000000003a0672ca */ /* 0x000fe400000e0000 */
[----:B------:R-:W-:Y:S02]  /*2e870*/  R2UR UR10, R4 ;  /* 0x00000000040a72ca */ /* 0x000fe400000e0000 */
[----:B------:R-:W-:Y:S02]  /*2e880*/  R2UR UR11, R5 ;  /* 0x00000000050b72ca */ /* 0x000fe400000e0000 */
[----:B--2---:R-:W-:Y:S02]  /*2e890*/  IADD3 R56, R61, 0xa00, R56 ;  /* 0x00000a003d387810 */ /* 0x004fe40007ffe038 */
[----:B------:R-:W-:-:S02]  /*2e8a0*/  R2UR UR5, R57 ;  /* 0x00000000390572ca */ /* 0x000fc400000e0000 */
[----:B------:R-:W-:-:S13]  /*2e8b0*/  R2UR UR4, R56 ;  /* 0x00000000380472ca */ /* 0x000fda00000e0000 */
[----:B------:R-:W-:Y:S03]  /*2e8c0*/  HGMMA.64x64x16.F32.BF16 R24, gdesc[UR4], R24, gsb0 ;  /* 0x00e00000041879f0 */ /* 0x000fe60008001818 */
[----:B------:R-:W-:Y:S02]  /*2e8d0*/  WARPGROUP.DEPBAR.LE gsb0, 0x0 ;  /* 0x00008000000079c5 */ /* 0x000fe40000010000 */
[----:B------:R0:W-:Y:S04]  /*2e8e0*/  ST.E desc[UR8][R12.64], R11 ;  /* 0x0000000b0c007985 */ /* 0x0001e8000c101908 */
[----:B------:R-:W2:Y:S01]  /*2e8f0*/  LD.E.64 R56, desc[UR10][R20.64] ;  /* 0x0000000a14387980 */ /* 0x000ea2000c101b00 */
[----:B------:R-:W-:Y:S01]  /*2e900*/  IMAD.IADD R58, R63, 0x1, R60 ;  /* 0x000000013f3a7824 */ /* 0x000fe200078e023c */
[----:B------:R-:W-:Y:S01]  /*2e910*/  WARPGROUP.ARRIVE ;  /* 0x00000000000079c5 */ /* 0x000fe20000000000 */
[----:B------:R-:W-:Y:S01]  /*2e920*/  IMAD.MOV.U32 R59, RZ, RZ, R15 ;  /* 0x000000ffff3b7224 */ /* 0x000fe200078e000f */
[----:B------:R-:W-:-:S02]  /*2e930*/  R2UR UR8, R4 ;  /* 0x00000000040872ca */ /* 0x000fc400000e0000 */
[----:B------:R-:W-:Y:S02]  /*2e940*/  R2UR UR6, R58 ;  /* 0x000000003a0672ca */ /* 0x000fe400000e0000 */
[----:B------:R-:W-:Y:S02]  /*2e950*/  R2UR UR7, R59 ;  /* 0x000000003b0772ca */ /* 0x000fe400000e0000 */
[C---:B------:R-:W-:Y:S02]  /*2e960*/  R2UR UR9, R5.reuse ;  /* 0x00000000050972ca */ /* 0x040fe400000e0000 */
        /* <DEDUP_REMOVED lines=172> */
[----:B------:R-:W-:-:S02]  /*2f430*/  R2UR UR8, R4 ;  /* 0x00000000040872ca */ /* 0x000fc400000e0000 */
[----:B------:R-:W-:Y:S02]  /*2f440*/  SEL R56, R56, 0x3e, P0 ;  /* 0x0000003e38387807 */ /* 0x000fe40000000000 */
[----:B------:R-:W-:Y:S02]  /*2f450*/  SEL R57, R57, 0xf80, P0 ;  /* 0x00000f8039397807 */ /* 0x000fe40000000000 */
[----:B------:R-:W-:-:S03]  /*2f460*/  R2UR UR9, R5 ;  /* 0x00000000050972ca */ /* 0x000fc600000e0000 */
[----:B------:R-:W-:-:S05]  /*2f470*/  IMAD.IADD R56, R56, 0x1, R57 ;  /* 0x0000000138387824 */ /* 0x000fca00078e0239 */
[----:B------:R-:W-:-:S05]  /*2f480*/  LOP3.LUT R57, R56, 0x1e06, RZ, 0xc0, !PT ;  /* 0x00001e0638397812 */ /* 0x000fca00078ec0ff */
[----:B------:R-:W-:-:S05]  /*2f490*/  IMAD.IADD R56, R14, 0x1, R57 ;  /* 0x000000010e387824 */ /* 0x000fca00078e0239 */
[----:B------:R-:W-:Y:S01]  /*2f4a0*/  R2UR UR6, R56 ;  /* 0x00000000380672ca */ /* 0x000fe200000e0000 */
[----:B--2---:R-:W-:Y:S02]  /*2f4b0*/  IMAD.IADD R14, R57, 0x1, R20 ;  /* 0x00000001390e7824 */ /* 0x004fe400078e0214 */
[----:B------:R-:W-:Y:S02]  /*2f4c0*/  IMAD.MOV.U32 R57, RZ, RZ, R15 ;  /* 0x000000ffff397224 */ /* 0x000fe400078e000f */
[----:B------:R-:W-:Y:S01]  /*2f4d0*/  IMAD.MOV.U32 R15, RZ, RZ, R21 ;  /* 0x000000ffff0f7224 */ /* 0x000fe200078e0015 */
[----:B------:R-:W-:Y:S02]  /*2f4e0*/  R2UR UR4, R14 ;  /* 0x000000000e0472ca */ /* 0x000fe400000e0000 */
[----:B------:R-:W-:Y:S02]  /*2f4f0*/  R2UR UR7, R57 ;  /* 0x00000000390772ca */ /* 0x000fe400000e0000 */
        /* <DEDUP_REMOVED lines=9> */
[----:B------:R-:W-:Y:S02]  /*2f590*/  R2UR UR4, R4 ;  /* 0x00000000040472ca */ /* 0x000fe400000e0000 */
[----:B------:R-:W-:Y:S01]  /*2f5a0*/  R2UR UR5, R5 ;  /* 0x00000000050572ca */ /* 0x000fe200000e0000 */
[----:B------:R-:W-:-:S12]  /*2f5b0*/  BSSY B2, `(.L_x_2187) ;  /* 0x0000006000027945 */ /* 0x000fd80003800000 */
[----:B---3--:R0:W5:Y:S01]  /*2f5c0*/  LD.E R14, desc[UR4][R14.64] ;  /* 0x000000040e0e7980 */ /* 0x008162000c101900 */
[----:B--2---:R-:W-:-:S04]  /*2f5d0*/  LOP3.LUT R56, R56, 0x1, RZ, 0xfc, !PT ;  /* 0x0000000138387812 */ /* 0x004fc800078efcff */
[----:B------:R-:W-:-:S13]  /*2f5e0*/  ISETP.NE.AND P0, PT, R56, 0x3, PT ;  /* 0x000000033800780c */ /* 0x000fda0003f05270 */
[----:B0-----:R-:W-:Y:S05]  /*2f5f0*/  @!P0 BRA `(.L_x_2188) ;  /* 0x0000000000048947 */ /* 0x001fea0003800000 */
[----:B------:R-:W-:Y:S01]  /*2f600*/  BPT.TRAP 0x1 ;  /* 0x000000040000795c */ /* 0x000fe20000300000 */
.L_x_2188:
[----:B------:R-:W-:Y:S05]  /*2f610*/  BSYNC B2 ;  /* 0x0000000000027941 */ /* 0x000fea0003800000 */
.L_x_2187:
[C---:B------:R-:W-:Y:S02]  /*2f620*/  R2UR UR6, R4.reuse ;  /* 0x00000000040672ca */ /* 0x040fe400000e0000 */
[C---:B------:R-:W-:Y:S02]  /*2f630*/  R2UR UR7, R5.reuse ;  /* 0x00000000050772ca */ /* 0x040fe400000e0000 */
[----:B------:R-:W-:Y:S02]  /*2f640*/  R2UR UR4, R4 ;  /* 0x00000000040472ca */ /* 0x000fe400000e0000 */
[----:B------:R-:W-:-:S09]  /*2f650*/  R2UR UR5, R5 ;  /* 0x00000000050572ca */ /* 0x000fd200000e0000 */
[----:B------:R-:W2:Y:S04]  /*2f660*/  LD.E.64 R12, desc[UR6][R20.64+0x20] ;  /* 0x00002006140c7980 */ /* 0x000ea8000c101b00 */
[----:B------:R-:W3:Y:S01]  /*2f670*/  LD.E R11, desc[UR4][R20.64+0xc] ;  /* 0x00000c04140b7980 */ /* 0x000ee2000c101900 */
[----:B--2---:R-:W-:-:S05]  /*2f680*/  MOV R13, R12 ;  /* 0x0000000c000d7202 */ /* 0x004fca0000000f00 */
[----:B-----5:R-:W-:-:S05]  /*2f690*/  IMAD R14, R14, 0x8, R13 ;  /* 0x000000080e0e7824 */ /* 0x020fca00078e020d */
[----:B---3--:R-:W-:-:S04]  /*2f6a0*/  PRMT R11, R11, 0x654, R14 ;  /* 0x000006540b0b7816 */ /* 0x008fc8000000000e */
[----:B------:R0:W-:Y:S01]  /*2f6b0*/  SYNCS.ARRIVE.TRANS64.RED.A1T0 RZ, [R11+URZ], RZ ;  /* 0x000000ff0bff79a7 */ /* 0x0001e2000810043f */
[----:B------:R-:W2:Y:S04]  /*2f6c0*/  LDL.64 R12, [R7+0x68] ;  /* 0x00006800070c7983 */ /* 0x000ea80000100a00 */
[----:B------:R-:W3:Y:S04]  /*2f6d0*/  LD.E R15, desc[UR4][R8.64+0x24] ;  /* 0x00002404080f7980 */ /* 0x000ee8000c101900 */
[----:B------:R-:W4:Y:S04]  /*2f6e0*/  LD.E R14, desc[UR4][R8.64] ;  /* 0x00000004080e7980 */ /* 0x000f28000c101900 */
[----:B--2---:R-:W0:Y:S01]  /*2f6f0*/  LD.E.64 R12, desc[UR4][R12.64] ;  /* 0x000000040c0c7980 */ /* 0x004e22000c101b00 */
[----:B---3--:R-:W-:-:S13]  /*2f700*/  ISETP.NE.AND P0, PT, R15, 0x1, PT ;  /* 0x000000010f00780c */ /* 0x008fda0003f05270 */
[C---:B------:R-:W-:Y:S02]  /*2f710*/  @P0 R2UR UR6, R4.reuse ;  /* 0x00000000040602ca */ /* 0x040fe400000e0000 */
[C---:B------:R-:W-:Y:S02]  /*2f720*/  @P0 R2UR UR7, R5.reuse ;  /* 0x00000000050702ca */ /* 0x040fe400000e0000 */
[C---:B------:R-:W-:Y:S02]  /*2f730*/  R2UR UR14, R4.reuse ;  /* 0x00000000040e72ca */ /* 0x040fe400000e0000 */
[----:B------:R-:W-:Y:S02]  /*2f740*/  R2UR UR15, R5 ;  /* 0x00000000050f72ca */ /* 0x000fe400000e0000 */
[----:B------:R-:W-:-:S07]  /*2f750*/  R2UR UR10, R4 ;  /* 0x00000000040a72ca */ /* 0x000fce00000e0000 */
[----:B------:R-:W2:Y:S01]  /*2f760*/  @P0 LD.E R57, desc[UR6][R8.64+0x2c] ;  /* 0x00002c0608390980 */ /* 0x000ea2000c101900 */
[C---:B------:R-:W-:Y:S02]  /*2f770*/  R2UR UR6, R4.reuse ;  /* 0x00000000040672ca */ /* 0x040fe400000e0000 */
[C---:B------:R-:W-:Y:S01]  /*2f780*/  R2UR UR7, R5.reuse ;  /* 0x00000000050772ca */ /* 0x040fe200000e0000 */
[----:B------:R-:W3:Y:S01]  /*2f790*/  LD.E R63, desc[UR14][R8.64+0x18] ;  /* 0x0000180e083f7980 */ /* 0x000ee2000c101900 */
[C---:B------:R-:W-:Y:S02]  /*2f7a0*/  R2UR UR11, R5.reuse ;  /* 0x00000000050b72ca */ /* 0x040fe400000e0000 */
[C---:B------:R-:W-:Y:S02]  /*2f7b0*/  R2UR UR8, R4.reuse ;  /* 0x00000000040872ca */ /* 0x040fe400000e0000 */
[----:B------:R-:W-:Y:S02]  /*2f7c0*/  R2UR UR9, R5 ;  /* 0x00000000050972ca */ /* 0x000fe400000e0000 */
[----:B------:R-:W-:-:S02]  /*2f7d0*/  R2UR UR12, R4 ;  /* 0x00000000040c72ca */ /* 0x000fc400000e0000 */
[----:B------:R-:W-:-:S03]  /*2f7e0*/  R2UR UR13, R5 ;  /* 0x00000000050d72ca */ /* 0x000fc600000e0000 */
[----:B------:R-:W2:Y:S04]  /*2f7f0*/  LD.E R59, desc[UR6][R8.64+0x4] ;  /* 0x00000406083b7980 */ /* 0x000ea8000c101900 */
[----:B------:R-:W2:Y:S04]  /*2f800*/  LD.E R61, desc[UR10][R8.64+0xc] ;  /* 0x00000c0a083d7980 */ /* 0x000ea8000c101900 */
[----:B------:R-:W2:Y:S04]  /*2f810*/  LD.E R60, desc[UR8][R8.64+0x10] ;  /* 0x00001008083c7980 */ /* 0x000ea8000c101900 */
[----:B------:R-:W2:Y:S04]  /*2f820*/  LD.E R62, desc[UR12][R8.64+0x14] ;  /* 0x0000140c083e7980 */ /* 0x000ea8000c101900 */
[----:B0-----:R0:W2:Y:S02]  /*2f830*/  LD.E R11, desc[UR4][R12.64] ;  /* 0x000000040c0b7980 */ /* 0x0010a4000c101900 */
[----:B0-----:R-:W-:-:S02]  /*2f840*/  IMAD.MOV.U32 R12, RZ, RZ, R19 ;  /* 0x000000ffff0c7224 */ /* 0x001fc400078e0013 */
[----:B------:R-:W-:-:S05]  /*2f850*/  IMAD.MOV.U32 R13, RZ, RZ, R18 ;  /* 0x000000ffff0d7224 */ /* 0x000fca00078e0012 */
[----:B------:R4:W2:Y:S01]  /*2f860*/  LD.E R21, desc[UR4][R12.64] ;  /* 0x000000040c157980 */ /* 0x0008a2000c101900 */
[----:B------:R-:W-:Y:S02]  /*2f870*/  @P0 R2UR UR4, R4 ;  /* 0x00000000040402ca */ /* 0x000fe400000e0000 */
[----:B------:R-:W-:-:S13]  /*2f880*/  @P0 R2UR UR5, R5 ;  /* 0x00000000050502ca */ /* 0x000fda00000e0000 */
[----:B------:R-:W2:Y:S01]  /*2f890*/  @P0 LD.E R56, desc[UR4][R8.64+0x28] ;  /* 0x0000280408380980 */ /* 0x000ea2000c101900 */
[----:B------:R-:W-:Y:S02]  /*2f8a0*/  R2UR UR4, R4 ;  /* 0x00000000040472ca */ /* 0x000fe400000e0000 */
[----:B------:R-:W-:-:S13]  /*2f8b0*/  R2UR UR5, R5 ;  /* 0x00000000050572ca */ /* 0x000fda00000e0000 */
[----:B------:R-:W2:Y:S01]  /*2f8c0*/  LD.E R58, desc[UR4][R8.64+0x8] ;  /* 0x00000804083a7980 */ /* 0x000ea2000c101900 */
[----:B----4-:R-:W-:-:S04]  /*2f8d0*/  SHF.R.S32.HI R13, RZ, 0x1f, R14 ;  /* 0x0000001fff0d7819 */ /* 0x010fc8000001140e */
[----:B------:R-:W-:-:S04]  /*2f8e0*/  LEA.HI R12, R13, R14, RZ, 0x7 ;  /* 0x0000000e0d0c7211 */ /* 0x000fc800078f38ff */
[----:B------:R-:W-:-:S05]  /*2f8f0*/  LOP3.LUT R15, R12, 0xffffff80, RZ, 0xc0, !PT ;  /* 0xffffff800c0f7812 */ /* 0x000fca00078ec0ff */
[----:B------:R-:W-:-:S05]  /*2f900*/  IMAD.IADD R15, R14, 0x1, -R15 ;  /* 0x000000010e0f7824 */ /* 0x000fca00078e0a0f */
[----:B------:R-:W-:-:S04]  /*2f910*/  SHF.R.S32.HI R12, RZ, 0x1f, R15 ;  /* 0x0000001fff0c7819 */ /* 0x000fc8000001140f */
[CC--:B------:R-:W-:Y:S02]  /*2f920*/  LEA.HI R20, R12.reuse, R15.reuse, RZ, 0x2 ;  /* 0x0000000f0c147211 */ /* 0x0c0fe400078f10ff */
[----:B------:R-:W-:-:S04]  /*2f930*/  LEA.HI R12, R12, R15, RZ, 0x5 ;  /* 0x0000000f0c0c7211 */ /* 0x000fc800078f28ff */
[----:B------:R-:W-:Y:S02]  /*2f940*/  SHF.R.S32.HI R12, RZ, 0x5, R12 ;  /* 0x00000005ff0c7819 */ /* 0x000fe4000001140c */
[----:B---3--:R-:W-:Y:S01]  /*2f950*/  ISETP.GE.AND P1, PT, R63, 0x1, PT ;  /* 0x000000013f00780c */ /* 0x008fe20003f26270 */
[----:B------:R-:W-:Y:S01]  /*2f960*/  BSSY B2, `(.L_x_2189) ;  /* 0x0000081000027945 */ /* 0x000fe20003800000 */
[-C--:B--2---:R-:W-:Y:S01]  /*2f970*/  FMUL.FTZ R25, R25, R11.reuse ;  /* 0x0000000b19197220 */ /* 0x084fe20000410000 */
[----:B------:R-:W-:-:S03]  /*2f980*/  FMUL.FTZ R24, R24, R11 ;  /* 0x0000000b18187220 */ /* 0x000fc60000410000 */
[----:B------:R0:W1:Y:S02]  /*2f990*/  MUFU.TANH R65, R25 ;  /* 0x0000001900417308 */ /* 0x0000640000002400 */
[----:B0-----:R-:W-:-:S06]  /*2f9a0*/  LEA.HI R25, R13, R14, RZ, 0x2 ;  /* 0x0000000e0d197211 */ /* 0x001fcc00078f10ff */
[----:B------:R0:W2:Y:S01]  /*2f9b0*/  MUFU.TANH R64, R24 ;  /* 0x0000001800407308 */ /* 0x0000a20000002400 */
[--C-:B------:R-:W-:Y:S02]  /*2f9c0*/  SHF.R.S32.HI R13, RZ, 0x2, R20.reuse ;  /* 0x00000002ff0d7819 */ /* 0x100fe40000011414 */
[----:B------:R-:W-:Y:S02]  /*2f9d0*/  LOP3.LUT R25, R25, 0xfffffffc, RZ, 0xc0, !PT ;  /* 0xfffffffc19197812 */ /* 0x000fe400078ec0ff */
[----:B0-----:R-:W-:-:S03]  /*2f9e0*/  SHF.R.S32.HI R24, RZ, 0x1f, R20 ;  /* 0x0000001fff187819 */ /* 0x001fc60000011414 */
[----:B------:R-:W-:Y:S01]  /*2f9f0*/  IMAD.IADD R25, R14, 0x1, -R25 ;  /* 0x000000010e197824 */ /* 0x000fe200078e0a19 */
[----:B------:R-:W-:-:S04]  /*2fa00*/  LEA.HI R24, R24, R13, RZ, 0x3 ;  /* 0x0000000d18187211 */ /* 0x000fc800078f18ff */
[----:B------:R-:W-:Y:S02]  /*2fa10*/  LEA.HI R14, R25, R25, RZ, 0x1 ;  /* 0x00000019190e7211 */ /* 0x000fe400078f08ff */
[----:B------:R-:W-:Y:S02]  /*2fa20*/  LOP3.LUT R24, R24, 0xfffffff8, RZ, 0xc0, !PT ;  /* 0xfffffff818187812 */ /* 0x000fe400078ec0ff */
[----:B------:R-:W-:-:S03]  /*2fa30*/  LOP3.LUT R14, R14, 0x1ffffffe, RZ, 0xc0, !PT ;  /* 0x1ffffffe0e0e7812 */ /* 0x000fc600078ec0ff */
[----:B------:R-:W-:Y:S02]  /*2fa40*/  IMAD.IADD R24, R13, 0x1, -R24 ;  /* 0x000000010d187824 */ /* 0x000fe400078e0a18 */
[----:B------:R-:W-:Y:S02]  /*2fa50*/  IMAD R13, R21, 0x4, R12 ;  /* 0x00000004150d7824 */ /* 0x000fe400078e020c */
[----:B------:R-:W-:Y:S02]  /*2fa60*/  IMAD.IADD R14, R25, 0x1, -R14 ;  /* 0x00000001190e7824 */ /* 0x000fe400078e0a0e */
[----:B------:R-:W-:-:S04]  /*2fa70*/  IMAD.U32 R13, R13, 0x10, R24 ;  /* 0x000000100d0d7824 */ /* 0x000fc800078e0018 */
[----:B------:R-:W-:-:S04]  /*2fa80*/  IMAD R13, R14, 0x8, R13 ;  /* 0x000000080e0d7824 */ /* 0x000fc800078e020d */
[----:B------:R-:W-:Y:S01]  /*2fa90*/  @P0 IMAD.HI.U32 R56, R13, R56, RZ ;  /* 0x000000380d380227 */ /* 0x000fe200078e00ff */
[----:B------:R-:W-:-:S04]  /*2faa0*/  LOP3.LUT R20, R20, 0x7ffffffc, RZ, 0xc0, !PT ;  /* 0x7ffffffc14147812 */ /* 0x000fc800078ec0ff */
[----:B------:R-:W-:Y:S01]  /*2fab0*/  @P0 SHF.R.U32.HI R13, RZ, R57, R56 ;  /* 0x00000039ff0d0219 */ /* 0x000fe20000011638 */
[----:B------:R-:W-:-:S04]  /*2fac0*/  IMAD.SHL.U32 R25, R0, 0x40, RZ ;  /* 0x0000004000197824 */ /* 0x000fc800078e00ff */
[----:B------:R-:W0:Y:S01]  /*2fad0*/  SHFL.IDX PT, R24, R13, RZ, 0x1c1f ;  /* 0x001c1fff0d187589 */ /* 0x000e2200000e0000 */
[----:B------:R-:W-:Y:S01]  /*2fae0*/  IMAD.IADD R20, R15, 0x1, -R20 ;  /* 0x000000010f147824 */ /* 0x000fe200078e0a14 */
[----:B------:R-:W-:Y:S01]  /*2faf0*/  IADD3 R15, -R25, 0x1, RZ ;  /* 0x00000001190f7810 */ /* 0x000fe20007ffe1ff */
        /* <DEDUP_REMOVED lines=31> */
[----:B------:R-:W3:Y:S01]  /*2fcf0*/  MUFU.TANH R27, R27 ;  /* 0x0000001b001b7308 */ /* 0x000ee20000002400 */
[----:B------:R-:W-:-:S03]  /*2fd00*/  LOP3.LUT R12, RZ, R61, RZ, 0x33, !PT ;  /* 0x0000003dff0c7212 */ /* 0x000fc600078e33ff */
[----:B------:R-:W-:-:S04]  /*2fd10*/  IADD3 R15, -R59, R15, R58 ;  /* 0x0000000f3b0f7210 */ /* 0x000fc80007ffe13a */
[----:B------:R4:W0:Y:S01]  /*2fd20*/  MUFU.TANH R66, R26 ;  /* 0x0000001a00427308 */ /* 0x0008220000002400 */
        /* <DEDUP_REMOVED lines=33> */
[----:B--23--:R-:W-:Y:S06]  /*2ff40*/  @!P1 BRA `(.L_x_2190) ;  /* 0x0000000000889947 */ /* 0x00cfec0003800000 */
[----:B------:R-:W-:Y:S01]  /*2ff50*/  IADD3 R24, -R59, R58, R24 ;  /* 0x0000003a3b187210 */ /* 0x000fe20007ffe118 */
[----:B------:R-:W-:Y:S03]  /*2ff60*/  BSSY B3, `(.L_x_2191) ;  /* 0x000001c000037945 */ /* 0x000fe60003800000 */
[----:B------:R-:W-:-:S13]  /*2ff70*/  ISETP.GT.AND P0, PT, R24, -0x1, PT ;  /* 0xffffffff1800780c */ /* 0x000fda0003f04270 */
[----:B------:R-:W-:Y:S05]  /*2ff80*/  @P0 BRA `(.L_x_2192) ;  /* 0x00000000003c0947 */ /* 0x000fea0003800000 */
[----:B------:R-:W-:Y:S01]  /*2ff90*/  ISETP.NE.AND P0, PT, R63, 0x1, PT ;  /* 0x000000013f00780c */ /* 0x000fe20003f05270 */
[----:B------:R-:W-:Y:S01]  /*2ffa0*/  BSSY B4, `(.L_x_2193) ;  /* 0x000000b000047945 */ /* 0x000fe20003800000 */
[----:B------:R-:W-:-:S11]  /*2ffb0*/  LOP3.LUT R24, RZ, R24, RZ, 0x33, !PT ;  /* 0x00000018ff187212 */ /* 0x000fd600078e33ff */
[----:B------:R-:W-:Y:S05]  /*2ffc0*/  @!P0 BRA `(.L_x_2194) ;  /* 0x0000000000208947 */ /* 0x000fea0003800000 */
[C---:B------:R-:W-:Y:S02]  /*2ffd0*/  R2UR UR4, R4.reuse ;  /* 0x00000000040472ca */ /* 0x040fe400000e0000 */
[C---:B------:R-:W-:Y:S02]  /*2ffe0*/  R2UR UR5, R5.reuse ;  /* 0x00000000050572ca */ /* 0x040fe400000e0000 */
[----:B------:R-:W-:Y:S02]  /*2fff0*/  R2UR UR6, R4 ;  /* 0x00000000040672ca */ /* 0x000fe400000e0000 */
[----:B------:R-:W-:-:S09]  /*30000*/  R2UR UR7, R5 ;  /* 0x00000000050772ca */ /* 0x000fd200000e0000 */
[----:B----4-:R-:W2:Y:S04]  /*30010*/  LD.E R11, desc[UR4][R8.64+0x1c] ;  /* 0x00001c04080b7980 */ /* 0x010ea8000c101900 */
[----:B------:R-:W3:Y:S01]  /*30020*/  LD.E R26, desc[UR6][R8.64+0x20] ;  /* 0x00002006081a7980 */ /* 0x000ee2000c101900 */
[----:B--2---:R-:W-:-:S05]  /*30030*/  IMAD.HI.U32 R11, R24, R11, RZ ;  /* 0x0000000b180b7227 */ /* 0x004fca00078e00ff */
[----:B---3--:R-:W-:-:S07]  /*30040*/  SHF.R.U32.HI R24, RZ, R26, R11 ;  /* 0x0000001aff187219 */ /* 0x008fce000001160b */
.L_x_2194:
[----:B------:R-:W-:Y:S05]  /*30050*/  BSYNC B4 ;  /* 0x0000000000047941 */ /* 0x000fea0003800000 */
.L_x_2193:
[----:B------:R-:W-:Y:S01]  /*30060*/  LOP3.LUT R24, RZ, R24, RZ, 0x33, !PT ;  /* 0x00000018ff187212 */ /* 0x000fe200078e33ff */
[----:B------:R-:W-:Y:S06]  /*30070*/  BRA `(.L_x_2195) ;  /* 0x0000000000287947 */ /* 0x000fec0003800000 */
.L_x_2192:
[----:B------:R-:W-:-:S13]  /*30080*/  ISETP.NE.AND P0, PT, R63, 0x1, PT ;  /* 0x000000013f00780c */ /* 0x000fda0003f05270 */
        /* <DEDUP_REMOVED lines=9> */
.L_x_2195:
[----:B------:R-:W-:Y:S05]  /*30120*/  BSYNC B3 ;  /* 0x0000000000037941 */ /* 0x000fea0003800000 */
.L_x_2191:
[----:B----4-:R-:W-:-:S04]  /*30130*/  IMAD R11, R63, R24, -R25 ;  /* 0x000000183f0b7224 */ /* 0x010fc800078e0a19 */
[----:B------:R-:W-:-:S05]  /*30140*/  IMAD R11, R20, -0x2, R11 ;  /* 0xfffffffe140b7824 */ /* 0x000fca00078e020b */
[----:B------:R-:W-:Y:S02]  /*30150*/  VIMNMX R14, R14, R11, !PT ;  /* 0x0000000b0e0e7248 */ /* 0x000fe40007fe0100 */
[----:B------:R-:W-:-:S07]  /*30160*/  VIADDMNMX R12, R11, R63, R12, PT ;  /* 0x0000003f0b0c7246 */ /* 0x000fce000380010c */
.L_x_2190:
[----:B------:R-:W-:Y:S05]  /*30170*/  BSYNC B2 ;  /* 0x0000000000027941 */ /* 0x000fea0003800000 */
.L_x_2189:
[C---:B------:R-:W-:Y:S01]  /*30180*/  ISETP.GE.AND P1, PT, R62.reuse, 0x9, PT ;  /* 0x000000093e00780c */ /* 0x040fe20003f26270 */
[----:B------:R-:W4:Y:S01]  /*30190*/  SHFL.IDX PT, R13, R13, 0x1, 0x1c1f ;  /* 0x003c1f000d0d7f89 */ /* 0x000f2200000e0000 */
        /* <DEDUP_REMOVED lines=10> */
[----:B-1----:R-:W-:Y:S02]  /*30240*/  FSEL R65, R65, -INF , !P3 ;  /* 0xff80000041417808 */ /* 0x002fe40005800000 */
[----:B------:R-:W-:-:S02]  /*30250*/  P2R R56, PR, RZ, 0x10 ;  /* 0x00000010ff387803 */ /* 0x000fc40000000000 */
[----:B------:R-:W-:Y:S01]  /*30260*/  ISETP.LT.OR P2, PT, R12, 0x11, P2 ;  /* 0x000000110c00780c */ /* 0x000fe20001741670 */
[----:B----4-:R-:W-:Y:S01]  /*30270*/  IMAD.IADD R11, R15, 0x1, R13 ;  /* 0x000000010f0b7824 */ /* 0x010fe200078e020d */
        /* <DEDUP_REMOVED lines=76> */
[----:B------:R-:W2:Y:S04]  /*30740*/  LD.E R13, desc[UR4][R8.64+0x1c] ;  /* 0x00001c04080d7980 */ /* 0x000ea8000c101900 */
[----:B------:R-:W3:Y:S01]  /*30750*/  LD.E R15, desc[UR6][R8.64+0x20] ;  /* 0x00002006080f7980 */ /* 0x000ee2000c101900 */
[----:B--2---:R-:W-:-:S05]  /*30760*/  IMAD.HI.U32 R58, R58, R13, RZ ;  /* 0x0000000d3a3a7227 */ /* 0x004fca00078e00ff */
[----:B---3--:R-:W-:-:S07]  /*30770*/  SHF.R.U32.HI R58, RZ, R15, R58 ;  /* 0x0000000fff3a7219 */ /* 0x008fce000001163a */
.L_x_2201:
[----:B------:R-:W-:Y:S05]  /*30780*/  BSYNC B4 ;  /* 0x0000000000047941 */ /* 0x000fea0003800000 */
.L_x_2200:
[----:B------:R-:W-:Y:S01]  /*30790*/  LOP3.LUT R58, RZ, R58, RZ, 0x33, !PT ;  /* 0x0000003aff3a7212 */ /* 0x000fe200078e33ff */
[----:B------:R-:W-:Y:S06]  /*307a0*/  BRA `(.L_x_2202) ;  /* 0x0000000000287947 */ /* 0x000fec0003800000 */
.L_x_2199:
[----:B------:R-:W-:-:S13]  /*307b0*/  ISETP.NE.AND P6, PT, R63, 0x1, PT ;  /* 0x000000013f00780c */ /* 0x000fda0003fc5270 */
        /* <DEDUP_REMOVED lines=9> */
.L_x_2202:
[----:B------:R-:W-:Y:S05]  /*30850*/  BSYNC B3 ;  /* 0x0000000000037941 */ /* 0x000fea0003800000 */
.L_x_2198:
[----:B------:R-:W-:-:S04]  /*30860*/  IMAD R9, R63, R58, -R25 ;  /* 0x0000003a3f097224 */ /* 0x000fc800078e0a19 */
[----:B------:R-:W-:-:S05]  /*30870*/  IMAD R20, R20, -0x2, R9 ;  /* 0xfffffffe14147824 */ /* 0x000fca00078e0209 */
[----:B------:R-:W-:Y:S02]  /*30880*/  VIADDMNMX R12, R20, R63, R12, PT ;  /* 0x0000003f140c7246 */ /* 0x000fe4000380010c */
[----:B------:R-:W-:-:S07]  /*30890*/  VIMNMX R11, R11, R20, !PT ;  /* 0x000000140b0b7248 */ /* 0x000fce0007fe0100 */
.L_x_2197:
[----:B------:R-:W-:Y:S05]  /*308a0*/  BSYNC B2 ;  /* 0x0000000000027941 */ /* 0x000fea0003800000 */
.L_x_2196:
[----:B------:R-:W2:Y:S01]  /*308b0*/  LDL.64 R8, [R7+0x70] ;  /* 0x0000700007087983 */ /* 0x000ea20000100a00 */
[----:B------:R-:W-:Y:S02]  /*308c0*/  R2UR UR4, R4 ;  /* 0x00000000040472ca */ /* 0x000fe400000e0000 */
[----:B------:R-:W-:Y:S02]  /*308d0*/  R2UR UR5, R5 ;  /* 0x00000000050572ca */ /* 0x000fe400000e0000 */
[C---:B------:R-:W-:Y:S02]  /*308e0*/  ISETP.GT.AND P0, PT, R11.reuse, 0x1, !P0 ;  /* 0x000000010b00780c */ /* 0x040fe40004704270 */
[----:B------:R-:W-:Y:S02]  /*308f0*/  ISETP.NE.AND P6, PT, R36, RZ, PT ;  /* 0x000000ff2400720c */ /* 0x000fe40003fc5270 */
[----:B------:R-:W-:Y:S02]  /*30900*/  ISETP.LT.OR P0, PT, R12, 0x2, P0 ;  /* 0x000000020c00780c */ /* 0x000fe40000701670 */
[----:B------:R-:W-:-:S02]  /*30910*/  ISETP.GT.AND P1, PT, R11, 0x8, !P1 ;  /* 0x000000080b00780c */ /* 0x000fc40004f24270 */
[----:B------:R-:W-:Y:S02]  /*30920*/  FSEL R59, R27, -INF , !P0 ;  /* 0xff8000001b3b7808 */ /* 0x000fe40004000000 */
[----:B------:R-:W-:Y:S02]  /*30930*/  ISETP.NE.AND P0, PT, R26, RZ, PT ;  /* 0x000000ff1a00720c */ /* 0x000fe40003f05270 */
[----:B------:R-:W-:Y:S02]  /*30940*/  ISETP.LT.OR P1, PT, R12, 0x9, P1 ;  /* 0x000000090c00780c */ /* 0x000fe40000f21670 */
[----:B------:R-:W-:Y:S02]  /*30950*/  ISETP.GT.AND P0, PT, R11, 0x9, !P0 ;  /* 0x000000090b00780c */ /* 0x000fe40004704270 */
[----:B------:R-:W-:Y:S02]  /*30960*/  FSEL R63, R30, -INF , !P1 ;  /* 0xff8000001e3f7808 */ /* 0x000fe40004800000 */
[----:B------:R-:W-:-:S02]  /*30970*/  ISETP.LT.OR P0, PT, R12, 0xa, P0 ;  /* 0x0000000a0c00780c */ /* 0x000fc40000701670 */
[----:B------:R-:W-:Y:S02]  /*30980*/  ISETP.NE.AND P1, PT, R68, RZ, PT ;  /* 0x000000ff4400720c */ /* 0x000fe40003f25270 */
        /* <DEDUP_REMOVED lines=13> */
[C---:B------:R-:W-:Y:S01]  /*30a60*/  ISETP.GT.AND P0, PT, R11.reuse, 0x19, !P6 ;  /* 0x000000190b00780c */ /* 0x040fe20007704270 */
[----:B--2---:R-:W2:Y:S03]  /*30a70*/  LD.E.64 R14, desc[UR4][R8.64] ;  /* 0x00000004080e7980 */ /* 0x004ea6000c101b00 */
[----:B------:R-:W-:Y:S02]  /*30a80*/  ISETP.LT.OR P0, PT, R12, 0x1a, P0 ;  /* 0x0000001a0c00780c */ /* 0x000fe40000701670 */
[----:B------:R-:W-:Y:S02]  /*30a90*/  ISETP.GT.AND P1, PT, R11, 0x28, !P1 ;  /* 0x000000280b00780c */ /* 0x000fe40004f24270 */
[----:B------:R-:W-:-:S02]  /*30aa0*/  FSEL R39, R39, -INF , !P0 ;  /* 0xff80000027277808 */ /* 0x000fc40004000000 */
[----:B------:R-:W-:Y:S02]  /*30ab0*/  ISETP.NE.AND P0, PT, R57, RZ, PT ;  /* 0x000000ff3900720c */ /* 0x000fe40003f05270 */
[C---:B------:R-:W-:Y:S02]  /*30ac0*/  ISETP.GT.AND P2, PT, R11.reuse, 0x29, !P2 ;  /* 0x000000290b00780c */ /* 0x040fe40005744270 */
[C---:B------:R-:W-:Y:S02]  /*30ad0*/  ISETP.GT.AND P0, PT, R11.reuse, 0x20, !P0 ;  /* 0x000000200b00780c */ /* 0x040fe40004704270 */
[C---:B------:R-:W-:Y:S02]  /*30ae0*/  ISETP.GT.AND P3, PT, R11.reuse, 0x30, !P3 ;  /* 0x000000300b00780c */ /* 0x040fe40005f64270 */
[----:B------:R-:W-:Y:S02]  /*30af0*/  ISETP.LT.OR P0, PT, R12, 0x21, P0 ;  /* 0x000000210c00780c */ /* 0x000fe40000701670 */
[----:B------:R-:W-:-:S02]  /*30b00*/  ISETP.GT.AND P4, PT, R11, 0x31, !P4 ;  /* 0x000000310b00780c */ /* 0x000fc40006784270 */
[----:B------:R-:W-:Y:S02]  /*30b10*/  FSEL R87, R42, -INF , !P0 ;  /* 0xff8000002a577808 */ /* 0x000fe40004000000 */
[----:B------:R-:W-:Y:S02]  /*30b20*/  ISETP.NE.AND P0, PT, R24, RZ, PT ;  /* 0x000000ff1800720c */ /* 0x000fe40003f05270 */
[----:B------:R-:W-:Y:S01]  /*30b30*/  ISETP.LT.OR P1, PT, R12, 0x29, P1 ;  /* 0x000000290c00780c */ /* 0x000fe20000f21670 */
[----:B------:R-:W3:Y:S01]  /*30b40*/  LD.E R24, desc[UR4][R8.64+0x10] ;  /* 0x0000100408187980 */ /* 0x000ee2000c101900 */
[----:B------:R-:W-:Y:S02]  /*30b50*/  ISETP.GT.AND P0, PT, R11, RZ, !P0 ;  /* 0x000000ff0b00720c */ /* 0x000fe40004704270 */
[----:B------:R-:W-:Y:S02]  /*30b60*/  ISETP.NE.AND P6, PT, R44, RZ, PT ;  /* 0x000000ff2c00720c */ /* 0x000fe40003fc5270 */
[----:B------:R-:W-:-:S04]  /*30b70*/  ISETP.LT.OR P0, PT, R12, 0x1, P0 ;  /* 0x000000010c00780c */ /* 0x000fc80000701670 */
[----:B------:R-:W-:Y:S02]  /*30b80*/  FSEL R31, R66, -INF , !P0 ;  /* 0xff800000421f7808 */ /* 0x000fe40004000000 */
[----:B------:R-:W-:-:S04]  /*30b90*/  ISETP.NE.AND P0, PT, R40, RZ, PT ;  /* 0x000000ff2800720c */ /* 0x000fc80003f05270 */
[----:B------:R-:W-:-:S04]  /*30ba0*/  ISETP.GT.AND P0, PT, R11, 0x21, !P0 ;  /* 0x000000210b00780c */ /* 0x000fc80004704270 */
[----:B------:R-:W-:-:S04]  /*30bb0*/  ISETP.LT.OR P0, PT, R12, 0x22, P0 ;  /* 0x000000220c00780c */ /* 0x000fc80000701670 */
[----:B------:R-:W-:Y:S02]  /*30bc0*/  FSEL R89, R43, -INF , !P0 ;  /* 0xff8000002b597808 */ /* 0x000fe40004000000 */
[----:B------:R-:W-:Y:S02]  /*30bd0*/  ISETP.LT.OR P2, PT, R12, 0x2a, P2 ;  /* 0x0000002a0c00780c */ /* 0x000fe40001741670 */
[----:B------:R-:W-:Y:S02]  /*30be0*/  FSEL R91, R46, -INF , !P1 ;  /* 0xff8000002e5b7808 */ /* 0x000fe40004800000 */
[----:B------:R-:W-:Y:S02]  /*30bf0*/  ISETP.LT.OR P3, PT, R12, 0x31, P3 ;  /* 0x000000310c00780c */ /* 0x000fe40001f61670 */
[----:B------:R-:W-:Y:S02]  /*30c00*/  FSEL R93, R47, -INF , !P2 ;  /* 0xff8000002f5d7808 */ /* 0x000fe40005000000 */
[----:B------:R-:W-:-:S02]  /*30c10*/  ISETP.GT.AND P5, PT, R11, 0x38, !P5 ;  /* 0x000000380b00780c */ /* 0x000fc40006fa4270 */
[----:B------:R-:W-:Y:S02]  /*30c20*/  ISETP.LT.OR P4, PT, R12, 0x32, P4 ;  /* 0x000000320c00780c */ /* 0x000fe40002781670 */
[----:B------:R-:W-:Y:S02]  /*30c30*/  FSEL R95, R50, -INF , !P3 ;  /* 0xff800000325f7808 */ /* 0x000fe40005800000 */
[----:B------:R-:W-:Y:S02]  /*30c40*/  ISETP.GT.AND P6, PT, R11, 0x39, !P6 ;  /* 0x000000390b00780c */ /* 0x000fe400077c4270 */
[C---:B------:R-:W-:Y:S02]  /*30c50*/  ISETP.LT.OR P5, PT, R12.reuse, 0x39, P5 ;  /* 0x000000390c00780c */ /* 0x040fe40002fa1670 */
[----:B------:R-:W-:Y:S02]  /*30c60*/  FSEL R97, R51, -INF , !P4 ;  /* 0xff80000033617808 */ /* 0x000fe40006000000 */
[----:B------:R-:W-:-:S02]  /*30c70*/  ISETP.LT.OR P6, PT, R12, 0x3a, P6 ;  /* 0x0000003a0c00780c */ /* 0x000fc400037c1670 */
[----:B------:R-:W-:Y:S02]  /*30c80*/  FSEL R99, R54, -INF , !P5 ;  /* 0xff80000036637808 */ /* 0x000fe40006800000 */
[----:B------:R-:W-:Y:S02]  /*30c90*/  R2UR UR6, R4 ;  /* 0x00000000040672ca */ /* 0x000fe400000e0000 */
[----:B------:R-:W-:Y:S02]  /*30ca0*/  R2UR UR7, R5 ;  /* 0x00000000050772ca */ /* 0x000fe400000e0000 */
[----:B------:R-:W-:-:S11]  /*30cb0*/  FSEL R101, R21, -INF , !P6 ;  /* 0xff80000015657808 */ /* 0x000fd60007000000 */
[----:B------:R-:W4:Y:S01]  /*30cc0*/  LD.E R27, desc[UR6][R8.64+0x14] ;  /* 0x00001406081b7980 */ /* 0x000f22000c101900 */
[----:B--2---:R-:W-:Y:S02]  /*30cd0*/  FMNMX.FTZ R13, R29, R14, !PT ;  /* 0x0000000e1d0d7209 */ /* 0x004fe40007810000 */
        /* <DEDUP_REMOVED lines=30> */
[----:B------:R-:W-:-:S03]  /*30ec0*/  FMNMX.FTZ R13, R101, R20, !PT ;  /* 0x00000014650d7209 */ /* 0x000fc60007810000 */
[----:B------:R-:W0:Y:S04]  /*30ed0*/  SHFL.BFLY PT, R11, R12, 0x2, 0x1f ;  /* 0x0c401f000c0b7f89 */ /* 0x000e2800000e0000 */
[----:B------:R-:W-:Y:S04]  /*30ee0*/  ST.E.64 desc[UR4][R8.64], R12 ;  /* 0x0000000c08007985 */ /* 0x000fe8000c101b04 */
[----:B------:R-:W2:Y:S01]  /*30ef0*/  LD.E R28, desc[UR6][R8.64+0x4] ;  /* 0x00000406081c7980 */ /* 0x000ea2000c101900 */
[----:B0-----:R-:W-:-:S05]  /*30f00*/  FMNMX.FTZ R11, R12, R11, !PT ;  /* 0x0000000b0c0b7209 */ /* 0x001fca0007810000 */
[----:B------:R-:W0:Y:S02]  /*30f10*/  SHFL.BFLY PT, R20, R11, 0x1, 0x1f ;  /* 0x0c201f000b147f89 */ /* 0x000e2400000e0000 */
[----:B0-----:R-:W-:Y:S02]  /*30f20*/  FMNMX.FTZ R21, R11, R20, !PT ;  /* 0x000000140b157209 */ /* 0x001fe40007810000 */
[----:B------:R-:W5:Y:S04]  /*30f30*/  LD.E R20, desc[UR4][R8.64+0x20] ;  /* 0x0000200408147980 */ /* 0x000f68000c101900 */
[----:B------:R-:W-:Y:S04]  /*30f40*/  ST.E desc[UR4][R8.64], R21 ;  /* 0x0000001508007985 */ /* 0x000fe8000c101904 */
[----:B------:R-:W3:Y:S01]  /*30f50*/  LD.E R25, desc[UR6][R8.64] ;  /* 0x0000000608197980 */ /* 0x000ee2000c101900 */
[----:B------:R-:W-:-:S02]  /*30f60*/  R2UR UR8, R4 ;  /* 0x00000000040872ca */ /* 0x000fc400000e0000 */
[----:B------:R-:W-:Y:S01]  /*30f70*/  R2UR UR9, R5 ;  /* 0x00000000050972ca */ /* 0x000fe200000e0000 */
[----:B--2---:R-:W0:Y:S02]  /*30f80*/  SHFL.BFLY PT, R11, R28, 0x2, 0x1f ;  /* 0x0c401f001c0b7f89 */ /* 0x004e2400000e0000 */
[----:B0-----:R-:W-:-:S05]  /*30f90*/  FMNMX.FTZ R12, R11, R28, !PT ;  /* 0x0000001c0b0c7209 */ /* 0x001fca0007810000 */
[----:B------:R-:W0:Y:S02]  /*30fa0*/  SHFL.BFLY PT, R11, R12, 0x1, 0x1f ;  /* 0x0c201f000c0b7f89 */ /* 0x000e2400000e0000 */
[----:B0-----:R-:W-:Y:S02]  /*30fb0*/  FMNMX.FTZ R13, R12, R11, !PT ;  /* 0x0000000b0c0d7209 */ /* 0x001fe40007810000 */
[----:B---3--:R-:W-:Y:S02]  /*30fc0*/  FSETP.NEU.FTZ.AND P0, PT, R25, -INF , PT ;  /* 0xff8000001900780b */ /* 0x008fe40003f1d000 */
[----:B------:R-:W-:Y:S02]  /*30fd0*/  FSETP.NEU.FTZ.AND P1, PT, R13, -INF , PT ;  /* 0xff8000000d00780b */ /* 0x000fe40003f3d000 */
[----:B------:R-:W-:Y:S02]  /*30fe0*/  FSEL R11, R25, RZ, P0 ;  /* 0x000000ff190b7208 */ /* 0x000fe40000000000 */
[----:B------:R-:W-:-:S03]  /*30ff0*/  FSEL R26, R13, RZ, P1 ;  /* 0x000000ff0d1a7208 */ /* 0x000fc60000800000 */
[----:B------:R-:W-:Y:S02]  /*31000*/  FADD.FTZ R11, R14, -R11 ;  /* 0x8000000b0e0b7221 */ /* 0x000fe40000010000 */
[----:B------:R-:W-:Y:S02]  /*31010*/  FADD.FTZ R15, R15, -R26 ;  /* 0x8000001a0f0f7221 */ /* 0x000fe40000010000 */
[----:B-----5:R-:W-:Y:S02]  /*31020*/  FMUL.FTZ R11, R11, R20 ;  /* 0x000000140b0b7220 */ /* 0x020fe40000410000 */
[----:B------:R-:W-:-:S04]  /*31030*/  FMUL.FTZ R20, R20, R15 ;  /* 0x0000000f14147220 */ /* 0x000fc80000410000 */
[----:B------:R-:W0:Y:S08]  /*31040*/  MUFU.EX2 R11, R11 ;  /* 0x0000000b000b7308 */ /* 0x000e300000000800 */
[----:B------:R-:W4:Y:S01]  /*31050*/  MUFU.EX2 R12, R20 ;  /* 0x00000014000c7308 */ /* 0x000f220000000800 */
[----:B------:R1:W-:Y:S01]  /*31060*/  ST.E desc[UR4][R8.64+0x4], R13 ;  /* 0x0000040d08007985 */ /* 0x0003e2000c101904 */
[----:B0-----:R-:W-:Y:S01]  /*31070*/  FMUL.FTZ R25, R11, R24 ;  /* 0x000000180b197220 */ /* 0x001fe20000410000 */
[----:B----4-:R-:W-:-:S04]  /*31080*/  FMUL.FTZ R27, R12, R27 ;  /* 0x0000001b0c1b7220 */ /* 0x010fc80000410000 */
[----:B------:R1:W-:Y:S04]  /*31090*/  ST.E desc[UR6][R8.64+0x10], R25 ;  /* 0x0000101908007985 */ /* 0x0003e8000c101906 */
[----:B------:R1:W-:Y:S04]  /*310a0*/  ST.E desc[UR8][R8.64+0x14], R27 ;  /* 0x0000141b08007985 */ /* 0x0003e8000c101908 */
[----:B------:R-:W2:Y:S04]  /*310b0*/  LDL.64 R14, [R7+0x78] ;  /* 0x00007800070e7983 */ /* 0x000ea80000100a00 */
[----:B--2---:R-:W2:Y:S04]  /*310c0*/  LD.E.64 R20, desc[UR4][R14.64] ;  /* 0x000000040e147980 */ /* 0x004ea8000c101b00 */
[----:B--2---:R-:W2:Y:S01]  /*310d0*/  LD.E R24, desc[UR4][R20.64+0x4] ;  /* 0x0000040414187980 */ /* 0x004ea2000c101900 */
[----:B------:R-:W-:Y:S01]  /*310e0*/  BSSY B2, `(.L_x_2203) ;  /* 0x0000010000027945 */ /* 0x000fe20003800000 */
[----:B--2---:R-:W-:-:S13]  /*310f0*/  ISETP.NE.AND P0, PT, R24, RZ, PT ;  /* 0x000000ff1800720c */ /* 0x004fda0003f05270 */
[----:B-1----:R-:W-:Y:S05]  /*31100*/  @P0 BRA `(.L_x_2204) ;  /* 0x0000000000340947 */ /* 0x002fea0003800000 */
[----:B------:R-:W-:Y:S02]  /*31110*/  R2UR UR4, R4 ;  /* 0x00000000040472ca */ /* 0x000fe400000e0000 */
[----:B------:R-:W-:-:S13]  /*31120*/  R2UR UR5, R5 ;  /* 0x00000000050572ca */ /* 0x000fda00000e0000 */
[----:B------:R-:W2:Y:S01]  /*31130*/  LD.E.64 R8, desc[UR4][R14.64+0x8] ;  /* 0x000008040e087980 */ /* 0x000ea2000c101b00 */
[----:B------:R-:W-:Y:S02]  /*31140*/  R2UR UR6, R4 ;  /* 0x00000000040672ca */ /* 0x000fe400000e0000 */
[----:B------:R-:W-:Y:S01]  /*31150*/  R2UR UR7, R5 ;  /* 0x00000000050772ca */ /* 0x000fe200000e0000 */
[----:B------:R-:W3:-:S12]  /*31160*/  LD.E R21, desc[UR4][R20.64] ;  /* 0x0000000414157980 */ /* 0x000ed8000c101900 */
[----:B--2---:R-:W2:Y:S01]  /*31170*/  LD.E.64 R8, desc[UR6][R8.64] ;  /* 0x0000000608087980 */ /* 0x004ea2000c101b00 */
[----:B---3--:R-:W-:-:S04]  /*31180*/  IMAD R25, R10, 0x40, R21 ;  /* 0x000000400a197824 */ /* 0x008fc800078e0215 */
[----:B--2---:R-:W-:-:S05]  /*31190*/  IMAD.WIDE R24, R25, 0x4, R8 ;  /* 0x0000000419187825 */ /* 0x004fca00078e0208 */
[----:B------:R0:W-:Y:S04]  /*311a0*/  ST.E desc[UR4][R24.64], R11 ;  /* 0x0000000b18007985 */ /* 0x0001e8000c101904 */
[----:B------:R-:W2:Y:S04]  /*311b0*/  LD.E.64 R20, desc[UR6][R14.64] ;  /* 0x000000060e147980 */ /* 0x000ea8000c101b00 */
[----:B--2---:R-:W2:Y:S02]  /*311c0*/  LD.E R13, desc[UR4][R20.64+0x4] ;  /* 0x00000404140d7980 */ /* 0x004ea4000c101900 */
[----:B0-2---:R-:W-:-:S13]  /*311d0*/  ISETP.NE.AND P0, PT, R13, RZ, PT ;  /* 0x000000ff0d00720c */ /* 0x005fda0003f05270 */
.L_x_2204:
[----:B------:R-:W-:Y:S05]  /*311e0*/  BSYNC B2 ;  /* 0x0000000000027941 */ /* 0x000fea0003800000 */
.L_x_2203:
[----:B------:R-:W-:Y:S04]  /*311f0*/  BSSY B2, `(.L_x_2205) ;  /* 0x000000d000027945 */ /* 0x000fe80003800000 */
[----:B------:R-:W-:Y:S05]  /*31200*/  @P0 BRA `(.L_x_2206) ;  /* 0x00000000002c0947 */ /* 0x000fea0003800000 */
        /* <DEDUP_REMOVED lines=8> */
[----:B------:R-:W-:-:S04]  /*31290*/  VIADD R13, R10, 0x8 ;  /* 0x000000080a0d7836 */ /* 0x000fc80000000000 */
[----:B--2---:R-:W-:-:S05]  /*312a0*/  IMAD.WIDE R8, R13, 0x4, R8 ;  /* 0x000000040d087825 */ /* 0x004fca00078e0208 */
[----:B------:R0:W-:Y:S02]  /*312b0*/  ST.E desc[UR4][R8.64], R12 ;  /* 0x0000000c08007985 */ /* 0x0001e4000c101904 */
.L_x_2206:
[----:B------:R-:W-:Y:S05]  /*312c0*/  BSYNC B2 ;  /* 0x0000000000027941 */ /* 0x000fea0003800000 */
.L_x_2205:
[----:B0-----:R-:W2:Y:S01]  /*312d0*/  LDL.64 R8, [R7+0x70] ;  /* 0x0000700007087983 */ /* 0x001ea20000100a00 */
[C---:B------:R-:W-:Y:S02]  /*312e0*/  R2UR UR4, R4.reuse ;  /* 0x00000000040472ca */ /* 0x040fe400000e0000 */
[C---:B------:R-:W-:Y:S02]  /*312f0*/  R2UR UR5, R5.reuse ;  /* 0x00000000050572ca */ /* 0x040fe400000e0000 */
[C---:B------:R-:W-:Y:S02]  /*31300*/  R2UR UR6, R4.reuse ;  /* 0x00000000040672ca */ /* 0x040fe400000e0000 */
[C---:B------:R-:W-:Y:S02]  /*31310*/  R2UR UR7, R5.reuse ;  /* 0x00000000050772ca */ /* 0x040fe400000e0000 */
[----:B------:R-:W-:Y:S02]  /*31320*/  R2UR UR8, R4 ;  /* 0x00000000040872ca */ /* 0x000fe400000e0000 */
[----:B------:R-:W-:-:S05]  /*31330*/  R2UR UR9, R5 ;  /* 0x00000000050972ca */ /* 0x000fca00000e0000 */
[----:B--2---:R-:W2:Y:S04]  /*31340*/  LD.E R10, desc[UR4][R8.64] ;  /* 0x00000004080a7980 */ /* 0x004ea8000c101900 */
[----:B------:R-:W3:Y:S04]  /*31350*/  LD.E R13, desc[UR6][R8.64+0x20] ;  /* 0x00002006080d7980 */ /* 0x000ee8000c101900 */
[----:B------:R-:W4:Y:S04]  /*31360*/  LD.E R20, desc[UR8][R8.64+0x4] ;  /* 0x0000040808147980 */ /* 0x000f28000c101900 */
[----:B------:R-:W4:Y:S04]  /*31370*/  LD.E R57, desc[UR4][R8.64+0x10] ;  /* 0x0000100408397980 */ /* 0x000f28000c101900 */
[----:B------:R-:W4:Y:S01]  /*31380*/  LD.E R56, desc[UR6][R8.64+0x14] ;  /* 0x0000140608387980 */ /* 0x000f22000c101900 */
[C---:B--2---:R-:W-:Y:S01]  /*31390*/  FSETP.NEU.FTZ.AND P0, PT, R10.reuse, -INF , PT ;  /* 0xff8000000a00780b */ /* 0x044fe20003f1d000 */
[----:B---3--:R-:W-:Y:S01]  /*313a0*/  FMUL.FTZ R14, R10, R13 ;  /* 0x0000000d0a0e7220 */ /* 0x008fe20000410000 */
[----:B----4-:R-:W-:Y:S01]  /*313b0*/  FSETP.NEU.FTZ.AND P1, PT, R20, -INF , PT ;  /* 0xff8000001400780b */ /* 0x010fe20003f3d000 */
[----:B------:R-:W-:-:S03]  /*313c0*/  FMUL.FTZ R20, R13, R20 ;  /* 0x000000140d147220 */ /* 0x000fc60000410000 */
[----:B------:R-:W-:Y:S02]  /*313d0*/  FSEL R14, R14, RZ, P0 ;  /* 0x000000ff0e0e7208 */ /* 0x000fe40000000000 */
[----:B------:R-:W-:-:S03]  /*313e0*/  FSEL R40, R20, RZ, P1 ;  /* 0x000000ff14287208 */ /* 0x000fc60000800000 */
[-CC-:B------:R-:W-:Y:S01]  /*313f0*/  FFMA.FTZ R10, R29, R13.reuse, -R14.reuse ;  /* 0x0000000d1d0a7223 */ /* 0x180fe2000001080e */
[-CC-:B------:R-:W-:Y:S01]  /*31400*/  FFMA.FTZ R32, R41, R13.reuse, -R14.reuse ;  /* 0x0000000d29207223 */ /* 0x180fe2000001080e */
[-CC-:B------:R-:W-:Y:S01]  /*31410*/  FFMA.FTZ R28, R37, R13.reuse, -R14.reuse ;  /* 0x0000000d251c7223 */ /* 0x180fe2000001080e */
[-C--:B------:R-:W-:Y:S01]  /*31420*/  FFMA.FTZ R15, R65, R13.reuse, -R14 ;  /* 0x0000000d410f7223 */ /* 0x080fe2000001080e */
[-CC-:B------:R-:W-:Y:S01]  /*31430*/  FFMA.FTZ R41, R31, R13.reuse, -R40.reuse ;  /* 0x0000000d1f297223 */ /* 0x180fe20000010828 */
[-C--:B------:R-:W-:Y:S01]  /*31440*/  FFMA.FTZ R42, R59, R13.reuse, -R40 ;  /* 0x0000000d3b2a7223 */ /* 0x080fe20000010828 */
        /* <DEDUP_REMOVED lines=12> */
[-C--:B------:R-:W-:Y:S01]  /*31510*/  FFMA.FTZ R14, R53, R13.reuse, -R14 ;  /* 0x0000000d350e7223 */ /* 0x080fe2000001080e */
        /* <DEDUP_REMOVED lines=15> */
[----:B------:R-:W-:Y:S08]  /*31610*/  MUFU.EX2 R42, R42 ;  /* 0x0000002a002a7308 */ /* 0x000ff00000000800 */
[----:B------:R0:W1:Y:S08]  /*31620*/  MUFU.EX2 R13, R15 ;  /* 0x0000000f000d7308 */ /* 0x0000700000000800 */
[----:B------:R2:W-:Y:S01]  /*31630*/  MUFU.EX2 R158, R20 ;  /* 0x00000014009e7308 */ /* 0x0005e20000000800 */
[----:B0-----:R-:W-:-:S07]  /*31640*/  FADD.FTZ R15, R41, R56 ;  /* 0x00000038290f7221 */ /* 0x001fce0000010000 */
[----:B------:R-:W0:Y:S01]  /*31650*/  MUFU.EX2 R43, R43 ;  /* 0x0000002b002b7308 */ /* 0x000e220000000800 */
[----:B--2---:R-:W-:-:S07]  /*31660*/  FADD.FTZ R20, R10, R57 ;  /* 0x000000390a147221 */ /* 0x004fce0000010000 */
[----:B------:R1:W2:Y:S08]  /*31670*/  MUFU.EX2 R27, R21 ;  /* 0x00000015001b7308 */ /* 0x0002b00000000800 */
[----:B------:R-:W3:Y:S01]  /*31680*/  MUFU.EX2 R44, R44 ;  /* 0x0000002c002c7308 */ /* 0x000ee20000000800 */
[----:B-1----:R-:W-:Y:S01]  /*31690*/  FADD.FTZ R21, R13, R20 ;  /* 0x000000140d157221 */ /* 0x002fe20000010000 */
[----:B------:R-:W-:-:S04]  /*316a0*/  FADD.FTZ R20, R42, R15 ;  /* 0x0000000f2a147221 */ /* 0x000fc80000010000 */
[----:B0-----:R-:W-:Y:S02]  /*316b0*/  FADD.FTZ R15, R43, R20 ;  /* 0x000000142b0f7221 */ /* 0x001fe40000010000 */
[----:B------:R-:W0:Y:S08]  /*316c0*/  MUFU.EX2 R160, R24 ;  /* 0x0000001800a07308 */ /* 0x000e300000000800 */
[----:B------:R-:W1:Y:S08]  /*316d0*/  MUFU.EX2 R45, R45 ;  /* 0x0000002d002d7308 */ /* 0x000e700000000800 */
[----:B------:R-:W4:Y:S08]  /*316e0*/  MUFU.EX2 R29, R25 ;  /* 0x00000019001d7308 */ /* 0x000f300000000800 */
[----:B------:R-:W4:Y:S08]  /*316f0*/  MUFU.EX2 R46, R46 ;  /* 0x0000002e002e7308 */ /* 0x000f300000000800 */
[----:B------:R2:W-:Y:S08]  /*31700*/  MUFU.EX2 R39, R14 ;  /* 0x0000000e00277308 */ /* 0x0005f00000000800 */
[----:B------:R-:W4:Y:S01]  /*31710*/  MUFU.EX2 R26, R26 ;  /* 0x0000001a001a7308 */ /* 0x000f220000000800 */
[----:B--2---:R-:W-:-:S04]  /*31720*/  FADD.FTZ R14, R158, R21 ;  /* 0x000000159e0e7221 */ /* 0x004fc80000010000 */
[----:B------:R-:W-:Y:S01]  /*31730*/  FADD.FTZ R21, R27, R14 ;  /* 0x0000000e1b157221 */ /* 0x000fe20000010000 */
[----:B---3--:R-:W-:Y:S02]  /*31740*/  FADD.FTZ R14, R44, R15 ;  /* 0x0000000f2c0e7221 */ /* 0x008fe40000010000 */
[----:B------:R-:W2:Y:S01]  /*31750*/  MUFU.EX2 R47, R47 ;  /* 0x0000002f002f7308 */ /* 0x000ea20000000800 */
[----:B0-----:R-:W-:Y:S01]  /*31760*/  FADD.FTZ R20, R160, R21 ;  /* 0x00000015a0147221 */ /* 0x001fe20000010000 */
[----:B-1----:R-:W-:-:S03]  /*31770*/  FADD.FTZ R15, R45, R14 ;  /* 0x0000000e2d0f7221 */ /* 0x002fc60000010000 */
[----:B----4-:R-:W-:Y:S01]  /*31780*/  FADD.FTZ R21, R29, R20 ;  /* 0x000000141d157221 */ /* 0x010fe20000010000 */
[----:B------:R-:W-:Y:S02]  /*31790*/  FADD.FTZ R14, R46, R15 ;  /* 0x0000000f2e0e7221 */ /* 0x000fe40000010000 */
[----:B------:R-:W0:Y:S01]  /*317a0*/  MUFU.EX2 R31, R28 ;  /* 0x0000001c001f7308 */ /* 0x000e220000000800 */
[----:B------:R-:W-:-:S07]  /*317b0*/  FADD.FTZ R20, R26, R21 ;  /* 0x000000151a147221 */ /* 0x000fce0000010000 */
[----:B------:R-:W1:Y:S01]  /*317c0*/  MUFU.EX2 R48, R48 ;  /* 0x0000003000307308 */ /* 0x000e620000000800 */
[----:B--2---:R-:W-:-:S07]  /*317d0*/  FADD.FTZ R15, R47, R14 ;  /* 0x0000000e2f0f7221 */ /* 0x004fce0000010000 */
[----:B------:R-:W2:Y:S01]  /*317e0*/  MUFU.EX2 R30, R30 ;  /* 0x0000001e001e7308 */ /* 0x000ea20000000800 */
[----:B0-----:R-:W-:-:S07]  /*317f0*/  FADD.FTZ R21, R31, R20 ;  /* 0x000000141f157221 */ /* 0x001fce0000010000 */
[----:B------:R-:W0:Y:S01]  /*31800*/  MUFU.EX2 R49, R49 ;  /* 0x0000003100317308 */ /* 0x000e220000000800 */
[----:B-1----:R-:W-:-:S07]  /*31810*/  FADD.FTZ R14, R48, R15 ;  /* 0x0000000f300e7221 */ /* 0x002fce0000010000 */
        /* <DEDUP_REMOVED lines=25> */
[----:B--2---:R-:W-:-:S04]  /*319b0*/  FADD.FTZ R20, R38, R21 ;  /* 0x0000001526147221 */ /* 0x004fc80000010000 */
[----:B------:R-:W-:Y:S01]  /*319c0*/  FADD.FTZ R57, R39, R20 ;  /* 0x0000001427397221 */ /* 0x000fe20000010000 */
[----:B0-----:R-:W-:-:S04]  /*319d0*/  FADD.FTZ R15, R55, R14 ;  /* 0x0000000e370f7221 */ /* 0x001fc80000010000 */
[----:B------:R-:W-:Y:S01]  /*319e0*/  ST.E desc[UR4][R8.64+0x10], R57 ;  /* 0x0000103908007985 */ /* 0x000fe2000c101904 */
[----:B-1----:R-:W-:-:S05]  /*319f0*/  FADD.FTZ R59, R40, R15 ;  /* 0x0000000f283b7221 */ /* 0x002fca0000010000 */
[----:B------:R0:W-:Y:S04]  /*31a00*/  ST.E desc[UR6][R8.64+0x14], R59 ;  /* 0x0000143b08007985 */ /* 0x0001e8000c101906 */
[----:B------:R-:W2:Y:S01]  /*31a10*/  LDL.64 R20, [R7+0x80] ;  /* 0x0000800007147983 */ /* 0x000ea20000100a00 */
[----:B------:R-:W-:Y:S06]  /*31a20*/  BAR.SYNC.DEFER_BLOCKING 0xf, 0x100 ;  /* 0x03c4000000007b1d */ /* 0x000fec0000010000 */
[----:B------:R-:W3:Y:S04]  /*31a30*/  LDL.64 R14, [R7+0x88] ;  /* 0x00008800070e7983 */ /* 0x000ee80000100a00 */
[----:B--2---:R-:W2:Y:S04]  /*31a40*/  LD.E.64 R20, desc[UR4][R20.64+0x10] ;  /* 0x0000100414147980 */ /* 0x004ea8000c101b00 */
[----:B--2---:R-:W2:Y:S04]  /*31a50*/  LD.E.64 R24, desc[UR6][R20.64+0x8] ;  /* 0x0000080614187980 */ /* 0x004ea8000c101b00 */
[----:B------:R-:W4:Y:S01]  /*31a60*/  LD.E.64 R60, desc[UR4][R20.64] ;  /* 0x00000004143c7980 */ /* 0x000f22000c101b00 */
        /* <DEDUP_REMOVED lines=16> */
[----:B--2---:R-:W-:-:S05]  /*31b70*/  MOV R24, R24 ;  /* 0x0000001800187202 */ /* 0x004fca0000000f00 */
[--C-:B----4-:R-:W-:Y:S02]  /*31b80*/  IMAD R60, R60, 0x2, R24.reuse ;  /* 0x000000023c3c7824 */ /* 0x110fe400078e0218 */
[C---:B0-----:R-:W-:Y:S02]  /*31b90*/  IMAD R8, R61.reuse, 0x2, R24 ;  /* 0x000000023d087824 */ /* 0x041fe400078e0218 */
[----:B------:R-:W-:Y:S01]  /*31ba0*/  IMAD R61, R61, 0x2, R60 ;  /* 0x000000023d3d7824 */ /* 0x000fe200078e023c */
[----:B------:R-:W-:Y:S04]  /*31bb0*/  STSM.16.M88.4 [R24], R156 ;  /* 0x0000009c18007844 */ /* 0x000fe80000000200 */
[----:B------:R-:W-:Y:S04]  /*31bc0*/  STSM.16.M88.4 [R60], R160 ;  /* 0x000000a03c007844 */ /* 0x000fe80000000200 */
[----:B------:R0:W-:Y:S04]  /*31bd0*/  STSM.16.M88.4 [R8], R164 ;  /* 0x000000a408007844 */ /* 0x0001e80000000200 */
[----:B------:R-:W-:Y:S04]  /*31be0*/  STSM.16.M88.4 [R61], R168 ;  /* 0x000000a83d007844 */ /* 0x000fe80000000200 */
[----:B---3--:R-:W2:Y:S04]  /*31bf0*/  LD.E R10, desc[UR4][R14.64] ;  /* 0x000000040e0a7980 */ /* 0x008ea8000c101900 */
[----:B------:R-:W3:Y:S04]  /*31c00*/  LD.E R36, desc[UR4][R14.64+0x44] ;  /* 0x000044040e247980 */ /* 0x000ee8000c101900 */
[----:B0-----:R-:W4:Y:S04]  /*31c10*/  LD.E R8, desc[UR4][R14.64+0x14] ;  /* 0x000014040e087980 */ /* 0x001f28000c101900 */
[----:B------:R-:W3:Y:S01]  /*31c20*/  LD.E R50, desc[UR4][R14.64+0x80] ;  /* 0x000080040e327980 */ /* 0x000ee2000c101900 */
[----:B------:R-:W-:-:S02]  /*31c30*/  R2UR UR18, R4 ;  /* 0x00000000041272ca */ /* 0x000fc400000e0000 */
[----:B------:R-:W-:Y:S01]  /*31c40*/  R2UR UR19, R5 ;  /* 0x00000000051372ca */ /* 0x000fe200000e0000 */
[----:B------:R-:W3:Y:S04]  /*31c50*/  LD.E R66, desc[UR4][R14.64+0xc0] ;  /* 0x0000c0040e427980 */ /* 0x000ee8000c101900 */
        /* <DEDUP_REMOVED lines=11> */
[----:B------:R-:W3:Y:S01]  /*31d10*/  LD.E R86, desc[UR8][R14.64+0x110] ;  /* 0x000110080e567980 */ /* 0x000ee2000c101900 */
[----:B------:R-:W-:-:S02]  /*31d20*/  R2UR UR10, R4 ;  /* 0x00000000040a72ca */ /* 0x000fc400000e0000 */
[C---:B------:R-:W-:Y:S01]  /*31d30*/  R2UR UR11, R5.reuse ;  /* 0x00000000050b72ca */ /* 0x040fe200000e0000 */
[----:B------:R-:W3:Y:S01]  /*31d40*/  LD.E R64, desc[UR18][R14.64+0xb4] ;  /* 0x0000b4120e407980 */ /* 0x000ee2000c101900 */
[C---:B------:R-:W-:Y:S02]  /*31d50*/  R2UR UR12, R4.reuse ;  /* 0x00000000040c72ca */ /* 0x040fe400000e0000 */
[C---:B------:R-:W-:Y:S01]  /*31d60*/  R2UR UR13, R5.reuse ;  /* 0x00000000050d72ca */ /* 0x040fe200000e0000 */
[----:B------:R-:W3:Y:S01]  /*31d70*/  LD.E R80, desc[UR18][R14.64+0xf4] ;  /* 0x0000f4120e507980 */ /* 0x000ee2000c101900 */
[C---:B------:R-:W-:Y:S02]  /*31d80*/  R2UR UR14, R4.reuse ;  /* 0x00000000040e72ca */ /* 0x040fe400000e0000 */
[----:B------:R-:W-:Y:S02]  /*31d90*/  R2UR UR15, R5 ;  /* 0x00000000050f72ca */ /* 0x000fe400000e0000 */
        /* <DEDUP_REMOVED lines=22> */
[----:B--2---:R-:W-:-:S05]  /*31f00*/  FMUL.FTZ R9, R11, R10 ;  /* 0x0000000a0b097220 */ /* 0x004fca0000410000 */
[----:B------:R4:W-:Y:S02]  /*31f10*/  ST.E desc[UR4][R14.64], R9 ;  /* 0x000000090e007985 */ /* 0x0009e4000c101904 */
[C---:B----4-:R-:W-:Y:S02]  /*31f20*/  FMUL.FTZ R9, R11.reuse, R8 ;  /* 0x000000080b097220 */ /* 0x050fe40000410000 */
[----:B------:R-:W2:Y:S04]  /*31f30*/  LD.E R8, desc[UR18][R14.64+0x134] ;  /* 0x000134120e087980 */ /* 0x000ea8000c101900 */
[----:B------:R3:W-:Y:S02]  /*31f40*/  ST.E desc[UR4][R14.64+0x14], R9 ;  /* 0x000014090e007985 */ /* 0x0007e4000c101904 */
[----:B---3--:R-:W-:-:S05]  /*31f50*/  FMUL.FTZ R9, R11, R36 ;  /* 0x000000240b097220 */ /* 0x008fca0000410000 */
[----:B------:R0:W-:Y:S02]  /*31f60*/  ST.E desc[UR4][R14.64+0x44], R9 ;  /* 0x000044090e007985 */ /* 0x0001e4000c101904 */
[----:B0-----:R-:W-:-:S05]  /*31f70*/  FMUL.FTZ R9, R11, R50 ;  /* 0x000000320b097220 */ /* 0x001fca0000410000 */
[----:B------:R0:W-:Y:S02]  /*31f80*/  ST.E desc[UR4][R14.64+0x80], R9 ;  /* 0x000080090e007985 */ /* 0x0001e4000c101904 */
[----:B0-----:R-:W-:-:S05]  /*31f90*/  FMUL.FTZ R9, R11, R66 ;  /* 0x000000420b097220 */ /* 0x001fca0000410000 */
[----:B------:R0:W-:Y:S02]  /*31fa0*/  ST.E desc[UR4][R14.64+0xc0], R9 ;  /* 0x0000c0090e007985 */ /* 0x0001e4000c101904 */
[----:B0-----:R-:W-:-:S05]  /*31fb0*/  FMUL.FTZ R9, R11, R82 ;  /* 0x000000520b097220 */ /* 0x001fca0000410000 */
[----:B------:R2:W-:Y:S02]  /*31fc0*/  ST.E desc[UR4][R14.64+0x100], R9 ;  /* 0x000100090e007985 */ /* 0x0005e4000c101904 */
[C---:B--2---:R-:W-:Y:S02]  /*31fd0*/  FMUL.FTZ R9, R11.reuse, R8 ;  /* 0x000000080b097220 */ /* 0x044fe40000410000 */
[----:B------:R-:W2:Y:S01]  /*31fe0*/  LD.E R8, desc[UR6][R14.64+0x140] ;  /* 0x000140060e087980 */ /* 0x000ea2000c101900 */
[----:B------:R-:W-:-:S05]  /*31ff0*/  FMUL.FTZ R13, R11, R20 ;  /* 0x000000140b0d7220 */ /* 0x000fca0000410000 */
[----:B------:R0:W-:Y:S02]  /*32000*/  ST.E desc[UR6][R14.64+0x4], R13 ;  /* 0x0000040d0e007985 */ /* 0x0001e4000c101906 */
[----:B0-----:R-:W-:-:S05]  /*32010*/  FMUL.FTZ R13, R11, R34 ;  /* 0x000000220b0d7220 */ /* 0x001fca0000410000 */
        /* <DEDUP_REMOVED lines=22> */
[----:B------:R-:W2:Y:S04]  /*32180*/  LD.E R8, desc[UR6][R14.64+0x150] ;  /* 0x000150060e087980 */ /* 0x000ea8000c101900 */
[----:B------:R2:W-:Y:S02]  /*32190*/  ST.E desc[UR4][R14.64+0x134], R9 ;  /* 0x000134090e007985 */ /* 0x0005e4000c101904 */
[----:B--2---:R-:W-:-:S02]  /*321a0*/  FMUL.FTZ R9, R11, R8 ;  /* 0x000000080b097220 */ /* 0x004fc40000410000 */
[----:B------:R-:W2:Y:S04]  /*321b0*/  LD.E R8, desc[UR6][R14.64+0x154] ;  /* 0x000154060e087980 */ /* 0x000ea8000c101900 */
        /* <DEDUP_REMOVED lines=57> */
[----:B------:R2:W-:Y:S01]  /*32550*/  ST.E desc[UR4][R14.64+0x1d4], R21 ;  /* 0x0001d4150e007985 */ /* 0x0005e2000c101904 */
[C---:B------:R-:W-:Y:S01]  /*32560*/  FMUL.FTZ R25, R11.reuse, R26 ;  /* 0x0000001a0b197220 */ /* 0x040fe20000410000 */
[C---:B------:R-:W-:Y:S01]  /*32570*/  FMUL.FTZ R27, R11.reuse, R28 ;  /* 0x0000001c0b1b7220 */ /* 0x040fe20000410000 */
[C---:B------:R-:W-:Y:S01]  /*32580*/  FMUL.FTZ R29, R11.reuse, R30 ;  /* 0x0000001e0b1d7220 */ /* 0x040fe20000410000 */
[----:B------:R-:W-:-:S02]  /*32590*/  FMUL.FTZ R31, R11, R32 ;  /* 0x000000200b1f7220 */ /* 0x000fc40000410000 */
[----:B------:R0:W-:Y:S04]  /*325a0*/  ST.E desc[UR10][R14.64+0x20], R25 ;  /* 0x000020190e007985 */ /* 0x0001e8000c10190a */
[----:B------:R1:W-:Y:S04]  /*325b0*/  ST.E desc[UR12][R14.64+0x24], R27 ;  /* 0x0000241b0e007985 */ /* 0x0003e8000c10190c */
[----:B------:R3:W-:Y:S01]  /*325c0*/  ST.E desc[UR14][R14.64+0x30], R29 ;  /* 0x0000301d0e007985 */ /* 0x0007e2000c10190e */
[----:B--2---:R-:W-:-:S03]  /*325d0*/  FMUL.FTZ R21, R11, R8 ;  /* 0x000000080b157220 */ /* 0x004fc60000410000 */
[----:B------:R-:W2:Y:S01]  /*325e0*/  LD.E R8, desc[UR6][R14.64+0x1f4] ;  /* 0x0001f4060e087980 */ /* 0x000ea2000c101900 */
[C---:B0-----:R-:W-:Y:S01]  /*325f0*/  FMUL.FTZ R25, R11.reuse, R40 ;  /* 0x000000280b197220 */ /* 0x041fe20000410000 */
[C---:B-1----:R-:W-:Y:S01]  /*32600*/  FMUL.FTZ R27, R11.reuse, R42 ;  /* 0x0000002a0b1b7220 */ /* 0x042fe20000410000 */
[C---:B---3--:R-:W-:Y:S01]  /*32610*/  FMUL.FTZ R29, R11.reuse, R44 ;  /* 0x0000002c0b1d7220 */ /* 0x048fe20000410000 */
[----:B------:R0:W-:Y:S04]  /*32620*/  ST.E desc[UR16][R14.64+0x34], R31 ;  /* 0x0000341f0e007985 */ /* 0x0001e8000c101910 */
[----:B------:R1:W-:Y:S01]  /*32630*/  ST.E desc[UR10][R14.64+0x54], R25 ;  /* 0x000054190e007985 */ /* 0x0003e2000c10190a */
[----:B0-----:R-:W-:-:S03]  /*32640*/  FMUL.FTZ R31, R11, R48 ;  /* 0x000000300b1f7220 */ /* 0x001fc60000410000 */
[----:B------:R0:W-:Y:S01]  /*32650*/  ST.E desc[UR12][R14.64+0x60], R27 ;  /* 0x0000601b0e007985 */ /* 0x0001e2000c10190c */
[----:B-1----:R-:W-:-:S03]  /*32660*/  FMUL.FTZ R25, R11, R54 ;  /* 0x000000360b197220 */ /* 0x002fc60000410000 */
[----:B------:R1:W-:Y:S04]  /*32670*/  ST.E desc[UR14][R14.64+0x64], R29 ;  /* 0x0000641d0e007985 */ /* 0x0003e8000c10190e */
[----:B------:R3:W-:Y:S01]  /*32680*/  ST.E desc[UR16][R14.64+0x74], R31 ;  /* 0x0000741f0e007985 */ /* 0x0007e2000c101910 */
[C---:B0-----:R-:W-:Y:S01]  /*32690*/  FMUL.FTZ R27, R11.reuse, R58 ;  /* 0x0000003a0b1b7220 */ /* 0x041fe20000410000 */
[C---:B-1----:R-:W-:Y:S01]  /*326a0*/  FMUL.FTZ R29, R11.reuse, R60 ;  /* 0x0000003c0b1d7220 */ /* 0x042fe20000410000 */
[C---:B---3--:R-:W-:Y:S01]  /*326b0*/  FMUL.FTZ R31, R11.reuse, R62 ;  /* 0x0000003e0b1f7220 */ /* 0x048fe20000410000 */
[----:B------:R0:W-:Y:S01]  /*326c0*/  ST.E desc[UR10][R14.64+0x90], R25 ;  /* 0x000090190e007985 */ /* 0x0001e2000c10190a */
[----:B------:R-:W-:-:S03]  /*326d0*/  FMUL.FTZ R33, R11, R64 ;  /* 0x000000400b217220 */ /* 0x000fc60000410000 */
[----:B------:R1:W-:Y:S04]  /*326e0*/  ST.E desc[UR12][R14.64+0xa0], R27 ;  /* 0x0000a01b0e007985 */ /* 0x0003e8000c10190c */
[----:B------:R3:W-:Y:S04]  /*326f0*/  ST.E desc[UR14][R14.64+0xa4], R29 ;  /* 0x0000a41d0e007985 */ /* 0x0007e8000c10190e */
[----:B------:R4:W-:Y:S01]  /*32700*/  ST.E desc[UR16][R14.64+0xb0], R31 ;  /* 0x0000b01f0e007985 */ /* 0x0009e2000c101910 */
[C---:B0-----:R-:W-:Y:S01]  /*32710*/  FMUL.FTZ R25, R11.reuse, R72 ;  /* 0x000000480b197220 */ /* 0x041fe20000410000 */
[C---:B-1----:R-:W-:Y:S01]  /*32720*/  FMUL.FTZ R27, R11.reuse, R74 ;  /* 0x0000004a0b1b7220 */ /* 0x042fe20000410000 */
[C---:B---3--:R-:W-:Y:S01]  /*32730*/  FMUL.FTZ R29, R11.reuse, R76 ;  /* 0x0000004c0b1d7220 */ /* 0x048fe20000410000 */
[C---:B----4-:R-:W-:Y:S01]  /*32740*/  FMUL.FTZ R31, R11.reuse, R78 ;  /* 0x0000004e0b1f7220 */ /* 0x050fe20000410000 */
[----:B------:R0:W-:Y:S04]  /*32750*/  ST.E desc[UR18][R14.64+0xb4], R33 ;  /* 0x0000b4210e007985 */ /* 0x0001e8000c101912 */
[----:B------:R1:W-:Y:S04]  /*32760*/  ST.E desc[UR10][R14.64+0xd4], R25 ;  /* 0x0000d4190e007985 */ /* 0x0003e8000c10190a */
[----:B------:R3:W-:Y:S04]  /*32770*/  ST.E desc[UR12][R14.64+0xe0], R27 ;  /* 0x0000e01b0e007985 */ /* 0x0007e8000c10190c */
[----:B------:R4:W-:Y:S01]  /*32780*/  ST.E desc[UR14][R14.64+0xe4], R29 ;  /* 0x0000e41d0e007985 */ /* 0x0009e2000c10190e */
[----:B0-----:R-:W-:-:S03]  /*32790*/  FMUL.FTZ R33, R11, R80 ;  /* 0x000000500b217220 */ /* 0x001fc60000410000 */
[----:B------:R0:W-:Y:S01]  /*327a0*/  ST.E desc[UR16][R14.64+0xf0], R31 ;  /* 0x0000f01f0e007985 */ /* 0x0001e2000c101910 */
[C---:B-1----:R-:W-:Y:S01]  /*327b0*/  FMUL.FTZ R25, R11.reuse, R88 ;  /* 0x000000580b197220 */ /* 0x042fe20000410000 */
[C---:B---3--:R-:W-:Y:S01]  /*327c0*/  FMUL.FTZ R27, R11.reuse, R90 ;  /* 0x0000005a0b1b7220 */ /* 0x048fe20000410000 */
[C---:B----4-:R-:W-:Y:S01]  /*327d0*/  FMUL.FTZ R29, R11.reuse, R92 ;  /* 0x0000005c0b1d7220 */ /* 0x050fe20000410000 */
[C---:B0-----:R-:W-:Y:S01]  /*327e0*/  FMUL.FTZ R31, R11.reuse, R94 ;  /* 0x0000005e0b1f7220 */ /* 0x041fe20000410000 */
[----:B------:R0:W-:Y:S04]  /*327f0*/  ST.E desc[UR4][R14.64+0x1e0], R9 ;  /* 0x0001e0090e007985 */ /* 0x0001e8000c101904 */
[----:B------:R1:W-:Y:S04]  /*32800*/  ST.E desc[UR4][R14.64+0x1e4], R13 ;  /* 0x0001e40d0e007985 */ /* 0x0003e8000c101904 */
[----:B0-----:R-:W3:Y:S04]  /*32810*/  LD.E R9, desc[UR6][R14.64+0x8] ;  /* 0x000008060e097980 */ /* 0x001ee8000c101900 */
[----:B-1----:R-:W4:Y:S01]  /*32820*/  LD.E R13, desc[UR6][R14.64+0xc] ;  /* 0x00000c060e0d7980 */ /* 0x002f22000c101900 */
[----:B--2---:R-:W-:-:S05]  /*32830*/  FMUL.FTZ R11, R11, R8 ;  /* 0x000000080b0b7220 */ /* 0x004fca0000410000 */
[----:B------:R0:W-:Y:S04]  /*32840*/  ST.E desc[UR4][R14.64+0x1f4], R11 ;  /* 0x0001f40b0e007985 */ /* 0x0001e8000c101904 */
[----:B0-----:R-:W2:Y:S01]  /*32850*/  LD.E R11, desc[UR6][R14.64+0x18] ;  /* 0x000018060e0b7980 */ /* 0x001ea2000c101900 */
[C---:B---3--:R-:W-:Y:S01]  /*32860*/  FMUL.FTZ R9, R12.reuse, R9 ;  /* 0x000000090c097220 */ /* 0x048fe20000410000 */
[----:B----4-:R-:W-:-:S04]  /*32870*/  FMUL.FTZ R13, R12, R13 ;  /* 0x0000000d0c0d7220 */ /* 0x010fc80000410000 */
        /* <DEDUP_REMOVED lines=60> */
[----:B0-----:R-:W2:Y:S04]  /*32c40*/  LD.E R11, desc[UR6][R14.64+0xbc] ;  /* 0x0000bc060e0b7980 */ /* 0x001ea8000c101900 */
[----:B------:R-:W-:Y:S04]  /*32c50*/  ST.E desc[UR18][R14.64+0xf4], R33 ;  /* 0x0000f4210e007985 */ /* 0x000fe8000c101912 */
[----:B------:R-:W-:Y:S04]  /*32c60*/  ST.E desc[UR10][R14.64+0x114], R25 ;  /* 0x000114190e007985 */ /* 0x000fe8000c10190a */
[----:B------:R-:W-:Y:S04]  /*32c70*/  ST.E desc[UR12][R14.64+0x120], R27 ;  /* 0x0001201b0e007985 */ /* 0x000fe8000c10190c */
[----:B------:R-:W-:Y:S04]  /*32c80*/  ST.E desc[UR14][R14.64+0x124], R29 ;  /* 0x0001241d0e007985 */ /* 0x000fe8000c10190e */
[----:B------:R-:W-:Y:S04]  /*32c90*/  ST.E desc[UR16][R14.64+0x130], R31 ;  /* 0x0001301f0e007985 */ /* 0x000fe8000c101910 */
[----:B------:R-:W-:Y:S01]  /*32ca0*/  ST.E desc[UR4][R14.64+0x1f0], R21 ;  /* 0x0001f0150e007985 */ /* 0x000fe2000c101904 */
[C---:B---3--:R-:W-:Y:S01]  /*32cb0*/  FMUL.FTZ R9, R12.reuse, R9 ;  /* 0x000000090c097220 */ /* 0x048fe20000410000 */
[----:B----4-:R-:W-:-:S04]  /*32cc0*/  FMUL.FTZ R13, R12, R13 ;  /* 0x0000000d0c0d7220 */ /* 0x010fc80000410000 */
[----:B------:R0:W-:Y:S04]  /*32cd0*/  ST.E desc[UR4][R14.64+0xac], R9 ;  /* 0x0000ac090e007985 */ /* 0x0001e8000c101904 */
[----:B------:R1:W-:Y:S01]  /*32ce0*/  ST.E desc[UR4][R14.64+0xb8], R13 ;  /* 0x0000b80d0e007985 */ /* 0x0003e2000c101904 */
[----:B--2---:R-:W-:-:S05]  /*32cf0*/  FMUL.FTZ R11, R12, R11 ;  /* 0x0000000b0c0b7220 */ /* 0x004fca0000410000 */
[----:B------:R2:W-:Y:S04]  /*32d00*/  ST.E desc[UR4][R14.64+0xbc], R11 ;  /* 0x0000bc0b0e007985 */ /* 0x0005e8000c101904 */
[----:B0-----:R-:W3:Y:S02]  /*32d10*/  LD.E R9, desc[UR6][R14.64+0xc8] ;  /* 0x0000c8060e097980 */ /* 0x001ee4000c101900 */
[----:B---3--:R-:W-:-:S05]  /*32d20*/  FMUL.FTZ R9, R12, R9 ;  /* 0x000000090c097220 */ /* 0x008fca0000410000 */
[----:B------:R0:W-:Y:S04]  /*32d30*/  ST.E desc[UR4][R14.64+0xc8], R9 ;  /* 0x0000c8090e007985 */ /* 0x0001e8000c101904 */
[----:B-1----:R-:W3:Y:S02]  /*32d40*/  LD.E R13, desc[UR6][R14.64+0xcc] ;  /* 0x0000cc060e0d7980 */ /* 0x002ee4000c101900 */
[----:B---3--:R-:W-:-:S05]  /*32d50*/  FMUL.FTZ R13, R12, R13 ;  /* 0x0000000d0c0d7220 */ /* 0x008fca0000410000 */
[----:B------:R1:W-:Y:S04]  /*32d60*/  ST.E desc[UR4][R14.64+0xcc], R13 ;  /* 0x0000cc0d0e007985 */ /* 0x0003e8000c101904 */
[----:B--2---:R-:W2:Y:S02]  /*32d70*/  LD.E R11, desc[UR6][R14.64+0xd8] ;  /* 0x0000d8060e0b7980 */ /* 0x004ea4000c101900 */
        /* <DEDUP_REMOVED lines=109> */
[----:B------:R-:W-:Y:S04]  /*33450*/  ST.E desc[UR4][R14.64+0x1f8], R21 ;  /* 0x0001f8150e007985 */ /* 0x000fe8000c101904 */
[----:B0-----:R-:W2:Y:S02]  /*33460*/  LD.E R9, desc[UR6][R14.64+0x1fc] ;  /* 0x0001fc060e097980 */ /* 0x001ea4000c101900 */
[----:B--2---:R-:W-:-:S05]  /*33470*/  FMUL.FTZ R25, R12, R9 ;  /* 0x000000090c197220 */ /* 0x004fca0000410000 */
[----:B------:R0:W-:Y:S04]  /*33480*/  ST.E desc[UR4][R14.64+0x1fc], R25 ;  /* 0x0001fc190e007985 */ /* 0x0001e8000c101904 */
[----:B------:R-:W2:Y:S04]  /*33490*/  LDL.64 R8, [R7+0x88] ;  /* 0x0000880007087983 */ /* 0x000ea80000100a00 */
[----:B-1----:R-:W3:Y:S04]  /*334a0*/  LDL.64 R12, [R7] ;  /* 0x00000000070c7983 */ /* 0x002ee80000100a00 */
[----:B------:R-:W4:Y:S04]  /*334b0*/  LDL.64 R10, [R7+0x90] ;  /* 0x00009000070a7983 */ /* 0x000f280000100a00 */
[----:B--2---:R-:W2:Y:S04]  /*334c0*/  LD.E R27, desc[UR4][R8.64] ;  /* 0x00000004081b7980 */ /* 0x004ea8000c101900 */
[----:B---3--:R-:W3:Y:S04]  /*334d0*/  LD.E R13, desc[UR6][R12.64] ;  /* 0x000000060c0d7980 */ /* 0x008ee8000c101900 */
[----:B----4-:R-:W3:Y:S04]  /*334e0*/  LD.E.64 R10, desc[UR4][R10.64] ;  /* 0x000000040a0a7980 */ /* 0x010ee8000c101b00 */
[----:B--2---:R1:W-:Y:S04]  /*334f0*/  ST.E desc[UR8][R8.64], R27 ;  /* 0x0000001b08007985 */ /* 0x0043e8000c101908 */
[----:B0-----:R-:W2:Y:S04]  /*33500*/  LD.E R15, desc[UR10][R8.64+0x4] ;  /* 0x0000040a080f7980 */ /* 0x001ea8000c101900 */
[----:B--2---:R0:W-:Y:S04]  /*33510*/  ST.E desc[UR4][R8.64+0x4], R15 ;  /* 0x0000040f08007985 */ /* 0x0041e8000c101904 */
[----:B------:R-:W2:Y:S04]  /*33520*/  LD.E R21, desc[UR6][R8.64+0x8] ;  /* 0x0000080608157980 */ /* 0x000ea8000c101900 */
[----:B--2---:R2:W-:Y:S04]  /*33530*/  ST.E desc[UR4][R8.64+0x8], R21 ;  /* 0x0000081508007985 */ /* 0x0045e8000c101904 */
[----:B------:R-:W4:Y:S04]  /*33540*/  LD.E R25, desc[UR6][R8.64+0xc] ;  /* 0x00000c0608197980 */ /* 0x000f28000c101900 */
[----:B----4-:R4:W-:Y:S04]  /*33550*/  ST.E desc[UR4][R8.64+0xc], R25 ;  /* 0x00000c1908007985 */ /* 0x0109e8000c101904 */
[----:B-1----:R-:W3:Y:S04]  /*33560*/  LD.E R27, desc[UR6][R8.64+0x10] ;  /* 0x00001006081b7980 */ /* 0x002ee8000c101900 */
[----:B---3--:R1:W-:Y:S04]  /*33570*/  ST.E desc[UR4][R8.64+0x10], R27 ;  /* 0x0000101b08007985 */ /* 0x0083e8000c101904 */
[----:B0-----:R-:W3:Y:S04]  /*33580*/  LD.E R15, desc[UR6][R8.64+0x14] ;  /* 0x00001406080f7980 */ /* 0x001ee8000c101900 */
[----:B---3--:R0:W-:Y:S04]  /*33590*/  ST.E desc[UR4][R8.64+0x14], R15 ;  /* 0x0000140f08007985 */ /* 0x0081e8000c101904 */
[----:B--2---:R-:W2:Y:S04]  /*335a0*/  LD.E R21, desc[UR6][R8.64+0x18] ;  /* 0x0000180608157980 */ /* 0x004ea8000c101900 */
[----:B--2---:R2:W-:Y:S04]  /*335b0*/  ST.E desc[UR4][R8.64+0x18], R21 ;  /* 0x0000181508007985 */ /* 0x0045e8000c101904 */
[----:B----4-:R-:W3:Y:S04]  /*335c0*/  LD.E R25, desc[UR6][R8.64+0x1c] ;  /* 0x00001c0608197980 */ /* 0x010ee8000c101900 */
[----:B---3--:R3:W-:Y:S04]  /*335d0*/  ST.E desc[UR4][R8.64+0x1c], R25 ;  /* 0x00001c1908007985 */ /* 0x0087e8000c101904 */
[----:B-1----:R-:W4:Y:S04]  /*335e0*/  LD.E R27, desc[UR6][R8.64+0x20] ;  /* 0x00002006081b7980 */ /* 0x002f28000c101900 */
[----:B----4-:R1:W-:Y:S04]  /*335f0*/  ST.E desc[UR4][R8.64+0x20], R27 ;  /* 0x0000201b08007985 */ /* 0x0103e8000c101904 */
[----:B0-----:R-:W4:Y:S04]  /*33600*/  LD.E R15, desc[UR6][R8.64+0x24] ;  /* 0x00002406080f7980 */ /* 0x001f28000c101900 */
[----:B----4-:R0:W-:Y:S04]  /*33610*/  ST.E desc[UR4][R8.64+0x24], R15 ;  /* 0x0000240f08007985 */ /* 0x0101e8000c101904 */
[----:B--2---:R-:W2:Y:S04]  /*33620*/  LD.E R21, desc[UR6][R8.64+0x28] ;  /* 0x0000280608157980 */ /* 0x004ea8000c101900 */
[----:B--2---:R2:W-:Y:S04]  /*33630*/  ST.E desc[UR4][R8.64+0x28], R21 ;  /* 0x0000281508007985 */ /* 0x0045e8000c101904 */
[----:B---3--:R-:W3:Y:S04]  /*33640*/  LD.E R25, desc[UR6][R8.64+0x2c] ;  /* 0x00002c0608197980 */ /* 0x008ee8000c101900 */
        /* <DEDUP_REMOVED lines=226> */
[----:B----4-:R-:W-:Y:S04]  /*34470*/  ST.E desc[UR4][R8.64+0x1f0], R27 ;  /* 0x0001f01b08007985 */ /* 0x010fe8000c101904 */
[----:B0-----:R-:W4:Y:S04]  /*34480*/  LD.E R15, desc[UR6][R8.64+0x1f4] ;  /* 0x0001f406080f7980 */ /* 0x001f28000c101900 */
[----:B----4-:R-:W-:Y:S04]  /*34490*/  ST.E desc[UR4][R8.64+0x1f4], R15 ;  /* 0x0001f40f08007985 */ /* 0x010fe8000c101904 */
[----:B--2---:R-:W2:Y:S01]  /*344a0*/  LD.E R21, desc[UR6][R8.64+0x1f8] ;  /* 0x0001f80608157980 */ /* 0x004ea2000c101900 */
[----:B------:R-:W-:-:S02]  /*344b0*/  R2UR UR20, R4 ;  /* 0x00000000041472ca */ /* 0x000fc400000e0000 */
[C---:B------:R-:W-:Y:S02]  /*344c0*/  R2UR UR21, R5.reuse ;  /* 0x00000000051572ca */ /* 0x040fe400000e0000 */
[C---:B------:R-:W-:Y:S02]  /*344d0*/  R2UR UR22, R4.reuse ;  /* 0x00000000041672ca */ /* 0x040fe400000e0000 */
[C---:B------:R-:W-:Y:S02]  /*344e0*/  R2UR UR23, R5.reuse ;  /* 0x00000000051772ca */ /* 0x040fe400000e0000 */
[C---:B------:R-:W-:Y:S02]  /*344f0*/  R2UR UR24, R4.reuse ;  /* 0x00000000041872ca */ /* 0x040fe400000e0000 */
[----:B------:R-:W-:Y:S01]  /*34500*/  R2UR UR25, R5 ;  /* 0x00000000051972ca */ /* 0x000fe200000e0000 */
[----:B--2---:R-:W-:Y:S04]  /*34510*/  ST.E desc[UR4][R8.64+0x1f8], R21 ;  /* 0x0001f81508007985 */ /* 0x004fe8000c101904 */
[----:B---3--:R-:W2:Y:S01]  /*34520*/  LD.E R25, desc[UR6][R8.64+0x1fc] ;  /* 0x0001fc0608197980 */ /* 0x008ea2000c101900 */
[----:B------:R-:W-:-:S02]  /*34530*/  R2UR UR26, R4 ;  /* 0x00000000041a72ca */ /* 0x000fc400000e0000 */
[C---:B------:R-:W-:Y:S02]  /*34540*/  R2UR UR27, R5.reuse ;  /* 0x00000000051b72ca */ /* 0x040fe400000e0000 */
[C---:B------:R-:W-:Y:S02]  /*34550*/  R2UR UR28, R4.reuse ;  /* 0x00000000041c72ca */ /* 0x040fe400000e0000 */
[C---:B------:R-:W-:Y:S02]  /*34560*/  R2UR UR29, R5.reuse ;  /* 0x00000000051d72ca */ /* 0x040fe400000e0000 */
[C---:B------:R-:W-:Y:S02]  /*34570*/  R2UR UR30, R4.reuse ;  /* 0x00000000041e72ca */ /* 0x040fe400000e0000 */
[----:B------:R-:W-:Y:S02]  /*34580*/  R2UR UR31, R5 ;  /* 0x00000000051f72ca */ /* 0x000fe400000e0000 */
        /* <DEDUP_REMOVED lines=22> */
[----:B------:R-:W-:Y:S02]  /*346f0*/  R2UR UR58, R4 ;  /* 0x00000000043a72ca */ /* 0x000fe400000e0000 */
[----:B------:R-:W-:Y:S01]  /*34700*/  R2UR UR59, R5 ;  /* 0x00000000053b72ca */ /* 0x000fe200000e0000 */
[----:B--2---:R0:W-:Y:S04]  /*34710*/  ST.E desc[UR4][R8.64+0x1fc], R25 ;  /* 0x0001fc1908007985 */ /* 0x0041e8000c101904 */
[----:B------:R-:W2:Y:S04]  /*34720*/  LD.E R24, desc[UR6][R8.64] ;  /* 0x0000000608187980 */ /* 0x000ea8000c101900 */
[----:B------:R-:W2:Y:S04]  /*34730*/  LD.E R26, desc[UR10][R8.64+0x8] ;  /* 0x0000080a081a7980 */ /* 0x000ea8000c101900 */
[----:B0-----:R-:W2:Y:S04]  /*34740*/  LD.E R25, desc[UR8][R8.64+0x4] ;  /* 0x0000040808197980 */ /* 0x001ea8000c101900 */
[----:B------:R-:W2:Y:S04]  /*34750*/  LD.E R27, desc[UR12][R8.64+0xc] ;  /* 0x00000c0c081b7980 */ /* 0x000ea8000c101900 */
        /* <DEDUP_REMOVED lines=123> */
[----:B------:R-:W2:Y:S01]  /*34f10*/  LD.E R151, desc[UR56][R8.64+0x1fc] ;  /* 0x0001fc3808977980 */ /* 0x000ea2000c101900 */
[----:B------:R-:W-:Y:S01]  /*34f20*/  IMAD R10, R13, 0x1000, R10 ;  /* 0x000010000d0a7824 */ /* 0x000fe200078e020a */
[----:B------:R-:W-:-:S04]  /*34f30*/  R2UR UR7, R11 ;  /* 0x000000000b0772ca */ /* 0x000fc800000e0000 */
[----:B------:R-:W-:Y:S02]  /*34f40*/  R2UR UR6, R10 ;  /* 0x000000000a0672ca */ /* 0x000fe400000e0000 */
        /* <DEDUP_REMOVED lines=48> */
[----:B------:R-:W-:Y:S02]  /*35250*/  R2UR UR14, R4 ;  /* 0x00000000040e72ca */ /* 0x000fe400000e0000 */
[----:B------:R-:W-:Y:S01]  /*35260*/  R2UR UR15, R5 ;  /* 0x00000000050f72ca */ /* 0x000fe200000e0000 */
[----:B--2---:R-:W-:-:S06]  /*35270*/  WARPGROUP.ARRIVE ;  /* 0x00000000000079c5 */ /* 0x004fcc0000000000 */
[----:B------:R-:W-:Y:S01]  /*35280*/  HGMMA.64x256x16.F32.BF16 R24, R156, gdesc[UR4].tnspB, R24, gsb0 ;  /* 0x43e000049c187df0 */ /* 0x000fe20008001818 */
[----:B------:R-:W-:Y:S02]  /*35290*/  VIADD R12, R10, 0x80 ;  /* 0x000000800a0c7836 */ /* 0x000fe40000000000 */
[----:B------:R-:W-:-:S03]  /*352a0*/  IMAD.MOV.U32 R13, RZ, RZ, R11 ;  /* 0x000000ffff0d7224 */ /* 0x000fc600078e000b */
[----:B------:R-:W-:Y:S02]  /*352b0*/  R2UR UR6, R12 ;  /* 0x000000000c0672ca */ /* 0x000fe400000e0000 */
[----:B------:R-:W-:Y:S01]  /*352c0*/  R2UR UR7, R13 ;  /* 0x000000000d0772ca */ /* 0x000fe200000e0000 */
[----:B------:R-:W-:Y:S02]  /*352d0*/  WARPGROUP.DEPBAR.LE gsb0, 0x0 ;  /* 0x00008000000079c5 */ /* 0x000fe40000010000 */
[----:B------:R-:W-:Y:S04]  /*352e0*/  ST.E desc[UR12][R8.64], R24 ;  /* 0x0000001808007985 */ /* 0x000fe8000c10190c */
[----:B------:R-:W-:Y:S04]  /*352f0*/  ST.E desc[UR58][R8.64+0x4], R25 ;  /* 0x0000041908007985 */ /* 0x000fe8000c10193a */
[----:B------:R-:W-:Y:S04]  /*35300*/  ST.E desc[UR56][R8.64+0x8], R26 ;  /* 0x0000081a08007985 */ /* 0x000fe8000c101938 */
[----:B------:R-:W-:Y:S04]  /*35310*/  ST.E desc[UR10][R8.64+0xc], R27 ;  /* 0x00000c1b08007985 */ /* 0x000fe8000c10190a */
[----:B------:R-:W-:Y:S04]  /*35320*/  ST.E desc[UR8][R8.64+0x10], R28 ;  /* 0x0000101c08007985 */ /* 0x000fe8000c101908 */
[----:B------:R-:W-:Y:S04]  /*35330*/  ST.E desc[UR4][R8.64+0x14], R29 ;  /* 0x0000141d08007985 */ /* 0x000fe8000c101904 */
[----:B------:R-:W-:Y:S04]  /*35340*/  ST.E desc[UR54][R8.64+0x18], R30 ;  /* 0x0000181e08007985 */ /* 0x000fe8000c101936 */
[----:B------:R-:W-:Y:S04]  /*35350*/  ST.E desc[UR52][R8.64+0x1c], R31 ;  /* 0x00001c1f08007985 */ /* 0x000fe8000c101934 */
[----:B------:R-:W-:Y:S01]  /*35360*/  ST.E desc[UR50][R8.64+0x20], R32 ;  /* 0x0000202008007985 */ /* 0x000fe2000c101932 */
[----:B------:R-:W-:-:S03]  /*35370*/  R2UR UR12, R4 ;  /* 0x00000000040c72ca */ /* 0x000fc600000e0000 */
[----:B------:R-:W-:Y:S01]  /*35380*/  ST.E desc[UR48][R8.64+0x24], R33 ;  /* 0x0000242108007985 */ /* 0x000fe2000c101930 */
[----:B------:R-:W-:-:S03]  /*35390*/  R2UR UR13, R5 ;  /* 0x00000000050d72ca */ /* 0x000fc600000e0000 */
[----:B------:R-:W-:Y:S01]  /*353a0*/  ST.E desc[UR46][R8.64+0x28], R34 ;  /* 0x0000282208007985 */ /* 0x000fe2000c10192e */
[----:B------:R-:W-:-:S03]  /*353b0*/  R2UR UR58, R4 ;  /* 0x00000000043a72ca */ /* 0x000fc600000e0000 */
[----:B------:R-:W-:Y:S01]  /*353c0*/  ST.E desc[UR44][R8.64+0x2c], R35 ;  /* 0x00002c2308007985 */ /* 0x000fe2000c10192c */
[----:B------:R-:W-:-:S03]  /*353d0*/  R2UR UR59, R5 ;  /* 0x00000000053b72ca */ /* 0x000fc600000e0000 */
[----:B------:R-:W-:Y:S01]  /*353e0*/  ST.E desc[UR42][R8.64+0x30], R36 ;  /* 0x0000302408007985 */ /* 0x000fe2000c10192a */
[C---:B------:R-:W-:Y:S02]  /*353f0*/  R2UR UR56, R4.reuse ;  /* 0x00000000043872ca */ /* 0x040fe400000e0000 */
[C---:B------:R-:W-:Y:S01]  /*35400*/  R2UR UR57, R5.reuse ;  /* 0x00000000053972ca */ /* 0x040fe200000e0000 */
[----:B------:R-:W-:Y:S01]  /*35410*/  ST.E desc[UR38][R8.64+0x34], R37 ;  /* 0x0000342508007985 */ /* 0x000fe2000c101926 */
[C---:B------:R-:W-:Y:S02]  /*35420*/  R2UR UR10, R4.reuse ;  /* 0x00000000040a72ca */ /* 0x040fe400000e0000 */
[C---:B------:R-:W-:Y:S01]  /*35430*/  R2UR UR11, R5.reuse ;  /* 0x00000000050b72ca */ /* 0x040fe200000e0000 */
[----:B------:R-:W-:Y:S01]  /*35440*/  ST.E desc[UR34][R8.64+0x38], R38 ;  /* 0x0000382608007985 */ /* 0x000fe2000c101922 */
[C---:B------:R-:W-:Y:S02]  /*35450*/  R2UR UR8, R4.reuse ;  /* 0x00000000040872ca */ /* 0x040fe400000e0000 */
[----:B------:R-:W-:Y:S01]  /*35460*/  R2UR UR9, R5 ;  /* 0x00000000050972ca */ /* 0x000fe200000e0000 */
[----:B------:R-:W-:Y:S01]  /*35470*/  ST.E desc[UR32][R8.64+0x3c], R39 ;  /* 0x00003c2708007985 */ /* 0x000fe2000c101920 */
[----:B------:R-:W-:-:S02]  /*35480*/  R2UR UR4, R4 ;  /* 0x00000000040472ca */ /* 0x000fc400000e0000 */
        /* <DEDUP_REMOVED lines=290> */
[----:B------:R-:W-:Y:S02]  /*366b0*/  R2UR UR56, R4 ;  /* 0x00000000043872ca */ /* 0x000fe400000e0000 */
[----:B------:R-:W-:Y:S01]  /*366c0*/  R2UR UR57, R5 ;  /* 0x00000000053972ca */ /* 0x000fe200000e0000 */
        /* <DEDUP_REMOVED lines=14> */
[----:B------:R0:W-:Y:S02]  /*367b0*/  ST.E desc[UR56][R8.64+0x1fc], R151 ;  /* 0x0001fc9708007985 */ /* 0x0001e4000c101938 */
[----:B0-----:R-:W-:-:S06]  /*367c0*/  WARPGROUP.ARRIVE ;  /* 0x00000000000079c5 */ /* 0x001fcc0000000000 */
[----:B------:R-:W-:Y:S01]  /*367d0*/  HGMMA.64x256x16.F32.BF16 R24, R160, gdesc[UR4].tnspB, R24, gsb0 ;  /* 0x43e00004a0187df0 */ /* 0x000fe20008001818 */
        /* <DEDUP_REMOVED lines=48> */
[----:B------:R-:W-:Y:S02]  /*36ae0*/  R2UR UR14, R4 ;  /* 0x00000000040e72ca */ /* 0x000fe400000e0000 */
[----:B------:R-:W-:Y:S01]  /*36af0*/  R2UR UR15, R5 ;  /* 0x00000000050f72ca */ /* 0x000fe200000e0000 */
        /* <DEDUP_REMOVED lines=391> */
[----:B------:R-:W-:Y:S01]  /*38370*/  VIADD R10, R10, 0x180 ;  /* 0x000001800a0a7836 */ /* 0x000fe20000000000 */
[----:B------:R-:W-:-:S04]  /*38380*/  R2UR UR7, R11 ;  /* 0x000000000b0772ca */ /* 0x000fc800000e0000 */
        /* <DEDUP_REMOVED lines=359> */
[----:B------:R-:W-:Y:S01]  /*39a00*/  R2UR UR25, R5 ;  /* 0x00000000051972ca */ /* 0x000fe200000e0000 */
[----:B------:R-:W-:Y:S02]  /*39a10*/  WARPGROUP.DEPBAR.LE gsb0, 0x0 ;  /* 0x00008000000079c5 */ /* 0x000fe40000010000 */
[----:B------:R-:W-:Y:S01]  /*39a20*/  ST.E desc[UR4][R8.64], R24 ;  /* 0x0000001808007985 */ /* 0x000fe2000c101904 */
[----:B------:R-:W-:-:S02]  /*39a30*/  R2UR UR4, R4 ;  /* 0x00000000040472ca */ /* 0x000fc400000e0000 */
[----:B------:R-:W-:Y:S01]  /*39a40*/  R2UR UR5, R5 ;  /* 0x00000000050572ca */ /* 0x000fe200000e0000 */
[----:B------:R-:W-:Y:S04]  /*39a50*/  ST.E desc[UR6][R8.64+0x4], R25 ;  /* 0x0000041908007985 */ /* 0x000fe8000c101906 */
[----:B------:R-:W-:Y:S04]  /*39a60*/  ST.E desc[UR8][R8.64+0x8], R26 ;  /* 0x0000081a08007985 */ /* 0x000fe8000c101908 */
[----:B------:R-:W-:Y:S01]  /*39a70*/  ST.E desc[UR10][R8.64+0xc], R27 ;  /* 0x00000c1b08007985 */ /* 0x000fe2000c10190a */
[----:B------:R-:W-:-:S03]  /*39a80*/  R2UR UR6, R4 ;  /* 0x00000000040672ca */ /* 0x000fc600000e0000 */
[----:B------:R-:W-:Y:S01]  /*39a90*/  ST.E desc[UR12][R8.64+0x10], R28 ;  /* 0x0000101c08007985 */ /* 0x000fe2000c10190c */
[----:B------:R-:W-:-:S03]  /*39aa0*/  R2UR UR7, R5 ;  /* 0x00000000050772ca */ /* 0x000fc600000e0000 */
        /* <DEDUP_REMOVED lines=21> */
[C---:B------:R-:W-:Y:S02]  /*39c00*/  R2UR UR20, R4.reuse ;  /* 0x00000000041472ca */ /* 0x040fe400000e0000 */
[----:B------:R-:W-:Y:S01]  /*39c10*/  R2UR UR21, R5 ;  /* 0x00000000051572ca */ /* 0x000fe200000e0000 */
[----:B------:R-:W-:Y:S01]  /*39c20*/  ST.E desc[UR6][R8.64+0x30], R36 ;  /* 0x0000302408007985 */ /* 0x000fe2000c101906 */
[----:B------:R-:W-:-:S02]  /*39c30*/  R2UR UR22, R4 ;  /* 0x00000000041672ca */ /* 0x000fc400000e0000 */
[C---:B------:R-:W-:Y:S02]  /*39c40*/  R2UR UR23, R5.reuse ;  /* 0x00000000051772ca */ /* 0x040fe400000e0000 */
[C---:B------:R-:W-:Y:S02]  /*39c50*/  R2UR UR24, R4.reuse ;  /* 0x00000000041872ca */ /* 0x040fe400000e0000 */
[C---:B------:R-:W-:Y:S02]  /*39c60*/  R2UR UR25, R5.reuse ;  /* 0x00000000051972ca */ /* 0x040fe400000e0000 */
[C---:B------:R-:W-:Y:S02]  /*39c70*/  R2UR UR6, R4.reuse ;  /* 0x00000000040672ca */ /* 0x040fe400000e0000 */
[----:B------:R-:W-:Y:S01]  /*39c80*/  R2UR UR7, R5 ;  /* 0x00000000050772ca */ /* 0x000fe200000e0000 */
[----:B------:R-:W-:Y:S01]  /*39c90*/  ST.E desc[UR8][R8.64+0x34], R37 ;  /* 0x0000342508007985 */ /* 0x000fe2000c101908 */
[----:B------:R-:W-:-:S02]  /*39ca0*/  R2UR UR8, R4 ;  /* 0x00000000040872ca */ /* 0x000fc400000e0000 */
[----:B------:R-:W-:Y:S01]  /*39cb0*/  R2UR UR9, R5 ;  /* 0x00000000050972ca */ /* 0x000fe200000e0000 */
        /* <DEDUP_REMOVED lines=28> */
[C---:B------:R-:W-:Y:S01]  /*39e80*/  R2UR UR21, R5.reuse ;  /* 0x00000000051572ca */ /* 0x040fe200000e0000 */
[----:B------:R-:W-:Y:S01]  /*39e90*/  ST.E desc[UR4][R8.64+0x64], R49 ;  /* 0x0000643108007985 */ /* 0x000fe2000c101904 */
[C---:B------:R-:W-:Y:S02]  /*39ea0*/  R2UR UR22, R4.reuse ;  /* 0x00000000041672ca */ /* 0x040fe400000e0000 */
[C---:B------:R-:W-:Y:S01]  /*39eb0*/  R2UR UR23, R5.reuse ;  /* 0x00000000051772ca */ /* 0x040fe200000e0000 */
[----:B------:R-:W-:Y:S01]  /*39ec0*/  ST.E desc[UR6][R8.64+0x68], R50 ;  /* 0x0000683208007985 */ /* 0x000fe2000c101906 */
[C---:B------:R-:W-:Y:S02]  /*39ed0*/  R2UR UR24, R4.reuse ;  /* 0x00000000041872ca */ /* 0x040fe400000e0000 */
[----:B------:R-:W-:Y:S02]  /*39ee0*/  R2UR UR25, R5 ;  /* 0x00000000051972ca */ /* 0x000fe400000e0000 */
[----:B------:R-:W-:-:S02]  /*39ef0*/  R2UR UR4, R4 ;  /* 0x00000000040472ca */ /* 0x000fc400000e0000 */
[C---:B------:R-:W-:Y:S02]  /*39f00*/  R2UR UR5, R5.reuse ;  /* 0x00000000050572ca */ /* 0x040fe400000e0000 */
[C---:B------:R-:W-:Y:S02]  /*39f10*/  R2UR UR6, R4.reuse ;  /* 0x00000000040672ca */ /* 0x040fe400000e0000 */
        /* <DEDUP_REMOVED lines=9> */
[----:B------:R-:W-:Y:S04]  /*39fb0*/  ST.E desc[UR20][R8.64+0x84], R57 ;  /* 0x0000843908007985 */ /* 0x000fe8000c101914 */
[----:B------:R-:W-:Y:S04]  /*39fc0*/  ST.E desc[UR22][R8.64+0x88], R58 ;  /* 0x0000883a08007985 */ /* 0x000fe8000c101916 */
[----:B------:R-:W-:Y:S01]  /*39fd0*/  ST.E desc[UR24][R8.64+0x8c], R59 ;  /* 0x00008c3b08007985 */ /* 0x000fe2000c101918 */
[----:B------:R-:W-:-:S03]  /*39fe0*/  R2UR UR10, R4 ;  /* 0x00000000040a72ca */ /* 0x000fc600000e0000 */
[----:B------:R-:W-:Y:S01]  /*39ff0*/  ST.E desc[UR4][R8.64+0x90], R60 ;  /* 0x0000903c08007985 */ /* 0x000fe2000c101904 */
[C---:B------:R-:W-:Y:S02]  /*3a000*/  R2UR UR4, R4.reuse ;  /* 0x00000000040472ca */ /* 0x040fe400000e0000 */
[C---:B------:R-:W-:Y:S01]  /*3a010*/  R2UR UR5, R5.reuse ;  /* 0x00000000050572ca */ /* 0x040fe200000e0000 */
[----:B------:R-:W-:Y:S01]  /*3a020*/  ST.E desc[UR6][R8.64+0x94], R61 ;  /* 0x0000943d08007985 */ /* 0x000fe2000c101906 */
        /* <DEDUP_REMOVED lines=267> */
[----:B------:R-:W2:Y:S01]  /*3b0e0*/  LD.E R21, desc[UR28][R8.64+0x1fc] ;  /* 0x0001fc1c08157980 */ /* 0x000ea2000c101900 */
[----:B------:R-:W-:-:S02]  /*3b0f0*/  R2UR UR6, R4 ;  /* 0x00000000040672ca */ /* 0x000fc400000e0000 */
[C---:B------:R-:W-:Y:S02]  /*3b100*/  R2UR UR7, R5.reuse ;  /* 0x00000000050772ca */ /* 0x040fe400000e0000 */
[----:B------:R-:W-:Y:S02]  /*3b110*/  R2UR UR4, R4 ;  /* 0x00000000040472ca */ /* 0x000fe400000e0000 */
[----:B------:R-:W-:-:S09]  /*3b120*/  R2UR UR5, R5 ;  /* 0x00000000050572ca */ /* 0x000fd200000e0000 */
[----:B--2---:R0:W-:Y:S04]  /*3b130*/  ST.E desc[UR6][R8.64+0x1fc], R21 ;  /* 0x0001fc1508007985 */ /* 0x0041e8000c101906 */
[----:B------:R-:W2:Y:S01]  /*3b140*/  LD.E R11, desc[UR4][R8.64] ;  /* 0x00000004080b7980 */ /* 0x000ea2000c101900 */
[C---:B------:R-:W-:Y:S02]  /*3b150*/  R2UR UR4, R4.reuse ;  /* 0x00000000040472ca */ /* 0x040fe400000e0000 */
        /* <DEDUP_REMOVED lines=10> */
[----:B------:R-:W3:Y:S01]  /*3b200*/  LD.E R15, desc[UR6][R8.64+0x8] ;  /* 0x00000806080f7980 */ /* 0x000ee2000c101900 */
[C---:B------:R-:W-:Y:S02]  /*3b210*/  R2UR UR4, R4.reuse ;  /* 0x00000000040472ca */ /* 0x040fe400000e0000 */
[C---:B------:R-:W-:Y:S02]  /*3b220*/  R2UR UR5, R5.reuse ;  /* 0x00000000050572ca */ /* 0x040fe400000e0000 */
[----:B------:R-:W-:Y:S02]  /*3b230*/  R2UR UR6, R4 ;  /* 0x00000000040672ca */ /* 0x000fe400000e0000 */
[----:B------:R-:W-:-:S09]  /*3b240*/  R2UR UR7, R5 ;  /* 0x00000000050772ca */ /* 0x000fd200000e0000 */
[----:B---3--:R3:W-:Y:S04]  /*3b250*/  ST.E desc[UR4][R8.64+0x8], R15 ;  /* 0x0000080f08007985 */ /* 0x0087e8000c101904 */
[----:B0-----:R-:W4:Y:S01]  /*3b260*/  LD.E R21, desc[UR6][R8.64+0xc] ;  /* 0x00000c0608157980 */ /* 0x001f22000c101900 */
[C---:B------:R-:W-:Y:S02]  /*3b270*/  R2UR UR4, R4.reuse ;  /* 0x00000000040472ca */ /* 0x040fe400000e0000 */
[C---:B------:R-:W-:Y:S02]  /*3b280*/  R2UR UR5, R5.reuse ;  /* 0x00000000050572ca */ /* 0x040fe400000e0000 */
[----:B------:R-:W-:Y:S02]  /*3b290*/  R2UR UR6, R4 ;  /* 0x00000000040672ca */ /* 0x000fe400000e0000 */
[----:B------:R-:W-:-:S09]  /*3b2a0*/  R2UR UR7, R5 ;  /* 0x00000000050772ca */ /* 0x000fd200000e0000 */
[----:B----4-:R0:W-:Y:S04]  /*3b2b0*/  ST.E desc[UR4][R8.64+0xc], R21 ;  /* 0x00000c1508007985 */ /* 0x0101e8000c101904 */
[----:B-1----:R-:W4:Y:S01]  /*3b2c0*/  LD.E R11, desc[UR6][R8.64+0x10] ;  /* 0x00001006080b7980 */ /* 0x002f22000c101900 */
[C---:B------:R-:W-:Y:S02]  /*3b2d0*/  R2UR UR4, R4.reuse ;  /* 0x00000000040472ca */ /* 0x040fe400000e0000 */
[C---:B------:R-:W-:Y:S02]  /*3b2e0*/  R2UR UR5, R5.reuse ;  /* 0x00000000050572ca */ /* 0x040fe400000e0000 */
[----:B------:R-:W-:Y:S02]  /*3b2f0*/  R2UR UR6, R4 ;  /* 0x00000000040672ca */ /* 0x000fe400000e0000 */
[----:B------:R-:W-:-:S09]  /*3b300*/  R2UR UR7, R5 ;  /* 0x00000000050772ca */ /* 0x000fd200000e0000 */
[----:B----4-:R1:W-:Y:S04]  /*3b310*/  ST.E desc[UR4][R8.64+0x10], R11 ;  /* 0x0000100b08007985 */ /* 0x0103e8000c101904 */
[----:B--2---:R-:W2:Y:S01]  /*3b320*/  LD.E R13, desc[UR6][R8.64+0x14] ;  /* 0x00001406080d7980 */ /* 0x004ea2000c101900 */
[C---:B------:R-:W-:Y:S02]  /*3b330*/  R2UR UR4, R4.reuse ;  /* 0x00000000040472ca */ /* 0x040fe400000e0000 */
[C---:B------:R-:W-:Y:S02]  /*3b340*/  R2UR UR5, R5.reuse ;  /* 0x00000000050572ca */ /* 0x040fe400000e0000 */
[----:B------:R-:W-:Y:S02]  /*3b350*/  R2UR UR6, R4 ;  /* 0x00000000040672ca */ /* 0x000fe400000e0000 */
[----:B------:R-:W-:-:S09]  /*3b360*/  R2UR UR7, R5 ;  /* 0x00000000050772ca */ /* 0x000fd200000e0000 */
[----:B--2---:R2:W-:Y:S04]  /*3b370*/  ST.E desc[UR4][R8.64+0x14], R13 ;  /* 0x0000140d08007985 */ /* 0x0045e8000c101904 */
[----:B---3--:R-:W3:Y:S01]  /*3b380*/  LD.E R15, desc[UR6][R8.64+0x18] ;  /* 0x00001806080f7980 */ /* 0x008ee2000c101900 */
        /* <DEDUP_REMOVED lines=694> */
[----:B--2---:R-:W-:Y:S04]  /*3def0*/  ST.E desc[UR4][R8.64+0x1e4], R13 ;  /* 0x0001e40d08007985 */ /* 0x004fe8000c101904 */
[----:B---3--:R-:W2:Y:S01]  /*3df00*/  LD.E R15, desc[UR6][R8.64+0x1e8] ;  /* 0x0001e806080f7980 */ /* 0x008ea2000c101900 */
[C---:B------:R-:W-:Y:S02]  /*3df10*/  R2UR UR4, R4.reuse ;  /* 0x00000000040472ca */ /* 0x040fe400000e0000 */
[C---:B------:R-:W-:Y:S02]  /*3df20*/  R2UR UR5, R5.reuse ;  /* 0x00000000050572ca */ /* 0x040fe400000e0000 */
[----:B------:R-:W-:Y:S02]  /*3df30*/  R2UR UR6, R4 ;  /* 0x00000000040672ca */ /* 0x000fe400000e0000 */
[----:B------:R-:W-:-:S09]  /*3df40*/  R2UR UR7, R5 ;  /* 0x00000000050772ca */ /* 0x000fd200000e0000 */
[----:B--2---:R2:W-:Y:S04]  /*3df50*/  ST.E desc[UR4][R8.64+0x1e8], R15 ;  /* 0x0001e80f08007985 */ /* 0x0045e8000c101904 */
[----:B0-----:R-:W3:Y:S01]  /*3df60*/  LD.E R21, desc[UR6][R8.64+0x1ec] ;  /* 0x0001ec0608157980 */ /* 0x001ee2000c101900 */
[C---:B------:R-:W-:Y:S02]  /*3df70*/  R2UR UR4, R4.reuse ;  /* 0x00000000040472ca */ /* 0x040fe400000e0000 */
[C---:B------:R-:W-:Y:S02]  /*3df80*/  R2UR UR5, R5.reuse ;  /* 0x00000000050572ca */ /* 0x040fe400000e0000 */
[----:B------:R-:W-:Y:S02]  /*3df90*/  R2UR UR6, R4 ;  /* 0x00000000040672ca */ /* 0x000fe400000e0000 */
[----:B------:R-:W-:-:S09]  /*3dfa0*/  R2UR UR7, R5 ;  /* 0x00000000050772ca */ /* 0x000fd200000e0000 */
[----:B---3--:R-:W-:Y:S04]  /*3dfb0*/  ST.E desc[UR4][R8.64+0x1ec], R21 ;  /* 0x0001ec1508007985 */ /* 0x008fe8000c101904 */
[----:B-1----:R-:W3:Y:S01]  /*3dfc0*/  LD.E R11, desc[UR6][R8.64+0x1f0] ;  /* 0x0001f006080b7980 */ /* 0x002ee2000c101900 */
[C---:B------:R-:W-:Y:S02]  /*3dfd0*/  R2UR UR4, R4.reuse ;  /* 0x00000000040472ca */ /* 0x040fe400000e0000 */
[C---:B------:R-:W-:Y:S02]  /*3dfe0*/  R2UR UR5, R5.reuse ;  /* 0x00000000050572ca */ /* 0x040fe400000e0000 */
[----:B------:R-:W-:Y:S02]  /*3dff0*/  R2UR UR6, R4 ;  /* 0x00000000040672ca */ /* 0x000fe400000e0000 */
[----:B------:R-:W-:-:S09]  /*3e000*/  R2UR UR7, R5 ;  /* 0x00000000050772ca */ /* 0x000fd200000e0000 */
[----:B---3--:R0:W-:Y:S04]  /*3e010*/  ST.E desc[UR4][R8.64+0x1f0], R11 ;  /* 0x0001f00b08007985 */ /* 0x0081e8000c101904 */
[----:B------:R-:W3:Y:S01]  /*3e020*/  LD.E R25, desc[UR6][R8.64+0x1f4] ;  /* 0x0001f40608197980 */ /* 0x000ee2000c101900 */
[C---:B------:R-:W-:Y:S02]  /*3e030*/  R2UR UR4, R4.reuse ;  /* 0x00000000040472ca */ /* 0x040fe400000e0000 */
[C---:B------:R-:W-:Y:S02]  /*3e040*/  R2UR UR5, R5.reuse ;  /* 0x00000000050572ca */ /* 0x040fe400000e0000 */
[----:B------:R-:W-:Y:S02]  /*3e050*/  R2UR UR6, R4 ;  /* 0x00000000040672ca */ /* 0x000fe400000e0000 */
[----:B------:R-:W-:-:S09]  /*3e060*/  R2UR UR7, R5 ;  /* 0x00000000050772ca */ /* 0x000fd200000e0000 */
[----:B---3--:R1:W-:Y:S04]  /*3e070*/  ST.E desc[UR4][R8.64+0x1f4], R25 ;  /* 0x0001f41908007985 */ /* 0x0083e8000c101904 */
[----:B--2---:R-:W2:Y:S01]  /*3e080*/  LD.E R15, desc[UR6][R8.64+0x1f8] ;  /* 0x0001f806080f7980 */ /* 0x004ea2000c101900 */
[----:B------:R-:W-:Y:S02]  /*3e090*/  R2UR UR4, R4 ;  /* 0x00000000040472ca */ /* 0x000fe400000e0000 */
[----:B------:R-:W-:-:S13]  /*3e0a0*/  R2UR UR5, R5 ;  /* 0x00000000050572ca */ /* 0x000fda00000e0000 */
[----:B--2---:R1:W-:Y:S01]  /*3e0b0*/  ST.E desc[UR4][R8.64+0x1f8], R15 ;  /* 0x0001f80f08007985 */ /* 0x0043e2000c101904 */
[----:B------:R-:W-:Y:S01]  /*3e0c0*/  @!PT LDS RZ, [RZ] ;  /* 0x00000000fffff984 */ /* 0x000fe20000000800 */
[----:B------:R-:W-:Y:S01]  /*3e0d0*/  @!PT LDS RZ, [RZ] ;  /* 0x00000000fffff984 */ /* 0x000fe20000000800 */
[----:B------:R-:W-:Y:S01]  /*3e0e0*/  @!PT LDS RZ, [RZ] ;  /* 0x00000000fffff984 */ /* 0x000fe20000000800 */
[----:B------:R-:W-:Y:S01]  /*3e0f0*/  @!PT LDS RZ, [RZ] ;  /* 0x00000000fffff984 */ /* 0x000fe20000000800 */
[----:B------:R2:W-:Y:S06]  /*3e100*/  MEMBAR.ALL.CTA ;  /* 0x0000000000007992 */ /* 0x0005ec0000008000 */
[----:B--2---:R-:W2:Y:S02]  /*3e110*/  FENCE.VIEW.ASYNC.S ;  /* 0x00000000000073c6 */ /* 0x004ea40000000000 */
[----:B--2---:R-:W-:Y:S02]  /*3e120*/  NOP ;  /* 0x0000000000007918 */ /* 0x004fe40000000000 */
[----:B------:R-:W2:Y:S01]  /*3e130*/  LDL.64 R12, [R7+0x40] ;  /* 0x00004000070c7983 */ /* 0x000ea20000100a00 */
[----:B------:R-:W-:-:S02]  /*3e140*/  R2UR UR4, R4 ;  /* 0x00000000040472ca */ /* 0x000fc400000e0000 */
[----:B------:R-:W-:Y:S01]  /*3e150*/  R2UR UR5, R5 ;  /* 0x00000000050572ca */ /* 0x000fe200000e0000 */
[----:B------:R-:W-:Y:S06]  /*3e160*/  BAR.ARV 0xe, 0x100 ;  /* 0x0384000000007b1d */ /* 0x000fec0000002000 */
[----:B0-----:R-:W3:Y:S06]  /*3e170*/  LDL.64 R10, [R7] ;  /* 0x00000000070a7983 */ /* 0x001eec0000100a00 */
[----:B--2---:R-:W2:Y:S01]  /*3e180*/  LD.E R14, desc[UR4][R12.64] ;  /* 0x000000040c0e7980 */ /* 0x004ea2000c101900 */
[----:B------:R-:W-:-:S02]  /*3e190*/  R2UR UR4, R4 ;  /* 0x00000000040472ca */ /* 0x000fc400000e0000 */
[----:B------:R-:W-:Y:S01]  /*3e1a0*/  R2UR UR5, R5 ;  /* 0x00000000050572ca */ /* 0x000fe200000e0000 */
[----:B------:R-:W-:-:S12]  /*3e1b0*/  BSSY B2, `(.L_x_2207) ;  /* 0x0000006000027945 */ /* 0x000fd80003800000 */
[----:B---3--:R1:W5:Y:S01]  /*3e1c0*/  LD.E R10, desc[UR4][R10.64] ;  /* 0x000000040a0a7980 */ /* 0x008362000c101900 */
[----:B--2---:R-:W-:-:S04]  /*3e1d0*/  LOP3.LUT R14, R14, 0x1, RZ, 0xfc, !PT ;  /* 0x000000010e0e7812 */ /* 0x004fc800078efcff */
[----:B------:R-:W-:-:S13]  /*3e1e0*/  ISETP.NE.AND P0, PT, R14, 0x3, PT ;  /* 0x000000030e00780c */ /* 0x000fda0003f05270 */
[----:B-1----:R-:W-:Y:S05]  /*3e1f0*/  @!P0 BRA `(.L_x_2208) ;  /* 0x0000000000048947 */ /* 0x002fea0003800000 */
[----:B------:R-:W-:Y:S01]  /*3e200*/  BPT.TRAP 0x1 ;  /* 0x000000040000795c */ /* 0x000fe20000300000 */
.L_x_2208:
[----:B------:R-:W-:Y:S05]  /*3e210*/  BSYNC B2 ;  /* 0x0000000000027941 */ /* 0x000fea0003800000 */
.L_x_2207:
        /* <DEDUP_REMOVED lines=9> */
[----:B------:R0:W-:Y:S02]  /*3e2b0*/  SYNCS.ARRIVE.TRANS64.RED.A1T0 RZ, [R7+URZ], RZ ;  /* 0x000000ff07ff79a7 */ /* 0x0001e4000810043f */
[----:B0-----:R-:W-:-:S04]  /*3e2c0*/  IMAD.MOV.U32 R7, RZ, RZ, 0x0 ;  /* 0x00000000ff077424 */ /* 0x001fc800078e00ff */
[----:B------:R-:W-:Y:S05]  /*3e2d0*/  RET.REL.NODEC R6 `(_ZN7cutlass13device_kernelIN5flash11enable_sm90INS1_16FlashAttnFwdSm90INS1_25CollectiveMainloopFwdSm90ILi2EN4cute5tupleIJNS5_1CILi1EEES8_S8_EEENS6_IJNS7_ILi64EEESA_SA_EEELi512ENS_10bfloat16_tEfNS_4arch4Sm90ELb0ELb1ELb1ELb0ELb1ELb0ELb1ELb0ELb0ELb1ELb1ELb0EEENS1_21CollectiveEpilogueFwdINS6_IJSA_NS7_ILi512EEESA_EEES9_SC_SE_Li256ELb0ELb1ELb1ELb0EEENS1_19SingleTileSchedulerILb0ELb1ELb1ELi64EEEEEEEEEvNT_6ParamsE) ;  /* 0xfffffc1c06487950 */ /* 0x000fea0003c3ffff */
.L_x_2179:
[----:B0-----:R0:W1:Y:S02]  /*3e2e0*/  SYNCS.PHASECHK.TRANS64.TRYWAIT P0, [R11+URZ], R20 ;  /* 0x000000140b0075a7 */ /* 0x001064000800017f */
[----:B-1----:R-:W-:Y:S05]  /*3e2f0*/  @!P0 NANOSLEEP.SYNCS 0x989680 ;  /* 0x009896800000895d */ /* 0x002fea0003900000 */
[----:B------:R-:W1:Y:S02]  /*3e300*/  @!P0 SYNCS.PHASECHK.TRANS64 P0, [R11+URZ], R20 ;  /* 0x000000140b0085a7 */ /* 0x000e64000800007f */
[----:B-1----:R-:W-:Y:S05]  /*3e310*/  @!P0 BRA `(.L_x_2179) ;  /* 0xfffffffc00f08947 */ /* 0x002fea000383ffff */
[----:B------:R-:W-:Y:S05]  /*3e320*/  BRA `(.L_x_2178) ;  /* 0xfffffee400b87947 */ /* 0x000fea000383ffff */
.L_x_2186:
[----:B0-----:R0:W1:Y:S02]  /*3e330*/  SYNCS.PHASECHK.TRANS64.TRYWAIT P0, [R20+URZ], R21 ;  /* 0x00000015140075a7 */ /* 0x001064000800017f */
[----:B-1----:R-:W-:Y:S05]  /*3e340*/  @!P0 NANOSLEEP.SYNCS 0x989680 ;  /* 0x009896800000895d */ /* 0x002fea0003900000 */
[----:B------:R-:W1:Y:S02]  /*3e350*/  @!P0 SYNCS.PHASECHK.TRANS64 P0, [R20+URZ], R21 ;  /* 0x00000015140085a7 */ /* 0x000e64000800007f */
[----:B-1----:R-:W-:Y:S05]  /*3e360*/  @!P0 BRA `(.L_x_2186) ;  /* 0xfffffffc00f08947 */ /* 0x002fea000383ffff */
[----:B------:R-:W-:Y:S05]  /*3e370*/  BRA `(.L_x_2185) ;  /* 0xfffffeec008c7947 */ /* 0x000fea000383ffff */
.L_x_2209:
        /* <DEDUP_REMOVED lines=16> */
.L_x_5834:


//--------------------- .text._ZN7cutlass13device_kernelIN5flash11enable_sm90INS1_16FlashAttnFwdSm90INS1_25CollectiveMainloopFwdSm90ILi2EN4cute5tupleIJNS5_1CILi1EEES8_S8_EEENS6_IJNS7_ILi64EEESA_SA_EEELi512ENS_10bfloat16_tEfNS_4arch4Sm90ELb0ELb1ELb1ELb1ELb1ELb0ELb0ELb0ELb0ELb1ELb1ELb0EEENS1_21CollectiveEpilogueFwdINS6_IJSA_NS7_ILi512EEESA_EEES9_SC_SE_Li256ELb1ELb1ELb1ELb0EEENS1_36VarlenDynamicPersistentTileSchedulerILi64ELi64ELi256ELi128ELb1ELb1ELb1ELb1ELb0ELb1EEEEEEEEEvNT_6ParamsE --------------------------
	.section	.text._ZN7cutlass13device_kernelIN5flash11enable_sm90INS1_16FlashAttnFwdSm90INS1_25CollectiveMainloopFwdSm90ILi2EN4cute5tupleIJNS5_1CILi1EEES8_S8_EEENS6_IJNS7_ILi64EEESA_SA_EEELi512ENS_10bfloat16_tEfNS_4arch4Sm90ELb0ELb1ELb1ELb1ELb1ELb0ELb0ELb0ELb0ELb1ELb1ELb0EEENS1_21CollectiveEpilogueFwdINS6_IJSA_NS7_ILi512EEESA_EEES9_SC_SE_Li256ELb1ELb1ELb1ELb0EEENS1_36VarlenDynamicPersistentTileSchedulerILi64ELi64ELi256ELi128ELb1ELb1ELb1ELb1ELb0ELb1EEEEEEEEEvNT_6ParamsE,"ax",@progbits
	.align	128
.text._ZN7cutlass13device_kernelIN5flash11enable_sm90INS1_16FlashAttnFwdSm90INS1_25CollectiveMainloopFwdSm90ILi2EN4cute5tupleIJNS5_1CILi1EEES8_S8_EEENS6_IJNS7_ILi64EEESA_SA_EEELi512ENS_10bfloat16_tEfNS_4arch4Sm90ELb0ELb1ELb1ELb1ELb1ELb0ELb0ELb0ELb0ELb1ELb1ELb0EEENS1_21CollectiveEpilogueFwdINS6_IJSA_NS7_ILi512EEESA_EEES9_SC_SE_Li256ELb1ELb1ELb1ELb0EEENS1_36VarlenDynamicPersistentTileSchedulerILi64ELi64ELi256ELi128ELb1ELb1ELb1ELb1ELb0ELb1EEEEEEEEEvNT_6ParamsE:
        .type           _ZN7cutlass13device_kernelIN5flash11enable_sm90INS1_16FlashAttnFwdSm90INS1_25CollectiveMainloopFwdSm90ILi2EN4cute5tupleIJNS5_1CILi1EEES8_S8_EEENS6_IJNS7_ILi64EEESA_SA_EEELi512ENS_10bfloat16_tEfNS_4arch4Sm90ELb0ELb1ELb1ELb1ELb1ELb0ELb0ELb0ELb0ELb1ELb1ELb0EEENS1_21CollectiveEpilogueFwdINS6_IJSA_NS7_ILi512EEESA_EEES9_SC_SE_Li256ELb1ELb1ELb1ELb0EEENS1_36VarlenDynamicPersistentTileSchedulerILi64ELi64ELi256ELi128ELb1ELb1ELb1ELb1ELb0ELb1EEEEEEEEEvNT_6ParamsE,@function
        .size           _ZN7cutlass13device_kernelIN5flash11enable_sm90INS1_16FlashAttnFwdSm90INS1_25CollectiveMainloopFwdSm90ILi2EN4cute5tupleIJNS5_1CILi1EEES8_S8_EEENS6_IJNS7_ILi64EEESA_SA_EEELi512ENS_10bfloat16_tEfNS_4arch4Sm90ELb0ELb1ELb1ELb1ELb1ELb0ELb0ELb0ELb0ELb1ELb1ELb0EEENS1_21CollectiveEpilogueFwdINS6_IJSA_NS7_ILi512EEESA_EEES9_SC_SE_Li256ELb1ELb1ELb1ELb0EEENS1_36VarlenDynamicPersistentTileSchedulerILi64ELi64ELi256ELi128ELb1ELb1ELb1ELb1ELb0ELb1EEEEEEEEEvNT_6ParamsE,(.L_x_5836 - _ZN7cutlass13device_kernelIN5flash11enable_sm90INS1_16FlashAttnFwdSm90INS1_25CollectiveMainloopFwdSm90ILi2EN4cute5tupleIJNS5_1CILi1EEES8_S8_EEENS6_IJNS7_ILi64EEESA_SA_EEELi512ENS_10bfloat16_tEfNS_4arch4Sm90ELb0ELb1ELb1ELb1ELb1ELb0ELb0ELb0ELb0ELb1ELb1ELb0EEENS1_21CollectiveEpilogueFwdINS6_IJSA_NS7_ILi512EEESA_EEES9_SC_SE_Li256ELb1ELb1ELb1ELb0EEENS1_36VarlenDynamicPersistentTileSchedulerILi64ELi64ELi256ELi128ELb1ELb1ELb1ELb1ELb0ELb1EEEEEEEEEvNT_6ParamsE)
        .other          _ZN7cutlass13device_kernelIN5flash11enable_sm90INS1_16FlashAttnFwdSm90INS1_25CollectiveMainloopFwdSm90ILi2EN4cute5tupleIJNS5_1CILi1EEES8_S8_EEENS6_IJNS7_ILi64EEESA_SA_EEELi512ENS_10bfloat16_tEfNS_4arch4Sm90ELb0ELb1ELb1ELb1ELb1ELb0ELb0ELb0ELb0ELb1ELb1ELb0EEENS1_21CollectiveEpilogueFwdINS6_IJSA_NS7_ILi512EEESA_EEES9_SC_SE_Li256ELb1ELb1ELb1ELb0EEENS1_36VarlenDynamicPersistentTileSchedulerILi64ELi64ELi256ELi128ELb1ELb1ELb1ELb1ELb0ELb1EEEEEEEEEvNT_6ParamsE,@"STO_CUDA_ENTRY STV_DEFAULT"
_ZN7cutlass13device_kernelIN5flash11enable_sm90INS1_16FlashAttnFwdSm90INS1_25CollectiveMainloopFwdSm90ILi2EN4cute5tupleIJNS5_1CILi1EEES8_S8_EEENS6_IJNS7_ILi64EEESA_SA_EEELi512ENS_10bfloat16_tEfNS_4arch4Sm90ELb0ELb1ELb1ELb1ELb1ELb0ELb0ELb0ELb0ELb1ELb1ELb0EEENS1_21CollectiveEpilogueFwdINS6_IJSA_NS7_ILi512EEESA_EEES9_SC_SE_Li256ELb1ELb1ELb1ELb0EEENS1_36VarlenDynamicPersistentTileSchedulerILi64ELi64ELi256ELi128ELb1ELb1ELb1ELb1ELb0ELb1EEEEEEEEEvNT_6ParamsE:
        /* <DEDUP_REMOVED lines=41> */
.L_x_2210:
        /* <DEDUP_REMOVED lines=22> */
.L_x_2211:
        /* <DEDUP_REMOVED lines=18> */
.L_x_2212:
        /* <DEDUP_REMOVED lines=22> */
.L_x_2213:
        /* <DEDUP_REMOVED lines=23> */
.L_x_2214:
        /* <DEDUP_REMOVED lines=8> */
.L_x_2216:
        /* <DEDUP_REMOVED lines=30> */
[CC--:B------:R-:W-:Y:S02]  /*0a40*/  LEA.HI R6, R3.reuse, R0.reuse, RZ, 0x2 ;  /* 0x0000000003067211 */ /* 0x0c0fe400078f10ff */
[----:B------:R-:W-:Y:S02]  /*0a50*/  LEA.HI R219, R3, R0, RZ, 0x3 ;  /* 0x0000000003db7211 */ /* 0x000fe400078f18ff */
[----:B------:R-:W-:Y:S02]  /*0a60*/  SHF.R.S32.HI R7, RZ, 0x4, R2 ;  /* 0x00000004ff077819 */ /* 0x000fe40000011402 */
[----:B------:R-:W-:Y:S02]  /*0a70*/  LOP3.LUT R3, R2, 0xfffffff0, RZ, 0xc0, !PT ;  /* 0xfffffff002037812 */ /* 0x000fe400078ec0ff */
[----:B------:R-:W-:-:S02]  /*0a80*/  SHF.R.S32.HI R5, RZ, 0x5, R4 ;  /* 0x00000005ff057819 */ /* 0x000fc40000011404 */
[----:B------:R-:W-:Y:S01]  /*0a90*/  SHF.R.S32.HI R4, RZ, 0x1f, R4 ;  /* 0x0000001fff047819 */ /* 0x000fe20000011404 */
[----:B------:R-:W-:Y:S01]  /*0aa0*/  IMAD.IADD R3, R0, 0x1, -R3 ;  /* 0x0000000100037824 */ /* 0x000fe200078e0a03 */
[----:B------:R-:W-:Y:S02]  /*0ab0*/  LOP3.LUT R13, R6, 0xfffffffc, RZ, 0xc0, !PT ;  /* 0xfffffffc060d7812 */ /* 0x000fe400078ec0ff */
[----:B------:R-:W-:Y:S02]  /*0ac0*/  LOP3.LUT R11, R9, 0xffffff80, RZ, 0xc0, !PT ;  /* 0xffffff80090b7812 */ /* 0x000fe400078ec0ff */
[----:B------:R-:W-:Y:S01]  /*0ad0*/  LOP3.LUT R187, R219, 0xfffffff8, RZ, 0xc0, !PT ;  /* 0xfffffff8dbbb7812 */ /* 0x000fe200078ec0ff */
[----:B------:R-:W-:Y:S01]  /*0ae0*/  IMAD.IADD R13, R0, 0x1, -R13 ;  /* 0x00000001000d7824 */ /* 0x000fe200078e0a0d */
[----:B------:R-:W-:Y:S01]  /*0af0*/  LEA.HI R2, R2, R7, RZ, 0x1 ;  /* 0x0000000702027211 */ /* 0x000fe200078f08ff */
[----:B------:R-:W-:Y:S01]  /*0b00*/  IMAD.IADD R11, R0, 0x1, -R11 ;  /* 0x00000001000b7824 */ /* 0x000fe200078e0a0b */
[----:B------:R-:W-:Y:S01]  /*0b10*/  LEA.HI R4, R4, R5, RZ, 0x2 ;  /* 0x0000000504047211 */ /* 0x000fe200078f10ff */
[----:B------:R-:W-:Y:S01]  /*0b20*/  IMAD.IADD R187, R0, 0x1, -R187 ;  /* 0x0000000100bb7824 */ /* 0x000fe200078e0abb */
[----:B------:R-:W-:-:S02]  /*0b30*/  LOP3.LUT R2, R2, 0x1ffffffe, RZ, 0xc0, !PT ;  /* 0x1ffffffe02027812 */ /* 0x000fc400078ec0ff */
[----:B------:R-:W-:Y:S01]  /*0b40*/  SHF.R.S32.HI R220, RZ, 0x7, R9 ;  /* 0x00000007ffdc7819 */ /* 0x000fe20000011409 */
[----:B------:R-:W-:Y:S01]  /*0b50*/  IMAD.SHL.U32 R19, R187, 0x8, RZ ;  /* 0x00000008bb137824 */ /* 0x000fe200078e00ff */
[--C-:B------:R-:W-:Y:S01]  /*0b60*/  SHF.R.S32.HI R0, RZ, 0x1f, R3.reuse ;  /* 0x0000001fff007819 */ /* 0x100fe20000011403 */
[----:B------:R-:W-:Y:S01]  /*0b70*/  IMAD.IADD R2, R7, 0x1, -R2 ;  /* 0x0000000107027824 */ /* 0x000fe200078e0a02 */
[----:B------:R-:W-:Y:S01]  /*0b80*/  LOP3.LUT R4, R4, 0x3ffffc, RZ, 0xc0, !PT ;  /* 0x003ffffc04047812 */ /* 0x000fe200078ec0ff */
[----:B------:R-:W-:Y:S01]  /*0b90*/  IMAD R15, R220, 0x100, R3 ;  /* 0x00000100dc0f7824 */ /* 0x000fe200078e0203 */
[----:B------:R-:W-:Y:S01]  /*0ba0*/  LEA.HI R7, R13, R13, RZ, 0x1 ;  /* 0x0000000d0d077211 */ /* 0x000fe200078f08ff */
[----:B------:R-:W-:Y:S01]  /*0bb0*/  IMAD.SHL.U32 R2, R2, 0x8, RZ ;  /* 0x0000000802027824 */ /* 0x000fe200078e00ff */
[----:B------:R-:W-:Y:S01]  /*0bc0*/  LEA.HI R6, R0, R3, RZ, 0x3 ;  /* 0x0000000300067211 */ /* 0x000fe200078f18ff */
[----:B------:R-:W-:Y:S01]  /*0bd0*/  IMAD.IADD R4, R5, 0x1, -R4 ;  /* 0x0000000105047824 */ /* 0x000fe200078e0a04 */
[----:B------:R-:W-:-:S02]  /*0be0*/  SHF.R.S32.HI R0, RZ, 0x1f, R11 ;  /* 0x0000001fff007819 */ /* 0x000fc4000001140b */
[----:B------:R-:W-:Y:S01]  /*0bf0*/  LOP3.LUT R10, R7, 0x1ffffffe, RZ, 0xc0, !PT ;  /* 0x1ffffffe070a7812 */ /* 0x000fe200078ec0ff */
[----:B------:R-:W-:Y:S01]  /*0c00*/  IMAD R15, R4, 0x10, R15 ;  /* 0x00000010040f7824 */ /* 0x000fe200078e020f */
[C---:B------:R-:W-:Y:S01]  /*0c10*/  LOP3.LUT R8, R6.reuse, 0xfffffff8, RZ, 0xc0, !PT ;  /* 0xfffffff806087812 */ /* 0x040fe200078ec0ff */
[----:B------:R-:W-:Y:S01]  /*0c20*/  IMAD.SHL.U32 R7, R6, 0x40, RZ ;  /* 0x0000004006077824 */ /* 0x000fe200078e00ff */
[----:B------:R-:W-:Y:S01]  /*0c30*/  LEA.HI R4, R0, R11, RZ, 0x2 ;  /* 0x0000000b00047211 */ /* 0x000fe200078f10ff */
[----:B------:R-:W-:Y:S01]  /*0c40*/  IMAD.IADD R186, R13, 0x1, -R10 ;  /* 0x000000010dba7824 */ /* 0x000fe200078e0a0a */
[----:B------:R-:W-:Y:S01]  /*0c50*/  LEA.HI R9, R9, R220, RZ, 0x1 ;  /* 0x000000dc09097211 */ /* 0x000fe200078f08ff */
[----:B------:R-:W-:Y:S01]  /*0c60*/  IMAD.IADD R8, R3, 0x1, -R8 ;  /* 0x0000000103087824 */ /* 0x000fe200078e0a08 */
[--C-:B------:R-:W-:Y:S02]  /*0c70*/  SHF.R.S32.HI R3, RZ, 0x2, R4.reuse ;  /* 0x00000002ff037819 */ /* 0x100fe40000011404 */
[----:B------:R-:W-:-:S02]  /*0c80*/  SHF.R.S32.HI R6, RZ, 0x1f, R4 ;  /* 0x0000001fff067819 */ /* 0x000fc40000011404 */
[----:B------:R-:W-:Y:S02]  /*0c90*/  LOP3.LUT R10, R4, 0x7ffffffc, RZ, 0xc0, !PT ;  /* 0x7ffffffc040a7812 */ /* 0x000fe400078ec0ff */
[----:B------:R-:W-:Y:S02]  /*0ca0*/  LOP3.LUT R4, R7, 0x7ffffe00, RZ, 0xc0, !PT ;  /* 0x7ffffe0007047812 */ /* 0x000fe400078ec0ff */
[----:B------:R-:W-:Y:S01]  /*0cb0*/  LEA.HI R6, R6, R3, RZ, 0x3 ;  /* 0x0000000306067211 */ /* 0x000fe200078f18ff */
[----:B------:R-:W-:Y:S01]  /*0cc0*/  IMAD.IADD R10, R11, 0x1, -R10 ;  /* 0x000000010b0a7824 */ /* 0x000fe200078e0a0a */
[----:B------:R-:W-:Y:S01]  /*0cd0*/  LOP3.LUT R9, R9, 0xfffffe, RZ, 0xc0, !PT ;  /* 0x00fffffe09097812 */ /* 0x000fe200078ec0ff */
[----:B------:R-:W-:Y:S01]  /*0ce0*/  IMAD R7, R5, 0x400, R4 ;  /* 0x0000040005077824 */ /* 0x000fe200078e0204 */
[----:B------:R-:W-:Y:S01]  /*0cf0*/  LOP3.LUT R6, R6, 0xfffffff8, RZ, 0xc0, !PT ;  /* 0xfffffff806067812 */ /* 0x000fe200078ec0ff */
[----:B------:R-:W-:Y:S01]  /*0d00*/  IMAD.SHL.U32 R4, R8, 0x40, RZ ;  /* 0x0000004008047824 */ /* 0x000fe200078e00ff */
[----:B------:R-:W-:Y:S01]  /*0d10*/  LEA.HI R0, R0, R11, RZ, 0x5 ;  /* 0x0000000b00007211 */ /* 0x000fe200078f28ff */
[----:B------:R-:W-:Y:S01]  /*0d20*/  IMAD.IADD R9, R220, 0x1, -R9 ;  /* 0x00000001dc097824 */ /* 0x000fe200078e0a09 */
[----:B------:R-:W-:Y:S01]  /*0d30*/  R2P PR, R8, 0x6 ;  /* 0x0000000608007804 */ /* 0x000fe20000000000 */
[----:B------:R-:W-:Y:S01]  /*0d40*/  IMAD.IADD R17, R3, 0x1, -R6 ;  /* 0x0000000103117824 */ /* 0x000fe200078e0a06 */
[----:B------:R-:W-:Y:S01]  /*0d50*/  LOP3.LUT R5, R4, 0x1c0, RZ, 0xc0, !PT ;  /* 0x000001c004057812 */ /* 0x000fe200078ec0ff */
[----:B------:R-:W-:Y:S01]  /*0d60*/  IMAD.U32 R3, R15, 0x40, R2 ;  /* 0x000000400f037824 */ /* 0x000fe200078e0002 */
[----:B------:R-:W-:-:S02]  /*0d70*/  SHF.R.S32.HI R0, RZ, 0x5, R0 ;  /* 0x00000005ff007819 */ /* 0x000fc40000011400 */
[----:B------:R-:W-:Y:S02]  /*0d80*/  LOP3.LUT R2, R5, 0x8, R2, 0xf8, !PT ;  /* 0x0000000805027812 */ /* 0x000fe400078ef802 */
[----:B------:R-:W-:Y:S01]  /*0d90*/  SHF.R.U32.HI R5, RZ, 0x3, R5 ;  /* 0x00000003ff057819 */ /* 0x000fe20000011605 */
[----:B------:R0:W-:Y:S01]  /*0da0*/  STL [R1+0x20], R3 ;  /* 0x0000200301007387 */ /* 0x0001e20000100800 */
[----:B------:R-:W-:Y:S01]  /*0db0*/  IMAD R17, R0, 0x10, R17 ;  /* 0x0000001000117824 */ /* 0x000fe200078e0211 */
[----:B------:R-:W-:Y:S02]  /*0dc0*/  SEL R184, R184, 0xffffffc0, !P2 ;  /* 0xffffffc0b8b87807 */ /* 0x000fe40005000000 */
[----:B------:R-:W-:Y:S01]  /*0dd0*/  LOP3.LUT R4, R2, R5, RZ, 0x3c, !PT ;  /* 0x0000000502047212 */ /* 0x000fe200078e3cff */
[----:B------:R-:W-:Y:S01]  /*0de0*/  IMAD.SHL.U32 R2, R10, 0x2, RZ ;  /* 0x000000020a027824 */ /* 0x000fe200078e00ff */
[----:B------:R-:W-:Y:S01]  /*0df0*/  SHF.R.S32.HI R219, RZ, 0x3, R219 ;  /* 0x00000003ffdb7819 */ /* 0x000fe200000114db */
[----:B------:R-:W-:-:S02]  /*0e00*/  IMAD R186, R186, 0x8, R17 ;  /* 0x00000008baba7824 */ /* 0x000fc400078e0211 */
[----:B------:R-:W-:Y:S02]  /*0e10*/  IMAD.IADD R4, R7, 0x1, R4 ;  /* 0x0000000107047824 */ /* 0x000fe400078e0204 */
[----:B0-----:R-:W-:-:S03]  /*0e20*/  IMAD.SHL.U32 R3, R9, 0x100, RZ ;  /* 0x0000010009037824 */ /* 0x001fc600078e00ff */
[----:B------:R-:W-:Y:S01]  /*0e30*/  LEA R22, R4, UR41, 0x1 ;  /* 0x0000002904167c11 */ /* 0x000fe2000f8e08ff */
[----:B------:R-:W-:Y:S01]  /*0e40*/  IMAD.IADD R18, R2, 0x1, R3 ;  /* 0x0000000102127824 */ /* 0x000fe200078e0203 */
[----:B------:R0:W-:Y:S03]  /*0e50*/  STL [R1+0x1c], R3 ;  /* 0x00001c0301007387 */ /* 0x0001e60000100800 */
[C---:B------:R-:W-:Y:S01]  /*0e60*/  VIADD R218, R18.reuse, 0x8 ;  /* 0x0000000812da7836 */ /* 0x040fe20000000000 */
[----:B------:R-:W-:Y:S01]  /*0e70*/  SHF.R.S32.HI R0, RZ, 0x1f, R18 ;  /* 0x0000001fff007819 */ /* 0x000fe20000011412 */
[C---:B------:R-:W-:Y:S02]  /*0e80*/  VIADD R217, R18.reuse, 0x10 ;  /* 0x0000001012d97836 */ /* 0x040fe40000000000 */
[C---:B------:R-:W-:Y:S02]  /*0e90*/  VIADD R216, R18.reuse, 0x18 ;  /* 0x0000001812d87836 */ /* 0x040fe40000000000 */
        /* <DEDUP_REMOVED lines=62> */
[----:B------:R-:W-:-:S02]  /*1280*/  IMAD.IADD R185, R185, 0x1, R184 ;  /* 0x00000001b9b97824 */ /* 0x000fc400078e02b8 */
[----:B------:R-:W-:-:S07]  /*1290*/  IMAD.IADD R184, R184, 0x1, R23 ;  /* 0x00000001b8b87824 */ /* 0x000fce00078e0217 */
.L_x_2339:
[----:B------:R-:W-:Y:S02]  /*12a0*/  ULDC.64 UR8, c[0x0][0xa28] ;  /* 0x00028a0000087ab9 */ /* 0x000fe40000000a00 */
[----:B------:R-:W-:-:S04]  /*12b0*/  UISETP.NE.U32.AND UP0, UPT, UR8, URZ, UPT ;  /* 0x0000003f0800728c */ /* 0x000fc8000bf05070 */
[----:B------:R-:W-:-:S03]  /*12c0*/  UISETP.NE.AND.EX UP0, UPT, UR9, URZ, UPT, UP0 ;  /* 0x0000003f0900728c */ /* 0x000fc6000bf05300 */
[----:B------:R-:W-:Y:S02]  /*12d0*/  ULDC.64 UR8, c[0x0][0xa18] ;  /* 0x0002860000087ab9 */ /* 0x000fe40000000a00 */
[----:B------:R-:W-:Y:S01]  /*12e0*/  UISETP.NE.U32.AND UP1, UPT, UR8, URZ, UPT ;  /* 0x0000003f0800728c */ /* 0x000fe2000bf25070 */
[----:B------:R-:W-:-:S03]  /*12f0*/  PLOP3.LUT P0, PT, PT, PT, UP0, 0x80, 0x0 ;  /* 0x000000000000781c */ /* 0x000fc60003f0f008 */
[----:B------:R-:W-:-:S03]  /*1300*/  UISETP.NE.AND.EX UP1, UPT, UR9, URZ, UPT, UP1 ;  /* 0x0000003f0900728c */ /* 0x000fc6000bf25310 */
[----:B------:R-:W-:Y:S02]  /*1310*/  @UP0 ULDC.64 UR8, c[0x0][0xa28] ;  /* 0x00028a0000080ab9 */ /* 0x000fe40000000a00 */
[----:B------:R-:W-:Y:S01]  /*1320*/  @UP0 UIMAD.WIDE UR8, UR6, 0x4, UR8 ;  /* 0x00000004060808a5 */ /* 0x000fe2000f8e0208 */
[----:B------:R-:W-:-:S05]  /*1330*/  PLOP3.LUT P2, PT, PT, PT, UP1, 0x80, 0x0 ;  /* 0x000000000000781c */ /* 0x000fca0003f4f018 */
[----:B------:R-:W-:Y:S01]  /*1340*/  @UP1 ULDC.64 UR10, c[0x0][0xa18] ;  /* 0x00028600000a1ab9 */ /* 0x000fe20000000a00 */
[----:B0-234-:R-:W-:Y:S02]  /*1350*/  IMAD.U32 R4, RZ, RZ, UR8 ;  /* 0x00000008ff047e24 */ /* 0x01dfe4000f8e00ff */
[----:B------:R-:W-:Y:S01]  /*1360*/  IMAD.U32 R5, RZ, RZ, UR9 ;  /* 0x00000009ff057e24 */ /* 0x000fe2000f8e00ff */
[----:B------:R-:W-:Y:S02]  /*1370*/  @UP1 UIMAD.WIDE UR8, UR6, 0x4, UR10 ;  /* 0x00000004060818a5 */ /* 0x000fe4000f8e020a */
[----:B------:R-:W-:Y:S02]  /*1380*/  ULOP3.LUT UR4, UR7, 0xff000000, URZ, 0xc0, !UPT ;  /* 0xff00000007047892 */ /* 0x000fe4000f8ec03f */
[----:B------:R-:W2:Y:S01]  /*1390*/  @P0 LDG.E R4, desc[UR54][R4.64] ;  /* 0x0000003604040981 */ /* 0x000ea2000c1e1900 */
[----:B------:R-:W-:Y:S01]  /*13a0*/  ULDC.64 UR10, c[0x0][0xa20] ;  /* 0x00028800000a7ab9 */ /* 0x000fe20000000a00 */
[----:B-1----:R-:W-:-:S02]  /*13b0*/  IMAD.U32 R6, RZ, RZ, UR8 ;  /* 0x00000008ff067e24 */ /* 0x002fc4000f8e00ff */
[----:B------:R-:W-:Y:S01]  /*13c0*/  IMAD.U32 R7, RZ, RZ, UR9 ;  /* 0x00000009ff077e24 */ /* 0x000fe2000f8e00ff */
[----:B------:R-:W-:-:S04]  /*13d0*/  ULDC.64 UR8, c[0x0][0x418] ;  /* 0x0001060000087ab9 */ /* 0x000fc80000000a00 */
[----:B------:R-:W3:Y:S01]  /*13e0*/  @P2 LDG.E R6, desc[UR54][R6.64] ;  /* 0x0000003606062981 */ /* 0x000ee2000c1e1900 */
[----:B------:R-:W-:Y:S01]  /*13f0*/  UISETP.NE.U32.AND UP0, UPT, UR8, URZ, UPT ;  /* 0x0000003f0800728c */ /* 0x000fe2000bf05070 */
[----:B------:R-:W-:Y:S01]  /*1400*/  ISETP.NE.U32.AND P1, PT, RZ, UR10, PT ;  /* 0x0000000aff007c0c */ /* 0x000fe2000bf25070 */
[----:B------:R-:W-:Y:S02]  /*1410*/  ULOP3.LUT UR42, UR7, 0xff0000, URZ, 0xc0, !UPT ;  /* 0x00ff0000072a7892 */ /* 0x000fe4000f8ec03f */
[----:B------:R-:W-:Y:S01]  /*1420*/  UISETP.NE.AND.EX UP0, UPT, UR9, URZ, UPT, UP0 ;  /* 0x0000003f0900728c */ /* 0x000fe2000bf05300 */
[----:B------:R-:W-:Y:S01]  /*1430*/  ISETP.NE.AND.EX P1, PT, RZ, UR11, PT, P1 ;  /* 0x0000000bff007c0c */ /* 0x000fe2000bf25310 */
[----:B------:R-:W-:Y:S01]  /*1440*/  ULDC UR8, c[0x0][0x424] ;  /* 0x0001090000087ab9 */ /* 0x000fe20000000800 */
[----:B------:R-:W-:Y:S02]  /*1450*/  USHF.R.U32.HI UR4, URZ, 0x8, UR4 ;  /* 0x000000083f047899 */ /* 0x000fe40008011604 */
[----:B------:R-:W-:Y:S01]  /*1460*/  USEL UR8, UR8, 0x1, UP0 ;  /* 0x0000000108087887 */ /* 0x000fe20008000000 */
[----:B------:R-:W-:Y:S01]  /*1470*/  ULDC UR9, c[0x0][0x2f0] ;  /* 0x0000bc0000097ab9 */ /* 0x000fe20000000800 */
[----:B------:R-:W-:Y:S01]  /*1480*/  UMOV UR48, URZ ;  /* 0x0000003f00307c82 */ /* 0x000fe20008000000 */
[----:B------:R-:W-:-:S02]  /*1490*/  ULEA.HI UR42, UR42, UR4, URZ, 0x10 ;  /* 0x000000042a2a7291 */ /* 0x000fc4000f8f803f */
[----:B------:R-:W-:Y:S02]  /*14a0*/  UIMAD UR4, UR8, UR9, URZ ;  /* 0x00000009080472a4 */ /* 0x000fe4000f8e023f */
[----:B------:R-:W-:Y:S01]  /*14b0*/  ULOP3.LUT UR43, UR7, 0xffff, URZ, 0xc0, !UPT ;  /* 0x0000ffff072b7892 */ /* 0x000fe2000f8ec03f */
[----:B--2---:R-:W-:Y:S02]  /*14c0*/  @P0 R2UR UR48, R4 ;  /* 0x00000000043002ca */ /* 0x004fe400000e0000 */
[----:B---3--:R-:W-:Y:S01]  /*14d0*/  @P2 R2UR UR50, R6 ;  /* 0x00000000063222ca */ /* 0x008fe200000e0000 */
[----:B-----5:R-:W-:-:S14]  /*14e0*/  @P2 BRA `(.L_x_2217) ;  /* 0x0000000000382947 */ /* 0x020fdc0003800000 */
[----:B------:R-:W-:Y:S01]  /*14f0*/  ULDC.64 UR8, c[0x0][0xa00] ;  /* 0x0002800000087ab9 */ /* 0x000fe20000000a00 */
[----:B------:R-:W-:Y:S01]  /*1500*/  ULDC UR50, c[0x0][0x288] ;  /* 0x0000a20000327ab9 */ /* 0x000fe20000000800 */
        /* <DEDUP_REMOVED lines=12> */
.L_x_2217:
[----:B------:R-:W-:Y:S01]  /*15d0*/  UMOV UR44, UR6 ;  /* 0x00000006002c7c82 */ /* 0x000fe20008000000 */
[----:B------:R-:W-:Y:S05]  /*15e0*/  @!P1 BRA `(.L_x_2218) ;  /* 0x00000000001c9947 */ /* 0x000fea0003800000 */
[----:B------:R-:W-:Y:S02]  /*15f0*/  ULDC.64 UR8, c[0x0][0xa20] ;  /* 0x0002880000087ab9 */ /* 0x000fe40000000a00 */
[----:B------:R-:W-:-:S06]  /*1600*/  UIMAD.WIDE UR6, UR6, 0x4, UR8 ;  /* 0x00000004060678a5 */ /* 0x000fcc000f8e0208 */
[----:B------:R-:W-:Y:S02]  /*1610*/  IMAD.U32 R4, RZ, RZ, UR6 ;  /* 0x00000006ff047e24 */ /* 0x000fe4000f8e00ff */
[----:B------:R-:W-:-:S05]  /*1620*/  IMAD.U32 R5, RZ, RZ, UR7 ;  /* 0x00000007ff057e24 */ /* 0x000fca000f8e00ff */
[----:B------:R-:W2:Y:S02]  /*1630*/  LDG.E R4, desc[UR54][R4.64] ;  /* 0x0000003604047981 */ /* 0x000ea4000c1e1900 */
[----:B--2---:R-:W-:Y:S01]  /*1640*/  R2UR UR4, R4 ;  /* 0x00000000040472ca */ /* 0x004fe200000e0000 */
[----:B------:R-:W-:-:S14]  /*1650*/  BRA `(.L_x_2219) ;  /* 0x0000000000347947 */ /* 0x000fdc0003800000 */
.L_x_2218:
        /* <DEDUP_REMOVED lines=13> */
.L_x_2219:
[----:B------:R-:W-:Y:S02]  /*1730*/  UISETP.NE.AND UP0, UPT, UR46, 0x1, UPT ;  /* 0x000000012e00788c */ /* 0x000fe4000bf05270 */
[----:B------:R-:W-:Y:S02]  /*1740*/  UIADD3 UR48, UR4, -UR48, URZ ;  /* 0x8000003004307290 */ /* 0x000fe4000fffe03f */
[----:B------:R-:W-:Y:S02]  /*1750*/  USHF.L.U32 UR45, UR5, 0x6, URZ ;  /* 0x00000006052d7899 */ /* 0x000fe4000800063f */
[----:B------:R-:W-:Y:S01]  /*1760*/  UIADD3 UR4, UR48, 0x3f, URZ ;  /* 0x0000003f30047890 */ /* 0x000fe2000fffe03f */
[----:B------:R-:W-:-:S03]  /*1770*/  PLOP3.LUT P0, PT, PT, PT, UP0, 0x80, 0x0 ;  /* 0x000000000000781c */ /* 0x000fc60003f0f008 */
[----:B------:R-:W-:-:S04]  /*1780*/  USHF.R.S32.HI UR6, URZ, 0x1f, UR4 ;  /* 0x0000001f3f067899 */ /* 0x000fc80008011404 */
[----:B------:R-:W-:-:S04]  /*1790*/  ULEA.HI UR6, UR6, UR4, URZ, 0x6 ;  /* 0x0000000406067291 */ /* 0x000fc8000f8f303f */
[----:B------:R-:W-:Y:S02]  /*17a0*/  USHF.R.S32.HI UR6, URZ, 0x6, UR6 ;  /* 0x000000063f067899 */ /* 0x000fe40008011406 */
[----:B------:R-:W-:Y:S10]  /*17b0*/  @!P0 BRA `(.L_x_2220) ;  /* 0x0000002400148947 */ /* 0x000ff40003800000 */
[----:B------:R-:W-:Y:S01]  /*17c0*/  ULDC UR4, c[0x0][0x448] ;  /* 0x0001120000047ab9 */ /* 0x000fe20000000800 */
[----:B------:R-:W-:Y:S02]  /*17d0*/  UIADD3 UR7, UR45, 0x3f, URZ ;  /* 0x0000003f2d077890 */ /* 0x000fe4000fffe03f */
[----:B------:R-:W-:Y:S02]  /*17e0*/  UISETP.NE.AND UP0, UPT, UR4, 0x1, UPT ;  /* 0x000000010400788c */ /* 0x000fe4000bf05270 */
[----:B------:R-:W-:Y:S01]  /*17f0*/  UIADD3 UR10, UR48, 0x1, -UR50 ;  /* 0x00000001300a7890 */ /* 0x000fe2000fffe832 */
[----:B------:R-:W-:Y:S02]  /*1800*/  ULDC.64 UR4, c[0x0][0x9e0] ;  /* 0x0002780000047ab9 */ /* 0x000fe40000000a00 */
[----:B------:R-:W-:-:S06]  /*1810*/  UISETP.GE.AND UP1, UPT, UR5, 0x1, UPT ;  /* 0x000000010500788c */ /* 0x000fcc000bf26270 */
[----:B------:R-:W-:Y:S01]  /*1820*/  @UP0 ULDC UR8, c[0x0][0x44c] ;  /* 0x0001130000080ab9 */ /* 0x000fe20000000800 */
[----:B------:R-:W-:Y:S01]  /*1830*/  PLOP3.LUT P1, PT, PT, PT, UP1, 0x80, 0x0 ;  /* 0x000000000000781c */ /* 0x000fe20003f2f018 */
[----:B------:R-:W-:Y:S01]  /*1840*/  UIMAD.WIDE.U32 UR8, UR7, UR8, URZ ;  /* 0x00000008070872a5 */ /* 0x000fe2000f8e003f */
[----:B------:R-:W-:-:S03]  /*1850*/  @UP0 ULDC UR11, c[0x0][0x450] ;  /* 0x00011400000b0ab9 */ /* 0x000fc60000000800 */
[----:B------:R-:W-:-:S04]  /*1860*/  @UP0 USHF.R.U32.HI UR7, URZ, UR11, UR9 ;  /* 0x0000000b3f070299 */ /* 0x000fc80008011609 */
[----:B------:R-:W-:-:S04]  /*1870*/  UIADD3 UR10, UR10, UR7, URZ ;  /* 0x000000070a0a7290 */ /* 0x000fc8000fffe03f */
[----:B------:R-:W-:Y:S01]  /*1880*/  UIADD3 UR4, UR10, UR4, URZ ;  /* 0x000000040a047290 */ /* 0x000fe2000fffe03f */
[----:B------:R-:W-:Y:S11]  /*1890*/  @!P1 BRA `(.L_x_2221) ;  /* 0x0000000000449947 */ /* 0x000ff60003800000 */
        /* <DEDUP_REMOVED lines=10> */
.L_x_2222:
[----:B------:R-:W-:-:S11]  /*1940*/  UISETP.NE.AND UP1, UPT, UR5, 0x1, UPT ;  /* 0x000000010500788c */ /* 0x000fd6000bf25270 */
[----:B------:R-:W-:Y:S02]  /*1950*/  @UP1 ULDC.64 UR10, c[0x0][0x9e8] ;  /* 0x00027a00000a1ab9 */ /* 0x000fe40000000a00 */
[----:B------:R-:W-:-:S04]  /*1960*/  UIMAD.WIDE.U32 UR8, UR7, UR10, URZ ;  /* 0x0000000a070872a5 */ /* 0x000fc8000f8e003f */
[----:B------:R-:W-:-:S12]  /*1970*/  @UP1 USHF.R.U32.HI UR7, URZ, UR11, UR9 ;  /* 0x0000000b3f071299 */ /* 0x000fd80008011609 */
.L_x_2223:
[----:B------:R-:W-:-:S04]  /*1980*/  UIMAD UR7, UR7, UR5, UR5 ;  /* 0x00000005070772a4 */ /* 0x000fc8000f8e0205 */
[----:B------:R-:W-:-:S04]  /*1990*/  UISETP.LT.AND UP1, UPT, UR4, UR7, UPT ;  /* 0x000000070400728c */ /* 0x000fc8000bf21270 */
[----:B------:R-:W-:-:S12]  /*19a0*/  USEL UR4, UR4, UR7, UP1 ;  /* 0x0000000704047287 */ /* 0x000fd80008800000 */
.L_x_2221:
[----:B------:R-:W-:Y:S01]  /*19b0*/  UIADD3 UR4, UR4, 0x3f, URZ ;  /* 0x0000003f04047890 */ /* 0x000fe2000fffe03f */
[----:B------:R-:W-:Y:S01]  /*19c0*/  @UP0 ULDC UR8, c[0x0][0x44c] ;  /* 0x0001130000080ab9 */ /* 0x000fe20000000800 */
[----:B------:R-:W-:Y:S02]  /*19d0*/  @UP0 ULDC UR10, c[0x0][0x450] ;  /* 0x00011400000a0ab9 */ /* 0x000fe40000000800 */
[----:B------:R-:W-:Y:S02]  /*19e0*/  USHF.R.S32.HI UR7, URZ, 0x1f, UR4 ;  /* 0x0000001f3f077899 */ /* 0x000fe40008011404 */
[----:B------:R-:W-:Y:S02]  /*19f0*/  UIMAD.WIDE.U32 UR8, UR45, UR8, URZ ;  /* 0x000000082d0872a5 */ /* 0x000fe4000f8e003f */
[----:B------:R-:W-:-:S03]  /*1a00*/  ULEA.HI UR7, UR7, UR4, URZ, 0x6 ;  /* 0x0000000407077291 */ /* 0x000fc6000f8f303f */
[----:B------:R-:W-:Y:S01]  /*1a10*/  UMOV UR4, UR45 ;  /* 0x0000002d00047c82 */ /* 0x000fe20008000000 */
[----:B------:R-:W-:Y:S02]  /*1a20*/  @UP0 USHF.R.U32.HI UR4, URZ, UR10, UR9 ;  /* 0x0000000a3f040299 */ /* 0x000fe40008011609 */
[----:B------:R-:W-:Y:S02]  /*1a30*/  USHF.R.S32.HI UR7, URZ, 0x6, UR7 ;  /* 0x000000063f077899 */ /* 0x000fe40008011407 */
[----:B------:R-:W-:Y:S02]  /*1a40*/  UIADD3 UR48, UR4, UR48, -UR50 ;  /* 0x0000003004307290 */ /* 0x000fe4000fffe832 */
[----:B------:R-:W-:Y:S01]  /*1a50*/  UISETP.LT.AND UP0, UPT, UR6, UR7, UPT ;  /* 0x000000070600728c */ /* 0x000fe2000bf01270 */
[----:B------:R-:W-:-:S03]  /*1a60*/  ULDC UR4, c[0x0][0x9dc] ;  /* 0x0002770000047ab9 */ /* 0x000fc60000000800 */
        /* <DEDUP_REMOVED lines=13> */
.L_x_2225:
[----:B------:R-:W-:-:S11]  /*1b40*/  UISETP.NE.AND UP0, UPT, UR5, 0x1, UPT ;  /* 0x000000010500788c */ /* 0x000fd6000bf05270 */
[----:B------:R-:W-:Y:S02]  /*1b50*/  @UP0 ULDC.64 UR10, c[0x0][0x9e8] ;  /* 0x00027a00000a0ab9 */ /* 0x000fe40000000a00 */
[----:B------:R-:W-:-:S04]  /*1b60*/  UIMAD.WIDE.U32 UR6, UR48, UR10, URZ ;  /* 0x0000000a300672a5 */ /* 0x000fc8000f8e003f */
[----:B------:R-:W-:-:S12]  /*1b70*/  @UP0 USHF.R.U32.HI UR48, URZ, UR11, UR7 ;  /* 0x0000000b3f300299 */ /* 0x000fd80008011607 */
.L_x_2226:
[----:B------:R-:W-:-:S04]  /*1b80*/  UIMAD UR5, UR48, UR5, URZ ;  /* 0x00000005300572a4 */ /* 0x000fc8000f8e023f */
[----:B------:R-:W-:-:S04]  /*1b90*/  UISETP.LT.AND UP0, UPT, UR4, UR5, UPT ;  /* 0x000000050400728c */ /* 0x000fc8000bf01270 */
[----:B------:R-:W-:-:S12]  /*1ba0*/  USEL UR4, UR4, UR5, !UP0 ;  /* 0x0000000504047287 */ /* 0x000fd8000c000000 */
.L_x_2224:
[----:B------:R-:W-:Y:S02]  /*1bb0*/  USHF.R.S32.HI UR5, URZ, 0x1f, UR4 ;  /* 0x0000001f3f057899 */ /* 0x000fe40008011404 */
[----:B------:R-:W-:Y:S02]  /*1bc0*/  ULOP3.LUT UR20, UR42, 0xff, URZ, 0xc0, !UPT ;  /* 0x000000ff2a147892 */ /* 0x000fe4000f8ec03f */
[----:B------:R-:W-:-:S03]  /*1bd0*/  ULEA.HI UR5, UR5, UR4, URZ, 0x6 ;  /* 0x0000000405057291 */ /* 0x000fc6000f8f303f */
[----:B------:R-:W-:Y:S01]  /*1be0*/  UMOV UR4, URZ ;  /* 0x0000003f00047c82 */ /* 0x000fe20008000000 */
[----:B------:R-:W-:-:S04]  /*1bf0*/  USHF.R.S32.HI UR5, URZ, 0x6, UR5 ;  /* 0x000000063f057899 */ /* 0x000fc80008011405 */
[----:B------:R-:W-:-:S04]  /*1c00*/  UISETP.LT.AND UP0, UPT, URZ, UR5, UPT ;  /* 0x000000053f00728c */ /* 0x000fc8000bf01270 */
[----:B------:R-:W-:-:S04]  /*1c10*/  USEL UR10, URZ, UR5, !UP0 ;  /* 0x000000053f0a7287 */ /* 0x000fc8000c000000 */
[----:B------:R-:W-:-:S06]  /*1c20*/  UISETP.GT.AND UP0, UPT, UR9, UR10, UPT ;  /* 0x0000000a0900728c */ /* 0x000fcc000bf04270 */
[----:B------:R-:W-:-:S13]  /*1c30*/  PLOP3.LUT P0, PT, PT, PT, UP0, 0x80, 0x0 ;  /* 0x000000000000781c */ /* 0x000fda0003f0f008 */
[----:B------:R-:W-:Y:S05]  /*1c40*/  @!P0 BRA `(.L_x_2227) ;  /* 0x0000000000948947 */ /* 0x000fea0003800000 */
[----:B------:R-:W-:-:S04]  /*1c50*/  USHF.R.U32.HI UR11, URZ, 0x10, UR42 ;  /* 0x000000103f0b7899 */ /* 0x000fc8000801162a */
[----:B------:R-:W-:-:S11]  /*1c60*/  UISETP.NE.AND UP0, UPT, UR11, URZ, UPT ;  /* 0x0000003f0b00728c */ /* 0x000fd6000bf05270 */
[----:B------:R-:W-:Y:S02]  /*1c70*/  @!UP0 ULDC UR11, c[0x0][0x9f0] ;  /* 0x00027c00000b8ab9 */ /* 0x000fe40000000800 */
[----:B------:R-:W-:Y:S01]  /*1c80*/  IMAD.U32 R4, RZ, RZ, UR11 ;  /* 0x0000000bff047e24 */ /* 0x000fe2000f8e00ff */
[----:B------:R-:W-:-:S04]  /*1c90*/  UIADD3 UR4, UR11, -0x1, UR9 ;  /* 0xffffffff0b047890 */ /* 0x000fc8000fffe009 */
[-C--:B------:R-:W-:Y:S01]  /*1ca0*/  IABS R0, R4.reuse ;  /* 0x0000000400007213 */ /* 0x080fe20000000000 */
[----:B------:R-:W-:Y:S01]  /*1cb0*/  UIADD3 UR6, -UR10, UR4, URZ ;  /* 0x000000040a067290 */ /* 0x000fe2000fffe13f */
[----:B------:R-:W-:Y:S02]  /*1cc0*/  IABS R6, R4 ;  /* 0x0000000400067213 */ /* 0x000fe40000000000 */
[----:B------:R-:W-:Y:S01]  /*1cd0*/  R2UR UR12, R0 ;  /* 0x00000000000c72ca */ /* 0x000fe200000e0000 */
[----:B------:R-:W-:Y:S02]  /*1ce0*/  UMOV UR4, URZ ;  /* 0x0000003f00047c82 */ /* 0x000fe40008000000 */
[----:B------:R-:W-:Y:S01]  /*1cf0*/  IMAD.U32 R5, RZ, RZ, UR6 ;  /* 0x00000006ff057e24 */ /* 0x000fe2000f8e00ff */
[----:B------:R-:W-:-:S04]  /*1d00*/  ULOP3.LUT UR6, UR6, UR11, URZ, 0x3c, !UPT ;  /* 0x0000000b06067292 */ /* 0x000fc8000f8e3c3f */
[----:B------:R-:W-:-:S05]  /*1d10*/  IABS R5, R5 ;  /* 0x0000000500057213 */ /* 0x000fca0000000000 */
[----:B------:R-:W0:Y:S01]  /*1d20*/  I2F.RP R0, UR12 ;  /* 0x0000000c00007d06 */ /* 0x000e220008209400 */
[----:B------:R-:W-:-:S05]  /*1d30*/  IMAD.MOV.U32 R4, RZ, RZ, R5 ;  /* 0x000000ffff047224 */ /* 0x000fca00078e0005 */
[----:B------:R-:W-:Y:S02]  /*1d40*/  R2UR UR8, R4 ;  /* 0x00000000040872ca */ /* 0x000fe400000e0000 */
[----:B0-----:R-:W0:Y:S02]  /*1d50*/  MUFU.RCP R0, R0 ;  /* 0x0000000000007308 */ /* 0x001e240000001000 */
[----:B0-----:R-:W-:Y:S02]  /*1d60*/  VIADD R3, R0, 0xffffffe ;  /* 0x0ffffffe00037836 */ /* 0x001fe40000000000 */
        /* <DEDUP_REMOVED lines=19> */
.L_x_2227:
[----:B------:R-:W-:Y:S01]  /*1ea0*/  UIMAD UR20, UR20, UR4, UR10 ;  /* 0x00000004141472a4 */ /* 0x000fe2000f8e020a */
[----:B------:R-:W-:Y:S01]  /*1eb0*/  IMAD.U32 R0, RZ, RZ, UR9 ;  /* 0x00000009ff007e24 */ /* 0x000fe2000f8e00ff */
[----:B------:R-:W-:Y:S01]  /*1ec0*/  PLOP3.LUT P0, PT, PT, PT, PT, 0x80, 0x0 ;  /* 0x000000000000781c */ /* 0x000fe20003f0f070 */
[----:B------:R-:W-:Y:S01]  /*1ed0*/  IMAD.U32 R3, RZ, RZ, UR4 ;  /* 0x00000004ff037e24 */ /* 0x000fe2000f8e00ff */
[----:B------:R-:W-:Y:S01]  /*1ee0*/  CS2R R150, SRZ ;  /* 0x0000000000967805 */ /* 0x000fe2000001ff00 */
[----:B------:R-:W-:Y:S01]  /*1ef0*/  IMAD.MOV.U32 R12, RZ, RZ, RZ ;  /* 0x000000ffff0c7224 */ /* 0x000fe200078e00ff */
[----:B------:R-:W-:Y:S02]  /*1f00*/  CS2R R148, SRZ ;  /* 0x0000000000947805 */ /* 0x000fe4000001ff00 */
[----:B------:R-:W-:Y:S02]  /*1f10*/  CS2R R146, SRZ ;  /* 0x0000000000927805 */ /* 0x000fe4000001ff00 */
[----:B------:R-:W-:Y:S01]  /*1f20*/  VIADDMNMX R0, R3, UR20, R0, PT ;  /* 0x0000001403007c46 */ /* 0x000fe2000b800100 */
[----:B------:R-:W-:Y:S01]  /*1f30*/  IMAD.MOV.U32 R3, RZ, RZ, RZ ;  /* 0x000000ffff037224 */ /* 0x000fe200078e00ff */
[----:B------:R-:W-:-:S02]  /*1f40*/  CS2R R144, SRZ ;  /* 0x0000000000907805 */ /* 0x000fc4000001ff00 */
[----:B------:R-:W-:Y:S02]  /*1f50*/  CS2R R142, SRZ ;  /* 0x00000000008e7805 */ /* 0x000fe4000001ff00 */
[----:B------:R-:W-:Y:S02]  /*1f60*/  R2UR UR22, R0 ;  /* 0x00000000001672ca */ /* 0x000fe400000e0000 */
        /* <DEDUP_REMOVED lines=12> */
[----:B------:R-:W-:Y:S01]  /*2030*/  UISETP.GT.AND UP0, UPT, UR22, UR20, UPT ;  /* 0x000000141600728c */ /* 0x000fe2000bf04270 */
[----:B------:R-:W-:Y:S02]  /*2040*/  CS2R R116, SRZ ;  /* 0x0000000000747805 */ /* 0x000fe4000001ff00 */
[----:B------:R-:W-:Y:S02]  /*2050*/  CS2R R114, SRZ ;  /* 0x0000000000727805 */ /* 0x000fe4000001ff00 */
[----:B------:R-:W-:Y:S02]  /*2060*/  CS2R R112, SRZ ;  /* 0x0000000000707805 */ /* 0x000fe4000001ff00 */
[----:B------:R-:W-:-:S02]  /*2070*/  CS2R R110, SRZ ;  /* 0x00000000006e7805 */ /* 0x000fc4000001ff00 */
[----:B------:R-:W-:Y:S02]  /*2080*/  CS2R R108, SRZ ;  /* 0x00000000006c7805 */ /* 0x000fe4000001ff00 */
[----:B------:R-:W-:Y:S02]  /*2090*/  PLOP3.LUT P1, PT, PT, PT, UP0, 0x80, 0x0 ;  /* 0x000000000000781c */ /* 0x000fe40003f2f008 */
        /* <DEDUP_REMOVED lines=60> */
.L_x_2229:
[----:B------:R-:W-:Y:S01]  /*2460*/  ULEA UR23, UR38, UR41, 0x3 ;  /* 0x0000002926177291 */ /* 0x000fe2000f8e183f */
[----:B------:R-:W-:-:S05]  /*2470*/  IMAD.U32 R0, RZ, RZ, UR37 ;  /* 0x00000025ff007e24 */ /* 0x000fca000f8e00ff */
[----:B------:R-:W-:-:S04]  /*2480*/  SHF.L.U32 R0, R0, 0x1f, RZ ;  /* 0x0000001f00007819 */ /* 0x000fc800000006ff */
[----:B------:R-:W0:Y:S02]  /*2490*/  SYNCS.PHASECHK.TRANS64.TRYWAIT P1, [UR23+0x28c50], R0 ;  /* 0x028c5000ff0075a7 */ /* 0x000e240008020157 */
[----:B0-----:R-:W-:Y:S05]  /*24a0*/  @!P1 BRA `(.L_x_2230) ;  /* 0x0000017800489947 */ /* 0x001fea0003800000 */
.L_x_2434:
[----:B------:R-:W-:Y:S01]  /*24b0*/  BAR.SYNC.DEFER_BLOCKING 0xe, 0x100 ;  /* 0x0384000000007b1d */ /* 0x000fe20000010000 */
[----:B------:R-:W-:Y:S02]  /*24c0*/  UIADD3 UR4, UR41, 0x26800, URZ ;  /* 0x0002680029047890 */ /* 0x000fe4000fffe03f */
[----:B------:R-:W-:Y:S02]  /*24d0*/  ULEA UR18, UR38, UR21, 0xc ;  /* 0x0000001526127291 */ /* 0x000fe4000f8e603f */
[----:B------:R-:W-:Y:S01]  /*24e0*/  USHF.R.U32.HI UR4, URZ, 0x4, UR4 ;  /* 0x000000043f047899 */ /* 0x000fe20008011604 */
[----:B------:R-:W-:Y:S01]  /*24f0*/  UMOV UR19, 0x40000040 ;  /* 0x4000004000137882 */ /* 0x000fe20000000000 */
[----:B------:R-:W-:Y:S02]  /*2500*/  UMOV UR17, 0x40000040 ;  /* 0x4000004000117882 */ /* 0x000fe40000000000 */
[----:B------:R-:W-:Y:S02]  /*2510*/  ULOP3.LUT UR4, UR4, 0x3fff, URZ, 0xc0, !UPT ;  /* 0x00003fff04047892 */ /* 0x000fe4000f8ec03f */
[----:B------:R-:W-:-:S02]  /*2520*/  UIADD3 UR6, UR18, 0x80, URZ ;  /* 0x0000008012067890 */ /* 0x000fc4000fffe03f */
[----:B------:R-:W-:Y:S01]  /*2530*/  ULOP3.LUT UR16, UR4, 0x10000, URZ, 0xfc, !UPT ;  /* 0x0001000004107892 */ /* 0x000fe2000f8efc3f */
[----:B------:R-:W-:Y:S01]  /*2540*/  UMOV UR7, 0x40000040 ;  /* 0x4000004000077882 */ /* 0x000fe20000000000 */
[----:B------:R-:W-:Y:S02]  /*2550*/  UMOV UR5, 0x40000040 ;  /* 0x4000004000057882 */ /* 0x000fe40000000000 */
[----:B------:R-:W-:Y:S02]  /*2560*/  UIADD3 UR4, UR16, 0x2, URZ ;  /* 0x0000000210047890 */ /* 0x000fe4000fffe03f */
[----:B------:R-:W-:Y:S02]  /*2570*/  UIADD3 UR10, UR18, 0x100, URZ ;  /* 0x00000100120a7890 */ /* 0x000fe4000fffe03f */
[----:B------:R-:W-:Y:S01]  /*2580*/  UIADD3 UR8, UR16, 0x4, URZ ;  /* 0x0000000410087890 */ /* 0x000fe2000fffe03f */
[----:B------:R-:W-:Y:S01]  /*2590*/  UMOV UR11, 0x40000040 ;  /* 0x40000040000b7882 */ /* 0x000fe20000000000 */
[----:B------:R-:W-:Y:S01]  /*25a0*/  WARPGROUP.ARRIVE ;  /* 0x00000000000079c5 */ /* 0x000fe20000000000 */
[----:B------:R-:W-:Y:S01]  /*25b0*/  UMOV UR9, 0x40000040 ;  /* 0x4000004000097882 */ /* 0x000fe20000000000 */
[----:B------:R-:W-:-:S02]  /*25c0*/  UIADD3 UR14, UR18, 0x180, URZ ;  /* 0x00000180120e7890 */ /* 0x000fc4000fffe03f */
[----:B------:R-:W-:Y:S02]  /*25d0*/  UIADD3 UR12, UR16, 0x6, URZ ;  /* 0x00000006100c7890 */ /* 0x000fe4000fffe03f */
[----:B------:R-:W-:Y:S01]  /*25e0*/  HGMMA.64x256x16.F32.BF16 R24, gdesc[UR16].tnspB, RZ, !UPT, gsb0 ;  /* 0x43e00000101879f0 */ /* 0x000fe2000c0018ff */
[----:B------:R-:W-:Y:S01]  /*25f0*/  UMOV UR15, 0x40000040 ;  /* 0x40000040000f7882 */ /* 0x000fe20000000000 */
[----:B------:R-:W-:Y:S01]  /*2600*/  UMOV UR13, 0x40000040 ;  /* 0x40000040000d7882 */ /* 0x000fe20000000000 */
        /* <DEDUP_REMOVED lines=16> */
.L_x_2231:
        /* <DEDUP_REMOVED lines=8> */
.L_x_2238:
[----:B------:R-:W-:Y:S01]  /*2790*/  BAR.SYNC.DEFER_BLOCKING 0xe, 0x100 ;  /* 0x0384000000007b1d */ /* 0x000fe20000010000 */
[----:B01----:R-:W-:Y:S01]  /*27a0*/  IMAD.U32 R0, RZ, RZ, UR38 ;  /* 0x00000026ff007e24 */ /* 0x003fe2000f8e00ff */
[----:B------:R-:W-:-:S03]  /*27b0*/  UIADD3 UR38, UR38, 0x1, URZ ;  /* 0x0000000126267890 */ /* 0x000fc6000fffe03f */
[----:B------:R-:W-:Y:S01]  /*27c0*/  IMAD R0, R0, 0x40, R17 ;  /* 0x0000004000007824 */ /* 0x000fe200078e0211 */
[----:B------:R-:W-:Y:S01]  /*27d0*/  UISETP.NE.AND UP0, UPT, UR38, 0x2, UPT ;  /* 0x000000022600788c */ /* 0x000fe2000bf05270 */
[----:B------:R-:W-:Y:S01]  /*27e0*/  UMOV UR6, UR22 ;  /* 0x0000001600067c82 */ /* 0x000fe20008000000 */
[----:B------:R-:W-:Y:S02]  /*27f0*/  UIADD3 UR22, UR22, -0x1, URZ ;  /* 0xffffffff16167890 */ /* 0x000fe4000fffe03f */
[----:B------:R-:W-:Y:S01]  /*2800*/  LEA R0, R0, UR41, 0x2 ;  /* 0x0000002900007c11 */ /* 0x000fe2000f8e10ff */
[----:B------:R-:W-:Y:S02]  /*2810*/  UISETP.GT.AND UP1, UPT, UR6, UR20, UPT ;  /* 0x000000140600728c */ /* 0x000fe4000bf24270 */
[----:B------:R-:W-:Y:S02]  /*2820*/  USEL UR6, URZ, 0x1, UP0 ;  /* 0x000000013f067887 */ /* 0x000fe40008000000 */
[----:B------:R-:W-:-:S02]  /*2830*/  USEL UR38, UR38, URZ, UP0 ;  /* 0x0000003f26267287 */ /* 0x000fc40008000000 */
        /* <DEDUP_REMOVED lines=133> */
.L_x_2233:
[----:B------:R-:W-:Y:S01]  /*3090*/  ULEA UR23, UR38, UR41, 0x3 ;  /* 0x0000002926177291 */ /* 0x000fe2000f8e183f */
[----:B------:R-:W-:-:S05]  /*30a0*/  IMAD.U32 R0, RZ, RZ, UR37 ;  /* 0x00000025ff007e24 */ /* 0x000fca000f8e00ff */
[----:B------:R-:W-:-:S04]  /*30b0*/  SHF.L.U32 R0, R0, 0x1f, RZ ;  /* 0x0000001f00007819 */ /* 0x000fc800000006ff */
[----:B------:R0:W1:Y:S01]  /*30c0*/  SYNCS.PHASECHK.TRANS64.TRYWAIT P1, [UR23+0x28c50], R0 ;  /* 0x028c5000ff0075a7 */ /* 0x0000620008020157 */
[----:B------:R-:W-:Y:S05]  /*30d0*/  @!P0 BRA `(.L_x_2234) ;  /* 0x0000000000048947 */ /* 0x000fea0003800000 */
[----:B------:R-:W-:Y:S01]  /*30e0*/  BPT.TRAP 0x1 ;  /* 0x000000040000795c */ /* 0x000fe20000300000 */
.L_x_2234:
[----:B-1----:R-:W-:Y:S05]  /*30f0*/  @P1 BRA `(.L_x_2235) ;  /* 0x0000000000081947 */ /* 0x002fea0003800000 */
[----:B------:R-:W1:Y:S02]  /*3100*/  SYNCS.PHASECHK.TRANS64.TRYWAIT P1, [UR23+0x28c50], R0 ;  /* 0x028c5000ff0075a7 */ /* 0x000e640008020157 */
[----:B-1----:R-:W-:Y:S05]  /*3110*/  @!P1 BRA `(.L_x_2236) ;  /* 0x0000016c00449947 */ /* 0x002fea0003800000 */
.L_x_2235:
        /* <DEDUP_REMOVED lines=26> */
.L_x_2237:
[----:B------:R-:W-:Y:S01]  /*32c0*/  UIADD3 UR6, UR23, 0x28c60, URZ ;  /* 0x00028c6017067890 */ /* 0x000fe2000fffe03f */
[----:B------:R-:W-:-:S03]  /*32d0*/  PLOP3.LUT P1, PT, PT, PT, UP1, 0x80, 0x0 ;  /* 0x000000000000781c */ /* 0x000fc60003f2f018 */
[----:B------:R-:W-:-:S09]  /*32e0*/  UPRMT UR6, UR40, 0x654, UR6 ;  /* 0x0000065428067896 */ /* 0x000fd20008000006 */
[----:B------:R-:W-:Y:S01]  /*32f0*/  SYNCS.ARRIVE.TRANS64.RED.A1T0 RZ, [UR6], RZ ;  /* 0x000000ffffff79a7 */ /* 0x000fe20008100406 */
[----:B------:R-:W-:Y:S05]  /*3300*/  @P1 BRA `(.L_x_2238) ;  /* 0xfffffff400201947 */ /* 0x000fea000383ffff */
.L_x_2232:
[----:B------:R-:W-:Y:S01]  /*3310*/  BAR.SYNC.DEFER_BLOCKING 0xe, 0x100 ;  /* 0x0384000000007b1d */ /* 0x000fe20000010000 */
[----:B01----:R-:W-:Y:S01]  /*3320*/  IMAD.U32 R0, RZ, RZ, UR38 ;  /* 0x00000026ff007e24 */ /* 0x003fe2000f8e00ff */
[----:B------:R-:W-:Y:S01]  /*3330*/  UIADD3 UR38, UR38, 0x1, URZ ;  /* 0x0000000126267890 */ /* 0x000fe2000fffe03f */
[----:B------:R-:W-:Y:S01]  /*3340*/  PLOP3.LUT P0, PT, PT, PT, PT, 0x8, 0x0 ;  /* 0x000000000000781c */ /* 0x000fe20003f0e170 */
[----:B------:R-:W-:Y:S02]  /*3350*/  IMAD.MOV.U32 R12, RZ, RZ, RZ ;  /* 0x000000ffff0c7224 */ /* 0x000fe400078e00ff */
        /* <DEDUP_REMOVED lines=139> */
.L_x_2220:
[----:B------:R-:W-:Y:S01]  /*3c10*/  ULDC UR4, c[0x0][0x448] ;  /* 0x0001120000047ab9 */ /* 0x000fe20000000800 */
[----:B------:R-:W-:Y:S02]  /*3c20*/  UIADD3 UR7, UR45, 0x3f, URZ ;  /* 0x0000003f2d077890 */ /* 0x000fe4000fffe03f */
[----:B------:R-:W-:Y:S02]  /*3c30*/  UISETP.NE.AND UP0, UPT, UR4, 0x1, UPT ;  /* 0x000000010400788c */ /* 0x000fe4000bf05270 */
[----:B------:R-:W-:Y:S01]  /*3c40*/  UIADD3 UR10, UR48, 0x1, -UR50 ;  /* 0x00000001300a7890 */ /* 0x000fe2000fffe832 */
[----:B------:R-:W-:Y:S01]  /*3c50*/  ULDC.64 UR4, c[0x0][0x9e0] ;  /* 0x0002780000047ab9 */ /* 0x000fe20000000a00 */
[----:B------:R-:W-:-:S07]  /*3c60*/  UP2UR UR52, UPR, URZ, 0x1 ;  /* 0x000000013f347883 */ /* 0x000fce0008000000 */
[----:B------:R-:W-:Y:S01]  /*3c70*/  @UP0 ULDC UR8, c[0x0][0x44c] ;  /* 0x0001130000080ab9 */ /* 0x000fe20000000800 */
[----:B------:R-:W-:Y:S01]  /*3c80*/  @UP0 ULDC UR11, c[0x0][0x450] ;  /* 0x00011400000b0ab9 */ /* 0x000fe20000000800 */
[----:B------:R-:W-:-:S04]  /*3c90*/  UIMAD.WIDE.U32 UR8, UR7, UR8, URZ ;  /* 0x00000008070872a5 */ /* 0x000fc8000f8e003f */
[----:B------:R-:W-:Y:S02]  /*3ca0*/  @UP0 USHF.R.U32.HI UR7, URZ, UR11, UR9 ;  /* 0x0000000b3f070299 */ /* 0x000fe40008011609 */
[----:B------:R-:W-:Y:S02]  /*3cb0*/  UISETP.GE.AND UP0, UPT, UR5, 0x1, UPT ;  /* 0x000000010500788c */ /* 0x000fe4000bf06270 */
[----:B------:R-:W-:Y:S02]  /*3cc0*/  UIADD3 UR8, UR10, UR7, URZ ;  /* 0x000000070a087290 */ /* 0x000fe4000fffe03f */
[----:B------:R-:W-:Y:S02]  /*3cd0*/  UP2UR UR51, UPR, URZ, 0x1 ;  /* 0x000000013f337883 */ /* 0x000fe40008000000 */
[----:B------:R-:W-:Y:S01]  /*3ce0*/  PLOP3.LUT P0, PT, PT, PT, UP0, 0x40, 0x0 ;  /* 0x000000000000781c */ /* 0x000fe20003f0e808 */
[----:B------:R-:W-:-:S12]  /*3cf0*/  UIADD3 UR4, UR8, UR4, URZ ;  /* 0x0000000408047290 */ /* 0x000fd8000fffe03f */
[----:B------:R-:W-:Y:S05]  /*3d00*/  @P0 BRA `(.L_x_2239) ;  /* 0x0000000000440947 */ /* 0x000fea0003800000 */
        /* <DEDUP_REMOVED lines=10> */
.L_x_2240:
[----:B------:R-:W-:-:S11]  /*3db0*/  UISETP.NE.AND UP0, UPT, UR5, 0x1, UPT ;  /* 0x000000010500788c */ /* 0x000fd6000bf05270 */
[----:B------:R-:W-:Y:S02]  /*3dc0*/  @UP0 ULDC.64 UR10, c[0x0][0x9e8] ;  /* 0x00027a00000a0ab9 */ /* 0x000fe40000000a00 */
[----:B------:R-:W-:-:S04]  /*3dd0*/  UIMAD.WIDE.U32 UR8, UR7, UR10, URZ ;  /* 0x0000000a070872a5 */ /* 0x000fc8000f8e003f */
[----:B------:R-:W-:-:S12]  /*3de0*/  @UP0 USHF.R.U32.HI UR7, URZ, UR11, UR9 ;  /* 0x0000000b3f070299 */ /* 0x000fd80008011609 */
.L_x_2241:
[----:B------:R-:W-:-:S04]  /*3df0*/  UIMAD UR7, UR7, UR5, UR5 ;  /* 0x00000005070772a4 */ /* 0x000fc8000f8e0205 */
[----:B------:R-:W-:-:S04]  /*3e00*/  UISETP.LT.AND UP0, UPT, UR4, UR7, UPT ;  /* 0x000000070400728c */ /* 0x000fc8000bf01270 */
[----:B------:R-:W-:-:S12]  /*3e10*/  USEL UR4, UR4, UR7, UP0 ;  /* 0x0000000704047287 */ /* 0x000fd80008000000 */
.L_x_2239:
[----:B------:R-:W-:Y:S02]  /*3e20*/  UISETP.NE.AND UP0, UPT, UR52, URZ, UPT ;  /* 0x0000003f3400728c */ /* 0x000fe4000bf05270 */
[----:B------:R-:W-:Y:S02]  /*3e30*/  UIADD3 UR4, UR4, 0x3f, URZ ;  /* 0x0000003f04047890 */ /* 0x000fe4000fffe03f */
[----:B------:R-:W-:Y:S02]  /*3e40*/  UISETP.GE.AND UP1, UPT, UR5, 0x1, UPT ;  /* 0x000000010500788c */ /* 0x000fe4000bf26270 */
[----:B------:R-:W-:Y:S01]  /*3e50*/  USHF.R.S32.HI UR7, URZ, 0x1f, UR4 ;  /* 0x0000001f3f077899 */ /* 0x000fe20008011404 */
[----:B------:R-:W-:-:S03]  /*3e60*/  ULDC UR10, c[0x0][0x9dc] ;  /* 0x00027700000a7ab9 */ /* 0x000fc60000000800 */
[----:B------:R-:W-:Y:S01]  /*3e70*/  ULEA.HI UR7, UR7, UR4, URZ, 0x6 ;  /* 0x0000000407077291 */ /* 0x000fe2000f8f303f */
[----:B------:R-:W-:Y:S01]  /*3e80*/  PLOP3.LUT P0, PT, PT, PT, UP1, 0x40, 0x0 ;  /* 0x000000000000781c */ /* 0x000fe20003f0e818 */
[----:B------:R-:W-:Y:S01]  /*3e90*/  @UP0 ULDC UR8, c[0x0][0x44c] ;  /* 0x0001130000080ab9 */ /* 0x000fe20000000800 */
[----:B------:R-:W-:Y:S01]  /*3ea0*/  @UP0 ULDC UR11, c[0x0][0x450] ;  /* 0x00011400000b0ab9 */ /* 0x000fe20000000800 */
[----:B------:R-:W-:Y:S02]  /*3eb0*/  UIMAD.WIDE.U32 UR8, UR45, UR8, URZ ;  /* 0x000000082d0872a5 */ /* 0x000fe4000f8e003f */
[----:B------:R-:W-:Y:S01]  /*3ec0*/  UMOV UR4, UR45 ;  /* 0x0000002d00047c82 */ /* 0x000fe20008000000 */
[----:B------:R-:W-:Y:S02]  /*3ed0*/  USHF.R.S32.HI UR7, URZ, 0x6, UR7 ;  /* 0x000000063f077899 */ /* 0x000fe40008011407 */
[----:B------:R-:W-:Y:S02]  /*3ee0*/  @UP0 USHF.R.U32.HI UR4, URZ, UR11, UR9 ;  /* 0x0000000b3f040299 */ /* 0x000fe40008011609 */
[----:B------:R-:W-:-:S02]  /*3ef0*/  UISETP.LT.AND UP0, UPT, UR6, UR7, UPT ;  /* 0x000000070600728c */ /* 0x000fc4000bf01270 */
[----:B------:R-:W-:Y:S02]  /*3f00*/  UIADD3 UR4, UR4, UR48, -UR50 ;  /* 0x0000003004047290 */ /* 0x000fe4000fffe832 */
[----:B------:R-:W-:Y:S02]  /*3f10*/  USEL UR6, UR6, UR7, UP0 ;  /* 0x0000000706067287 */ /* 0x000fe40008000000 */
[----:B------:R-:W-:Y:S01]  /*3f20*/  UIADD3 UR7, UR4, -UR10, URZ ;  /* 0x8000000a04077290 */ /* 0x000fe2000fffe03f */
[----:B------:R-:W-:Y:S11]  /*3f30*/  @P0 BRA `(.L_x_2242) ;  /* 0x0000000000440947 */ /* 0x000ff60003800000 */
        /* <DEDUP_REMOVED lines=10> */
.L_x_2243:
[----:B------:R-:W-:-:S11]  /*3fe0*/  UISETP.NE.AND UP0, UPT, UR5, 0x1, UPT ;  /* 0x000000010500788c */ /* 0x000fd6000bf05270 */
[----:B------:R-:W-:Y:S02]  /*3ff0*/  @UP0 ULDC.64 UR10, c[0x0][0x9e8] ;  /* 0x00027a00000a0ab9 */ /* 0x000fe40000000a00 */
[----:B------:R-:W-:-:S04]  /*4000*/  UIMAD.WIDE.U32 UR8, UR4, UR10, URZ ;  /* 0x0000000a040872a5 */ /* 0x000fc8000f8e003f */
[----:B------:R-:W-:-:S12]  /*4010*/  @UP0 USHF.R.U32.HI UR4, URZ, UR11, UR9 ;  /* 0x0000000b3f040299 */ /* 0x000fd80008011609 */
.L_x_2244:
[----:B------:R-:W-:-:S04]  /*4020*/  UIMAD UR4, UR4, UR5, URZ ;  /* 0x00000005040472a4 */ /* 0x000fc8000f8e023f */
[----:B------:R-:W-:-:S04]  /*4030*/  UISETP.LT.AND UP0, UPT, UR7, UR4, UPT ;  /* 0x000000040700728c */ /* 0x000fc8000bf01270 */
[----:B------:R-:W-:-:S12]  /*4040*/  USEL UR7, UR7, UR4, !UP0 ;  /* 0x0000000407077287 */ /* 0x000fd8000c000000 */
.L_x_2242:
[----:B------:R-:W-:Y:S02]  /*4050*/  USHF.R.S32.HI UR4, URZ, 0x1f, UR7 ;  /* 0x0000001f3f047899 */ /* 0x000fe40008011407 */
[----:B------:R-:W-:Y:S02]  /*4060*/  ULOP3.LUT UR10, UR42, 0xff, URZ, 0xc0, !UPT ;  /* 0x000000ff2a0a7892 */ /* 0x000fe4000f8ec03f */
[----:B------:R-:W-:-:S04]  /*4070*/  ULEA.HI UR4, UR4, UR7, URZ, 0x6 ;  /* 0x0000000704047291 */ /* 0x000fc8000f8f303f */
[----:B------:R-:W-:-:S04]  /*4080*/  USHF.R.S32.HI UR4, URZ, 0x6, UR4 ;  /* 0x000000063f047899 */ /* 0x000fc80008011404 */
[----:B------:R-:W-:-:S04]  /*4090*/  UISETP.LT.AND UP0, UPT, URZ, UR4, UPT ;  /* 0x000000043f00728c */ /* 0x000fc8000bf01270 */
[----:B------:R-:W-:-:S03]  /*40a0*/  USEL UR47, URZ, UR4, !UP0 ;  /* 0x000000043f2f7287 */ /* 0x000fc6000c000000 */
[----:B------:R-:W-:Y:S01]  /*40b0*/  UMOV UR4, URZ ;  /* 0x0000003f00047c82 */ /* 0x000fe20008000000 */
        /* <DEDUP_REMOVED lines=40> */
.L_x_2245:
[----:B------:R-:W-:Y:S01]  /*4340*/  UIMAD UR47, UR10, UR4, UR47 ;  /* 0x000000040a2f72a4 */ /* 0x000fe2000f8e022f */
[----:B------:R-:W-:Y:S01]  /*4350*/  IMAD.U32 R168, RZ, RZ, UR6 ;  /* 0x00000006ffa87e24 */ /* 0x000fe2000f8e00ff */
[----:B------:R-:W-:Y:S01]  /*4360*/  PLOP3.LUT P0, PT, PT, PT, PT, 0x80, 0x0 ;  /* 0x000000000000781c */ /* 0x000fe20003f0f070 */
[----:B------:R-:W-:Y:S01]  /*4370*/  IMAD.U32 R5, RZ, RZ, UR4 ;  /* 0x00000004ff057e24 */ /* 0x000fe2000f8e00ff */
[----:B------:R-:W-:Y:S01]  /*4380*/  CS2R R150, SRZ ;  /* 0x0000000000967805 */ /* 0x000fe2000001ff00 */
[----:B------:R-:W-:Y:S01]  /*4390*/  IMAD.MOV.U32 R3, RZ, RZ, RZ ;  /* 0x000000ffff037224 */ /* 0x000fe200078e00ff */
[----:B------:R-:W-:Y:S01]  /*43a0*/  CS2R R148, SRZ ;  /* 0x0000000000947805 */ /* 0x000fe2000001ff00 */
[----:B------:R-:W-:Y:S01]  /*43b0*/  IMAD.MOV.U32 R12, RZ, RZ, RZ ;  /* 0x000000ffff0c7224 */ /* 0x000fe200078e00ff */
[----:B------:R-:W-:Y:S02]  /*43c0*/  VIADDMNMX R168, R5, UR47, R168, PT ;  /* 0x0000002f05a87c46 */ /* 0x000fe4000b8001a8 */
[----:B------:R-:W-:-:S02]  /*43d0*/  CS2R R146, SRZ ;  /* 0x0000000000927805 */ /* 0x000fc4000001ff00 */
[----:B------:R-:W-:Y:S02]  /*43e0*/  CS2R R144, SRZ ;  /* 0x0000000000907805 */ /* 0x000fe4000001ff00 */
[----:B------:R-:W-:Y:S02]  /*43f0*/  CS2R R142, SRZ ;  /* 0x00000000008e7805 */ /* 0x000fe4000001ff00 */
[----:B------:R-:W-:Y:S02]  /*4400*/  ISETP.GT.AND P1, PT, R168, UR47, PT ;  /* 0x0000002fa8007c0c */ /* 0x000fe4000bf24270 */
        /* <DEDUP_REMOVED lines=90> */
.L_x_2246:
        /* <DEDUP_REMOVED lines=12> */
.L_x_2435:
[----:B------:R-:W-:Y:S05]  /*4a70*/  @!P0 BRA `(.L_x_2248) ;  /* 0x0000000000048947 */ /* 0x000fea0003800000 */
[----:B------:R-:W-:Y:S01]  /*4a80*/  BPT.TRAP 0x1 ;  /* 0x000000040000795c */ /* 0x000fe20000300000 */
.L_x_2248:
[----:B------:R-:W-:Y:S02]  /*4a90*/  IMAD.U32 R7, RZ, RZ, UR38 ;  /* 0x00000026ff077e24 */ /* 0x000fe4000f8e00ff */
[----:B------:R-:W-:-:S03]  /*4aa0*/  IMAD.U32 R8, RZ, RZ, UR37 ;  /* 0x00000025ff087e24 */ /* 0x000fc6000f8e00ff */
[----:B------:R-:W-:Y:S02]  /*4ab0*/  LEA R7, R7, UR41, 0x3 ;  /* 0x0000002907077c11 */ /* 0x000fe4000f8e18ff */
[----:B------:R-:W-:-:S04]  /*4ac0*/  SHF.L.U32 R8, R8, 0x1f, RZ ;  /* 0x0000001f08087819 */ /* 0x000fc800000006ff */
[----:B------:R1:W2:Y:S01]  /*4ad0*/  SYNCS.PHASECHK.TRANS64.TRYWAIT P1, [R7+URZ+0x28c30], R8 ;  /* 0x028c3008070075a7 */ /* 0x0002a2000802017f */
[----:B------:R-:W-:Y:S05]  /*4ae0*/  @!P0 BRA `(.L_x_2249) ;  /* 0x0000000000048947 */ /* 0x000fea0003800000 */
[----:B------:R-:W-:Y:S01]  /*4af0*/  BPT.TRAP 0x1 ;  /* 0x000000040000795c */ /* 0x000fe20000300000 */
.L_x_2249:
[----:B--2---:R-:W-:Y:S05]  /*4b00*/  @P1 BRA `(.L_x_2250) ;  /* 0x0000000000081947 */ /* 0x004fea0003800000 */
[----:B------:R-:W2:Y:S02]  /*4b10*/  SYNCS.PHASECHK.TRANS64.TRYWAIT P1, [R7+URZ+0x28c30], R8 ;  /* 0x028c3008070075a7 */ /* 0x000ea4000802017f */
[----:B--2---:R-:W-:Y:S05]  /*4b20*/  @!P1 BRA `(.L_x_2251) ;  /* 0x0000015000f09947 */ /* 0x004fea0003800000 */
.L_x_2250:
        /* <DEDUP_REMOVED lines=40> */
.L_x_2252:
[----:B------:R-:W-:Y:S01]  /*4db0*/  UISETP.NE.AND UP1, UPT, UR52, URZ, UPT ;  /* 0x0000003f3400728c */ /* 0x000fe2000bf25270 */
[----:B------:R-:W-:Y:S01]  /*4dc0*/  VIADD R4, R186, UR45 ;  /* 0x0000002dba047c36 */ /* 0x000fe20008000000 */
[----:B------:R-:W-:Y:S01]  /*4dd0*/  ULDC UR7, c[0x0][0x9d8] ;  /* 0x0002760000077ab9 */ /* 0x000fe20000000800 */
[----:B------:R-:W-:Y:S01]  /*4de0*/  R2UR UR6, R7 ;  /* 0x00000000070672ca */ /* 0x000fe200000e0000 */
[----:B------:R-:W-:Y:S01]  /*4df0*/  FMUL.FTZ R28, R28, UR7 ;  /* 0x000000071c1c7c20 */ /* 0x000fe20008410000 */
[----:B------:R-:W-:Y:S01]  /*4e00*/  FMUL.FTZ R3, R26, UR7 ;  /* 0x000000071a037c20 */ /* 0x000fe20008410000 */
[----:B------:R-:W-:Y:S01]  /*4e10*/  PLOP3.LUT P1, PT, PT, PT, UP1, 0x80, 0x0 ;  /* 0x000000000000781c */ /* 0x000fe20003f2f018 */
[----:B------:R-:W-:Y:S01]  /*4e20*/  FMUL.FTZ R11, R50, UR7 ;  /* 0x00000007320b7c20 */ /* 0x000fe20008410000 */
[----:B------:R-:W-:Y:S01]  /*4e30*/  PLOP3.LUT P2, PT, PT, PT, UP1, 0x80, 0x0 ;  /* 0x000000000000781c */ /* 0x000fe20003f4f018 */
[----:B------:R0:W3:Y:S01]  /*4e40*/  MUFU.TANH R26, R28 ;  /* 0x0000001c001a7308 */ /* 0x0000e20000002400 */
[----:B------:R-:W-:Y:S01]  /*4e50*/  FMUL.FTZ R25, R25, UR7 ;  /* 0x0000000719197c20 */ /* 0x000fe20008410000 */
[----:B------:R-:W-:Y:S01]  /*4e60*/  @UP1 ULDC UR10, c[0x0][0x44c] ;  /* 0x00011300000a1ab9 */ /* 0x000fe20000000800 */
[----:B------:R-:W-:Y:S01]  /*4e70*/  UISETP.NE.AND UP0, UPT, UR51, URZ, UPT ;  /* 0x0000003f3300728c */ /* 0x000fe2000bf05270 */
[----:B------:R-:W-:Y:S01]  /*4e80*/  FMUL.FTZ R6, R27, UR7 ;  /* 0x000000071b067c20 */ /* 0x000fe20008410000 */
[----:B------:R-:W-:Y:S01]  /*4e90*/  FMUL.FTZ R14, R30, UR7 ;  /* 0x000000071e0e7c20 */ /* 0x000fe20008410000 */
[----:B------:R-:W-:Y:S01]  /*4ea0*/  FMUL.FTZ R20, R31, UR7 ;  /* 0x000000071f147c20 */ /* 0x000fe20008410000 */
[----:B------:R-:W-:Y:S01]  /*4eb0*/  UIADD3 UR6, UR6, 0x28c40, URZ ;  /* 0x00028c4006067890 */ /* 0x000fe2000fffe03f */
[----:B------:R4:W1:Y:S01]  /*4ec0*/  MUFU.TANH R57, R25 ;  /* 0x0000001900397308 */ /* 0x0008620000002400 */
[----:B0-----:R-:W-:-:S02]  /*4ed0*/  IMAD.MOV.U32 R28, RZ, RZ, R4 ;  /* 0x000000ffff1c7224 */ /* 0x001fc400078e0004 */
[----:B------:R-:W-:Y:S01]  /*4ee0*/  FMUL.FTZ R32, R32, UR7 ;  /* 0x0000000720207c20 */ /* 0x000fe20008410000 */
[----:B------:R-:W-:Y:S01]  /*4ef0*/  @P1 IMAD.HI.U32 R5, R4, UR10, RZ ;  /* 0x0000000a04051c27 */ /* 0x000fe2000f8e00ff */
[----:B------:R-:W-:Y:S01]  /*4f00*/  @UP1 ULDC UR10, c[0x0][0x450] ;  /* 0x00011400000a1ab9 */ /* 0x000fe20000000800 */
[----:B------:R-:W-:Y:S02]  /*4f10*/  UPRMT UR6, UR40, 0x654, UR6 ;  /* 0x0000065428067896 */ /* 0x000fe40008000006 */
[----:B------:R-:W-:Y:S01]  /*4f20*/  FMUL.FTZ R33, R33, UR7 ;  /* 0x0000000721217c20 */ /* 0x000fe20008410000 */
[----:B------:R-:W-:Y:S01]  /*4f30*/  FMUL.FTZ R34, R34, UR7 ;  /* 0x0000000722227c20 */ /* 0x000fe20008410000 */
[----:B------:R-:W-:Y:S01]  /*4f40*/  @P2 SHF.R.U32.HI R28, RZ, UR10, R5 ;  /* 0x0000000aff1c2c19 */ /* 0x000fe20008011605 */
[----:B------:R-:W-:Y:S02]  /*4f50*/  IMAD.MOV.U32 R5, RZ, RZ, -0x40 ;  /* 0xffffffc0ff057424 */ /* 0x000fe400078e00ff */
[----:B------:R-:W-:Y:S01]  /*4f60*/  FMUL.FTZ R35, R35, UR7 ;  /* 0x0000000723237c20 */ /* 0x000fe20008410000 */
[----:B------:R-:W-:Y:S01]  /*4f70*/  FMUL.FTZ R36, R36, UR7 ;  /* 0x0000000724247c20 */ /* 0x000fe20008410000 */
[----:B------:R-:W-:Y:S01]  /*4f80*/  FMUL.FTZ R37, R37, UR7 ;  /* 0x0000000725257c20 */ /* 0x000fe20008410000 */
[----:B------:R-:W0:Y:S01]  /*4f90*/  SHFL.IDX PT, R50, R28, RZ, 0x1c1f ;  /* 0x001c1fff1c327589 */ /* 0x000e2200000e0000 */
[----:B------:R-:W-:-:S02]  /*4fa0*/  IMAD R5, R168, R5, 0x41 ;  /* 0x00000041a8057424 */ /* 0x000fc400078e0205 */
        /* <DEDUP_REMOVED lines=14> */
[----:B----4-:R-:W-:Y:S01]  /*5090*/  FMUL.FTZ R25, R54, UR7 ;  /* 0x0000000736197c20 */ /* 0x010fe20008410000 */
[----:B------:R-:W-:Y:S01]  /*50a0*/  FMUL.FTZ R15, R55, UR7 ;  /* 0x00000007370f7c20 */ /* 0x000fe20008410000 */
[----:B------:R-:W-:Y:S01]  /*50b0*/  PLOP3.LUT P1, PT, PT, PT, UP0, 0x40, 0x0 ;  /* 0x000000000000781c */ /* 0x000fe20003f2e808 */
[----:B------:R-:W4:Y:S01]  /*50c0*/  MUFU.TANH R3, R3 ;  /* 0x0000000300037308 */ /* 0x000f220000002400 */
[----:B------:R-:W-:Y:S01]  /*50d0*/  IADD3 R4, -R2, UR48, R5 ;  /* 0x0000003002047c10 */ /* 0x000fe2000fffe105 */
[----:B------:R-:W-:Y:S01]  /*50e0*/  ULDC UR22, c[0x0][0x9dc] ;  /* 0x0002770000167ab9 */ /* 0x000fe20000000800 */
[----:B------:R-:W-:Y:S01]  /*50f0*/  SYNCS.ARRIVE.TRANS64.RED.A1T0 RZ, [UR6], RZ ;  /* 0x000000ffffff79a7 */ /* 0x000fe20008100406 */
[----:B------:R-:W-:Y:S01]  /*5100*/  ULOP3.LUT UR6, URZ, UR22, URZ, 0x33, !UPT ;  /* 0x000000163f067292 */ /* 0x000fe2000f8e333f */
[----:B------:R-:W-:Y:S01]  /*5110*/  LEA R46, R168, 0xffffffc0, 0x6 ;  /* 0xffffffc0a82e7811 */ /* 0x000fe200078e30ff */
[----:B------:R-:W-:-:S02]  /*5120*/  VIADD R4, R4, -UR50 ;  /* 0x8000003204047c36 */ /* 0x000fc40008000000 */
[----:B------:R-:W-:Y:S01]  /*5130*/  FMUL.FTZ R24, R24, UR7 ;  /* 0x0000000718187c20 */ /* 0x000fe20008410000 */
[----:B------:R-:W1:Y:S01]  /*5140*/  MUFU.TANH R6, R6 ;  /* 0x0000000600067308 */ /* 0x000e620000002400 */
[----:B------:R-:W-:Y:S01]  /*5150*/  ULDC UR11, c[0x0][0x9e0] ;  /* 0x00027800000b7ab9 */ /* 0x000fe20000000800 */
[----:B------:R-:W-:Y:S01]  /*5160*/  FMUL.FTZ R29, R29, UR7 ;  /* 0x000000071d1d7c20 */ /* 0x000fe20008410000 */
[----:B------:R-:W-:Y:S01]  /*5170*/  FMUL.FTZ R49, R49, UR7 ;  /* 0x0000000731317c20 */ /* 0x000fe20008410000 */
[----:B------:R-:W-:Y:S01]  /*5180*/  VIADD R31, R4, UR11 ;  /* 0x0000000b041f7c36 */ /* 0x000fe20008000000 */
[----:B------:R-:W-:Y:S01]  /*5190*/  IADD3 R30, -R2, UR48, -R46 ;  /* 0x00000030021e7c10 */ /* 0x000fe2000fffe92e */
[----:B------:R-:W-:Y:S02]  /*51a0*/  VIADD R47, R4, UR6 ;  /* 0x00000006042f7c36 */ /* 0x000fe40008000000 */
[----:B------:R-:W1:Y:S01]  /*51b0*/  MUFU.TANH R14, R14 ;  /* 0x0000000e000e7308 */ /* 0x000e620000002400 */
[----:B0-----:R-:W-:-:S07]  /*51c0*/  VIADDMNMX R21, R50, R31, R30, PT ;  /* 0x0000001f32157246 */ /* 0x001fce000380011e */
        /* <DEDUP_REMOVED lines=27> */
[----:B-----5:R-:W-:-:S02]  /*5380*/  IMAD.IADD R29, R47, 0x1, R50 ;  /* 0x000000012f1d7824 */ /* 0x020fc400078e0232 */
[----:B--2---:R-:W-:Y:S01]  /*5390*/  VIADD R49, R5, 0xffffffff ;  /* 0xffffffff05317836 */ /* 0x004fe20000000000 */
[----:B-1-34-:R-:W-:Y:S06]  /*53a0*/  @P1 BRA `(.L_x_2253) ;  /* 0x0000000000641947 */ /* 0x01afec0003800000 */
[----:B------:R-:W-:Y:S01]  /*53b0*/  IMAD.U32 R13, RZ, RZ, UR50 ;  /* 0x00000032ff0d7e24 */ /* 0x000fe2000f8e00ff */
[----:B------:R-:W-:Y:S04]  /*53c0*/  BSSY B0, `(.L_x_2254) ;  /* 0x0000013000007945 */ /* 0x000fe80003800000 */
[----:B------:R-:W-:-:S04]  /*53d0*/  IADD3 R13, -R13, UR48, R50 ;  /* 0x000000300d0d7c10 */ /* 0x000fc8000fffe132 */
        /* <DEDUP_REMOVED lines=11> */
.L_x_2255:
[----:B------:R-:W-:Y:S02]  /*5490*/  ULDC UR6, c[0x0][0x9e4] ;  /* 0x0002790000067ab9 */ /* 0x000fe40000000800 */
[----:B------:R-:W-:-:S05]  /*54a0*/  IMAD.U32 R50, RZ, RZ, UR6 ;  /* 0x00000006ff327e24 */ /* 0x000fca000f8e00ff */
[----:B------:R-:W-:-:S13]  /*54b0*/  ISETP.NE.AND P1, PT, R50, 0x1, PT ;  /* 0x000000013200780c */ /* 0x000fda0003f25270 */
[----:B------:R-:W1:Y:S02]  /*54c0*/  @P1 LDC.64 R4, c[0x0][0x9e8] ;  /* 0x00027a00ff041b82 */ /* 0x000e640000000a00 */
[----:B-1----:R-:W-:-:S05]  /*54d0*/  @P1 IMAD.HI.U32 R4, R13, R4, RZ ;  /* 0x000000040d041227 */ /* 0x002fca00078e00ff */
[----:B------:R-:W-:-:S07]  /*54e0*/  @P1 SHF.R.U32.HI R13, RZ, R5, R4 ;  /* 0x00000005ff0d1219 */ /* 0x000fce0000011604 */
.L_x_2256:
[----:B------:R-:W-:Y:S05]  /*54f0*/  BSYNC B0 ;  /* 0x0000000000007941 */ /* 0x000fea0003800000 */
.L_x_2254:
[----:B------:R-:W-:-:S04]  /*5500*/  IMAD R13, R13, R50, -R46 ;  /* 0x000000320d0d7224 */ /* 0x000fc800078e0a2e */
[----:B------:R-:W-:-:S05]  /*5510*/  IMAD.IADD R4, R13, 0x1, -R2 ;  /* 0x000000010d047824 */ /* 0x000fca00078e0a02 */
[----:B------:R-:W-:Y:S02]  /*5520*/  VIADDMNMX R21, R4, R50, R21, PT ;  /* 0x0000003204157246 */ /* 0x000fe40003800115 */
[----:B------:R-:W-:-:S07]  /*5530*/  VIMNMX R29, R29, R4, !PT ;  /* 0x000000041d1d7248 */ /* 0x000fce0007fe0100 */
.L_x_2253:
[C---:B------:R-:W-:Y:S01]  /*5540*/  ISETP.GE.AND P2, PT, R49.reuse, 0x9, PT ;  /* 0x000000093100780c */ /* 0x040fe20003f46270 */
[----:B------:R-:W1:Y:S01]  /*5550*/  SHFL.IDX PT, R28, R28, 0x1, 0x1c1f ;  /* 0x003c1f001c1c7f89 */ /* 0x000e6200000e0000 */
[----:B------:R-:W-:Y:S01]  /*5560*/  ISETP.GE.AND P1, PT, R49, 0x2, PT ;  /* 0x000000023100780c */ /* 0x000fe20003f26270 */
[----:B------:R-:W-:Y:S01]  /*5570*/  UISETP.NE.AND UP0, UPT, UR51, URZ, UPT ;  /* 0x0000003f3300728c */ /* 0x000fe2000bf05270 */
        /* <DEDUP_REMOVED lines=11> */
[----:B------:R-:W-:Y:S02]  /*5630*/  ISETP.GT.AND P4, PT, R29, 0x9, !P6 ;  /* 0x000000091d00780c */ /* 0x000fe40007784270 */
[----:B------:R-:W-:Y:S02]  /*5640*/  ISETP.GE.AND P5, PT, R49, 0x12, PT ;  /* 0x000000123100780c */ /* 0x000fe40003fa6270 */
[----:B0-----:R-:W-:Y:S02]  /*5650*/  FSEL R59, R32, -INF , !P3 ;  /* 0xff800000203b7808 */ /* 0x001fe40005800000 */
        /* <DEDUP_REMOVED lines=29> */
[----:B------:R-:W-:Y:S02]  /*5830*/  ISETP.GE.AND P4, PT, R49, 0x2a, PT ;  /* 0x0000002a3100780c */ /* 0x000fe40003f86270 */
[----:B------:R-:W-:Y:S02]  /*5840*/  FSEL R71, R44, -INF , !P3 ;  /* 0xff8000002c477808 */ /* 0x000fe40005800000 */
[----:B------:R-:W-:-:S02]  /*5850*/  ISETP.GT.AND P3, PT, R29, 0x29, !P4 ;  /* 0x000000291d00780c */ /* 0x000fc40006764270 */
[----:B------:R-:W-:Y:S02]  /*5860*/  P2R R44, PR, RZ, 0x10 ;  /* 0x00000010ff2c7803 */ /* 0x000fe40000000000 */
[----:B------:R-:W-:Y:S02]  /*5870*/  ISETP.LT.OR P3, PT, R21, 0x2a, P3 ;  /* 0x0000002a1500780c */ /* 0x000fe40001f61670 */
[----:B------:R-:W-:Y:S02]  /*5880*/  P2R R58, PR, RZ, 0x20 ;  /* 0x00000020ff3a7803 */ /* 0x000fe40000000000 */
[----:B------:R-:W-:Y:S02]  /*5890*/  FSEL R27, R45, -INF , !P3 ;  /* 0xff8000002d1b7808 */ /* 0x000fe40005800000 */
[----:B------:R-:W-:Y:S02]  /*58a0*/  ISETP.GE.AND P3, PT, R49, 0x31, PT ;  /* 0x000000313100780c */ /* 0x000fe40003f66270 */
[----:B------:R-:W-:-:S02]  /*58b0*/  P2R R50, PR, RZ, 0x40 ;  /* 0x00000040ff327803 */ /* 0x000fc40000000000 */
        /* <DEDUP_REMOVED lines=18> */
[----:B------:R-:W-:Y:S02]  /*59e0*/  ISETP.GT.AND P6, PT, R29, 0x39, !P6 ;  /* 0x000000391d00780c */ /* 0x000fe400077c4270 */
[----:B-1----:R-:W-:Y:S01]  /*59f0*/  VIADDMNMX R29, R28, R31, R30, PT ;  /* 0x0000001f1c1d7246 */ /* 0x002fe2000380011e */
[----:B------:R-:W-:Y:S01]  /*5a00*/  IMAD.IADD R30, R47, 0x1, R28 ;  /* 0x000000012f1e7824 */ /* 0x000fe200078e021c */
[----:B------:R-:W-:-:S04]  /*5a10*/  ISETP.LT.OR P6, PT, R21, 0x3a, P6 ;  /* 0x0000003a1500780c */ /* 0x000fc800037c1670 */
[----:B------:R-:W-:Y:S02]  /*5a20*/  FSEL R21, R53, -INF , !P6 ;  /* 0xff80000035157808 */ /* 0x000fe40007000000 */
[----:B------:R-:W-:-:S13]  /*5a30*/  PLOP3.LUT P6, PT, PT, PT, UP0, 0x40, 0x0 ;  /* 0x000000000000781c */ /* 0x000fda0003fce808 */
[----:B------:R-:W-:Y:S05]  /*5a40*/  @P6 BRA `(.L_x_2257) ;  /* 0x0000000000646947 */ /* 0x000fea0003800000 */
        /* <DEDUP_REMOVED lines=14> */
.L_x_2259:
[----:B------:R-:W-:Y:S02]  /*5b30*/  ULDC UR6, c[0x0][0x9e4] ;  /* 0x0002790000067ab9 */ /* 0x000fe40000000800 */
[----:B------:R-:W-:-:S05]  /*5b40*/  IMAD.U32 R28, RZ, RZ, UR6 ;  /* 0x00000006ff1c7e24 */ /* 0x000fca000f8e00ff */
[----:B------:R-:W-:-:S13]  /*5b50*/  ISETP.NE.AND P6, PT, R28, 0x1, PT ;  /* 0x000000011c00780c */ /* 0x000fda0003fc5270 */
[----:B------:R-:W0:Y:S02]  /*5b60*/  @P6 LDC.64 R4, c[0x0][0x9e8] ;  /* 0x00027a00ff046b82 */ /* 0x000e240000000a00 */
[----:B0-----:R-:W-:-:S05]  /*5b70*/  @P6 IMAD.HI.U32 R4, R31, R4, RZ ;  /* 0x000000041f046227 */ /* 0x001fca00078e00ff */
[----:B------:R-:W-:-:S07]  /*5b80*/  @P6 SHF.R.U32.HI R31, RZ, R5, R4 ;  /* 0x00000005ff1f6219 */ /* 0x000fce0000011604 */
.L_x_2260:
[----:B------:R-:W-:Y:S05]  /*5b90*/  BSYNC B0 ;  /* 0x0000000000007941 */ /* 0x000fea0003800000 */
.L_x_2258:
[----:B------:R-:W-:-:S04]  /*5ba0*/  IMAD R31, R31, R28, -R46 ;  /* 0x0000001c1f1f7224 */ /* 0x000fc800078e0a2e */
[----:B------:R-:W-:-:S05]  /*5bb0*/  IMAD.IADD R31, R31, 0x1, -R2 ;  /* 0x000000011f1f7824 */ /* 0x000fca00078e0a02 */
[----:B------:R-:W-:Y:S02]  /*5bc0*/  VIADDMNMX R29, R31, R28, R29, PT ;  /* 0x0000001c1f1d7246 */ /* 0x000fe4000380011d */
[----:B------:R-:W-:-:S07]  /*5bd0*/  VIMNMX R30, R30, R31, !PT ;  /* 0x0000001f1e1e7248 */ /* 0x000fce0007fe0100 */
.L_x_2257:
[----:B------:R-:W-:Y:S01]  /*5be0*/  ISETP.GT.AND P1, PT, R30, 0x1, !P1 ;  /* 0x000000011e00780c */ /* 0x000fe20004f24270 */
[----:B------:R-:W-:Y:S01]  /*5bf0*/  ULDC UR10, c[0x0][0x988] ;  /* 0x00026200000a7ab9 */ /* 0x000fe20000000800 */
[----:B------:R-:W-:Y:S01]  /*5c00*/  FMNMX.FTZ R5, R41, R57, !PT ;  /* 0x0000003929057209 */ /* 0x000fe20007810000 */
[----:B------:R-:W-:Y:S01]  /*5c10*/  BAR.SYNC.DEFER_BLOCKING 0xf, 0x100 ;  /* 0x03c4000000007b1d */ /* 0x000fe20000010000 */
[----:B------:R-:W-:Y:S02]  /*5c20*/  ISETP.LT.OR P1, PT, R29, 0x2, P1 ;  /* 0x000000021d00780c */ /* 0x000fe40000f21670 */
[----:B------:R-:W-:Y:S02]  /*5c30*/  FMNMX.FTZ R5, R51, R5, !PT ;  /* 0x0000000533057209 */ /* 0x000fe40007810000 */
[----:B------:R-:W-:Y:S02]  /*5c40*/  FSEL R4, R6, -INF , !P1 ;  /* 0xff80000006047808 */ /* 0x000fe40004800000 */
[----:B------:R-:W-:-:S02]  /*5c50*/  ISETP.NE.AND P1, PT, R50, RZ, PT ;  /* 0x000000ff3200720c */ /* 0x000fc40003f25270 */
[----:B------:R-:W-:Y:S02]  /*5c60*/  FMNMX.FTZ R5, R55, R5, !PT ;  /* 0x0000000537057209 */ /* 0x000fe40007810000 */
[----:B------:R-:W-:Y:S02]  /*5c70*/  ISETP.GT.AND P1, PT, R30, 0x9, !P1 ;  /* 0x000000091e00780c */ /* 0x000fe40004f24270 */
[----:B------:R-:W-:Y:S02]  /*5c80*/  FMNMX.FTZ R5, R59, R5, !PT ;  /* 0x000000053b057209 */ /* 0x000fe40007810000 */
[----:B------:R-:W-:Y:S02]  /*5c90*/  ISETP.LT.OR P1, PT, R29, 0xa, P1 ;  /* 0x0000000a1d00780c */ /* 0x000fe40000f21670 */
[----:B------:R-:W-:Y:S02]  /*5ca0*/  FMNMX.FTZ R5, R61, R5, !PT ;  /* 0x000000053d057209 */ /* 0x000fe40007810000 */
[----:B------:R-:W-:-:S02]  /*5cb0*/  FSEL R20, R20, -INF , !P1 ;  /* 0xff80000014147808 */ /* 0x000fc40004800000 */
[----:B------:R-:W-:Y:S02]  /*5cc0*/  ISETP.NE.AND P1, PT, R54, RZ, PT ;  /* 0x000000ff3600720c */ /* 0x000fe40003f25270 */
[----:B------:R-:W-:Y:S02]  /*5cd0*/  FMNMX.FTZ R5, R63, R5, !PT ;  /* 0x000000053f057209 */ /* 0x000fe40007810000 */
[----:B------:R-:W-:Y:S02]  /*5ce0*/  ISETP.GT.AND P1, PT, R30, 0x10, !P1 ;  /* 0x000000101e00780c */ /* 0x000fe40004f24270 */
[----:B------:R-:W-:Y:S02]  /*5cf0*/  FMNMX.FTZ R5, R65, R5, !PT ;  /* 0x0000000541057209 */ /* 0x000fe40007810000 */
[----:B------:R-:W-:Y:S02]  /*5d00*/  ISETP.LT.OR P1, PT, R29, 0x11, P1 ;  /* 0x000000111d00780c */ /* 0x000fe40000f21670 */
[----:B------:R-:W-:-:S02]  /*5d10*/  FMNMX.FTZ R5, R67, R5, !PT ;  /* 0x0000000543057209 */ /* 0x000fc40007810000 */
[----:B------:R-:W-:Y:S02]  /*5d20*/  FSEL R28, R34, -INF , !P1 ;  /* 0xff800000221c7808 */ /* 0x000fe40004800000 */
[----:B------:R-:W-:Y:S02]  /*5d30*/  ISETP.NE.AND P1, PT, R58, RZ, PT ;  /* 0x000000ff3a00720c */ /* 0x000fe40003f25270 */
[----:B------:R-:W-:Y:S02]  /*5d40*/  FMNMX.FTZ R5, R69, R5, !PT ;  /* 0x0000000545057209 */ /* 0x000fe40007810000 */
[----:B------:R-:W-:Y:S02]  /*5d50*/  ISETP.GT.AND P1, PT, R30, 0x11, !P1 ;  /* 0x000000111e00780c */ /* 0x000fe40004f24270 */
[----:B------:R-:W-:Y:S02]  /*5d60*/  FMNMX.FTZ R6, R71, R5, !PT ;  /* 0x0000000547067209 */ /* 0x000fe40007810000 */
[----:B------:R-:W-:-:S02]  /*5d70*/  ISETP.LT.OR P1, PT, R29, 0x12, P1 ;  /* 0x000000121d00780c */ /* 0x000fc40000f21670 */
[----:B------:R-:W-:Y:S02]  /*5d80*/  ISETP.NE.AND P6, PT, R32, RZ, PT ;  /* 0x000000ff2000720c */ /* 0x000fe40003fc5270 */
[----:B------:R-:W-:Y:S02]  /*5d90*/  FSEL R31, R35, -INF , !P1 ;  /* 0xff800000231f7808 */ /* 0x000fe40004800000 */
[----:B------:R-:W-:Y:S02]  /*5da0*/  ISETP.NE.AND P1, PT, R33, RZ, PT ;  /* 0x000000ff2100720c */ /* 0x000fe40003f25270 */
[----:B------:R-:W-:Y:S02]  /*5db0*/  FMNMX.FTZ R5, R27, R6, !PT ;  /* 0x000000061b057209 */ /* 0x000fe40007810000 */
[----:B------:R-:W-:Y:S02]  /*5dc0*/  ISETP.GT.AND P1, PT, R30, 0x18, !P1 ;  /* 0x000000181e00780c */ /* 0x000fe40004f24270 */
[----:B------:R-:W-:-:S02]  /*5dd0*/  FMNMX.FTZ R5, R26, R5, !PT ;  /* 0x000000051a057209 */ /* 0x000fc40007810000 */
[----:B------:R-:W-:Y:S02]  /*5de0*/  ISETP.LT.OR P1, PT, R29, 0x19, P1 ;  /* 0x000000191d00780c */ /* 0x000fe40000f21670 */
[----:B------:R-:W-:Y:S02]  /*5df0*/  FMNMX.FTZ R6, R24, R5, !PT ;  /* 0x0000000518067209 */ /* 0x000fe40007810000 */
[----:B------:R-:W-:Y:S02]  /*5e00*/  FSEL R32, R38, -INF , !P1 ;  /* 0xff80000026207808 */ /* 0x000fe40004800000 */
[----:B------:R-:W-:Y:S02]  /*5e10*/  ISETP.NE.AND P1, PT, R36, RZ, PT ;  /* 0x000000ff2400720c */ /* 0x000fe40003f25270 */
[----:B------:R-:W-:Y:S02]  /*5e20*/  FMNMX.FTZ R6, R13, R6, !PT ;  /* 0x000000060d067209 */ /* 0x000fe40007810000 */
[----:B------:R-:W-:-:S02]  /*5e30*/  ISETP.GT.AND P1, PT, R30, 0x19, !P1 ;  /* 0x000000191e00780c */ /* 0x000fc40004f24270 */
[----:B------:R-:W-:Y:S02]  /*5e40*/  ISETP.GT.AND P2, PT, R30, 0x8, !P2 ;  /* 0x000000081e00780c */ /* 0x000fe40005744270 */
[C---:B------:R-:W-:Y:S02]  /*5e50*/  ISETP.LT.OR P1, PT, R29.reuse, 0x1a, P1 ;  /* 0x0000001a1d00780c */ /* 0x040fe40000f21670 */
[----:B------:R-:W-:Y:S02]  /*5e60*/  ISETP.LT.OR P2, PT, R29, 0x9, P2 ;  /* 0x000000091d00780c */ /* 0x000fe40001741670 */
[----:B------:R-:W-:Y:S02]  /*5e70*/  FSEL R33, R39, -INF , !P1 ;  /* 0xff80000027217808 */ /* 0x000fe40004800000 */
[----:B------:R-:W-:Y:S02]  /*5e80*/  ISETP.NE.AND P1, PT, R37, RZ, PT ;  /* 0x000000ff2500720c */ /* 0x000fe40003f25270 */
[----:B------:R-:W-:-:S02]  /*5e90*/  FMNMX.FTZ R37, R21, R6, !PT ;  /* 0x0000000615257209 */ /* 0x000fc40007810000 */
[----:B------:R-:W-:Y:S02]  /*5ea0*/  ISETP.GT.AND P1, PT, R30, 0x20, !P1 ;  /* 0x000000201e00780c */ /* 0x000fe40004f24270 */
[----:B------:R-:W-:Y:S01]  /*5eb0*/  FSEL R14, R14, -INF , !P2 ;  /* 0xff8000000e0e7808 */ /* 0x000fe20005000000 */
[----:B------:R-:W0:Y:S01]  /*5ec0*/  SHFL.BFLY PT, R6, R37, 0x2, 0x1f ;  /* 0x0c401f0025067f89 */ /* 0x000e2200000e0000 */
[----:B------:R-:W-:Y:S02]  /*5ed0*/  ISETP.LT.OR P1, PT, R29, 0x21, P1 ;  /* 0x000000211d00780c */ /* 0x000fe40000f21670 */
[----:B------:R-:W-:Y:S02]  /*5ee0*/  ISETP.NE.AND P2, PT, R40, RZ, PT ;  /* 0x000000ff2800720c */ /* 0x000fe40003f45270 */
[----:B------:R-:W-:Y:S02]  /*5ef0*/  FSEL R34, R42, -INF , !P1 ;  /* 0xff8000002a227808 */ /* 0x000fe40004800000 */
[----:B------:R-:W-:-:S02]  /*5f00*/  ISETP.GT.AND P1, PT, R30, 0x21, !P2 ;  /* 0x000000211e00780c */ /* 0x000fc40005724270 */
[----:B------:R-:W-:Y:S02]  /*5f10*/  ISETP.NE.AND P2, PT, R44, RZ, PT ;  /* 0x000000ff2c00720c */ /* 0x000fe40003f45270 */
[----:B------:R-:W-:Y:S02]  /*5f20*/  ISETP.LT.OR P1, PT, R29, 0x22, P1 ;  /* 0x000000221d00780c */ /* 0x000fe40000f21670 */
[C---:B------:R-:W-:Y:S02]  /*5f30*/  ISETP.GT.AND P2, PT, R30.reuse, 0x29, !P2 ;  /* 0x000000291e00780c */ /* 0x040fe40005744270 */
[----:B------:R-:W-:Y:S02]  /*5f40*/  FSEL R35, R43, -INF , !P1 ;  /* 0xff8000002b237808 */ /* 0x000fe40004800000 */
[----:B------:R-:W-:Y:S02]  /*5f50*/  ISETP.GT.AND P1, PT, R30, RZ, !P6 ;  /* 0x000000ff1e00720c */ /* 0x000fe40007724270 */
[----:B------:R-:W-:-:S02]  /*5f60*/  ISETP.NE.AND P6, PT, R45, RZ, PT ;  /* 0x000000ff2d00720c */ /* 0x000fc40003fc5270 */
[----:B------:R-:W-:Y:S02]  /*5f70*/  ISETP.LT.OR P1, PT, R29, 0x1, P1 ;  /* 0x000000011d00780c */ /* 0x000fe40000f21670 */
[----:B------:R-:W-:Y:S02]  /*5f80*/  ISETP.GT.AND P3, PT, R30, 0x30, !P3 ;  /* 0x000000301e00780c */ /* 0x000fe40005f64270 */
[----:B0-----:R-:W-:Y:S02]  /*5f90*/  FMNMX.FTZ R38, R37, R6, !PT ;  /* 0x0000000625267209 */ /* 0x001fe40007810000 */
[----:B------:R-:W-:Y:S02]  /*5fa0*/  FSEL R3, R3, -INF , !P1 ;  /* 0xff80000003037808 */ /* 0x000fe40004800000 */
[----:B------:R-:W-:Y:S01]  /*5fb0*/  ISETP.NE.AND P1, PT, R60, RZ, PT ;  /* 0x000000ff3c00720c */ /* 0x000fe20003f25270 */
[----:B------:R-:W0:Y:S01]  /*5fc0*/  SHFL.BFLY PT, R39, R38, 0x1, 0x1f ;  /* 0x0c201f0026277f89 */ /* 0x000e2200000e0000 */
[----:B------:R-:W-:-:S02]  /*5fd0*/  FMNMX.FTZ R5, R3, R4, !PT ;  /* 0x0000000403057209 */ /* 0x000fc40007810000 */
[----:B------:R-:W-:Y:S02]  /*5fe0*/  ISETP.GT.AND P1, PT, R30, 0x28, !P1 ;  /* 0x000000281e00780c */ /* 0x000fe40004f24270 */
[----:B------:R-:W-:Y:S02]  /*5ff0*/  FMNMX.FTZ R5, R14, R5, !PT ;  /* 0x000000050e057209 */ /* 0x000fe40007810000 */
[----:B------:R-:W-:Y:S02]  /*6000*/  ISETP.LT.OR P1, PT, R29, 0x29, P1 ;  /* 0x000000291d00780c */ /* 0x000fe40000f21670 */
[----:B------:R-:W-:Y:S02]  /*6010*/  FMNMX.FTZ R5, R20, R5, !PT ;  /* 0x0000000514057209 */ /* 0x000fe40007810000 */
[----:B------:R-:W-:Y:S02]  /*6020*/  FSEL R12, R12, -INF , !P1 ;  /* 0xff8000000c0c7808 */ /* 0x000fe40004800000 */
[----:B------:R-:W-:-:S02]  /*6030*/  FMNMX.FTZ R36, R28, R5, !PT ;  /* 0x000000051c247209 */ /* 0x000fc40007810000 */
[----:B------:R-:W-:Y:S02]  /*6040*/  ISETP.LT.OR P2, PT, R29, 0x2a, P2 ;  /* 0x0000002a1d00780c */ /* 0x000fe40001741670 */
[----:B------:R-:W-:Y:S02]  /*6050*/  FMNMX.FTZ R5, R31, R36, !PT ;  /* 0x000000241f057209 */ /* 0x000fe40007810000 */
[----:B------:R-:W-:Y:S02]  /*6060*/  ISETP.GT.AND P4, PT, R30, 0x31, !P4 ;  /* 0x000000311e00780c */ /* 0x000fe40006784270 */
[----:B------:R-:W-:Y:S02]  /*6070*/  FMNMX.FTZ R36, R32, R5, !PT ;  /* 0x0000000520247209 */ /* 0x000fe40007810000 */
[----:B------:R-:W-:Y:S02]  /*6080*/  ISETP.GT.AND P5, PT, R30, 0x38, !P5 ;  /* 0x000000381e00780c */ /* 0x000fe40006fa4270 */
[----:B0-----:R-:W-:-:S02]  /*6090*/  FMNMX.FTZ R6, R38, R39, !PT ;  /* 0x0000002726067209 */ /* 0x001fc40007810000 */
[----:B------:R-:W-:Y:S02]  /*60a0*/  FMNMX.FTZ R5, R33, R36, !PT ;  /* 0x0000002421057209 */ /* 0x000fe40007810000 */
[C---:B------:R-:W-:Y:S01]  /*60b0*/  FSETP.NEU.FTZ.AND P1, PT, R6.reuse, -INF , PT ;  /* 0xff8000000600780b */ /* 0x040fe20003f3d000 */
[----:B------:R-:W-:Y:S01]  /*60c0*/  FMUL.FTZ R37, R6, UR10 ;  /* 0x0000000a06257c20 */ /* 0x000fe20008410000 */
[----:B------:R-:W-:Y:S02]  /*60d0*/  FMNMX.FTZ R36, R34, R5, !PT ;  /* 0x0000000522247209 */ /* 0x000fe40007810000 */
[----:B------:R-:W-:Y:S02]  /*60e0*/  ISETP.LT.OR P3, PT, R29, 0x31, P3 ;  /* 0x000000311d00780c */ /* 0x000fe40001f61670 */
[----:B------:R-:W-:Y:S02]  /*60f0*/  FMNMX.FTZ R5, R35, R36, !PT ;  /* 0x0000002423057209 */ /* 0x000fe40007810000 */
[----:B------:R-:W-:-:S02]  /*6100*/  FSEL R38, R37, RZ, P1 ;  /* 0x000000ff25267208 */ /* 0x000fc40000800000 */
[----:B------:R-:W-:Y:S02]  /*6110*/  ISETP.GT.AND P1, PT, R30, 0x39, !P6 ;  /* 0x000000391e00780c */ /* 0x000fe40007724270 */
[----:B------:R-:W-:Y:S01]  /*6120*/  FSEL R9, R9, -INF , !P2 ;  /* 0xff80000009097808 */ /* 0x000fe20005000000 */
[--C-:B------:R-:W-:Y:S01]  /*6130*/  FFMA.FTZ R36, R41, UR10, -R38.reuse ;  /* 0x0000000a29247c23 */ /* 0x100fe20008010826 */
[----:B------:R-:W-:Y:S01]  /*6140*/  FMNMX.FTZ R30, R12, R5, !PT ;  /* 0x000000050c1e7209 */ /* 0x000fe20007810000 */
[--C-:B------:R-:W-:Y:S01]  /*6150*/  FFMA.FTZ R37, R57, UR10, -R38.reuse ;  /* 0x0000000a39257c23 */ /* 0x100fe20008010826 */
[----:B------:R-:W-:Y:S01]  /*6160*/  ISETP.LT.OR P4, PT, R29, 0x32, P4 ;  /* 0x000000321d00780c */ /* 0x000fe20002781670 */
[--C-:B------:R-:W-:Y:S01]  /*6170*/  FFMA.FTZ R39, R55, UR10, -R38.reuse ;  /* 0x0000000a37277c23 */ /* 0x100fe20008010826 */
[----:B------:R-:W-:Y:S01]  /*6180*/  FSEL R11, R11, -INF , !P3 ;  /* 0xff8000000b0b7808 */ /* 0x000fe20005800000 */
[----:B------:R-:W-:Y:S01]  /*6190*/  MUFU.EX2 R36, R36 ;  /* 0x0000002400247308 */ /* 0x000fe20000000800 */
[----:B------:R-:W-:Y:S01]  /*61a0*/  FMNMX.FTZ R30, R9, R30, !PT ;  /* 0x0000001e091e7209 */ /* 0x000fe20007810000 */
[--C-:B------:R-:W-:Y:S01]  /*61b0*/  FFMA.FTZ R40, R59, UR10, -R38.reuse ;  /* 0x0000000a3b287c23 */ /* 0x100fe20008010826 */
[----:B------:R-:W-:Y:S01]  /*61c0*/  ISETP.LT.OR P5, PT, R29, 0x39, P5 ;  /* 0x000000391d00780c */ /* 0x000fe20002fa1670 */
[--C-:B------:R-:W-:Y:S01]  /*61d0*/  FFMA.FTZ R41, R61, UR10, -R38.reuse ;  /* 0x0000000a3d297c23 */ /* 0x100fe20008010826 */
[----:B------:R-:W-:Y:S01]  /*61e0*/  FSEL R10, R10, -INF , !P4 ;  /* 0xff8000000a0a7808 */ /* 0x000fe20006000000 */
[--C-:B------:R-:W-:Y:S01]  /*61f0*/  FFMA.FTZ R21, R21, UR10, -R38.reuse ;  /* 0x0000000a15157c23 */ /* 0x100fe20008010826 */
[----:B------:R-:W-:Y:S01]  /*6200*/  FMNMX.FTZ R5, R11, R30, !PT ;  /* 0x0000001e0b057209 */ /* 0x000fe20007810000 */
[----:B------:R-:W0:Y:S01]  /*6210*/  MUFU.EX2 R37, R37 ;  /* 0x0000002500257308 */ /* 0x000e220000000800 */
[----:B------:R-:W-:Y:S01]  /*6220*/  ISETP.LT.OR P1, PT, R29, 0x3a, P1 ;  /* 0x0000003a1d00780c */ /* 0x000fe20000f21670 */
[--C-:B------:R-:W-:Y:S01]  /*6230*/  FFMA.FTZ R29, R51, UR10, -R38.reuse ;  /* 0x0000000a331d7c23 */ /* 0x100fe20008010826 */
[----:B------:R-:W-:Y:S01]  /*6240*/  FSEL R25, R25, -INF , !P5 ;  /* 0xff80000019197808 */ /* 0x000fe20006800000 */
[--C-:B------:R-:W-:Y:S01]  /*6250*/  FFMA.FTZ R42, R63, UR10, -R38.reuse ;  /* 0x0000000a3f2a7c23 */ /* 0x100fe20008010826 */
[----:B------:R-:W-:Y:S01]  /*6260*/  FMNMX.FTZ R30, R10, R5, !PT ;  /* 0x000000050a1e7209 */ /* 0x000fe20007810000 */
[--C-:B------:R-:W-:Y:S01]  /*6270*/  FFMA.FTZ R43, R65, UR10, -R38.reuse ;  /* 0x0000000a412b7c23 */ /* 0x100fe20008010826 */
[----:B------:R-:W-:Y:S01]  /*6280*/  FSEL R15, R15, -INF , !P1 ;  /* 0xff8000000f0f7808 */ /* 0x000fe20004800000 */
[----:B------:R1:W-:Y:S01]  /*6290*/  MUFU.EX2 R154, R29 ;  /* 0x0000001d009a7308 */ /* 0x0003e20000000800 */
[----:B------:R-:W-:Y:S01]  /*62a0*/  FMNMX.FTZ R30, R25, R30, !PT ;  /* 0x0000001e191e7209 */ /* 0x000fe20007810000 */
[--C-:B------:R-:W-:Y:S01]  /*62b0*/  FFMA.FTZ R24, R24, UR10, -R38.reuse ;  /* 0x0000000a18187c23 */ /* 0x100fe20008010826 */
[--C-:B------:R-:W-:Y:S01]  /*62c0*/  FFMA.FTZ R44, R67, UR10, -R38.reuse ;  /* 0x0000000a432c7c23 */ /* 0x100fe20008010826 */
[--C-:B------:R-:W-:Y:S01]  /*62d0*/  FFMA.FTZ R45, R69, UR10, -R38.reuse ;  /* 0x0000000a452d7c23 */ /* 0x100fe20008010826 */
[----:B------:R-:W-:Y:S01]  /*62e0*/  FMNMX.FTZ R30, R15, R30, !PT ;  /* 0x0000001e0f1e7209 */ /* 0x000fe20007810000 */
[--C-:B------:R-:W-:Y:S01]  /*62f0*/  FFMA.FTZ R46, R71, UR10, -R38.reuse ;  /* 0x0000000a472e7c23 */ /* 0x100fe20008010826 */
[--C-:B------:R-:W-:Y:S01]  /*6300*/  FFMA.FTZ R27, R27, UR10, -R38.reuse ;  /* 0x0000000a1b1b7c23 */ /* 0x100fe20008010826 */
[----:B------:R-:W-:Y:S01]  /*6310*/  MUFU.EX2 R39, R39 ;  /* 0x0000002700277308 */ /* 0x000fe20000000800 */
[--C-:B------:R-:W-:Y:S01]  /*6320*/  FFMA.FTZ R26, R26, UR10, -R38.reuse ;  /* 0x0000000a1a1a7c23 */ /* 0x100fe20008010826 */
[----:B------:R-:W1:Y:S01]  /*6330*/  SHFL.BFLY PT, R5, R30, 0x2, 0x1f ;  /* 0x0c401f001e057f89 */ /* 0x000e6200000e0000 */
[----:B------:R-:W-:Y:S01]  /*6340*/  FFMA.FTZ R13, R13, UR10, -R38 ;  /* 0x0000000a0d0d7c23 */ /* 0x000fe20008010826 */
[----:B0-----:R-:W-:-:S04]  /*6350*/  F2FP.BF16.F32.PACK_AB R152, R37, R36 ;  /* 0x000000242598723e */ /* 0x001fc800000010ff */
[----:B------:R-:W-:Y:S08]  /*6360*/  MUFU.EX2 R40, R40 ;  /* 0x0000002800287308 */ /* 0x000ff00000000800 */
[----:B------:R-:W0:Y:S08]  /*6370*/  MUFU.EX2 R41, R41 ;  /* 0x0000002900297308 */ /* 0x000e300000000800 */
[----:B------:R-:W-:Y:S01]  /*6380*/  MUFU.EX2 R42, R42 ;  /* 0x0000002a002a7308 */ /* 0x000fe20000000800 */
[----:B-1----:R-:W-:-:S05]  /*6390*/  FMNMX.FTZ R29, R30, R5, !PT ;  /* 0x000000051e1d7209 */ /* 0x002fca0007810000 */
[----:B------:R-:W1:Y:S02]  /*63a0*/  SHFL.BFLY PT, R30, R29, 0x1, 0x1f ;  /* 0x0c201f001d1e7f89 */ /* 0x000e6400000e0000 */
[----:B------:R-:W2:Y:S01]  /*63b0*/  MUFU.EX2 R43, R43 ;  /* 0x0000002b002b7308 */ /* 0x000ea20000000800 */
[----:B0-----:R-:W-:-:S07]  /*63c0*/  F2FP.BF16.F32.PACK_AB R156, R41, R40 ;  /* 0x00000028299c723e */ /* 0x001fce00000010ff */
[----:B------:R-:W-:Y:S08]  /*63d0*/  MUFU.EX2 R47, R24 ;  /* 0x00000018002f7308 */ /* 0x000ff00000000800 */
[----:B------:R-:W-:Y:S01]  /*63e0*/  MUFU.EX2 R44, R44 ;  /* 0x0000002c002c7308 */ /* 0x000fe20000000800 */
[----:B--2---:R-:W-:Y:S02]  /*63f0*/  F2FP.BF16.F32.PACK_AB R158, R43, R42 ;  /* 0x0000002a2b9e723e */ /* 0x004fe400000010ff */
[----:B-1----:R-:W-:-:S05]  /*6400*/  FMNMX.FTZ R5, R29, R30, !PT ;  /* 0x0000001e1d057209 */ /* 0x002fca0007810000 */
[----:B------:R-:W0:Y:S01]  /*6410*/  MUFU.EX2 R45, R45 ;  /* 0x0000002d002d7308 */ /* 0x000e220000000800 */
[C---:B------:R-:W-:Y:S01]  /*6420*/  FSETP.NEU.FTZ.AND P1, PT, R5.reuse, -INF , PT ;  /* 0xff8000000500780b */ /* 0x040fe20003f3d000 */
[----:B------:R-:W-:-:S06]  /*6430*/  FMUL.FTZ R29, R5, UR10 ;  /* 0x0000000a051d7c20 */ /* 0x000fcc0008410000 */
[----:B------:R1:W-:Y:S01]  /*6440*/  MUFU.EX2 R30, R21 ;  /* 0x00000015001e7308 */ /* 0x0003e20000000800 */
[----:B------:R-:W-:-:S05]  /*6450*/  FSEL R29, R29, RZ, P1 ;  /* 0x000000ff1d1d7208 */ /* 0x000fca0000800000 */
[--C-:B------:R-:W-:Y:S01]  /*6460*/  FFMA.FTZ R3, R3, UR10, -R29.reuse ;  /* 0x0000000a03037c23 */ /* 0x100fe2000801081d */
[--C-:B------:R-:W-:Y:S01]  /*6470*/  FFMA.FTZ R4, R4, UR10, -R29.reuse ;  /* 0x0000000a04047c23 */ /* 0x100fe2000801081d */
[--C-:B------:R-:W-:Y:S01]  /*6480*/  FFMA.FTZ R14, R14, UR10, -R29.reuse ;  /* 0x0000000a0e0e7c23 */ /* 0x100fe2000801081d */
[--C-:B------:R-:W-:Y:S01]  /*6490*/  FFMA.FTZ R20, R20, UR10, -R29.reuse ;  /* 0x0000000a14147c23 */ /* 0x100fe2000801081d */
[--C-:B------:R-:W-:Y:S01]  /*64a0*/  FFMA.FTZ R28, R28, UR10, -R29.reuse ;  /* 0x0000000a1c1c7c23 */ /* 0x100fe2000801081d */
[----:B------:R-:W-:Y:S01]  /*64b0*/  FFMA.FTZ R31, R31, UR10, -R29 ;  /* 0x0000000a1f1f7c23 */ /* 0x000fe2000801081d */
[----:B------:R-:W-:Y:S01]  /*64c0*/  MUFU.EX2 R3, R3 ;  /* 0x0000000300037308 */ /* 0x000fe20000000800 */
[----:B-1----:R-:W-:Y:S01]  /*64d0*/  FADD.FTZ R21, R36, R37 ;  /* 0x0000002524157221 */ /* 0x002fe20000010000 */
        /* <DEDUP_REMOVED lines=10> */
[----:B------:R-:W-:Y:S01]  /*6580*/  FFMA.FTZ R15, R15, UR10, -R29 ;  /* 0x0000000a0f0f7c23 */ /* 0x000fe2000801081d */
[----:B0-----:R-:W-:-:S03]  /*6590*/  F2FP.BF16.F32.PACK_AB R160, R45, R44 ;  /* 0x0000002c2da0723e */ /* 0x001fc600000010ff */
[----:B------:R-:W0:Y:S08]  /*65a0*/  MUFU.EX2 R14, R14 ;  /* 0x0000000e000e7308 */ /* 0x000e300000000800 */
[----:B------:R2:W3:Y:S01]  /*65b0*/  MUFU.EX2 R155, R20 ;  /* 0x00000014009b7308 */ /* 0x0004e20000000800 */
[----:B-1----:R-:W-:-:S07]  /*65c0*/  F2FP.BF16.F32.PACK_AB R153, R4, R3 ;  /* 0x000000030499723e */ /* 0x002fce00000010ff */
[----:B------:R-:W1:Y:S01]  /*65d0*/  MUFU.EX2 R28, R28 ;  /* 0x0000001c001c7308 */ /* 0x000e620000000800 */
[----:B--2---:R-:W-:Y:S01]  /*65e0*/  FADD.FTZ R20, R154, R21 ;  /* 0x000000159a147221 */ /* 0x004fe20000010000 */
[----:B------:R-:W-:Y:S01]  /*65f0*/  FADD.FTZ R21, R3, R4 ;  /* 0x0000000403157221 */ /* 0x000fe20000010000 */
[C---:B------:R-:W-:Y:S02]  /*6600*/  F2FP.BF16.F32.PACK_AB R154, R39.reuse, R154 ;  /* 0x0000009a279a723e */ /* 0x040fe400000010ff */
[----:B------:R-:W-:Y:S01]  /*6610*/  FADD.FTZ R49, R39, R20 ;  /* 0x0000001427317221 */ /* 0x000fe20000010000 */
[----:B0-----:R-:W-:Y:S02]  /*6620*/  FADD.FTZ R20, R14, R21 ;  /* 0x000000150e147221 */ /* 0x001fe40000010000 */
[----:B------:R-:W0:Y:S01]  /*6630*/  MUFU.EX2 R31, R31 ;  /* 0x0000001f001f7308 */ /* 0x000e220000000800 */
[----:B------:R-:W-:Y:S01]  /*6640*/  FADD.FTZ R24, R40, R49 ;  /* 0x0000003128187221 */ /* 0x000fe20000010000 */
[C---:B---3--:R-:W-:Y:S01]  /*6650*/  FADD.FTZ R21, R155.reuse, R20 ;  /* 0x000000149b157221 */ /* 0x048fe20000010000 */
[----:B------:R-:W-:-:S02]  /*6660*/  F2FP.BF16.F32.PACK_AB R155, R155, R14 ;  /* 0x0000000e9b9b723e */ /* 0x000fc400000010ff */
[----:B------:R-:W-:-:S03]  /*6670*/  FADD.FTZ R49, R41, R24 ;  /* 0x0000001829317221 */ /* 0x000fc60000010000 */
[----:B------:R-:W2:Y:S01]  /*6680*/  MUFU.EX2 R32, R32 ;  /* 0x0000002000207308 */ /* 0x000ea20000000800 */
[----:B-1----:R-:W-:Y:S01]  /*6690*/  FADD.FTZ R20, R28, R21 ;  /* 0x000000151c147221 */ /* 0x002fe20000010000 */
[----:B------:R-:W-:Y:S01]  /*66a0*/  FADD.FTZ R24, R42, R49 ;  /* 0x000000312a187221 */ /* 0x000fe20000010000 */
[----:B------:R1:W-:Y:S03]  /*66b0*/  STSM.16.M88.4 [R22+0x26800], R152 ;  /* 0x0268009816007844 */ /* 0x0003e60000000200 */
[----:B------:R-:W-:Y:S02]  /*66c0*/  FADD.FTZ R29, R43, R24 ;  /* 0x000000182b1d7221 */ /* 0x000fe40000010000 */
[----:B------:R-:W3:Y:S01]  /*66d0*/  MUFU.EX2 R33, R33 ;  /* 0x0000002100217308 */ /* 0x000ee20000000800 */
[C---:B0-----:R-:W-:Y:S01]  /*66e0*/  FADD.FTZ R21, R31.reuse, R20 ;  /* 0x000000141f157221 */ /* 0x041fe20000010000 */
[----:B------:R-:W-:Y:S01]  /*66f0*/  FADD.FTZ R36, R44, R29 ;  /* 0x0000001d2c247221 */ /* 0x000fe20000010000 */
[----:B------:R-:W-:-:S03]  /*6700*/  F2FP.BF16.F32.PACK_AB R157, R31, R28 ;  /* 0x0000001c1f9d723e */ /* 0x000fc600000010ff */
[----:B------:R-:W-:Y:S02]  /*6710*/  FADD.FTZ R29, R45, R36 ;  /* 0x000000242d1d7221 */ /* 0x000fe40000010000 */
[----:B------:R-:W0:Y:S01]  /*6720*/  MUFU.EX2 R34, R34 ;  /* 0x0000002200227308 */ /* 0x000e220000000800 */
[----:B--2---:R-:W-:-:S07]  /*6730*/  FADD.FTZ R24, R32, R21 ;  /* 0x0000001520187221 */ /* 0x004fce0000010000 */
[----:B------:R-:W2:Y:S01]  /*6740*/  MUFU.EX2 R35, R35 ;  /* 0x0000002300237308 */ /* 0x000ea20000000800 */
[C---:B---3--:R-:W-:Y:S01]  /*6750*/  FADD.FTZ R21, R33.reuse, R24 ;  /* 0x0000001821157221 */ /* 0x048fe20000010000 */
[----:B------:R-:W-:-:S05]  /*6760*/  F2FP.BF16.F32.PACK_AB R159, R33, R32 ;  /* 0x00000020219f723e */ /* 0x000fca00000010ff */
[----:B------:R1:W-:Y:S01]  /*6770*/  STSM.16.M88.4 [R23], R156 ;  /* 0x0000009c17007844 */ /* 0x0003e20000000200 */
[----:B------:R-:W3:Y:S01]  /*6780*/  MUFU.EX2 R46, R46 ;  /* 0x0000002e002e7308 */ /* 0x000ee20000000800 */
[----:B0-----:R-:W-:-:S07]  /*6790*/  FADD.FTZ R4, R34, R21 ;  /* 0x0000001522047221 */ /* 0x001fce0000010000 */
        /* <DEDUP_REMOVED lines=8> */
[C---:B--2---:R-:W-:Y:S01]  /*6820*/  F2FP.BF16.F32.PACK_AB R162, R27.reuse, R46 ;  /* 0x0000002e1ba2723e */ /* 0x044fe200000010ff */
[----:B------:R-:W-:-:S06]  /*6830*/  FADD.FTZ R27, R27, R4 ;  /* 0x000000041b1b7221 */ /* 0x000fcc0000010000 */
[----:B------:R-:W-:Y:S01]  /*6840*/  MUFU.EX2 R11, R11 ;  /* 0x0000000b000b7308 */ /* 0x000fe20000000800 */
[C---:B---3--:R-:W-:Y:S01]  /*6850*/  FADD.FTZ R14, R9.reuse, R14 ;  /* 0x0000000e090e7221 */ /* 0x048fe20000010000 */
[----:B------:R-:W-:-:S05]  /*6860*/  F2FP.BF16.F32.PACK_AB R163, R9, R12 ;  /* 0x0000000c09a3723e */ /* 0x000fca00000010ff */
[----:B------:R1:W-:Y:S01]  /*6870*/  STSM.16.M88.4 [R185], R160 ;  /* 0x000000a0b9007844 */ /* 0x0003e20000000200 */
[----:B------:R-:W2:Y:S01]  /*6880*/  MUFU.EX2 R10, R10 ;  /* 0x0000000a000a7308 */ /* 0x000ea20000000800 */
[----:B0-----:R-:W-:Y:S01]  /*6890*/  F2FP.BF16.F32.PACK_AB R164, R47, R26 ;  /* 0x0000001a2fa4723e */ /* 0x001fe200000010ff */
[----:B------:R-:W-:-:S04]  /*68a0*/  FADD.FTZ R26, R26, R27 ;  /* 0x0000001b1a1a7221 */ /* 0x000fc80000010000 */
[----:B------:R-:W-:Y:S02]  /*68b0*/  FADD.FTZ R26, R47, R26 ;  /* 0x0000001a2f1a7221 */ /* 0x000fe40000010000 */
[----:B------:R-:W0:Y:S08]  /*68c0*/  MUFU.EX2 R13, R13 ;  /* 0x0000000d000d7308 */ /* 0x000e300000000800 */
[----:B------:R-:W-:Y:S01]  /*68d0*/  MUFU.EX2 R25, R25 ;  /* 0x0000001900197308 */ /* 0x000fe20000000800 */
[----:B--2---:R-:W-:Y:S01]  /*68e0*/  F2FP.BF16.F32.PACK_AB R165, R10, R11 ;  /* 0x0000000b0aa5723e */ /* 0x004fe200000010ff */
[----:B------:R-:W-:-:S04]  /*68f0*/  FADD.FTZ R11, R11, R14 ;  /* 0x0000000e0b0b7221 */ /* 0x000fc80000010000 */
[----:B------:R-:W-:Y:S02]  /*6900*/  FADD.FTZ R10, R10, R11 ;  /* 0x0000000b0a0a7221 */ /* 0x000fe40000010000 */
[----:B------:R-:W2:Y:S01]  /*6910*/  MUFU.EX2 R20, R15 ;  /* 0x0000000f00147308 */ /* 0x000ea20000000800 */
[----:B0-----:R-:W-:Y:S01]  /*6920*/  F2FP.BF16.F32.PACK_AB R166, R30, R13 ;  /* 0x0000000d1ea6723e */ /* 0x001fe200000010ff */
        /* <DEDUP_REMOVED lines=8> */
.L_x_2261:
[----:B------:R0:W2:Y:S01]  /*69b0*/  SYNCS.PHASECHK.TRANS64.TRYWAIT P1, [R7+URZ+0x28c50], R8 ;  /* 0x028c5008070075a7 */ /* 0x0000a2000802017f */
[----:B------:R-:W-:Y:S05]  /*69c0*/  @!P0 BRA `(.L_x_2262) ;  /* 0x0000000000048947 */ /* 0x000fea0003800000 */
[----:B------:R-:W-:Y:S01]  /*69d0*/  BPT.TRAP 0x1 ;  /* 0x000000040000795c */ /* 0x000fe20000300000 */
.L_x_2262:
[----:B--2---:R-:W-:Y:S05]  /*69e0*/  @P1 BRA `(.L_x_2263) ;  /* 0x0000000000081947 */ /* 0x004fea0003800000 */
[----:B------:R-:W2:Y:S02]  /*69f0*/  SYNCS.PHASECHK.TRANS64.TRYWAIT P1, [R7+URZ+0x28c50], R8 ;  /* 0x028c5008070075a7 */ /* 0x000ea4000802017f */
[----:B--2---:R-:W-:Y:S05]  /*6a00*/  @!P1 BRA `(.L_x_2264) ;  /* 0x00000134004c9947 */ /* 0x004fea0003800000 */
.L_x_2263:
        /* <DEDUP_REMOVED lines=34> */
.L_x_2265:
[----:B------:R-:W-:Y:S01]  /*6c30*/  R2UR UR6, R7 ;  /* 0x00000000070672ca */ /* 0x000fe200000e0000 */
[----:B------:R-:W-:Y:S01]  /*6c40*/  UISETP.NE.AND UP1, UPT, UR52, URZ, UPT ;  /* 0x0000003f3400728c */ /* 0x000fe2000bf25270 */
[----:B------:R-:W-:Y:S01]  /*6c50*/  R2UR UR26, R168 ;  /* 0x00000000a81a72ca */ /* 0x000fe200000e0000 */
[----:B------:R-:W-:-:S06]  /*6c60*/  UISETP.NE.AND UP0, UPT, UR51, URZ, UPT ;  /* 0x0000003f3300728c */ /* 0x000fcc000bf05270 */
[----:B------:R-:W-:-:S03]  /*6c70*/  PLOP3.LUT P1, PT, PT, PT, UP0, 0x40, 0x0 ;  /* 0x000000000000781c */ /* 0x000fc60003f2e808 */
[----:B------:R-:W-:Y:S01]  /*6c80*/  @UP1 ULDC UR15, c[0x0][0x450] ;  /* 0x00011400000f1ab9 */ /* 0x000fe20000000800 */
[----:B------:R-:W-:Y:S02]  /*6c90*/  UIADD3 UR6, UR6, 0x28c60, URZ ;  /* 0x00028c6006067890 */ /* 0x000fe4000fffe03f */
[----:B------:R-:W-:Y:S02]  /*6ca0*/  UIADD3 UR26, UR26, -0x2, URZ ;  /* 0xfffffffe1a1a7890 */ /* 0x000fe4000fffe03f */
[----:B------:R-:W-:-:S03]  /*6cb0*/  UPRMT UR14, UR40, 0x654, UR6 ;  /* 0x00000654280e7896 */ /* 0x000fc60008000006 */
[----:B------:R-:W-:Y:S02]  /*6cc0*/  @UP1 ULDC UR6, c[0x0][0x44c] ;  /* 0x0001130000061ab9 */ /* 0x000fe40000000800 */
[----:B------:R-:W-:-:S04]  /*6cd0*/  UIMAD.WIDE.U32 UR6, UR45, UR6, URZ ;  /* 0x000000062d0672a5 */ /* 0x000fc8000f8e003f */
[----:B------:R-:W-:Y:S01]  /*6ce0*/  SYNCS.ARRIVE.TRANS64.RED.A1T0 RZ, [UR14], RZ ;  /* 0x000000ffffff79a7 */ /* 0x000fe2000810040e */
[----:B------:R-:W-:Y:S01]  /*6cf0*/  UMOV UR14, UR45 ;  /* 0x0000002d000e7c82 */ /* 0x000fe20008000000 */
[----:B------:R-:W-:-:S04]  /*6d00*/  @UP1 USHF.R.U32.HI UR14, URZ, UR15, UR7 ;  /* 0x0000000f3f0e1299 */ /* 0x000fc80008011607 */
[----:B------:R-:W-:-:S04]  /*6d10*/  UIADD3 UR6, UR14, UR48, -UR50 ;  /* 0x000000300e067290 */ /* 0x000fc8000fffe832 */
[----:B------:R-:W-:Y:S01]  /*6d20*/  UIADD3 UR11, UR6, UR11, URZ ;  /* 0x0000000b060b7290 */ /* 0x000fe2000fffe03f */
[----:B------:R-:W-:Y:S11]  /*6d30*/  @P1 BRA `(.L_x_2266) ;  /* 0x00000000004c1947 */ /* 0x000ff60003800000 */
[----:B------:R-:W-:Y:S01]  /*6d40*/  ISETP.LT.AND P1, PT, RZ, UR6, PT ;  /* 0x00000006ff007c0c */ /* 0x000fe2000bf21270 */
[----:B------:R-:W-:-:S12]  /*6d50*/  UIADD3 UR18, UR6, -0x1, URZ ;  /* 0xffffffff06127890 */ /* 0x000fd8000fffe03f */
[----:B------:R-:W-:Y:S05]  /*6d60*/  @P1 BRA `(.L_x_2267) ;  /* 0x0000000000201947 */ /* 0x000fea0003800000 */
[----:B------:R-:W-:Y:S01]  /*6d70*/  ULDC UR19, c[0x0][0x9e4] ;  /* 0x0002790000137ab9 */ /* 0x000fe20000000800 */
[----:B------:R-:W-:Y:S02]  /*6d80*/  UIADD3 UR18, -UR6, URZ, URZ ;  /* 0x0000003f06127290 */ /* 0x000fe4000fffe13f */
[----:B------:R-:W-:-:S11]  /*6d90*/  UISETP.NE.AND UP0, UPT, UR19, 0x1, UPT ;  /* 0x000000011300788c */ /* 0x000fd6000bf05270 */
[----:B------:R-:W-:Y:S02]  /*6da0*/  @UP0 ULDC.64 UR6, c[0x0][0x9e8] ;  /* 0x00027a0000060ab9 */ /* 0x000fe40000000a00 */
[----:B------:R-:W-:-:S04]  /*6db0*/  UIMAD.WIDE.U32 UR14, UR18, UR6, URZ ;  /* 0x00000006120e72a5 */ /* 0x000fc8000f8e003f */
[----:B------:R-:W-:-:S04]  /*6dc0*/  @UP0 USHF.R.U32.HI UR18, URZ, UR7, UR15 ;  /* 0x000000073f120299 */ /* 0x000fc8000801160f */
[----:B------:R-:W-:Y:S01]  /*6dd0*/  ULOP3.LUT UR18, URZ, UR18, URZ, 0x33, !UPT ;  /* 0x000000123f127292 */ /* 0x000fe2000f8e333f */
[----:B------:R-:W-:Y:S11]  /*6de0*/  BRA `(.L_x_2268) ;  /* 0x0000000000147947 */ /* 0x000ff60003800000 */
.L_x_2267:
[----:B------:R-:W-:Y:S02]  /*6df0*/  ULDC UR19, c[0x0][0x9e4] ;  /* 0x0002790000137ab9 */ /* 0x000fe40000000800 */
[----:B------:R-:W-:-:S11]  /*6e00*/  UISETP.NE.AND UP0, UPT, UR19, 0x1, UPT ;  /* 0x000000011300788c */ /* 0x000fd6000bf05270 */
[----:B------:R-:W-:Y:S02]  /*6e10*/  @UP0 ULDC.64 UR6, c[0x0][0x9e8] ;  /* 0x00027a0000060ab9 */ /* 0x000fe40000000a00 */
[----:B------:R-:W-:-:S04]  /*6e20*/  UIMAD.WIDE.U32 UR14, UR18, UR6, URZ ;  /* 0x00000006120e72a5 */ /* 0x000fc8000f8e003f */
[----:B------:R-:W-:-:S12]  /*6e30*/  @UP0 USHF.R.U32.HI UR18, URZ, UR7, UR15 ;  /* 0x000000073f120299 */ /* 0x000fd8000801160f */
.L_x_2268:
[----:B------:R-:W-:-:S04]  /*6e40*/  UIMAD UR18, UR18, UR19, UR19 ;  /* 0x00000013121272a4 */ /* 0x000fc8000f8e0213 */
[----:B------:R-:W-:-:S04]  /*6e50*/  UISETP.LT.AND UP0, UPT, UR11, UR18, UPT ;  /* 0x000000120b00728c */ /* 0x000fc8000bf01270 */
[----:B------:R-:W-:-:S12]  /*6e60*/  USEL UR11, UR11, UR18, UP0 ;  /* 0x000000120b0b7287 */ /* 0x000fd80008000000 */
.L_x_2266:
[----:B------:R-:W-:-:S04]  /*6e70*/  USHF.R.S32.HI UR6, URZ, 0x1f, UR11 ;  /* 0x0000001f3f067899 */ /* 0x000fc8000801140b */
[----:B------:R-:W-:-:S04]  /*6e80*/  ULEA.HI UR6, UR6, UR11, URZ, 0x6 ;  /* 0x0000000b06067291 */ /* 0x000fc8000f8f303f */
[----:B------:R-:W-:-:S04]  /*6e90*/  USHF.R.S32.HI UR6, URZ, 0x6, UR6 ;  /* 0x000000063f067899 */ /* 0x000fc80008011406 */
[----:B------:R-:W-:-:S04]  /*6ea0*/  UISETP.LT.AND UP0, UPT, UR47, UR6, UPT ;  /* 0x000000062f00728c */ /* 0x000fc8000bf01270 */
[----:B------:R-:W-:-:S04]  /*6eb0*/  USEL UR20, UR47, UR6, !UP0 ;  /* 0x000000062f147287 */ /* 0x000fc8000c000000 */
[----:B------:R-:W-:-:S06]  /*6ec0*/  UISETP.GE.AND UP0, UPT, UR26, UR20, UPT ;  /* 0x000000141a00728c */ /* 0x000fcc000bf06270 */
[----:B------:R-:W-:-:S13]  /*6ed0*/  PLOP3.LUT P1, PT, PT, PT, UP0, 0x80, 0x0 ;  /* 0x000000000000781c */ /* 0x000fda0003f2f008 */
        /* <DEDUP_REMOVED lines=8> */
[----:B------:R-:W-:-:S05]  /*6f60*/  ULDC UR24, c[0x0][0x9e0] ;  /* 0x0002780000187ab9 */ /* 0x000fca0000000800 */
.L_x_2288:
[----:B------:R-:W-:-:S04]  /*6f70*/  UIADD3 UR38, UR28, 0x1, URZ ;  /* 0x000000011c267890 */ /* 0x000fc8000fffe03f */
[----:B------:R-:W-:-:S04]  /*6f80*/  UISETP.NE.AND UP0, UPT, UR38, 0x2, UPT ;  /* 0x000000022600788c */ /* 0x000fc8000bf05270 */
[----:B------:R-:W-:Y:S02]  /*6f90*/  USEL UR6, URZ, 0x1, UP0 ;  /* 0x000000013f067887 */ /* 0x000fe40008000000 */
[----:B------:R-:W-:Y:S02]  /*6fa0*/  USEL UR38, UR38, URZ, UP0 ;  /* 0x0000003f26267287 */ /* 0x000fe40008000000 */
[----:B------:R-:W-:Y:S01]  /*6fb0*/  ULOP3.LUT UR37, UR37, UR6, URZ, 0x3c, !UPT ;  /* 0x0000000625257292 */ /* 0x000fe2000f8e3c3f */
[----:B-1----:R-:W-:Y:S11]  /*6fc0*/  @!P0 BRA `(.L_x_2270) ;  /* 0x0000000000048947 */ /* 0x002ff60003800000 */
[----:B------:R-:W-:Y:S01]  /*6fd0*/  BPT.TRAP 0x1 ;  /* 0x000000040000795c */ /* 0x000fe20000300000 */
.L_x_2270:
[----:B------:R-:W-:Y:S01]  /*6fe0*/  ULEA UR25, UR38, UR41, 0x3 ;  /* 0x0000002926197291 */ /* 0x000fe2000f8e183f */
[----:B0-2---:R-:W-:-:S05]  /*6ff0*/  IMAD.U32 R7, RZ, RZ, UR37 ;  /* 0x00000025ff077e24 */ /* 0x005fca000f8e00ff */
[----:B------:R-:W-:-:S04]  /*7000*/  SHF.L.U32 R7, R7, 0x1f, RZ ;  /* 0x0000001f07077819 */ /* 0x000fc800000006ff */
[----:B------:R0:W2:Y:S01]  /*7010*/  SYNCS.PHASECHK.TRANS64.TRYWAIT P1, [UR25+0x28c30], R7 ;  /* 0x028c3007ff0075a7 */ /* 0x0000a20008020159 */
[----:B------:R-:W-:Y:S05]  /*7020*/  @!P0 BRA `(.L_x_2271) ;  /* 0x0000000000048947 */ /* 0x000fea0003800000 */
[----:B------:R-:W-:Y:S01]  /*7030*/  BPT.TRAP 0x1 ;  /* 0x000000040000795c */ /* 0x000fe20000300000 */
.L_x_2271:
[----:B--2---:R-:W-:Y:S05]  /*7040*/  @P1 BRA `(.L_x_2272) ;  /* 0x0000000000081947 */ /* 0x004fea0003800000 */
[----:B------:R-:W2:Y:S02]  /*7050*/  SYNCS.PHASECHK.TRANS64.TRYWAIT P1, [UR25+0x28c30], R7 ;  /* 0x028c3007ff0075a7 */ /* 0x000ea40008020159 */
[----:B--2---:R-:W-:Y:S05]  /*7060*/  @!P1 BRA `(.L_x_2273) ;  /* 0x0000012c00c89947 */ /* 0x004fea0003800000 */
.L_x_2272:
[----:B------:R-:W-:Y:S01]  /*7070*/  R2UR UR18, R0 ;  /* 0x00000000001272ca */ /* 0x000fe200000e0000 */
[----:B-1----:R-:W-:Y:S01]  /*7080*/  WARPGROUP.ARRIVE ;  /* 0x00000000000079c5 */ /* 0x002fe20000000000 */
[----:B------:R-:W-:Y:S01]  /*7090*/  UMOV UR19, 0x40000040 ;  /* 0x4000004000137882 */ /* 0x000fe20000000000 */
[----:B------:R-:W-:Y:S01]  /*70a0*/  UMOV UR7, 0x40000040 ;  /* 0x4000004000077882 */ /* 0x000fe20000000000 */
[----:B------:R-:W-:Y:S01]  /*70b0*/  UMOV UR11, 0x40000040 ;  /* 0x40000040000b7882 */ /* 0x000fe20000000000 */
[----:B------:R-:W-:-:S08]  /*70c0*/  UMOV UR15, 0x40000040 ;  /* 0x40000040000f7882 */ /* 0x000fd00000000000 */
[----:B------:R-:W-:-:S04]  /*70d0*/  ULEA UR18, UR38, UR18, 0x9 ;  /* 0x0000001226127291 */ /* 0x000fc8000f8e483f */
[----:B------:R-:W-:Y:S02]  /*70e0*/  UIADD3 UR6, UR18, 0x2, URZ ;  /* 0x0000000212067890 */ /* 0x000fe4000fffe03f */
[----:B------:R-:W-:Y:S02]  /*70f0*/  UIADD3 UR10, UR18, 0x4, URZ ;  /* 0x00000004120a7890 */ /* 0x000fe4000fffe03f */
[----:B------:R-:W-:Y:S02]  /*7100*/  UIADD3 UR14, UR18, 0x6, URZ ;  /* 0x00000006120e7890 */ /* 0x000fe4000fffe03f */
        /* <DEDUP_REMOVED lines=13> */
.L_x_2274:
[----:B------:R-:W-:Y:S01]  /*71e0*/  UISETP.NE.AND UP1, UPT, UR52, URZ, UPT ;  /* 0x0000003f3400728c */ /* 0x000fe2000bf25270 */
[----:B------:R-:W-:Y:S02]  /*71f0*/  VIADD R227, R186, UR45 ;  /* 0x0000002dbae37c36 */ /* 0x000fe40008000000 */
[----:B------:R-:W-:Y:S01]  /*7200*/  FMUL.FTZ R13, R153, UR23 ;  /* 0x00000017990d7c20 */ /* 0x000fe20008410000 */
[----:B------:R-:W-:Y:S01]  /*7210*/  FMUL.FTZ R153, R163, UR23 ;  /* 0x00000017a3997c20 */ /* 0x000fe20008410000 */
[----:B------:R-:W-:Y:S01]  /*7220*/  FMUL.FTZ R163, R174, UR23 ;  /* 0x00000017aea37c20 */ /* 0x000fe20008410000 */
[----:B------:R-:W-:Y:S01]  /*7230*/  USHF.L.U32 UR7, UR26, 0x6, URZ ;  /* 0x000000061a077899 */ /* 0x000fe2000800063f */
[----:B------:R-:W-:Y:S01]  /*7240*/  PLOP3.LUT P1, PT, PT, PT, UP1, 0x80, 0x0 ;  /* 0x000000000000781c */ /* 0x000fe20003f2f018 */
[----:B------:R-:W-:Y:S01]  /*7250*/  FMUL.FTZ R174, R180, UR23 ;  /* 0x00000017b4ae7c20 */ /* 0x000fe20008410000 */
[----:B------:R-:W-:Y:S01]  /*7260*/  PLOP3.LUT P2, PT, PT, PT, UP1, 0x80, 0x0 ;  /* 0x000000000000781c */ /* 0x000fe20003f4f018 */
[----:B------:R-:W-:Y:S01]  /*7270*/  FMUL.FTZ R12, R152, UR23 ;  /* 0x00000017980c7c20 */ /* 0x000fe20008410000 */
[----:B------:R-:W-:Y:S01]  /*7280*/  FMUL.FTZ R5, R154, UR23 ;  /* 0x000000179a057c20 */ /* 0x000fe20008410000 */
[----:B------:R-:W-:Y:S01]  /*7290*/  @UP1 ULDC UR6, c[0x0][0x44c] ;  /* 0x0001130000061ab9 */ /* 0x000fe20000000800 */
[----:B------:R-:W-:Y:S01]  /*72a0*/  FMUL.FTZ R20, R156, UR23 ;  /* 0x000000179c147c20 */ /* 0x000fe20008410000 */
[----:B------:R-:W-:Y:S01]  /*72b0*/  UISETP.NE.AND UP0, UPT, UR51, URZ, UPT ;  /* 0x0000003f3300728c */ /* 0x000fe2000bf05270 */
[----:B--2---:R-:W-:Y:S01]  /*72c0*/  FMUL.FTZ R6, R155, UR23 ;  /* 0x000000179b067c20 */ /* 0x004fe20008410000 */
[----:B------:R-:W-:Y:S01]  /*72d0*/  FMUL.FTZ R21, R157, UR23 ;  /* 0x000000179d157c20 */ /* 0x000fe20008410000 */
[----:B------:R-:W-:Y:S01]  /*72e0*/  FMUL.FTZ R14, R158, UR23 ;  /* 0x000000179e0e7c20 */ /* 0x000fe20008410000 */
[----:B------:R-:W-:Y:S01]  /*72f0*/  FMUL.FTZ R154, R160, UR23 ;  /* 0x00000017a09a7c20 */ /* 0x000fe20008410000 */
[----:B------:R-:W-:Y:S01]  /*7300*/  FMUL.FTZ R152, R162, UR23 ;  /* 0x00000017a2987c20 */ /* 0x000fe20008410000 */
[----:B------:R-:W-:Y:S01]  /*7310*/  @P1 IMAD.HI.U32 R8, R227, UR6, RZ ;  /* 0x00000006e3081c27 */ /* 0x000fe2000f8e00ff */
[----:B------:R-:W-:-:S03]  /*7320*/  @UP1 ULDC UR6, c[0x0][0x450] ;  /* 0x0001140000061ab9 */ /* 0x000fc60000000800 */
[----:B------:R-:W-:Y:S01]  /*7330*/  FMUL.FTZ R156, R167, UR23 ;  /* 0x00000017a79c7c20 */ /* 0x000fe20008410000 */
[----:B------:R-:W-:Y:S01]  /*7340*/  FMUL.FTZ R15, R159, UR23 ;  /* 0x000000179f0f7c20 */ /* 0x000fe20008410000 */
[----:B------:R-:W-:Y:S01]  /*7350*/  FMUL.FTZ R155, R161, UR23 ;  /* 0x00000017a19b7c20 */ /* 0x000fe20008410000 */
[----:B------:R-:W-:Y:S01]  /*7360*/  @P2 SHF.R.U32.HI R227, RZ, UR6, R8 ;  /* 0x00000006ffe32c19 */ /* 0x000fe20008011608 */
[----:B------:R-:W-:Y:S01]  /*7370*/  UIADD3 UR6, UR25, 0x28c40, URZ ;  /* 0x00028c4019067890 */ /* 0x000fe2000fffe03f */
[----:B------:R-:W-:Y:S01]  /*7380*/  FMUL.FTZ R158, R164, UR23 ;  /* 0x00000017a49e7c20 */ /* 0x000fe20008410000 */
[----:B------:R-:W-:Y:S01]  /*7390*/  FMUL.FTZ R160, R165, UR23 ;  /* 0x00000017a5a07c20 */ /* 0x000fe20008410000 */
[----:B------:R-:W-:Y:S01]  /*73a0*/  FMUL.FTZ R157, R166, UR23 ;  /* 0x00000017a69d7c20 */ /* 0x000fe20008410000 */
[----:B------:R-:W1:Y:S01]  /*73b0*/  SHFL.IDX PT, R180, R227, RZ, 0x1c1f ;  /* 0x001c1fffe3b47589 */ /* 0x000e6200000e0000 */
[----:B------:R-:W-:Y:S01]  /*73c0*/  FMUL.FTZ R162, R168, UR23 ;  /* 0x00000017a8a27c20 */ /* 0x000fe20008410000 */
[----:B------:R-:W-:Y:S01]  /*73d0*/  FMUL.FTZ R167, R178, UR23 ;  /* 0x00000017b2a77c20 */ /* 0x000fe20008410000 */
[----:B------:R-:W-:Y:S01]  /*73e0*/  UPRMT UR6, UR40, 0x654, UR6 ;  /* 0x0000065428067896 */ /* 0x000fe20008000006 */
[----:B------:R-:W-:Y:S01]  /*73f0*/  FMUL.FTZ R164, R169, UR23 ;  /* 0x00000017a9a47c20 */ /* 0x000fe20008410000 */
[----:B------:R-:W-:Y:S01]  /*7400*/  FMUL.FTZ R159, R170, UR23 ;  /* 0x00000017aa9f7c20 */ /* 0x000fe20008410000 */
[----:B------:R-:W-:Y:S01]  /*7410*/  FMUL.FTZ R161, R171, UR23 ;  /* 0x00000017aba17c20 */ /* 0x000fe20008410000 */
[----:B------:R-:W-:Y:S01]  /*7420*/  FMUL.FTZ R166, R172, UR23 ;  /* 0x00000017aca67c20 */ /* 0x000fe20008410000 */
[----:B------:R-:W-:Y:S01]  /*7430*/  FMUL.FTZ R168, R173, UR23 ;  /* 0x00000017ada87c20 */ /* 0x000fe20008410000 */
[----:B------:R-:W-:Y:S01]  /*7440*/  FMUL.FTZ R165, R175, UR23 ;  /* 0x00000017afa57c20 */ /* 0x000fe20008410000 */
[----:B------:R-:W-:-:S02]  /*7450*/  IMAD.U32 R178, RZ, RZ, UR7 ;  /* 0x00000007ffb27e24 */ /* 0x000fc4000f8e00ff */
[----:B------:R-:W-:Y:S01]  /*7460*/  FMUL.FTZ R170, R176, UR23 ;  /* 0x00000017b0aa7c20 */ /* 0x000fe20008410000 */
[----:B------:R-:W-:Y:S01]  /*7470*/  FMUL.FTZ R172, R177, UR23 ;  /* 0x00000017b1ac7c20 */ /* 0x000fe20008410000 */
[----:B------:R-:W-:Y:S01]  /*7480*/  FMUL.FTZ R169, R179, UR23 ;  /* 0x00000017b3a97c20 */ /* 0x000fe20008410000 */
[----:B------:R-:W-:Y:S01]  /*7490*/  FMUL.FTZ R175, R181, UR23 ;  /* 0x00000017b5af7c20 */ /* 0x000fe20008410000 */
[----:B------:R-:W-:Y:S01]  /*74a0*/  FMUL.FTZ R171, R182, UR23 ;  /* 0x00000017b6ab7c20 */ /* 0x000fe20008410000 */
[----:B------:R-:W-:Y:S01]  /*74b0*/  FMUL.FTZ R173, R183, UR23 ;  /* 0x00000017b7ad7c20 */ /* 0x000fe20008410000 */
[----:B------:R-:W-:Y:S01]  /*74c0*/  IMAD.U32 R8, RZ, RZ, UR50 ;  /* 0x00000032ff087e24 */ /* 0x000fe2000f8e00ff */
[----:B------:R-:W-:Y:S01]  /*74d0*/  PLOP3.LUT P1, PT, PT, PT, UP0, 0x40, 0x0 ;  /* 0x000000000000781c */ /* 0x000fe20003f2e808 */
[----:B------:R-:W2:Y:S01]  /*74e0*/  MUFU.TANH R12, R12 ;  /* 0x0000000c000c7308 */ /* 0x000ea20000002400 */
[----:B------:R-:W-:Y:S01]  /*74f0*/  IADD3 R178, -R2, 0x1, -R178 ;  /* 0x0000000102b27810 */ /* 0x000fe20007ffe9b2 */
[----:B------:R-:W-:Y:S01]  /*7500*/  SYNCS.ARRIVE.TRANS64.RED.A1T0 RZ, [UR6], RZ ;  /* 0x000000ffffff79a7 */ /* 0x000fe20008100406 */
[----:B------:R-:W-:-:S02]  /*7510*/  ULOP3.LUT UR6, URZ, UR22, URZ, 0x33, !UPT ;  /* 0x000000163f067292 */ /* 0x000fc4000f8e333f */
[----:B------:R-:W-:-:S03]  /*7520*/  IADD3 R178, -R8, UR48, R178 ;  /* 0x0000003008b27c10 */ /* 0x000fc6000fffe1b2 */
[----:B------:R-:W3:Y:S02]  /*7530*/  MUFU.TANH R13, R13 ;  /* 0x0000000d000d7308 */ /* 0x000ee40000002400 */
[C---:B------:R-:W-:Y:S02]  /*7540*/  VIADD R179, R178.reuse, UR24 ;  /* 0x00000018b2b37c36 */ /* 0x040fe40008000000 */
[----:B------:R-:W-:Y:S02]  /*7550*/  VIADD R178, R178, UR6 ;  /* 0x00000006b2b27c36 */ /* 0x000fe40008000000 */
[----:B-1----:R-:W-:Y:S02]  /*7560*/  IMAD.IADD R177, R179, 0x1, R180 ;  /* 0x00000001b3b17824 */ /* 0x002fe400078e02b4 */
[----:B------:R-:W1:Y:S01]  /*7570*/  MUFU.TANH R5, R5 ;  /* 0x0000000500057308 */ /* 0x000e620000002400 */
[----:B------:R-:W-:-:S07]  /*7580*/  IMAD.IADD R176, R180, 0x1, R178 ;  /* 0x00000001b4b07824 */ /* 0x000fce00078e02b2 */
        /* <DEDUP_REMOVED lines=28> */
[----:B------:R-:W0:Y:S01]  /*7750*/  MUFU.TANH R173, R173 ;  /* 0x000000ad00ad7308 */ /* 0x000e220000002400 */
[----:B-1234-:R-:W-:Y:S05]  /*7760*/  @P1 BRA `(.L_x_2275) ;  /* 0x00000000005c1947 */ /* 0x01efea0003800000 */
[----:B------:R-:W-:Y:S01]  /*7770*/  IMAD.U32 R8, RZ, RZ, UR50 ;  /* 0x00000032ff087e24 */ /* 0x000fe2000f8e00ff */
[----:B------:R-:W-:Y:S04]  /*7780*/  BSSY B0, `(.L_x_2276) ;  /* 0x0000011000007945 */ /* 0x000fe80003800000 */
[----:B------:R-:W-:-:S04]  /*7790*/  IADD3 R180, -R8, UR48, R180 ;  /* 0x0000003008b47c10 */ /* 0x000fc8000fffe1b4 */
        /* <DEDUP_REMOVED lines=10> */
.L_x_2277:
[----:B------:R-:W-:-:S05]  /*7840*/  IMAD.U32 R181, RZ, RZ, UR21 ;  /* 0x00000015ffb57e24 */ /* 0x000fca000f8e00ff */
[----:B------:R-:W-:-:S13]  /*7850*/  ISETP.NE.AND P1, PT, R181, 0x1, PT ;  /* 0x00000001b500780c */ /* 0x000fda0003f25270 */
[----:B------:R-:W1:Y:S02]  /*7860*/  @P1 LDC.64 R8, c[0x0][0x9e8] ;  /* 0x00027a00ff081b82 */ /* 0x000e640000000a00 */
[----:B-1----:R-:W-:-:S05]  /*7870*/  @P1 IMAD.HI.U32 R8, R180, R8, RZ ;  /* 0x00000008b4081227 */ /* 0x002fca00078e00ff */
[----:B------:R-:W-:-:S07]  /*7880*/  @P1 SHF.R.U32.HI R180, RZ, R9, R8 ;  /* 0x00000009ffb41219 */ /* 0x000fce0000011608 */
.L_x_2278:
[----:B------:R-:W-:Y:S05]  /*7890*/  BSYNC B0 ;  /* 0x0000000000007941 */ /* 0x000fea0003800000 */
.L_x_2276:
[----:B------:R-:W-:-:S04]  /*78a0*/  IMAD R180, R180, R181, -UR7 ;  /* 0x80000007b4b47e24 */ /* 0x000fc8000f8e02b5 */
[----:B------:R-:W-:-:S05]  /*78b0*/  IMAD.IADD R180, R180, 0x1, -R2 ;  /* 0x00000001b4b47824 */ /* 0x000fca00078e0a02 */
[----:B------:R-:W-:Y:S02]  /*78c0*/  VIMNMX R176, R176, R180, !PT ;  /* 0x000000b4b0b07248 */ /* 0x000fe40007fe0100 */
[----:B------:R-:W-:-:S07]  /*78d0*/  VIADDMNMX R177, R180, R181, R177, PT ;  /* 0x000000b5b4b17246 */ /* 0x000fce00038001b1 */
.L_x_2275:
[----:B------:R-:W-:Y:S01]  /*78e0*/  UISETP.GT.AND UP0, UPT, UR26, -0x1, UPT ;  /* 0xffffffff1a00788c */ /* 0x000fe2000bf04270 */
[----:B------:R-:W1:Y:S01]  /*78f0*/  SHFL.IDX PT, R8, R227, 0x1, 0x1c1f ;  /* 0x003c1f00e3087f89 */ /* 0x000e6200000e0000 */
[----:B------:R-:W-:-:S04]  /*7900*/  UISETP.NE.AND UP1, UPT, UR51, URZ, UPT ;  /* 0x0000003f3300728c */ /* 0x000fc8000bf25270 */
[----:B------:R-:W-:-:S04]  /*7910*/  PLOP3.LUT P1, PT, PT, PT, UP0, 0x80, 0x0 ;  /* 0x000000000000781c */ /* 0x000fc80003f2f008 */
[C---:B------:R-:W-:Y:S02]  /*7920*/  ISETP.GT.AND P4, PT, R176.reuse, 0x1, P1 ;  /* 0x00000001b000780c */ /* 0x040fe40000f84270 */
[C---:B------:R-:W-:Y:S02]  /*7930*/  ISETP.GT.AND P5, PT, R176.reuse, RZ, P1 ;  /* 0x000000ffb000720c */ /* 0x040fe40000fa4270 */
[C---:B------:R-:W-:Y:S02]  /*7940*/  ISETP.LT.OR P4, PT, R177.reuse, 0x2, P4 ;  /* 0x00000002b100780c */ /* 0x040fe40002781670 */
[----:B------:R-:W-:Y:S02]  /*7950*/  ISETP.LT.OR P5, PT, R177, 0x1, P5 ;  /* 0x00000001b100780c */ /* 0x000fe40002fa1670 */
[----:B------:R-:W-:Y:S02]  /*7960*/  FSEL R13, R13, -INF , !P4 ;  /* 0xff8000000d0d7808 */ /* 0x000fe40006000000 */
[----:B------:R-:W-:-:S02]  /*7970*/  ISETP.GT.AND P4, PT, R176, 0x18, P1 ;  /* 0x00000018b000780c */ /* 0x000fc40000f84270 */
[----:B------:R-:W-:Y:S02]  /*7980*/  FSEL R12, R12, -INF , !P5 ;  /* 0xff8000000c0c7808 */ /* 0x000fe40006800000 */
[----:B------:R-:W-:Y:S01]  /*7990*/  ISETP.LT.OR P4, PT, R177, 0x19, P4 ;  /* 0x00000019b100780c */ /* 0x000fe20002781670 */
[--C-:B-1----:R-:W-:Y:S01]  /*79a0*/  IMAD.IADD R179, R179, 0x1, R8.reuse ;  /* 0x00000001b3b37824 */ /* 0x102fe200078e0208 */
[----:B------:R-:W-:Y:S01]  /*79b0*/  ISETP.GT.AND P6, PT, R176, 0x8, P1 ;  /* 0x00000008b000780c */ /* 0x000fe20000fc4270 */
[----:B------:R-:W-:Y:S01]  /*79c0*/  IMAD.IADD R178, R178, 0x1, R8 ;  /* 0x00000001b2b27824 */ /* 0x000fe200078e0208 */
[C---:B------:R-:W-:Y:S02]  /*79d0*/  ISETP.GT.AND P2, PT, R176.reuse, 0x9, P1 ;  /* 0x00000009b000780c */ /* 0x040fe40000f44270 */
[C---:B------:R-:W-:Y:S02]  /*79e0*/  ISETP.GT.AND P3, PT, R176.reuse, 0x10, P1 ;  /* 0x00000010b000780c */ /* 0x040fe40000f64270 */
[----:B------:R-:W-:-:S02]  /*79f0*/  ISETP.GT.AND P5, PT, R176, 0x11, P1 ;  /* 0x00000011b000780c */ /* 0x000fc40000fa4270 */
[----:B0-----:R-:W-:Y:S02]  /*7a00*/  FSEL R158, R158, -INF , !P4 ;  /* 0xff8000009e9e7808 */ /* 0x001fe40006000000 */
[----:B------:R-:W-:Y:S02]  /*7a10*/  ISETP.GT.AND P4, PT, R176, 0x29, P1 ;  /* 0x00000029b000780c */ /* 0x000fe40000f84270 */
[C---:B------:R-:W-:Y:S02]  /*7a20*/  ISETP.LT.OR P6, PT, R177.reuse, 0x9, P6 ;  /* 0x00000009b100780c */ /* 0x040fe400037c1670 */
[C---:B------:R-:W-:Y:S02]  /*7a30*/  ISETP.LT.OR P2, PT, R177.reuse, 0xa, P2 ;  /* 0x0000000ab100780c */ /* 0x040fe40001741670 */
[C---:B------:R-:W-:Y:S02]  /*7a40*/  ISETP.LT.OR P3, PT, R177.reuse, 0x11, P3 ;  /* 0x00000011b100780c */ /* 0x040fe40001f61670 */
[----:B------:R-:W-:-:S02]  /*7a50*/  ISETP.LT.OR P5, PT, R177, 0x12, P5 ;  /* 0x00000012b100780c */ /* 0x000fc40002fa1670 */
[----:B------:R-:W-:Y:S02]  /*7a60*/  ISETP.LT.OR P4, PT, R177, 0x2a, P4 ;  /* 0x0000002ab100780c */ /* 0x000fe40002781670 */
[----:B------:R-:W-:Y:S02]  /*7a70*/  FSEL R20, R20, -INF , !P6 ;  /* 0xff80000014147808 */ /* 0x000fe40007000000 */
[----:B------:R-:W-:Y:S02]  /*7a80*/  FSEL R21, R21, -INF , !P2 ;  /* 0xff80000015157808 */ /* 0x000fe40005000000 */
[----:B------:R-:W-:Y:S02]  /*7a90*/  FSEL R154, R154, -INF , !P3 ;  /* 0xff8000009a9a7808 */ /* 0x000fe40005800000 */
[----:B------:R-:W-:Y:S02]  /*7aa0*/  FSEL R155, R155, -INF , !P5 ;  /* 0xff8000009b9b7808 */ /* 0x000fe40006800000 */
[----:B------:R-:W-:-:S02]  /*7ab0*/  ISETP.GT.AND P6, PT, R176, 0x19, P1 ;  /* 0x00000019b000780c */ /* 0x000fc40000fc4270 */
[C---:B------:R-:W-:Y:S02]  /*7ac0*/  ISETP.GT.AND P2, PT, R176.reuse, 0x20, P1 ;  /* 0x00000020b000780c */ /* 0x040fe40000f44270 */
[C---:B------:R-:W-:Y:S02]  /*7ad0*/  ISETP.GT.AND P3, PT, R176.reuse, 0x21, P1 ;  /* 0x00000021b000780c */ /* 0x040fe40000f64270 */
[----:B------:R-:W-:Y:S02]  /*7ae0*/  ISETP.GT.AND P5, PT, R176, 0x28, P1 ;  /* 0x00000028b000780c */ /* 0x000fe40000fa4270 */
[----:B------:R-:W-:Y:S02]  /*7af0*/  FSEL R168, R168, -INF , !P4 ;  /* 0xff800000a8a87808 */ /* 0x000fe40006000000 */
[----:B------:R-:W-:Y:S02]  /*7b00*/  PLOP3.LUT P4, PT, PT, PT, UP1, 0x40, 0x0 ;  /* 0x000000000000781c */ /* 0x000fe40003f8e818 */
[----:B------:R-:W-:-:S02]  /*7b10*/  ISETP.LT.OR P6, PT, R177, 0x1a, P6 ;  /* 0x0000001ab100780c */ /* 0x000fc400037c1670 */
[C---:B------:R-:W-:Y:S02]  /*7b20*/  ISETP.LT.OR P2, PT, R177.reuse, 0x21, P2 ;  /* 0x00000021b100780c */ /* 0x040fe40001741670 */
[C---:B------:R-:W-:Y:S02]  /*7b30*/  ISETP.LT.OR P3, PT, R177.reuse, 0x22, P3 ;  /* 0x00000022b100780c */ /* 0x040fe40001f61670 */
[----:B------:R-:W-:Y:S02]  /*7b40*/  ISETP.LT.OR P5, PT, R177, 0x29, P5 ;  /* 0x00000029b100780c */ /* 0x000fe40002fa1670 */
[----:B------:R-:W-:Y:S02]  /*7b50*/  FSEL R160, R160, -INF , !P6 ;  /* 0xff800000a0a07808 */ /* 0x000fe40007000000 */
[----:B------:R-:W-:Y:S02]  /*7b60*/  FSEL R162, R162, -INF , !P2 ;  /* 0xff800000a2a27808 */ /* 0x000fe40005000000 */
[----:B------:R-:W-:-:S02]  /*7b70*/  FSEL R164, R164, -INF , !P3 ;  /* 0xff800000a4a47808 */ /* 0x000fc40005800000 */
[----:B------:R-:W-:Y:S02]  /*7b80*/  FSEL R166, R166, -INF , !P5 ;  /* 0xff800000a6a67808 */ /* 0x000fe40006800000 */
[C---:B------:R-:W-:Y:S02]  /*7b90*/  ISETP.GT.AND P6, PT, R176.reuse, 0x30, P1 ;  /* 0x00000030b000780c */ /* 0x040fe40000fc4270 */
[C---:B------:R-:W-:Y:S02]  /*7ba0*/  ISETP.GT.AND P2, PT, R176.reuse, 0x31, P1 ;  /* 0x00000031b000780c */ /* 0x040fe40000f44270 */
[C---:B------:R-:W-:Y:S02]  /*7bb0*/  ISETP.GT.AND P3, PT, R176.reuse, 0x38, P1 ;  /* 0x00000038b000780c */ /* 0x040fe40000f64270 */
[----:B------:R-:W-:Y:S02]  /*7bc0*/  ISETP.GT.AND P5, PT, R176, 0x39, P1 ;  /* 0x00000039b000780c */ /* 0x000fe40000fa4270 */
[----:B------:R-:W-:-:S02]  /*7bd0*/  ISETP.LT.OR P6, PT, R177, 0x31, P6 ;  /* 0x00000031b100780c */ /* 0x000fc400037c1670 */
[C---:B------:R-:W-:Y:S02]  /*7be0*/  ISETP.LT.OR P2, PT, R177.reuse, 0x32, P2 ;  /* 0x00000032b100780c */ /* 0x040fe40001741670 */
[C---:B------:R-:W-:Y:S02]  /*7bf0*/  ISETP.LT.OR P3, PT, R177.reuse, 0x39, P3 ;  /* 0x00000039b100780c */ /* 0x040fe40001f61670 */
[----:B------:R-:W-:Y:S02]  /*7c00*/  ISETP.LT.OR P5, PT, R177, 0x3a, P5 ;  /* 0x0000003ab100780c */ /* 0x000fe40002fa1670 */
[----:B------:R-:W-:Y:S02]  /*7c10*/  FSEL R170, R170, -INF , !P6 ;  /* 0xff800000aaaa7808 */ /* 0x000fe40007000000 */
[----:B------:R-:W-:Y:S02]  /*7c20*/  FSEL R172, R172, -INF , !P2 ;  /* 0xff800000acac7808 */ /* 0x000fe40005000000 */
[----:B------:R-:W-:-:S02]  /*7c30*/  FSEL R174, R174, -INF , !P3 ;  /* 0xff800000aeae7808 */ /* 0x000fc40005800000 */
[----:B------:R-:W-:Y:S01]  /*7c40*/  FSEL R175, R175, -INF , !P5 ;  /* 0xff800000afaf7808 */ /* 0x000fe20006800000 */
[----:B------:R-:W-:Y:S06]  /*7c50*/  @P4 BRA `(.L_x_2279) ;  /* 0x00000000005c4947 */ /* 0x000fec0003800000 */
        /* <DEDUP_REMOVED lines=13> */
.L_x_2281:
[----:B------:R-:W-:-:S05]  /*7d30*/  IMAD.U32 R177, RZ, RZ, UR21 ;  /* 0x00000015ffb17e24 */ /* 0x000fca000f8e00ff */
[----:B------:R-:W-:-:S13]  /*7d40*/  ISETP.NE.AND P2, PT, R177, 0x1, PT ;  /* 0x00000001b100780c */ /* 0x000fda0003f45270 */
[----:B------:R-:W0:Y:S02]  /*7d50*/  @P2 LDC.64 R8, c[0x0][0x9e8] ;  /* 0x00027a00ff082b82 */ /* 0x000e240000000a00 */
[----:B0-----:R-:W-:-:S05]  /*7d60*/  @P2 IMAD.HI.U32 R8, R176, R8, RZ ;  /* 0x00000008b0082227 */ /* 0x001fca00078e00ff */
[----:B------:R-:W-:-:S07]  /*7d70*/  @P2 SHF.R.U32.HI R176, RZ, R9, R8 ;  /* 0x00000009ffb02219 */ /* 0x000fce0000011608 */
.L_x_2282:
[----:B------:R-:W-:Y:S05]  /*7d80*/  BSYNC B0 ;  /* 0x0000000000007941 */ /* 0x000fea0003800000 */
.L_x_2280:
[----:B------:R-:W-:-:S04]  /*7d90*/  IMAD R176, R176, R177, -UR7 ;  /* 0x80000007b0b07e24 */ /* 0x000fc8000f8e02b1 */
[----:B------:R-:W-:-:S05]  /*7da0*/  IMAD.IADD R176, R176, 0x1, -R2 ;  /* 0x00000001b0b07824 */ /* 0x000fca00078e0a02 */
[----:B------:R-:W-:Y:S02]  /*7db0*/  VIMNMX R178, R178, R176, !PT ;  /* 0x000000b0b2b27248 */ /* 0x000fe40007fe0100 */
[----:B------:R-:W-:-:S07]  /*7dc0*/  VIADDMNMX R179, R176, R177, R179, PT ;  /* 0x000000b1b0b37246 */ /* 0x000fce00038001b3 */
.L_x_2279:
[----:B------:R-:W-:Y:S01]  /*7dd0*/  LOP3.LUT R16, R16, 0xffffbfff, RZ, 0xc0, !PT ;  /* 0xffffbfff10107812 */ /* 0x000fe200078ec0ff */
[----:B------:R-:W-:Y:S01]  /*7de0*/  UMOV UR10, UR27 ;  /* 0x0000001b000a7c82 */ /* 0x000fe20008000000 */
[----:B------:R-:W-:Y:S02]  /*7df0*/  ISETP.GT.AND P5, PT, R178, 0x1, P1 ;  /* 0x00000001b200780c */ /* 0x000fe40000fa4270 */
[----:B------:R-:W-:Y:S02]  /*7e00*/  @P0 LOP3.LUT R16, R16, 0x4000, RZ, 0xfc, !PT ;  /* 0x0000400010100812 */ /* 0x000fe400078efcff */
[----:B------:R-:W-:Y:S02]  /*7e10*/  ISETP.GT.AND P0, PT, R178, 0x19, P1 ;  /* 0x00000019b200780c */ /* 0x000fe40000f04270 */
[----:B------:R-:W-:Y:S02]  /*7e20*/  LOP3.LUT R16, R16, 0xfffbffff, RZ, 0xc0, !PT ;  /* 0xfffbffff10107812 */ /* 0x000fe400078ec0ff */
[----:B------:R-:W-:-:S02]  /*7e30*/  ISETP.LT.OR P5, PT, R179, 0x2, P5 ;  /* 0x00000002b300780c */ /* 0x000fc40002fa1670 */
[----:B------:R-:W-:Y:S02]  /*7e40*/  ISETP.GT.AND P6, PT, R178, 0x8, P1 ;  /* 0x00000008b200780c */ /* 0x000fe40000fc4270 */
[----:B------:R-:W-:Y:S02]  /*7e50*/  FSEL R8, R6, -INF , !P5 ;  /* 0xff80000006087808 */ /* 0x000fe40006800000 */
[----:B------:R-:W-:Y:S02]  /*7e60*/  FMNMX.FTZ R6, R12, R10, !PT ;  /* 0x0000000a0c067209 */ /* 0x000fe40007810000 */
[----:B------:R-:W-:Y:S02]  /*7e70*/  ISETP.GT.AND P2, PT, R178, 0x9, P1 ;  /* 0x00000009b200780c */ /* 0x000fe40000f44270 */
[----:B------:R-:W-:Y:S02]  /*7e80*/  @P0 LOP3.LUT R16, R16, 0x40000, RZ, 0xfc, !PT ;  /* 0x0004000010100812 */ /* 0x000fe400078efcff */
[----:B------:R-:W-:-:S02]  /*7e90*/  ISETP.GT.AND P0, PT, R178, 0x31, P1 ;  /* 0x00000031b200780c */ /* 0x000fc40000f04270 */
[----:B------:R-:W-:Y:S02]  /*7ea0*/  LOP3.LUT R16, R16, 0xfffffffd, RZ, 0xc0, !PT ;  /* 0xfffffffd10107812 */ /* 0x000fe400078ec0ff */
[----:B------:R-:W-:Y:S02]  /*7eb0*/  FMNMX.FTZ R6, R13, R6, !PT ;  /* 0x000000060d067209 */ /* 0x000fe40007810000 */
[----:B------:R-:W-:Y:S02]  /*7ec0*/  ISETP.GT.AND P3, PT, R178, 0x10, P1 ;  /* 0x00000010b200780c */ /* 0x000fe40000f64270 */
[----:B------:R-:W-:Y:S02]  /*7ed0*/  FMNMX.FTZ R6, R20, R6, !PT ;  /* 0x0000000614067209 */ /* 0x000fe40007810000 */
[----:B------:R-:W-:Y:S02]  /*7ee0*/  ISETP.GT.AND P4, PT, R178, 0x11, P1 ;  /* 0x00000011b200780c */ /* 0x000fe40000f84270 */
[----:B------:R-:W-:-:S02]  /*7ef0*/  FMNMX.FTZ R6, R21, R6, !PT ;  /* 0x0000000615067209 */ /* 0x000fc40007810000 */
[----:B------:R-:W-:Y:S02]  /*7f00*/  @P0 LOP3.LUT R16, R16, 0x2, RZ, 0xfc, !PT ;  /* 0x0000000210100812 */ /* 0x000fe400078efcff */
[----:B------:R-:W-:Y:S02]  /*7f10*/  ISETP.GT.AND P0, PT, R178, 0x38, P1 ;  /* 0x00000038b200780c */ /* 0x000fe40000f04270 */
[----:B------:R-:W-:Y:S02]  /*7f20*/  LOP3.LUT R16, R16, 0xfffffff7, RZ, 0xc0, !PT ;  /* 0xfffffff710107812 */ /* 0x000fe400078ec0ff */
[----:B------:R-:W-:Y:S02]  /*7f30*/  FMNMX.FTZ R6, R154, R6, !PT ;  /* 0x000000069a067209 */ /* 0x000fe40007810000 */
[----:B------:R-:W-:Y:S02]  /*7f40*/  ISETP.GT.AND P5, PT, R178, 0x18, P1 ;  /* 0x00000018b200780c */ /* 0x000fe40000fa4270 */
[----:B------:R-:W-:-:S02]  /*7f50*/  FMNMX.FTZ R6, R155, R6, !PT ;  /* 0x000000069b067209 */ /* 0x000fc40007810000 */
[C---:B------:R-:W-:Y:S02]  /*7f60*/  ISETP.LT.OR P6, PT, R179.reuse, 0x9, P6 ;  /* 0x00000009b300780c */ /* 0x040fe400037c1670 */
[C---:B------:R-:W-:Y:S02]  /*7f70*/  ISETP.LT.OR P2, PT, R179.reuse, 0xa, P2 ;  /* 0x0000000ab300780c */ /* 0x040fe40001741670 */
[----:B------:R-:W-:Y:S02]  /*7f80*/  @P0 LOP3.LUT R16, R16, 0x8, RZ, 0xfc, !PT ;  /* 0x0000000810100812 */ /* 0x000fe400078efcff */
[----:B------:R-:W-:Y:S02]  /*7f90*/  ISETP.GT.AND P0, PT, R178, RZ, P1 ;  /* 0x000000ffb200720c */ /* 0x000fe40000f04270 */
[C---:B------:R-:W-:Y:S02]  /*7fa0*/  ISETP.LT.OR P3, PT, R179.reuse, 0x11, P3 ;  /* 0x00000011b300780c */ /* 0x040fe40001f61670 */
[----:B------:R-:W-:-:S02]  /*7fb0*/  ISETP.LT.OR P4, PT, R179, 0x12, P4 ;  /* 0x00000012b300780c */ /* 0x000fc40002781670 */
[----:B------:R-:W-:Y:S02]  /*7fc0*/  ISETP.LT.OR P5, PT, R179, 0x19, P5 ;  /* 0x00000019b300780c */ /* 0x000fe40002fa1670 */
[----:B------:R-:W-:Y:S02]  /*7fd0*/  FMNMX.FTZ R6, R158, R6, !PT ;  /* 0x000000069e067209 */ /* 0x000fe40007810000 */
[----:B------:R-:W-:Y:S02]  /*7fe0*/  LOP3.LUT R16, R16, 0xffffff7f, RZ, 0xc0, !PT ;  /* 0xffffff7f10107812 */ /* 0x000fe400078ec0ff */
[----:B------:R-:W-:Y:S02]  /*7ff0*/  FSEL R14, R14, -INF , !P6 ;  /* 0xff8000000e0e7808 */ /* 0x000fe40007000000 */
[----:B------:R-:W-:Y:S02]  /*8000*/  FSEL R15, R15, -INF , !P2 ;  /* 0xff8000000f0f7808 */ /* 0x000fe40005000000 */
[----:B------:R-:W-:-:S02]  /*8010*/  FSEL R152, R152, -INF , !P3 ;  /* 0xff80000098987808 */ /* 0x000fc40005800000 */
[----:B------:R-:W-:Y:S02]  /*8020*/  FSEL R153, R153, -INF , !P4 ;  /* 0xff80000099997808 */ /* 0x000fe40006000000 */
[----:B------:R-:W-:Y:S02]  /*8030*/  FSEL R157, R157, -INF , !P5 ;  /* 0xff8000009d9d7808 */ /* 0x000fe40006800000 */
[C---:B------:R-:W-:Y:S02]  /*8040*/  ISETP.GT.AND P2, PT, R178.reuse, 0x20, P1 ;  /* 0x00000020b200780c */ /* 0x040fe40000f44270 */
[C---:B------:R-:W-:Y:S02]  /*8050*/  ISETP.GT.AND P3, PT, R178.reuse, 0x21, P1 ;  /* 0x00000021b200780c */ /* 0x040fe40000f64270 */
[C---:B------:R-:W-:Y:S02]  /*8060*/  ISETP.GT.AND P4, PT, R178.reuse, 0x28, P1 ;  /* 0x00000028b200780c */ /* 0x040fe40000f84270 */
[----:B------:R-:W-:-:S02]  /*8070*/  ISETP.GT.AND P5, PT, R178, 0x29, P1 ;  /* 0x00000029b200780c */ /* 0x000fc40000fa4270 */
[C---:B------:R-:W-:Y:S02]  /*8080*/  ISETP.GT.AND P6, PT, R178.reuse, 0x30, P1 ;  /* 0x00000030b200780c */ /* 0x040fe40000fc4270 */
[----:B------:R-:W-:Y:S02]  /*8090*/  ISETP.GT.AND P1, PT, R178, 0x39, P1 ;  /* 0x00000039b200780c */ /* 0x000fe40000f24270 */
[----:B------:R-:W-:Y:S02]  /*80a0*/  FMNMX.FTZ R6, R160, R6, !PT ;  /* 0x00000006a0067209 */ /* 0x000fe40007810000 */
[----:B------:R-:W-:Y:S02]  /*80b0*/  @P0 LOP3.LUT R16, R16, 0x80, RZ, 0xfc, !PT ;  /* 0x0000008010100812 */ /* 0x000fe400078efcff */
[----:B------:R-:W-:Y:S02]  /*80c0*/  FMNMX.FTZ R6, R162, R6, !PT ;  /* 0x00000006a2067209 */ /* 0x000fe40007810000 */
[----:B------:R-:W-:-:S02]  /*80d0*/  LOP3.LUT P0, RZ, R16, 0x40000, RZ, 0xc0, !PT ;  /* 0x0004000010ff7812 */ /* 0x000fc4000780c0ff */
[----:B------:R-:W-:Y:S02]  /*80e0*/  FMNMX.FTZ R6, R164, R6, !PT ;  /* 0x00000006a4067209 */ /* 0x000fe40007810000 */
[----:B------:R-:W-:Y:S02]  /*80f0*/  LOP3.LUT R16, R16, 0xffffffdf, RZ, 0xc0, !PT ;  /* 0xffffffdf10107812 */ /* 0x000fe400078ec0ff */
[----:B------:R-:W-:Y:S02]  /*8100*/  ISETP.LT.OR P0, PT, R179, 0x1a, P0 ;  /* 0x0000001ab300780c */ /* 0x000fe40000701670 */
[----:B------:R-:W-:Y:S02]  /*8110*/  FMNMX.FTZ R6, R166, R6, !PT ;  /* 0x00000006a6067209 */ /* 0x000fe40007810000 */
[----:B------:R-:W-:Y:S02]  /*8120*/  @P1 LOP3.LUT R16, R16, 0x20, RZ, 0xfc, !PT ;  /* 0x0000002010101812 */ /* 0x000fe400078efcff */
[----:B------:R-:W-:-:S02]  /*8130*/  FMNMX.FTZ R6, R168, R6, !PT ;  /* 0x00000006a8067209 */ /* 0x000fc40007810000 */
[C---:B------:R-:W-:Y:S02]  /*8140*/  LOP3.LUT P1, RZ, R16.reuse, 0x2, RZ, 0xc0, !PT ;  /* 0x0000000210ff7812 */ /* 0x040fe4000782c0ff */
[----:B------:R-:W-:Y:S02]  /*8150*/  LOP3.LUT R16, R16, 0xfffffeff, RZ, 0xc0, !PT ;  /* 0xfffffeff10107812 */ /* 0x000fe400078ec0ff */
[----:B------:R-:W-:Y:S02]  /*8160*/  FMNMX.FTZ R6, R170, R6, !PT ;  /* 0x00000006aa067209 */ /* 0x000fe40007810000 */
[----:B------:R-:W-:Y:S02]  /*8170*/  @P0 LOP3.LUT R16, R16, 0x100, RZ, 0xfc, !PT ;  /* 0x0000010010100812 */ /* 0x000fe400078efcff */
[----:B------:R-:W-:Y:S02]  /*8180*/  ISETP.LT.OR P0, PT, R179, 0x21, P2 ;  /* 0x00000021b300780c */ /* 0x000fe40001701670 */
[----:B------:R-:W-:-:S02]  /*8190*/  FMNMX.FTZ R6, R172, R6, !PT ;  /* 0x00000006ac067209 */ /* 0x000fc40007810000 */
[----:B------:R-:W-:Y:S02]  /*81a0*/  LOP3.LUT P2, RZ, R16, 0x8, RZ, 0xc0, !PT ;  /* 0x0000000810ff7812 */ /* 0x000fe4000784c0ff */
[----:B------:R-:W-:Y:S02]  /*81b0*/  FMNMX.FTZ R6, R174, R6, !PT ;  /* 0x00000006ae067209 */ /* 0x000fe40007810000 */
[----:B------:R-:W-:Y:S02]  /*81c0*/  LOP3.LUT R16, R16, 0xffffffbf, RZ, 0xc0, !PT ;  /* 0xffffffbf10107812 */ /* 0x000fe400078ec0ff */
[----:B------:R-:W-:Y:S02]  /*81d0*/  FMNMX.FTZ R6, R175, R6, !PT ;  /* 0x00000006af067209 */ /* 0x000fe40007810000 */
[C---:B------:R-:W-:Y:S02]  /*81e0*/  ISETP.LT.OR P6, PT, R179.reuse, 0x31, P6 ;  /* 0x00000031b300780c */ /* 0x040fe400037c1670 */
[----:B------:R-:W-:Y:S01]  /*81f0*/  @P0 LOP3.LUT R16, R16, 0x40, RZ, 0xfc, !PT ;  /* 0x0000004010100812 */ /* 0x000fe200078efcff */
[----:B------:R-:W0:Y:S01]  /*8200*/  SHFL.BFLY PT, R9, R6, 0x2, 0x1f ;  /* 0x0c401f0006097f89 */ /* 0x000e2200000e0000 */
[----:B------:R-:W-:-:S02]  /*8210*/  ISETP.LT.OR P0, PT, R179, 0x22, P3 ;  /* 0x00000022b300780c */ /* 0x000fc40001f01670 */
[C---:B------:R-:W-:Y:S02]  /*8220*/  LOP3.LUT P3, RZ, R16.reuse, 0x80, RZ, 0xc0, !PT ;  /* 0x0000008010ff7812 */ /* 0x040fe4000786c0ff */
[----:B------:R-:W-:Y:S02]  /*8230*/  LOP3.LUT R16, R16, 0xffffffef, RZ, 0xc0, !PT ;  /* 0xffffffef10107812 */ /* 0x000fe400078ec0ff */
[C---:B------:R-:W-:Y:S02]  /*8240*/  ISETP.LT.OR P3, PT, R179.reuse, 0x1, P3 ;  /* 0x00000001b300780c */ /* 0x040fe40001f61670 */
[----:B------:R-:W-:Y:S02]  /*8250*/  ISETP.LT.OR P1, PT, R179, 0x32, P1 ;  /* 0x00000032b300780c */ /* 0x000fe40000f21670 */
[----:B------:R-:W-:Y:S02]  /*8260*/  FSEL R176, R5, -INF , !P3 ;  /* 0xff80000005b07808 */ /* 0x000fe40005800000 */
[----:B------:R-:W-:-:S02]  /*8270*/  ISETP.LT.OR P2, PT, R179, 0x39, P2 ;  /* 0x00000039b300780c */ /* 0x000fc40001741670 */
[----:B------:R-:W-:Y:S02]  /*8280*/  @P0 LOP3.LUT R16, R16, 0x10, RZ, 0xfc, !PT ;  /* 0x0000001010100812 */ /* 0x000fe400078efcff */
[----:B------:R-:W-:Y:S02]  /*8290*/  ISETP.LT.OR P0, PT, R179, 0x29, P4 ;  /* 0x00000029b300780c */ /* 0x000fe40002701670 */
[C---:B------:R-:W-:Y:S02]  /*82a0*/  LOP3.LUT P4, RZ, R16.reuse, 0x20, RZ, 0xc0, !PT ;  /* 0x0000002010ff7812 */ /* 0x040fe4000788c0ff */
[----:B------:R-:W-:Y:S02]  /*82b0*/  LOP3.LUT R16, R16, 0xfffffffb, RZ, 0xc0, !PT ;  /* 0xfffffffb10107812 */ /* 0x000fe400078ec0ff */
[----:B------:R-:W-:Y:S02]  /*82c0*/  FMNMX.FTZ R5, R176, R11, !PT ;  /* 0x0000000bb0057209 */ /* 0x000fe40007810000 */
[----:B0-----:R-:W-:-:S02]  /*82d0*/  FMNMX.FTZ R6, R6, R9, !PT ;  /* 0x0000000906067209 */ /* 0x001fc40007810000 */
[----:B------:R-:W-:Y:S02]  /*82e0*/  FMNMX.FTZ R5, R8, R5, !PT ;  /* 0x0000000508057209 */ /* 0x000fe40007810000 */
[C---:B------:R-:W-:Y:S01]  /*82f0*/  ISETP.LT.OR P4, PT, R179.reuse, 0x3a, P4 ;  /* 0x0000003ab300780c */ /* 0x040fe20002781670 */
[----:B------:R-:W0:Y:S01]  /*8300*/  SHFL.BFLY PT, R9, R6, 0x1, 0x1f ;  /* 0x0c201f0006097f89 */ /* 0x000e2200000e0000 */
[----:B------:R-:W-:Y:S02]  /*8310*/  @P0 LOP3.LUT R16, R16, 0x4, RZ, 0xfc, !PT ;  /* 0x0000000410100812 */ /* 0x000fe400078efcff */
[----:B------:R-:W-:Y:S02]  /*8320*/  ISETP.LT.OR P0, PT, R179, 0x2a, P5 ;  /* 0x0000002ab300780c */ /* 0x000fe40002f01670 */
[----:B------:R-:W-:Y:S02]  /*8330*/  LOP3.LUT R16, R16, 0xffff7fff, RZ, 0xc0, !PT ;  /* 0xffff7fff10107812 */ /* 0x000fe400078ec0ff */
[----:B------:R-:W-:-:S02]  /*8340*/  FMNMX.FTZ R5, R14, R5, !PT ;  /* 0x000000050e057209 */ /* 0x000fc40007810000 */
[----:B------:R-:W-:Y:S02]  /*8350*/  FSEL R171, R171, -INF , !P2 ;  /* 0xff800000abab7808 */ /* 0x000fe40005000000 */
[----:B------:R-:W-:Y:S02]  /*8360*/  FMNMX.FTZ R5, R15, R5, !PT ;  /* 0x000000050f057209 */ /* 0x000fe40007810000 */
[----:B------:R-:W-:Y:S02]  /*8370*/  FSEL R173, R173, -INF , !P4 ;  /* 0xff800000adad7808 */ /* 0x000fe40006000000 */
[----:B------:R-:W-:Y:S02]  /*8380*/  FMNMX.FTZ R5, R152, R5, !PT ;  /* 0x0000000598057209 */ /* 0x000fe40007810000 */
[----:B------:R-:W-:Y:S02]  /*8390*/  @P0 LOP3.LUT R16, R16, 0x8000, RZ, 0xfc, !PT ;  /* 0x0000800010100812 */ /* 0x000fe400078efcff */
[----:B------:R-:W-:-:S02]  /*83a0*/  FMNMX.FTZ R5, R153, R5, !PT ;  /* 0x0000000599057209 */ /* 0x000fc40007810000 */
[----:B------:R-:W-:Y:S02]  /*83b0*/  LOP3.LUT R16, R16, 0xfffeffff, RZ, 0xc0, !PT ;  /* 0xfffeffff10107812 */ /* 0x000fe400078ec0ff */
[----:B------:R-:W-:Y:S02]  /*83c0*/  FMNMX.FTZ R5, R157, R5, !PT ;  /* 0x000000059d057209 */ /* 0x000fe40007810000 */
[----:B------:R-:W-:Y:S02]  /*83d0*/  @P6 LOP3.LUT R16, R16, 0x10000, RZ, 0xfc, !PT ;  /* 0x0001000010106812 */ /* 0x000fe400078efcff */
[----:B0-----:R-:W-:Y:S02]  /*83e0*/  FMNMX.FTZ R6, R6, R9, !PT ;  /* 0x0000000906067209 */ /* 0x001fe40007810000 */
[----:B------:R-:W-:Y:S02]  /*83f0*/  LOP3.LUT R16, R16, 0xfffdffff, RZ, 0xc0, !PT ;  /* 0xfffdffff10107812 */ /* 0x000fe400078ec0ff */
[----:B------:R-:W-:-:S02]  /*8400*/  FSETP.NEU.FTZ.AND P5, PT, R6, -INF , PT ;  /* 0xff8000000600780b */ /* 0x000fc40003fbd000 */
[----:B------:R-:W-:Y:S02]  /*8410*/  @P1 LOP3.LUT R16, R16, 0x20000, RZ, 0xfc, !PT ;  /* 0x0002000010101812 */ /* 0x000fe400078efcff */
[----:B------:R-:W-:Y:S02]  /*8420*/  FSEL R9, R6, RZ, P5 ;  /* 0x000000ff06097208 */ /* 0x000fe40002800000 */
[C---:B------:R-:W-:Y:S02]  /*8430*/  LOP3.LUT P1, RZ, R16.reuse, 0x100, RZ, 0xc0, !PT ;  /* 0x0000010010ff7812 */ /* 0x040fe4000782c0ff */
[----:B------:R-:W-:Y:S01]  /*8440*/  LOP3.LUT P6, RZ, R16, 0x40, RZ, 0xc0, !PT ;  /* 0x0000004010ff7812 */ /* 0x000fe200078cc0ff */
[----:B------:R-:W-:Y:S01]  /*8450*/  FADD.FTZ R9, -R9, R10 ;  /* 0x0000000a09097221 */ /* 0x000fe20000010100 */
[----:B------:R-:W-:Y:S01]  /*8460*/  FSEL R156, R156, -INF , !P1 ;  /* 0xff8000009c9c7808 */ /* 0x000fe20004800000 */
[----:B------:R-:W-:Y:S01]  /*8470*/  FMUL.FTZ R10, R6, UR10 ;  /* 0x0000000a060a7c20 */ /* 0x000fe20008410000 */
[----:B------:R-:W-:Y:S01]  /*8480*/  LOP3.LUT P0, RZ, R16, 0x10, RZ, 0xc0, !PT ;  /* 0x0000001010ff7812 */ /* 0x000fe2000780c0ff */
[----:B------:R-:W-:Y:S01]  /*8490*/  FMUL.FTZ R9, R9, UR10 ;  /* 0x0000000a09097c20 */ /* 0x000fe20008410000 */
[----:B------:R-:W-:-:S02]  /*84a0*/  FSEL R159, R159, -INF , !P6 ;  /* 0xff8000009f9f7808 */ /* 0x000fc40007000000 */
[----:B------:R-:W-:Y:S02]  /*84b0*/  FMNMX.FTZ R5, R156, R5, !PT ;  /* 0x000000059c057209 */ /* 0x000fe40007810000 */
[----:B------:R-:W-:Y:S02]  /*84c0*/  FSEL R10, R10, RZ, P5 ;  /* 0x000000ff0a0a7208 */ /* 0x000fe40002800000 */
[----:B------:R-:W-:Y:S02]  /*84d0*/  LOP3.LUT P5, RZ, R16, 0x4, RZ, 0xc0, !PT ;  /* 0x0000000410ff7812 */ /* 0x000fe400078ac0ff */
[----:B------:R-:W-:Y:S01]  /*84e0*/  FSEL R161, R161, -INF , !P0 ;  /* 0xff800000a1a17808 */ /* 0x000fe20004000000 */
[--C-:B------:R-:W-:Y:S01]  /*84f0*/  FFMA.FTZ R12, R12, UR10, -R10.reuse ;  /* 0x0000000a0c0c7c23 */ /* 0x100fe2000801080a */
[----:B------:R-:W-:Y:S01]  /*8500*/  FMNMX.FTZ R5, R159, R5, !PT ;  /* 0x000000059f057209 */ /* 0x000fe20007810000 */
[--C-:B------:R-:W-:Y:S01]  /*8510*/  FFMA.FTZ R13, R13, UR10, -R10.reuse ;  /* 0x0000000a0d0d7c23 */ /* 0x100fe2000801080a */
[----:B------:R-:W-:Y:S01]  /*8520*/  LOP3.LUT P0, RZ, R16, 0x8000, RZ, 0xc0, !PT ;  /* 0x0000800010ff7812 */ /* 0x000fe2000780c0ff */
[--C-:B------:R-:W-:Y:S01]  /*8530*/  FFMA.FTZ R20, R20, UR10, -R10.reuse ;  /* 0x0000000a14147c23 */ /* 0x100fe2000801080a */
        /* <DEDUP_REMOVED lines=16> */
[----:B------:R-:W-:Y:S01]  /*8640*/  FSEL R169, R169, -INF , !P1 ;  /* 0xff800000a9a97808 */ /* 0x000fe20004800000 */
[--C-:B------:R-:W-:Y:S01]  /*8650*/  FFMA.FTZ R168, R168, UR10, -R10.reuse ;  /* 0x0000000aa8a87c23 */ /* 0x100fe2000801080a */
[----:B------:R-:W-:Y:S01]  /*8660*/  FMNMX.FTZ R5, R167, R5, !PT ;  /* 0x00000005a7057209 */ /* 0x000fe20007810000 */
[--C-:B------:R-:W-:Y:S01]  /*8670*/  FFMA.FTZ R170, R170, UR10, -R10.reuse ;  /* 0x0000000aaaaa7c23 */ /* 0x100fe2000801080a */
[--C-:B------:R-:W-:Y:S01]  /*8680*/  FFMA.FTZ R172, R172, UR10, -R10.reuse ;  /* 0x0000000aacac7c23 */ /* 0x100fe2000801080a */
[--C-:B------:R-:W-:Y:S01]  /*8690*/  FFMA.FTZ R174, R174, UR10, -R10.reuse ;  /* 0x0000000aaeae7c23 */ /* 0x100fe2000801080a */
[----:B------:R-:W-:Y:S01]  /*86a0*/  FMNMX.FTZ R5, R169, R5, !PT ;  /* 0x00000005a9057209 */ /* 0x000fe20007810000 */
[----:B------:R-:W-:Y:S01]  /*86b0*/  FFMA.FTZ R10, R175, UR10, -R10 ;  /* 0x0000000aaf0a7c23 */ /* 0x000fe2000801080a */
[----:B------:R-:W-:Y:S01]  /*86c0*/  MUFU.EX2 R12, R12 ;  /* 0x0000000c000c7308 */ /* 0x000fe20000000800 */
[----:B------:R-:W-:-:S02]  /*86d0*/  ISETP.NE.AND P1, PT, R18, RZ, PT ;  /* 0x000000ff1200720c */ /* 0x000fc40003f25270 */
[----:B------:R-:W-:Y:S02]  /*86e0*/  FMNMX.FTZ R5, R171, R5, !PT ;  /* 0x00000005ab057209 */ /* 0x000fe40007810000 */
[----:B------:R-:W-:Y:S02]  /*86f0*/  LOP3.LUT P0, RZ, R16, 0x4000, RZ, 0xc0, !PT ;  /* 0x0000400010ff7812 */ /* 0x000fe4000780c0ff */
[----:B------:R-:W-:Y:S01]  /*8700*/  FMNMX.FTZ R5, R173, R5, !PT ;  /* 0x00000005ad057209 */ /* 0x000fe20007810000 */
[----:B------:R-:W-:Y:S04]  /*8710*/  MUFU.EX2 R13, R13 ;  /* 0x0000000d000d7308 */ /* 0x000fe80000000800 */
[----:B------:R-:W0:Y:S04]  /*8720*/  SHFL.BFLY PT, R175, R5, 0x2, 0x1f ;  /* 0x0c401f0005af7f89 */ /* 0x000e2800000e0000 */
[----:B------:R-:W-:Y:S08]  /*8730*/  MUFU.EX2 R20, R20 ;  /* 0x0000001400147308 */ /* 0x000ff00000000800 */
[----:B------:R-:W-:Y:S08]  /*8740*/  MUFU.EX2 R21, R21 ;  /* 0x0000001500157308 */ /* 0x000ff00000000800 */
[----:B------:R-:W-:Y:S01]  /*8750*/  MUFU.EX2 R155, R155 ;  /* 0x0000009b009b7308 */ /* 0x000fe20000000800 */
[----:B0-----:R-:W-:-:S07]  /*8760*/  FMNMX.FTZ R5, R5, R175, !PT ;  /* 0x000000af05057209 */ /* 0x001fce0007810000 */
[----:B------:R-:W-:Y:S01]  /*8770*/  MUFU.EX2 R158, R158 ;  /* 0x0000009e009e7308 */ /* 0x000fe20000000800 */
[----:B------:R-:W0:Y:S07]  /*8780*/  SHFL.BFLY PT, R175, R5, 0x1, 0x1f ;  /* 0x0c201f0005af7f89 */ /* 0x000e2e00000e0000 */
[----:B------:R-:W-:Y:S08]  /*8790*/  MUFU.EX2 R160, R160 ;  /* 0x000000a000a07308 */ /* 0x000ff00000000800 */
[----:B------:R-:W-:Y:S08]  /*87a0*/  MUFU.EX2 R162, R162 ;  /* 0x000000a200a27308 */ /* 0x000ff00000000800 */
[----:B------:R-:W-:Y:S01]  /*87b0*/  MUFU.EX2 R164, R164 ;  /* 0x000000a400a47308 */ /* 0x000fe20000000800 */
[----:B0-----:R-:W-:-:S04]  /*87c0*/  FMNMX.FTZ R5, R5, R175, !PT ;  /* 0x000000af05057209 */ /* 0x001fc80007810000 */
[----:B------:R-:W-:-:S03]  /*87d0*/  FSETP.NEU.FTZ.AND P2, PT, R5, -INF , PT ;  /* 0xff8000000500780b */ /* 0x000fc60003f5d000 */
[----:B------:R0:W-:Y:S08]  /*87e0*/  MUFU.EX2 R175, R154 ;  /* 0x0000009a00af7308 */ /* 0x0001f00000000800 */
[----:B------:R-:W-:Y:S01]  /*87f0*/  MUFU.EX2 R166, R166 ;  /* 0x000000a600a67308 */ /* 0x000fe20000000800 */
[----:B0-----:R-:W-:-:S05]  /*8800*/  FSEL R154, R5, RZ, P2 ;  /* 0x000000ff059a7208 */ /* 0x001fca0001000000 */
[----:B------:R-:W-:Y:S02]  /*8810*/  FADD.FTZ R154, -R154, R11 ;  /* 0x0000000b9a9a7221 */ /* 0x000fe40000010100 */
[----:B------:R0:W1:Y:S08]  /*8820*/  MUFU.EX2 R11, R9 ;  /* 0x00000009000b7308 */ /* 0x0000700000000800 */
[----:B------:R-:W-:Y:S01]  /*8830*/  MUFU.EX2 R168, R168 ;  /* 0x000000a800a87308 */ /* 0x000fe20000000800 */
[----:B0-----:R-:W-:Y:S01]  /*8840*/  FMUL.FTZ R9, R154, UR10 ;  /* 0x0000000a9a097c20 */ /* 0x001fe20008410000 */
[----:B------:R-:W-:-:S04]  /*8850*/  IMAD.U32 R154, RZ, RZ, UR28 ;  /* 0x0000001cff9a7e24 */ /* 0x000fc8000f8e00ff */
[----:B------:R-:W-:Y:S02]  /*8860*/  @!P1 IMAD R154, R154, 0x40, R17 ;  /* 0x000000409a9a9824 */ /* 0x000fe400078e0211 */
[----:B------:R-:W0:Y:S01]  /*8870*/  MUFU.EX2 R9, R9 ;  /* 0x0000000900097308 */ /* 0x000e220000000800 */
[----:B-1----:R-:W-:Y:S01]  /*8880*/  FFMA.FTZ R3, R11, R3, R12 ;  /* 0x000000030b037223 */ /* 0x002fe2000001000c */
[-C--:B------:R-:W-:Y:S01]  /*8890*/  FMUL.FTZ R24, R24, R11.reuse ;  /* 0x0000000b18187220 */ /* 0x080fe20000410000 */
[----:B------:R-:W-:Y:S01]  /*88a0*/  @!P1 LEA R154, R154, UR41, 0x2 ;  /* 0x000000299a9a9c11 */ /* 0x000fe2000f8e10ff */
[-C--:B------:R-:W-:Y:S01]  /*88b0*/  FMUL.FTZ R25, R25, R11.reuse ;  /* 0x0000000b19197220 */ /* 0x080fe20000410000 */
[----:B------:R-:W-:Y:S01]  /*88c0*/  FADD.FTZ R3, R13, R3 ;  /* 0x000000030d037221 */ /* 0x000fe20000010000 */
[-C--:B------:R-:W-:Y:S01]  /*88d0*/  FMUL.FTZ R28, R28, R11.reuse ;  /* 0x0000000b1c1c7220 */ /* 0x080fe20000410000 */
[-C--:B------:R-:W-:Y:S01]  /*88e0*/  FMUL.FTZ R29, R29, R11.reuse ;  /* 0x0000000b1d1d7220 */ /* 0x080fe20000410000 */
[----:B------:R-:W-:Y:S01]  /*88f0*/  @!P1 STS [R154+0x28800], R11 ;  /* 0x0288000b9a009388 */ /* 0x000fe20000000800 */
[----:B------:R-:W-:Y:S01]  /*8900*/  FADD.FTZ R3, R20, R3 ;  /* 0x0000000314037221 */ /* 0x000fe20000010000 */
[----:B------:R-:W1:Y:S01]  /*8910*/  MUFU.EX2 R170, R170 ;  /* 0x000000aa00aa7308 */ /* 0x000e620000000800 */
[-C--:B------:R-:W-:Y:S01]  /*8920*/  FMUL.FTZ R32, R32, R11.reuse ;  /* 0x0000000b20207220 */ /* 0x080fe20000410000 */
[-C--:B------:R-:W-:Y:S01]  /*8930*/  FMUL.FTZ R33, R33, R11.reuse ;  /* 0x0000000b21217220 */ /* 0x080fe20000410000 */
[----:B------:R-:W-:Y:S01]  /*8940*/  FADD.FTZ R3, R21, R3 ;  /* 0x0000000315037221 */ /* 0x000fe20000010000 */
[-C--:B------:R-:W-:Y:S01]  /*8950*/  FMUL.FTZ R36, R36, R11.reuse ;  /* 0x0000000b24247220 */ /* 0x080fe20000410000 */
[-C--:B------:R-:W-:Y:S01]  /*8960*/  FMUL.FTZ R37, R37, R11.reuse ;  /* 0x0000000b25257220 */ /* 0x080fe20000410000 */
[-C--:B------:R-:W-:Y:S01]  /*8970*/  FMUL.FTZ R40, R40, R11.reuse ;  /* 0x0000000b28287220 */ /* 0x080fe20000410000 */
[----:B------:R-:W-:Y:S01]  /*8980*/  FADD.FTZ R3, R175, R3 ;  /* 0x00000003af037221 */ /* 0x000fe20000010000 */
[----:B0-----:R0:W-:Y:S01]  /*8990*/  @!P1 STS [R154+0x28820], R9 ;  /* 0x028820099a009388 */ /* 0x0011e20000000800 */
[----:B------:R-:W-:Y:S01]  /*89a0*/  MUFU.EX2 R172, R172 ;  /* 0x000000ac00ac7308 */ /* 0x000fe20000000800 */
[-C--:B------:R-:W-:Y:S01]  /*89b0*/  FMUL.FTZ R41, R41, R11.reuse ;  /* 0x0000000b29297220 */ /* 0x080fe20000410000 */
[----:B------:R-:W-:Y:S01]  /*89c0*/  FADD.FTZ R3, R155, R3 ;  /* 0x000000039b037221 */ /* 0x000fe20000010000 */
[-C--:B------:R-:W-:Y:S01]  /*89d0*/  FMUL.FTZ R44, R44, R11.reuse ;  /* 0x0000000b2c2c7220 */ /* 0x080fe20000410000 */
[-C--:B------:R-:W-:Y:S01]  /*89e0*/  FMUL.FTZ R45, R45, R11.reuse ;  /* 0x0000000b2d2d7220 */ /* 0x080fe20000410000 */
[-C--:B------:R-:W-:Y:S01]  /*89f0*/  FMUL.FTZ R48, R48, R11.reuse ;  /* 0x0000000b30307220 */ /* 0x080fe20000410000 */
[----:B------:R-:W-:Y:S01]  /*8a00*/  FADD.FTZ R3, R158, R3 ;  /* 0x000000039e037221 */ /* 0x000fe20000010000 */
[C---:B------:R-:W-:Y:S01]  /*8a10*/  F2FP.BF16.F32.PACK_AB R158, R160.reuse, R158 ;  /* 0x0000009ea09e723e */ /* 0x040fe200000010ff */
[----:B------:R-:W-:Y:S01]  /*8a20*/  MUFU.EX2 R174, R174 ;  /* 0x000000ae00ae7308 */ /* 0x000fe20000000800 */
[----:B0-----:R-:W-:Y:S01]  /*8a30*/  FMUL.FTZ R154, R5, UR10 ;  /* 0x0000000a059a7c20 */ /* 0x001fe20008410000 */
[----:B------:R-:W-:Y:S01]  /*8a40*/  FADD.FTZ R3, R160, R3 ;  /* 0x00000003a0037221 */ /* 0x000fe20000010000 */
[----:B------:R-:W-:Y:S01]  /*8a50*/  F2FP.BF16.F32.PACK_AB R160, R164, R162 ;  /* 0x000000a2a4a0723e */ /* 0x000fe200000010ff */
[-C--:B------:R-:W-:Y:S01]  /*8a60*/  FMUL.FTZ R49, R49, R11.reuse ;  /* 0x0000000b31317220 */ /* 0x080fe20000410000 */
[-C--:B------:R-:W-:Y:S01]  /*8a70*/  FMUL.FTZ R52, R52, R11.reuse ;  /* 0x0000000b34347220 */ /* 0x080fe20000410000 */
[----:B------:R-:W-:Y:S01]  /*8a80*/  FSEL R154, R154, RZ, P2 ;  /* 0x000000ff9a9a7208 */ /* 0x000fe20001000000 */
[----:B------:R-:W-:Y:S01]  /*8a90*/  FADD.FTZ R3, R162, R3 ;  /* 0x00000003a2037221 */ /* 0x000fe20000010000 */
[----:B------:R-:W0:Y:S01]  /*8aa0*/  MUFU.EX2 R10, R10 ;  /* 0x0000000a000a7308 */ /* 0x000e220000000800 */
[----:B------:R-:W-:Y:S01]  /*8ab0*/  F2FP.BF16.F32.PACK_AB R162, R168, R166 ;  /* 0x000000a6a8a2723e */ /* 0x000fe200000010ff */
[----:B------:R-:W-:Y:S01]  /*8ac0*/  FMUL.FTZ R53, R53, R11 ;  /* 0x0000000b35357220 */ /* 0x000fe20000410000 */
[--C-:B------:R-:W-:Y:S01]  /*8ad0*/  FFMA.FTZ R176, R176, UR10, -R154.reuse ;  /* 0x0000000ab0b07c23 */ /* 0x100fe2000801089a */
[----:B------:R-:W-:Y:S01]  /*8ae0*/  FADD.FTZ R3, R164, R3 ;  /* 0x00000003a4037221 */ /* 0x000fe20000010000 */
[--C-:B------:R-:W-:Y:S01]  /*8af0*/  FFMA.FTZ R8, R8, UR10, -R154.reuse ;  /* 0x0000000a08087c23 */ /* 0x100fe2000801089a */
[--C-:B------:R-:W-:Y:S01]  /*8b00*/  FFMA.FTZ R14, R14, UR10, -R154.reuse ;  /* 0x0000000a0e0e7c23 */ /* 0x100fe2000801089a */
[--C-:B------:R-:W-:Y:S01]  /*8b10*/  FFMA.FTZ R15, R15, UR10, -R154.reuse ;  /* 0x0000000a0f0f7c23 */ /* 0x100fe2000801089a */
[----:B------:R-:W-:Y:S01]  /*8b20*/  FADD.FTZ R3, R166, R3 ;  /* 0x00000003a6037221 */ /* 0x000fe20000010000 */
[----:B------:R-:W2:Y:S01]  /*8b30*/  MUFU.EX2 R176, R176 ;  /* 0x000000b000b07308 */ /* 0x000ea20000000800 */
[--C-:B------:R-:W-:Y:S01]  /*8b40*/  FFMA.FTZ R177, R152, UR10, -R154.reuse ;  /* 0x0000000a98b17c23 */ /* 0x100fe2000801089a */
[--C-:B------:R-:W-:Y:S01]  /*8b50*/  FFMA.FTZ R153, R153, UR10, -R154.reuse ;  /* 0x0000000a99997c23 */ /* 0x100fe2000801089a */
[----:B------:R-:W-:Y:S01]  /*8b60*/  FADD.FTZ R3, R168, R3 ;  /* 0x00000003a8037221 */ /* 0x000fe20000010000 */
[--C-:B------:R-:W-:Y:S01]  /*8b70*/  FFMA.FTZ R157, R157, UR10, -R154.reuse ;  /* 0x0000000a9d9d7c23 */ /* 0x100fe2000801089a */
[--C-:B------:R-:W-:Y:S01]  /*8b80*/  FFMA.FTZ R178, R156, UR10, -R154.reuse ;  /* 0x0000000a9cb27c23 */ /* 0x100fe2000801089a */
[----:B------:R-:W-:Y:S01]  /*8b90*/  F2FP.BF16.F32.PACK_AB R152, R13, R12 ;  /* 0x0000000c0d98723e */ /* 0x000fe200000010ff */
[----:B-1----:R-:W-:Y:S01]  /*8ba0*/  FADD.FTZ R3, R170, R3 ;  /* 0x00000003aa037221 */ /* 0x002fe20000010000 */
[----:B------:R-:W1:Y:S01]  /*8bb0*/  MUFU.EX2 R8, R8 ;  /* 0x0000000800087308 */ /* 0x000e620000000800 */
[----:B0-----:R-:W-:Y:S01]  /*8bc0*/  F2FP.BF16.F32.PACK_AB R166, R10, R174 ;  /* 0x000000ae0aa6723e */ /* 0x001fe200000010ff */
[--C-:B------:R-:W-:Y:S01]  /*8bd0*/  FFMA.FTZ R159, R159, UR10, -R154.reuse ;  /* 0x0000000a9f9f7c23 */ /* 0x100fe2000801089a */
[----:B------:R-:W-:Y:S01]  /*8be0*/  FADD.FTZ R3, R172, R3 ;  /* 0x00000003ac037221 */ /* 0x000fe20000010000 */
[--C-:B------:R-:W-:Y:S01]  /*8bf0*/  FFMA.FTZ R161, R161, UR10, -R154.reuse ;  /* 0x0000000aa1a17c23 */ /* 0x100fe2000801089a */
[--C-:B------:R-:W-:Y:S01]  /*8c00*/  FFMA.FTZ R163, R163, UR10, -R154.reuse ;  /* 0x0000000aa3a37c23 */ /* 0x100fe2000801089a */
[----:B------:R-:W-:Y:S01]  /*8c10*/  FFMA.FTZ R165, R165, UR10, -R154 ;  /* 0x0000000aa5a57c23 */ /* 0x000fe2000801089a */
[----:B------:R-:W-:Y:S01]  /*8c20*/  FADD.FTZ R3, R174, R3 ;  /* 0x00000003ae037221 */ /* 0x000fe20000010000 */
[----:B------:R-:W0:Y:S01]  /*8c30*/  MUFU.EX2 R14, R14 ;  /* 0x0000000e000e7308 */ /* 0x000e220000000800 */
[----:B--2---:R-:W-:Y:S01]  /*8c40*/  FFMA.FTZ R4, R9, R4, R176 ;  /* 0x0000000409047223 */ /* 0x004fe200000100b0 */
[--C-:B------:R-:W-:Y:S01]  /*8c50*/  FFMA.FTZ R167, R167, UR10, -R154.reuse ;  /* 0x0000000aa7a77c23 */ /* 0x100fe2000801089a */
[----:B------:R-:W-:Y:S01]  /*8c60*/  FADD.FTZ R3, R10, R3 ;  /* 0x000000030a037221 */ /* 0x000fe20000010000 */
[--C-:B------:R-:W-:Y:S01]  /*8c70*/  FFMA.FTZ R169, R169, UR10, -R154.reuse ;  /* 0x0000000aa9a97c23 */ /* 0x100fe2000801089a */
[--C-:B------:R-:W-:Y:S01]  /*8c80*/  FFMA.FTZ R171, R171, UR10, -R154.reuse ;  /* 0x0000000aabab7c23 */ /* 0x100fe2000801089a */
[----:B------:R-:W-:Y:S01]  /*8c90*/  FFMA.FTZ R173, R173, UR10, -R154 ;  /* 0x0000000aadad7c23 */ /* 0x000fe2000801089a */
[----:B------:R-:W-:Y:S01]  /*8ca0*/  F2FP.BF16.F32.PACK_AB R156, R155, R175 ;  /* 0x000000af9b9c723e */ /* 0x000fe200000010ff */
[----:B------:R-:W2:Y:S01]  /*8cb0*/  MUFU.EX2 R15, R15 ;  /* 0x0000000f000f7308 */ /* 0x000ea20000000800 */
[----:B-1----:R-:W-:Y:S01]  /*8cc0*/  FADD.FTZ R4, R8, R4 ;  /* 0x0000000408047221 */ /* 0x002fe20000010000 */
[----:B------:R-:W-:Y:S01]  /*8cd0*/  F2FP.BF16.F32.PACK_AB R154, R21, R20 ;  /* 0x00000014159a723e */ /* 0x000fe200000010ff */
[-C--:B------:R-:W-:Y:S01]  /*8ce0*/  FMUL.FTZ R56, R56, R11.reuse ;  /* 0x0000000b38387220 */ /* 0x080fe20000410000 */
[----:B------:R-:W-:Y:S01]  /*8cf0*/  F2FP.BF16.F32.PACK_AB R164, R172, R170 ;  /* 0x000000aaaca4723e */ /* 0x000fe200000010ff */
[-C--:B------:R-:W-:Y:S01]  /*8d00*/  FMUL.FTZ R57, R57, R11.reuse ;  /* 0x0000000b39397220 */ /* 0x080fe20000410000 */
[-C--:B------:R-:W-:Y:S01]  /*8d10*/  FMUL.FTZ R60, R60, R11.reuse ;  /* 0x0000000b3c3c7220 */ /* 0x080fe20000410000 */
[-C--:B------:R-:W-:Y:S01]  /*8d20*/  FMUL.FTZ R61, R61, R11.reuse ;  /* 0x0000000b3d3d7220 */ /* 0x080fe20000410000 */
[----:B------:R-:W1:Y:S01]  /*8d30*/  MUFU.EX2 R177, R177 ;  /* 0x000000b100b17308 */ /* 0x000e620000000800 */
[----:B0-----:R-:W-:Y:S01]  /*8d40*/  FADD.FTZ R4, R14, R4 ;  /* 0x000000040e047221 */ /* 0x001fe20000010000 */
[-C--:B------:R-:W-:Y:S01]  /*8d50*/  FMUL.FTZ R64, R64, R11.reuse ;  /* 0x0000000b40407220 */ /* 0x080fe20000410000 */
[-C--:B------:R-:W-:Y:S01]  /*8d60*/  FMUL.FTZ R65, R65, R11.reuse ;  /* 0x0000000b41417220 */ /* 0x080fe20000410000 */
[-C--:B------:R-:W-:Y:S01]  /*8d70*/  FMUL.FTZ R68, R68, R11.reuse ;  /* 0x0000000b44447220 */ /* 0x080fe20000410000 */
[-C--:B------:R-:W-:Y:S01]  /*8d80*/  FMUL.FTZ R69, R69, R11.reuse ;  /* 0x0000000b45457220 */ /* 0x080fe20000410000 */
[-C--:B------:R-:W-:Y:S01]  /*8d90*/  FMUL.FTZ R72, R72, R11.reuse ;  /* 0x0000000b48487220 */ /* 0x080fe20000410000 */
[-C--:B------:R-:W-:Y:S01]  /*8da0*/  FMUL.FTZ R73, R73, R11.reuse ;  /* 0x0000000b49497220 */ /* 0x080fe20000410000 */
[----:B------:R0:W3:Y:S01]  /*8db0*/  MUFU.EX2 R10, R153 ;  /* 0x00000099000a7308 */ /* 0x0000e20000000800 */
[C---:B--2---:R-:W-:Y:S01]  /*8dc0*/  FADD.FTZ R4, R15.reuse, R4 ;  /* 0x000000040f047221 */ /* 0x044fe20000010000 */
[----:B------:R-:W-:Y:S01]  /*8dd0*/  F2FP.BF16.F32.PACK_AB R155, R15, R14 ;  /* 0x0000000e0f9b723e */ /* 0x000fe200000010ff */
[-C--:B------:R-:W-:Y:S01]  /*8de0*/  FMUL.FTZ R76, R76, R11.reuse ;  /* 0x0000000b4c4c7220 */ /* 0x080fe20000410000 */
[-C--:B------:R-:W-:Y:S01]  /*8df0*/  FMUL.FTZ R77, R77, R11.reuse ;  /* 0x0000000b4d4d7220 */ /* 0x080fe20000410000 */
[-C--:B------:R-:W-:Y:S01]  /*8e00*/  FMUL.FTZ R80, R80, R11.reuse ;  /* 0x0000000b50507220 */ /* 0x080fe20000410000 */
[-C--:B------:R-:W-:Y:S01]  /*8e10*/  FMUL.FTZ R81, R81, R11.reuse ;  /* 0x0000000b51517220 */ /* 0x080fe20000410000 */
[-C--:B------:R-:W-:Y:S01]  /*8e20*/  FMUL.FTZ R84, R84, R11.reuse ;  /* 0x0000000b54547220 */ /* 0x080fe20000410000 */
[----:B------:R2:W4:Y:S01]  /*8e30*/  MUFU.EX2 R12, R157 ;  /* 0x0000009d000c7308 */ /* 0x0005220000000800 */
[----:B-1----:R-:W-:Y:S01]  /*8e40*/  FADD.FTZ R4, R177, R4 ;  /* 0x00000004b1047221 */ /* 0x002fe20000010000 */
[----:B0-----:R-:W-:Y:S01]  /*8e50*/  F2FP.BF16.F32.PACK_AB R153, R8, R176 ;  /* 0x000000b00899723e */ /* 0x001fe200000010ff */
[----:B------:R-:W-:Y:S01]  /*8e60*/  BAR.SYNC.DEFER_BLOCKING 0xf, 0x100 ;  /* 0x03c4000000007b1d */ /* 0x000fe20000010000 */
[-C--:B------:R-:W-:Y:S01]  /*8e70*/  FMUL.FTZ R85, R85, R11.reuse ;  /* 0x0000000b55557220 */ /* 0x080fe20000410000 */
[-C--:B------:R-:W-:Y:S01]  /*8e80*/  FMUL.FTZ R88, R88, R11.reuse ;  /* 0x0000000b58587220 */ /* 0x080fe20000410000 */
[-C--:B------:R-:W-:Y:S01]  /*8e90*/  FMUL.FTZ R89, R89, R11.reuse ;  /* 0x0000000b59597220 */ /* 0x080fe20000410000 */
[-C--:B------:R-:W-:Y:S01]  /*8ea0*/  FMUL.FTZ R92, R92, R11.reuse ;  /* 0x0000000b5c5c7220 */ /* 0x080fe20000410000 */
[----:B------:R-:W-:Y:S01]  /*8eb0*/  FMUL.FTZ R93, R93, R11 ;  /* 0x0000000b5d5d7220 */ /* 0x000fe20000410000 */
[----:B------:R-:W0:Y:S01]  /*8ec0*/  MUFU.EX2 R178, R178 ;  /* 0x000000b200b27308 */ /* 0x000e220000000800 */
[C---:B---3--:R-:W-:Y:S01]  /*8ed0*/  FADD.FTZ R4, R10.reuse, R4 ;  /* 0x000000040a047221 */ /* 0x048fe20000010000 */
[----:B--2---:R-:W-:Y:S01]  /*8ee0*/  F2FP.BF16.F32.PACK_AB R157, R10, R177 ;  /* 0x000000b10a9d723e */ /* 0x004fe200000010ff */
[-C--:B------:R-:W-:Y:S01]  /*8ef0*/  FMUL.FTZ R96, R96, R11.reuse ;  /* 0x0000000b60607220 */ /* 0x080fe20000410000 */
[-C--:B------:R-:W-:Y:S01]  /*8f00*/  FMUL.FTZ R97, R97, R11.reuse ;  /* 0x0000000b61617220 */ /* 0x080fe20000410000 */
[-C--:B------:R-:W-:Y:S01]  /*8f10*/  FMUL.FTZ R100, R100, R11.reuse ;  /* 0x0000000b64647220 */ /* 0x080fe20000410000 */
[-C--:B------:R-:W-:Y:S01]  /*8f20*/  FMUL.FTZ R101, R101, R11.reuse ;  /* 0x0000000b65657220 */ /* 0x080fe20000410000 */
[-C--:B------:R-:W-:Y:S01]  /*8f30*/  FMUL.FTZ R104, R104, R11.reuse ;  /* 0x0000000b68687220 */ /* 0x080fe20000410000 */
[----:B------:R1:W2:Y:S01]  /*8f40*/  MUFU.EX2 R13, R159 ;  /* 0x0000009f000d7308 */ /* 0x0002a20000000800 */
[----:B----4-:R-:W-:Y:S01]  /*8f50*/  FADD.FTZ R4, R12, R4 ;  /* 0x000000040c047221 */ /* 0x010fe20000010000 */
[-C--:B------:R-:W-:Y:S01]  /*8f60*/  FMUL.FTZ R105, R105, R11.reuse ;  /* 0x0000000b69697220 */ /* 0x080fe20000410000 */
[-C--:B------:R-:W-:Y:S01]  /*8f70*/  FMUL.FTZ R108, R108, R11.reuse ;  /* 0x0000000b6c6c7220 */ /* 0x080fe20000410000 */
[-C--:B------:R-:W-:Y:S01]  /*8f80*/  FMUL.FTZ R109, R109, R11.reuse ;  /* 0x0000000b6d6d7220 */ /* 0x080fe20000410000 */
[-C--:B------:R-:W-:Y:S01]  /*8f90*/  FMUL.FTZ R112, R112, R11.reuse ;  /* 0x0000000b70707220 */ /* 0x080fe20000410000 */
[-C--:B------:R-:W-:Y:S01]  /*8fa0*/  FMUL.FTZ R113, R113, R11.reuse ;  /* 0x0000000b71717220 */ /* 0x080fe20000410000 */
[-C--:B------:R-:W-:Y:S01]  /*8fb0*/  FMUL.FTZ R116, R116, R11.reuse ;  /* 0x0000000b74747220 */ /* 0x080fe20000410000 */
[----:B------:R-:W3:Y:S01]  /*8fc0*/  MUFU.EX2 R161, R161 ;  /* 0x000000a100a17308 */ /* 0x000ee20000000800 */
[C---:B0-----:R-:W-:Y:S01]  /*8fd0*/  FADD.FTZ R4, R178.reuse, R4 ;  /* 0x00000004b2047221 */ /* 0x041fe20000010000 */
[----:B-1----:R-:W-:Y:S01]  /*8fe0*/  F2FP.BF16.F32.PACK_AB R159, R178, R12 ;  /* 0x0000000cb29f723e */ /* 0x002fe200000010ff */
[----:B------:R0:W-:Y:S01]  /*8ff0*/  STSM.16.M88.4 [R22+0x26800], R152 ;  /* 0x0268009816007844 */ /* 0x0001e20000000200 */
[-C--:B------:R-:W-:Y:S01]  /*9000*/  FMUL.FTZ R117, R117, R11.reuse ;  /* 0x0000000b75757220 */ /* 0x080fe20000410000 */
[-C--:B------:R-:W-:Y:S01]  /*9010*/  FMUL.FTZ R120, R120, R11.reuse ;  /* 0x0000000b78787220 */ /* 0x080fe20000410000 */
[-C--:B------:R-:W-:Y:S01]  /*9020*/  FMUL.FTZ R121, R121, R11.reuse ;  /* 0x0000000b79797220 */ /* 0x080fe20000410000 */
[----:B------:R0:W-:Y:S01]  /*9030*/  STSM.16.M88.4 [R23], R156 ;  /* 0x0000009c17007844 */ /* 0x0001e20000000200 */
        /* <DEDUP_REMOVED lines=20> */
[----:B------:R-:W-:Y:S01]  /*9180*/  FMUL.FTZ R149, R149, R11 ;  /* 0x0000000b95957220 */ /* 0x000fe20000410000 */
[-C--:B------:R-:W-:Y:S01]  /*9190*/  FMUL.FTZ R26, R26, R9.reuse ;  /* 0x000000091a1a7220 */ /* 0x080fe20000410000 */
[-C--:B------:R-:W-:Y:S01]  /*91a0*/  FMUL.FTZ R27, R27, R9.reuse ;  /* 0x000000091b1b7220 */ /* 0x080fe20000410000 */
[----:B------:R-:W-:Y:S01]  /*91b0*/  FMUL.FTZ R30, R30, R9 ;  /* 0x000000091e1e7220 */ /* 0x000fe20000410000 */
        /* <DEDUP_REMOVED lines=24> */
[-C--:B------:R-:W-:Y:S01]  /*9340*/  FMUL.FTZ R62, R62, R9.reuse ;  /* 0x000000093e3e7220 */ /* 0x080fe20000410000 */
[----:B--2---:R-:W-:Y:S01]  /*9350*/  FADD.FTZ R4, R171, R4 ;  /* 0x00000004ab047221 */ /* 0x004fe20000010000 */
[-C--:B------:R-:W-:Y:S01]  /*9360*/  FMUL.FTZ R63, R63, R9.reuse ;  /* 0x000000093f3f7220 */ /* 0x080fe20000410000 */
[-C--:B------:R-:W-:Y:S01]  /*9370*/  FMUL.FTZ R66, R66, R9.reuse ;  /* 0x0000000942427220 */ /* 0x080fe20000410000 */
[-C--:B------:R-:W-:Y:S01]  /*9380*/  FMUL.FTZ R67, R67, R9.reuse ;  /* 0x0000000943437220 */ /* 0x080fe20000410000 */
[-C--:B------:R-:W-:Y:S01]  /*9390*/  FMUL.FTZ R70, R70, R9.reuse ;  /* 0x0000000946467220 */ /* 0x080fe20000410000 */
[-C--:B------:R-:W-:Y:S01]  /*93a0*/  FMUL.FTZ R71, R71, R9.reuse ;  /* 0x0000000947477220 */ /* 0x080fe20000410000 */
[-C--:B------:R-:W-:Y:S01]  /*93b0*/  FMUL.FTZ R74, R74, R9.reuse ;  /* 0x000000094a4a7220 */ /* 0x080fe20000410000 */
[----:B------:R-:W-:Y:S01]  /*93c0*/  FMUL.FTZ R75, R75, R9 ;  /* 0x000000094b4b7220 */ /* 0x000fe20000410000 */
[C---:B---3--:R-:W-:Y:S01]  /*93d0*/  F2FP.BF16.F32.PACK_AB R167, R173.reuse, R171 ;  /* 0x000000abada7723e */ /* 0x048fe200000010ff */
[----:B------:R-:W-:Y:S01]  /*93e0*/  FADD.FTZ R4, R173, R4 ;  /* 0x00000004ad047221 */ /* 0x000fe20000010000 */
[-C--:B------:R-:W-:Y:S01]  /*93f0*/  FMUL.FTZ R78, R78, R9.reuse ;  /* 0x000000094e4e7220 */ /* 0x080fe20000410000 */
[-C--:B------:R-:W-:Y:S01]  /*9400*/  FMUL.FTZ R79, R79, R9.reuse ;  /* 0x000000094f4f7220 */ /* 0x080fe20000410000 */
[-C--:B------:R-:W-:Y:S01]  /*9410*/  FMUL.FTZ R82, R82, R9.reuse ;  /* 0x0000000952527220 */ /* 0x080fe20000410000 */
[----:B------:R0:W-:Y:S01]  /*9420*/  STSM.16.M88.4 [R184], R164 ;  /* 0x000000a4b8007844 */ /* 0x0001e20000000200 */
        /* <DEDUP_REMOVED lines=35> */
[----:B0-----:R-:W-:Y:S06]  /*9660*/  @!P0 BRA `(.L_x_2283) ;  /* 0x0000000000048947 */ /* 0x001fec0003800000 */
[----:B------:R-:W-:Y:S01]  /*9670*/  BPT.TRAP 0x1 ;  /* 0x000000040000795c */ /* 0x000fe20000300000 */
.L_x_2283:
[----:B------:R0:W1:Y:S01]  /*9680*/  SYNCS.PHASECHK.TRANS64.TRYWAIT P1, [UR25+0x28c50], R7 ;  /* 0x028c5007ff0075a7 */ /* 0x0000620008020159 */
[----:B------:R-:W-:Y:S05]  /*9690*/  @!P0 BRA `(.L_x_2284) ;  /* 0x0000000000048947 */ /* 0x000fea0003800000 */
[----:B------:R-:W-:Y:S01]  /*96a0*/  BPT.TRAP 0x1 ;  /* 0x000000040000795c */ /* 0x000fe20000300000 */
.L_x_2284:
[----:B-1----:R-:W-:Y:S05]  /*96b0*/  @P1 BRA `(.L_x_2285) ;  /* 0x0000000000081947 */ /* 0x002fea0003800000 */
[----:B------:R-:W1:Y:S02]  /*96c0*/  SYNCS.PHASECHK.TRANS64.TRYWAIT P1, [UR25+0x28c50], R7 ;  /* 0x028c5007ff0075a7 */ /* 0x000e640008020159 */
[----:B-1----:R-:W-:Y:S05]  /*96d0*/  @!P1 BRA `(.L_x_2286) ;  /* 0x0000010800449947 */ /* 0x002fea0003800000 */
.L_x_2285:
        /* <DEDUP_REMOVED lines=29> */
[----:B--2---:R-:W2:Y:S02]  /*98b0*/  FENCE.VIEW.ASYNC.S ;  /* 0x00000000000073c6 */ /* 0x004ea40000000000 */
[----:B--2---:R-:W-:Y:S01]  /*98c0*/  NOP ;  /* 0x0000000000007918 */ /* 0x004fe20000000000 */
[----:B------:R-:W-:Y:S06]  /*98d0*/  BAR.ARV 0xe, 0x100 ;  /* 0x0384000000007b1d */ /* 0x000fec0000002000 */
[----:B------:R-:W-:Y:S05]  /*98e0*/  @!P0 BRA `(.L_x_2287) ;  /* 0x0000000000048947 */ /* 0x000fea0003800000 */
[----:B------:R-:W-:Y:S01]  /*98f0*/  BPT.TRAP 0x1 ;  /* 0x000000040000795c */ /* 0x000fe20000300000 */
.L_x_2287:
[----:B------:R-:W-:Y:S01]  /*9900*/  UISETP.GT.AND UP0, UPT, UR26, UR20, UPT ;  /* 0x000000141a00728c */ /* 0x000fe2000bf04270 */
[----:B------:R-:W-:Y:S01]  /*9910*/  IMAD.MOV.U32 R11, RZ, RZ, R5 ;  /* 0x000000ffff0b7224 */ /* 0x000fe200078e0005 */
        /* <DEDUP_REMOVED lines=8> */
.L_x_2269:
[----:B------:R-:W-:Y:S02]  /*99a0*/  UISETP.NE.AND UP1, UPT, UR52, URZ, UPT ;  /* 0x0000003f3400728c */ /* 0x000fe4000bf25270 */
[----:B------:R-:W-:Y:S02]  /*99b0*/  UISETP.NE.AND UP0, UPT, UR51, URZ, UPT ;  /* 0x0000003f3300728c */ /* 0x000fe4000bf05270 */
[----:B------:R-:W-:Y:S02]  /*99c0*/  UIADD3 UR11, UR45, 0x3f, URZ ;  /* 0x0000003f2d0b7890 */ /* 0x000fe4000fffe03f */
[----:B------:R-:W-:Y:S02]  /*99d0*/  UIADD3 UR14, UR48, 0x1, -UR50 ;  /* 0x00000001300e7890 */ /* 0x000fe4000fffe832 */
[----:B------:R-:W-:-:S03]  /*99e0*/  PLOP3.LUT P1, PT, PT, PT, UP0, 0x40, 0x0 ;  /* 0x000000000000781c */ /* 0x000fc60003f2e808 */
[----:B------:R-:W-:Y:S01]  /*99f0*/  @UP1 ULDC UR6, c[0x0][0x44c] ;  /* 0x0001130000061ab9 */ /* 0x000fe20000000800 */
[----:B------:R-:W-:Y:S01]  /*9a00*/  @UP1 ULDC UR15, c[0x0][0x450] ;  /* 0x00011400000f1ab9 */ /* 0x000fe20000000800 */
[----:B------:R-:W-:-:S04]  /*9a10*/  UIMAD.WIDE.U32 UR6, UR11, UR6, URZ ;  /* 0x000000060b0672a5 */ /* 0x000fc8000f8e003f */
[----:B------:R-:W-:-:S04]  /*9a20*/  @UP1 USHF.R.U32.HI UR11, URZ, UR15, UR7 ;  /* 0x0000000f3f0b1299 */ /* 0x000fc80008011607 */
[----:B------:R-:W-:-:S04]  /*9a30*/  UIADD3 UR11, UR14, UR11, URZ ;  /* 0x0000000b0e0b7290 */ /* 0x000fc8000fffe03f */
[----:B------:R-:W-:Y:S01]  /*9a40*/  UIADD3 UR22, UR11, -UR22, URZ ;  /* 0x800000160b167290 */ /* 0x000fe2000fffe03f */
[----:B------:R-:W-:Y:S11]  /*9a50*/  @P1 BRA `(.L_x_2289) ;  /* 0x00000000004c1947 */ /* 0x000ff60003800000 */
[----:B------:R-:W-:-:S06]  /*9a60*/  UISETP.GT.AND UP0, UPT, UR11, -0x1, UPT ;  /* 0xffffffff0b00788c */ /* 0x000fcc000bf04270 */
[----:B------:R-:W-:-:S13]  /*9a70*/  PLOP3.LUT P1, PT, PT, PT, UP0, 0x80, 0x0 ;  /* 0x000000000000781c */ /* 0x000fda0003f2f008 */
[----:B------:R-:W-:Y:S05]  /*9a80*/  @P1 BRA `(.L_x_2290) ;  /* 0x0000000000201947 */ /* 0x000fea0003800000 */
[----:B------:R-:W-:Y:S01]  /*9a90*/  ULDC UR18, c[0x0][0x9e4] ;  /* 0x0002790000127ab9 */ /* 0x000fe20000000800 */
[----:B------:R-:W-:Y:S02]  /*9aa0*/  ULOP3.LUT UR11, URZ, UR11, URZ, 0x33, !UPT ;  /* 0x0000000b3f0b7292 */ /* 0x000fe4000f8e333f */
[----:B------:R-:W-:-:S11]  /*9ab0*/  UISETP.NE.AND UP0, UPT, UR18, 0x1, UPT ;  /* 0x000000011200788c */ /* 0x000fd6000bf05270 */
[----:B------:R-:W-:Y:S02]  /*9ac0*/  @UP0 ULDC.64 UR6, c[0x0][0x9e8] ;  /* 0x00027a0000060ab9 */ /* 0x000fe40000000a00 */
[----:B------:R-:W-:-:S04]  /*9ad0*/  UIMAD.WIDE.U32 UR14, UR11, UR6, URZ ;  /* 0x000000060b0e72a5 */ /* 0x000fc8000f8e003f */
[----:B------:R-:W-:-:S04]  /*9ae0*/  @UP0 USHF.R.U32.HI UR11, URZ, UR7, UR15 ;  /* 0x000000073f0b0299 */ /* 0x000fc8000801160f */
[----:B------:R-:W-:Y:S01]  /*9af0*/  ULOP3.LUT UR11, URZ, UR11, URZ, 0x33, !UPT ;  /* 0x0000000b3f0b7292 */ /* 0x000fe2000f8e333f */
[----:B------:R-:W-:Y:S11]  /*9b00*/  BRA `(.L_x_2291) ;  /* 0x0000000000147947 */ /* 0x000ff60003800000 */
.L_x_2290:
[----:B------:R-:W-:Y:S02]  /*9b10*/  ULDC UR18, c[0x0][0x9e4] ;  /* 0x0002790000127ab9 */ /* 0x000fe40000000800 */
[----:B------:R-:W-:-:S11]  /*9b20*/  UISETP.NE.AND UP0, UPT, UR18, 0x1, UPT ;  /* 0x000000011200788c */ /* 0x000fd6000bf05270 */
[----:B------:R-:W-:Y:S02]  /*9b30*/  @UP0 ULDC.64 UR6, c[0x0][0x9e8] ;  /* 0x00027a0000060ab9 */ /* 0x000fe40000000a00 */
[----:B------:R-:W-:-:S04]  /*9b40*/  UIMAD.WIDE.U32 UR14, UR11, UR6, URZ ;  /* 0x000000060b0e72a5 */ /* 0x000fc8000f8e003f */
[----:B------:R-:W-:-:S12]  /*9b50*/  @UP0 USHF.R.U32.HI UR11, URZ, UR7, UR15 ;  /* 0x000000073f0b0299 */ /* 0x000fd8000801160f */
.L_x_2291:
[----:B------:R-:W-:-:S04]  /*9b60*/  UIMAD UR11, UR11, UR18, URZ ;  /* 0x000000120b0b72a4 */ /* 0x000fc8000f8e023f */
[----:B------:R-:W-:-:S04]  /*9b70*/  UISETP.LT.AND UP0, UPT, UR22, UR11, UPT ;  /* 0x0000000b1600728c */ /* 0x000fc8000bf01270 */
[----:B------:R-:W-:-:S12]  /*9b80*/  USEL UR22, UR22, UR11, !UP0 ;  /* 0x0000000b16167287 */ /* 0x000fd8000c000000 */
.L_x_2289:
[----:B------:R-:W-:-:S04]  /*9b90*/  UIADD3 UR22, UR22, 0x3f, URZ ;  /* 0x0000003f16167890 */ /* 0x000fc8000fffe03f */
        /* <DEDUP_REMOVED lines=8> */
[----:B012---:R-:W-:Y:S01]  /*9c20*/  IMAD.MOV.U32 R8, RZ, RZ, R5 ;  /* 0x000000ffff087224 */ /* 0x007fe200078e0005 */
[----:B------:R-:W-:Y:S01]  /*9c30*/  UMOV UR24, UR38 ;  /* 0x0000002600187c82 */ /* 0x000fe20008000000 */
[----:B------:R-:W-:Y:S01]  /*9c40*/  IMAD.MOV.U32 R9, RZ, RZ, R6 ;  /* 0x000000ffff097224 */ /* 0x000fe200078e0006 */
[----:B------:R-:W-:Y:S01]  /*9c50*/  ULDC UR23, c[0x0][0x9d8] ;  /* 0x0002760000177ab9 */ /* 0x000fe20000000800 */
[----:B------:R-:W-:-:S05]  /*9c60*/  ULDC UR22, c[0x0][0x988] ;  /* 0x0002620000167ab9 */ /* 0x000fca0000000800 */
.L_x_2303:
        /* <DEDUP_REMOVED lines=8> */
[----:B012---:R-:W-:Y:S10]  /*9cf0*/  @!P0 BRA `(.L_x_2293) ;  /* 0x0000000000048947 */ /* 0x007ff40003800000 */
[----:B------:R-:W-:Y:S01]  /*9d00*/  BPT.TRAP 0x1 ;  /* 0x000000040000795c */ /* 0x000fe20000300000 */
.L_x_2293:
[----:B------:R-:W-:Y:S01]  /*9d10*/  ULEA UR21, UR38, UR41, 0x3 ;  /* 0x0000002926157291 */ /* 0x000fe2000f8e183f */
[----:B------:R-:W-:-:S05]  /*9d20*/  IMAD.U32 R7, RZ, RZ, UR37 ;  /* 0x00000025ff077e24 */ /* 0x000fca000f8e00ff */
[----:B------:R-:W-:-:S04]  /*9d30*/  SHF.L.U32 R7, R7, 0x1f, RZ ;  /* 0x0000001f07077819 */ /* 0x000fc800000006ff */
[----:B------:R0:W1:Y:S01]  /*9d40*/  SYNCS.PHASECHK.TRANS64.TRYWAIT P1, [UR21+0x28c30], R7 ;  /* 0x028c3007ff0075a7 */ /* 0x0000620008020155 */
[----:B------:R-:W-:Y:S05]  /*9d50*/  @!P0 BRA `(.L_x_2294) ;  /* 0x0000000000048947 */ /* 0x000fea0003800000 */
[----:B------:R-:W-:Y:S01]  /*9d60*/  BPT.TRAP 0x1 ;  /* 0x000000040000795c */ /* 0x000fe20000300000 */
.L_x_2294:
[----:B-1----:R-:W-:Y:S05]  /*9d70*/  @P1 BRA `(.L_x_2295) ;  /* 0x0000000000081947 */ /* 0x002fea0003800000 */
[----:B------:R-:W1:Y:S02]  /*9d80*/  SYNCS.PHASECHK.TRANS64.TRYWAIT P1, [UR21+0x28c30], R7 ;  /* 0x028c3007ff0075a7 */ /* 0x000e640008020155 */
[----:B-1----:R-:W-:Y:S05]  /*9d90*/  @!P1 BRA `(.L_x_2296) ;  /* 0x0000010000ac9947 */ /* 0x002fea0003800000 */
.L_x_2295:
[----:B------:R-:W-:Y:S01]  /*9da0*/  R2UR UR18, R0 ;  /* 0x00000000001272ca */ /* 0x000fe200000e0000 */
[----:B------:R-:W-:Y:S01]  /*9db0*/  WARPGROUP.ARRIVE ;  /* 0x00000000000079c5 */ /* 0x000fe20000000000 */
        /* <DEDUP_REMOVED lines=21> */
.L_x_2297:
        /* <DEDUP_REMOVED lines=23> */
[----:B-1----:R-:W-:Y:S01]  /*a080*/  FMNMX.FTZ R6, R5, R9, !PT ;  /* 0x0000000905067209 */ /* 0x002fe20007810000 */
[----:B------:R-:W-:Y:S01]  /*a090*/  FMUL.FTZ R162, R162, UR23 ;  /* 0x00000017a2a27c20 */ /* 0x000fe20008410000 */
[----:B------:R-:W-:Y:S01]  /*a0a0*/  FMUL.FTZ R172, R182, UR23 ;  /* 0x00000017b6ac7c20 */ /* 0x000fe20008410000 */
[----:B------:R-:W-:Y:S01]  /*a0b0*/  FMUL.FTZ R173, R183, UR23 ;  /* 0x00000017b7ad7c20 */ /* 0x000fe20008410000 */
[----:B------:R-:W-:Y:S01]  /*a0c0*/  ISETP.NE.AND P1, PT, R18, RZ, PT ;  /* 0x000000ff1200720c */ /* 0x000fe20003f25270 */
[----:B------:R-:W-:-:S02]  /*a0d0*/  UIADD3 UR6, UR21, 0x28c40, URZ ;  /* 0x00028c4015067890 */ /* 0x000fc4000fffe03f */
[----:B------:R-:W1:Y:S01]  /*a0e0*/  MUFU.TANH R12, R12 ;  /* 0x0000000c000c7308 */ /* 0x000e620000002400 */
[----:B--2---:R-:W-:Y:S01]  /*a0f0*/  FMNMX.FTZ R6, R10, R6, !PT ;  /* 0x000000060a067209 */ /* 0x004fe20007810000 */
[----:B------:R-:W-:-:S06]  /*a100*/  UPRMT UR6, UR40, 0x654, UR6 ;  /* 0x0000065428067896 */ /* 0x000fcc0008000006 */
[----:B------:R-:W2:Y:S01]  /*a110*/  MUFU.TANH R13, R13 ;  /* 0x0000000d000d7308 */ /* 0x000ea20000002400 */
[----:B---3--:R-:W-:Y:S02]  /*a120*/  FMNMX.FTZ R6, R11, R6, !PT ;  /* 0x000000060b067209 */ /* 0x008fe40007810000 */
[----:B------:R-:W-:Y:S05]  /*a130*/  SYNCS.ARRIVE.TRANS64.RED.A1T0 RZ, [UR6], RZ ;  /* 0x000000ffffff79a7 */ /* 0x000fea0008100406 */
[----:B------:R-:W3:Y:S01]  /*a140*/  MUFU.TANH R14, R14 ;  /* 0x0000000e000e7308 */ /* 0x000ee20000002400 */
[----:B-1----:R-:W-:-:S07]  /*a150*/  FMNMX.FTZ R6, R12, R6, !PT ;  /* 0x000000060c067209 */ /* 0x002fce0007810000 */
[----:B------:R-:W1:Y:S01]  /*a160*/  MUFU.TANH R15, R15 ;  /* 0x0000000f000f7308 */ /* 0x000e620000002400 */
[----:B--2---:R-:W-:-:S07]  /*a170*/  FMNMX.FTZ R6, R13, R6, !PT ;  /* 0x000000060d067209 */ /* 0x004fce0007810000 */
[----:B------:R-:W2:Y:S01]  /*a180*/  MUFU.TANH R20, R20 ;  /* 0x0000001400147308 */ /* 0x000ea20000002400 */
[----:B---3--:R-:W-:-:S07]  /*a190*/  FMNMX.FTZ R6, R14, R6, !PT ;  /* 0x000000060e067209 */ /* 0x008fce0007810000 */
        /* <DEDUP_REMOVED lines=16> */
[----:B------:R-:W-:Y:S01]  /*a2a0*/  MUFU.TANH R155, R155 ;  /* 0x0000009b009b7308 */ /* 0x000fe20000002400 */
[----:B---3--:R-:W-:-:S07]  /*a2b0*/  FMNMX.FTZ R6, R164, R6, !PT ;  /* 0x00000006a4067209 */ /* 0x008fce0007810000 */
[----:B------:R-:W-:Y:S01]  /*a2c0*/  MUFU.TANH R158, R158 ;  /* 0x0000009e009e7308 */ /* 0x000fe20000002400 */
[----:B-1----:R-:W-:-:S05]  /*a2d0*/  FMNMX.FTZ R6, R165, R6, !PT ;  /* 0x00000006a5067209 */ /* 0x002fca0007810000 */
[----:B------:R-:W1:Y:S02]  /*a2e0*/  SHFL.BFLY PT, R161, R6, 0x2, 0x1f ;  /* 0x0c401f0006a17f89 */ /* 0x000e6400000e0000 */
[----:B------:R-:W-:Y:S08]  /*a2f0*/  MUFU.TANH R159, R159 ;  /* 0x0000009f009f7308 */ /* 0x000ff00000002400 */
[----:B------:R-:W-:Y:S08]  /*a300*/  MUFU.TANH R162, R162 ;  /* 0x000000a200a27308 */ /* 0x000ff00000002400 */
[----:B------:R-:W-:Y:S01]  /*a310*/  MUFU.TANH R172, R172 ;  /* 0x000000ac00ac7308 */ /* 0x000fe20000002400 */
[----:B-1----:R-:W-:Y:S01]  /*a320*/  FMNMX.FTZ R6, R6, R161, !PT ;  /* 0x000000a106067209 */ /* 0x002fe20007810000 */
[----:B------:R-:W-:-:S06]  /*a330*/  FMUL.FTZ R161, R154, UR23 ;  /* 0x000000179aa17c20 */ /* 0x000fcc0008410000 */
[----:B------:R-:W-:Y:S01]  /*a340*/  MUFU.TANH R173, R173 ;  /* 0x000000ad00ad7308 */ /* 0x000fe20000002400 */
[----:B------:R-:W1:Y:S07]  /*a350*/  SHFL.BFLY PT, R168, R6, 0x1, 0x1f ;  /* 0x0c201f0006a87f89 */ /* 0x000e6e00000e0000 */
[----:B------:R-:W-:Y:S01]  /*a360*/  MUFU.TANH R161, R161 ;  /* 0x000000a100a17308 */ /* 0x000fe20000002400 */
[----:B-1----:R-:W-:-:S05]  /*a370*/  FMNMX.FTZ R6, R6, R168, !PT ;  /* 0x000000a806067209 */ /* 0x002fca0007810000 */
        /* <DEDUP_REMOVED lines=22> */
[-C--:B-1----:R-:W-:Y:S01]  /*a4e0*/  FMUL.FTZ R24, R24, R9.reuse ;  /* 0x0000000918187220 */ /* 0x082fe20000410000 */
[-C--:B------:R-:W-:Y:S01]  /*a4f0*/  FMUL.FTZ R25, R25, R9.reuse ;  /* 0x0000000919197220 */ /* 0x080fe20000410000 */
[-C--:B------:R-:W-:Y:S01]  /*a500*/  FMUL.FTZ R28, R28, R9.reuse ;  /* 0x000000091c1c7220 */ /* 0x080fe20000410000 */
[-C--:B------:R-:W-:Y:S01]  /*a510*/  FMUL.FTZ R29, R29, R9.reuse ;  /* 0x000000091d1d7220 */ /* 0x080fe20000410000 */
[-C--:B------:R-:W-:Y:S01]  /*a520*/  FMUL.FTZ R32, R32, R9.reuse ;  /* 0x0000000920207220 */ /* 0x080fe20000410000 */
[-C--:B------:R-:W-:Y:S01]  /*a530*/  FMUL.FTZ R33, R33, R9.reuse ;  /* 0x0000000921217220 */ /* 0x080fe20000410000 */
[----:B------:R-:W-:Y:S01]  /*a540*/  FMUL.FTZ R36, R36, R9 ;  /* 0x0000000924247220 */ /* 0x000fe20000410000 */
        /* <DEDUP_REMOVED lines=11> */
[----:B-1----:R-:W-:Y:S01]  /*a600*/  FMUL.FTZ R12, R170, UR23 ;  /* 0x00000017aa0c7c20 */ /* 0x002fe20008410000 */
[----:B------:R-:W-:Y:S01]  /*a610*/  FMUL.FTZ R170, R178, UR23 ;  /* 0x00000017b2aa7c20 */ /* 0x000fe20008410000 */
        /* <DEDUP_REMOVED lines=18> */
[----:B------:R-:W-:Y:S01]  /*a740*/  FMUL.FTZ R69, R69, R9 ;  /* 0x0000000945457220 */ /* 0x000fe20000410000 */
[----:B------:R-:W3:Y:S01]  /*a750*/  MUFU.TANH R3, R3 ;  /* 0x0000000300037308 */ /* 0x000ee20000002400 */
[----:B-1----:R-:W-:Y:S01]  /*a760*/  FADD.FTZ R11, R5, R154 ;  /* 0x0000009a050b7221 */ /* 0x002fe20000010000 */
[----:B------:R-:W-:Y:S01]  /*a770*/  F2FP.BF16.F32.PACK_AB R154, R169, R5 ;  /* 0x00000005a99a723e */ /* 0x000fe200000010ff */
[-C--:B------:R-:W-:Y:S01]  /*a780*/  FMUL.FTZ R72, R72, R9.reuse ;  /* 0x0000000948487220 */ /* 0x080fe20000410000 */
[----:B------:R-:W-:Y:S01]  /*a790*/  FMNMX.FTZ R5, R161, R8, !PT ;  /* 0x00000008a1057209 */ /* 0x000fe20007810000 */
[----:B------:R-:W-:Y:S01]  /*a7a0*/  FADD.FTZ R11, R169, R11 ;  /* 0x0000000ba90b7221 */ /* 0x000fe20000010000 */
[----:B------:R-:W-:Y:S01]  /*a7b0*/  FMUL.FTZ R169, R175, UR23 ;  /* 0x00000017afa97c20 */ /* 0x000fe20008410000 */
[----:B------:R-:W-:Y:S01]  /*a7c0*/  FMUL.FTZ R73, R73, R9 ;  /* 0x0000000949497220 */ /* 0x000fe20000410000 */
[----:B------:R-:W-:Y:S01]  /*a7d0*/  FMNMX.FTZ R5, R155, R5, !PT ;  /* 0x000000059b057209 */ /* 0x000fe20007810000 */
[----:B------:R-:W1:Y:S01]  /*a7e0*/  MUFU.TANH R12, R12 ;  /* 0x0000000c000c7308 */ /* 0x000e620000002400 */
[-C--:B------:R-:W-:Y:S01]  /*a7f0*/  FMUL.FTZ R76, R76, R9.reuse ;  /* 0x000000094c4c7220 */ /* 0x080fe20000410000 */
[----:B------:R-:W-:Y:S01]  /*a800*/  FMUL.FTZ R77, R77, R9 ;  /* 0x000000094d4d7220 */ /* 0x000fe20000410000 */
[----:B------:R-:W-:Y:S01]  /*a810*/  FMNMX.FTZ R5, R158, R5, !PT ;  /* 0x000000059e057209 */ /* 0x000fe20007810000 */
[-C--:B------:R-:W-:Y:S01]  /*a820*/  FMUL.FTZ R80, R80, R9.reuse ;  /* 0x0000000950507220 */ /* 0x080fe20000410000 */
[-C--:B------:R-:W-:Y:S01]  /*a830*/  FMUL.FTZ R81, R81, R9.reuse ;  /* 0x0000000951517220 */ /* 0x080fe20000410000 */
[----:B------:R-:W-:Y:S01]  /*a840*/  FMUL.FTZ R84, R84, R9 ;  /* 0x0000000954547220 */ /* 0x000fe20000410000 */
[----:B------:R-:W-:Y:S01]  /*a850*/  FMNMX.FTZ R5, R159, R5, !PT ;  /* 0x000000059f057209 */ /* 0x000fe20007810000 */
[----:B------:R-:W4:Y:S01]  /*a860*/  MUFU.TANH R166, R166 ;  /* 0x000000a600a67308 */ /* 0x000f220000002400 */
[-C--:B------:R-:W-:Y:S01]  /*a870*/  FMUL.FTZ R85, R85, R9.reuse ;  /* 0x0000000955557220 */ /* 0x080fe20000410000 */
[----:B------:R-:W-:Y:S01]  /*a880*/  FMUL.FTZ R88, R88, R9 ;  /* 0x0000000958587220 */ /* 0x000fe20000410000 */
[----:B------:R-:W-:Y:S01]  /*a890*/  FMNMX.FTZ R5, R162, R5, !PT ;  /* 0x00000005a2057209 */ /* 0x000fe20007810000 */
[-C--:B------:R-:W-:Y:S01]  /*a8a0*/  FMUL.FTZ R89, R89, R9.reuse ;  /* 0x0000000959597220 */ /* 0x080fe20000410000 */
[-C--:B------:R-:W-:Y:S01]  /*a8b0*/  FMUL.FTZ R92, R92, R9.reuse ;  /* 0x000000095c5c7220 */ /* 0x080fe20000410000 */
[----:B------:R-:W-:Y:S01]  /*a8c0*/  FMUL.FTZ R93, R93, R9 ;  /* 0x000000095d5d7220 */ /* 0x000fe20000410000 */
[----:B------:R-:W-:Y:S01]  /*a8d0*/  FMNMX.FTZ R5, R10, R5, !PT ;  /* 0x000000050a057209 */ /* 0x000fe20007810000 */
[----:B------:R-:W5:Y:S01]  /*a8e0*/  MUFU.TANH R167, R167 ;  /* 0x000000a700a77308 */ /* 0x000f620000002400 */
[-C--:B------:R-:W-:Y:S01]  /*a8f0*/  FMUL.FTZ R96, R96, R9.reuse ;  /* 0x0000000960607220 */ /* 0x080fe20000410000 */
[----:B------:R-:W-:Y:S01]  /*a900*/  FMUL.FTZ R97, R97, R9 ;  /* 0x0000000961617220 */ /* 0x000fe20000410000 */
[----:B--2---:R-:W-:Y:S01]  /*a910*/  FMNMX.FTZ R5, R163, R5, !PT ;  /* 0x00000005a3057209 */ /* 0x004fe20007810000 */
[-C--:B------:R-:W-:Y:S01]  /*a920*/  FMUL.FTZ R100, R100, R9.reuse ;  /* 0x0000000964647220 */ /* 0x080fe20000410000 */
[-C--:B------:R-:W-:Y:S01]  /*a930*/  FMUL.FTZ R101, R101, R9.reuse ;  /* 0x0000000965657220 */ /* 0x080fe20000410000 */
[----:B------:R-:W-:Y:S01]  /*a940*/  FMUL.FTZ R104, R104, R9 ;  /* 0x0000000968687220 */ /* 0x000fe20000410000 */
[----:B---3--:R-:W-:Y:S01]  /*a950*/  FMNMX.FTZ R5, R3, R5, !PT ;  /* 0x0000000503057209 */ /* 0x008fe20007810000 */
[----:B------:R-:W2:Y:S01]  /*a960*/  MUFU.TANH R169, R169 ;  /* 0x000000a900a97308 */ /* 0x000ea20000002400 */
[-C--:B------:R-:W-:Y:S01]  /*a970*/  FMUL.FTZ R105, R105, R9.reuse ;  /* 0x0000000969697220 */ /* 0x080fe20000410000 */
[----:B------:R-:W-:Y:S01]  /*a980*/  FMUL.FTZ R108, R108, R9 ;  /* 0x000000096c6c7220 */ /* 0x000fe20000410000 */
[----:B-1----:R-:W-:Y:S01]  /*a990*/  FMNMX.FTZ R5, R12, R5, !PT ;  /* 0x000000050c057209 */ /* 0x002fe20007810000 */
[-C--:B------:R-:W-:Y:S01]  /*a9a0*/  FMUL.FTZ R109, R109, R9.reuse ;  /* 0x000000096d6d7220 */ /* 0x080fe20000410000 */
[-C--:B------:R-:W-:Y:S01]  /*a9b0*/  FMUL.FTZ R112, R112, R9.reuse ;  /* 0x0000000970707220 */ /* 0x080fe20000410000 */
[----:B------:R-:W-:Y:S01]  /*a9c0*/  FMUL.FTZ R113, R113, R9 ;  /* 0x0000000971717220 */ /* 0x000fe20000410000 */
[----:B----4-:R-:W-:Y:S01]  /*a9d0*/  FMNMX.FTZ R5, R166, R5, !PT ;  /* 0x00000005a6057209 */ /* 0x010fe20007810000 */
[----:B------:R-:W1:Y:S01]  /*a9e0*/  MUFU.TANH R170, R170 ;  /* 0x000000aa00aa7308 */ /* 0x000e620000002400 */
[-C--:B------:R-:W-:Y:S01]  /*a9f0*/  FMUL.FTZ R116, R116, R9.reuse ;  /* 0x0000000974747220 */ /* 0x080fe20000410000 */
[----:B------:R-:W-:Y:S01]  /*aa00*/  FMUL.FTZ R117, R117, R9 ;  /* 0x0000000975757220 */ /* 0x000fe20000410000 */
[----:B-----5:R-:W-:Y:S01]  /*aa10*/  FMNMX.FTZ R5, R167, R5, !PT ;  /* 0x00000005a7057209 */ /* 0x020fe20007810000 */
[-C--:B------:R-:W-:Y:S01]  /*aa20*/  FMUL.FTZ R120, R120, R9.reuse ;  /* 0x0000000978787220 */ /* 0x080fe20000410000 */
[-C--:B------:R-:W-:Y:S01]  /*aa30*/  FMUL.FTZ R121, R121, R9.reuse ;  /* 0x0000000979797220 */ /* 0x080fe20000410000 */
[-C--:B------:R-:W-:Y:S01]  /*aa40*/  FMUL.FTZ R124, R124, R9.reuse ;  /* 0x000000097c7c7220 */ /* 0x080fe20000410000 */
[----:B------:R-:W-:Y:S01]  /*aa50*/  FMUL.FTZ R125, R125, R9 ;  /* 0x000000097d7d7220 */ /* 0x000fe20000410000 */
[----:B------:R-:W3:Y:S01]  /*aa60*/  MUFU.TANH R171, R171 ;  /* 0x000000ab00ab7308 */ /* 0x000ee20000002400 */
[----:B--2---:R-:W-:Y:S01]  /*aa70*/  FMNMX.FTZ R5, R169, R5, !PT ;  /* 0x00000005a9057209 */ /* 0x004fe20007810000 */
[-C--:B------:R-:W-:Y:S01]  /*aa80*/  FMUL.FTZ R128, R128, R9.reuse ;  /* 0x0000000980807220 */ /* 0x080fe20000410000 */
[-C--:B------:R-:W-:Y:S01]  /*aa90*/  FMUL.FTZ R129, R129, R9.reuse ;  /* 0x0000000981817220 */ /* 0x080fe20000410000 */
[-C--:B------:R-:W-:Y:S01]  /*aaa0*/  FMUL.FTZ R132, R132, R9.reuse ;  /* 0x0000000984847220 */ /* 0x080fe20000410000 */
[-C--:B------:R-:W-:Y:S01]  /*aab0*/  FMUL.FTZ R133, R133, R9.reuse ;  /* 0x0000000985857220 */ /* 0x080fe20000410000 */
[-C--:B------:R-:W-:Y:S01]  /*aac0*/  FMUL.FTZ R136, R136, R9.reuse ;  /* 0x0000000988887220 */ /* 0x080fe20000410000 */
[----:B------:R-:W-:Y:S01]  /*aad0*/  FMUL.FTZ R137, R137, R9 ;  /* 0x0000000989897220 */ /* 0x000fe20000410000 */
[----:B------:R-:W-:Y:S01]  /*aae0*/  MUFU.EX2 R178, R156 ;  /* 0x0000009c00b27308 */ /* 0x000fe20000000800 */
[----:B-1----:R-:W-:Y:S01]  /*aaf0*/  FMNMX.FTZ R5, R170, R5, !PT ;  /* 0x00000005aa057209 */ /* 0x002fe20007810000 */
        /* <DEDUP_REMOVED lines=11> */
[----:B------:R-:W1:Y:S02]  /*abb0*/  SHFL.BFLY PT, R174, R5, 0x2, 0x1f ;  /* 0x0c401f0005ae7f89 */ /* 0x000e6400000e0000 */
[----:B------:R-:W-:Y:S08]  /*abc0*/  MUFU.EX2 R15, R15 ;  /* 0x0000000f000f7308 */ /* 0x000ff00000000800 */
[----:B------:R-:W-:Y:S08]  /*abd0*/  MUFU.EX2 R20, R20 ;  /* 0x0000001400147308 */ /* 0x000ff00000000800 */
[----:B------:R-:W-:Y:S01]  /*abe0*/  MUFU.EX2 R21, R21 ;  /* 0x0000001500157308 */ /* 0x000fe20000000800 */
[----:B-1----:R-:W-:-:S07]  /*abf0*/  FMNMX.FTZ R5, R5, R174, !PT ;  /* 0x000000ae05057209 */ /* 0x002fce0007810000 */
[----:B------:R-:W1:Y:S01]  /*ac00*/  MUFU.EX2 R168, R168 ;  /* 0x000000a800a87308 */ /* 0x000e620000000800 */
[----:B------:R-:W2:Y:S07]  /*ac10*/  SHFL.BFLY PT, R174, R5, 0x1, 0x1f ;  /* 0x0c201f0005ae7f89 */ /* 0x000eae00000e0000 */
[----:B------:R-:W-:Y:S08]  /*ac20*/  MUFU.EX2 R177, R165 ;  /* 0x000000a500b17308 */ /* 0x000ff00000000800 */
[----:B------:R1:W-:Y:S02]  /*ac30*/  MUFU.EX2 R179, R160 ;  /* 0x000000a000b37308 */ /* 0x0003e40000000800 */
[----:B-1----:R-:W-:-:S02]  /*ac40*/  F2FP.BF16.F32.PACK_AB R160, R168, R21 ;  /* 0x00000015a8a0723e */ /* 0x002fc400000010ff */
        /* <DEDUP_REMOVED lines=24> */
[-C--:B-1----:R-:W-:Y:S01]  /*add0*/  FMUL.FTZ R26, R26, R10.reuse ;  /* 0x0000000a1a1a7220 */ /* 0x082fe20000410000 */
[-C--:B------:R-:W-:Y:S01]  /*ade0*/  FMUL.FTZ R27, R27, R10.reuse ;  /* 0x0000000a1b1b7220 */ /* 0x080fe20000410000 */
[-C--:B------:R-:W-:Y:S01]  /*adf0*/  FMUL.FTZ R30, R30, R10.reuse ;  /* 0x0000000a1e1e7220 */ /* 0x080fe20000410000 */
[-C--:B------:R-:W-:Y:S01]  /*ae00*/  FMUL.FTZ R31, R31, R10.reuse ;  /* 0x0000000a1f1f7220 */ /* 0x080fe20000410000 */
[-C--:B------:R-:W-:Y:S01]  /*ae10*/  FMUL.FTZ R34, R34, R10.reuse ;  /* 0x0000000a22227220 */ /* 0x080fe20000410000 */
[-C--:B------:R-:W-:Y:S01]  /*ae20*/  FMUL.FTZ R35, R35, R10.reuse ;  /* 0x0000000a23237220 */ /* 0x080fe20000410000 */
[----:B------:R-:W-:Y:S01]  /*ae30*/  FMUL.FTZ R38, R38, R10 ;  /* 0x0000000a26267220 */ /* 0x000fe20000410000 */
        /* <DEDUP_REMOVED lines=49> */
[----:B-1----:R-:W-:Y:S01]  /*b150*/  FADD.FTZ R11, R176, R11 ;  /* 0x0000000bb00b7221 */ /* 0x002fe20000010000 */
[----:B------:R-:W-:Y:S01]  /*b160*/  FADD.FTZ R4, R20, R4 ;  /* 0x0000000414047221 */ /* 0x000fe20000010000 */
[----:B------:R-:W-:Y:S01]  /*b170*/  BAR.SYNC.DEFER_BLOCKING 0xf, 0x100 ;  /* 0x03c4000000007b1d */ /* 0x000fe20000010000 */
[----:B------:R-:W-:Y:S01]  /*b180*/  F2FP.BF16.F32.PACK_AB R157, R176, R157 ;  /* 0x0000009db09d723e */ /* 0x000fe200000010ff */
[-C--:B------:R-:W-:Y:S01]  /*b190*/  FMUL.FTZ R90, R90, R10.reuse ;  /* 0x0000000a5a5a7220 */ /* 0x080fe20000410000 */
[-C--:B------:R-:W-:Y:S01]  /*b1a0*/  FMUL.FTZ R91, R91, R10.reuse ;  /* 0x0000000a5b5b7220 */ /* 0x080fe20000410000 */
[-C--:B------:R-:W-:Y:S01]  /*b1b0*/  FMUL.FTZ R94, R94, R10.reuse ;  /* 0x0000000a5e5e7220 */ /* 0x080fe20000410000 */
[-C--:B------:R-:W-:Y:S01]  /*b1c0*/  FMUL.FTZ R95, R95, R10.reuse ;  /* 0x0000000a5f5f7220 */ /* 0x080fe20000410000 */
[----:B------:R-:W1:Y:S01]  /*b1d0*/  MUFU.EX2 R12, R12 ;  /* 0x0000000c000c7308 */ /* 0x000e620000000800 */
        /* <DEDUP_REMOVED lines=16> */
[----:B-1----:R-:W-:Y:S01]  /*b2e0*/  FADD.FTZ R11, R12, R11 ;  /* 0x0000000b0c0b7221 */ /* 0x002fe20000010000 */
        /* <DEDUP_REMOVED lines=51> */
.L_x_2298:
[----:B------:R2:W3:Y:S01]  /*b620*/  SYNCS.PHASECHK.TRANS64.TRYWAIT P1, [UR21+0x28c50], R7 ;  /* 0x028c5007ff0075a7 */ /* 0x0004e20008020155 */
[----:B------:R-:W-:Y:S05]  /*b630*/  @!P0 BRA `(.L_x_2299) ;  /* 0x0000000000048947 */ /* 0x000fea0003800000 */
[----:B------:R-:W-:Y:S01]  /*b640*/  BPT.TRAP 0x1 ;  /* 0x000000040000795c */ /* 0x000fe20000300000 */
.L_x_2299:
[----:B---3--:R-:W-:Y:S05]  /*b650*/  @P1 BRA `(.L_x_2300) ;  /* 0x0000000000081947 */ /* 0x008fea0003800000 */
[----:B------:R-:W3:Y:S02]  /*b660*/  SYNCS.PHASECHK.TRANS64.TRYWAIT P1, [UR21+0x28c50], R7 ;  /* 0x028c5007ff0075a7 */ /* 0x000ee40008020155 */
[----:B---3--:R-:W-:Y:S05]  /*b670*/  @!P1 BRA `(.L_x_2301) ;  /* 0x000000e8008c9947 */ /* 0x008fea0003800000 */
.L_x_2300:
        /* <DEDUP_REMOVED lines=34> */
.L_x_2302:
[----:B------:R-:W-:Y:S01]  /*b8a0*/  UIADD3 UR21, UR21, 0x28c60, URZ ;  /* 0x00028c6015157890 */ /* 0x000fe2000fffe03f */
[----:B------:R-:W-:Y:S01]  /*b8b0*/  PLOP3.LUT P1, PT, PT, PT, UP0, 0x80, 0x0 ;  /* 0x000000000000781c */ /* 0x000fe20003f2f008 */
[----:B------:R-:W-:Y:S01]  /*b8c0*/  UMOV UR24, UR38 ;  /* 0x0000002600187c82 */ /* 0x000fe20008000000 */
[----:B---3--:R-:W-:Y:S01]  /*b8d0*/  IMAD.MOV.U32 R8, RZ, RZ, R5 ;  /* 0x000000ffff087224 */ /* 0x008fe200078e0005 */
[----:B------:R-:W-:Y:S01]  /*b8e0*/  UPRMT UR21, UR40, 0x654, UR21 ;  /* 0x0000065428157896 */ /* 0x000fe20008000015 */
[----:B------:R-:W-:-:S08]  /*b8f0*/  IMAD.MOV.U32 R9, RZ, RZ, R6 ;  /* 0x000000ffff097224 */ /* 0x000fd000078e0006 */
[----:B------:R-:W-:Y:S01]  /*b900*/  SYNCS.ARRIVE.TRANS64.RED.A1T0 RZ, [UR21], RZ ;  /* 0x000000ffffff79a7 */ /* 0x000fe20008100415 */
[----:B------:R-:W-:Y:S05]  /*b910*/  @P1 BRA `(.L_x_2303) ;  /* 0xffffffe000d41947 */ /* 0x000fea000383ffff */
.L_x_2292:
        /* <DEDUP_REMOVED lines=11> */
.L_x_2323:
[----:B------:R-:W-:-:S04]  /*b9d0*/  UIADD3 UR38, UR27, 0x1, URZ ;  /* 0x000000011b267890 */ /* 0x000fc8000fffe03f */
[----:B------:R-:W-:-:S04]  /*b9e0*/  UISETP.NE.AND UP0, UPT, UR38, 0x2, UPT ;  /* 0x000000022600788c */ /* 0x000fc8000bf05270 */
[----:B------:R-:W-:Y:S02]  /*b9f0*/  USEL UR6, URZ, 0x1, UP0 ;  /* 0x000000013f067887 */ /* 0x000fe40008000000 */
[----:B------:R-:W-:Y:S02]  /*ba00*/  USEL UR38, UR38, URZ, UP0 ;  /* 0x0000003f26267287 */ /* 0x000fe40008000000 */
[----:B------:R-:W-:Y:S01]  /*ba10*/  ULOP3.LUT UR37, UR37, UR6, URZ, 0x3c, !UPT ;  /* 0x0000000625257292 */ /* 0x000fe2000f8e3c3f */
[----:B------:R-:W-:Y:S11]  /*ba20*/  @!P0 BRA `(.L_x_2305) ;  /* 0x0000000000048947 */ /* 0x000ff60003800000 */
[----:B------:R-:W-:Y:S01]  /*ba30*/  BPT.TRAP 0x1 ;  /* 0x000000040000795c */ /* 0x000fe20000300000 */
.L_x_2305:
[----:B------:R-:W-:Y:S01]  /*ba40*/  ULEA UR20, UR38, UR41, 0x3 ;  /* 0x0000002926147291 */ /* 0x000fe2000f8e183f */
[----:B012---:R-:W-:-:S05]  /*ba50*/  IMAD.U32 R7, RZ, RZ, UR37 ;  /* 0x00000025ff077e24 */ /* 0x007fca000f8e00ff */
[----:B------:R-:W-:-:S04]  /*ba60*/  SHF.L.U32 R7, R7, 0x1f, RZ ;  /* 0x0000001f07077819 */ /* 0x000fc800000006ff */
[----:B------:R0:W1:Y:S01]  /*ba70*/  SYNCS.PHASECHK.TRANS64.TRYWAIT P1, [UR20+0x28c30], R7 ;  /* 0x028c3007ff0075a7 */ /* 0x0000620008020154 */
[----:B------:R-:W-:Y:S05]  /*ba80*/  @!P0 BRA `(.L_x_2306) ;  /* 0x0000000000048947 */ /* 0x000fea0003800000 */
[----:B------:R-:W-:Y:S01]  /*ba90*/  BPT.TRAP 0x1 ;  /* 0x000000040000795c */ /* 0x000fe20000300000 */
.L_x_2306:
[----:B-1----:R-:W-:Y:S05]  /*baa0*/  @P1 BRA `(.L_x_2307) ;  /* 0x0000000000081947 */ /* 0x002fea0003800000 */
[----:B------:R-:W1:Y:S02]  /*bab0*/  SYNCS.PHASECHK.TRANS64.TRYWAIT P1, [UR20+0x28c30], R7 ;  /* 0x028c3007ff0075a7 */ /* 0x000e640008020154 */
[----:B-1----:R-:W-:Y:S05]  /*bac0*/  @!P1 BRA `(.L_x_2308) ;  /* 0x000000e400909947 */ /* 0x002fea0003800000 */
.L_x_2307:
        /* <DEDUP_REMOVED lines=23> */
.L_x_2309:
        /* <DEDUP_REMOVED lines=14> */
[----:B-1----:R-:W-:Y:S01]  /*bd20*/  FMUL.FTZ R6, R155, UR21 ;  /* 0x000000159b067c20 */ /* 0x002fe20008410000 */
        /* <DEDUP_REMOVED lines=41> */
[--C-:B-1----:R-:W-:Y:S02]  /*bfc0*/  IMAD.IADD R177, R179, 0x1, R180.reuse ;  /* 0x00000001b3b17824 */ /* 0x102fe400078e02b4 */
        /* <DEDUP_REMOVED lines=45> */
.L_x_2312:
[----:B------:R-:W-:-:S05]  /*c2a0*/  IMAD.U32 R181, RZ, RZ, UR23 ;  /* 0x00000017ffb57e24 */ /* 0x000fca000f8e00ff */
[----:B------:R-:W-:-:S13]  /*c2b0*/  ISETP.NE.AND P1, PT, R181, 0x1, PT ;  /* 0x00000001b500780c */ /* 0x000fda0003f25270 */
[----:B------:R-:W1:Y:S02]  /*c2c0*/  @P1 LDC.64 R8, c[0x0][0x9e8] ;  /* 0x00027a00ff081b82 */ /* 0x000e640000000a00 */
[----:B-1----:R-:W-:-:S05]  /*c2d0*/  @P1 IMAD.HI.U32 R8, R180, R8, RZ ;  /* 0x00000008b4081227 */ /* 0x002fca00078e00ff */
[----:B------:R-:W-:-:S07]  /*c2e0*/  @P1 SHF.R.U32.HI R180, RZ, R9, R8 ;  /* 0x00000009ffb41219 */ /* 0x000fce0000011608 */
.L_x_2313:
[----:B------:R-:W-:Y:S05]  /*c2f0*/  BSYNC B0 ;  /* 0x0000000000007941 */ /* 0x000fea0003800000 */
.L_x_2311:
[----:B------:R-:W-:-:S04]  /*c300*/  IMAD R180, R180, R181, -UR7 ;  /* 0x80000007b4b47e24 */ /* 0x000fc8000f8e02b5 */
[----:B------:R-:W-:-:S05]  /*c310*/  IMAD.IADD R180, R180, 0x1, -R2 ;  /* 0x00000001b4b47824 */ /* 0x000fca00078e0a02 */
[----:B------:R-:W-:Y:S02]  /*c320*/  VIMNMX R176, R176, R180, !PT ;  /* 0x000000b4b0b07248 */ /* 0x000fe40007fe0100 */
[----:B------:R-:W-:-:S07]  /*c330*/  VIADDMNMX R177, R180, R181, R177, PT ;  /* 0x000000b5b4b17246 */ /* 0x000fce00038001b1 */
.L_x_2310:
        /* <DEDUP_REMOVED lines=69> */
.L_x_2316:
[----:B------:R-:W-:-:S05]  /*c790*/  IMAD.U32 R177, RZ, RZ, UR23 ;  /* 0x00000017ffb17e24 */ /* 0x000fca000f8e00ff */
[----:B------:R-:W-:-:S13]  /*c7a0*/  ISETP.NE.AND P2, PT, R177, 0x1, PT ;  /* 0x00000001b100780c */ /* 0x000fda0003f45270 */
[----:B------:R-:W0:Y:S02]  /*c7b0*/  @P2 LDC.64 R8, c[0x0][0x9e8] ;  /* 0x00027a00ff082b82 */ /* 0x000e240000000a00 */
[----:B0-----:R-:W-:-:S05]  /*c7c0*/  @P2 IMAD.HI.U32 R8, R176, R8, RZ ;  /* 0x00000008b0082227 */ /* 0x001fca00078e00ff */
[----:B------:R-:W-:-:S07]  /*c7d0*/  @P2 SHF.R.U32.HI R176, RZ, R9, R8 ;  /* 0x00000009ffb02219 */ /* 0x000fce0000011608 */
.L_x_2317:
[----:B------:R-:W-:Y:S05]  /*c7e0*/  BSYNC B0 ;  /* 0x0000000000007941 */ /* 0x000fea0003800000 */
.L_x_2315:
[----:B------:R-:W-:-:S04]  /*c7f0*/  IMAD R176, R176, R177, -UR7 ;  /* 0x80000007b0b07e24 */ /* 0x000fc8000f8e02b1 */
[----:B------:R-:W-:-:S05]  /*c800*/  IMAD.IADD R176, R176, 0x1, -R2 ;  /* 0x00000001b0b07824 */ /* 0x000fca00078e0a02 */
[----:B------:R-:W-:Y:S02]  /*c810*/  VIMNMX R178, R178, R176, !PT ;  /* 0x000000b0b2b27248 */ /* 0x000fe40007fe0100 */
[----:B------:R-:W-:-:S07]  /*c820*/  VIADDMNMX R179, R176, R177, R179, PT ;  /* 0x000000b1b0b37246 */ /* 0x000fce00038001b3 */
.L_x_2314:
        /* <DEDUP_REMOVED lines=395> */
.L_x_2318:
[----:B------:R0:W1:Y:S01]  /*e0e0*/  SYNCS.PHASECHK.TRANS64.TRYWAIT P1, [UR20+0x28c50], R7 ;  /* 0x028c5007ff0075a7 */ /* 0x0000620008020154 */
[----:B------:R-:W-:Y:S05]  /*e0f0*/  @!P0 BRA `(.L_x_2319) ;  /* 0x0000000000048947 */ /* 0x000fea0003800000 */
[----:B------:R-:W-:Y:S01]  /*e100*/  BPT.TRAP 0x1 ;  /* 0x000000040000795c */ /* 0x000fe20000300000 */
.L_x_2319:
[----:B-1----:R-:W-:Y:S05]  /*e110*/  @P1 BRA `(.L_x_2320) ;  /* 0x0000000000081947 */ /* 0x002fea0003800000 */
[----:B------:R-:W1:Y:S02]  /*e120*/  SYNCS.PHASECHK.TRANS64.TRYWAIT P1, [UR20+0x28c50], R7 ;  /* 0x028c5007ff0075a7 */ /* 0x000e640008020154 */
[----:B-1----:R-:W-:Y:S05]  /*e130*/  @!P1 BRA `(.L_x_2321) ;  /* 0x000000c0000c9947 */ /* 0x002fea0003800000 */
.L_x_2320:
        /* <DEDUP_REMOVED lines=34> */
.L_x_2322:
        /* <DEDUP_REMOVED lines=10> */
.L_x_2304:
[----:B------:R-:W3:Y:S01]  /*e400*/  SHFL.BFLY PT, R0, R3, 0x2, 0x1f ;  /* 0x0c401f0003007f89 */ /* 0x000ee200000e0000 */
[----:B------:R-:W-:Y:S08]  /*e410*/  BAR.ARV 0x8, 0x100 ;  /* 0x0204000000007b1d */ /* 0x000ff00000002000 */
[----:B------:R-:W-:Y:S01]  /*e420*/  BAR.SYNC.DEFER_BLOCKING 0xf, 0x100 ;  /* 0x03c4000000007b1d */ /* 0x000fe20000010000 */
[----:B------:R-:W-:Y:S01]  /*e430*/  ISETP.NE.AND P2, PT, R18, RZ, PT ;  /* 0x000000ff1200720c */ /* 0x000fe20003f45270 */
[----:B------:R-:W-:Y:S01]  /*e440*/  IMAD.MOV.U32 R12, RZ, RZ, -0x800000 ;  /* 0xff800000ff0c7424 */ /* 0x000fe200078e00ff */
[----:B------:R-:W-:-:S03]  /*e450*/  UIADD3 UR36, UR36, 0x1, URZ ;  /* 0x0000000124247890 */ /* 0x000fc6000fffe03f */
[----:B------:R-:W4:Y:S01]  /*e460*/  SHFL.BFLY PT, R9, R4, 0x2, 0x1f ;  /* 0x0c401f0004097f89 */ /* 0x000f2200000e0000 */
[----:B---3--:R-:W-:Y:S01]  /*e470*/  FADD.FTZ R0, R0, R3 ;  /* 0x0000000300007221 */ /* 0x008fe20000010000 */
[----:B------:R-:W-:-:S04]  /*e480*/  IMAD.MOV.U32 R3, RZ, RZ, RZ ;  /* 0x000000ffff037224 */ /* 0x000fc800078e00ff */
[----:B012---:R-:W0:Y:S01]  /*e490*/  SHFL.BFLY PT, R7, R0, 0x1, 0x1f ;  /* 0x0c201f0000077f89 */ /* 0x007e2200000e0000 */
[----:B----4-:R-:W-:Y:S01]  /*e4a0*/  FADD.FTZ R9, R9, R4 ;  /* 0x0000000409097221 */ /* 0x010fe20000010000 */
[----:B------:R-:W-:Y:S01]  /*e4b0*/  IMAD.U32 R4, RZ, RZ, UR38 ;  /* 0x00000026ff047e24 */ /* 0x000fe2000f8e00ff */
[----:B------:R-:W-:-:S03]  /*e4c0*/  UIADD3 UR38, UR38, 0x1, URZ ;  /* 0x0000000126267890 */ /* 0x000fc6000fffe03f */
[----:B------:R-:W1:Y:S01]  /*e4d0*/  SHFL.BFLY PT, R8, R9, 0x1, 0x1f ;  /* 0x0c201f0009087f89 */ /* 0x000e6200000e0000 */
[----:B------:R-:W-:Y:S01]  /*e4e0*/  @!P2 IMAD R4, R4, 0x40, R17 ;  /* 0x000000400404a824 */ /* 0x000fe200078e0211 */
[----:B------:R-:W-:Y:S01]  /*e4f0*/  UISETP.NE.AND UP0, UPT, UR38, 0x2, UPT ;  /* 0x000000022600788c */ /* 0x000fe2000bf05270 */
[----:B0-----:R-:W-:Y:S01]  /*e500*/  FADD.FTZ R11, R0, R7 ;  /* 0x00000007000b7221 */ /* 0x001fe20000010000 */
[----:B------:R-:W-:Y:S02]  /*e510*/  IMAD.MOV.U32 R0, RZ, RZ, RZ ;  /* 0x000000ffff007224 */ /* 0x000fe400078e00ff */
[----:B------:R-:W-:Y:S01]  /*e520*/  @!P2 LEA R4, R4, UR41, 0x2 ;  /* 0x000000290404ac11 */ /* 0x000fe2000f8e10ff */
[----:B------:R-:W-:Y:S01]  /*e530*/  IMAD.U32 R7, RZ, RZ, UR10 ;  /* 0x0000000aff077e24 */ /* 0x000fe2000f8e00ff */
[----:B------:R-:W-:Y:S01]  /*e540*/  USEL UR4, URZ, 0x1, UP0 ;  /* 0x000000013f047887 */ /* 0x000fe20008000000 */
[----:B------:R-:W-:Y:S01]  /*e550*/  FSETP.NE.FTZ.AND P0, PT, R11, RZ, PT ;  /* 0x000000ff0b00720b */ /* 0x000fe20003f15000 */
[----:B------:R-:W-:-:S02]  /*e560*/  USEL UR38, UR38, URZ, UP0 ;  /* 0x0000003f26267287 */ /* 0x000fc40008000000 */
[----:B------:R-:W-:-:S10]  /*e570*/  ULOP3.LUT UR37, UR37, UR4, URZ, 0x3c, !UPT ;  /* 0x0000000425257292 */ /* 0x000fd4000f8e3c3f */
[----:B------:R-:W0:Y:S01]  /*e580*/  @P0 MUFU.LG2 R10, R11 ;  /* 0x0000000b000a0308 */ /* 0x000e220000000c00 */
[----:B------:R-:W-:Y:S01]  /*e590*/  @P0 FMUL.FTZ R7, R7, 0.69314718246459960938 ;  /* 0x3f31721807070820 */ /* 0x000fe20000410000 */
[----:B-1----:R-:W-:-:S05]  /*e5a0*/  FADD.FTZ R8, R9, R8 ;  /* 0x0000000809087221 */ /* 0x002fca0000010000 */
[----:B------:R-:W-:Y:S01]  /*e5b0*/  FSETP.NE.FTZ.AND P1, PT, R8, RZ, PT ;  /* 0x000000ff0800720b */ /* 0x000fe20003f35000 */
[----:B------:R-:W1:Y:S01]  /*e5c0*/  @P0 MUFU.RCP R3, R11 ;  /* 0x0000000b00030308 */ /* 0x000e620000001000 */
[----:B0-----:R-:W-:-:S11]  /*e5d0*/  @P0 FMUL.FTZ R10, R10, 0.69314718246459960938 ;  /* 0x3f3172180a0a0820 */ /* 0x001fd60000410000 */
[----:B------:R-:W0:Y:S01]  /*e5e0*/  @P1 MUFU.RCP R0, R8 ;  /* 0x0000000800001308 */ /* 0x000e220000001000 */
[----:B------:R-:W-:Y:S01]  /*e5f0*/  @P0 FFMA.FTZ R12, R7, R6, R10 ;  /* 0x00000006070c0223 */ /* 0x000fe2000001000a */
[----:B------:R-:W-:Y:S01]  /*e600*/  PLOP3.LUT P0, PT, PT, PT, PT, 0x8, 0x0 ;  /* 0x000000000000781c */ /* 0x000fe20003f0e170 */
[----:B-1----:R-:W-:Y:S01]  /*e610*/  @!P2 STS [R4+0x28800], R3 ;  /* 0x028800030400a388 */ /* 0x002fe20000000800 */
[-C--:B------:R-:W-:Y:S01]  /*e620*/  FMUL.FTZ R24, R24, R3.reuse ;  /* 0x0000000318187220 */ /* 0x080fe20000410000 */
[----:B------:R-:W-:-:S03]  /*e630*/  FMUL.FTZ R25, R25, R3 ;  /* 0x0000000319197220 */ /* 0x000fc60000410000 */
[----:B------:R-:W1:Y:S01]  /*e640*/  @P1 MUFU.LG2 R6, R8 ;  /* 0x0000000800061308 */ /* 0x000e620000000c00 */
        /* <DEDUP_REMOVED lines=17> */
[----:B------:R-:W-:Y:S01]  /*e760*/  FMUL.FTZ R57, R57, R3 ;  /* 0x0000000339397220 */ /* 0x000fe20000410000 */
[----:B0-----:R-:W-:-:S02]  /*e770*/  IMAD.U32 R4, RZ, RZ, UR10 ;  /* 0x0000000aff047e24 */ /* 0x001fc4000f8e00ff */
[-C--:B------:R-:W-:Y:S01]  /*e780*/  FMUL.FTZ R60, R60, R3.reuse ;  /* 0x000000033c3c7220 */ /* 0x080fe20000410000 */
[-C--:B------:R-:W-:Y:S01]  /*e790*/  FMUL.FTZ R61, R61, R3.reuse ;  /* 0x000000033d3d7220 */ /* 0x080fe20000410000 */
[-C--:B------:R-:W-:Y:S01]  /*e7a0*/  FMUL.FTZ R64, R64, R3.reuse ;  /* 0x0000000340407220 */ /* 0x080fe20000410000 */
[----:B------:R-:W-:Y:S01]  /*e7b0*/  @P1 FMUL.FTZ R4, R4, 0.69314718246459960938 ;  /* 0x3f31721804041820 */ /* 0x000fe20000410000 */
        /* <DEDUP_REMOVED lines=43> */
[----:B------:R-:W-:-:S02]  /*ea70*/  IMAD.MOV.U32 R3, RZ, RZ, -0x800000 ;  /* 0xff800000ff037424 */ /* 0x000fc400078e00ff */
        /* <DEDUP_REMOVED lines=66> */
.L_x_2228:
[----:B------:R-:W0:Y:S08]  /*eea0*/  S2UR UR40, SR_CgaCtaId ;  /* 0x00000000002879c3 */ /* 0x000e300000008800 */
[----:B------:R-:W-:Y:S01]  /*eeb0*/  BAR.SYNC.DEFER_BLOCKING 0x5, 0x180 ;  /* 0x0146000000007b1d */ /* 0x000fe20000010000 */
[----:B------:R-:W-:-:S05]  /*eec0*/  USHF.R.U32.HI UR9, URZ, 0x10, UR42 ;  /* 0x000000103f097899 */ /* 0x000fca000801162a */
        /* <DEDUP_REMOVED lines=12> */
[----:B------:R-:W-:Y:S01]  /*ef90*/  ULDC.64 UR14, c[0x0][0xc00] ;  /* 0x00030000000e7ab9 */ /* 0x000fe20000000a00 */
[----:B------:R-:W-:Y:S01]  /*efa0*/  F2FP.BF16.F32.PACK_AB R7, R31, R30 ;  /* 0x0000001e1f07723e */ /* 0x000fe200000010ff */
[----:B------:R-:W-:Y:S01]  /*efb0*/  ULDC.64 UR12, c[0x0][0xc00] ;  /* 0x00030000000c7ab9 */ /* 0x000fe20000000a00 */
[----:B------:R-:W-:Y:S01]  /*efc0*/  F2FP.BF16.F32.PACK_AB R10, R37, R36 ;  /* 0x00000024250a723e */ /* 0x000fe200000010ff */
[----:B------:R-:W-:Y:S01]  /*efd0*/  UIMAD.WIDE UR12, UR44, 0x4, UR12 ;  /* 0x000000042c0c78a5 */ /* 0x000fe2000f8e020c */
[----:B------:R-:W-:Y:S01]  /*efe0*/  F2FP.BF16.F32.PACK_AB R11, R39, R38 ;  /* 0x00000026270b723e */ /* 0x000fe200000010ff */
[----:B------:R-:W-:Y:S01]  /*eff0*/  UMOV UR10, UR41 ;  /* 0x00000029000a7c82 */ /* 0x000fe20008000000 */
[----:B0-----:R-:W-:Y:S01]  /*f000*/  UMOV UR11, UR4 ;  /* 0x00000004000b7c82 */ /* 0x001fe20008000000 */
[----:B------:R-:W-:Y:S01]  /*f010*/  ULDC UR4, c[0x0][0xad4] ;  /* 0x0002b50000047ab9 */ /* 0x000fe20000000800 */
[----:B------:R-:W-:-:S02]  /*f020*/  IMAD.U32 R14, RZ, RZ, UR10 ;  /* 0x0000000aff0e7e24 */ /* 0x000fc4000f8e00ff */
[----:B------:R-:W-:Y:S01]  /*f030*/  IMAD.U32 R15, RZ, RZ, UR11 ;  /* 0x0000000bff0f7e24 */ /* 0x000fe2000f8e00ff */
[----:B------:R-:W-:Y:S02]  /*f040*/  ULDC.64 UR10, c[0x0][0xc08] ;  /* 0x00030200000a7ab9 */ /* 0x000fe40000000a00 */
[----:B------:R-:W-:-:S04]  /*f050*/  UISETP.NE.U32.AND UP0, UPT, UR10, URZ, UPT ;  /* 0x0000003f0a00728c */ /* 0x000fc8000bf05070 */
[----:B------:R-:W-:Y:S01]  /*f060*/  UISETP.NE.AND.EX UP0, UPT, UR11, URZ, UPT, UP0 ;  /* 0x0000003f0b00728c */ /* 0x000fe2000bf05300 */
[----:B------:R-:W-:Y:S05]  /*f070*/  BAR.SYNC.DEFER_BLOCKING 0x1, 0x100 ;  /* 0x0044000000007b1d */ /* 0x000fea0000010000 */
[----:B------:R-:W-:-:S05]  /*f080*/  PLOP3.LUT P1, PT, PT, PT, UP0, 0x80, 0x0 ;  /* 0x000000000000781c */ /* 0x000fca0003f2f008 */
[----:B------:R-:W-:Y:S02]  /*f090*/  @UP0 ULDC.64 UR10, c[0x0][0xc08] ;  /* 0x00030200000a0ab9 */ /* 0x000fe40000000a00 */
[----:B------:R-:W-:Y:S01]  /*f0a0*/  @UP0 UIMAD.WIDE UR10, UR44, 0x4, UR10 ;  /* 0x000000042c0a08a5 */ /* 0x000fe2000f8e020a */
        /* <DEDUP_REMOVED lines=17> */
[----:B------:R-:W-:-:S02]  /*f1c0*/  F2FP.BF16.F32.PACK_AB R9, R35, R34 ;  /* 0x000000222309723e */ /* 0x000fc400000010ff */
[----:B------:R-:W-:Y:S02]  /*f1d0*/  LOP3.LUT R4, R5, 0x380, RZ, 0xc0, !PT ;  /* 0x0000038005047812 */ /* 0x000fe400078ec0ff */
[----:B------:R-:W-:Y:S01]  /*f1e0*/  F2FP.BF16.F32.PACK_AB R6, R45, R44 ;  /* 0x0000002c2d06723e */ /* 0x000fe200000010ff */
[----:B------:R0:W-:Y:S01]  /*f1f0*/  STSM.16.M88.4 [R13], R8 ;  /* 0x000000080d007844 */ /* 0x0001e20000000200 */
[----:B------:R-:W-:Y:S02]  /*f200*/  SHF.R.U64 R4, R4, 0x3, RZ ;  /* 0x0000000304047819 */ /* 0x000fe400000012ff */
[----:B------:R-:W-:Y:S02]  /*f210*/  F2FP.BF16.F32.PACK_AB R7, R47, R46 ;  /* 0x0000002e2f07723e */ /* 0x000fe400000010ff */
[----:B------:R-:W-:Y:S01]  /*f220*/  LOP3.LUT R4, R4, R5, RZ, 0x3c, !PT ;  /* 0x0000000504047212 */ /* 0x000fe200078e3cff */
[----:B------:R-:W-:-:S05]  /*f230*/  IMAD.X R5, RZ, RZ, R21, P0 ;  /* 0x000000ffff057224 */ /* 0x000fca00000e0615 */
[----:B------:R-:W-:Y:S02]  /*f240*/  MOV R0, R4 ;  /* 0x0000000400007202 */ /* 0x000fe40000000f00 */
[----:B------:R-:W-:Y:S02]  /*f250*/  F2FP.BF16.F32.PACK_AB R4, R41, R40 ;  /* 0x000000282904723e */ /* 0x000fe400000010ff */
[----:B------:R-:W-:Y:S02]  /*f260*/  F2FP.BF16.F32.PACK_AB R5, R43, R42 ;  /* 0x0000002a2b05723e */ /* 0x000fe400000010ff */
[----:B0-----:R-:W-:Y:S02]  /*f270*/  IADD3 R9, P0, R20, 0x60, RZ ;  /* 0x0000006014097810 */ /* 0x001fe40007f1e0ff */
[----:B------:R-:W-:Y:S01]  /*f280*/  F2FP.BF16.F32.PACK_AB R10, R53, R52 ;  /* 0x00000034350a723e */ /* 0x000fe200000010ff */
[----:B------:R0:W-:Y:S01]  /*f290*/  STSM.16.M88.4 [R0], R4 ;  /* 0x0000000400007844 */ /* 0x0001e20000000200 */
[----:B------:R-:W-:-:S02]  /*f2a0*/  LOP3.LUT R8, R9, 0x380, RZ, 0xc0, !PT ;  /* 0x0000038009087812 */ /* 0x000fc400078ec0ff */
[----:B------:R-:W-:Y:S02]  /*f2b0*/  F2FP.BF16.F32.PACK_AB R11, R55, R54 ;  /* 0x00000036370b723e */ /* 0x000fe400000010ff */
[----:B------:R-:W-:Y:S01]  /*f2c0*/  SHF.R.U64 R8, R8, 0x3, RZ ;  /* 0x0000000308087819 */ /* 0x000fe200000012ff */
[----:B0-----:R-:W-:-:S03]  /*f2d0*/  IMAD.X R5, RZ, RZ, R21, P0 ;  /* 0x000000ffff057224 */ /* 0x001fc600000e0615 */
[----:B------:R-:W-:Y:S02]  /*f2e0*/  LOP3.LUT R4, R8, R9, RZ, 0x3c, !PT ;  /* 0x0000000908047212 */ /* 0x000fe400078e3cff */
[----:B------:R-:W-:Y:S02]  /*f2f0*/  F2FP.BF16.F32.PACK_AB R8, R49, R48 ;  /* 0x000000303108723e */ /* 0x000fe400000010ff */
[----:B------:R-:W-:Y:S02]  /*f300*/  MOV R13, R4 ;  /* 0x00000004000d7202 */ /* 0x000fe40000000f00 */
[----:B------:R-:W-:Y:S02]  /*f310*/  IADD3 R5, P0, R20, 0x2000, RZ ;  /* 0x0000200014057810 */ /* 0x000fe40007f1e0ff */
[----:B------:R-:W-:Y:S02]  /*f320*/  F2FP.BF16.F32.PACK_AB R9, R51, R50 ;  /* 0x000000323309723e */ /* 0x000fe400000010ff */
[----:B------:R-:W-:-:S02]  /*f330*/  LOP3.LUT R4, R5, 0x380, RZ, 0xc0, !PT ;  /* 0x0000038005047812 */ /* 0x000fc400078ec0ff */
        /* <DEDUP_REMOVED lines=119> */
[----:B0-----:R-:W-:-:S03]  /*fab0*/  IADD3 R9, P0, R20, 0x6060, RZ ;  /* 0x0000606014097810 */ /* 0x001fc60007f1e0ff */
[----:B------:R0:W-:Y:S01]  /*fac0*/  STSM.16.M88.4 [R0], R4 ;  /* 0x0000000400007844 */ /* 0x0001e20000000200 */
[----:B------:R-:W-:Y:S01]  /*fad0*/  LOP3.LUT R8, R9, 0x380, RZ, 0xc0, !PT ;  /* 0x0000038009087812 */ /* 0x000fe200078ec0ff */
[----:B------:R-:W-:Y:S01]  /*fae0*/  IMAD.X R21, RZ, RZ, R21, P0 ;  /* 0x000000ffff157224 */ /* 0x000fe200000e0615 */
[----:B------:R-:W-:Y:S02]  /*faf0*/  ISETP.NE.U32.AND P0, PT, RZ, UR14, PT ;  /* 0x0000000eff007c0c */ /* 0x000fe4000bf05070 */
[----:B------:R-:W-:Y:S02]  /*fb00*/  SHF.R.U64 R8, R8, 0x3, RZ ;  /* 0x0000000308087819 */ /* 0x000fe400000012ff */
[----:B------:R-:W-:Y:S02]  /*fb10*/  ISETP.NE.AND.EX P0, PT, RZ, UR15, PT, P0 ;  /* 0x0000000fff007c0c */ /* 0x000fe4000bf05300 */
[----:B------:R-:W-:-:S04]  /*fb20*/  LOP3.LUT R20, R8, R9, RZ, 0x3c, !PT ;  /* 0x0000000908147212 */ /* 0x000fc800078e3cff */
[----:B------:R-:W-:Y:S02]  /*fb30*/  MOV R20, R20 ;  /* 0x0000001400147202 */ /* 0x000fe40000000f00 */
[----:B0-----:R-:W-:Y:S02]  /*fb40*/  F2FP.BF16.F32.PACK_AB R4, R145, R144 ;  /* 0x000000909104723e */ /* 0x001fe400000010ff */
[----:B------:R-:W-:Y:S02]  /*fb50*/  F2FP.BF16.F32.PACK_AB R5, R147, R146 ;  /* 0x000000929305723e */ /* 0x000fe400000010ff */
[----:B------:R-:W-:Y:S02]  /*fb60*/  F2FP.BF16.F32.PACK_AB R6, R149, R148 ;  /* 0x000000949506723e */ /* 0x000fe400000010ff */
[----:B------:R-:W-:-:S05]  /*fb70*/  F2FP.BF16.F32.PACK_AB R7, R151, R150 ;  /* 0x000000969707723e */ /* 0x000fca00000010ff */
[----:B------:R0:W-:Y:S02]  /*fb80*/  STSM.16.M88.4 [R20], R4 ;  /* 0x0000000414007844 */ /* 0x0001e40000000200 */
[----:B0-----:R-:W-:Y:S02]  /*fb90*/  IMAD.U32 R4, RZ, RZ, UR10 ;  /* 0x0000000aff047e24 */ /* 0x001fe4000f8e00ff */
[----:B------:R-:W-:Y:S01]  /*fba0*/  IMAD.U32 R5, RZ, RZ, UR11 ;  /* 0x0000000bff057e24 */ /* 0x000fe2000f8e00ff */
[----:B------:R-:W-:Y:S06]  /*fbb0*/  BAR.SYNC.DEFER_BLOCKING 0x1, 0x100 ;  /* 0x0044000000007b1d */ /* 0x000fec0000010000 */
[----:B------:R0:W2:Y:S02]  /*fbc0*/  @P1 LDG.E R6, desc[UR54][R4.64] ;  /* 0x0000003604061981 */ /* 0x0000a4000c1e1900 */
[----:B0-----:R-:W-:-:S02]  /*fbd0*/  IMAD.U32 R4, RZ, RZ, UR12 ;  /* 0x0000000cff047e24 */ /* 0x001fc4000f8e00ff */
[----:B------:R-:W-:-:S05]  /*fbe0*/  IMAD.U32 R5, RZ, RZ, UR13 ;  /* 0x0000000dff057e24 */ /* 0x000fca000f8e00ff */
[----:B------:R0:W5:Y:S01]  /*fbf0*/  @P0 LDG.E R0, desc[UR54][R4.64] ;  /* 0x0000003604000981 */ /* 0x000162000c1e1900 */
[----:B------:R-:W-:Y:S01]  /*fc00*/  UISETP.NE.AND UP0, UPT, UR9, URZ, UPT ;  /* 0x0000003f0900728c */ /* 0x000fe2000bf05270 */
[----:B------:R-:W-:Y:S01]  /*fc10*/  ULDC UR8, c[0x0][0xa88] ;  /* 0x0002a20000087ab9 */ /* 0x000fe20000000800 */
[----:B------:R-:W-:Y:S02]  /*fc20*/  ULOP3.LUT UR42, UR42, 0xff, URZ, 0xc0, !UPT ;  /* 0x000000ff2a2a7892 */ /* 0x000fe4000f8ec03f */
[----:B------:R-:W-:Y:S01]  /*fc30*/  USEL UR10, UR9, UR4, UP0 ;  /* 0x00000004090a7287 */ /* 0x000fe20008000000 */
[----:B--2---:R-:W-:Y:S01]  /*fc40*/  @P1 R2UR UR8, R6 ;  /* 0x00000000060812ca */ /* 0x004fe200000e0000 */
[----:B0-----:R-:W-:-:S14]  /*fc50*/  @P1 BRA `(.L_x_2326) ;  /* 0x0000000000201947 */ /* 0x001fdc0003800000 */
[----:B------:R-:W-:Y:S05]  /*fc60*/  @!P0 BRA `(.L_x_2326) ;  /* 0x00000000001c8947 */ /* 0x000fea0003800000 */
[----:B------:R-:W-:Y:S02]  /*fc70*/  IMAD.U32 R4, RZ, RZ, UR12 ;  /* 0x0000000cff047e24 */ /* 0x000fe4000f8e00ff */
[----:B------:R-:W-:-:S05]  /*fc80*/  IMAD.U32 R5, RZ, RZ, UR13 ;  /* 0x0000000dff057e24 */ /* 0x000fca000f8e00ff */
[----:B------:R-:W2:Y:S04]  /*fc90*/  LDG.E R6, desc[UR54][R4.64] ;  /* 0x0000003604067981 */ /* 0x000ea8000c1e1900 */
[----:B------:R-:W3:Y:S01]  /*fca0*/  LDG.E R7, desc[UR54][R4.64+0x4] ;  /* 0x0000043604077981 */ /* 0x000ee2000c1e1900 */
[----:B--2---:R-:W-:Y:S02]  /*fcb0*/  R2UR UR4, R6 ;  /* 0x00000000060472ca */ /* 0x004fe400000e0000 */
[----:B---3--:R-:W-:-:S13]  /*fcc0*/  R2UR UR8, R7 ;  /* 0x00000000070872ca */ /* 0x008fda00000e0000 */
[----:B------:R-:W-:-:S12]  /*fcd0*/  UIADD3 UR8, -UR4, UR8, URZ ;  /* 0x0000000804087290 */ /* 0x000fd8000fffe13f */
.L_x_2326:
        /* <DEDUP_REMOVED lines=13> */
[----:B------:R-:W-:Y:S01]  /*fdb0*/  UISETP.GT.AND UP1, UPT, UR10, 0x1, UPT ;  /* 0x000000010a00788c */ /* 0x000fe2000bf24270 */
[----:B------:R-:W-:Y:S01]  /*fdc0*/  VIADD R9, R186, UR45 ;  /* 0x0000002dba097c36 */ /* 0x000fe20008000000 */
[----:B------:R-:W-:Y:S01]  /*fdd0*/  UMOV UR21, 0x9b8 ;  /* 0x000009b800157882 */ /* 0x000fe20000000000 */
[----:B------:R-:W-:Y:S02]  /*fde0*/  UISETP.NE.U32.AND UP0, UPT, UR14, URZ, UPT ;  /* 0x0000003f0e00728c */ /* 0x000fe4000bf05070 */
[----:B------:R-:W-:Y:S01]  /*fdf0*/  USEL UR21, UR21, 0x978, UP1 ;  /* 0x0000097815157887 */ /* 0x000fe20008800000 */
[----:B------:R-:W-:Y:S01]  /*fe00*/  IMAD.MOV.U32 R5, RZ, RZ, R9 ;  /* 0x000000ffff057224 */ /* 0x000fe200078e0009 */
[----:B------:R-:W-:Y:S02]  /*fe10*/  UISETP.NE.AND.EX UP0, UPT, UR15, URZ, UPT, UP0 ;  /* 0x0000003f0f00728c */ /* 0x000fe4000bf05300 */
[----:B------:R-:W-:-:S02]  /*fe20*/  USEL UR16, UR42, URZ, UP1 ;  /* 0x0000003f2a107287 */ /* 0x000fc40008800000 */
[----:B------:R-:W-:Y:S02]  /*fe30*/  USEL UR19, UR44, URZ, !UP0 ;  /* 0x0000003f2c137287 */ /* 0x000fe4000c000000 */
[----:B------:R-:W-:-:S04]  /*fe40*/  USHF.R.S32.HI UR17, URZ, 0x1f, UR44 ;  /* 0x0000001f3f117899 */ /* 0x000fc8000801142c */
[----:B------:R-:W-:Y:S01]  /*fe50*/  ULDC.64 UR14, c[0x0][UR21+0x228] ;  /* 0x00008a00150e7abb */ /* 0x000fe20008000a00 */
[----:B------:R-:W-:Y:S01]  /*fe60*/  ULDC.64 UR12, c[0x0][UR21+0x220] ;  /* 0x00008800150c7abb */ /* 0x000fe20008000a00 */
[----:B------:R-:W-:Y:S02]  /*fe70*/  UIMAD.WIDE.U32 UR22, UR14, UR16, URZ ;  /* 0x000000100e1672a5 */ /* 0x000fe4000f8e003f */
[----:B------:R-:W-:Y:S01]  /*fe80*/  UIMAD UR24, UR15, UR16, URZ ;  /* 0x000000100f1872a4 */ /* 0x000fe2000f8e023f */
[C---:B0-----:R-:W-:Y:S01]  /*fe90*/  ISETP.NE.AND P0, PT, R0.reuse, 0x1, PT ;  /* 0x000000010000780c */ /* 0x041fe20003f05270 */
[----:B------:R-:W-:Y:S01]  /*fea0*/  UIMAD.WIDE.U32 UR14, UR12, UR19, URZ ;  /* 0x000000130c0e72a5 */ /* 0x000fe2000f8e003f */
[----:B------:R-:W-:Y:S01]  /*feb0*/  IMAD R11, R0, UR8, RZ ;  /* 0x00000008000b7c24 */ /* 0x000fe2000f8e02ff */
[----:B------:R-:W-:Y:S01]  /*fec0*/  ULDC.64 UR10, c[0x0][UR21+0x218] ;  /* 0x00008600150a7abb */ /* 0x000fe20008000a00 */
[----:B------:R-:W-:Y:S02]  /*fed0*/  USEL UR20, UR17, URZ, !UP0 ;  /* 0x0000003f11147287 */ /* 0x000fe4000c000000 */
[----:B------:R-:W-:-:S02]  /*fee0*/  UIMAD UR19, UR13, UR19, URZ ;  /* 0x000000130d1372a4 */ /* 0x000fc4000f8e023f */
[----:B------:R-:W-:Y:S02]  /*fef0*/  UIMAD.WIDE.U32 UR16, UR10, UR43, URZ ;  /* 0x0000002b0a1072a5 */ /* 0x000fe4000f8e003f */
[----:B------:R-:W-:Y:S02]  /*ff00*/  UIMAD UR10, UR11, UR43, URZ ;  /* 0x0000002b0b0a72a4 */ /* 0x000fe4000f8e023f */
[----:B------:R-:W-:Y:S01]  /*ff10*/  UIMAD UR19, UR12, UR20, UR19 ;  /* 0x000000140c1372a4 */ /* 0x000fe2000f8e0213 */
[----:B------:R-:W0:Y:S01]  /*ff20*/  @P0 LDC R4, c[0x0][0xbec] ;  /* 0x0002fb00ff040b82 */ /* 0x000e220000000800 */
[----:B------:R-:W-:Y:S02]  /*ff30*/  UIADD3 UR24, UR23, UR24, URZ ;  /* 0x0000001817187290 */ /* 0x000fe4000fffe03f */
[----:B------:R-:W-:Y:S02]  /*ff40*/  UIADD3 UR11, UR17, UR10, URZ ;  /* 0x0000000a110b7290 */ /* 0x000fe4000fffe03f */
[----:B------:R-:W-:-:S02]  /*ff50*/  UIADD3 UR16, UP0, UP2, UR14, UR16, UR4 ;  /* 0x000000100e107290 */ /* 0x000fc4000fa1e004 */
[----:B------:R-:W-:Y:S01]  /*ff60*/  UIADD3 UR10, UR15, UR19, URZ ;  /* 0x000000130f0a7290 */ /* 0x000fe2000fffe03f */
[----:B------:R-:W1:Y:S01]  /*ff70*/  @P0 LDC R7, c[0x0][0xbf0] ;  /* 0x0002fc00ff070b82 */ /* 0x000e620000000800 */
[----:B------:R-:W-:Y:S02]  /*ff80*/  IMAD.U32 R6, RZ, RZ, UR24 ;  /* 0x00000018ff067e24 */ /* 0x000fe4000f8e00ff */
[----:B------:R-:W-:Y:S01]  /*ff90*/  UIADD3.X UR10, UR10, UR11, UR18, UP0, UP2 ;  /* 0x0000000b0a0a7290 */ /* 0x000fe200087e4412 */
[----:B0-----:R-:W-:-:S05]  /*ffa0*/  @P0 IMAD.HI.U32 R4, R9, R4, RZ ;  /* 0x0000000409040227 */ /* 0x001fca00078e00ff */
[----:B-1----:R-:W-:Y:S01]  /*ffb0*/  @P0 SHF.R.U32.HI R5, RZ, R7, R4 ;  /* 0x00000007ff050219 */ /* 0x002fe20000011604 */
[----:B------:R-:W-:-:S04]  /*ffc0*/  IMAD.U32 R4, RZ, RZ, UR22 ;  /* 0x00000016ff047e24 */ /* 0x000fc8000f8e00ff */
[--C-:B------:R-:W-:Y:S01]  /*ffd0*/  IMAD.MOV R7, RZ, RZ, -R5.reuse ;  /* 0x000000ffff077224 */ /* 0x100fe200078e0a05 */
[----:B------:R-:W-:Y:S02]  /*ffe0*/  IADD3 R4, P0, P2, R5, UR16, R4 ;  /* 0x0000001005047c10 */ /* 0x000fe4000fa1e004 */
[----:B------:R-:W-:Y:S01]  /*fff0*/  SHF.R.S32.HI R5, RZ, 0x1f, R5 ;  /* 0x0000001fff057819 */ /* 0x000fe20000011405 */
[----:B------:R-:W-:Y:S02]  /*10000*/  IMAD R7, R0, R7, R9 ;  /* 0x0000000700077224 */ /* 0x000fe400078e0209 */
[----:B------:R-:W-:Y:S01]  /*10010*/  VIADD R0, R17, UR45 ;  /* 0x0000002d11007c36 */ /* 0x000fe20008000000 */
[----:B------:R-:W-:Y:S01]  /*10020*/  IADD3.X R5, R5, UR10, R6, P0, P2 ;  /* 0x0000000a05057c10 */ /* 0x000fe200087e4406 */
[----:B------:R-:W-:Y:S01]  /*10030*/  ULDC.64 UR10, c[0x0][UR21+0x210] ;  /* 0x00008400150a7abb */ /* 0x000fe20008000a00 */
[----:B------:R-:W-:Y:S01]  /*10040*/  SHF.R.S32.HI R6, RZ, 0x1f, R7 ;  /* 0x0000001fff067819 */ /* 0x000fe20000011407 */
[----:B------:R-:W-:-:S02]  /*10050*/  IMAD R9, R7, UR11, RZ ;  /* 0x0000000b07097c24 */ /* 0x000fc4000f8e02ff */
        /* <DEDUP_REMOVED lines=8> */
[----:B------:R-:W-:Y:S04]  /*100e0*/  SHFL.IDX PT, R6, R8, 0x1, 0x1c1f ;  /* 0x003c1f0008067f89 */ /* 0x000fe800000e0000 */
[----:B------:R-:W-:Y:S04]  /*100f0*/  SHFL.IDX PT, R4, R8, RZ, 0x1c1f ;  /* 0x001c1fff08047589 */ /* 0x000fe800000e0000 */
[----:B------:R-:W-:Y:S01]  /*10100*/  SHFL.IDX PT, R7, R9, 0x1, 0x1c1f ;  /* 0x003c1f0009077f89 */ /* 0x000fe200000e0000 */
[----:B--2---:R-:W-:-:S05]  /*10110*/  IMAD.MOV R5, RZ, RZ, -R10 ;  /* 0x000000ffff057224 */ /* 0x004fca00078e0a0a */
[----:B------:R-:W-:Y:S02]  /*10120*/  ISETP.NE.AND P0, PT, R2, R5, PT ;  /* 0x000000050200720c */ /* 0x000fe40003f05270 */
[----:B------:R-:W0:Y:S02]  /*10130*/  SHFL.IDX PT, R5, R9, RZ, 0x1c1f ;  /* 0x001c1fff09057589 */ /* 0x000e2400000e0000 */
[C---:B------:R-:W-:Y:S01]  /*10140*/  ISETP.GE.OR P2, PT, R0.reuse, R11, P0 ;  /* 0x0000000b0000720c */ /* 0x040fe20000746670 */
[----:B------:R-:W-:-:S05]  /*10150*/  VIADD R0, R0, 0x8 ;  /* 0x0000000800007836 */ /* 0x000fca0000000000 */
[----:B------:R-:W-:-:S07]  /*10160*/  ISETP.GE.OR P0, PT, R0, R11, P0 ;  /* 0x0000000b0000720c */ /* 0x000fce0000706670 */
[----:B0-----:R0:W-:Y:S06]  /*10170*/  @!P2 ST.E desc[UR54][R4.64], R12 ;  /* 0x0000000c0400a985 */ /* 0x0011ec000c101936 */
[----:B------:R0:W-:Y:S02]  /*10180*/  @!P0 ST.E desc[UR54][R6.64], R3 ;  /* 0x0000000306008985 */ /* 0x0001e4000c101936 */
.L_x_2327:
[----:B------:R-:W-:Y:S05]  /*10190*/  @P1 BRA `(.L_x_2328) ;  /* 0x0000001000501947 */ /* 0x000fea0003800000 */
[----:B0-----:R-:W-:Y:S01]  /*101a0*/  IMAD R3, R219, 0x40, R19 ;  /* 0x00000040db037824 */ /* 0x001fe200078e0213 */
[----:B------:R-:W0:Y:S01]  /*101b0*/  LDC R82, c[0x0][0xbe8] ;  /* 0x0002fa00ff527b82 */ /* 0x000e220000000800 */
[----:B------:R-:W-:Y:S01]  /*101c0*/  ULDC UR14, c[0x0][0xac8] ;  /* 0x0002b200000e7ab9 */ /* 0x000fe20000000800 */
[----:B------:R-:W-:Y:S01]  /*101d0*/  ULDC.64 UR12, c[0x0][0xaa0] ;  /* 0x0002a800000c7ab9 */ /* 0x000fe20000000a00 */
        /* <DEDUP_REMOVED lines=9> */
[--C-:B------:R-:W-:Y:S01]  /*10270*/  IMAD.X R9, RZ, RZ, R15.reuse, P3 ;  /* 0x000000ffff097224 */ /* 0x100fe200018e060f */
[----:B------:R-:W-:Y:S02]  /*10280*/  LOP3.LUT R32, R33, 0x380, RZ, 0xc0, !PT ;  /* 0x0000038021207812 */ /* 0x000fe400078ec0ff */
[----:B------:R-:W-:Y:S02]  /*10290*/  IADD3 R45, P3, R14, 0x8000, RZ ;  /* 0x000080000e2d7810 */ /* 0x000fe40007f7e0ff */
[----:B------:R-:W-:Y:S01]  /*102a0*/  LOP3.LUT R40, R40, R41, RZ, 0x3c, !PT ;  /* 0x0000002928287212 */ /* 0x000fe200078e3cff */
[--C-:B------:R-:W-:Y:S01]  /*102b0*/  IMAD.X R41, RZ, RZ, R15.reuse, P2 ;  /* 0x000000ffff297224 */ /* 0x100fe200010e060f */
[C---:B------:R-:W-:Y:S01]  /*102c0*/  IADD3 R37, P1, R14.reuse, 0x6000, RZ ;  /* 0x000060000e257810 */ /* 0x040fe20007f3e0ff */
[----:B------:R-:W-:Y:S01]  /*102d0*/  VIADD R91, R19, 0x40 ;  /* 0x00000040135b7836 */ /* 0x000fe20000000000 */
[----:B------:R-:W-:Y:S01]  /*102e0*/  IADD3 R69, P2, R14, 0xe000, RZ ;  /* 0x0000e0000e457810 */ /* 0x000fe20007f5e0ff */
[----:B------:R-:W-:Y:S01]  /*102f0*/  UIMAD UR18, UR18, UR12, URZ ;  /* 0x0000000c121272a4 */ /* 0x000fe2000f8e023f */
[----:B------:R-:W-:Y:S01]  /*10300*/  SHF.R.U64 R32, R32, 0x3, RZ ;  /* 0x0000000320207819 */ /* 0x000fe200000012ff */
[----:B------:R-:W-:Y:S01]  /*10310*/  UIMAD.WIDE.U32 UR10, UR4, UR12, URZ ;  /* 0x0000000c040a72a5 */ /* 0x000fe2000f8e003f */
[----:B------:R-:W-:Y:S01]  /*10320*/  LOP3.LUT R44, R45, 0x380, RZ, 0xc0, !PT ;  /* 0x000003802d2c7812 */ /* 0x000fe200078ec0ff */
[----:B------:R-:W-:Y:S01]  /*10330*/  VIADD R87, R19, 0x80 ;  /* 0x0000008013577836 */ /* 0x000fe20000000000 */
[----:B------:R-:W-:Y:S01]  /*10340*/  LOP3.LUT R36, R37, 0x380, RZ, 0xc0, !PT ;  /* 0x0000038025247812 */ /* 0x000fe200078ec0ff */
[----:B------:R-:W-:Y:S01]  /*10350*/  VIADD R89, R19, 0x100 ;  /* 0x0000010013597836 */ /* 0x000fe20000000000 */
[----:B------:R-:W-:Y:S01]  /*10360*/  LOP3.LUT R68, R69, 0x380, RZ, 0xc0, !PT ;  /* 0x0000038045447812 */ /* 0x000fe200078ec0ff */
[----:B------:R-:W-:Y:S01]  /*10370*/  VIADD R99, R19, 0x140 ;  /* 0x0000014013637836 */ /* 0x000fe20000000000 */
[----:B------:R-:W-:Y:S01]  /*10380*/  LOP3.LUT R32, R32, R33, RZ, 0x3c, !PT ;  /* 0x0000002120207212 */ /* 0x000fe200078e3cff */
[----:B------:R-:W-:Y:S01]  /*10390*/  IMAD.X R33, RZ, RZ, R15, P0 ;  /* 0x000000ffff217224 */ /* 0x000fe200000e060f */
[----:B------:R-:W-:Y:S01]  /*103a0*/  SHF.R.U64 R44, R44, 0x3, RZ ;  /* 0x000000032c2c7819 */ /* 0x000fe200000012ff */
[----:B------:R-:W5:Y:S01]  /*103b0*/  LD.E.128 R8, desc[UR54][R8.64] ;  /* 0x0000003608087980 */ /* 0x000f62000c101d00 */
[----:B------:R-:W-:-:S02]  /*103c0*/  SHF.R.U64 R36, R36, 0x3, RZ ;  /* 0x0000000324247819 */ /* 0x000fc400000012ff */
[----:B------:R-:W-:Y:S01]  /*103d0*/  IADD3 R61, P0, R14, 0xc000, RZ ;  /* 0x0000c0000e3d7810 */ /* 0x000fe20007f1e0ff */
[----:B------:R-:W-:Y:S01]  /*103e0*/  UIMAD UR18, UR4, UR13, UR18 ;  /* 0x0000000d041272a4 */ /* 0x000fe2000f8e0212 */
[----:B------:R-:W-:Y:S01]  /*103f0*/  SHF.R.U64 R68, R68, 0x3, RZ ;  /* 0x0000000344447819 */ /* 0x000fe200000012ff */
[----:B------:R-:W5:Y:S01]  /*10400*/  LD.E.128 R32, desc[UR54][R32.64] ;  /* 0x0000003620207980 */ /* 0x000f62000c101d00 */
[----:B------:R-:W-:Y:S01]  /*10410*/  LOP3.LUT R44, R44, R45, RZ, 0x3c, !PT ;  /* 0x0000002d2c2c7212 */ /* 0x000fe200078e3cff */
[--C-:B------:R-:W-:Y:S01]  /*10420*/  IMAD.X R45, RZ, RZ, R15.reuse, P3 ;  /* 0x000000ffff2d7224 */ /* 0x100fe200018e060f */
[----:B------:R-:W-:Y:S01]  /*10430*/  LOP3.LUT R36, R36, R37, RZ, 0x3c, !PT ;  /* 0x0000002524247212 */ /* 0x000fe200078e3cff */
[--C-:B------:R-:W-:Y:S01]  /*10440*/  IMAD.X R37, RZ, RZ, R15.reuse, P1 ;  /* 0x000000ffff257224 */ /* 0x100fe200008e060f */
[----:B------:R-:W-:Y:S01]  /*10450*/  LOP3.LUT R60, R61, 0x380, RZ, 0xc0, !PT ;  /* 0x000003803d3c7812 */ /* 0x000fe200078ec0ff */
[----:B------:R-:W-:Y:S01]  /*10460*/  ULDC.64 UR12, c[0x0][0xae8] ;  /* 0x0002ba00000c7ab9 */ /* 0x000fe20000000a00 */
[----:B------:R-:W-:Y:S01]  /*10470*/  LOP3.LUT R68, R68, R69, RZ, 0x3c, !PT ;  /* 0x0000004544447212 */ /* 0x000fe200078e3cff */
[----:B------:R-:W-:Y:S01]  /*10480*/  IMAD.X R69, RZ, RZ, R15, P2 ;  /* 0x000000ffff457224 */ /* 0x000fe200010e060f */
[----:B------:R-:W-:-:S02]  /*10490*/  IADD3 R3, P3, R14, 0xf000, RZ ;  /* 0x0000f0000e037810 */ /* 0x000fc40007f7e0ff */
[C---:B------:R-:W-:Y:S02]  /*104a0*/  IADD3 R13, P4, R14.reuse, 0x2000, RZ ;  /* 0x000020000e0d7810 */ /* 0x040fe40007f9e0ff */
[C---:B------:R-:W-:Y:S02]  /*104b0*/  IADD3 R25, P5, R14.reuse, 0x3000, RZ ;  /* 0x000030000e197810 */ /* 0x040fe40007fbe0ff */
[C---:B------:R-:W-:Y:S01]  /*104c0*/  IADD3 R29, P6, R14.reuse, 0x4000, RZ ;  /* 0x000040000e1d7810 */ /* 0x040fe20007fde0ff */
[----:B------:R-:W-:Y:S01]  /*104d0*/  UIADD3 UR11, UR11, UR18, URZ ;  /* 0x000000120b0b7290 */ /* 0x000fe2000fffe03f */
[----:B------:R-:W-:Y:S01]  /*104e0*/  IADD3 R65, P1, R14, 0xd000, RZ ;  /* 0x0000d0000e417810 */ /* 0x000fe20007f3e0ff */
[----:B------:R-:W-:Y:S01]  /*104f0*/  USHF.R.S32.HI UR4, URZ, 0x1f, UR9 ;  /* 0x0000001f3f047899 */ /* 0x000fe20008011409 */
[----:B0-----:R-:W-:Y:S01]  /*10500*/  ISETP.NE.AND P2, PT, R82, 0x1, PT ;  /* 0x000000015200780c */ /* 0x001fe20003f45270 */
[----:B------:R-:W-:Y:S01]  /*10510*/  IMAD.X R73, RZ, RZ, R15, P3 ;  /* 0x000000ffff497224 */ /* 0x000fe200018e060f */
[----:B------:R-:W-:Y:S01]  /*10520*/  SHF.R.U64 R60, R60, 0x3, RZ ;  /* 0x000000033c3c7819 */ /* 0x000fe200000012ff */
[----:B------:R-:W5:Y:S01]  /*10530*/  LD.E.128 R36, desc[UR54][R36.64] ;  /* 0x0000003624247980 */ /* 0x000f62000c101d00 */
[----:B------:R-:W-:-:S02]  /*10540*/  LOP3.LUT R0, R3, 0x380, RZ, 0xc0, !PT ;  /* 0x0000038003007812 */ /* 0x000fc400078ec0ff */
[----:B------:R-:W-:Y:S01]  /*10550*/  LOP3.LUT R64, R65, 0x380, RZ, 0xc0, !PT ;  /* 0x0000038041407812 */ /* 0x000fe200078ec0ff */
[----:B------:R-:W5:Y:S01]  /*10560*/  LD.E.128 R40, desc[UR54][R40.64] ;  /* 0x0000003628287980 */ /* 0x000f62000c101d00 */
[----:B------:R-:W-:Y:S01]  /*10570*/  LOP3.LUT R60, R60, R61, RZ, 0x3c, !PT ;  /* 0x0000003d3c3c7212 */ /* 0x000fe200078e3cff */
[----:B------:R-:W-:Y:S01]  /*10580*/  IMAD.X R61, RZ, RZ, R15, P0 ;  /* 0x000000ffff3d7224 */ /* 0x000fe200000e060f */
[----:B------:R-:W-:Y:S01]  /*10590*/  SHF.R.U64 R0, R0, 0x3, RZ ;  /* 0x0000000300007819 */ /* 0x000fe200000012ff */
[----:B------:R-:W5:Y:S01]  /*105a0*/  LD.E.128 R44, desc[UR54][R44.64] ;  /* 0x000000362c2c7980 */ /* 0x000f62000c101d00 */
[----:B------:R-:W-:Y:S01]  /*105b0*/  SHF.R.U64 R64, R64, 0x3, RZ ;  /* 0x0000000340407819 */ /* 0x000fe200000012ff */
[----:B------:R-:W0:Y:S01]  /*105c0*/  @P2 LDC R79, c[0x0][0xbec] ;  /* 0x0002fb00ff4f2b82 */ /* 0x000e220000000800 */
[----:B------:R-:W-:Y:S01]  /*105d0*/  ISETP.GE.AND P0, PT, R91, UR14, PT ;  /* 0x0000000e5b007c0c */ /* 0x000fe2000bf06270 */
[----:B------:R-:W5:Y:S01]  /*105e0*/  LD.E.128 R68, desc[UR54][R68.64] ;  /* 0x0000003644447980 */ /* 0x000f62000c101d00 */
[----:B------:R-:W-:-:S02]  /*105f0*/  LOP3.LUT R72, R0, R3, RZ, 0x3c, !PT ;  /* 0x0000000300487212 */ /* 0x000fc400078e3cff */
[----:B------:R-:W-:Y:S01]  /*10600*/  LOP3.LUT R64, R64, R65, RZ, 0x3c, !PT ;  /* 0x0000004140407212 */ /* 0x000fe200078e3cff */
[----:B------:R-:W-:Y:S01]  /*10610*/  IMAD.X R65, RZ, RZ, R15, P1 ;  /* 0x000000ffff417224 */ /* 0x000fe200008e060f */
[----:B------:R-:W-:Y:S01]  /*10620*/  SEL R3, RZ, 0xffffffff, P0 ;  /* 0xffffffffff037807 */ /* 0x000fe20000000000 */
[----:B------:R-:W1:Y:S01]  /*10630*/  @P2 LDC R81, c[0x0][0xbf0] ;  /* 0x0002fc00ff512b82 */ /* 0x000e620000000800 */
[----:B------:R-:W-:Y:S02]  /*10640*/  ISETP.GE.AND P1, PT, R19, UR14, PT ;  /* 0x0000000e13007c0c */ /* 0x000fe4000bf26270 */
[----:B------:R-:W-:Y:S01]  /*10650*/  LOP3.LUT R12, R13, 0x380, RZ, 0xc0, !PT ;  /* 0x000003800d0c7812 */ /* 0x000fe200078ec0ff */
[----:B------:R-:W-:Y:S01]  /*10660*/  IMAD.SHL.U32 R3, R3, 0x2, RZ ;  /* 0x0000000203037824 */ /* 0x000fe200078e00ff */
[----:B------:R-:W-:Y:S02]  /*10670*/  SEL R0, RZ, 0x1, P1 ;  /* 0x00000001ff007807 */ /* 0x000fe40000800000 */
[----:B------:R-:W-:-:S02]  /*10680*/  LOP3.LUT R24, R25, 0x380, RZ, 0xc0, !PT ;  /* 0x0000038019187812 */ /* 0x000fc400078ec0ff */
[----:B------:R-:W-:Y:S01]  /*10690*/  LOP3.LUT R28, R29, 0x380, RZ, 0xc0, !PT ;  /* 0x000003801d1c7812 */ /* 0x000fe200078ec0ff */
[----:B------:R-:W-:Y:S01]  /*106a0*/  UIMAD.WIDE.U32 UR10, UR43, UR12, UR10 ;  /* 0x0000000c2b0a72a5 */ /* 0x000fe2000f8e000a */
[----:B------:R-:W-:Y:S01]  /*106b0*/  LOP3.LUT R20, R3, 0x2, R0, 0xe2, !PT ;  /* 0x0000000203147812 */ /* 0x000fe200078ee200 */
[----:B------:R-:W-:Y:S01]  /*106c0*/  VIADD R3, R19, 0xc0 ;  /* 0x000000c013037836 */ /* 0x000fe20000000000 */
[----:B------:R-:W-:Y:S01]  /*106d0*/  SHF.R.U64 R12, R12, 0x3, RZ ;  /* 0x000000030c0c7819 */ /* 0x000fe200000012ff */
[----:B------:R-:W-:Y:S01]  /*106e0*/  IMAD R0, R187, 0x20, R219 ;  /* 0x00000020bb007824 */ /* 0x000fe200078e02db */
[----:B------:R-:W-:Y:S01]  /*106f0*/  SHF.R.U64 R24, R24, 0x3, RZ ;  /* 0x0000000318187819 */ /* 0x000fe200000012ff */
[----:B------:R-:W5:Y:S01]  /*10700*/  LD.E.128 R60, desc[UR54][R60.64] ;  /* 0x000000363c3c7980 */ /* 0x000f62000c101d00 */
[----:B------:R-:W-:Y:S01]  /*10710*/  ISETP.GE.AND P0, PT, R3, UR14, PT ;  /* 0x0000000e03007c0c */ /* 0x000fe2000bf06270 */
[----:B------:R-:W-:Y:S01]  /*10720*/  VIADD R80, R0, UR45 ;  /* 0x0000002d00507c36 */ /* 0x000fe20008000000 */
[----:B------:R-:W-:Y:S01]  /*10730*/  SHF.R.U64 R28, R28, 0x3, RZ ;  /* 0x000000031c1c7819 */ /* 0x000fe200000012ff */
[----:B------:R-:W5:Y:S01]  /*10740*/  LD.E.128 R64, desc[UR54][R64.64] ;  /* 0x0000003640407980 */ /* 0x000f62000c101d00 */
[----:B------:R-:W-:Y:S01]  /*10750*/  SEL R0, RZ, 0xffffffff, P0 ;  /* 0xffffffffff007807 */ /* 0x000fe20000000000 */
[----:B------:R-:W-:Y:S01]  /*10760*/  UIMAD UR11, UR43, UR13, UR11 ;  /* 0x0000000d2b0b72a4 */ /* 0x000fe2000f8e020b */
[----:B------:R-:W-:Y:S01]  /*10770*/  LOP3.LUT R12, R12, R13, RZ, 0x3c, !PT ;  /* 0x0000000d0c0c7212 */ /* 0x000fe200078e3cff */
[--C-:B------:R-:W-:Y:S01]  /*10780*/  IMAD.X R13, RZ, RZ, R15.reuse, P4 ;  /* 0x000000ffff0d7224 */ /* 0x100fe200020e060f */
[----:B------:R-:W-:Y:S01]  /*10790*/  LOP3.LUT R24, R24, R25, RZ, 0x3c, !PT ;  /* 0x0000001918187212 */ /* 0x000fe200078e3cff */
[--C-:B------:R-:W-:Y:S01]  /*107a0*/  IMAD.X R25, RZ, RZ, R15.reuse, P5 ;  /* 0x000000ffff197224 */ /* 0x100fe200028e060f */
[----:B------:R-:W-:Y:S01]  /*107b0*/  LOP3.LUT R28, R28, R29, RZ, 0x3c, !PT ;  /* 0x0000001d1c1c7212 */ /* 0x000fe200078e3cff */
[----:B------:R-:W-:Y:S01]  /*107c0*/  IMAD.X R29, RZ, RZ, R15, P6 ;  /* 0x000000ffff1d7224 */ /* 0x000fe200030e060f */
[----:B------:R-:W-:Y:S01]  /*107d0*/  ISETP.GE.AND P1, PT, R87, UR14, PT ;  /* 0x0000000e57007c0c */ /* 0x000fe2000bf26270 */
[----:B------:R-:W-:Y:S01]  /*107e0*/  ULDC.64 UR12, c[0x0][0xaf0] ;  /* 0x0002bc00000c7ab9 */ /* 0x000fe20000000a00 */
[----:B------:R-:W-:Y:S01]  /*107f0*/  IADD3 R49, P4, R14, 0x9000, RZ ;  /* 0x000090000e317810 */ /* 0x000fe20007f9e0ff */
[----:B------:R-:W-:Y:S01]  /*10800*/  IMAD.SHL.U32 R83, R0, 0x8, RZ ;  /* 0x0000000800537824 */ /* 0x000fe200078e00ff */
[----:B------:R-:W-:-:S02]  /*10810*/  IADD3 R53, P5, R14, 0xa000, RZ ;  /* 0x0000a0000e357810 */ /* 0x000fc40007fbe0ff */
[C---:B------:R-:W-:Y:S01]  /*10820*/  LOP3.LUT R5, R14.reuse, 0x380, RZ, 0xc0, !PT ;  /* 0x000003800e057812 */ /* 0x040fe200078ec0ff */
[----:B------:R-:W-:Y:S01]  /*10830*/  IMAD.MOV.U32 R77, RZ, RZ, R80 ;  /* 0x000000ffff4d7224 */ /* 0x000fe200078e0050 */
[----:B------:R-:W-:Y:S01]  /*10840*/  IADD3 R57, P6, R14, 0xb000, RZ ;  /* 0x0000b0000e397810 */ /* 0x000fe20007fde0ff */
[----:B------:R-:W-:Y:S01]  /*10850*/  UIMAD UR4, UR4, UR12, URZ ;  /* 0x0000000c040472a4 */ /* 0x000fe2000f8e023f */
[----:B------:R-:W-:Y:S01]  /*10860*/  SEL R21, RZ, 0xffffffff, P1 ;  /* 0xffffffffff157807 */ /* 0x000fe20000800000 */
[----:B0-----:R-:W-:Y:S01]  /*10870*/  @P2 IMAD.HI.U32 R0, R80, R79, RZ ;  /* 0x0000004f50002227 */ /* 0x001fe200078e00ff */
[----:B------:R-:W-:Y:S01]  /*10880*/  LOP3.LUT R48, R49, 0x380, RZ, 0xc0, !PT ;  /* 0x0000038031307812 */ /* 0x000fe200078ec0ff */
[----:B------:R-:W5:Y:S01]  /*10890*/  LD.E.128 R24, desc[UR54][R24.64] ;  /* 0x0000003618187980 */ /* 0x000f62000c101d00 */
[----:B------:R-:W-:Y:S02]  /*108a0*/  LOP3.LUT R52, R53, 0x380, RZ, 0xc0, !PT ;  /* 0x0000038035347812 */ /* 0x000fe400078ec0ff */
[----:B------:R-:W-:Y:S01]  /*108b0*/  LOP3.LUT R56, R57, 0x380, RZ, 0xc0, !PT ;  /* 0x0000038039387812 */ /* 0x000fe200078ec0ff */
[----:B------:R-:W-:Y:S01]  /*108c0*/  UIMAD UR4, UR9, UR13, UR4 ;  /* 0x0000000d090472a4 */ /* 0x000fe2000f8e0204 */
[----:B------:R-:W-:Y:S01]  /*108d0*/  IMAD.SHL.U32 R21, R21, 0x4, RZ ;  /* 0x0000000415157824 */ /* 0x000fe200078e00ff */
[----:B------:R-:W-:Y:S01]  /*108e0*/  UIMAD.WIDE.U32 UR10, UR9, UR12, UR10 ;  /* 0x0000000c090a72a5 */ /* 0x000fe2000f8e000a */
[----:B-1----:R-:W-:Y:S01]  /*108f0*/  @P2 SHF.R.U32.HI R77, RZ, R81, R0 ;  /* 0x00000051ff4d2219 */ /* 0x002fe20000011600 */
[----:B------:R-:W5:Y:S01]  /*10900*/  LD.E.128 R28, desc[UR54][R28.64] ;  /* 0x000000361c1c7980 */ /* 0x000f62000c101d00 */
[----:B------:R-:W-:-:S02]  /*10910*/  SHF.R.U64 R48, R48, 0x3, RZ ;  /* 0x0000000330307819 */ /* 0x000fc400000012ff */
[----:B------:R-:W-:Y:S01]  /*10920*/  SHF.R.U64 R52, R52, 0x3, RZ ;  /* 0x0000000334347819 */ /* 0x000fe200000012ff */
[----:B------:R-:W5:Y:S01]  /*10930*/  LD.E.128 R72, desc[UR54][R72.64] ;  /* 0x0000003648487980 */ /* 0x000f62000c101d00 */
[----:B------:R-:W-:Y:S02]  /*10940*/  SHF.R.U64 R56, R56, 0x3, RZ ;  /* 0x0000000338387819 */ /* 0x000fe400000012ff */
[----:B------:R-:W-:Y:S01]  /*10950*/  SHF.R.U64 R5, R5, 0x3, RZ ;  /* 0x0000000305057819 */ /* 0x000fe200000012ff */
[----:B------:R-:W-:Y:S01]  /*10960*/  UIADD3 UR4, UR11, UR4, URZ ;  /* 0x000000040b047290 */ /* 0x000fe2000fffe03f */
[----:B------:R-:W-:Y:S01]  /*10970*/  ISETP.GE.AND P0, PT, R89, UR14, PT ;  /* 0x0000000e59007c0c */ /* 0x000fe2000bf06270 */
[--C-:B------:R-:W-:Y:S01]  /*10980*/  IMAD.MOV R79, RZ, RZ, -R77.reuse ;  /* 0x000000ffff4f7224 */ /* 0x100fe200078e0a4d */
[----:B------:R-:W-:Y:S02]  /*10990*/  SHF.R.S32.HI R78, RZ, 0x1f, R77 ;  /* 0x0000001fff4e7819 */ /* 0x000fe4000001144d */
        /* <DEDUP_REMOVED lines=9> */
[----:B------:R-:W-:Y:S01]  /*10a30*/  IMAD.U32 R20, RZ, RZ, UR10 ;  /* 0x0000000aff147e24 */ /* 0x000fe2000f8e00ff */
[----:B------:R-:W-:Y:S01]  /*10a40*/  SEL R0, RZ, 0xffffffff, P0 ;  /* 0xffffffffff007807 */ /* 0x000fe20000000000 */
[----:B------:R-:W-:Y:S01]  /*10a50*/  IMAD.U32 R21, RZ, RZ, UR11 ;  /* 0x0000000bff157e24 */ /* 0x000fe2000f8e00ff */
[----:B------:R-:W-:Y:S01]  /*10a60*/  ULDC.64 UR10, c[0x0][0xae0] ;  /* 0x0002b800000a7ab9 */ /* 0x000fe20000000a00 */
[----:B------:R-:W-:Y:S01]  /*10a70*/  IMAD.U32 R21, RZ, RZ, UR4 ;  /* 0x00000004ff157e24 */ /* 0x000fe2000f8e00ff */
[----:B------:R-:W-:Y:S01]  /*10a80*/  ISETP.GE.AND P0, PT, R99, UR14, PT ;  /* 0x0000000e63007c0c */ /* 0x000fe2000bf06270 */
[----:B------:R-:W-:-:S02]  /*10a90*/  IMAD R78, R78, UR10, RZ ;  /* 0x0000000a4e4e7c24 */ /* 0x000fc4000f8e02ff */
[----:B------:R-:W-:Y:S01]  /*10aa0*/  IMAD R79, R82, R79, R80 ;  /* 0x0000004f524f7224 */ /* 0x000fe200078e0250 */
[----:B------:R-:W-:Y:S01]  /*10ab0*/  LOP3.LUT R76, R83, 0x8, R76, 0xe2, !PT ;  /* 0x00000008534c7812 */ /* 0x000fe200078ee24c */
[----:B------:R-:W5:Y:S01]  /*10ac0*/  LD.E.128 R4, desc[UR54][R4.64] ;  /* 0x0000003604047980 */ /* 0x000f62000c101d00 */
[----:B------:R-:W-:Y:S01]  /*10ad0*/  IMAD.SHL.U32 R83, R0, 0x10, RZ ;  /* 0x0000001000537824 */ /* 0x000fe200078e00ff */
[----:B------:R-:W-:Y:S01]  /*10ae0*/  SEL R0, RZ, 0xffffffff, P0 ;  /* 0xffffffffff007807 */ /* 0x000fe20000000000 */
[C---:B------:R-:W-:Y:S01]  /*10af0*/  IMAD R81, R77.reuse, UR11, R78 ;  /* 0x0000000b4d517c24 */ /* 0x040fe2000f8e024e */
[----:B------:R-:W5:Y:S01]  /*10b00*/  LD.E.128 R12, desc[UR54][R12.64] ;  /* 0x000000360c0c7980 */ /* 0x000f62000c101d00 */
[----:B------:R-:W-:Y:S01]  /*10b10*/  IMAD.WIDE.U32 R20, R77, UR10, R20 ;  /* 0x0000000a4d147c25 */ /* 0x000fe2000f8e0014 */
[----:B------:R-:W-:Y:S01]  /*10b20*/  SHF.R.S32.HI R77, RZ, 0x1f, R79 ;  /* 0x0000001fff4d7819 */ /* 0x000fe2000001144f */
[----:B------:R-:W-:Y:S01]  /*10b30*/  ULDC.64 UR10, c[0x0][0xad8] ;  /* 0x0002b600000a7ab9 */ /* 0x000fe20000000a00 */
[----:B------:R-:W5:Y:S01]  /*10b40*/  LD.E.128 R48, desc[UR54][R48.64] ;  /* 0x0000003630307980 */ /* 0x000f62000c101d00 */
[----:B------:R-:W-:-:S03]  /*10b50*/  VIADD R95, R19, 0x180 ;  /* 0x00000180135f7836 */ /* 0x000fc60000000000 */
[----:B------:R-:W5:Y:S04]  /*10b60*/  LD.E.128 R52, desc[UR54][R52.64] ;  /* 0x0000003634347980 */ /* 0x000f68000c101d00 */
[----:B------:R-:W5:Y:S01]  /*10b70*/  LD.E.128 R56, desc[UR54][R56.64] ;  /* 0x0000003638387980 */ /* 0x000f62000c101d00 */
[----:B------:R-:W-:Y:S01]  /*10b80*/  @!PT LDS RZ, [RZ] ;  /* 0x00000000fffff984 */ /* 0x000fe20000000800 */
[----:B------:R-:W-:Y:S01]  /*10b90*/  @!PT LDS RZ, [RZ] ;  /* 0x00000000fffff984 */ /* 0x000fe20000000800 */
[----:B------:R-:W-:Y:S01]  /*10ba0*/  @!PT LDS RZ, [RZ] ;  /* 0x00000000fffff984 */ /* 0x000fe20000000800 */
[----:B------:R-:W-:Y:S01]  /*10bb0*/  @!PT LDS RZ, [RZ] ;  /* 0x00000000fffff984 */ /* 0x000fe20000000800 */
[----:B------:R0:W-:Y:S06]  /*10bc0*/  MEMBAR.ALL.CTA ;  /* 0x0000000000007992 */ /* 0x0001ec0000008000 */
[----:B0-----:R-:W0:Y:S01]  /*10bd0*/  FENCE.VIEW.ASYNC.S ;  /* 0x00000000000073c6 */ /* 0x001e220000000000 */
[----:B------:R-:W-:Y:S01]  /*10be0*/  LOP3.LUT R76, R83, 0x10, R76, 0xe2, !PT ;  /* 0x00000010534c7812 */ /* 0x000fe200078ee24c */
[----:B------:R-:W-:Y:S01]  /*10bf0*/  IMAD.SHL.U32 R83, R0, 0x20, RZ ;  /* 0x0000002000537824 */ /* 0x000fe200078e00ff */
[----:B------:R-:W-:Y:S01]  /*10c00*/  ISETP.GE.AND P0, PT, R95, UR14, PT ;  /* 0x0000000e5f007c0c */ /* 0x000fe2000bf06270 */
[----:B------:R-:W-:-:S02]  /*10c10*/  IMAD.IADD R21, R21, 0x1, R81 ;  /* 0x0000000115157824 */ /* 0x000fc400078e0251 */
[----:B------:R-:W-:Y:S02]  /*10c20*/  IMAD R0, R77, UR10, RZ ;  /* 0x0000000a4d007c24 */ /* 0x000fe4000f8e02ff */
[----:B------:R-:W-:Y:S02]  /*10c30*/  VIADD R92, R219, UR45 ;  /* 0x0000002ddb5c7c36 */ /* 0x000fe40008000000 */
[----:B------:R-:W-:Y:S02]  /*10c40*/  IMAD R93, R82, UR8, RZ ;  /* 0x00000008525d7c24 */ /* 0x000fe4000f8e02ff */
[----:B------:R-:W-:Y:S01]  /*10c50*/  VIADD R97, R19, 0x1c0 ;  /* 0x000001c013617836 */ /* 0x000fe20000000000 */
[----:B------:R-:W-:Y:S01]  /*10c60*/  UIADD3 UR4, UR41, 0x28c20, URZ ;  /* 0x00028c2029047890 */ /* 0x000fe2000fffe03f */
[C---:B------:R-:W-:Y:S01]  /*10c70*/  IMAD R81, R79.reuse, UR11, R0 ;  /* 0x0000000b4f517c24 */ /* 0x040fe2000f8e0200 */
[----:B------:R-:W-:Y:S01]  /*10c80*/  SEL R77, RZ, 0x40, P0 ;  /* 0x00000040ff4d7807 */ /* 0x000fe20000000000 */
[----:B------:R-:W-:Y:S01]  /*10c90*/  IMAD.WIDE.U32 R20, R79, UR10, R20 ;  /* 0x0000000a4f147c25 */ /* 0x000fe2000f8e0014 */
[----:B------:R-:W-:Y:S01]  /*10ca0*/  ISETP.GE.AND P0, PT, R92, R93, PT ;  /* 0x0000005d5c00720c */ /* 0x000fe20003f06270 */
[----:B------:R-:W-:Y:S01]  /*10cb0*/  ULDC.64 UR10, c[0x0][0xa80] ;  /* 0x0002a000000a7ab9 */ /* 0x000fe20000000a00 */
[----:B------:R-:W-:Y:S01]  /*10cc0*/  ISETP.GE.AND P1, PT, R97, UR14, PT ;  /* 0x0000000e61007c0c */ /* 0x000fe2000bf26270 */
[----:B------:R-:W-:Y:S01]  /*10cd0*/  IMAD.IADD R79, R21, 0x1, R81 ;  /* 0x00000001154f7824 */ /* 0x000fe200078e0251 */
[----:B------:R-:W-:Y:S01]  /*10ce0*/  LOP3.LUT R76, R83, 0x20, R76, 0xe2, !PT ;  /* 0x00000020534c7812 */ /* 0x000fe200078ee24c */
[----:B------:R-:W-:Y:S01]  /*10cf0*/  UPRMT UR4, URZ, 0x654, UR4 ;  /* 0x000006543f047896 */ /* 0x000fe20008000004 */
[----:B------:R-:W-:-:S02]  /*10d00*/  LEA R88, P2, R20, UR10, 0x1 ;  /* 0x0000000a14587c11 */ /* 0x000fc4000f8408ff */
[----:B------:R-:W-:Y:S02]  /*10d10*/  SEL R21, RZ, 0x80, P1 ;  /* 0x00000080ff157807 */ /* 0x000fe40000800000 */
[----:B------:R-:W-:Y:S02]  /*10d20*/  LOP3.LUT R0, R76, R77, RZ, 0xfc, !PT ;  /* 0x0000004d4c007212 */ /* 0x000fe400078efcff */
[----:B------:R-:W-:Y:S01]  /*10d30*/  LEA.HI.X R90, R20, UR11, R79, 0x1, P2 ;  /* 0x0000000b145a7c11 */ /* 0x000fe200090f0c4f */
[----:B------:R-:W-:Y:S01]  /*10d40*/  BSSY B1, `(.L_x_2329) ;  /* 0x000002c000017945 */ /* 0x000fe20003800000 */
[----:B------:R-:W-:Y:S01]  /*10d50*/  LOP3.LUT R86, R0, R21, RZ, 0xfc, !PT ;  /* 0x0000001500567212 */ /* 0x000fe200078efcff */
[----:B0-----:R-:W-:Y:S01]  /*10d60*/  SYNCS.ARRIVE.TRANS64.RED.A1T0 RZ, [UR4], RZ ;  /* 0x000000ffffff79a7 */ /* 0x001fe20008100404 */
[----:B------:R0:W1:Y:S04]  /*10d70*/  SHFL.IDX PT, R20, R88, RZ, 0x181f ;  /* 0x00181fff58147589 */ /* 0x00006800000e0000 */
[----:B------:R0:W2:Y:S01]  /*10d80*/  SHFL.IDX PT, R21, R90, RZ, 0x181f ;  /* 0x00181fff5a157589 */ /* 0x0000a200000e0000 */
[----:B------:R-:W-:Y:S05]  /*10d90*/  @P0 BRA `(.L_x_2330) ;  /* 0x0000000000980947 */ /* 0x000fea0003800000 */
[----:B------:R-:W-:Y:S02]  /*10da0*/  ISETP.GE.AND P1, PT, R91, UR14, PT ;  /* 0x0000000e5b007c0c */ /* 0x000fe4000bf26270 */
[----:B------:R-:W-:Y:S02]  /*10db0*/  ISETP.GE.AND P0, PT, R19, UR14, PT ;  /* 0x0000000e13007c0c */ /* 0x000fe4000bf06270 */
[----:B------:R-:W-:Y:S02]  /*10dc0*/  ISETP.GE.AND P4, PT, R87, UR14, PT ;  /* 0x0000000e57007c0c */ /* 0x000fe4000bf86270 */
[----:B------:R-:W-:Y:S02]  /*10dd0*/  SHF.R.S32.HI R77, RZ, 0x1f, R91 ;  /* 0x0000001fff4d7819 */ /* 0x000fe4000001145b */
[----:B------:R-:W-:Y:S02]  /*10de0*/  ISETP.GE.AND P3, PT, R3, UR14, PT ;  /* 0x0000000e03007c0c */ /* 0x000fe4000bf66270 */
[----:B------:R-:W-:-:S02]  /*10df0*/  SHF.R.S32.HI R81, RZ, 0x1f, R87 ;  /* 0x0000001fff517819 */ /* 0x000fc40000011457 */
[----:B------:R-:W-:Y:S02]  /*10e00*/  SHF.R.S32.HI R83, RZ, 0x1f, R3 ;  /* 0x0000001fff537819 */ /* 0x000fe40000011403 */
[-C--:B-1----:R-:W-:Y:S01]  /*10e10*/  @!P1 LEA R76, P2, R91, R20.reuse, 0x1 ;  /* 0x000000145b4c9211 */ /* 0x082fe200078408ff */
[----:B--2---:R-:W-:Y:S01]  /*10e20*/  @!P0 IMAD.WIDE R78, R19, 0x2, R20 ;  /* 0x00000002134e8825 */ /* 0x004fe200078e0214 */
[----:B------:R-:W-:Y:S02]  /*10e30*/  SHF.R.S32.HI R85, RZ, 0x1f, R89 ;  /* 0x0000001fff557819 */ /* 0x000fe40000011459 */
[----:B------:R-:W-:Y:S02]  /*10e40*/  @!P1 LEA.HI.X R77, R91, R21, R77, 0x1, P2 ;  /* 0x000000155b4d9211 */ /* 0x000fe400010f0c4d */
[----:B------:R-:W-:Y:S01]  /*10e50*/  ISETP.GE.AND P2, PT, R89, UR14, PT ;  /* 0x0000000e59007c0c */ /* 0x000fe2000bf46270 */
[----:B-----5:R1:W-:Y:S01]  /*10e60*/  @!P0 ST.E.128 desc[UR54][R78.64], R4 ;  /* 0x000000044e008985 */ /* 0x0203e2000c101d36 */
[----:B------:R-:W-:-:S02]  /*10e70*/  @!P4 LEA R80, P5, R87, R20, 0x1 ;  /* 0x000000145750c211 */ /* 0x000fc400078a08ff */
[----:B------:R-:W-:Y:S01]  /*10e80*/  LOP3.LUT P0, RZ, R0, 0x40, RZ, 0xc0, !PT ;  /* 0x0000004000ff7812 */ /* 0x000fe2000780c0ff */
[----:B------:R2:W-:Y:S01]  /*10e90*/  @!P1 ST.E.128 desc[UR54][R76.64], R12 ;  /* 0x0000000c4c009985 */ /* 0x0005e2000c101d36 */
[----:B------:R-:W-:Y:S02]  /*10ea0*/  ISETP.GE.AND P1, PT, R99, UR14, PT ;  /* 0x0000000e63007c0c */ /* 0x000fe4000bf26270 */
[-C--:B------:R-:W-:Y:S02]  /*10eb0*/  @!P3 LEA R82, P6, R3, R20.reuse, 0x1 ;  /* 0x000000140352b211 */ /* 0x080fe400078c08ff */
[-C--:B------:R-:W-:Y:S02]  /*10ec0*/  @!P4 LEA.HI.X R81, R87, R21.reuse, R81, 0x1, P5 ;  /* 0x000000155751c211 */ /* 0x080fe400028f0c51 */
[----:B------:R-:W-:Y:S02]  /*10ed0*/  @!P3 LEA.HI.X R83, R3, R21, R83, 0x1, P6 ;  /* 0x000000150353b211 */ /* 0x000fe400030f0c53 */
[----:B------:R-:W-:Y:S01]  /*10ee0*/  @!P2 LEA R84, P5, R89, R20, 0x1 ;  /* 0x000000145954a211 */ /* 0x000fe200078a08ff */
[----:B------:R3:W-:Y:S01]  /*10ef0*/  @!P4 ST.E.128 desc[UR54][R80.64], R28 ;  /* 0x0000001c5000c985 */ /* 0x0007e2000c101d36 */
[----:B------:R-:W-:-:S02]  /*10f00*/  LOP3.LUT P6, RZ, R86, 0x80, RZ, 0xc0, !PT ;  /* 0x0000008056ff7812 */ /* 0x000fc400078cc0ff */
[-C--:B------:R-:W-:Y:S01]  /*10f10*/  @!P2 LEA.HI.X R85, R89, R21.reuse, R85, 0x1, P5 ;  /* 0x000000155955a211 */ /* 0x080fe200028f0c55 */
[----:B------:R3:W-:Y:S01]  /*10f20*/  @!P3 ST.E.128 desc[UR54][R82.64], R36 ;  /* 0x000000245200b985 */ /* 0x0007e2000c101d36 */
[----:B-1----:R-:W-:Y:S02]  /*10f30*/  SHF.R.S32.HI R5, RZ, 0x1f, R99 ;  /* 0x0000001fff057819 */ /* 0x002fe40000011463 */
[CC--:B------:R-:W-:Y:S01]  /*10f40*/  @!P1 LEA R4, P5, R99.reuse, R20.reuse, 0x1 ;  /* 0x0000001463049211 */ /* 0x0c0fe200078a08ff */
[----:B------:R3:W-:Y:S01]  /*10f50*/  @!P2 ST.E.128 desc[UR54][R84.64], R44 ;  /* 0x0000002c5400a985 */ /* 0x0007e2000c101d36 */
[----:B------:R-:W-:Y:S02]  /*10f60*/  SHF.R.S32.HI R7, RZ, 0x1f, R95 ;  /* 0x0000001fff077819 */ /* 0x000fe4000001145f */
[----:B------:R-:W-:Y:S02]  /*10f70*/  @!P1 LEA.HI.X R5, R99, R21, R5, 0x1, P5 ;  /* 0x0000001563059211 */ /* 0x000fe400028f0c05 */
[----:B------:R-:W-:-:S02]  /*10f80*/  @P0 LEA R6, P5, R95, R20, 0x1 ;  /* 0x000000145f060211 */ /* 0x000fc400078a08ff */
[----:B--2---:R-:W-:Y:S01]  /*10f90*/  SHF.R.S32.HI R13, RZ, 0x1f, R97 ;  /* 0x0000001fff0d7819 */ /* 0x004fe20000011461 */
[----:B------:R3:W-:Y:S01]  /*10fa0*/  @!P1 ST.E.128 desc[UR54][R4.64], R52 ;  /* 0x0000003404009985 */ /* 0x0007e2000c101d36 */
[----:B------:R-:W-:Y:S02]  /*10fb0*/  @P0 LEA.HI.X R7, R95, R21, R7, 0x1, P5 ;  /* 0x000000155f070211 */ /* 0x000fe400028f0c07 */
[----:B------:R-:W-:-:S03]  /*10fc0*/  @P6 LEA R12, P5, R97, R20, 0x1 ;  /* 0x00000014610c6211 */ /* 0x000fc600078a08ff */
[----:B------:R3:W-:Y:S01]  /*10fd0*/  @P0 ST.E.128 desc[UR54][R6.64], R60 ;  /* 0x0000003c06000985 */ /* 0x0007e2000c101d36 */
[----:B------:R-:W-:-:S05]  /*10fe0*/  @P6 LEA.HI.X R13, R97, R21, R13, 0x1, P5 ;  /* 0x00000015610d6211 */ /* 0x000fca00028f0c0d */
[----:B------:R3:W-:Y:S04]  /*10ff0*/  @P6 ST.E.128 desc[UR54][R12.64], R68 ;  /* 0x000000440c006985 */ /* 0x0007e8000c101d36 */
.L_x_2330:
[----:B------:R-:W-:Y:S05]  /*11000*/  BSYNC B1 ;  /* 0x0000000000017941 */ /* 0x000fea0003800000 */
.L_x_2329:
        /* <DEDUP_REMOVED lines=9> */
[----:B------:R-:W-:Y:S02]  /*110a0*/  SHF.R.S32.HI R7, RZ, 0x1f, R91 ;  /* 0x0000001fff077819 */ /* 0x000fe4000001145b */
[----:B------:R-:W-:-:S02]  /*110b0*/  ISETP.GE.AND P3, PT, R89, UR14, PT ;  /* 0x0000000e59007c0c */ /* 0x000fc4000bf66270 */
[----:B------:R-:W-:Y:S02]  /*110c0*/  SHF.R.S32.HI R15, RZ, 0x1f, R87 ;  /* 0x0000001fff0f7819 */ /* 0x000fe40000011457 */
[-C--:B0-----:R-:W-:Y:S01]  /*110d0*/  @!P0 LEA R6, P4, R91, R4.reuse, 0x1 ;  /* 0x000000045b068211 */ /* 0x081fe200078808ff */
[----:B----4-:R-:W-:Y:S01]  /*110e0*/  @!P5 IMAD.WIDE R12, R19, 0x2, R4 ;  /* 0x00000002130cd825 */ /* 0x010fe200078e0204 */
[----:B--2---:R-:W-:Y:S02]  /*110f0*/  SHF.R.S32.HI R21, RZ, 0x1f, R3 ;  /* 0x0000001fff157819 */ /* 0x004fe40000011403 */
[----:B------:R-:W-:Y:S02]  /*11100*/  @!P0 LEA.HI.X R7, R91, R5, R7, 0x1, P4 ;  /* 0x000000055b078211 */ /* 0x000fe400020f0c07 */
[----:B------:R-:W-:Y:S01]  /*11110*/  ISETP.GE.AND P4, PT, R99, UR14, PT ;  /* 0x0000000e63007c0c */ /* 0x000fe2000bf86270 */
[----:B------:R0:W-:Y:S01]  /*11120*/  @!P5 ST.E.128 desc[UR54][R12.64], R8 ;  /* 0x000000080c00d985 */ /* 0x0001e2000c101d36 */
[----:B------:R-:W-:-:S02]  /*11130*/  @!P1 LEA R14, P6, R87, R4, 0x1 ;  /* 0x00000004570e9211 */ /* 0x000fc400078c08ff */
[-C--:B-1----:R-:W-:Y:S01]  /*11140*/  @!P2 LEA R20, P5, R3, R4.reuse, 0x1 ;  /* 0x000000040314a211 */ /* 0x082fe200078a08ff */
[----:B------:R1:W-:Y:S01]  /*11150*/  @!P0 ST.E.128 desc[UR54][R6.64], R24 ;  /* 0x0000001806008985 */ /* 0x0003e2000c101d36 */
[-C--:B------:R-:W-:Y:S02]  /*11160*/  @!P1 LEA.HI.X R15, R87, R5.reuse, R15, 0x1, P6 ;  /* 0x00000005570f9211 */ /* 0x080fe400030f0c0f */
[----:B------:R-:W-:Y:S02]  /*11170*/  LOP3.LUT P6, RZ, R0, 0x40, RZ, 0xc0, !PT ;  /* 0x0000004000ff7812 */ /* 0x000fe400078cc0ff */
[----:B------:R-:W-:Y:S01]  /*11180*/  @!P2 LEA.HI.X R21, R3, R5, R21, 0x1, P5 ;  /* 0x000000050315a211 */ /* 0x000fe200028f0c15 */
[----:B------:R1:W-:Y:S01]  /*11190*/  @!P1 ST.E.128 desc[UR54][R14.64], R32 ;  /* 0x000000200e009985 */ /* 0x0003e2000c101d36 */
[----:B------:R-:W-:Y:S02]  /*111a0*/  SHF.R.S32.HI R0, RZ, 0x1f, R89 ;  /* 0x0000001fff007819 */ /* 0x000fe40000011459 */
[----:B------:R-:W-:Y:S01]  /*111b0*/  @!P3 LEA R28, P5, R89, R4, 0x1 ;  /* 0x00000004591cb211 */ /* 0x000fe200078a08ff */
[----:B------:R1:W-:Y:S01]  /*111c0*/  @!P2 ST.E.128 desc[UR54][R20.64], R40 ;  /* 0x000000281400a985 */ /* 0x0003e2000c101d36 */
[----:B------:R-:W-:-:S02]  /*111d0*/  LOP3.LUT P0, RZ, R86, 0x80, RZ, 0xc0, !PT ;  /* 0x0000008056ff7812 */ /* 0x000fc4000780c0ff */
[-C--:B------:R-:W-:Y:S02]  /*111e0*/  @!P3 LEA.HI.X R29, R89, R5.reuse, R0, 0x1, P5 ;  /* 0x00000005591db211 */ /* 0x080fe400028f0c00 */
[----:B------:R-:W-:Y:S02]  /*111f0*/  SHF.R.S32.HI R0, RZ, 0x1f, R99 ;  /* 0x0000001fff007819 */ /* 0x000fe40000011463 */
[C---:B0-----:R-:W-:Y:S01]  /*11200*/  @!P4 LEA R8, P5, R99.reuse, R4, 0x1 ;  /* 0x000000046308c211 */ /* 0x041fe200078a08ff */
[----:B------:R1:W-:Y:S03]  /*11210*/  @!P3 ST.E.128 desc[UR54][R28.64], R48 ;  /* 0x000000301c00b985 */ /* 0x0003e6000c101d36 */
[----:B------:R-:W-:Y:S02]  /*11220*/  @!P4 LEA.HI.X R9, R99, R5, R0, 0x1, P5 ;  /* 0x000000056309c211 */ /* 0x000fe400028f0c00 */
[----:B------:R-:W-:-:S02]  /*11230*/  SHF.R.S32.HI R0, RZ, 0x1f, R95 ;  /* 0x0000001fff007819 */ /* 0x000fc4000001145f */
[C---:B------:R-:W-:Y:S01]  /*11240*/  @P6 LEA R10, P5, R95.reuse, R4, 0x1 ;  /* 0x000000045f0a6211 */ /* 0x040fe200078a08ff */
[----:B------:R1:W-:Y:S03]  /*11250*/  @!P4 ST.E.128 desc[UR54][R8.64], R56 ;  /* 0x000000380800c985 */ /* 0x0003e6000c101d36 */
[----:B------:R-:W-:-:S05]  /*11260*/  @P6 LEA.HI.X R11, R95, R5, R0, 0x1, P5 ;  /* 0x000000055f0b6211 */ /* 0x000fca00028f0c00 */
[----:B------:R1:W-:Y:S01]  /*11270*/  @P6 ST.E.128 desc[UR54][R10.64], R64 ;  /* 0x000000400a006985 */ /* 0x0003e2000c101d36 */
[----:B------:R-:W-:Y:S05]  /*11280*/  @!P0 BRA `(.L_x_2331) ;  /* 0x0000002400788947 */ /* 0x000fea0003800000 */
[----:B------:R-:W-:Y:S02]  /*11290*/  LEA R4, P0, R97, R4, 0x1 ;  /* 0x0000000461047211 */ /* 0x000fe400078008ff */
[----:B------:R-:W-:-:S04]  /*112a0*/  SHF.R.S32.HI R0, RZ, 0x1f, R97 ;  /* 0x0000001fff007819 */ /* 0x000fc80000011461 */
[----:B------:R-:W-:-:S05]  /*112b0*/  LEA.HI.X R5, R97, R5, R0, 0x1, P0 ;  /* 0x0000000561057211 */ /* 0x000fca00000f0c00 */
[----:B------:R0:W-:Y:S01]  /*112c0*/  ST.E.128 desc[UR54][R4.64], R72 ;  /* 0x0000004804007985 */ /* 0x0001e2000c101d36 */
[----:B------:R-:W-:Y:S05]  /*112d0*/  BRA `(.L_x_2331) ;  /* 0x0000002400647947 */ /* 0x000fea0003800000 */
.L_x_2328:
[----:B------:R-:W-:Y:S01]  /*112e0*/  ULDC.64 UR12, c[0x0][0xb08] ;  /* 0x0002c200000c7ab9 */ /* 0x000fe20000000a00 */
[----:B------:R-:W-:Y:S01]  /*112f0*/  ULDC UR14, c[0x0][0xbe8] ;  /* 0x0002fa00000e7ab9 */ /* 0x000fe20000000800 */
[----:B------:R-:W-:Y:S01]  /*11300*/  UIMAD UR18, UR18, UR12, URZ ;  /* 0x0000000c121272a4 */ /* 0x000fe2000f8e023f */
[----:B0-----:R-:W-:Y:S01]  /*11310*/  VIADD R6, R186, UR45 ;  /* 0x0000002dba067c36 */ /* 0x001fe20008000000 */
[----:B------:R-:W-:Y:S01]  /*11320*/  UIMAD.WIDE.U32 UR10, UR4, UR12, URZ ;  /* 0x0000000c040a72a5 */ /* 0x000fe2000f8e003f */
[----:B------:R-:W-:Y:S01]  /*11330*/  BSSY B1, `(.L_x_2332) ;  /* 0x00000cc000017945 */ /* 0x000fe20003800000 */
[----:B------:R-:W-:Y:S01]  /*11340*/  UIMAD UR18, UR4, UR13, UR18 ;  /* 0x0000000d041272a4 */ /* 0x000fe2000f8e0212 */
[----:B------:R-:W-:Y:S01]  /*11350*/  IMAD.MOV.U32 R3, RZ, RZ, R6 ;  /* 0x000000ffff037224 */ /* 0x000fe200078e0006 */
        /* <DEDUP_REMOVED lines=23> */
[----:B------:R-:W-:Y:S01]  /*114d0*/  @P0 IMAD.HI.U32 R0, R6, UR9, RZ ;  /* 0x0000000906000c27 */ /* 0x000fe2000f8e00ff */
[----:B------:R-:W-:Y:S01]  /*114e0*/  ULDC.64 UR12, c[0x0][0xb48] ;  /* 0x0002d200000c7ab9 */ /* 0x000fe20000000a00 */
[----:B------:R-:W-:Y:S01]  /*114f0*/  @UP0 ULDC UR4, c[0x0][0xbf0] ;  /* 0x0002fc0000040ab9 */ /* 0x000fe20000000800 */
[----:B------:R-:W-:Y:S01]  /*11500*/  UIMAD.WIDE.U32 UR10, UR42, UR12, UR10 ;  /* 0x0000000c2a0a72a5 */ /* 0x000fe2000f8e000a */
[----:B------:R-:W-:-:S02]  /*11510*/  SHF.R.S32.HI R160, RZ, 0x1f, R205 ;  /* 0x0000001fffa07819 */ /* 0x000fc400000114cd */
[----:B------:R-:W-:Y:S01]  /*11520*/  @P0 SHF.R.U32.HI R3, RZ, UR4, R0 ;  /* 0x00000004ff030c19 */ /* 0x000fe20008011600 */
[----:B------:R-:W-:Y:S01]  /*11530*/  UIMAD UR42, UR42, UR13, UR11 ;  /* 0x0000000d2a2a72a4 */ /* 0x000fe2000f8e020b */
[----:B------:R-:W-:Y:S01]  /*11540*/  SHF.R.S32.HI R161, RZ, 0x1f, R206 ;  /* 0x0000001fffa17819 */ /* 0x000fe200000114ce */
[----:B------:R-:W-:Y:S01]  /*11550*/  IMAD.U32 R5, RZ, RZ, UR11 ;  /* 0x0000000bff057e24 */ /* 0x000fe2000f8e00ff */
[--C-:B------:R-:W-:Y:S01]  /*11560*/  SHF.R.S32.HI R0, RZ, 0x1f, R3.reuse ;  /* 0x0000001fff007819 */ /* 0x100fe20000011403 */
[----:B------:R-:W-:Y:S01]  /*11570*/  IMAD.MOV R7, RZ, RZ, -R3 ;  /* 0x000000ffff077224 */ /* 0x000fe200078e0a03 */
[----:B------:R-:W-:Y:S01]  /*11580*/  ULDC.64 UR12, c[0x0][0xb30] ;  /* 0x0002cc00000c7ab9 */ /* 0x000fe20000000a00 */
[----:B------:R-:W-:Y:S01]  /*11590*/  IMAD.U32 R4, RZ, RZ, UR10 ;  /* 0x0000000aff047e24 */ /* 0x000fe2000f8e00ff */
[----:B------:R-:W-:Y:S01]  /*115a0*/  ULDC.64 UR10, c[0x0][0xb28] ;  /* 0x0002ca00000a7ab9 */ /* 0x000fe20000000a00 */
[----:B------:R-:W-:Y:S01]  /*115b0*/  IMAD R0, R0, UR12, RZ ;  /* 0x0000000c00007c24 */ /* 0x000fe2000f8e02ff */
[----:B------:R-:W-:Y:S01]  /*115c0*/  UIADD3 UR4, UR41, 0x28c20, URZ ;  /* 0x00028c2029047890 */ /* 0x000fe2000fffe03f */
[----:B------:R-:W-:Y:S01]  /*115d0*/  IMAD R7, R7, UR14, R6 ;  /* 0x0000000e07077c24 */ /* 0x000fe2000f8e0206 */
[----:B------:R-:W-:Y:S01]  /*115e0*/  SHF.R.S32.HI R162, RZ, 0x1f, R207 ;  /* 0x0000001fffa27819 */ /* 0x000fe200000114cf */
[----:B------:R-:W-:Y:S01]  /*115f0*/  IMAD R9, R3, UR13, R0 ;  /* 0x0000000d03097c24 */ /* 0x000fe2000f8e0200 */
[----:B------:R-:W-:Y:S01]  /*11600*/  UPRMT UR4, URZ, 0x654, UR4 ;  /* 0x000006543f047896 */ /* 0x000fe20008000004 */
[----:B------:R-:W-:Y:S01]  /*11610*/  IMAD.U32 R5, RZ, RZ, UR42 ;  /* 0x0000002aff057e24 */ /* 0x000fe2000f8e00ff */
[----:B------:R-:W-:-:S02]  /*11620*/  SHF.R.S32.HI R0, RZ, 0x1f, R7 ;  /* 0x0000001fff007819 */ /* 0x000fc40000011407 */
[----:B------:R-:W-:Y:S01]  /*11630*/  SHF.R.S32.HI R163, RZ, 0x1f, R208 ;  /* 0x0000001fffa37819 */ /* 0x000fe200000114d0 */
[----:B------:R-:W-:Y:S01]  /*11640*/  IMAD.WIDE.U32 R4, R3, UR12, R4 ;  /* 0x0000000c03047c25 */ /* 0x000fe2000f8e0004 */
[----:B------:R-:W-:Y:S02]  /*11650*/  SHF.R.S32.HI R164, RZ, 0x1f, R209 ;  /* 0x0000001fffa47819 */ /* 0x000fe400000114d1 */
[----:B------:R-:W-:Y:S01]  /*11660*/  SHF.R.S32.HI R165, RZ, 0x1f, R210 ;  /* 0x0000001fffa57819 */ /* 0x000fe200000114d2 */
[----:B------:R-:W-:Y:S01]  /*11670*/  IMAD R0, R0, UR10, RZ ;  /* 0x0000000a00007c24 */ /* 0x000fe2000f8e02ff */
[----:B------:R-:W-:Y:S01]  /*11680*/  SYNCS.ARRIVE.TRANS64.RED.A1T0 RZ, [UR4], RZ ;  /* 0x000000ffffff79a7 */ /* 0x000fe20008100404 */
[----:B------:R-:W-:Y:S01]  /*11690*/  IMAD.IADD R5, R5, 0x1, R9 ;  /* 0x0000000105057824 */ /* 0x000fe200078e0209 */
[----:B------:R-:W-:Y:S01]  /*116a0*/  SHF.R.S32.HI R166, RZ, 0x1f, R211 ;  /* 0x0000001fffa67819 */ /* 0x000fe200000114d3 */
[----:B------:R-:W-:Y:S01]  /*116b0*/  IMAD R3, R7, UR11, R0 ;  /* 0x0000000b07037c24 */ /* 0x000fe2000f8e0200 */
[----:B------:R-:W-:Y:S01]  /*116c0*/  SHF.R.S32.HI R167, RZ, 0x1f, R212 ;  /* 0x0000001fffa77819 */ /* 0x000fe200000114d4 */
[----:B------:R-:W-:Y:S01]  /*116d0*/  VIADD R0, R17, UR45 ;  /* 0x0000002d11007c36 */ /* 0x000fe20008000000 */
[----:B------:R-:W-:Y:S01]  /*116e0*/  SHF.R.S32.HI R168, RZ, 0x1f, R213 ;  /* 0x0000001fffa87819 */ /* 0x000fe200000114d5 */
[----:B------:R-:W-:Y:S01]  /*116f0*/  IMAD.WIDE.U32 R4, R7, UR10, R4 ;  /* 0x0000000a07047c25 */ /* 0x000fe2000f8e0004 */
[----:B------:R-:W-:Y:S01]  /*11700*/  ULDC.64 UR10, c[0x0][0xb00] ;  /* 0x0002c000000a7ab9 */ /* 0x000fe20000000a00 */
[----:B------:R-:W-:-:S02]  /*11710*/  SHF.R.S32.HI R169, RZ, 0x1f, R214 ;  /* 0x0000001fffa97819 */ /* 0x000fc400000114d6 */
[----:B------:R-:W-:Y:S01]  /*11720*/  ISETP.GE.AND P0, PT, R0, UR8, PT ;  /* 0x0000000800007c0c */ /* 0x000fe2000bf06270 */
[----:B------:R-:W-:Y:S01]  /*11730*/  IMAD.IADD R5, R5, 0x1, R3 ;  /* 0x0000000105057824 */ /* 0x000fe200078e0203 */
[C---:B------:R-:W-:Y:S02]  /*11740*/  LEA R3, P1, R4.reuse, UR10, 0x2 ;  /* 0x0000000a04037c11 */ /* 0x040fe4000f8210ff */
[----:B------:R-:W-:Y:S02]  /*11750*/  SHF.R.S32.HI R170, RZ, 0x1f, R215 ;  /* 0x0000001fffaa7819 */ /* 0x000fe400000114d7 */
[----:B------:R-:W-:Y:S01]  /*11760*/  LEA.HI.X R10, R4, UR11, R5, 0x2, P1 ;  /* 0x0000000b040a7c11 */ /* 0x000fe200088f1405 */
[----:B------:R0:W1:Y:S01]  /*11770*/  SHFL.IDX PT, R12, R3, RZ, 0x1c1f ;  /* 0x001c1fff030c7589 */ /* 0x00006200000e0000 */
[----:B------:R-:W-:Y:S02]  /*11780*/  SHF.R.S32.HI R14, RZ, 0x1f, R216 ;  /* 0x0000001fff0e7819 */ /* 0x000fe400000114d8 */
[----:B------:R-:W-:Y:S01]  /*11790*/  SHF.R.S32.HI R15, RZ, 0x1f, R217 ;  /* 0x0000001fff0f7819 */ /* 0x000fe200000114d9 */
[----:B------:R0:W2:Y:S01]  /*117a0*/  SHFL.IDX PT, R11, R10, RZ, 0x1c1f ;  /* 0x001c1fff0a0b7589 */ /* 0x0000a200000e0000 */
[----:B------:R-:W-:-:S02]  /*117b0*/  SHF.R.S32.HI R171, RZ, 0x1f, R218 ;  /* 0x0000001fffab7819 */ /* 0x000fc400000114da */
[----:B------:R-:W-:Y:S01]  /*117c0*/  SHF.R.S32.HI R172, RZ, 0x1f, R18 ;  /* 0x0000001fffac7819 */ /* 0x000fe20000011412 */
[----:B------:R-:W-:Y:S06]  /*117d0*/  @P0 BRA `(.L_x_2333) ;  /* 0x0000000800040947 */ /* 0x000fec0003800000 */
[----:B------:R-:W-:Y:S02]  /*117e0*/  ULDC UR4, c[0x0][0xac8] ;  /* 0x0002b20000047ab9 */ /* 0x000fe40000000800 */
[----:B------:R-:W-:Y:S02]  /*117f0*/  ISETP.GE.AND P0, PT, R18, UR4, PT ;  /* 0x0000000412007c0c */ /* 0x000fe4000bf06270 */
[----:B------:R-:W-:Y:S02]  /*11800*/  ISETP.GE.AND P3, PT, R218, UR4, PT ;  /* 0x00000004da007c0c */ /* 0x000fe4000bf66270 */
[----:B------:R-:W-:-:S09]  /*11810*/  ISETP.GE.AND P2, PT, R217, UR4, PT ;  /* 0x00000004d9007c0c */ /* 0x000fd2000bf46270 */
[----:B-1----:R-:W-:-:S04]  /*11820*/  @!P0 LEA R4, P1, R18, R12, 0x2 ;  /* 0x0000000c12048211 */ /* 0x002fc800078210ff */
[----:B--2---:R-:W-:Y:S02]  /*11830*/  @!P0 LEA.HI.X R5, R18, R11, R172, 0x2, P1 ;  /* 0x0000000b12058211 */ /* 0x004fe400008f14ac */
[----:B------:R-:W-:-:S03]  /*11840*/  ISETP.GE.AND P1, PT, R216, UR4, PT ;  /* 0x00000004d8007c0c */ /* 0x000fc6000bf26270 */
[----:B------:R1:W-:Y:S01]  /*11850*/  @!P0 ST.E.64 desc[UR54][R4.64], R24 ;  /* 0x0000001804008985 */ /* 0x0003e2000c101b36 */
[----:B------:R-:W-:-:S09]  /*11860*/  ISETP.GE.AND P0, PT, R215, UR4, PT ;  /* 0x00000004d7007c0c */ /* 0x000fd2000bf06270 */
[-C--:B------:R-:W-:Y:S02]  /*11870*/  @!P1 LEA R6, P5, R216, R12.reuse, 0x2 ;  /* 0x0000000cd8069211 */ /* 0x080fe400078a10ff */
[----:B-1----:R-:W-:Y:S02]  /*11880*/  @!P3 LEA R4, P4, R218, R12, 0x2 ;  /* 0x0000000cda04b211 */ /* 0x002fe400078810ff */
[-C--:B------:R-:W-:Y:S02]  /*11890*/  @!P1 LEA.HI.X R7, R216, R11.reuse, R14, 0x2, P5 ;  /* 0x0000000bd8079211 */ /* 0x080fe400028f140e */
[----:B------:R-:W-:Y:S02]  /*118a0*/  @!P3 LEA.HI.X R5, R218, R11, R171, 0x2, P4 ;  /* 0x0000000bda05b211 */ /* 0x000fe400020f14ab */
[----:B------:R-:W-:Y:S02]  /*118b0*/  ISETP.GE.AND P4, PT, R213, UR4, PT ;  /* 0x00000004d5007c0c */ /* 0x000fe4000bf86270 */
[----:B------:R-:W-:Y:S01]  /*118c0*/  ISETP.GE.AND P5, PT, R212, UR4, PT ;  /* 0x00000004d4007c0c */ /* 0x000fe2000bfa6270 */
[----:B------:R1:W-:Y:S01]  /*118d0*/  @!P3 ST.E.64 desc[UR54][R4.64], R28 ;  /* 0x0000001c0400b985 */ /* 0x0003e2000c101b36 */
[----:B------:R-:W-:-:S02]  /*118e0*/  ISETP.GE.AND P3, PT, R214, UR4, PT ;  /* 0x00000004d6007c0c */ /* 0x000fc4000bf66270 */
[----:B-1----:R-:W-:-:S04]  /*118f0*/  @!P2 LEA R4, P6, R217, R12, 0x2 ;  /* 0x0000000cd904a211 */ /* 0x002fc800078c10ff */
[----:B------:R-:W-:Y:S02]  /*11900*/  @!P2 LEA.HI.X R5, R217, R11, R15, 0x2, P6 ;  /* 0x0000000bd905a211 */ /* 0x000fe400030f140f */
[----:B------:R-:W-:-:S03]  /*11910*/  @!P0 LEA R8, P6, R215, R12, 0x2 ;  /* 0x0000000cd7088211 */ /* 0x000fc600078c10ff */
[----:B------:R1:W-:Y:S01]  /*11920*/  @!P2 ST.E.64 desc[UR54][R4.64], R32 ;  /* 0x000000200400a985 */ /* 0x0003e2000c101b36 */
[----:B------:R-:W-:-:S03]  /*11930*/  @!P0 LEA.HI.X R9, R215, R11, R170, 0x2, P6 ;  /* 0x0000000bd7098211 */ /* 0x000fc600030f14aa */
[----:B------:R2:W-:Y:S04]  /*11940*/  @!P1 ST.E.64 desc[UR54][R6.64], R36 ;  /* 0x0000002406009985 */ /* 0x0005e8000c101b36 */
[----:B------:R3:W-:Y:S01]  /*11950*/  @!P0 ST.E.64 desc[UR54][R8.64], R40 ;  /* 0x0000002808008985 */ /* 0x0007e2000c101b36 */
[----:B------:R-:W-:Y:S02]  /*11960*/  ISETP.GE.AND P0, PT, R211, UR4, PT ;  /* 0x00000004d3007c0c */ /* 0x000fe4000bf06270 */
[CC--:B-1----:R-:W-:Y:S02]  /*11970*/  @!P3 LEA R4, P1, R214.reuse, R12.reuse, 0x2 ;  /* 0x0000000cd604b211 */ /* 0x0c2fe400078210ff */
[----:B--2---:R-:W-:Y:S02]  /*11980*/  @!P4 LEA R6, P2, R213, R12, 0x2 ;  /* 0x0000000cd506c211 */ /* 0x004fe400078410ff */
[----:B------:R-:W-:-:S02]  /*11990*/  @!P3 LEA.HI.X R5, R214, R11, R169, 0x2, P1 ;  /* 0x0000000bd605b211 */ /* 0x000fc400008f14a9 */
[----:B------:R-:W-:Y:S02]  /*119a0*/  ISETP.GE.AND P1, PT, R210, UR4, PT ;  /* 0x00000004d2007c0c */ /* 0x000fe4000bf26270 */
[-C--:B------:R-:W-:Y:S01]  /*119b0*/  @!P4 LEA.HI.X R7, R213, R11.reuse, R168, 0x2, P2 ;  /* 0x0000000bd507c211 */ /* 0x080fe200010f14a8 */
[----:B------:R1:W-:Y:S01]  /*119c0*/  @!P3 ST.E.64 desc[UR54][R4.64], R44 ;  /* 0x0000002c0400b985 */ /* 0x0003e2000c101b36 */
[----:B------:R-:W-:Y:S02]  /*119d0*/  ISETP.GE.AND P2, PT, R209, UR4, PT ;  /* 0x00000004d1007c0c */ /* 0x000fe4000bf46270 */
[----:B---3--:R-:W-:Y:S01]  /*119e0*/  @!P5 LEA R8, P6, R212, R12, 0x2 ;  /* 0x0000000cd408d211 */ /* 0x008fe200078c10ff */
[----:B------:R2:W-:Y:S01]  /*119f0*/  @!P4 ST.E.64 desc[UR54][R6.64], R48 ;  /* 0x000000300600c985 */ /* 0x0005e2000c101b36 */
[----:B------:R-:W-:Y:S02]  /*11a00*/  ISETP.GE.AND P3, PT, R208, UR4, PT ;  /* 0x00000004d0007c0c */ /* 0x000fe4000bf66270 */
[----:B------:R-:W-:-:S02]  /*11a10*/  @!P5 LEA.HI.X R9, R212, R11, R167, 0x2, P6 ;  /* 0x0000000bd409d211 */ /* 0x000fc400030f14a7 */
[----:B------:R-:W-:-:S03]  /*11a20*/  ISETP.GE.AND P4, PT, R207, UR4, PT ;  /* 0x00000004cf007c0c */ /* 0x000fc6000bf86270 */
[----:B------:R3:W-:Y:S01]  /*11a30*/  @!P5 ST.E.64 desc[UR54][R8.64], R52 ;  /* 0x000000340800d985 */ /* 0x0007e2000c101b36 */
[CC--:B-1----:R-:W-:Y:S02]  /*11a40*/  @!P0 LEA R4, P6, R211.reuse, R12.reuse, 0x2 ;  /* 0x0000000cd3048211 */ /* 0x0c2fe400078c10ff */
[CC--:B--2---:R-:W-:Y:S02]  /*11a50*/  @!P1 LEA R6, P5, R210.reuse, R12.reuse, 0x2 ;  /* 0x0000000cd2069211 */ /* 0x0c4fe400078a10ff */
[-C--:B------:R-:W-:Y:S02]  /*11a60*/  @!P0 LEA.HI.X R5, R211, R11.reuse, R166, 0x2, P6 ;  /* 0x0000000bd3058211 */ /* 0x080fe400030f14a6 */
[----:B------:R-:W-:Y:S02]  /*11a70*/  @!P1 LEA.HI.X R7, R210, R11, R165, 0x2, P5 ;  /* 0x0000000bd2079211 */ /* 0x000fe400028f14a5 */
[----:B------:R-:W-:Y:S01]  /*11a80*/  ISETP.GE.AND P5, PT, R206, UR4, PT ;  /* 0x00000004ce007c0c */ /* 0x000fe2000bfa6270 */
[----:B------:R1:W-:Y:S01]  /*11a90*/  @!P0 ST.E.64 desc[UR54][R4.64], R56 ;  /* 0x0000003804008985 */ /* 0x0003e2000c101b36 */
[----:B---3--:R-:W-:-:S02]  /*11aa0*/  @!P2 LEA R8, P6, R209, R12, 0x2 ;  /* 0x0000000cd108a211 */ /* 0x008fc400078c10ff */
[----:B------:R-:W-:Y:S01]  /*11ab0*/  ISETP.GE.AND P0, PT, R205, UR4, PT ;  /* 0x00000004cd007c0c */ /* 0x000fe2000bf06270 */
[----:B------:R2:W-:Y:S01]  /*11ac0*/  @!P1 ST.E.64 desc[UR54][R6.64], R60 ;  /* 0x0000003c06009985 */ /* 0x0005e2000c101b36 */
[----:B------:R-:W-:Y:S02]  /*11ad0*/  @!P2 LEA.HI.X R9, R209, R11, R164, 0x2, P6 ;  /* 0x0000000bd109a211 */ /* 0x000fe400030f14a4 */
        /* <DEDUP_REMOVED lines=52> */
[C---:B-1----:R-:W-:Y:S01]  /*11e20*/  @!P4 LEA R6, P2, R195.reuse, R12, 0x2 ;  /* 0x0000000cc306c211 */ /* 0x042fe200078410ff */
[----:B------:R1:W-:Y:S03]  /*11e30*/  @!P5 ST.E.64 desc[UR54][R4.64], R116 ;  /* 0x000000740400d985 */ /* 0x0003e6000c101b36 */
[----:B------:R-:W-:-:S02]  /*11e40*/  @!P4 LEA.HI.X R7, R195, R11, R229, 0x2, P2 ;  /* 0x0000000bc307c211 */ /* 0x000fc400010f14e5 */
[----:B------:R-:W-:Y:S02]  /*11e50*/  ISETP.GE.AND P2, PT, R189, UR4, PT ;  /* 0x00000004bd007c0c */ /* 0x000fe4000bf46270 */
[CC--:B--2---:R-:W-:Y:S01]  /*11e60*/  @!P3 LEA R8, P6, R194.reuse, R12.reuse, 0x2 ;  /* 0x0000000cc208b211 */ /* 0x0c4fe200078c10ff */
        /* <DEDUP_REMOVED lines=10> */
[----:B------:R-:W-:-:S03]  /*11f10*/  @!P1 LEA.HI.X R7, R192, R11, R225, 0x2, P6 ;  /* 0x0000000bc0079211 */ /* 0x000fc600030f14e1 */
[CC--:B-1----:R-:W-:Y:S02]  /*11f20*/  @!P3 LEA R8, P6, R190.reuse, R12.reuse, 0x2 ;  /* 0x0000000cbe08b211 */ /* 0x0c2fe400078c10ff */
[----:B------:R1:W-:Y:S02]  /*11f30*/  @!P1 ST.E.64 desc[UR54][R6.64], R132 ;  /* 0x0000008406009985 */ /* 0x0003e4000c101b36 */
        /* <DEDUP_REMOVED lines=11> */
.L_x_2333:
[----:B------:R-:W-:Y:S05]  /*11ff0*/  BSYNC B1 ;  /* 0x0000000000017941 */ /* 0x000fea0003800000 */
.L_x_2332:
        /* <DEDUP_REMOVED lines=10> */
[-C--:B0--3--:R-:W-:Y:S02]  /*120a0*/  @!P4 LEA R4, P3, R18, R3.reuse, 0x2 ;  /* 0x000000031204c211 */ /* 0x089fe400078610ff */
[----:B------:R-:W-:Y:S02]  /*120b0*/  @!P2 LEA R6, P6, R218, R3, 0x2 ;  /* 0x00000003da06a211 */ /* 0x000fe400078c10ff */
[----:B-1----:R-:W-:Y:S02]  /*120c0*/  @!P4 LEA.HI.X R5, R18, R21, R172, 0x2, P3 ;  /* 0x000000151205c211 */ /* 0x002fe400018f14ac */
[----:B------:R-:W-:Y:S02]  /*120d0*/  ISETP.GE.AND P3, PT, R215, UR4, PT ;  /* 0x00000004d7007c0c */ /* 0x000fe4000bf66270 */
[----:B------:R-:W-:Y:S01]  /*120e0*/  @!P1 LEA R8, P5, R217, R3, 0x2 ;  /* 0x00000003d9089211 */ /* 0x000fe200078a10ff */
[----:B------:R0:W-:Y:S01]  /*120f0*/  @!P4 ST.E.64 desc[UR54][R4.64], R26 ;  /* 0x0000001a0400c985 */ /* 0x0001e2000c101b36 */
[----:B------:R-:W-:-:S02]  /*12100*/  ISETP.GE.AND P4, PT, R214, UR4, PT ;  /* 0x00000004d6007c0c */ /* 0x000fc4000bf86270 */
[----:B------:R-:W-:Y:S02]  /*12110*/  @!P2 LEA.HI.X R7, R218, R21, R171, 0x2, P6 ;  /* 0x00000015da07a211 */ /* 0x000fe400030f14ab */
[C---:B------:R-:W-:Y:S02]  /*12120*/  @!P0 LEA R10, P6, R216.reuse, R3, 0x2 ;  /* 0x00000003d80a8211 */ /* 0x040fe400078c10ff */
        /* <DEDUP_REMOVED lines=14> */
[----:B------:R-:W-:Y:S01]  /*12210*/  @!P5 LEA R14, P6, R213, R3, 0x2 ;  /* 0x00000003d50ed211 */ /* 0x000fe200078c10ff */
[----:B------:R4:W-:Y:S01]  /*12220*/  @!P4 ST.E.64 desc[UR54][R12.64], R46 ;  /* 0x0000002e0c00c985 */ /* 0x0009e2000c101b36 */
[----:B------:R-:W-:Y:S02]  /*12230*/  ISETP.GE.AND P3, PT, R209, UR4, PT ;  /* 0x00000004d1007c0c */ /* 0x000fe4000bf66270 */
[----:B------:R-:W-:Y:S02]  /*12240*/  @!P5 LEA.HI.X R15, R213, R21, R168, 0x2, P6 ;  /* 0x00000015d50fd211 */ /* 0x000fe400030f14a8 */
[-C--:B-1----:R-:W-:Y:S02]  /*12250*/  @!P0 LEA R6, P6, R212, R3.reuse, 0x2 ;  /* 0x00000003d4068211 */ /* 0x082fe400078c10ff */
[----:B------:R-:W-:Y:S01]  /*12260*/  ISETP.GE.AND P4, PT, R208, UR4, PT ;  /* 0x00000004d0007c0c */ /* 0x000fe2000bf86270 */
[----:B------:R1:W-:Y:S01]  /*12270*/  @!P5 ST.E.64 desc[UR54][R14.64], R50 ;  /* 0x000000320e00d985 */ /* 0x0003e2000c101b36 */
[----:B--2---:R-:W-:-:S02]  /*12280*/  @!P1 LEA R8, P5, R211, R3, 0x2 ;  /* 0x00000003d3089211 */ /* 0x004fc400078a10ff */
[----:B------:R-:W-:Y:S02]  /*12290*/  @!P0 LEA.HI.X R7, R212, R21, R167, 0x2, P6 ;  /* 0x00000015d4078211 */ /* 0x000fe400030f14a7 */
        /* <DEDUP_REMOVED lines=9> */
[C---:B----4-:R-:W-:Y:S02]  /*12330*/  @!P4 LEA R12, P2, R208.reuse, R3, 0x2 ;  /* 0x00000003d00cc211 */ /* 0x050fe400078410ff */
[----:B------:R-:W-:Y:S02]  /*12340*/  ISETP.GE.AND P1, PT, R205, UR4, PT ;  /* 0x00000004cd007c0c */ /* 0x000fe4000bf26270 */
[-C--:B------:R-:W-:Y:S02]  /*12350*/  @!P3 LEA.HI.X R5, R209, R21.reuse, R164, 0x2, P6 ;  /* 0x00000015d105b211 */ /* 0x080fe400030f14a4 */
[----:B------:R-:W-:Y:S02]  /*12360*/  @!P4 LEA.HI.X R13, R208, R21, R163, 0x2, P2 ;  /* 0x00000015d00dc211 */ /* 0x000fe400010f14a3 */
[----:B------:R-:W-:Y:S01]  /*12370*/  ISETP.GE.AND P2, PT, R204, UR4, PT ;  /* 0x00000004cc007c0c */ /* 0x000fe2000bf46270 */
[----:B------:R-:W-:Y:S01]  /*12380*/  @!P3 ST.E.64 desc[UR54][R4.64], R66 ;  /* 0x000000420400b985 */ /* 0x000fe2000c101b36 */
[----:B-1----:R-:W-:-:S03]  /*12390*/  @!P5 LEA R14, P6, R207, R3, 0x2 ;  /* 0x00000003cf0ed211 */ /* 0x002fc600078c10ff */
[----:B------:R1:W-:Y:S01]  /*123a0*/  @!P4 ST.E.64 desc[UR54][R12.64], R70 ;  /* 0x000000460c00c985 */ /* 0x0003e2000c101b36 */
[----:B------:R-:W-:Y:S02]  /*123b0*/  @!P5 LEA.HI.X R15, R207, R21, R162, 0x2, P6 ;  /* 0x00000015cf0fd211 */ /* 0x000fe400030f14a2 */
[CC--:B0-----:R-:W-:Y:S02]  /*123c0*/  @!P0 LEA R6, P4, R206.reuse, R3.reuse, 0x2 ;  /* 0x00000003ce068211 */ /* 0x0c1fe400078810ff */
[----:B--2---:R-:W-:Y:S01]  /*123d0*/  @!P1 LEA R8, P3, R205, R3, 0x2 ;  /* 0x00000003cd089211 */ /* 0x004fe200078610ff */
        /* <DEDUP_REMOVED lines=14> */
[C---:B------:R-:W-:Y:S02]  /*124c0*/  @!P5 LEA R4, P6, R203.reuse, R3, 0x2 ;  /* 0x00000003cb04d211 */ /* 0x040fe400078c10ff */
[-C--:B------:R-:W-:Y:S02]  /*124d0*/  @!P4 LEA.HI.X R13, R202, R21.reuse, R157, 0x2, P0 ;  /* 0x00000015ca0dc211 */ /* 0x080fe400000f149d */
[----:B------:R-:W-:Y:S02]  /*124e0*/  @!P5 LEA.HI.X R5, R203, R21, R158, 0x2, P6 ;  /* 0x00000015cb05d211 */ /* 0x000fe400030f149e */
[----:B------:R-:W-:Y:S02]  /*124f0*/  ISETP.GE.AND P0, PT, R198, UR4, PT ;  /* 0x00000004c6007c0c */ /* 0x000fe4000bf06270 */
[----:B0-----:R-:W-:Y:S01]  /*12500*/  @!P3 LEA R14, P6, R201, R3, 0x2 ;  /* 0x00000003c90eb211 */ /* 0x001fe200078c10ff */
[----:B------:R0:W-:Y:S01]  /*12510*/  @!P5 ST.E.64 desc[UR54][R4.64], R90 ;  /* 0x0000005a0400d985 */ /* 0x0001e2000c101b36 */
[----:B------:R-:W-:-:S02]  /*12520*/  ISETP.GE.AND P5, PT, R197, UR4, PT ;  /* 0x00000004c5007c0c */ /* 0x000fc4000bfa6270 */
[----:B------:R-:W-:Y:S01]  /*12530*/  @!P3 LEA.HI.X R15, R201, R21, R156, 0x2, P6 ;  /* 0x00000015c90fb211 */ /* 0x000fe200030f149c */
[----:B------:R4:W-:Y:S01]  /*12540*/  @!P4 ST.E.64 desc[UR54][R12.64], R94 ;  /* 0x0000005e0c00c985 */ /* 0x0009e2000c101b36 */
[-C--:B--2---:R-:W-:Y:S02]  /*12550*/  @!P2 LEA R6, P6, R200, R3.reuse, 0x2 ;  /* 0x00000003c806a211 */ /* 0x084fe400078c10ff */
[----:B------:R-:W-:Y:S01]  /*12560*/  ISETP.GE.AND P4, PT, R196, UR4, PT ;  /* 0x00000004c4007c0c */ /* 0x000fe2000bf86270 */
[----:B------:R2:W-:Y:S01]  /*12570*/  @!P3 ST.E.64 desc[UR54][R14.64], R98 ;  /* 0x000000620e00b985 */ /* 0x0005e2000c101b36 */
[----:B---3--:R-:W-:Y:S02]  /*12580*/  @!P1 LEA R8, P3, R199, R3, 0x2 ;  /* 0x00000003c7089211 */ /* 0x008fe400078610ff */
        /* <DEDUP_REMOVED lines=11> */
[----:B------:R-:W-:Y:S02]  /*12640*/  @!P5 LEA.HI.X R5, R197, R21, R152, 0x2, P1 ;  /* 0x00000015c505d211 */ /* 0x000fe400008f1498 */
        /* <DEDUP_REMOVED lines=8> */
[C---:B-1----:R-:W-:Y:S01]  /*126d0*/  @!P0 LEA R6, P5, R194.reuse, R3, 0x2 ;  /* 0x00000003c2068211 */ /* 0x042fe200078a10ff */
[----:B------:R1:W-:Y:S01]  /*126e0*/  @!P3 ST.E.64 desc[UR54][R14.64], R122 ;  /* 0x0000007a0e00b985 */ /* 0x0003e2000c101b36 */
[----:B------:R-:W-:Y:S02]  /*126f0*/  ISETP.GE.AND P3, PT, R191, UR4, PT ;  /* 0x00000004bf007c0c */ /* 0x000fe4000bf66270 */
[----:B------:R-:W-:Y:S02]  /*12700*/  @!P0 LEA.HI.X R7, R194, R21, R228, 0x2, P5 ;  /* 0x00000015c2078211 */ /* 0x000fe400028f14e4 */
[----:B------:R-:W-:Y:S02]  /*12710*/  ISETP.GE.AND P5, PT, R189, UR4, PT ;  /* 0x00000004bd007c0c */ /* 0x000fe4000bfa6270 */
[-C--:B---3--:R-:W-:Y:S01]  /*12720*/  @!P1 LEA R8, P6, R193, R3.reuse, 0x2 ;  /* 0x00000003c1089211 */ /* 0x088fe200078c10ff */
[----:B------:R4:W-:Y:S02]  /*12730*/  @!P0 ST.E.64 desc[UR54][R6.64], R126 ;  /* 0x0000007e06008985 */ /* 0x0009e4000c101b36 */
[----:B0-----:R-:W-:-:S02]  /*12740*/  @!P4 LEA R4, P0, R192, R3, 0x2 ;  /* 0x00000003c004c211 */ /* 0x001fc400078010ff */
[----:B------:R-:W-:Y:S02]  /*12750*/  @!P1 LEA.HI.X R9, R193, R21, R226, 0x2, P6 ;  /* 0x00000015c1099211 */ /* 0x000fe400030f14e2 */
[----:B------:R-:W-:Y:S02]  /*12760*/  @!P3 LEA R10, P6, R191, R3, 0x2 ;  /* 0x00000003bf0ab211 */ /* 0x000fe400078c10ff */
[----:B------:R-:W-:Y:S01]  /*12770*/  @!P4 LEA.HI.X R5, R192, R21, R225, 0x2, P0 ;  /* 0x00000015c005c211 */ /* 0x000fe200000f14e1 */
        /* <DEDUP_REMOVED lines=12> */
[----:B----4-:R-:W-:-:S04]  /*12840*/  LEA R4, P0, R188, R3, 0x2 ;  /* 0x00000003bc047211 */ /* 0x010fc800078010ff */
[----:B------:R-:W-:-:S05]  /*12850*/  LEA.HI.X R5, R188, R21, R221, 0x2, P0 ;  /* 0x00000015bc057211 */ /* 0x000fca00000f14dd */
[----:B------:R0:W-:Y:S01]  /*12860*/  ST.E.64 desc[UR54][R4.64], R150 ;  /* 0x0000009604007985 */ /* 0x0001e2000c101b36 */
[----:B------:R-:W-:Y:S05]  /*12870*/  BRA `(.L_x_2331) ;  /* 0x0000000c00fc7947 */ /* 0x000fea0003800000 */
.L_x_2325:
        /* <DEDUP_REMOVED lines=9> */
[----:B------:R-:W-:Y:S01]  /*12910*/  UISETP.NE.U32.AND UP1, UPT, UR10, URZ, UPT ;  /* 0x0000003f0a00728c */ /* 0x000fe2000bf25070 */
[----:B------:R-:W-:Y:S02]  /*12920*/  ULDC UR4, c[0x0][0xa88] ;  /* 0x0002a20000047ab9 */ /* 0x000fe40000000800 */
[----:B------:R-:W2:Y:S01]  /*12930*/  @P1 LDG.E R9, desc[UR54][R4.64] ;  /* 0x0000003604091981 */ /* 0x000ea2000c1e1900 */
[----:B------:R-:W-:Y:S01]  /*12940*/  UISETP.NE.AND.EX UP1, UPT, UR11, URZ, UPT, UP1 ;  /* 0x0000003f0b00728c */ /* 0x000fe2000bf25310 */
[----:B------:R-:W-:-:S05]  /*12950*/  IMAD.U32 R0, RZ, RZ, UR4 ;  /* 0x00000004ff007e24 */ /* 0x000fca000f8e00ff */
[----:B------:R-:W-:-:S05]  /*12960*/  PLOP3.LUT P2, PT, PT, PT, UP1, 0x80, 0x0 ;  /* 0x000000000000781c */ /* 0x000fca0003f4f018 */
[----:B------:R-:W-:Y:S02]  /*12970*/  @UP1 ULDC.64 UR10, c[0x0][0xc08] ;  /* 0x00030200000a1ab9 */ /* 0x000fe40000000a00 */
[----:B------:R-:W-:-:S06]  /*12980*/  @UP1 UIMAD.WIDE UR10, UR44, 0x4, UR10 ;  /* 0x000000042c0a18a5 */ /* 0x000fcc000f8e020a */
[----:B------:R-:W-:Y:S02]  /*12990*/  IMAD.U32 R6, RZ, RZ, UR10 ;  /* 0x0000000aff067e24 */ /* 0x000fe4000f8e00ff */
[----:B------:R-:W-:-:S05]  /*129a0*/  IMAD.U32 R7, RZ, RZ, UR11 ;  /* 0x0000000bff077e24 */ /* 0x000fca000f8e00ff */
[----:B------:R0:W5:Y:S01]  /*129b0*/  @P2 LDG.E R0, desc[UR54][R6.64] ;  /* 0x0000003606002981 */ /* 0x000162000c1e1900 */
[----:B------:R-:W-:Y:S01]  /*129c0*/  UISETP.NE.AND UP1, UPT, UR9, URZ, UPT ;  /* 0x0000003f0900728c */ /* 0x000fe2000bf25270 */
[----:B------:R-:W-:Y:S01]  /*129d0*/  UMOV UR4, URZ ;  /* 0x0000003f00047c82 */ /* 0x000fe20008000000 */
[----:B------:R-:W1:Y:S09]  /*129e0*/  S2R R8, SR_TID.X ;  /* 0x0000000000087919 */ /* 0x000e720000002100 */
[----:B------:R-:W-:Y:S01]  /*129f0*/  @!UP1 ULDC UR9, c[0x0][0xad4] ;  /* 0x0002b50000099ab9 */ /* 0x000fe20000000800 */
[----:B-1----:R-:W-:-:S05]  /*12a00*/  VIADD R3, R8, 0xffffff80 ;  /* 0xffffff8008037836 */ /* 0x002fca0000000000 */
[----:B------:R-:W-:Y:S02]  /*12a10*/  ISETP.GT.AND P0, PT, R3, 0x3f, PT ;  /* 0x0000003f0300780c */ /* 0x000fe40003f04270 */
[----:B--2---:R-:W-:Y:S01]  /*12a20*/  @P1 R2UR UR4, R9 ;  /* 0x00000000090412ca */ /* 0x004fe200000e0000 */
[----:B0-----:R-:W-:-:S14]  /*12a30*/  @P2 BRA `(.L_x_2334) ;  /* 0x0000000000102947 */ /* 0x001fdc0003800000 */
[----:B------:R-:W-:Y:S05]  /*12a40*/  @!P1 BRA `(.L_x_2334) ;  /* 0x00000000000c9947 */ /* 0x000fea0003800000 */
[----:B------:R-:W2:Y:S04]  /*12a50*/  LDG.E R3, desc[UR54][R4.64] ;  /* 0x0000003604037981 */ /* 0x000ea8000c1e1900 */
[----:B-----5:R-:W2:Y:S02]  /*12a60*/  LDG.E R0, desc[UR54][R4.64+0x4] ;  /* 0x0000043604007981 */ /* 0x020ea4000c1e1900 */
[----:B--2---:R-:W-:-:S07]  /*12a70*/  IMAD.IADD R0, R0, 0x1, -R3 ;  /* 0x0000000100007824 */ /* 0x004fce00078e0a03 */
.L_x_2334:
[----:B------:R-:W-:Y:S01]  /*12a80*/  USHF.R.S32.HI UR16, URZ, 0x1f, UR44 ;  /* 0x0000001f3f107899 */ /* 0x000fe2000801142c */
[----:B------:R-:W-:Y:S01]  /*12a90*/  BSSY B1, `(.L_x_2335) ;  /* 0x000003a000017945 */ /* 0x000fe20003800000 */
[----:B------:R-:W-:Y:S02]  /*12aa0*/  USHF.R.S32.HI UR24, URZ, 0x1f, UR4 ;  /* 0x0000001f3f187899 */ /* 0x000fe40008011404 */
[----:B------:R-:W-:Y:S02]  /*12ab0*/  USEL UR8, UR44, URZ, !UP0 ;  /* 0x0000003f2c087287 */ /* 0x000fe4000c000000 */
[----:B------:R-:W-:Y:S01]  /*12ac0*/  USEL UR16, UR16, URZ, !UP0 ;  /* 0x0000003f10107287 */ /* 0x000fe2000c000000 */
[----:B------:R-:W-:Y:S11]  /*12ad0*/  @P0 BRA `(.L_x_2336) ;  /* 0x0000000000d40947 */ /* 0x000ff60003800000 */
[----:B------:R-:W0:Y:S01]  /*12ae0*/  LDC R9, c[0x0][0xbe8] ;  /* 0x0002fa00ff097b82 */ /* 0x000e220000000800 */
[----:B------:R-:W-:-:S05]  /*12af0*/  IMAD.U32 R5, RZ, RZ, UR45 ;  /* 0x0000002dff057e24 */ /* 0x000fca000f8e00ff */
[----:B------:R-:W-:Y:S01]  /*12b00*/  IADD3 R6, R5, -0x80, R8 ;  /* 0xffffff8005067810 */ /* 0x000fe20007ffe008 */
[----:B0----5:R-:W-:-:S05]  /*12b10*/  IMAD R3, R0, R9, RZ ;  /* 0x0000000900037224 */ /* 0x021fca00078e02ff */
[----:B------:R-:W-:-:S13]  /*12b20*/  ISETP.GE.AND P0, PT, R6, R3, PT ;  /* 0x000000030600720c */ /* 0x000fda0003f06270 */
[----:B------:R-:W-:Y:S05]  /*12b30*/  @P0 BRA `(.L_x_2336) ;  /* 0x0000000000bc0947 */ /* 0x000fea0003800000 */
[----:B------:R-:W-:Y:S01]  /*12b40*/  ISETP.NE.AND P0, PT, R9, 0x1, PT ;  /* 0x000000010900780c */ /* 0x000fe20003f05270 */
[----:B------:R-:W-:Y:S01]  /*12b50*/  UISETP.GT.AND UP0, UPT, UR9, 0x1, UPT ;  /* 0x000000010900788c */ /* 0x000fe2000bf04270 */
[----:B------:R-:W-:Y:S01]  /*12b60*/  UMOV UR20, 0x9b8 ;  /* 0x000009b800147882 */ /* 0x000fe20000000000 */
[----:B------:R-:W-:Y:S02]  /*12b70*/  ULOP3.LUT UR17, UR42, 0xff, URZ, 0xc0, !UPT ;  /* 0x000000ff2a117892 */ /* 0x000fe4000f8ec03f */
[----:B------:R-:W-:Y:S02]  /*12b80*/  USEL UR20, UR20, 0x978, UP0 ;  /* 0x0000097814147887 */ /* 0x000fe40008000000 */
[----:B------:R-:W-:-:S06]  /*12b90*/  USEL UR17, UR17, URZ, UP0 ;  /* 0x0000003f11117287 */ /* 0x000fcc0008000000 */
[----:B------:R-:W0:Y:S04]  /*12ba0*/  @P0 LDC R3, c[0x0][0xbec] ;  /* 0x0002fb00ff030b82 */ /* 0x000e280000000800 */
[----:B------:R-:W-:Y:S01]  /*12bb0*/  ULDC.64 UR10, c[0x0][UR20+0x218] ;  /* 0x00008600140a7abb */ /* 0x000fe20008000a00 */
[----:B------:R-:W-:Y:S01]  /*12bc0*/  ULDC.64 UR14, c[0x0][UR20+0x220] ;  /* 0x00008800140e7abb */ /* 0x000fe20008000a00 */
[----:B------:R-:W-:Y:S02]  /*12bd0*/  ULDC.64 UR18, c[0x0][UR20+0x228] ;  /* 0x00008a0014127abb */ /* 0x000fe40008000a00 */
[----:B------:R-:W1:Y:S01]  /*12be0*/  @P0 LDC R5, c[0x0][0xbf0] ;  /* 0x0002fc00ff050b82 */ /* 0x000e620000000800 */
[----:B------:R-:W-:Y:S02]  /*12bf0*/  UIMAD.WIDE.U32 UR12, UR10, UR43, URZ ;  /* 0x0000002b0a0c72a5 */ /* 0x000fe4000f8e003f */
[----:B------:R-:W-:-:S02]  /*12c00*/  UIMAD UR21, UR11, UR43, URZ ;  /* 0x0000002b0b1572a4 */ /* 0x000fc4000f8e023f */
[----:B------:R-:W-:Y:S02]  /*12c10*/  UIMAD UR15, UR15, UR8, URZ ;  /* 0x000000080f0f72a4 */ /* 0x000fe4000f8e023f */
[----:B------:R-:W-:Y:S02]  /*12c20*/  UIMAD.WIDE.U32 UR22, UR18, UR17, URZ ;  /* 0x00000011121672a5 */ /* 0x000fe4000f8e003f */
[----:B------:R-:W-:Y:S02]  /*12c30*/  UIMAD.WIDE.U32 UR10, UR14, UR8, URZ ;  /* 0x000000080e0a72a5 */ /* 0x000fe4000f8e003f */
[----:B------:R-:W-:Y:S02]  /*12c40*/  UIMAD UR17, UR19, UR17, URZ ;  /* 0x00000011131172a4 */ /* 0x000fe4000f8e023f */
[----:B------:R-:W-:Y:S02]  /*12c50*/  UIMAD UR15, UR14, UR16, UR15 ;  /* 0x000000100e0f72a4 */ /* 0x000fe4000f8e020f */
[----:B------:R-:W-:Y:S01]  /*12c60*/  UIADD3 UR12, UP1, UP2, UR10, UR12, UR4 ;  /* 0x0000000c0a0c7290 */ /* 0x000fe2000fa3e004 */
[----:B0-----:R-:W-:Y:S01]  /*12c70*/  @P0 IMAD.HI.U32 R4, R6, R3, RZ ;  /* 0x0000000306040227 */ /* 0x001fe200078e00ff */
[----:B------:R-:W-:-:S02]  /*12c80*/  UIADD3 UR17, UR23, UR17, URZ ;  /* 0x0000001117117290 */ /* 0x000fc4000fffe03f */
[----:B------:R-:W-:Y:S01]  /*12c90*/  UIADD3 UR21, UR13, UR21, URZ ;  /* 0x000000150d157290 */ /* 0x000fe2000fffe03f */
[----:B------:R-:W-:Y:S01]  /*12ca0*/  IMAD.MOV.U32 R3, RZ, RZ, R6 ;  /* 0x000000ffff037224 */ /* 0x000fe200078e0006 */
[----:B------:R-:W-:Y:S02]  /*12cb0*/  UIADD3 UR15, UR11, UR15, URZ ;  /* 0x0000000f0b0f7290 */ /* 0x000fe4000fffe03f */
[----:B------:R-:W-:Y:S01]  /*12cc0*/  IMAD.U32 R8, RZ, RZ, UR17 ;  /* 0x00000011ff087e24 */ /* 0x000fe2000f8e00ff */
[----:B-1----:R-:W-:Y:S01]  /*12cd0*/  @P0 SHF.R.U32.HI R3, RZ, R5, R4 ;  /* 0x00000005ff030219 */ /* 0x002fe20000011604 */
[----:B------:R-:W-:Y:S01]  /*12ce0*/  IMAD.U32 R4, RZ, RZ, UR22 ;  /* 0x00000016ff047e24 */ /* 0x000fe2000f8e00ff */
[----:B------:R-:W-:Y:S01]  /*12cf0*/  ULDC.64 UR10, c[0x0][UR20+0x210] ;  /* 0x00008400140a7abb */ /* 0x000fe20008000a00 */
        /* <DEDUP_REMOVED lines=19> */
.L_x_2336:
[----:B------:R-:W-:Y:S05]  /*12e30*/  BSYNC B1 ;  /* 0x0000000000017941 */ /* 0x000fea0003800000 */
.L_x_2335:
[----:B------:R-:W-:-:S06]  /*12e40*/  UISETP.GT.AND UP0, UPT, UR9, 0x1, UPT ;  /* 0x000000010900788c */ /* 0x000fcc000bf04270 */
[----:B------:R-:W-:-:S13]  /*12e50*/  PLOP3.LUT P0, PT, PT, PT, UP0, 0x80, 0x0 ;  /* 0x000000000000781c */ /* 0x000fda0003f0f008 */
[----:B------:R-:W-:Y:S05]  /*12e60*/  @P0 BRA `(.L_x_2331) ;  /* 0x0000000800800947 */ /* 0x000fea0003800000 */
[----:B------:R-:W1:Y:S01]  /*12e70*/  LDC R11, c[0x0][0xbe8] ;  /* 0x0002fa00ff0b7b82 */ /* 0x000e620000000800 */
[C---:B------:R-:W-:Y:S01]  /*12e80*/  VIADD R37, R19.reuse, 0x40 ;  /* 0x0000004013257836 */ /* 0x040fe20000000000 */
[----:B------:R-:W-:Y:S01]  /*12e90*/  ULDC UR14, c[0x0][0xac8] ;  /* 0x0002b200000e7ab9 */ /* 0x000fe20000000800 */
[----:B------:R-:W-:Y:S01]  /*12ea0*/  ULDC.64 UR12, c[0x0][0xaa0] ;  /* 0x0002a800000c7ab9 */ /* 0x000fe20000000a00 */
[----:B------:R-:W-:Y:S01]  /*12eb0*/  ISETP.GE.AND P2, PT, R19, UR14, PT ;  /* 0x0000000e13007c0c */ /* 0x000fe2000bf46270 */
[----:B------:R-:W-:Y:S01]  /*12ec0*/  UIMAD UR9, UR24, UR12, URZ ;  /* 0x0000000c180972a4 */ /* 0x000fe2000f8e023f */
[----:B------:R-:W-:Y:S01]  /*12ed0*/  ISETP.GE.AND P1, PT, R37, UR14, PT ;  /* 0x0000000e25007c0c */ /* 0x000fe2000bf26270 */
[----:B------:R-:W-:Y:S01]  /*12ee0*/  UIMAD.WIDE.U32 UR10, UR4, UR12, URZ ;  /* 0x0000000c040a72a5 */ /* 0x000fe2000f8e003f */
[----:B0-----:R-:W-:Y:S01]  /*12ef0*/  SEL R3, RZ, 0x1, P2 ;  /* 0x00000001ff037807 */ /* 0x001fe20001000000 */
[----:B------:R-:W-:Y:S01]  /*12f00*/  UIMAD UR9, UR4, UR13, UR9 ;  /* 0x0000000d040972a4 */ /* 0x000fe2000f8e0209 */
[----:B------:R-:W-:Y:S01]  /*12f10*/  SEL R4, RZ, 0xffffffff, P1 ;  /* 0xffffffffff047807 */ /* 0x000fe20000800000 */
[C---:B------:R-:W-:Y:S01]  /*12f20*/  VIADD R35, R19.reuse, 0x80 ;  /* 0x0000008013237836 */ /* 0x040fe20000000000 */
[----:B------:R-:W-:Y:S01]  /*12f30*/  ULDC.64 UR12, c[0x0][0xae8] ;  /* 0x0002ba00000c7ab9 */ /* 0x000fe20000000a00 */
[----:B------:R-:W-:Y:S01]  /*12f40*/  UIADD3 UR11, UR11, UR9, URZ ;  /* 0x000000090b0b7290 */ /* 0x000fe2000fffe03f */
[----:B------:R-:W-:Y:S01]  /*12f50*/  VIADD R39, R19, 0xc0 ;  /* 0x000000c013277836 */ /* 0x000fe20000000000 */
[----:B------:R-:W-:Y:S01]  /*12f60*/  BSSY B1, `(.L_x_2337) ;  /* 0x000006c000017945 */ /* 0x000fe20003800000 */
[----:B------:R-:W-:Y:S01]  /*12f70*/  IMAD.SHL.U32 R4, R4, 0x2, RZ ;  /* 0x0000000204047824 */ /* 0x000fe200078e00ff */
[----:B------:R-:W-:Y:S01]  /*12f80*/  ISETP.GE.AND P1, PT, R35, UR14, PT ;  /* 0x0000000e23007c0c */ /* 0x000fe2000bf26270 */
[----:B------:R-:W-:Y:S01]  /*12f90*/  UIMAD.WIDE.U32 UR10, UR43, UR12, UR10 ;  /* 0x0000000c2b0a72a5 */ /* 0x000fe2000f8e000a */
[C---:B------:R-:W-:Y:S01]  /*12fa0*/  VIADD R29, R19.reuse, 0x100 ;  /* 0x00000100131d7836 */ /* 0x040fe20000000000 */
[----:B------:R-:W-:Y:S01]  /*12fb0*/  SHF.R.S32.HI R32, RZ, 0x1f, R35 ;  /* 0x0000001fff207819 */ /* 0x000fe20000011423 */
[----:B------:R-:W-:Y:S01]  /*12fc0*/  VIADD R27, R19, 0x140 ;  /* 0x00000140131b7836 */ /* 0x000fe20000000000 */
[----:B------:R-:W-:Y:S01]  /*12fd0*/  LOP3.LUT R6, R4, 0x2, R3, 0xe2, !PT ;  /* 0x0000000204067812 */ /* 0x000fe200078ee203 */
[----:B------:R-:W-:Y:S01]  /*12fe0*/  IMAD R3, R187, 0x20, R219 ;  /* 0x00000020bb037824 */ /* 0x000fe200078e02db */
[----:B-1----:R-:W-:Y:S01]  /*12ff0*/  ISETP.NE.AND P0, PT, R11, 0x1, PT ;  /* 0x000000010b00780c */ /* 0x002fe20003f05270 */
[----:B------:R-:W-:Y:S01]  /*13000*/  UIMAD UR11, UR43, UR13, UR11 ;  /* 0x0000000d2b0b72a4 */ /* 0x000fe2000f8e020b */
[----:B------:R-:W-:Y:S01]  /*13010*/  VIADD R33, R19, 0x180 ;  /* 0x0000018013217836 */ /* 0x000fe20000000000 */
[----:B------:R-:W-:Y:S01]  /*13020*/  SHF.R.S32.HI R28, RZ, 0x1f, R27 ;  /* 0x0000001fff1c7819 */ /* 0x000fe2000001141b */
[----:B------:R-:W-:Y:S01]  /*13030*/  VIADD R8, R3, UR45 ;  /* 0x0000002d03087c36 */ /* 0x000fe20008000000 */
[----:B------:R-:W-:Y:S01]  /*13040*/  SEL R3, RZ, 0xffffffff, P1 ;  /* 0xffffffffff037807 */ /* 0x000fe20000800000 */
[----:B------:R-:W-:Y:S01]  /*13050*/  ULDC.64 UR12, c[0x0][0xaf0] ;  /* 0x0002bc00000c7ab9 */ /* 0x000fe20000000a00 */
[----:B------:R-:W-:Y:S01]  /*13060*/  ISETP.GE.AND P1, PT, R39, UR14, PT ;  /* 0x0000000e27007c0c */ /* 0x000fe2000bf26270 */
[----:B------:R-:W-:Y:S01]  /*13070*/  UIMAD UR16, UR16, UR12, URZ ;  /* 0x0000000c101072a4 */ /* 0x000fe2000f8e023f */
[----:B-----5:R-:W-:Y:S01]  /*13080*/  IMAD R25, R0, R11, RZ ;  /* 0x0000000b00197224 */ /* 0x020fe200078e02ff */
[----:B------:R-:W-:Y:S01]  /*13090*/  SHF.R.S32.HI R30, RZ, 0x1f, R29 ;  /* 0x0000001fff1e7819 */ /* 0x000fe2000001141d */
[----:B------:R-:W-:Y:S01]  /*130a0*/  IMAD.SHL.U32 R9, R3, 0x4, RZ ;  /* 0x0000000403097824 */ /* 0x000fe200078e00ff */
[----:B------:R-:W-:Y:S01]  /*130b0*/  UIMAD UR4, UR8, UR13, UR16 ;  /* 0x0000000d080472a4 */ /* 0x000fe2000f8e0210 */
[----:B------:R-:W0:Y:S01]  /*130c0*/  @P0 LDC R5, c[0x0][0xbec] ;  /* 0x0002fb00ff050b82 */ /* 0x000e220000000800 */
[----:B------:R-:W-:Y:S01]  /*130d0*/  IMAD.MOV.U32 R3, RZ, RZ, R8 ;  /* 0x000000ffff037224 */ /* 0x000fe200078e0008 */
[----:B------:R-:W-:Y:S01]  /*130e0*/  UIMAD.WIDE.U32 UR8, UR8, UR12, UR10 ;  /* 0x0000000c080872a5 */ /* 0x000fe2000f8e000a */
[----:B------:R-:W-:Y:S01]  /*130f0*/  LOP3.LUT R6, R9, 0x4, R6, 0xe2, !PT ;  /* 0x0000000409067812 */ /* 0x000fe200078ee206 */
[----:B------:R-:W-:Y:S01]  /*13100*/  VIADD R26, R219, UR45 ;  /* 0x0000002ddb1a7c36 */ /* 0x000fe20008000000 */
[----:B------:R-:W-:Y:S01]  /*13110*/  SHF.R.S32.HI R34, RZ, 0x1f, R37 ;  /* 0x0000001fff227819 */ /* 0x000fe20000011425 */
[----:B------:R-:W-:Y:S01]  /*13120*/  UIADD3 UR4, UR9, UR4, URZ ;  /* 0x0000000409047290 */ /* 0x000fe2000fffe03f */
[----:B------:R-:W-:Y:S01]  /*13130*/  VIADD R31, R19, 0x1c0 ;  /* 0x000001c0131f7836 */ /* 0x000fe20000000000 */
[----:B------:R-:W1:Y:S01]  /*13140*/  @P0 LDC R7, c[0x0][0xbf0] ;  /* 0x0002fc00ff070b82 */ /* 0x000e620000000800 */
[----:B------:R-:W-:-:S02]  /*13150*/  SHF.R.S32.HI R36, RZ, 0x1f, R33 ;  /* 0x0000001fff247819 */ /* 0x000fc40000011421 */
[----:B------:R-:W-:Y:S02]  /*13160*/  SHF.R.S32.HI R38, RZ, 0x1f, R39 ;  /* 0x0000001fff267819 */ /* 0x000fe40000011427 */
[----:B------:R-:W-:Y:S01]  /*13170*/  SHF.R.S32.HI R40, RZ, 0x1f, R31 ;  /* 0x0000001fff287819 */ /* 0x000fe2000001141f */
[----:B0-----:R-:W-:Y:S01]  /*13180*/  @P0 IMAD.HI.U32 R4, R8, R5, RZ ;  /* 0x0000000508040227 */ /* 0x001fe200078e00ff */
[----:B------:R-:W-:Y:S02]  /*13190*/  SEL R5, RZ, 0xffffffff, P1 ;  /* 0xffffffffff057807 */ /* 0x000fe40000800000 */
[----:B------:R-:W-:-:S04]  /*131a0*/  ISETP.GE.AND P1, PT, R31, UR14, PT ;  /* 0x0000000e1f007c0c */ /* 0x000fc8000bf26270 */
[----:B------:R-:W-:Y:S02]  /*131b0*/  SEL R0, RZ, 0x80, P1 ;  /* 0x00000080ff007807 */ /* 0x000fe40000800000 */
[----:B-1----:R-:W-:Y:S01]  /*131c0*/  @P0 SHF.R.U32.HI R3, RZ, R7, R4 ;  /* 0x00000007ff030219 */ /* 0x002fe20000011604 */
[----:B------:R-:W-:Y:S01]  /*131d0*/  IMAD.SHL.U32 R7, R5, 0x8, RZ ;  /* 0x0000000805077824 */ /* 0x000fe200078e00ff */
[----:B------:R-:W-:Y:S01]  /*131e0*/  ISETP.GE.AND P0, PT, R29, UR14, PT ;  /* 0x0000000e1d007c0c */ /* 0x000fe2000bf06270 */
[----:B------:R-:W-:Y:S02]  /*131f0*/  IMAD.U32 R4, RZ, RZ, UR8 ;  /* 0x00000008ff047e24 */ /* 0x000fe4000f8e00ff */
[----:B------:R-:W-:Y:S01]  /*13200*/  IMAD.U32 R5, RZ, RZ, UR9 ;  /* 0x00000009ff057e24 */ /* 0x000fe2000f8e00ff */
[----:B------:R-:W-:Y:S01]  /*13210*/  LOP3.LUT R10, R7, 0x8, R6, 0xe2, !PT ;  /* 0x00000008070a7812 */ /* 0x000fe200078ee206 */
[--C-:B------:R-:W-:Y:S01]  /*13220*/  IMAD.MOV R7, RZ, RZ, -R3.reuse ;  /* 0x000000ffff077224 */ /* 0x100fe200078e0a03 */
[----:B------:R-:W-:Y:S01]  /*13230*/  SHF.R.S32.HI R6, RZ, 0x1f, R3 ;  /* 0x0000001fff067819 */ /* 0x000fe20000011403 */
[----:B------:R-:W-:Y:S01]  /*13240*/  ULDC.64 UR8, c[0x0][0xae0] ;  /* 0x0002b80000087ab9 */ /* 0x000fe20000000a00 */
[----:B------:R-:W-:Y:S01]  /*13250*/  SEL R9, RZ, 0xffffffff, P0 ;  /* 0xffffffffff097807 */ /* 0x000fe20000000000 */
[----:B------:R-:W-:Y:S01]  /*13260*/  IMAD.U32 R5, RZ, RZ, UR4 ;  /* 0x00000004ff057e24 */ /* 0x000fe2000f8e00ff */
[----:B------:R-:W-:Y:S01]  /*13270*/  ISETP.GE.AND P0, PT, R27, UR14, PT ;  /* 0x0000000e1b007c0c */ /* 0x000fe2000bf06270 */
[----:B------:R-:W-:-:S02]  /*13280*/  IMAD R6, R6, UR8, RZ ;  /* 0x0000000806067c24 */ /* 0x000fc4000f8e02ff */
[----:B------:R-:W-:Y:S01]  /*13290*/  IMAD R7, R11, R7, R8 ;  /* 0x000000070b077224 */ /* 0x000fe200078e0208 */
[----:B------:R-:W-:Y:S01]  /*132a0*/  SEL R8, RZ, 0xffffffff, P0 ;  /* 0xffffffffff087807 */ /* 0x000fe20000000000 */
[----:B------:R-:W-:Y:S01]  /*132b0*/  IMAD.SHL.U32 R13, R9, 0x10, RZ ;  /* 0x00000010090d7824 */ /* 0x000fe200078e00ff */
[----:B------:R-:W-:Y:S01]  /*132c0*/  ISETP.GE.AND P0, PT, R33, UR14, PT ;  /* 0x0000000e21007c0c */ /* 0x000fe2000bf06270 */
[C---:B------:R-:W-:Y:S02]  /*132d0*/  IMAD R9, R3.reuse, UR9, R6 ;  /* 0x0000000903097c24 */ /* 0x040fe4000f8e0206 */
[----:B------:R-:W-:Y:S01]  /*132e0*/  IMAD.WIDE.U32 R4, R3, UR8, R4 ;  /* 0x0000000803047c25 */ /* 0x000fe2000f8e0004 */
[----:B------:R-:W-:Y:S01]  /*132f0*/  SHF.R.S32.HI R3, RZ, 0x1f, R7 ;  /* 0x0000001fff037819 */ /* 0x000fe20000011407 */
[----:B------:R-:W-:Y:S01]  /*13300*/  ULDC.64 UR8, c[0x0][0xad8] ;  /* 0x0002b60000087ab9 */ /* 0x000fe20000000a00 */
[----:B------:R-:W-:Y:S01]  /*13310*/  LOP3.LUT R10, R13, 0x10, R10, 0xe2, !PT ;  /* 0x000000100d0a7812 */ /* 0x000fe200078ee20a */
[----:B------:R-:W-:-:S02]  /*13320*/  IMAD.IADD R5, R5, 0x1, R9 ;  /* 0x0000000105057824 */ /* 0x000fc400078e0209 */
[----:B------:R-:W-:Y:S02]  /*13330*/  IMAD R6, R3, UR8, RZ ;  /* 0x0000000803067c24 */ /* 0x000fe4000f8e02ff */
[----:B------:R-:W-:-:S04]  /*13340*/  IMAD.WIDE.U32 R4, R7, UR8, R4 ;  /* 0x0000000807047c25 */ /* 0x000fc8000f8e0004 */
[----:B------:R-:W-:Y:S01]  /*13350*/  IMAD R3, R7, UR9, R6 ;  /* 0x0000000907037c24 */ /* 0x000fe2000f8e0206 */
[----:B------:R-:W-:Y:S01]  /*13360*/  ULDC.64 UR8, c[0x0][0xa80] ;  /* 0x0002a00000087ab9 */ /* 0x000fe20000000a00 */
[----:B------:R-:W-:Y:S01]  /*13370*/  SEL R7, RZ, 0x40, P0 ;  /* 0x00000040ff077807 */ /* 0x000fe20000000000 */
[----:B------:R-:W-:Y:S01]  /*13380*/  IMAD.SHL.U32 R9, R8, 0x20, RZ ;  /* 0x0000002008097824 */ /* 0x000fe200078e00ff */
[----:B------:R-:W-:Y:S01]  /*13390*/  LEA R20, P0, R4, UR8, 0x1 ;  /* 0x0000000804147c11 */ /* 0x000fe2000f8008ff */
[----:B------:R-:W-:-:S03]  /*133a0*/  IMAD.IADD R3, R5, 0x1, R3 ;  /* 0x0000000105037824 */ /* 0x000fc600078e0203 */
[----:B------:R-:W-:Y:S01]  /*133b0*/  LOP3.LUT R10, R9, 0x20, R10, 0xe2, !PT ;  /* 0x00000020090a7812 */ /* 0x000fe200078ee20a */
[----:B------:R0:W1:Y:S01]  /*133c0*/  SHFL.IDX PT, R6, R20, RZ, 0x181f ;  /* 0x00181fff14067589 */ /* 0x00006200000e0000 */
[----:B------:R-:W-:Y:S02]  /*133d0*/  LEA.HI.X R3, R4, UR9, R3, 0x1, P0 ;  /* 0x0000000904037c11 */ /* 0x000fe400080f0c03 */
[----:B------:R-:W-:Y:S02]  /*133e0*/  ISETP.GE.AND P0, PT, R26, R25, PT ;  /* 0x000000191a00720c */ /* 0x000fe40003f06270 */
[----:B------:R-:W-:Y:S02]  /*133f0*/  LOP3.LUT R21, R10, R7, RZ, 0xfc, !PT ;  /* 0x000000070a157212 */ /* 0x000fe400078efcff */
[----:B------:R0:W2:Y:S02]  /*13400*/  SHFL.IDX PT, R7, R3, RZ, 0x181f ;  /* 0x00181fff03077589 */ /* 0x0000a400000e0000 */
        /* <DEDUP_REMOVED lines=33> */
.L_x_2338:
[----:B------:R-:W-:Y:S05]  /*13620*/  BSYNC B1 ;  /* 0x0000000000017941 */ /* 0x000fea0003800000 */
.L_x_2337:
        /* <DEDUP_REMOVED lines=9> */
[----:B------:R-:W-:-:S05]  /*136c0*/  ISETP.GE.AND P2, PT, R29, UR14, PT ;  /* 0x0000000e1d007c0c */ /* 0x000fca000bf46270 */
[----:B-1-3--:R-:W-:Y:S02]  /*136d0*/  @!P1 IMAD.WIDE R4, R19, 0x2, R6 ;  /* 0x0000000213049825 */ /* 0x00afe400078e0206 */
[-C--:B------:R-:W-:Y:S02]  /*136e0*/  @!P5 LEA R8, P0, R37, R6.reuse, 0x1 ;  /* 0x000000062508d211 */ /* 0x080fe400078008ff */
        /* <DEDUP_REMOVED lines=24> */
.L_x_2331:
[----:B------:R-:W-:Y:S05]  /*13870*/  BSYNC B0 ;  /* 0x0000000000007941 */ /* 0x000fea0003800000 */
.L_x_2324:
[----:B------:R-:W-:Y:S02]  /*13880*/  ULDC UR4, c[0x0][0xc3c] ;  /* 0x00030f0000047ab9 */ /* 0x000fe40000000800 */
[----:B------:R-:W-:-:S06]  /*13890*/  UISETP.GE.AND UP0, UPT, UR6, UR4, UPT ;  /* 0x000000040600728c */ /* 0x000fcc000bf06270 */
[----:B------:R-:W-:-:S13]  /*138a0*/  PLOP3.LUT P0, PT, PT, PT, UP0, 0x80, 0x0 ;  /* 0x000000000000781c */ /* 0x000fda0003f0f008 */
[----:B------:R-:W-:Y:S05]  /*138b0*/  @!P0 BRA `(.L_x_2339) ;  /* 0xfffffed800788947 */ /* 0x000fea000383ffff */
[----:B------:R-:W-:Y:S05]  /*138c0*/  EXIT ;  /* 0x000000000000794d */ /* 0x000fea0003800000 */
.L_x_2215:
        /* <DEDUP_REMOVED lines=16> */
.L_x_2340:
        /* <DEDUP_REMOVED lines=43> */
.L_x_2344:
        /* <DEDUP_REMOVED lines=35> */
.L_x_2342:
        /* <DEDUP_REMOVED lines=9> */
[----:B0-----:R-:W-:-:S07]  /*13f40*/  ISETP.NE.AND P1, PT, R9, 0x1, PT ;  /* 0x000000010900780c */ /* 0x001fce0003f25270 */
[----:B-1----:R-:W-:Y:S06]  /*13f50*/  @!P0 BRA `(.L_x_2345) ;  /* 0x0000000000088947 */ /* 0x002fec0003800000 */
[----:B------:R-:W-:-:S06]  /*13f60*/  VIADD R24, R27, 0xffffffff ;  /* 0xffffffff1b187836 */ /* 0x000fcc0000000000 */
[----:B------:R0:W1:Y:S02]  /*13f70*/  SHFL.IDX PT, R24, R5, R24, 0x1f ;  /* 0x00001f1805187589 */ /* 0x00006400000e0000 */
.L_x_2345:
[----:B-1----:R-:W-:Y:S02]  /*13f80*/  IMAD R24, R24, UR5, R3 ;  /* 0x0000000518187c24 */ /* 0x002fe4000f8e0203 */
[----:B------:R-:W-:-:S03]  /*13f90*/  VIADD R27, R27, UR4 ;  /* 0x000000041b1b7c36 */ /* 0x000fc60008000000 */
[----:B0-----:R-:W-:Y:S01]  /*13fa0*/  IADD3 R5, -R24, UR6, RZ ;  /* 0x0000000618057c10 */ /* 0x001fe2000fffe1ff */
[----:B------:R-:W-:Y:S06]  /*13fb0*/  @!P1 BRA `(.L_x_2346) ;  /* 0x0000000000e89947 */ /* 0x000fec0003800000 */
[-C--:B--2---:R-:W-:Y:S02]  /*13fc0*/  IABS R12, R6.reuse ;  /* 0x00000006000c7213 */ /* 0x084fe40000000000 */
[----:B------:R-:W-:Y:S02]  /*13fd0*/  IABS R4, R9 ;  /* 0x0000000900047213 */ /* 0x000fe40000000000 */
[----:B------:R-:W0:Y:S01]  /*13fe0*/  I2F.RP R8, R12 ;  /* 0x0000000c00087306 */ /* 0x000e220000209400 */
[----:B------:R-:W-:-:S07]  /*13ff0*/  IABS R13, R6 ;  /* 0x00000006000d7213 */ /* 0x000fce0000000000 */
[----:B------:R-:W1:Y:S08]  /*14000*/  I2F.RP R10, R4 ;  /* 0x00000004000a7306 */ /* 0x000e700000209400 */
[----:B0-----:R-:W0:Y:S08]  /*14010*/  MUFU.RCP R8, R8 ;  /* 0x0000000800087308 */ /* 0x001e300000001000 */
[----:B-1----:R-:W-:Y:S01]  /*14020*/  MUFU.RCP R10, R10 ;  /* 0x0000000a000a7308 */ /* 0x002fe20000001000 */
[----:B0-----:R-:W-:Y:S01]  /*14030*/  VIADD R2, R8, 0xffffffe ;  /* 0x0ffffffe08027836 */ /* 0x001fe20000000000 */
[----:B------:R-:W-:-:S06]  /*14040*/  IABS R8, R5 ;  /* 0x0000000500087213 */ /* 0x000fcc0000000000 */
[----:B------:R0:W1:Y:S02]  /*14050*/  F2I.FTZ.U32.TRUNC.NTZ R3, R2 ;  /* 0x0000000200037305 */ /* 0x000064000021f000 */
[----:B0-----:R-:W-:Y:S02]  /*14060*/  IMAD.MOV.U32 R2, RZ, RZ, RZ ;  /* 0x000000ffff027224 */ /* 0x001fe400078e00ff */
[----:B-1----:R-:W-:-:S04]  /*14070*/  IMAD.MOV R11, RZ, RZ, -R3 ;  /* 0x000000ffff0b7224 */ /* 0x002fc800078e0a03 */
[----:B------:R-:W-:-:S04]  /*14080*/  IMAD R11, R11, R12, RZ ;  /* 0x0000000c0b0b7224 */ /* 0x000fc800078e02ff */
[----:B------:R-:W-:-:S04]  /*14090*/  IMAD.HI.U32 R3, R3, R11, R2 ;  /* 0x0000000b03037227 */ /* 0x000fc800078e0002 */
[----:B------:R-:W-:Y:S02]  /*140a0*/  IMAD.MOV R11, RZ, RZ, -R13 ;  /* 0x000000ffff0b7224 */ /* 0x000fe400078e0a0d */
[----:B------:R-:W-:-:S04]  /*140b0*/  IMAD.HI.U32 R2, R3, R8, RZ ;  /* 0x0000000803027227 */ /* 0x000fc800078e00ff */
[----:B------:R-:W-:Y:S01]  /*140c0*/  IMAD R3, R2, R11, R8 ;  /* 0x0000000b02037224 */ /* 0x000fe200078e0208 */
[----:B------:R-:W-:Y:S01]  /*140d0*/  LOP3.LUT R8, R5, R6, RZ, 0x3c, !PT ;  /* 0x0000000605087212 */ /* 0x000fe200078e3cff */
[----:B------:R-:W-:-:S03]  /*140e0*/  VIADD R11, R10, 0xffffffe ;  /* 0x0ffffffe0a0b7836 */ /* 0x000fc60000000000 */
[----:B------:R-:W-:Y:S02]  /*140f0*/  ISETP.GT.U32.AND P1, PT, R12, R3, PT ;  /* 0x000000030c00720c */ /* 0x000fe40003f24070 */
[----:B------:R-:W-:-:S11]  /*14100*/  ISETP.GE.AND P2, PT, R8, RZ, PT ;  /* 0x000000ff0800720c */ /* 0x000fd60003f46270 */
[----:B------:R-:W-:Y:S02]  /*14110*/  @!P1 IMAD.IADD R3, R3, 0x1, -R12 ;  /* 0x0000000103039824 */ /* 0x000fe400078e0a0c */
[----:B------:R-:W-:Y:S01]  /*14120*/  @!P1 VIADD R2, R2, 0x1 ;  /* 0x0000000102029836 */ /* 0x000fe20000000000 */
[----:B------:R-:W-:Y:S02]  /*14130*/  ISETP.NE.AND P1, PT, R6, RZ, PT ;  /* 0x000000ff0600720c */ /* 0x000fe40003f25270 */
[----:B------:R-:W-:Y:S02]  /*14140*/  ISETP.GE.U32.AND P0, PT, R3, R12, PT ;  /* 0x0000000c0300720c */ /* 0x000fe40003f06070 */
[----:B------:R-:W0:Y:S11]  /*14150*/  F2I.FTZ.U32.TRUNC.NTZ R3, R11 ;  /* 0x0000000b00037305 */ /* 0x000e36000021f000 */
        /* <DEDUP_REMOVED lines=9> */
[----:B------:R-:W-:-:S04]  /*141f0*/  IMAD.MOV.U32 R2, RZ, RZ, RZ ;  /* 0x000000ffff027224 */ /* 0x000fc800078e00ff */
[----:B------:R-:W-:-:S04]  /*14200*/  IMAD.HI.U32 R2, R3, R11, R2 ;  /* 0x0000000b03027227 */ /* 0x000fc800078e0002 */
[----:B------:R-:W-:Y:S02]  /*14210*/  IMAD.MOV.U32 R3, RZ, RZ, R8 ;  /* 0x000000ffff037224 */ /* 0x000fe400078e0008 */
[----:B------:R-:W-:Y:S02]  /*14220*/  IMAD.MOV.U32 R8, RZ, RZ, R12 ;  /* 0x000000ffff087224 */ /* 0x000fe400078e000c */
[----:B------:R-:W-:-:S04]  /*14230*/  IMAD.HI.U32 R2, R2, R3, RZ ;  /* 0x0000000302027227 */ /* 0x000fc800078e00ff */
[----:B------:R-:W-:-:S05]  /*14240*/  IMAD R3, R2, R8, R3 ;  /* 0x0000000802037224 */ /* 0x000fca00078e0203 */
[----:B------:R-:W-:-:S13]  /*14250*/  ISETP.GT.U32.AND P1, PT, R4, R3, PT ;  /* 0x000000030400720c */ /* 0x000fda0003f24070 */
[----:B------:R-:W-:Y:S02]  /*14260*/  @!P1 IMAD.IADD R3, R3, 0x1, -R4 ;  /* 0x0000000103039824 */ /* 0x000fe400078e0a04 */
[----:B------:R-:W-:Y:S01]  /*14270*/  @!P1 VIADD R2, R2, 0x1 ;  /* 0x0000000102029836 */ /* 0x000fe20000000000 */
[----:B------:R-:W-:Y:S02]  /*14280*/  ISETP.NE.AND P1, PT, R9, RZ, PT ;  /* 0x000000ff0900720c */ /* 0x000fe40003f25270 */
[----:B------:R-:W-:Y:S02]  /*14290*/  ISETP.GE.U32.AND P0, PT, R3, R4, PT ;  /* 0x000000040300720c */ /* 0x000fe40003f06070 */
[----:B------:R-:W-:-:S04]  /*142a0*/  LOP3.LUT R3, R10, R9, RZ, 0x3c, !PT ;  /* 0x000000090a037212 */ /* 0x000fc800078e3cff */
[----:B------:R-:W-:Y:S01]  /*142b0*/  ISETP.GE.AND P2, PT, R3, RZ, PT ;  /* 0x000000ff0300720c */ /* 0x000fe20003f46270 */
[----:B------:R-:W-:-:S06]  /*142c0*/  IMAD.MOV R3, RZ, RZ, -R10 ;  /* 0x000000ffff037224 */ /* 0x000fcc00078e0a0a */
[----:B------:R-:W-:-:S06]  /*142d0*/  @P0 VIADD R2, R2, 0x1 ;  /* 0x0000000102020836 */ /* 0x000fcc0000000000 */
[----:B------:R-:W-:Y:S01]  /*142e0*/  @!P2 IMAD.MOV R2, RZ, RZ, -R2 ;  /* 0x000000ffff02a224 */ /* 0x000fe200078e0a02 */
[----:B------:R-:W-:-:S05]  /*142f0*/  @!P1 LOP3.LUT R2, RZ, R9, RZ, 0x33, !PT ;  /* 0x00000009ff029212 */ /* 0x000fca00078e33ff */
[----:B------:R-:W-:-:S04]  /*14300*/  IMAD.MOV R26, RZ, RZ, -R2 ;  /* 0x000000ffff1a7224 */ /* 0x000fc800078e0a02 */
[C---:B------:R-:W-:Y:S02]  /*14310*/  IMAD R26, R9.reuse, R26, R10 ;  /* 0x0000001a091a7224 */ /* 0x040fe400078e020a */
[----:B------:R-:W-:Y:S02]  /*14320*/  IMAD R9, R9, 0x1000000, R2 ;  /* 0x0100000009097824 */ /* 0x000fe400078e0202 */
[----:B------:R-:W-:Y:S02]  /*14330*/  IMAD R2, R6, R3, R5 ;  /* 0x0000000306027224 */ /* 0x000fe400078e0205 */
[----:B------:R-:W-:Y:S01]  /*14340*/  IMAD R26, R26, 0x10000, R9 ;  /* 0x000100001a1a7824 */ /* 0x000fe200078e0209 */
[----:B------:R-:W-:Y:S06]  /*14350*/  BRA `(.L_x_2347) ;  /* 0x0000000000f47947 */ /* 0x000fec0003800000 */
.L_x_2346:
[----:B------:R-:W0:Y:S02]  /*14360*/  LDC.64 R2, c[0x0][0xc90] ;  /* 0x00032400ff027b82 */ /* 0x000e240000000a00 */
[----:B0-----:R-:W-:-:S05]  /*14370*/  IMAD.WIDE R2, R27, 0x4, R2 ;  /* 0x000000041b027825 */ /* 0x001fca00078e0202 */
[----:B------:R0:W2:Y:S01]  /*14380*/  LDG.E R13, desc[UR54][R2.64] ;  /* 0x00000036020d7981 */ /* 0x0000a2000c1e1900 */
[----:B------:R-:W-:Y:S01]  /*14390*/  IABS R15, R5 ;  /* 0x00000005000f7213 */ /* 0x000fe20000000000 */
[----:B0-----:R-:W-:Y:S02]  /*143a0*/  IMAD.MOV.U32 R2, RZ, RZ, RZ ;  /* 0x000000ffff027224 */ /* 0x001fe400078e00ff */
[----:B--2---:R-:W-:-:S05]  /*143b0*/  IMAD R4, R6, R13, RZ ;  /* 0x0000000d06047224 */ /* 0x004fca00078e02ff */
[-C--:B------:R-:W-:Y:S02]  /*143c0*/  IABS R10, R4.reuse ;  /* 0x00000004000a7213 */ /* 0x080fe40000000000 */
[----:B------:R-:W-:Y:S02]  /*143d0*/  IABS R12, R4 ;  /* 0x00000004000c7213 */ /* 0x000fe40000000000 */
[----:B------:R-:W0:Y:S08]  /*143e0*/  I2F.RP R8, R10 ;  /* 0x0000000a00087306 */ /* 0x000e300000209400 */
[----:B0-----:R-:W0:Y:S02]  /*143f0*/  MUFU.RCP R8, R8 ;  /* 0x0000000800087308 */ /* 0x001e240000001000 */
[----:B0-----:R-:W-:-:S06]  /*14400*/  VIADD R9, R8, 0xffffffe ;  /* 0x0ffffffe08097836 */ /* 0x001fcc0000000000 */
[----:B------:R-:W0:Y:S02]  /*14410*/  F2I.FTZ.U32.TRUNC.NTZ R3, R9 ;  /* 0x0000000900037305 */ /* 0x000e24000021f000 */
[----:B0-----:R-:W-:-:S04]  /*14420*/  IMAD.MOV R11, RZ, RZ, -R3 ;  /* 0x000000ffff0b7224 */ /* 0x001fc800078e0a03 */
[----:B------:R-:W-:-:S04]  /*14430*/  IMAD R11, R11, R10, RZ ;  /* 0x0000000a0b0b7224 */ /* 0x000fc800078e02ff */
[----:B------:R-:W-:-:S04]  /*14440*/  IMAD.HI.U32 R2, R3, R11, R2 ;  /* 0x0000000b03027227 */ /* 0x000fc800078e0002 */
[----:B------:R-:W-:Y:S02]  /*14450*/  IMAD.MOV R3, RZ, RZ, -R12 ;  /* 0x000000ffff037224 */ /* 0x000fe400078e0a0c */
        /* <DEDUP_REMOVED lines=12> */
[----:B------:R-:W-:Y:S02]  /*14520*/  IMAD R11, R13, R2, RZ ;  /* 0x000000020d0b7224 */ /* 0x000fe400078e02ff */
[----:B------:R-:W-:Y:S02]  /*14530*/  IMAD.MOV R2, RZ, RZ, -R2 ;  /* 0x000000ffff027224 */ /* 0x000fe400078e0a02 */
[----:B------:R-:W-:Y:S02]  /*14540*/  IMAD.MOV R3, RZ, RZ, -R11 ;  /* 0x000000ffff037224 */ /* 0x000fe400078e0a0b */
[----:B------:R-:W-:Y:S02]  /*14550*/  IMAD R4, R4, R2, R5 ;  /* 0x0000000204047224 */ /* 0x000fe400078e0205 */
[----:B------:R-:W-:Y:S01]  /*14560*/  IMAD.MOV.U32 R2, RZ, RZ, RZ ;  /* 0x000000ffff027224 */ /* 0x000fe200078e00ff */
[----:B------:R-:W-:-:S04]  /*14570*/  VIADDMNMX R13, R3, UR5, R13, PT ;  /* 0x00000005030d7c46 */ /* 0x000fc8000b80010d */
[-C--:B------:R-:W-:Y:S01]  /*14580*/  IABS R10, R13.reuse ;  /* 0x0000000d000a7213 */ /* 0x080fe20000000000 */
[----:B------:R-:W-:Y:S01]  /*14590*/  IMAD.MOV R26, RZ, RZ, -R13 ;  /* 0x000000ffff1a7224 */ /* 0x000fe200078e0a0d */
[----:B------:R-:W-:Y:S02]  /*145a0*/  IABS R12, R13 ;  /* 0x0000000d000c7213 */ /* 0x000fe40000000000 */
[----:B------:R-:W0:Y:S08]  /*145b0*/  I2F.RP R8, R10 ;  /* 0x0000000a00087306 */ /* 0x000e300000209400 */
[----:B0-----:R-:W0:Y:S02]  /*145c0*/  MUFU.RCP R8, R8 ;  /* 0x0000000800087308 */ /* 0x001e240000001000 */
[----:B0-----:R-:W-:-:S06]  /*145d0*/  VIADD R3, R8, 0xffffffe ;  /* 0x0ffffffe08037836 */ /* 0x001fcc0000000000 */
[----:B------:R-:W0:Y:S02]  /*145e0*/  F2I.FTZ.U32.TRUNC.NTZ R3, R3 ;  /* 0x0000000300037305 */ /* 0x000e24000021f000 */
[----:B0-----:R-:W-:-:S04]  /*145f0*/  IMAD.MOV R9, RZ, RZ, -R3 ;  /* 0x000000ffff097224 */ /* 0x001fc800078e0a03 */
[----:B------:R-:W-:Y:S01]  /*14600*/  IMAD.MOV.U32 R5, RZ, RZ, R9 ;  /* 0x000000ffff057224 */ /* 0x000fe200078e0009 */
[----:B------:R-:W-:-:S03]  /*14610*/  IABS R9, R4 ;  /* 0x0000000400097213 */ /* 0x000fc60000000000 */
        /* <DEDUP_REMOVED lines=11> */
[----:B------:R-:W-:Y:S02]  /*146d0*/  ISETP.GE.AND P2, PT, R3, RZ, PT ;  /* 0x000000ff0300720c */ /* 0x000fe40003f46270 */
[----:B------:R-:W-:-:S05]  /*146e0*/  IADD3 R3, R11, 0x1000000, R4 ;  /* 0x010000000b037810 */ /* 0x000fca0007ffe004 */
[----:B------:R-:W-:-:S06]  /*146f0*/  @P0 VIADD R2, R2, 0x1 ;  /* 0x0000000102020836 */ /* 0x000fcc0000000000 */
[----:B------:R-:W-:Y:S01]  /*14700*/  @!P2 IMAD.MOV R2, RZ, RZ, -R2 ;  /* 0x000000ffff02a224 */ /* 0x000fe200078e0a02 */
[----:B------:R-:W-:-:S05]  /*14710*/  @!P1 LOP3.LUT R2, RZ, R13, RZ, 0x33, !PT ;  /* 0x0000000dff029212 */ /* 0x000fca00078e33ff */
[----:B------:R-:W-:-:S07]  /*14720*/  IMAD R26, R2, R26, R3 ;  /* 0x0000001a021a7224 */ /* 0x000fce00078e0203 */
.L_x_2347:
[----:B------:R-:W-:-:S05]  /*14730*/  LOP3.LUT R25, RZ, R2, RZ, 0x33, !PT ;  /* 0x00000002ff197212 */ /* 0x000fca00078e33ff */
[----:B------:R-:W-:Y:S01]  /*14740*/  IMAD.IADD R25, R6, 0x1, R25 ;  /* 0x0000000106197824 */ /* 0x000fe200078e0219 */
[----:B------:R-:W-:Y:S06]  /*14750*/  BRA `(.L_x_2348) ;  /* 0x0000000000147947 */ /* 0x000fec0003800000 */
.L_x_2343:
[----:B------:R-:W-:Y:S01]  /*14760*/  ULDC UR4, c[0x0][0xc3c] ;  /* 0x00030f0000047ab9 */ /* 0x000fe20000000800 */
[----:B------:R-:W-:Y:S02]  /*14770*/  IMAD.MOV.U32 R25, RZ, RZ, RZ ;  /* 0x000000ffff197224 */ /* 0x000fe400078e00ff */
[----:B------:R-:W-:Y:S02]  /*14780*/  IMAD.U32 R24, RZ, RZ, UR6 ;  /* 0x00000006ff187e24 */ /* 0x000fe4000f8e00ff */
[----:B------:R-:W-:Y:S02]  /*14790*/  IMAD.MOV.U32 R26, RZ, RZ, RZ ;  /* 0x000000ffff1a7224 */ /* 0x000fe400078e00ff */
[----:B------:R-:W-:-:S07]  /*147a0*/  IMAD.U32 R27, RZ, RZ, UR4 ;  /* 0x00000004ff1b7e24 */ /* 0x000fce000f8e00ff */
.L_x_2348:
[----:B------:R-:W-:-:S13]  /*147b0*/  ISETP.NE.AND P0, PT, R7, RZ, PT ;  /* 0x000000ff0700720c */ /* 0x000fda0003f05270 */
[----:B------:R-:W0:Y:S01]  /*147c0*/  @!P0 S2R R3, SR_CgaCtaId ;  /* 0x0000000000038919 */ /* 0x000e220000008800 */
[----:B------:R-:W-:-:S04]  /*147d0*/  @!P0 MOV R2, 0x400 ;  /* 0x0000040000028802 */ /* 0x000fc80000000f00 */
[----:B0-----:R-:W-:-:S05]  /*147e0*/  @!P0 LEA R2, R3, R2, 0x18 ;  /* 0x0000000203028211 */ /* 0x001fca00078ec0ff */
[----:B------:R1:W-:Y:S01]  /*147f0*/  @!P0 STS.128 [R2+0x28cd0], R24 ;  /* 0x028cd01802008388 */ /* 0x0003e20000000c00 */
[----:B------:R-:W-:Y:S06]  /*14800*/  BAR.ARV 0x5, 0x180 ;  /* 0x0146000000007b1d */ /* 0x000fec0000002000 */
.L_x_2341:
        /* <DEDUP_REMOVED lines=9> */
[----:B------:R-:W-:Y:S01]  /*148a0*/  LOP3.LUT R4, R0, 0x7f, RZ, 0xc0, !PT ;  /* 0x0000007f00047812 */ /* 0x000fe200078ec0ff */
[----:B------:R1:W-:Y:S01]  /*148b0*/  STL [R1+0x10], RZ ;  /* 0x000010ff01007387 */ /* 0x0003e20000100800 */
[----:B------:R-:W-:Y:S01]  /*148c0*/  BSSY B8, `(.L_x_2349) ;  /* 0x0000516000087945 */ /* 0x000fe20003800000 */
[----:B------:R-:W-:Y:S01]  /*148d0*/  LOP3.LUT R3, R2, 0x1f8, RZ, 0xc0, !PT ;  /* 0x000001f802037812 */ /* 0x000fe200078ec0ff */
[----:B------:R-:W-:Y:S01]  /*148e0*/  IMAD.MOV.U32 R22, RZ, RZ, 0x1 ;  /* 0x00000001ff167424 */ /* 0x000fe200078e00ff */
[----:B------:R-:W-:Y:S01]  /*148f0*/  SHF.R.U32.HI R37, RZ, 0x3, R4 ;  /* 0x00000003ff257819 */ /* 0x000fe20000011604 */
[----:B------:R-:W-:Y:S01]  /*14900*/  IMAD.MOV.U32 R18, RZ, RZ, RZ ;  /* 0x000000ffff127224 */ /* 0x000fe200078e00ff */
[----:B------:R-:W-:Y:S01]  /*14910*/  LOP3.LUT R3, R3, 0x38, R0, 0x78, !PT ;  /* 0x0000003803037812 */ /* 0x000fe200078e7800 */
[----:B------:R-:W-:Y:S01]  /*14920*/  IMAD.SHL.U32 R0, R0, 0x10, RZ ;  /* 0x0000001000007824 */ /* 0x000fe200078e00ff */
        /* <DEDUP_REMOVED lines=16> */
.L_x_2420:
[----:B------:R-:W-:Y:S05]  /*14a30*/  YIELD ;  /* 0x0000000000007946 */ /* 0x000fea0003800000 */
[----:B------:R-:W-:Y:S01]  /*14a40*/  ULDC.64 UR4, c[0x0][0xa28] ;  /* 0x00028a0000047ab9 */ /* 0x000fe20000000a00 */
[----:B------:R-:W-:Y:S01]  /*14a50*/  IMAD.MOV.U32 R31, RZ, RZ, RZ ;  /* 0x000000ffff1f7224 */ /* 0x000fe200078e00ff */
[----:B------:R-:W-:-:S04]  /*14a60*/  ISETP.NE.U32.AND P0, PT, RZ, UR4, PT ;  /* 0x00000004ff007c0c */ /* 0x000fc8000bf05070 */
[----:B------:R-:W-:Y:S01]  /*14a70*/  ISETP.NE.AND.EX P0, PT, RZ, UR5, PT, P0 ;  /* 0x00000005ff007c0c */ /* 0x000fe2000bf05300 */
[----:B------:R-:W-:-:S12]  /*14a80*/  ULDC.64 UR4, c[0x0][0xa18] ;  /* 0x0002860000047ab9 */ /* 0x000fd80000000a00 */
[----:B0-----:R-:W0:Y:S02]  /*14a90*/  @P0 LDC.64 R2, c[0x0][0xa28] ;  /* 0x00028a00ff020b82 */ /* 0x001e240000000a00 */
[----:B0-----:R-:W-:-:S05]  /*14aa0*/  @P0 IMAD.WIDE R2, R27, 0x4, R2 ;  /* 0x000000041b020825 */ /* 0x001fca00078e0202 */
[----:B------:R0:W5:Y:S01]  /*14ab0*/  @P0 LDG.E R31, desc[UR54][R2.64] ;  /* 0x00000036021f0981 */ /* 0x000162000c1e1900 */
[----:B------:R-:W-:Y:S01]  /*14ac0*/  ISETP.NE.U32.AND P0, PT, RZ, UR4, PT ;  /* 0x00000004ff007c0c */ /* 0x000fe2000bf05070 */
[----:B-1----:R-:W-:Y:S01]  /*14ad0*/  IMAD.MOV.U32 R0, RZ, RZ, RZ ;  /* 0x000000ffff007224 */ /* 0x002fe200078e00ff */
[----:B------:R-:W-:Y:S02]  /*14ae0*/  LOP3.LUT R16, R16, 0xfffffdff, RZ, 0xc0, !PT ;  /* 0xfffffdff10107812 */ /* 0x000fe400078ec0ff */
[----:B------:R-:W-:Y:S01]  /*14af0*/  ISETP.NE.AND.EX P1, PT, RZ, UR5, PT, P0 ;  /* 0x00000005ff007c0c */ /* 0x000fe2000bf25300 */
[----:B------:R-:W-:Y:S02]  /*14b00*/  ULDC.64 UR4, c[0x0][0xa00] ;  /* 0x0002800000047ab9 */ /* 0x000fe40000000a00 */
[----:B------:R-:W-:Y:S01]  /*14b10*/  ISETP.NE.U32.AND P0, PT, RZ, UR4, PT ;  /* 0x00000004ff007c0c */ /* 0x000fe2000bf05070 */
[----:B0-----:R-:W0:Y:S03]  /*14b20*/  LDC.64 R2, c[0x0][0xa00] ;  /* 0x00028000ff027b82 */ /* 0x001e260000000a00 */
[----:B------:R-:W-:Y:S01]  /*14b30*/  ISETP.NE.AND.EX P2, PT, RZ, UR5, PT, P0 ;  /* 0x00000005ff007c0c */ /* 0x000fe2000bf45300 */
[----:B------:R-:W-:-:S05]  /*14b40*/  ULDC.64 UR4, c[0x0][0x418] ;  /* 0x0001060000047ab9 */ /* 0x000fca0000000a00 */
[----:B------:R-:W1:Y:S07]  /*14b50*/  @P1 LDC.64 R4, c[0x0][0xa18] ;  /* 0x00028600ff041b82 */ /* 0x000e6e0000000a00 */
[----:B------:R-:W-:Y:S01]  /*14b60*/  @P2 LOP3.LUT R16, R16, 0x200, RZ, 0xfc, !PT ;  /* 0x0000020010102812 */ /* 0x000fe200078efcff */
[----:B0-----:R-:W-:-:S05]  /*14b70*/  IMAD.WIDE R2, R27, 0x4, R2 ;  /* 0x000000041b027825 */ /* 0x001fca00078e0202 */
[----:B--2---:R-:W2:Y:S01]  /*14b80*/  @P2 LDG.E R0, desc[UR54][R2.64] ;  /* 0x0000003602002981 */ /* 0x004ea2000c1e1900 */
[----:B-1----:R-:W-:-:S05]  /*14b90*/  @P1 IMAD.WIDE R4, R27, 0x4, R4 ;  /* 0x000000041b041825 */ /* 0x002fca00078e0204 */
[----:B------:R0:W5:Y:S01]  /*14ba0*/  @P1 LDG.E R36, desc[UR54][R4.64] ;  /* 0x0000003604241981 */ /* 0x000162000c1e1900 */
[----:B------:R-:W-:-:S03]  /*14bb0*/  UISETP.NE.U32.AND UP0, UPT, UR4, URZ, UPT ;  /* 0x0000003f0400728c */ /* 0x000fc6000bf05070 */
[----:B------:R-:W-:Y:S01]  /*14bc0*/  ULDC UR4, c[0x0][0x424] ;  /* 0x0001090000047ab9 */ /* 0x000fe20000000800 */
[----:B------:R-:W-:-:S03]  /*14bd0*/  UISETP.NE.AND.EX UP0, UPT, UR5, URZ, UPT, UP0 ;  /* 0x0000003f0500728c */ /* 0x000fc6000bf05300 */
[----:B------:R-:W-:Y:S01]  /*14be0*/  ULDC UR5, c[0x0][0x2f0] ;  /* 0x0000bc0000057ab9 */ /* 0x000fe20000000800 */
[----:B------:R-:W-:-:S04]  /*14bf0*/  USEL UR4, UR4, 0x1, UP0 ;  /* 0x0000000104047887 */ /* 0x000fc80008000000 */
[----:B------:R-:W-:-:S06]  /*14c00*/  UIMAD UR4, UR4, UR5, URZ ;  /* 0x00000005040472a4 */ /* 0x000fcc000f8e023f */
[----:B------:R-:W-:Y:S01]  /*14c10*/  IMAD.U32 R28, RZ, RZ, UR4 ;  /* 0x00000004ff1c7e24 */ /* 0x000fe2000f8e00ff */
[----:B--2---:R0:W-:Y:S01]  /*14c20*/  STL [R1], R0 ;  /* 0x0000000001007387 */ /* 0x0041e20000100800 */
[----:B---3--:R-:W-:Y:S05]  /*14c30*/  @P1 BRA `(.L_x_2350) ;  /* 0x0000000000181947 */ /* 0x008fea0003800000 */
[----:B------:R-:W-:Y:S02]  /*14c40*/  ULDC UR4, c[0x0][0x288] ;  /* 0x0000a20000047ab9 */ /* 0x000fe40000000800 */
[----:B-----5:R-:W-:Y:S01]  /*14c50*/  IMAD.U32 R36, RZ, RZ, UR4 ;  /* 0x00000004ff247e24 */ /* 0x020fe2000f8e00ff */
[----:B------:R-:W-:Y:S06]  /*14c60*/  @!P2 BRA `(.L_x_2350) ;  /* 0x00000000000ca947 */ /* 0x000fec0003800000 */
[----:B0-----:R-:W2:Y:S04]  /*14c70*/  LDG.E R5, desc[UR54][R2.64] ;  /* 0x0000003602057981 */ /* 0x001ea8000c1e1900 */
[----:B------:R-:W2:Y:S02]  /*14c80*/  LDG.E R36, desc[UR54][R2.64+0x4] ;  /* 0x0000043602247981 */ /* 0x000ea4000c1e1900 */
[----:B--2---:R-:W-:-:S07]  /*14c90*/  IMAD.IADD R36, R36, 0x1, -R5 ;  /* 0x0000000124247824 */ /* 0x004fce00078e0a05 */
.L_x_2350:
[----:B------:R-:W-:Y:S02]  /*14ca0*/  ULDC.64 UR4, c[0x0][0xa20] ;  /* 0x0002880000047ab9 */ /* 0x000fe40000000a00 */
[----:B------:R-:W-:-:S04]  /*14cb0*/  ISETP.NE.U32.AND P0, PT, RZ, UR4, PT ;  /* 0x00000004ff007c0c */ /* 0x000fc8000bf05070 */
[----:B------:R-:W-:-:S13]  /*14cc0*/  ISETP.NE.AND.EX P0, PT, RZ, UR5, PT, P0 ;  /* 0x00000005ff007c0c */ /* 0x000fda000bf05300 */
[----:B------:R-:W-:Y:S05]  /*14cd0*/  @!P0 BRA `(.L_x_2351) ;  /* 0x0000000000108947 */ /* 0x000fea0003800000 */
[----:B------:R-:W1:Y:S02]  /*14ce0*/  LDC.64 R2, c[0x0][0xa20] ;  /* 0x00028800ff027b82 */ /* 0x000e640000000a00 */
[----:B-1----:R-:W-:-:S05]  /*14cf0*/  IMAD.WIDE R2, R27, 0x4, R2 ;  /* 0x000000041b027825 */ /* 0x002fca00078e0202 */
[----:B------:R1:W5:Y:S01]  /*14d00*/  LDG.E R28, desc[UR54][R2.64] ;  /* 0x00000036021c7981 */ /* 0x000362000c1e1900 */
[----:B------:R-:W-:Y:S05]  /*14d10*/  BRA `(.L_x_2352) ;  /* 0x0000000000247947 */ /* 0x000fea0003800000 */
.L_x_2351:
[----:B------:R-:W-:Y:S02]  /*14d20*/  ULDC.64 UR4, c[0x0][0xa08] ;  /* 0x0002820000047ab9 */ /* 0x000fe40000000a00 */
[----:B------:R-:W-:-:S04]  /*14d30*/  ISETP.NE.U32.AND P0, PT, RZ, UR4, PT ;  /* 0x00000004ff007c0c */ /* 0x000fc8000bf05070 */
[----:B------:R-:W-:-:S13]  /*14d40*/  ISETP.NE.AND.EX P0, PT, RZ, UR5, PT, P0 ;  /* 0x00000005ff007c0c */ /* 0x000fda000bf05300 */
[----:B------:R-:W-:Y:S05]  /*14d50*/  @!P0 BRA `(.L_x_2352) ;  /* 0x0000000000148947 */ /* 0x000fea0003800000 */
[----:B------:R-:W1:Y:S02]  /*14d60*/  LDC.64 R2, c[0x0][0xa08] ;  /* 0x00028200ff027b82 */ /* 0x000e640000000a00 */
[----:B-1----:R-:W-:-:S05]  /*14d70*/  IMAD.WIDE R2, R27, 0x4, R2 ;  /* 0x000000041b027825 */ /* 0x002fca00078e0202 */
[----:B------:R-:W2:Y:S04]  /*14d80*/  LDG.E R28, desc[UR54][R2.64] ;  /* 0x00000036021c7981 */ /* 0x000ea8000c1e1900 */
[----:B0-----:R-:W2:Y:S02]  /*14d90*/  LDG.E R5, desc[UR54][R2.64+0x4] ;  /* 0x0000043602057981 */ /* 0x001ea4000c1e1900 */
[----:B--2---:R-:W-:-:S07]  /*14da0*/  IMAD.IADD R28, R5, 0x1, -R28 ;  /* 0x00000001051c7824 */ /* 0x004fce00078e0a1c */
.L_x_2352:
[----:B0-----:R-:W0:Y:S01]  /*14db0*/  LDC R0, c[0x0][0x448] ;  /* 0x00011200ff007b82 */ /* 0x001e220000000800 */
[----:B------:R-:W-:Y:S01]  /*14dc0*/  IMAD.SHL.U32 R34, R25, 0x40, RZ ;  /* 0x0000004019227824 */ /* 0x000fe200078e00ff */
[----:B------:R-:W-:Y:S01]  /*14dd0*/  LOP3.LUT R16, R16, 0xfffffeff, RZ, 0xc0, !PT ;  /* 0xfffffeff10107812 */ /* 0x000fe200078ec0ff */
[----:B-----5:R-:W-:-:S05]  /*14de0*/  IMAD.IADD R28, R28, 0x1, -R31 ;  /* 0x000000011c1c7824 */ /* 0x020fca00078e0a1f */
[----:B-1----:R-:W1:Y:S01]  /*14df0*/  LDC.64 R2, c[0x0][0x9e0] ;  /* 0x00027800ff027b82 */ /* 0x002e620000000a00 */
[----:B0-----:R-:W-:Y:S01]  /*14e00*/  ISETP.NE.AND P2, PT, R0, 0x1, PT ;  /* 0x000000010000780c */ /* 0x001fe20003f45270 */
[----:B------:R-:W-:Y:S01]  /*14e10*/  VIADD R0, R34, 0x3f ;  /* 0x0000003f22007836 */ /* 0x000fe20000000000 */
[----:B-1----:R-:W-:-:S11]  /*14e20*/  ISETP.GE.AND P1, PT, R3, 0x1, PT ;  /* 0x000000010300780c */ /* 0x002fd60003f26270 */
[----:B------:R-:W0:Y:S01]  /*14e30*/  @P2 LDC R5, c[0x0][0x44c] ;  /* 0x00011300ff052b82 */ /* 0x000e220000000800 */
[----:B------:R-:W-:-:S07]  /*14e40*/  @P2 LOP3.LUT R16, R16, 0x100, RZ, 0xfc, !PT ;  /* 0x0000010010102812 */ /* 0x000fce00078efcff */
[----:B------:R-:W1:Y:S01]  /*14e50*/  @P2 LDC R7, c[0x0][0x450] ;  /* 0x00011400ff072b82 */ /* 0x000e620000000800 */
[----:B0-----:R-:W-:Y:S01]  /*14e60*/  @P2 IMAD.HI.U32 R4, R0, R5, RZ ;  /* 0x0000000500042227 */ /* 0x001fe200078e00ff */
[----:B------:R-:W-:-:S04]  /*14e70*/  IADD3 R5, R28, 0x1, -R36 ;  /* 0x000000011c057810 */ /* 0x000fc80007ffe824 */
[----:B-1----:R-:W-:-:S05]  /*14e80*/  @P2 SHF.R.U32.HI R0, RZ, R7, R4 ;  /* 0x00000007ff002219 */ /* 0x002fca0000011604 */
[----:B------:R-:W-:-:S04]  /*14e90*/  IMAD.IADD R7, R5, 0x1, R0 ;  /* 0x0000000105077824 */ /* 0x000fc800078e0200 */
[----:B------:R-:W-:Y:S01]  /*14ea0*/  IMAD.IADD R2, R7, 0x1, R2 ;  /* 0x0000000107027824 */ /* 0x000fe200078e0202 */
[----:B------:R-:W-:Y:S06]  /*14eb0*/  @!P1 BRA `(.L_x_2353) ;  /* 0x0000000000489947 */ /* 0x000fec0003800000 */
[C---:B------:R-:W-:Y:S01]  /*14ec0*/  ISETP.GT.AND P0, PT, R7.reuse, RZ, PT ;  /* 0x000000ff0700720c */ /* 0x040fe20003f04270 */
[----:B------:R-:W-:Y:S01]  /*14ed0*/  BSSY B0, `(.L_x_2354) ;  /* 0x000000e000007945 */ /* 0x000fe20003800000 */
[----:B------:R-:W-:-:S11]  /*14ee0*/  VIADD R0, R7, 0xffffffff ;  /* 0xffffffff07007836 */ /* 0x000fd60000000000 */
        /* <DEDUP_REMOVED lines=8> */
.L_x_2355:
[----:B------:R-:W-:-:S13]  /*14f70*/  ISETP.NE.AND P0, PT, R3, 0x1, PT ;  /* 0x000000010300780c */ /* 0x000fda0003f05270 */
[----:B------:R-:W0:Y:S02]  /*14f80*/  @P0 LDC.64 R4, c[0x0][0x9e8] ;  /* 0x00027a00ff040b82 */ /* 0x000e240000000a00 */
[----:B0-----:R-:W-:-:S05]  /*14f90*/  @P0 IMAD.HI.U32 R4, R0, R4, RZ ;  /* 0x0000000400040227 */ /* 0x001fca00078e00ff */
[----:B------:R-:W-:-:S07]  /*14fa0*/  @P0 SHF.R.U32.HI R0, RZ, R5, R4 ;  /* 0x00000005ff000219 */ /* 0x000fce0000011604 */
.L_x_2356:
[----:B------:R-:W-:Y:S05]  /*14fb0*/  BSYNC B0 ;  /* 0x0000000000007941 */ /* 0x000fea0003800000 */
.L_x_2354:
[----:B------:R-:W-:-:S05]  /*14fc0*/  IMAD R5, R0, R3, R3 ;  /* 0x0000000300057224 */ /* 0x000fca00078e0203 */
[----:B------:R-:W-:-:S07]  /*14fd0*/  VIMNMX R2, R2, R5, PT ;  /* 0x0000000502027248 */ /* 0x000fce0003fe0100 */
.L_x_2353:
[----:B------:R-:W0:Y:S01]  /*14fe0*/  @P2 LDC R5, c[0x0][0x44c] ;  /* 0x00011300ff052b82 */ /* 0x000e220000000800 */
[----:B------:R-:W-:Y:S01]  /*14ff0*/  VIADD R2, R2, 0x3f ;  /* 0x0000003f02027836 */ /* 0x000fe20000000000 */
[----:B------:R-:W-:-:S06]  /*15000*/  ULDC UR4, c[0x0][0x9dc] ;  /* 0x0002770000047ab9 */ /* 0x000fcc0000000800 */
[----:B------:R-:W1:Y:S01]  /*15010*/  @P2 LDC R7, c[0x0][0x450] ;  /* 0x00011400ff072b82 */ /* 0x000e620000000800 */
[----:B0-----:R-:W-:-:S04]  /*15020*/  @P2 IMAD.HI.U32 R0, R34, R5, RZ ;  /* 0x0000000522002227 */ /* 0x001fc800078e00ff */
[----:B------:R-:W-:Y:S01]  /*15030*/  IMAD.MOV.U32 R5, RZ, RZ, R34 ;  /* 0x000000ffff057224 */ /* 0x000fe200078e0022 */
[----:B-1----:R-:W-:Y:S01]  /*15040*/  @P2 SHF.R.U32.HI R5, RZ, R7, R0 ;  /* 0x00000007ff052219 */ /* 0x002fe20000011600 */
[----:B------:R-:W-:Y:S01]  /*15050*/  VIADD R0, R28, 0x3f ;  /* 0x0000003f1c007836 */ /* 0x000fe20000000000 */
[----:B------:R-:W-:Y:S02]  /*15060*/  SHF.R.S32.HI R7, RZ, 0x1f, R2 ;  /* 0x0000001fff077819 */ /* 0x000fe40000011402 */
[----:B------:R-:W-:Y:S02]  /*15070*/  IADD3 R6, R5, R28, -R36 ;  /* 0x0000001c05067210 */ /* 0x000fe40007ffe824 */
[----:B------:R-:W-:Y:S02]  /*15080*/  LEA.HI R2, R7, R2, RZ, 0x6 ;  /* 0x0000000207027211 */ /* 0x000fe400078f30ff */
[----:B------:R-:W-:Y:S02]  /*15090*/  SHF.R.S32.HI R7, RZ, 0x1f, R0 ;  /* 0x0000001fff077819 */ /* 0x000fe40000011400 */
[----:B------:R-:W-:Y:S01]  /*150a0*/  SHF.R.S32.HI R9, RZ, 0x6, R2 ;  /* 0x00000006ff097819 */ /* 0x000fe20000011402 */
[----:B------:R-:W-:Y:S01]  /*150b0*/  VIADD R2, R6, -UR4 ;  /* 0x8000000406027c36 */ /* 0x000fe20008000000 */
[----:B------:R-:W-:-:S04]  /*150c0*/  LEA.HI R7, R7, R0, RZ, 0x6 ;  /* 0x0000000007077211 */ /* 0x000fc800078f30ff */
[----:B------:R-:W-:-:S04]  /*150d0*/  SHF.R.S32.HI R0, RZ, 0x6, R7 ;  /* 0x00000006ff007819 */ /* 0x000fc80000011407 */
[----:B------:R-:W-:Y:S01]  /*150e0*/  VIMNMX R0, R0, R9, PT ;  /* 0x0000000900007248 */ /* 0x000fe20003fe0100 */
[----:B------:R-:W-:Y:S06]  /*150f0*/  @!P1 BRA `(.L_x_2357) ;  /* 0x0000000000449947 */ /* 0x000fec0003800000 */
[----:B------:R-:W-:Y:S01]  /*15100*/  ISETP.GT.AND P0, PT, R6, -0x1, PT ;  /* 0xffffffff0600780c */ /* 0x000fe20003f04270 */
[----:B------:R-:W-:-:S12]  /*15110*/  BSSY B0, `(.L_x_2358) ;  /* 0x000000d000007945 */ /* 0x000fd80003800000 */
        /* <DEDUP_REMOVED lines=8> */
.L_x_2359:
[----:B------:R-:W-:-:S13]  /*151a0*/  ISETP.NE.AND P0, PT, R3, 0x1, PT ;  /* 0x000000010300780c */ /* 0x000fda0003f05270 */
[----:B------:R-:W0:Y:S02]  /*151b0*/  @P0 LDC.64 R4, c[0x0][0x9e8] ;  /* 0x00027a00ff040b82 */ /* 0x000e240000000a00 */
[----:B0-----:R-:W-:-:S05]  /*151c0*/  @P0 IMAD.HI.U32 R4, R6, R4, RZ ;  /* 0x0000000406040227 */ /* 0x001fca00078e00ff */
[----:B------:R-:W-:-:S07]  /*151d0*/  @P0 SHF.R.U32.HI R6, RZ, R5, R4 ;  /* 0x00000005ff060219 */ /* 0x000fce0000011604 */
.L_x_2360:
[----:B------:R-:W-:Y:S05]  /*151e0*/  BSYNC B0 ;  /* 0x0000000000007941 */ /* 0x000fea0003800000 */
.L_x_2358:
[----:B------:R-:W-:-:S05]  /*151f0*/  IMAD R3, R6, R3, RZ ;  /* 0x0000000306037224 */ /* 0x000fca00078e02ff */
[----:B------:R-:W-:-:S07]  /*15200*/  VIMNMX R2, R2, R3, !PT ;  /* 0x0000000302027248 */ /* 0x000fce0007fe0100 */
.L_x_2357:
[----:B------:R-:W-:Y:S01]  /*15210*/  SHF.R.S32.HI R3, RZ, 0x1f, R2 ;  /* 0x0000001fff037819 */ /* 0x000fe20000011402 */
[----:B------:R-:W-:Y:S03]  /*15220*/  BSSY B0, `(.L_x_2361) ;  /* 0x000002a000007945 */ /* 0x000fe60003800000 */
[----:B------:R-:W-:Y:S02]  /*15230*/  LEA.HI R3, R3, R2, RZ, 0x6 ;  /* 0x0000000203037211 */ /* 0x000fe400078f30ff */
[----:B------:R-:W-:Y:S02]  /*15240*/  LOP3.LUT R2, R26, 0xff000000, RZ, 0xc0, !PT ;  /* 0xff0000001a027812 */ /* 0x000fe400078ec0ff */
[----:B------:R-:W-:-:S04]  /*15250*/  SHF.R.S32.HI R3, RZ, 0x6, R3 ;  /* 0x00000006ff037819 */ /* 0x000fc80000011403 */
[----:B------:R-:W-:Y:S02]  /*15260*/  VIMNMX R30, RZ, R3, !PT ;  /* 0x00000003ff1e7248 */ /* 0x000fe40007fe0100 */
[----:B------:R-:W-:Y:S02]  /*15270*/  SHF.R.U32.HI R3, RZ, 0x8, R2 ;  /* 0x00000008ff037819 */ /* 0x000fe40000011602 */
[----:B------:R-:W-:Y:S02]  /*15280*/  ISETP.GT.AND P0, PT, R0, R30, PT ;  /* 0x0000001e0000720c */ /* 0x000fe40003f04270 */
[----:B------:R-:W-:-:S04]  /*15290*/  LOP3.LUT R2, R26, 0xff0000, RZ, 0xc0, !PT ;  /* 0x00ff00001a027812 */ /* 0x000fc800078ec0ff */
[----:B------:R-:W-:Y:S01]  /*152a0*/  LEA.HI R2, R2, R3, RZ, 0x10 ;  /* 0x0000000302027211 */ /* 0x000fe200078f80ff */
[----:B------:R-:W-:-:S03]  /*152b0*/  IMAD.MOV.U32 R3, RZ, RZ, RZ ;  /* 0x000000ffff037224 */ /* 0x000fc600078e00ff */
[----:B------:R-:W-:-:S03]  /*152c0*/  LOP3.LUT R4, R2, 0xff, RZ, 0xc0, !PT ;  /* 0x000000ff02047812 */ /* 0x000fc600078ec0ff */
[----:B------:R-:W-:Y:S05]  /*152d0*/  @!P0 BRA `(.L_x_2362) ;  /* 0x0000000000788947 */ /* 0x000fea0003800000 */
[----:B------:R-:W-:-:S04]  /*152e0*/  SHF.R.U32.HI R5, RZ, 0x10, R2 ;  /* 0x00000010ff057819 */ /* 0x000fc80000011602 */
[----:B------:R-:W-:-:S13]  /*152f0*/  ISETP.NE.AND P0, PT, R5, RZ, PT ;  /* 0x000000ff0500720c */ /* 0x000fda0003f05270 */
[----:B------:R-:W0:Y:S02]  /*15300*/  @!P0 LDC R5, c[0x0][0x9f0] ;  /* 0x00027c00ff058b82 */ /* 0x000e240000000800 */
[----:B0-----:R-:W-:Y:S02]  /*15310*/  IABS R7, R5 ;  /* 0x0000000500077213 */ /* 0x001fe40000000000 */
[----:B------:R-:W-:Y:S02]  /*15320*/  IADD3 R9, R5, -0x1, R0 ;  /* 0xffffffff05097810 */ /* 0x000fe40007ffe000 */
[----:B------:R-:W0:Y:S03]  /*15330*/  I2F.RP R10, R7 ;  /* 0x00000007000a7306 */ /* 0x000e260000209400 */
[----:B------:R-:W-:-:S05]  /*15340*/  IMAD.IADD R6, R9, 0x1, -R30 ;  /* 0x0000000109067824 */ /* 0x000fca00078e0a1e */
[----:B------:R-:W-:-:S04]  /*15350*/  LOP3.LUT R2, R6, R5, RZ, 0x3c, !PT ;  /* 0x0000000506027212 */ /* 0x000fc800078e3cff */
[----:B------:R-:W-:Y:S01]  /*15360*/  ISETP.GE.AND P2, PT, R2, RZ, PT ;  /* 0x000000ff0200720c */ /* 0x000fe20003f46270 */
[----:B0-----:R-:W0:Y:S02]  /*15370*/  MUFU.RCP R10, R10 ;  /* 0x0000000a000a7308 */ /* 0x001e240000001000 */
[----:B0-----:R-:W-:-:S06]  /*15380*/  VIADD R11, R10, 0xffffffe ;  /* 0x0ffffffe0a0b7836 */ /* 0x001fcc0000000000 */
[----:B------:R-:W0:Y:S02]  /*15390*/  F2I.FTZ.U32.TRUNC.NTZ R3, R11 ;  /* 0x0000000b00037305 */ /* 0x000e24000021f000 */
[----:B0-----:R-:W-:-:S04]  /*153a0*/  IMAD.MOV R2, RZ, RZ, -R3 ;  /* 0x000000ffff027224 */ /* 0x001fc800078e0a03 */
        /* <DEDUP_REMOVED lines=17> */
.L_x_2362:
[----:B------:R-:W-:Y:S05]  /*154c0*/  BSYNC B0 ;  /* 0x0000000000007941 */ /* 0x000fea0003800000 */
.L_x_2361:
[-C--:B------:R-:W-:Y:S01]  /*154d0*/  IMAD R30, R4, R3.reuse, R30 ;  /* 0x00000003041e7224 */ /* 0x080fe200078e021e */
[----:B------:R-:W-:Y:S04]  /*154e0*/  BSSY B7, `(.L_x_2363) ;  /* 0x0000350000077945 */ /* 0x000fe80003800000 */
        /* <DEDUP_REMOVED lines=21> */
.L_x_2364:
        /* <DEDUP_REMOVED lines=20> */
.L_x_2367:
[----:B------:R-:W-:Y:S05]  /*15780*/  BSYNC B6 ;  /* 0x0000000000067941 */ /* 0x000fea0003800000 */
.L_x_2366:
        /* <DEDUP_REMOVED lines=20> */
.L_x_2370:
        /* <DEDUP_REMOVED lines=15> */
.L_x_2369:
[----:B------:R-:W-:Y:S05]  /*159c0*/  BSYNC B6 ;  /* 0x0000000000067941 */ /* 0x000fea0003800000 */
.L_x_2368:
[----:B------:R-:W0:Y:S01]  /*159d0*/  S2R R19, SR_TID.X ;  /* 0x0000000000137919 */ /* 0x000e220000002100 */
[----:B------:R-:W-:Y:S01]  /*159e0*/  ULDC.64 UR4, c[0x0][0x9f8] ;  /* 0x00027e0000047ab9 */ /* 0x000fe20000000a00 */
[----:B------:R-:W-:Y:S01]  /*159f0*/  IMAD.MOV.U32 R23, RZ, RZ, R27 ;  /* 0x000000ffff177224 */ /* 0x000fe200078e001b */
[----:B------:R-:W-:Y:S01]  /*15a00*/  ISETP.NE.U32.AND P0, PT, RZ, UR4, PT ;  /* 0x00000004ff007c0c */ /* 0x000fe2000bf05070 */
[----:B------:R-:W1:Y:S01]  /*15a10*/  S2R R20, SR_TID.X ;  /* 0x0000000000147919 */ /* 0x000e620000002100 */
[----:B------:R-:W-:Y:S01]  /*15a20*/  ULDC UR4, c[0x0][0x320] ;  /* 0x0000c80000047ab9 */ /* 0x000fe20000000800 */
[----:B------:R-:W2:Y:S01]  /*15a30*/  LDC R10, c[0x0][0x430] ;  /* 0x00010c00ff0a7b82 */ /* 0x000ea20000000800 */
[----:B------:R-:W-:-:S13]  /*15a40*/  ISETP.NE.AND.EX P0, PT, RZ, UR5, PT, P0 ;  /* 0x00000005ff007c0c */ /* 0x000fda000bf05300 */
[----:B------:R-:W3:Y:S01]  /*15a50*/  @P0 LDC.64 R2, c[0x0][0x9f8] ;  /* 0x00027e00ff020b82 */ /* 0x000ee20000000a00 */
[----:B0-----:R-:W-:-:S05]  /*15a60*/  IMAD.SHL.U32 R19, R19, 0x8, RZ ;  /* 0x0000000813137824 */ /* 0x001fca00078e00ff */
[----:B------:R-:W-:-:S04]  /*15a70*/  LOP3.LUT R19, R19, 0x38, RZ, 0xc0, !PT ;  /* 0x0000003813137812 */ /* 0x000fc800078ec0ff */
[C---:B------:R-:W-:Y:S02]  /*15a80*/  LOP3.LUT R21, R19.reuse, 0x40, RZ, 0xfc, !PT ;  /* 0x0000004013157812 */ /* 0x040fe400078efcff */
[----:B------:R-:W-:Y:S01]  /*15a90*/  LOP3.LUT R29, R19, 0x180, RZ, 0xfc, !PT ;  /* 0x00000180131d7812 */ /* 0x000fe200078efcff */
[----:B---3--:R-:W-:Y:S01]  /*15aa0*/  @P0 IMAD.WIDE R2, R27, 0x4, R2 ;  /* 0x000000041b020825 */ /* 0x008fe200078e0202 */
[----:B------:R-:W-:Y:S02]  /*15ab0*/  ISETP.GE.AND P3, PT, R21, UR4, PT ;  /* 0x0000000415007c0c */ /* 0x000fe4000bf66270 */
[----:B------:R-:W0:Y:S01]  /*15ac0*/  S2R R21, SR_TID.X ;  /* 0x0000000000157919 */ /* 0x000e220000002100 */
[----:B------:R-:W-:Y:S01]  /*15ad0*/  LOP3.LUT R19, R19, 0x1c0, RZ, 0xfc, !PT ;  /* 0x000001c013137812 */ /* 0x000fe200078efcff */
[----:B------:R3:W5:Y:S03]  /*15ae0*/  @P0 LDG.E R23, desc[UR54][R2.64] ;  /* 0x0000003602170981 */ /* 0x000766000c1e1900 */
[----:B------:R-:W-:Y:S01]  /*15af0*/  ISETP.GE.AND P0, PT, R19, UR4, PT ;  /* 0x0000000413007c0c */ /* 0x000fe2000bf06270 */
[----:B-1----:R-:W-:Y:S01]  /*15b00*/  IMAD.SHL.U32 R20, R20, 0x8, RZ ;  /* 0x0000000814147824 */ /* 0x002fe200078e00ff */
[----:B------:R-:W-:Y:S01]  /*15b10*/  LOP3.LUT R16, R16, 0xffffffbf, RZ, 0xc0, !PT ;  /* 0xffffffbf10107812 */ /* 0x000fe200078ec0ff */
[----:B------:R-:W1:Y:S01]  /*15b20*/  S2R R19, SR_TID.X ;  /* 0x0000000000137919 */ /* 0x000e620000002100 */
[----:B------:R-:W-:Y:S01]  /*15b30*/  UMOV UR5, 0xffffffff ;  /* 0xffffffff00057882 */ /* 0x000fe20000000000 */
[----:B------:R-:W-:-:S02]  /*15b40*/  ISETP.GE.AND P1, PT, R29, UR4, PT ;  /* 0x000000041d007c0c */ /* 0x000fc4000bf26270 */
[----:B------:R-:W-:Y:S02]  /*15b50*/  LOP3.LUT R20, R20, 0x38, RZ, 0xc0, !PT ;  /* 0x0000003814147812 */ /* 0x000fe400078ec0ff */
[----:B------:R-:W-:Y:S02]  /*15b60*/  @P3 LOP3.LUT R16, R16, 0x40, RZ, 0xfc, !PT ;  /* 0x0000004010103812 */ /* 0x000fe400078efcff */
[----:B------:R-:W-:Y:S02]  /*15b70*/  ISETP.GE.AND P2, PT, R20, UR4, PT ;  /* 0x0000000414007c0c */ /* 0x000fe4000bf46270 */
[----:B------:R-:W-:Y:S02]  /*15b80*/  LOP3.LUT R16, R16, 0xffffff7f, RZ, 0xc0, !PT ;  /* 0xffffff7f10107812 */ /* 0x000fe400078ec0ff */
[----:B------:R-:W-:Y:S02]  /*15b90*/  SEL R6, RZ, 0x40, P1 ;  /* 0x00000040ff067807 */ /* 0x000fe40000800000 */
[----:B------:R-:W-:-:S07]  /*15ba0*/  LEA R0, R25, 0xffffffc0, 0x6 ;  /* 0xffffffc019007811 */ /* 0x000fce00078e30ff */
[----:B------:R-:W-:Y:S01]  /*15bb0*/  @P2 LOP3.LUT R16, R16, 0x80, RZ, 0xfc, !PT ;  /* 0x0000008010102812 */ /* 0x000fe200078efcff */
[----:B0-----:R-:W-:-:S03]  /*15bc0*/  IMAD.SHL.U32 R21, R21, 0x8, RZ ;  /* 0x0000000815157824 */ /* 0x001fc600078e00ff */
[----:B------:R-:W-:Y:S02]  /*15bd0*/  LOP3.LUT R16, R16, 0xffffffdf, RZ, 0xc0, !PT ;  /* 0xffffffdf10107812 */ /* 0x000fe400078ec0ff */
[----:B------:R-:W-:Y:S01]  /*15be0*/  LOP3.LUT R21, R21, 0x38, RZ, 0xc0, !PT ;  /* 0x0000003815157812 */ /* 0x000fe200078ec0ff */
[----:B-1----:R-:W-:-:S03]  /*15bf0*/  IMAD.SHL.U32 R19, R19, 0x8, RZ ;  /* 0x0000000813137824 */ /* 0x002fc600078e00ff */
[----:B------:R-:W-:Y:S02]  /*15c00*/  LOP3.LUT R21, R21, 0x80, RZ, 0xfc, !PT ;  /* 0x0000008015157812 */ /* 0x000fe400078efcff */
[----:B------:R-:W-:Y:S02]  /*15c10*/  LOP3.LUT R19, R19, 0x38, RZ, 0xc0, !PT ;  /* 0x0000003813137812 */ /* 0x000fe400078ec0ff */
[----:B------:R-:W-:Y:S02]  /*15c20*/  ISETP.GE.AND P5, PT, R21, UR4, PT ;  /* 0x0000000415007c0c */ /* 0x000fe4000bfa6270 */
[----:B------:R-:W-:Y:S02]  /*15c30*/  LOP3.LUT R21, R19, 0xc0, RZ, 0xfc, !PT ;  /* 0x000000c013157812 */ /* 0x000fe400078efcff */
[----:B------:R-:W-:Y:S02]  /*15c40*/  SEL R19, RZ, 0x80, P0 ;  /* 0x00000080ff137807 */ /* 0x000fe40000000000 */
[----:B------:R-:W-:-:S02]  /*15c50*/  ISETP.GE.AND P4, PT, R21, UR4, PT ;  /* 0x0000000415007c0c */ /* 0x000fc4000bf86270 */
[C---:B------:R-:W-:Y:S02]  /*15c60*/  LOP3.LUT R21, R20.reuse, 0x100, RZ, 0xfc, !PT ;  /* 0x0000010014157812 */ /* 0x040fe400078efcff */
[----:B------:R-:W-:Y:S02]  /*15c70*/  LOP3.LUT R20, R20, 0x140, RZ, 0xfc, !PT ;  /* 0x0000014014147812 */ /* 0x000fe400078efcff */
[----:B------:R-:W-:Y:S02]  /*15c80*/  ISETP.GE.AND P3, PT, R21, UR4, PT ;  /* 0x0000000415007c0c */ /* 0x000fe4000bf66270 */
[----:B------:R-:W-:Y:S02]  /*15c90*/  @P5 LOP3.LUT R16, R16, 0x20, RZ, 0xfc, !PT ;  /* 0x0000002010105812 */ /* 0x000fe400078efcff */
[----:B------:R-:W-:Y:S02]  /*15ca0*/  ISETP.GE.AND P2, PT, R20, UR4, PT ;  /* 0x0000000414007c0c */ /* 0x000fe4000bf46270 */
[----:B------:R-:W-:-:S04]  /*15cb0*/  LOP3.LUT R16, R16, 0xffffffef, RZ, 0xc0, !PT ;  /* 0xffffffef10107812 */ /* 0x000fc800078ec0ff */
[----:B------:R-:W-:-:S04]  /*15cc0*/  @P4 LOP3.LUT R16, R16, 0x10, RZ, 0xfc, !PT ;  /* 0x0000001010104812 */ /* 0x000fc800078efcff */
[----:B------:R-:W-:-:S04]  /*15cd0*/  LOP3.LUT R16, R16, 0xfffffffb, RZ, 0xc0, !PT ;  /* 0xfffffffb10107812 */ /* 0x000fc800078ec0ff */
[----:B------:R-:W-:-:S04]  /*15ce0*/  @P2 LOP3.LUT R16, R16, 0x4, RZ, 0xfc, !PT ;  /* 0x0000000410102812 */ /* 0x000fc800078efcff */
[----:B------:R-:W-:-:S04]  /*15cf0*/  LOP3.LUT R16, R16, 0xfffffff7, RZ, 0xc0, !PT ;  /* 0xfffffff710107812 */ /* 0x000fc800078ec0ff */
[----:B------:R-:W-:Y:S01]  /*15d00*/  @P3 LOP3.LUT R16, R16, 0x8, RZ, 0xfc, !PT ;  /* 0x0000000810103812 */ /* 0x000fe200078efcff */
[----:B--23--:R-:W-:Y:S06]  /*15d10*/  BRA.DIV UR5, `(.L_x_2371) ;  /* 0x00000046052c7947 */ /* 0x00cfec000b800000 */
.L_x_2438:
        /* <DEDUP_REMOVED lines=28> */
[C---:B------:R-:W-:Y:S02]  /*15ee0*/  LOP3.LUT P1, RZ, R16.reuse, 0x40, RZ, 0xc0, !PT ;  /* 0x0000004010ff7812 */ /* 0x040fe4000782c0ff */
        /* <DEDUP_REMOVED lines=19> */
[----:B------:R0:W-:Y:S01]  /*16020*/  STL [R1+0x14], R6 ;  /* 0x0000140601007387 */ /* 0x0001e20000100800 */
[----:B------:R-:W-:-:S09]  /*16030*/  IMAD R35, R10, R2, R35 ;  /* 0x000000020a237224 */ /* 0x000fd200078e0223 */
[----:B------:R-:W-:-:S04]  /*16040*/  @P0 LOP3.LUT R16, R16, 0x400, RZ, 0xfc, !PT ;  /* 0x0000040010100812 */ /* 0x000fc800078efcff */
[----:B------:R-:W-:-:S04]  /*16050*/  LOP3.LUT R16, R16, 0xfffffffe, RZ, 0xc0, !PT ;  /* 0xfffffffe10107812 */ /* 0x000fc800078ec0ff */
[----:B------:R-:W-:Y:S01]  /*16060*/  @P1 LOP3.LUT R16, R16, 0x1, RZ, 0xfc, !PT ;  /* 0x0000000110101812 */ /* 0x000fe200078efcff */
[----:B0-----:R-:W-:Y:S06]  /*16070*/  @!P0 BRA `(.L_x_2372) ;  /* 0x0000000000048947 */ /* 0x001fec0003800000 */
[----:B------:R-:W-:Y:S01]  /*16080*/  BPT.TRAP 0x1 ;  /* 0x000000040000795c */ /* 0x000fe20000300000 */
.L_x_2372:
[----:B------:R-:W-:Y:S01]  /*16090*/  IADD3 R28, -R37, R28, -R0 ;  /* 0x0000001c251c7210 */ /* 0x000fe20007ffe900 */
[----:B------:R-:W-:Y:S01]  /*160a0*/  IMAD R25, R18, 0x8, R17 ;  /* 0x0000000812197824 */ /* 0x000fe200078e0211 */
[----:B------:R-:W-:Y:S01]  /*160b0*/  SHF.L.U32 R0, R22, 0x1f, RZ ;  /* 0x0000001f16007819 */ /* 0x000fe200000006ff */
[----:B------:R-:W-:Y:S03]  /*160c0*/  BSSY B0, `(.L_x_2373) ;  /* 0x0000003000007945 */ /* 0x000fe60003800000 */
[----:B------:R-:W0:Y:S02]  /*160d0*/  SYNCS.PHASECHK.TRANS64.TRYWAIT P0, [R25+URZ+0x28c40], R0 ;  /* 0x028c4000190075a7 */ /* 0x000e24000800017f */
[----:B0-----:R-:W-:Y:S05]  /*160e0*/  @!P0 BRA `(.L_x_2374) ;  /* 0x00000040006c8947 */ /* 0x001fea0003800000 */
.L_x_2439:
[----:B------:R-:W-:Y:S05]  /*160f0*/  BSYNC B0 ;  /* 0x0000000000007941 */ /* 0x000fea0003800000 */
.L_x_2373:
        /* <DEDUP_REMOVED lines=63> */
.L_x_2449:
        /* <DEDUP_REMOVED lines=10> */
.L_x_2376:
        /* <DEDUP_REMOVED lines=11> */
.L_x_2377:
[----:B------:R-:W-:Y:S01]  /*16640*/  VIADD R0, R17, 0x20400 ;  /* 0x0002040011007836 */ /* 0x000fe20000000000 */
[----:B------:R1:W-:Y:S06]  /*16650*/  SYNCS.ARRIVE.TRANS64.A1T0 RZ, [R25+URZ+0x28c30], RZ ;  /* 0x028c30ff19ff79a7 */ /* 0x0003ec000810003f */
[----:B------:R-:W-:Y:S05]  /*16660*/  WARPSYNC.ALL ;  /* 0x0000000000007948 */ /* 0x000fea0003800000 */
[----:B------:R-:W-:Y:S01]  /*16670*/  BAR.SYNC.DEFER_BLOCKING 0x8, 0x100 ;  /* 0x0204000000007b1d */ /* 0x000fe20000010000 */
[----:B------:R-:W-:-:S05]  /*16680*/  LOP3.LUT P0, RZ, R0, 0x3ff, RZ, 0xc0, !PT ;  /* 0x000003ff00ff7812 */ /* 0x000fca000780c0ff */
[----:B------:R-:W-:Y:S08]  /*16690*/  BSSY B6, `(.L_x_2378) ;  /* 0x0000012000067945 */ /* 0x000ff00003800000 */
        /* <DEDUP_REMOVED lines=17> */
.L_x_2379:
[----:B------:R-:W-:Y:S05]  /*167b0*/  BSYNC B6 ;  /* 0x0000000000067941 */ /* 0x000fea0003800000 */
.L_x_2378:
[----:B0-----:R-:W2:Y:S01]  /*167c0*/  LDL.LU R2, [R1] ;  /* 0x0000000001027983 */ /* 0x001ea20000300800 */
[----:B------:R-:W0:Y:S01]  /*167d0*/  LDC R20, c[0x0][0x448] ;  /* 0x00011200ff147b82 */ /* 0x000e220000000800 */
[----:B------:R-:W-:Y:S01]  /*167e0*/  ULDC.64 UR4, c[0x0][0x298] ;  /* 0x0000a60000047ab9 */ /* 0x000fe20000000a00 */
[----:B------:R-:W-:Y:S01]  /*167f0*/  LOP3.LUT P6, RZ, R16, 0x200, RZ, 0xc0, !PT ;  /* 0x0000020010ff7812 */ /* 0x000fe200078cc0ff */
[----:B------:R3:W5:Y:S01]  /*16800*/  LDL R7, [R1+0x18] ;  /* 0x0000180001077983 */ /* 0x0007620000100800 */
[----:B------:R-:W-:-:S04]  /*16810*/  SHF.R.S32.HI R4, RZ, 0x1f, R27 ;  /* 0x0000001fff047819 */ /* 0x000fc8000001141b */
[----:B------:R-:W-:Y:S01]  /*16820*/  SEL R4, R4, RZ, !P6 ;  /* 0x000000ff04047207 */ /* 0x000fe20007000000 */
[----:B------:R-:W4:Y:S02]  /*16830*/  S2R R8, SR_TID.X ;  /* 0x0000000000087919 */ /* 0x000f240000002100 */
[----:B----4-:R-:W-:-:S05]  /*16840*/  IMAD.SHL.U32 R8, R8, 0x8, RZ ;  /* 0x0000000808087824 */ /* 0x010fca00078e00ff */
[----:B------:R-:W-:Y:S02]  /*16850*/  LOP3.LUT R8, R8, 0x38, RZ, 0xc0, !PT ;  /* 0x0000003808087812 */ /* 0x000fe400078ec0ff */
[----:B--2---:R-:W-:-:S05]  /*16860*/  SHF.R.S32.HI R0, RZ, 0x1f, R2 ;  /* 0x0000001fff007819 */ /* 0x004fca0000011402 */
[----:B------:R-:W-:-:S04]  /*16870*/  IMAD R0, R0, UR4, RZ ;  /* 0x0000000400007c24 */ /* 0x000fc8000f8e02ff */
[C---:B------:R-:W-:Y:S02]  /*16880*/  IMAD R0, R2.reuse, UR5, R0 ;  /* 0x0000000502007c24 */ /* 0x040fe4000f8e0200 */
[----:B------:R-:W-:Y:S01]  /*16890*/  IMAD.WIDE.U32 R2, R2, UR4, RZ ;  /* 0x0000000402027c25 */ /* 0x000fe2000f8e00ff */
[----:B------:R-:W-:-:S03]  /*168a0*/  ULDC.64 UR4, c[0x0][0x2d8] ;  /* 0x0000b60000047ab9 */ /* 0x000fc60000000a00 */
[----:B------:R-:W-:Y:S01]  /*168b0*/  IMAD.IADD R3, R3, 0x1, R0 ;  /* 0x0000000103037824 */ /* 0x000fe200078e0200 */
[----:B------:R-:W-:Y:S02]  /*168c0*/  SEL R0, R27, RZ, !P6 ;  /* 0x000000ff1b007207 */ /* 0x000fe40007000000 */
[----:B0-----:R-:W-:Y:S01]  /*168d0*/  ISETP.NE.AND P6, PT, R20, 0x1, PT ;  /* 0x000000011400780c */ /* 0x001fe20003fc5270 */
[C---:B------:R-:W-:Y:S01]  /*168e0*/  IMAD.WIDE.U32 R2, R26.reuse, UR4, R2 ;  /* 0x000000041a027c25 */ /* 0x040fe2000f8e0002 */
[----:B------:R-:W0:Y:S03]  /*168f0*/  S2R R20, SR_TID.X ;  /* 0x0000000000147919 */ /* 0x000e260000002100 */
[----:B------:R-:W-:Y:S01]  /*16900*/  IMAD R3, R26, UR5, R3 ;  /* 0x000000051a037c24 */ /* 0x000fe2000f8e0203 */
[----:B------:R-:W-:Y:S02]  /*16910*/  ULDC.64 UR4, c[0x0][0x2e0] ;  /* 0x0000b80000047ab9 */ /* 0x000fe40000000a00 */
[----:B------:R-:W-:-:S02]  /*16920*/  IMAD R4, R4, UR4, RZ ;  /* 0x0000000404047c24 */ /* 0x000fc4000f8e02ff */
[----:B------:R-:W-:-:S03]  /*16930*/  IMAD.WIDE.U32 R2, R0, UR4, R2 ;  /* 0x0000000400027c25 */ /* 0x000fc6000f8e0002 */
[----:B------:R-:W2:Y:S01]  /*16940*/  @P6 LDC R6, c[0x0][0x44c] ;  /* 0x00011300ff066b82 */ /* 0x000ea20000000800 */
[----:B------:R-:W-:Y:S01]  /*16950*/  IMAD R4, R0, UR5, R4 ;  /* 0x0000000500047c24 */ /* 0x000fe2000f8e0204 */
[----:B------:R-:W-:-:S03]  /*16960*/  ULDC.64 UR4, c[0x0][0x2d0] ;  /* 0x0000b40000047ab9 */ /* 0x000fc60000000a00 */
[----:B------:R-:W-:-:S03]  /*16970*/  IMAD.IADD R3, R3, 0x1, R4 ;  /* 0x0000000103037824 */ /* 0x000fc600078e0204 */
[----:B------:R-:W4:Y:S01]  /*16980*/  @P6 LDC R0, c[0x0][0x450] ;  /* 0x00011400ff006b82 */ /* 0x000f220000000800 */
[----:B0-----:R-:W-:-:S05]  /*16990*/  IMAD.SHL.U32 R20, R20, 0x10, RZ ;  /* 0x0000001014147824 */ /* 0x001fca00078e00ff */
[----:B------:R-:W-:-:S05]  /*169a0*/  LOP3.LUT R20, R37, 0x70, R20, 0xf8, !PT ;  /* 0x0000007025147812 */ /* 0x000fca00078ef814 */
[----:B------:R-:W-:-:S04]  /*169b0*/  IMAD.IADD R5, R20, 0x1, R34 ;  /* 0x0000000114057824 */ /* 0x000fc800078e0222 */
[----:B--2---:R-:W-:-:S04]  /*169c0*/  @P6 IMAD.HI.U32 R6, R5, R6, RZ ;  /* 0x0000000605066227 */ /* 0x004fc800078e00ff */
[----:B------:R-:W-:Y:S01]  /*169d0*/  IMAD.MOV.U32 R4, RZ, RZ, R5 ;  /* 0x000000ffff047224 */ /* 0x000fe200078e0005 */
[----:B----4-:R-:W-:Y:S02]  /*169e0*/  @P6 SHF.R.U32.HI R4, RZ, R0, R6 ;  /* 0x00000000ff046219 */ /* 0x010fe40000011606 */
[----:B------:R-:W0:Y:S03]  /*169f0*/  LDC R6, c[0x0][0x448] ;  /* 0x00011200ff067b82 */ /* 0x000e260000000800 */
[----:B------:R-:W-:Y:S02]  /*16a00*/  IMAD.MOV R0, RZ, RZ, -R4 ;  /* 0x000000ffff007224 */ /* 0x000fe400078e0a04 */
[----:B------:R-:W-:-:S04]  /*16a10*/  IMAD.WIDE.U32 R2, R4, UR4, R2 ;  /* 0x0000000404027c25 */ /* 0x000fc8000f8e0002 */
[----:B0-----:R-:W-:Y:S01]  /*16a20*/  IMAD R0, R6, R0, R5 ;  /* 0x0000000006007224 */ /* 0x001fe200078e0205 */
[----:B------:R-:W-:-:S05]  /*16a30*/  SHF.R.S32.HI R5, RZ, 0x1f, R4 ;  /* 0x0000001fff057819 */ /* 0x000fca0000011404 */
        /* <DEDUP_REMOVED lines=15> */
[----:B---3--:R-:W-:Y:S11]  /*16b30*/  BRA.DIV UR5, `(.L_x_2380) ;  /* 0x0000003e053c7947 */ /* 0x008ff6000b800000 */
[----:B------:R-:W0:Y:S01]  /*16b40*/  SHFL.IDX PT, R3, R0, RZ, 0x181f ;  /* 0x00181fff00037589 */ /* 0x000e2200000e0000 */
[----:B------:R-:W-:Y:S02]  /*16b50*/  IMAD R36, R36, R6, RZ ;  /* 0x0000000624247224 */ /* 0x000fe400078e02ff */
[----:B------:R-:W-:Y:S01]  /*16b60*/  IMAD.IADD R34, R37, 0x1, R34 ;  /* 0x0000000125227824 */ /* 0x000fe200078e0222 */
[----:B------:R-:W2:Y:S04]  /*16b70*/  SHFL.IDX PT, R2, R4, RZ, 0x181f ;  /* 0x00181fff04027589 */ /* 0x000ea800000e0000 */
[----:B------:R-:W-:-:S13]  /*16b80*/  ISETP.GE.AND P0, PT, R34, R36, PT ;  /* 0x000000242200720c */ /* 0x000fda0003f06270 */
[----:B0-----:R-:W-:-:S05]  /*16b90*/  @!P0 LEA R3, P2, R8, R3, 0x1 ;  /* 0x0000000308038211 */ /* 0x001fca00078408ff */
[----:B--2---:R-:W-:-:S05]  /*16ba0*/  @!P0 IMAD.X R2, RZ, RZ, R2, P2 ;  /* 0x000000ffff028224 */ /* 0x004fca00010e0602 */
[----:B------:R-:W-:-:S04]  /*16bb0*/  @!P0 LOP3.LUT R3, R3, R2, RZ, 0x3c, !PT ;  /* 0x0000000203038212 */ /* 0x000fc800078e3cff */
[----:B------:R-:W-:-:S04]  /*16bc0*/  @!P0 LOP3.LUT R2, R3, R2, RZ, 0x3c, !PT ;  /* 0x0000000203028212 */ /* 0x000fc800078e3cff */
[----:B------:R-:W-:-:S05]  /*16bd0*/  @!P0 LOP3.LUT R3, R3, R2, RZ, 0x3c, !PT ;  /* 0x0000000203038212 */ /* 0x000fca00078e3cff */
[----:B------:R-:W-:Y:S01]  /*16be0*/  @!PT LDS RZ, [RZ] ;  /* 0x00000000fffff984 */ /* 0x000fe20000000800 */
[----:B-----5:R0:W-:Y:S02]  /*16bf0*/  @!P0 LDGSTS.E.BYPASS.LTC128B.128 [R7+0x20400], desc[UR54][R2.64], !P1 ;  /* 0x2040000002078fae */ /* 0x0201e4000c901d76 */
[----:B0-----:R-:W-:Y:S02]  /*16c00*/  VIADD R2, R34, 0x10 ;  /* 0x0000001022027836 */ /* 0x001fe40000000000 */
[----:B------:R-:W0:Y:S03]  /*16c10*/  SHFL.IDX PT, R3, R0, 0x1, 0x181f ;  /* 0x00381f0000037f89 */ /* 0x000e2600000e0000 */
[----:B------:R-:W-:Y:S02]  /*16c20*/  ISETP.GE.AND P0, PT, R2, R36, PT ;  /* 0x000000240200720c */ /* 0x000fe40003f06270 */
[----:B------:R-:W2:Y:S11]  /*16c30*/  SHFL.IDX PT, R2, R4, 0x1, 0x181f ;  /* 0x00381f0004027f89 */ /* 0x000eb600000e0000 */
[----:B0-----:R-:W-:-:S05]  /*16c40*/  @!P0 LEA R3, P2, R8, R3, 0x1 ;  /* 0x0000000308038211 */ /* 0x001fca00078408ff */
[----:B--2---:R-:W-:-:S05]  /*16c50*/  @!P0 IMAD.X R2, RZ, RZ, R2, P2 ;  /* 0x000000ffff028224 */ /* 0x004fca00010e0602 */
        /* <DEDUP_REMOVED lines=8> */
[----:B------:R-:W2:Y:S04]  /*16ce0*/  SHFL.IDX PT, R2, R4, 0x2, 0x181f ;  /* 0x00581f0004027f89 */ /* 0x000ea800000e0000 */
[----:B------:R-:W3:Y:S04]  /*16cf0*/  SHFL.IDX PT, R4, R4, 0x3, 0x181f ;  /* 0x00781f0004047f89 */ /* 0x000ee800000e0000 */
[----:B0-----:R-:W-:-:S05]  /*16d00*/  @!P0 LEA R3, P2, R8, R3, 0x1 ;  /* 0x0000000308038211 */ /* 0x001fca00078408ff */
[----:B--2---:R-:W-:-:S05]  /*16d10*/  @!P0 IMAD.X R2, RZ, RZ, R2, P2 ;  /* 0x000000ffff028224 */ /* 0x004fca00010e0602 */
[----:B------:R-:W-:-:S04]  /*16d20*/  @!P0 LOP3.LUT R3, R3, R2, RZ, 0x3c, !PT ;  /* 0x0000000203038212 */ /* 0x000fc800078e3cff */
[----:B------:R-:W-:-:S04]  /*16d30*/  @!P0 LOP3.LUT R2, R3, R2, RZ, 0x3c, !PT ;  /* 0x0000000203028212 */ /* 0x000fc800078e3cff */
[----:B------:R-:W-:-:S05]  /*16d40*/  @!P0 LOP3.LUT R3, R3, R2, RZ, 0x3c, !PT ;  /* 0x0000000203038212 */ /* 0x000fca00078e3cff */
[----:B---3--:R0:W-:Y:S02]  /*16d50*/  @!P0 LDGSTS.E.BYPASS.LTC128B.128 [R7+0x21400], desc[UR54][R2.64], !P1 ;  /* 0x2140000002078fae */ /* 0x0081e4000c901d76 */
.L_x_2458:
[----:B------:R-:W-:-:S05]  /*16d60*/  VIADD R34, R34, 0x30 ;  /* 0x0000003022227836 */ /* 0x000fca0000000000 */
[----:B------:R-:W-:-:S13]  /*16d70*/  ISETP.GE.AND P0, PT, R34, R36, PT ;  /* 0x000000242200720c */ /* 0x000fda0003f06270 */
[----:B0-2---:R-:W-:-:S05]  /*16d80*/  @!P0 LEA R2, P2, R8, R0, 0x1 ;  /* 0x0000000008028211 */ /* 0x005fca00078408ff */
[----:B------:R-:W-:-:S05]  /*16d90*/  @!P0 IMAD.X R3, RZ, RZ, R4, P2 ;  /* 0x000000ffff038224 */ /* 0x000fca00010e0604 */
[----:B------:R-:W-:Y:S01]  /*16da0*/  @!PT LDS RZ, [RZ] ;  /* 0x00000000fffff984 */ /* 0x000fe20000000800 */
[----:B------:R-:W-:Y:S01]  /*16db0*/  @!PT LDS RZ, [RZ] ;  /* 0x00000000fffff984 */ /* 0x000fe20000000800 */
[----:B------:R-:W-:Y:S01]  /*16dc0*/  @!PT LDS RZ, [RZ] ;  /* 0x00000000fffff984 */ /* 0x000fe20000000800 */
[----:B------:R0:W-:Y:S01]  /*16dd0*/  @!P0 LDGSTS.E.BYPASS.LTC128B.128 [R7+0x21c00], desc[UR54][R2.64], !P1 ;  /* 0x21c0000002078fae */ /* 0x0001e2000c901d76 */
[----:B------:R-:W-:Y:S01]  /*16de0*/  PLOP3.LUT P0, PT, PT, PT, PT, 0x80, 0x0 ;  /* 0x000000000000781c */ /* 0x000fe20003f0f070 */
[----:B------:R-:W-:-:S12]  /*16df0*/  NOP ;  /* 0x0000000000007918 */ /* 0x000fd80000000000 */
.L_x_2381:
        /* <DEDUP_REMOVED lines=16> */
[----:B------:R-:W2:Y:S03]  /*16f00*/  SYNCS.PHASECHK.TRANS64.TRYWAIT P0, [R17+URZ+0x28c20], R0 ;  /* 0x028c2000110075a7 */ /* 0x000ea6000800017f */
[----:B0-2---:R-:W-:Y:S05]  /*16f10*/  @!P0 BRA `(.L_x_2383) ;  /* 0x0000003c00888947 */ /* 0x005fea0003800000 */
.L_x_2459:
[----:B------:R-:W-:Y:S05]  /*16f20*/  BSYNC B0 ;  /* 0x0000000000007941 */ /* 0x000fea0003800000 */
.L_x_2382:
[----:B------:R-:W-:-:S05]  /*16f30*/  IMAD.U32 R2, RZ, RZ, UR36 ;  /* 0x00000024ff027e24 */ /* 0x000fca000f8e00ff */
[----:B------:R-:W-:-:S13]  /*16f40*/  ISETP.NE.AND P0, PT, R2, 0x3, PT ;  /* 0x000000030200780c */ /* 0x000fda0003f05270 */
[----:B------:R-:W-:Y:S05]  /*16f50*/  @!P0 BRA `(.L_x_2384) ;  /* 0x0000000000048947 */ /* 0x000fea0003800000 */
[----:B------:R-:W-:Y:S01]  /*16f60*/  BPT.TRAP 0x1 ;  /* 0x000000040000795c */ /* 0x000fe20000300000 */
.L_x_2384:
[----:B0-----:R-:W-:Y:S01]  /*16f70*/  SHF.L.U32 R0, R22, 0x1f, RZ ;  /* 0x0000001f16007819 */ /* 0x001fe200000006ff */
[----:B------:R-:W-:Y:S03]  /*16f80*/  BSSY B0, `(.L_x_2385) ;  /* 0x0000003000007945 */ /* 0x000fe60003800000 */
[----:B------:R-:W0:Y:S02]  /*16f90*/  SYNCS.PHASECHK.TRANS64.TRYWAIT P0, [R25+URZ+0x28c60], R0 ;  /* 0x028c6000190075a7 */ /* 0x000e24000800017f */
[----:B0-----:R-:W-:Y:S05]  /*16fa0*/  @!P0 BRA `(.L_x_2386) ;  /* 0x0000003c00788947 */ /* 0x001fea0003800000 */
.L_x_2460:
[----:B------:R-:W-:Y:S05]  /*16fb0*/  BSYNC B0 ;  /* 0x0000000000007941 */ /* 0x000fea0003800000 */
.L_x_2385:
        /* <DEDUP_REMOVED lines=24> */
[----:B------:R-:W2:Y:S01]  /*17140*/  SHFL.IDX PT, R2, R4, RZ, 0x181f ;  /* 0x00181fff04027589 */ /* 0x000ea200000e0000 */
[C---:B------:R-:W-:Y:S02]  /*17150*/  LOP3.LUT P4, RZ, R19.reuse, 0x4, RZ, 0xc0, !PT ;  /* 0x0000000413ff7812 */ /* 0x040fe4000788c0ff */
[C---:B------:R-:W-:Y:S01]  /*17160*/  LOP3.LUT P3, RZ, R19.reuse, 0x8, RZ, 0xc0, !PT ;  /* 0x0000000813ff7812 */ /* 0x040fe2000786c0ff */
[----:B------:R-:W3:Y:S01]  /*17170*/  SHFL.IDX PT, R3, R6, RZ, 0x181f ;  /* 0x00181fff06037589 */ /* 0x000ee200000e0000 */
[----:B------:R-:W-:Y:S02]  /*17180*/  LOP3.LUT P2, RZ, R19, 0x10, RZ, 0xc0, !PT ;  /* 0x0000001013ff7812 */ /* 0x000fe4000784c0ff */
[----:B------:R-:W-:Y:S01]  /*17190*/  LOP3.LUT R16, R16, 0xfffffeff, RZ, 0xc0, !PT ;  /* 0xfffffeff10107812 */ /* 0x000fe200078ec0ff */
[----:B0-----:R-:W-:-:S05]  /*171a0*/  IMAD.SHL.U32 R7, R7, 0x8, RZ ;  /* 0x0000000807077824 */ /* 0x001fca00078e00ff */
[----:B------:R-:W-:-:S05]  /*171b0*/  LOP3.LUT R7, R7, 0x38, RZ, 0xc0, !PT ;  /* 0x0000003807077812 */ /* 0x000fca00078ec0ff */
[----:B------:R-:W-:Y:S01]  /*171c0*/  IMAD.SHL.U32 R0, R7, 0x2, RZ ;  /* 0x0000000207007824 */ /* 0x000fe200078e00ff */
[----:B------:R-:W-:-:S04]  /*171d0*/  LOP3.LUT R7, R19, 0x1, RZ, 0xc0, !PT ;  /* 0x0000000113077812 */ /* 0x000fc800078ec0ff */
[----:B--2---:R-:W-:Y:S02]  /*171e0*/  IADD3 R2, P0, R2, R0, RZ ;  /* 0x0000000002027210 */ /* 0x004fe40007f1e0ff */
[----:B------:R-:W-:Y:S02]  /*171f0*/  ISETP.NE.U32.AND P1, PT, R7, 0x1, PT ;  /* 0x000000010700780c */ /* 0x000fe40003f25070 */
[----:B------:R-:W-:Y:S01]  /*17200*/  PRMT R7, R19, 0x8880, RZ ;  /* 0x0000888013077816 */ /* 0x000fe200000000ff */
[----:B---3--:R-:W-:Y:S01]  /*17210*/  IMAD.X R3, RZ, RZ, R3, P0 ;  /* 0x000000ffff037224 */ /* 0x008fe200000e0603 */
        /* <DEDUP_REMOVED lines=25> */
[----:B------:R-:W2:Y:S04]  /*173b0*/  SHFL.IDX PT, R3, R6, 0x1, 0x181f ;  /* 0x00381f0006037f89 */ /* 0x000ea800000e0000 */
[----:B------:R-:W-:Y:S01]  /*173c0*/  SHFL.IDX PT, R6, R6, 0x3, 0x181f ;  /* 0x00781f0006067f89 */ /* 0x000fe200000e0000 */
[----:B0-----:R-:W-:-:S05]  /*173d0*/  IADD3 R2, P6, R2, R0, RZ ;  /* 0x0000000002027210 */ /* 0x001fca0007fde0ff */
[----:B--2---:R-:W-:Y:S01]  /*173e0*/  IMAD.X R3, RZ, RZ, R3, P6 ;  /* 0x000000ffff037224 */ /* 0x004fe200030e0603 */
        /* <DEDUP_REMOVED lines=39> */
[----:B0-----:R0:W2:Y:S02]  /*17660*/  SHFL.IDX PT, R2, R4, 0x3, 0x181f ;  /* 0x00781f0004027f89 */ /* 0x0010a400000e0000 */
.L_x_2470:
        /* <DEDUP_REMOVED lines=11> */
[----:B--2---:R-:W-:Y:S02]  /*17720*/  IADD3 R2, P0, R2, R0, RZ ;  /* 0x0000000002027210 */ /* 0x004fe40007f1e0ff */
        /* <DEDUP_REMOVED lines=22> */
.L_x_2388:
        /* <DEDUP_REMOVED lines=11> */
.L_x_2389:
[----:B------:R-:W2:Y:S01]  /*17940*/  LDL.LU R2, [R1+0x4] ;  /* 0x0000040001027983 */ /* 0x000ea20000300800 */
[----:B------:R3:W-:Y:S01]  /*17950*/  SYNCS.ARRIVE.TRANS64.A1T0 RZ, [R25+URZ+0x28c50], RZ ;  /* 0x028c50ff19ff79a7 */ /* 0x0007e2000810003f */
[----:B------:R-:W-:Y:S01]  /*17960*/  BSSY B0, `(.L_x_2390) ;  /* 0x00000f0000007945 */ /* 0x000fe20003800000 */
[----:B--2---:R-:W-:-:S05]  /*17970*/  VIADD R7, R2, 0xfffffffe ;  /* 0xfffffffe02077836 */ /* 0x004fca0000000000 */
[----:B------:R-:W-:-:S13]  /*17980*/  ISETP.GE.AND P0, PT, R7, R30, PT ;  /* 0x0000001e0700720c */ /* 0x000fda0003f06270 */
[----:B---3--:R-:W-:Y:S05]  /*17990*/  @!P0 BRA `(.L_x_2391) ;  /* 0x0000000c00b08947 */ /* 0x008fea0003800000 */
[----:B------:R-:W2:Y:S01]  /*179a0*/  LDL.LU R2, [R1+0x14] ;  /* 0x0000140001027983 */ /* 0x000ea20000300800 */
[----:B------:R-:W-:-:S04]  /*179b0*/  LOP3.LUT R28, R19, 0x80, RZ, 0xc0, !PT ;  /* 0x00000080131c7812 */ /* 0x000fc800078ec0ff */
[----:B------:R-:W-:Y:S02]  /*179c0*/  SHF.R.U32.HI R28, RZ, 0x3, R28 ;  /* 0x00000003ff1c7819 */ /* 0x000fe4000001161c */
[----:B--2---:R-:W-:-:S04]  /*179d0*/  LOP3.LUT R29, R2, 0x40, RZ, 0xc0, !PT ;  /* 0x00000040021d7812 */ /* 0x004fc800078ec0ff */
[----:B------:R-:W-:-:S07]  /*179e0*/  SHF.R.U32.HI R29, RZ, 0x2, R29 ;  /* 0x00000002ff1d7819 */ /* 0x000fce000001161d */
.L_x_2404:
[----:B0-----:R-:W0:Y:S01]  /*179f0*/  S2R R4, SR_TID.X ;  /* 0x0000000000047919 */ /* 0x001e220000002100 */
[----:B--2---:R-:W2:Y:S01]  /*17a00*/  LDC R2, c[0x0][0x430] ;  /* 0x00010c00ff027b82 */ /* 0x004ea20000000800 */
[----:B---3--:R-:W-:Y:S01]  /*17a10*/  IMAD R6, R7, 0x40, R31 ;  /* 0x0000004007067824 */ /* 0x008fe200078e021f */
[----:B------:R-:W-:Y:S05]  /*17a20*/  YIELD ;  /* 0x0000000000007946 */ /* 0x000fea0003800000 */
[----:B------:R-:W-:Y:S01]  /*17a30*/  IMAD.U32 R11, RZ, RZ, UR36 ;  /* 0x00000024ff0b7e24 */ /* 0x000fe2000f8e00ff */
[----:B------:R-:W-:Y:S01]  /*17a40*/  ULDC UR4, c[0x0][0x430] ;  /* 0x00010c0000047ab9 */ /* 0x000fe20000000800 */
[----:B------:R-:W-:Y:S01]  /*17a50*/  VIADD R18, R18, 0x1 ;  /* 0x0000000112127836 */ /* 0x000fe20000000000 */
[----:B--2---:R-:W-:Y:S01]  /*17a60*/  ISETP.NE.AND P0, PT, R2, 0x1, PT ;  /* 0x000000010200780c */ /* 0x004fe20003f05270 */
[----:B0-----:R-:W-:-:S05]  /*17a70*/  IMAD.SHL.U32 R4, R4, 0x10, RZ ;  /* 0x0000001004047824 */ /* 0x001fca00078e00ff */
[----:B------:R-:W-:-:S07]  /*17a80*/  LOP3.LUT R4, R37, 0x70, R4, 0xf8, !PT ;  /* 0x0000007025047812 */ /* 0x000fce00078ef804 */
[----:B------:R-:W0:Y:S01]  /*17a90*/  @P0 LDC R3, c[0x0][0x434] ;  /* 0x00010d00ff030b82 */ /* 0x000e220000000800 */
[C---:B------:R-:W-:Y:S01]  /*17aa0*/  ISETP.GT.U32.AND P1, PT, R4.reuse, 0x3f, PT ;  /* 0x0000003f0400780c */ /* 0x040fe20003f24070 */
[----:B------:R-:W-:-:S06]  /*17ab0*/  IMAD.IADD R6, R4, 0x1, R6 ;  /* 0x0000000104067824 */ /* 0x000fcc00078e0206 */
[----:B------:R-:W2:Y:S01]  /*17ac0*/  @P0 LDC R2, c[0x0][0x438] ;  /* 0x00010e00ff020b82 */ /* 0x000ea20000000800 */
[----:B------:R-:W-:-:S07]  /*17ad0*/  IMAD.MOV.U32 R10, RZ, RZ, R6 ;  /* 0x000000ffff0a7224 */ /* 0x000fce00078e0006 */
[----:B------:R-:W3:Y:S01]  /*17ae0*/  @!P1 LDC.64 R4, c[0x0][0x428] ;  /* 0x00010a00ff049b82 */ /* 0x000ee20000000a00 */
[----:B0-----:R-:W-:-:S07]  /*17af0*/  @P0 IMAD.HI.U32 R3, R6, R3, RZ ;  /* 0x0000000306030227 */ /* 0x001fce00078e00ff */
[----:B------:R-:W0:Y:S01]  /*17b00*/  @!P1 LDC.64 R8, c[0x0][0x418] ;  /* 0x00010600ff089b82 */ /* 0x000e220000000a00 */
[----:B--2---:R-:W-:-:S04]  /*17b10*/  @P0 SHF.R.U32.HI R10, RZ, R2, R3 ;  /* 0x00000002ff0a0219 */ /* 0x004fc80000011603 */
[--C-:B------:R-:W-:Y:S01]  /*17b20*/  @!P1 SHF.R.S32.HI R3, RZ, 0x1f, R10.reuse ;  /* 0x0000001fff039819 */ /* 0x100fe2000001140a */
[----:B------:R-:W-:-:S04]  /*17b30*/  @!P1 IMAD.MOV.U32 R2, RZ, RZ, R10 ;  /* 0x000000ffff029224 */ /* 0x000fc800078e000a */
[----:B---3--:R-:W-:-:S04]  /*17b40*/  @!P1 IMAD.WIDE.U32 R2, R23, R4, R2 ;  /* 0x0000000417029225 */ /* 0x008fc800078e0002 */
        /* <DEDUP_REMOVED lines=17> */
[----:B01----:R-:W-:Y:S08]  /*17c60*/  @!P1 BRA `(.L_x_2392) ;  /* 0x0000000000049947 */ /* 0x003ff00003800000 */
[----:B------:R-:W-:Y:S01]  /*17c70*/  BPT.TRAP 0x1 ;  /* 0x000000040000795c */ /* 0x000fe20000300000 */
.L_x_2392:
[----:B------:R-:W-:Y:S01]  /*17c80*/  IMAD R6, R18, 0x8, R17 ;  /* 0x0000000812067824 */ /* 0x000fe200078e0211 */
[----:B------:R-:W-:Y:S01]  /*17c90*/  SHF.L.U32 R19, R22, 0x1f, RZ ;  /* 0x0000001f16137819 */ /* 0x000fe200000006ff */
[----:B------:R-:W-:Y:S01]  /*17ca0*/  BSSY B1, `(.L_x_2393) ;  /* 0x0000004000017945 */ /* 0x000fe20003800000 */
[----:B------:R-:W-:Y:S02]  /*17cb0*/  SHF.R.S32.HI R9, RZ, 0x1f, R5 ;  /* 0x0000001fff097819 */ /* 0x000fe40000011405 */
[----:B------:R-:W0:Y:S02]  /*17cc0*/  SYNCS.PHASECHK.TRANS64.TRYWAIT P0, [R6+URZ+0x28c40], R19 ;  /* 0x028c4013060075a7 */ /* 0x000e24000800017f */
[----:B0-----:R-:W-:Y:S05]  /*17cd0*/  @!P0 BRA `(.L_x_2394) ;  /* 0x0000003800688947 */ /* 0x001fea0003800000 */
.L_x_2471:
[----:B------:R-:W-:Y:S05]  /*17ce0*/  BSYNC B1 ;  /* 0x0000000000017941 */ /* 0x000fea0003800000 */
.L_x_2393:
        /* <DEDUP_REMOVED lines=17> */
[----:B-1----:R-:W-:Y:S01]  /*17e00*/  IMAD R25, R26, UR5, R3 ;  /* 0x000000051a197c24 */ /* 0x002fe2000f8e0203 */
        /* <DEDUP_REMOVED lines=22> */
.L_x_2481:
        /* <DEDUP_REMOVED lines=8> */
.L_x_2396:
        /* <DEDUP_REMOVED lines=11> */
.L_x_2397:
[----:B------:R2:W-:Y:S01]  /*180a0*/  SYNCS.ARRIVE.TRANS64.A1T0 RZ, [R6+URZ+0x28c30], RZ ;  /* 0x028c30ff06ff79a7 */ /* 0x0005e2000810003f */
[----:B------:R-:W-:Y:S05]  /*180b0*/  @!P2 BRA `(.L_x_2398) ;  /* 0x000000000004a947 */ /* 0x000fea0003800000 */
[----:B------:R-:W-:Y:S01]  /*180c0*/  BPT.TRAP 0x1 ;  /* 0x000000040000795c */ /* 0x000fe20000300000 */
.L_x_2398:
[----:B------:R-:W3:Y:S01]  /*180d0*/  SYNCS.PHASECHK.TRANS64.TRYWAIT P0, [R6+URZ+0x28c60], R19 ;  /* 0x028c6013060075a7 */ /* 0x000ee2000800017f */
[----:B------:R-:W-:Y:S04]  /*180e0*/  BSSY B1, `(.L_x_2399) ;  /* 0x0000002000017945 */ /* 0x000fe80003800000 */
[----:B---3--:R-:W-:Y:S05]  /*180f0*/  @!P0 BRA `(.L_x_2400) ;  /* 0x0000003800908947 */ /* 0x008fea0003800000 */
.L_x_2482:
[----:B------:R-:W-:Y:S05]  /*18100*/  BSYNC B1 ;  /* 0x0000000000017941 */ /* 0x000fea0003800000 */
.L_x_2399:
        /* <DEDUP_REMOVED lines=79> */
.L_x_2492:
        /* <DEDUP_REMOVED lines=25> */
.L_x_2402:
        /* <DEDUP_REMOVED lines=11> */
.L_x_2403:
[----:B------:R3:W-:Y:S01]  /*18840*/  SYNCS.ARRIVE.TRANS64.A1T0 RZ, [R6+URZ+0x28c50], RZ ;  /* 0x028c50ff06ff79a7 */ /* 0x0007e2000810003f */
[----:B------:R-:W-:Y:S05]  /*18850*/  @P3 BRA `(.L_x_2404) ;  /* 0xfffffff000643947 */ /* 0x000fea000383ffff */
.L_x_2391:
[----:B------:R-:W-:Y:S05]  /*18860*/  BSYNC B0 ;  /* 0x0000000000007941 */ /* 0x000fea0003800000 */
.L_x_2390:
        /* <DEDUP_REMOVED lines=21> */
.L_x_2406:
[----:B------:R-:W-:Y:S05]  /*189c0*/  BSYNC B0 ;  /* 0x0000000000007941 */ /* 0x000fea0003800000 */
.L_x_2405:
[----:B------:R-:W-:-:S07]  /*189d0*/  SEL R18, R18, RZ, P0 ;  /* 0x000000ff12127207 */ /* 0x000fce0000000000 */
.L_x_2365:
[----:B------:R-:W-:Y:S05]  /*189e0*/  BSYNC B7 ;  /* 0x0000000000077941 */ /* 0x000fea0003800000 */
.L_x_2363:
        /* <DEDUP_REMOVED lines=8> */
[----:B-1----:R1:W4:Y:S01]  /*18a70*/  LDS.128 R24, [R17+0x28cd0] ;  /* 0x028cd00011187984 */ /* 0x0023220000000c00 */
[----:B------:R-:W-:Y:S06]  /*18a80*/  BAR.ARV 0x4, 0x180 ;  /* 0x0106000000007b1d */ /* 0x000fec0000002000 */
[----:B------:R-:W-:Y:S05]  /*18a90*/  BRA `(.L_x_2408) ;  /* 0x0000000c00d47947 */ /* 0x000fea0003800000 */
.L_x_2407:
        /* <DEDUP_REMOVED lines=14> */
[----:B-1----:R-:W-:Y:S01]  /*18b80*/  IMAD.MOV.U32 R25, RZ, RZ, RZ ;  /* 0x000000ffff197224 */ /* 0x002fe200078e00ff */
        /* <DEDUP_REMOVED lines=28> */
.L_x_2502:
[----:B------:R-:W-:Y:S02]  /*18d50*/  ULDC UR4, c[0x0][0xc38] ;  /* 0x00030e0000047ab9 */ /* 0x000fe40000000800 */
[----:B------:R-:W-:-:S04]  /*18d60*/  IMAD.U32 R4, RZ, RZ, UR4 ;  /* 0x00000004ff047e24 */ /* 0x000fc8000f8e00ff */
[----:B-1----:R-:W-:-:S04]  /*18d70*/  IMAD R5, R14, R4, RZ ;  /* 0x000000040e057224 */ /* 0x002fc800078e02ff */
[----:B------:R-:W-:-:S05]  /*18d80*/  IMAD.IADD R6, R6, 0x1, R5 ;  /* 0x0000000106067824 */ /* 0x000fca00078e0205 */
[----:B------:R-:W-:-:S13]  /*18d90*/  ISETP.GT.AND P6, PT, R6, R0, PT ;  /* 0x000000000600720c */ /* 0x000fda0003fc4270 */
[----:B------:R-:W-:Y:S05]  /*18da0*/  @P6 BRA `(.L_x_2410) ;  /* 0x0000000000a46947 */ /* 0x000fea0003800000 */
.L_x_2413:
        /* <DEDUP_REMOVED lines=11> */
[----:B------:R-:W-:Y:S02]  /*18e60*/  IMAD.MOV.U32 R8, RZ, RZ, RZ ;  /* 0x000000ffff087224 */ /* 0x000fe400078e00ff */
[----:B0-----:R-:W-:-:S05]  /*18e70*/  @!P6 IMAD.WIDE R2, R7, 0x4, R2 ;  /* 0x000000040702e825 */ /* 0x001fca00078e0202 */
[----:B------:R1:W2:Y:S02]  /*18e80*/  @!P6 LDG.E R25, desc[UR54][R2.64] ;  /* 0x000000360219e981 */ /* 0x0002a4000c1e1900 */
[----:B-1----:R-:W-:-:S05]  /*18e90*/  @!P6 IMAD.WIDE R2, R7, 0x4, R4 ;  /* 0x000000040702e825 */ /* 0x002fca00078e0204 */
        /* <DEDUP_REMOVED lines=20> */
.L_x_2510:
[----:B------:R-:W-:Y:S02]  /*18fe0*/  ULDC UR4, c[0x0][0xc38] ;  /* 0x00030e0000047ab9 */ /* 0x000fe40000000800 */
[----:B------:R-:W-:-:S04]  /*18ff0*/  IMAD.U32 R4, RZ, RZ, UR4 ;  /* 0x00000004ff047e24 */ /* 0x000fc8000f8e00ff */
[----:B-1----:R-:W-:-:S04]  /*19000*/  IMAD R5, R14, R4, RZ ;  /* 0x000000040e057224 */ /* 0x002fc800078e02ff */
[----:B------:R-:W-:-:S05]  /*19010*/  IMAD.IADD R6, R5, 0x1, R6 ;  /* 0x0000000105067824 */ /* 0x000fca00078e0206 */
[----:B------:R-:W-:-:S13]  /*19020*/  ISETP.GT.AND P6, PT, R6, R0, PT ;  /* 0x000000000600720c */ /* 0x000fda0003fc4270 */
[----:B------:R-:W-:Y:S05]  /*19030*/  @!P6 BRA `(.L_x_2413) ;  /* 0xfffffffc005ce947 */ /* 0x000fea000383ffff */
.L_x_2410:
[----:B------:R-:W-:Y:S01]  /*19040*/  IMAD.IADD R5, R6, 0x1, -R5 ;  /* 0x0000000106057824 */ /* 0x000fe200078e0a05 */
[----:B------:R-:W-:-:S03]  /*19050*/  UMOV UR4, 0xffffffff ;  /* 0xffffffff00047882 */ /* 0x000fc60000000000 */
[----:B------:R-:W-:-:S05]  /*19060*/  IMAD R7, R3, R4, R5 ;  /* 0x0000000403077224 */ /* 0x000fca00078e0205 */
[----:B------:R-:W-:Y:S01]  /*19070*/  ISETP.GT.AND P6, PT, R7, R0, PT ;  /* 0x000000000700720c */ /* 0x000fe20003fc4270 */
[----:B------:R-:W-:-:S12]  /*19080*/  BRA.DIV UR4, `(.L_x_2414) ;  /* 0x0000003a048c7947 */ /* 0x000fd8000b800000 */
[----:B------:R-:W-:-:S04]  /*19090*/  VOTE.ANY R2, PT, !P6 ;  /* 0x0000000000027806 */ /* 0x000fc800070e0100 */
[----:B------:R-:W1:Y:S02]  /*190a0*/  POPC R12, R2 ;  /* 0x00000002000c7309 */ /* 0x000e640000000000 */
[----:B-1----:R1:W2:Y:S01]  /*190b0*/  SHFL.IDX PT, R25, R25, R12, 0x1f ;  /* 0x00001f0c19197589 */ /* 0x0022a200000e0000 */
[----:B------:R-:W-:-:S03]  /*190c0*/  IMAD.IADD R27, R12, 0x1, R27 ;  /* 0x000000010c1b7824 */ /* 0x000fc600078e021b */
[----:B------:R1:W3:Y:S04]  /*190d0*/  SHFL.IDX PT, R8, R8, R12, 0x1f ;  /* 0x00001f0c08087589 */ /* 0x0002e800000e0000 */
.L_x_2515:
[----:B------:R-:W-:-:S13]  /*190e0*/  ISETP.NE.AND P0, PT, R2, RZ, PT ;  /* 0x000000ff0200720c */ /* 0x000fda0003f05270 */
[----:B------:R-:W-:Y:S05]  /*190f0*/  @!P0 BRA `(.L_x_2415) ;  /* 0x0000000000108947 */ /* 0x000fea0003800000 */
[----:B------:R-:W-:Y:S01]  /*19100*/  UMOV UR4, 0xffffffff ;  /* 0xffffffff00047882 */ /* 0x000fe20000000000 */
[----:B-1----:R-:W-:Y:S02]  /*19110*/  VIADD R12, R12, 0xffffffff ;  /* 0xffffffff0c0c7836 */ /* 0x002fe40000000000 */
[----:B------:R-:W-:Y:S05]  /*19120*/  BRA.DIV UR4, `(.L_x_2416) ;  /* 0x0000003a04c07947 */ /* 0x000fea000b800000 */
[----:B------:R4:W1:Y:S02]  /*19130*/  SHFL.IDX PT, R24, R3, R12, 0x1f ;  /* 0x00001f0c03187589 */ /* 0x00086400000e0000 */
.L_x_2415:
[----:B---3--:R-:W-:Y:S01]  /*19140*/  ISETP.NE.AND P0, PT, R8, 0x1, PT ;  /* 0x000000010800780c */ /* 0x008fe20003f05270 */
[----:B-1----:R-:W-:-:S04]  /*19150*/  IMAD R24, R24, R4, R5 ;  /* 0x0000000418187224 */ /* 0x002fc800078e0205 */
[----:B------:R-:W-:-:S08]  /*19160*/  IMAD.IADD R0, R0, 0x1, -R24 ;  /* 0x0000000100007824 */ /* 0x000fd000078e0a18 */
[----:B------:R-:W-:Y:S05]  /*19170*/  @!P0 BRA `(.L_x_2417) ;  /* 0x0000000000dc8947 */ /* 0x000fea0003800000 */
[----:B--2---:R-:W-:Y:S02]  /*19180*/  IABS R4, R25 ;  /* 0x0000001900047213 */ /* 0x004fe40000000000 */
[----:B------:R-:W-:Y:S02]  /*19190*/  IABS R5, R8 ;  /* 0x0000000800057213 */ /* 0x000fe40000000000 */
[----:B------:R-:W1:Y:S08]  /*191a0*/  I2F.RP R6, R4 ;  /* 0x0000000400067306 */ /* 0x000e700000209400 */
[----:B------:R-:W2:Y:S08]  /*191b0*/  I2F.RP R9, R5 ;  /* 0x0000000500097306 */ /* 0x000eb00000209400 */
[----:B-1----:R-:W1:Y:S08]  /*191c0*/  MUFU.RCP R6, R6 ;  /* 0x0000000600067308 */ /* 0x002e700000001000 */
[----:B--2---:R-:W-:Y:S01]  /*191d0*/  MUFU.RCP R9, R9 ;  /* 0x0000000900097308 */ /* 0x004fe20000001000 */
[----:B-1----:R-:W-:-:S07]  /*191e0*/  VIADD R2, R6, 0xffffffe ;  /* 0x0ffffffe06027836 */ /* 0x002fce0000000000 */
[----:B0---4-:R0:W1:Y:S02]  /*191f0*/  F2I.FTZ.U32.TRUNC.NTZ R3, R2 ;  /* 0x0000000200037305 */ /* 0x011064000021f000 */
[----:B0-----:R-:W-:Y:S02]  /*19200*/  IMAD.MOV.U32 R2, RZ, RZ, RZ ;  /* 0x000000ffff027224 */ /* 0x001fe400078e00ff */
[----:B-1----:R-:W-:-:S04]  /*19210*/  IMAD.MOV R7, RZ, RZ, -R3 ;  /* 0x000000ffff077224 */ /* 0x002fc800078e0a03 */
[----:B------:R-:W-:-:S04]  /*19220*/  IMAD R7, R7, R4, RZ ;  /* 0x0000000407077224 */ /* 0x000fc800078e02ff */
[----:B------:R-:W-:Y:S01]  /*19230*/  IMAD.HI.U32 R3, R3, R7, R2 ;  /* 0x0000000703037227 */ /* 0x000fe200078e0002 */
[----:B------:R-:W-:Y:S02]  /*19240*/  IABS R7, R0 ;  /* 0x0000000000077213 */ /* 0x000fe40000000000 */
[----:B------:R-:W-:-:S03]  /*19250*/  IABS R2, R25 ;  /* 0x0000001900027213 */ /* 0x000fc60000000000 */
[----:B------:R-:W-:-:S04]  /*19260*/  IMAD.HI.U32 R6, R3, R7, RZ ;  /* 0x0000000703067227 */ /* 0x000fc800078e00ff */
[----:B------:R-:W-:Y:S02]  /*19270*/  IMAD.MOV R2, RZ, RZ, -R2 ;  /* 0x000000ffff027224 */ /* 0x000fe400078e0a02 */
        /* <DEDUP_REMOVED lines=19> */
[----:B------:R-:W-:-:S05]  /*193b0*/  IABS R3, R6 ;  /* 0x0000000600037213 */ /* 0x000fca0000000000 */
        /* <DEDUP_REMOVED lines=14> */
[--C-:B------:R-:W-:Y:S02]  /*194a0*/  IMAD R8, R8, R3, R6.reuse ;  /* 0x0000000308087224 */ /* 0x100fe400078e0206 */
[----:B------:R-:W-:Y:S02]  /*194b0*/  IMAD.MOV R3, RZ, RZ, -R6 ;  /* 0x000000ffff037224 */ /* 0x000fe400078e0a06 */
[----:B------:R-:W-:Y:S02]  /*194c0*/  IMAD R26, R8, 0x10000, R5 ;  /* 0x00010000081a7824 */ /* 0x000fe400078e0205 */
[----:B------:R-:W-:Y:S01]  /*194d0*/  IMAD R3, R25, R3, R0 ;  /* 0x0000000319037224 */ /* 0x000fe200078e0200 */
[----:B------:R-:W-:Y:S06]  /*194e0*/  BRA `(.L_x_2418) ;  /* 0x0000000000f07947 */ /* 0x000fec0003800000 */
.L_x_2417:
[----:B0---4-:R-:W0:Y:S02]  /*194f0*/  LDC.64 R2, c[0x0][0xc90] ;  /* 0x00032400ff027b82 */ /* 0x011e240000000a00 */
[----:B0-----:R-:W-:-:S05]  /*19500*/  IMAD.WIDE R2, R27, 0x4, R2 ;  /* 0x000000041b027825 */ /* 0x001fca00078e0202 */
[----:B------:R0:W2:Y:S02]  /*19510*/  LDG.E R6, desc[UR54][R2.64] ;  /* 0x0000003602067981 */ /* 0x0000a4000c1e1900 */
[----:B0-----:R-:W-:Y:S02]  /*19520*/  IMAD.MOV.U32 R2, RZ, RZ, RZ ;  /* 0x000000ffff027224 */ /* 0x001fe400078e00ff */
[----:B--2---:R-:W-:-:S05]  /*19530*/  IMAD R5, R25, R6, RZ ;  /* 0x0000000619057224 */ /* 0x004fca00078e02ff */
[----:B------:R-:W-:-:S04]  /*19540*/  IABS R7, R5 ;  /* 0x0000000500077213 */ /* 0x000fc80000000000 */
[----:B------:R-:W0:Y:S08]  /*19550*/  I2F.RP R8, R7 ;  /* 0x0000000700087306 */ /* 0x000e300000209400 */
[----:B0-----:R-:W0:Y:S02]  /*19560*/  MUFU.RCP R8, R8 ;  /* 0x0000000800087308 */ /* 0x001e240000001000 */
[----:B0-----:R-:W-:-:S06]  /*19570*/  VIADD R9, R8, 0xffffffe ;  /* 0x0ffffffe08097836 */ /* 0x001fcc0000000000 */
[----:B------:R-:W0:Y:S02]  /*19580*/  F2I.FTZ.U32.TRUNC.NTZ R3, R9 ;  /* 0x0000000900037305 */ /* 0x000e24000021f000 */
[----:B0-----:R-:W-:-:S04]  /*19590*/  IMAD.MOV R10, RZ, RZ, -R3 ;  /* 0x000000ffff0a7224 */ /* 0x001fc800078e0a03 */
[----:B------:R-:W-:Y:S01]  /*195a0*/  IMAD R11, R10, R7, RZ ;  /* 0x000000070a0b7224 */ /* 0x000fe200078e02ff */
[----:B------:R-:W-:-:S03]  /*195b0*/  IABS R10, R5 ;  /* 0x00000005000a7213 */ /* 0x000fc60000000000 */
[----:B------:R-:W-:Y:S01]  /*195c0*/  IMAD.HI.U32 R2, R3, R11, R2 ;  /* 0x0000000b03027227 */ /* 0x000fe200078e0002 */
[----:B------:R-:W-:-:S03]  /*195d0*/  IABS R3, R0 ;  /* 0x0000000000037213 */ /* 0x000fc60000000000 */
        /* <DEDUP_REMOVED lines=16> */
[----:B------:R-:W-:-:S03]  /*196e0*/  IMAD R0, R5, R9, R0 ;  /* 0x0000000905007224 */ /* 0x000fc600078e0200 */
[----:B------:R-:W-:-:S04]  /*196f0*/  VIADDMNMX R4, R3, R4, R6, PT ;  /* 0x0000000403047246 */ /* 0x000fc80003800106 */
[----:B------:R-:W-:-:S04]  /*19700*/  IABS R6, R4 ;  /* 0x0000000400067213 */ /* 0x000fc80000000000 */
[----:B------:R-:W0:Y:S08]  /*19710*/  I2F.RP R8, R6 ;  /* 0x0000000600087306 */ /* 0x000e300000209400 */
[----:B0-----:R-:W0:Y:S02]  /*19720*/  MUFU.RCP R8, R8 ;  /* 0x0000000800087308 */ /* 0x001e240000001000 */
[----:B0-----:R-:W-:Y:S01]  /*19730*/  VIADD R2, R8, 0xffffffe ;  /* 0x0ffffffe08027836 */ /* 0x001fe20000000000 */
[----:B------:R-:W-:-:S05]  /*19740*/  IABS R8, R0 ;  /* 0x0000000000087213 */ /* 0x000fca0000000000 */
[----:B------:R0:W1:Y:S02]  /*19750*/  F2I.FTZ.U32.TRUNC.NTZ R3, R2 ;  /* 0x0000000200037305 */ /* 0x000064000021f000 */
[----:B0-----:R-:W-:Y:S02]  /*19760*/  IMAD.MOV.U32 R2, RZ, RZ, RZ ;  /* 0x000000ffff027224 */ /* 0x001fe400078e00ff */
[----:B-1----:R-:W-:-:S04]  /*19770*/  IMAD.MOV R5, RZ, RZ, -R3 ;  /* 0x000000ffff057224 */ /* 0x002fc800078e0a03 */
[----:B------:R-:W-:-:S04]  /*19780*/  IMAD R5, R5, R6, RZ ;  /* 0x0000000605057224 */ /* 0x000fc800078e02ff */
[----:B------:R-:W-:Y:S01]  /*19790*/  IMAD.HI.U32 R3, R3, R5, R2 ;  /* 0x0000000503037227 */ /* 0x000fe200078e0002 */
[-C--:B------:R-:W-:Y:S02]  /*197a0*/  IABS R5, R4.reuse ;  /* 0x0000000400057213 */ /* 0x080fe40000000000 */
[----:B------:R-:W-:Y:S02]  /*197b0*/  LOP3.LUT R2, R0, R4, RZ, 0x3c, !PT ;  /* 0x0000000400027212 */ /* 0x000fe400078e3cff */
[----:B------:R-:W-:Y:S01]  /*197c0*/  IADD3 R0, R7, 0x1000000, R0 ;  /* 0x0100000007007810 */ /* 0x000fe20007ffe000 */
[----:B------:R-:W-:Y:S01]  /*197d0*/  IMAD.MOV R5, RZ, RZ, -R5 ;  /* 0x000000ffff057224 */ /* 0x000fe200078e0a05 */
[----:B------:R-:W-:Y:S01]  /*197e0*/  ISETP.GE.AND P2, PT, R2, RZ, PT ;  /* 0x000000ff0200720c */ /* 0x000fe20003f46270 */
        /* <DEDUP_REMOVED lines=9> */
[----:B------:R-:W-:Y:S01]  /*19880*/  @!P1 LOP3.LUT R3, RZ, R4, RZ, 0x33, !PT ;  /* 0x00000004ff039212 */ /* 0x000fe200078e33ff */
[----:B------:R-:W-:-:S04]  /*19890*/  IMAD.MOV R4, RZ, RZ, -R4 ;  /* 0x000000ffff047224 */ /* 0x000fc800078e0a04 */
[----:B------:R-:W-:-:S07]  /*198a0*/  IMAD R26, R3, R4, R0 ;  /* 0x00000004031a7224 */ /* 0x000fce00078e0200 */
.L_x_2418:
[----:B------:R-:W-:-:S05]  /*198b0*/  LOP3.LUT R0, RZ, R3, RZ, 0x33, !PT ;  /* 0x00000003ff007212 */ /* 0x000fca00078e33ff */
[----:B------:R-:W-:Y:S01]  /*198c0*/  IMAD.IADD R25, R25, 0x1, R0 ;  /* 0x0000000119197824 */ /* 0x000fe200078e0200 */
[----:B------:R-:W-:Y:S06]  /*198d0*/  BRA `(.L_x_2419) ;  /* 0x00000000001c7947 */ /* 0x000fec0003800000 */
.L_x_2411:
[----:B------:R-:W-:Y:S01]  /*198e0*/  UMOV UR4, URZ ;  /* 0x0000003f00047c82 */ /* 0x000fe20008000000 */
[----:B------:R-:W-:Y:S01]  /*198f0*/  UMOV UR5, URZ ;  /* 0x0000003f00057c82 */ /* 0x000fe20008000000 */
[----:B------:R-:W-:Y:S01]  /*19900*/  ULDC UR6, c[0x0][0xc3c] ;  /* 0x00030f0000067ab9 */ /* 0x000fe20000000800 */
[----:B------:R-:W-:Y:S02]  /*19910*/  IMAD.MOV.U32 R24, RZ, RZ, R0 ;  /* 0x000000ffff187224 */ /* 0x000fe400078e0000 */
[----:B------:R-:W-:Y:S02]  /*19920*/  IMAD.U32 R25, RZ, RZ, UR4 ;  /* 0x00000004ff197e24 */ /* 0x000fe4000f8e00ff */
[----:B------:R-:W-:Y:S02]  /*19930*/  IMAD.U32 R26, RZ, RZ, UR5 ;  /* 0x00000005ff1a7e24 */ /* 0x000fe4000f8e00ff */
[----:B------:R-:W-:-:S07]  /*19940*/  IMAD.U32 R27, RZ, RZ, UR6 ;  /* 0x00000006ff1b7e24 */ /* 0x000fce000f8e00ff */
.L_x_2419:
[----:B------:R-:W1:Y:S01]  /*19950*/  S2R R0, SR_TID.X ;  /* 0x0000000000007919 */ /* 0x000e620000002100 */
[----:B------:R-:W-:Y:S05]  /*19960*/  WARPSYNC.ALL ;  /* 0x0000000000007948 */ /* 0x000fea0003800000 */
[----:B------:R-:W-:Y:S01]  /*19970*/  BAR.SYNC.DEFER_BLOCKING 0x4, 0x180 ;  /* 0x0106000000007b1d */ /* 0x000fe20000010000 */
[----:B-1----:R-:W-:-:S04]  /*19980*/  LOP3.LUT R0, R0, 0x1f, RZ, 0xc0, !PT ;  /* 0x0000001f00007812 */ /* 0x002fc800078ec0ff */
[----:B------:R-:W-:-:S13]  /*19990*/  ISETP.NE.AND P0, PT, R0, RZ, PT ;  /* 0x000000ff0000720c */ /* 0x000fda0003f05270 */
[----:B0-----:R-:W0:Y:S01]  /*199a0*/  @!P0 S2R R3, SR_CgaCtaId ;  /* 0x0000000000038919 */ /* 0x001e220000008800 */
[----:B------:R-:W-:-:S04]  /*199b0*/  @!P0 MOV R0, 0x400 ;  /* 0x0000040000008802 */ /* 0x000fc80000000f00 */
[----:B0-----:R-:W-:-:S05]  /*199c0*/  @!P0 LEA R17, R3, R0, 0x18 ;  /* 0x0000000003118211 */ /* 0x001fca00078ec0ff */
[----:B------:R0:W-:Y:S01]  /*199d0*/  @!P0 STS.128 [R17+0x28cd0], R24 ;  /* 0x028cd01811008388 */ /* 0x0001e20000000c00 */
[----:B------:R-:W-:Y:S06]  /*199e0*/  BAR.ARV 0x5, 0x180 ;  /* 0x0146000000007b1d */ /* 0x000fec0000002000 */
.L_x_2408:
[----:B------:R-:W-:Y:S02]  /*199f0*/  ULDC UR4, c[0x0][0xc3c] ;  /* 0x00030f0000047ab9 */ /* 0x000fe40000000800 */
[----:B----4-:R-:W-:-:S13]  /*19a00*/  ISETP.GE.AND P0, PT, R27, UR4, PT ;  /* 0x000000041b007c0c */ /* 0x010fda000bf06270 */
[----:B------:R-:W-:Y:S05]  /*19a10*/  @!P0 BRA `(.L_x_2420) ;  /* 0xffffffb000048947 */ /* 0x000fea000383ffff */
[----:B------:R-:W-:Y:S05]  /*19a20*/  BSYNC B8 ;  /* 0x0000000000087941 */ /* 0x000fea0003800000 */
.L_x_2349:
[----:B------:R-:W4:Y:S01]  /*19a30*/  LDL.LU R0, [R1+0x10] ;  /* 0x0000100001007983 */ /* 0x000f220000300800 */
[----:B------:R-:W-:Y:S01]  /*19a40*/  BSSY B0, `(.L_x_2421) ;  /* 0x000000b000007945 */ /* 0x000fe20003800000 */
[----:B------:R-:W5:Y:S01]  /*19a50*/  S2R R5, SR_CgaCtaId ;  /* 0x0000000000057919 */ /* 0x000f620000008800 */
[----:B----4-:R-:W-:-:S05]  /*19a60*/  VIADD R0, R0, 0x1 ;  /* 0x0000000100007836 */ /* 0x010fca0000000000 */
[----:B-1----:R-:W-:-:S04]  /*19a70*/  LEA.HI R2, R0, R0, RZ, 0x1 ;  /* 0x0000000000027211 */ /* 0x002fc800078f08ff */
[----:B------:R-:W-:Y:S02]  /*19a80*/  LOP3.LUT R3, R2, 0xfffffffe, RZ, 0xc0, !PT ;  /* 0xfffffffe02037812 */ /* 0x000fe400078ec0ff */
[----:B------:R-:W-:-:S03]  /*19a90*/  MOV R2, 0x400 ;  /* 0x0000040000027802 */ /* 0x000fc60000000f00 */
[----:B------:R-:W-:Y:S01]  /*19aa0*/  IMAD.IADD R0, R0, 0x1, -R3 ;  /* 0x0000000100007824 */ /* 0x000fe200078e0a03 */
[----:B-----5:R-:W-:-:S04]  /*19ab0*/  LEA R7, R5, R2, 0x18 ;  /* 0x0000000205077211 */ /* 0x020fc800078ec0ff */
[----:B------:R-:W-:-:S04]  /*19ac0*/  SHF.L.U32 R0, R0, 0x1f, RZ ;  /* 0x0000001f00007819 */ /* 0x000fc800000006ff */
[----:B------:R-:W1:Y:S02]  /*19ad0*/  SYNCS.PHASECHK.TRANS64.TRYWAIT P0, [R7+URZ+0x28c20], R0 ;  /* 0x028c2000070075a7 */ /* 0x000e64000800017f */
[----:B-1----:R-:W-:Y:S05]  /*19ae0*/  @!P0 BRA `(.L_x_2422) ;  /* 0x0000003000788947 */ /* 0x002fea0003800000 */
.L_x_2518:
[----:B------:R-:W-:Y:S05]  /*19af0*/  BSYNC B0 ;  /* 0x0000000000007941 */ /* 0x000fea0003800000 */
.L_x_2421:
[----:B------:R-:W-:-:S03]  /*19b00*/  UMOV UR4, 0xffffffff ;  /* 0xffffffff00047882 */ /* 0x000fc60000000000 */
[----:B------:R-:W-:Y:S05]  /*19b10*/  BRA.DIV UR4, `(.L_x_2423) ;  /* 0x0000003204807947 */ /* 0x000fea000b800000 */
[----:B-1----:R-:W1:Y:S02]  /*19b20*/  S2R R0, SR_TID.X ;  /* 0x0000000000007919 */ /* 0x002e640000002100 */
[----:B-1----:R-:W-:-:S04]  /*19b30*/  SHF.R.U32.HI R0, RZ, 0x5, R0 ;  /* 0x00000005ff007819 */ /* 0x002fc80000011600 */
[----:B------:R-:W-:-:S05]  /*19b40*/  LOP3.LUT R0, R0, 0x3, RZ, 0xc0, !PT ;  /* 0x0000000300007812 */ /* 0x000fca00078ec0ff */
[----:B------:R1:W4:Y:S02]  /*19b50*/  SHFL.IDX PT, R14, R0, RZ, 0x1f ;  /* 0x00001fff000e7589 */ /* 0x00032400000e0000 */
.L_x_2521:
[----:B----4-:R-:W-:Y:S01]  /*19b60*/  ISETP.NE.AND P0, PT, R14, RZ, PT ;  /* 0x000000ff0e00720c */ /* 0x010fe20003f05270 */
[----:B------:R-:W-:-:S12]  /*19b70*/  BSSY B0, `(.L_x_2424) ;  /* 0x0000024000007945 */ /* 0x000fd80003800000 */
[----:B------:R-:W-:Y:S05]  /*19b80*/  @P0 BRA `(.L_x_2425) ;  /* 0x0000000000880947 */ /* 0x000fea0003800000 */
[----:B------:R-:W-:-:S03]  /*19b90*/  UMOV UR4, 0xffffffff ;  /* 0xffffffff00047882 */ /* 0x000fc60000000000 */
[----:B------:R-:W-:Y:S05]  /*19ba0*/  BRA.DIV UR4, `(.L_x_2426) ;  /* 0x0000003204907947 */ /* 0x000fea000b800000 */
[----:B------:R-:W-:-:S13]  /*19bb0*/  ELECT P6, URZ, PT ;  /* 0x00000000003f782f */ /* 0x000fda00038c0000 */
.L_x_2524:
[----:B------:R-:W-:Y:S05]  /*19bc0*/  @!P6 BRA `(.L_x_2425) ;  /* 0x000000000078e947 */ /* 0x000fea0003800000 */
[----:B------:R-:W-:-:S06]  /*19bd0*/  ULOP3.LUT UR4, UR39, 0x2, URZ, 0xfc, !UPT ;  /* 0x0000000227047892 */ /* 0x000fcc000f8efc3f */
[----:B-1----:R-:W-:-:S05]  /*19be0*/  IMAD.U32 R0, RZ, RZ, UR4 ;  /* 0x00000004ff007e24 */ /* 0x002fca000f8e00ff */
[----:B------:R-:W-:-:S13]  /*19bf0*/  ISETP.NE.AND P0, PT, R0, 0x3, PT ;  /* 0x000000030000780c */ /* 0x000fda0003f05270 */
[----:B------:R-:W-:Y:S05]  /*19c00*/  @!P0 BRA `(.L_x_2427) ;  /* 0x0000000000048947 */ /* 0x000fea0003800000 */
[----:B------:R-:W-:Y:S01]  /*19c10*/  BPT.TRAP 0x1 ;  /* 0x000000040000795c */ /* 0x000fe20000300000 */
.L_x_2427:
[----:B------:R-:W-:Y:S01]  /*19c20*/  IMAD R5, R18, 0x8, R7 ;  /* 0x0000000812057824 */ /* 0x000fe200078e0207 */
[----:B------:R-:W-:Y:S01]  /*19c30*/  SHF.L.U32 R0, R22, 0x1f, RZ ;  /* 0x0000001f16007819 */ /* 0x000fe200000006ff */
[----:B------:R-:W-:-:S03]  /*19c40*/  VIADD R18, R18, 0x1 ;  /* 0x0000000112127836 */ /* 0x000fc60000000000 */
[----:B------:R-:W1:Y:S02]  /*19c50*/  SYNCS.PHASECHK.TRANS64.TRYWAIT P1, [R5+URZ+0x28c40], R0 ;  /* 0x028c4000050075a7 */ /* 0x000e64000802017f */
[----:B------:R-:W-:-:S04]  /*19c60*/  ISETP.NE.AND P2, PT, R18, 0x2, PT ;  /* 0x000000021200780c */ /* 0x000fc80003f45270 */
[----:B------:R-:W-:Y:S01]  /*19c70*/  SEL R3, RZ, 0x1, P2 ;  /* 0x00000001ff037807 */ /* 0x000fe20001000000 */
[----:B-1----:R-:W-:Y:S08]  /*19c80*/  @!P1 BRA `(.L_x_2428) ;  /* 0x0000003000789947 */ /* 0x002ff00003800000 */
.L_x_2525:
[----:B------:R-:W-:Y:S02]  /*19c90*/  SEL R18, R18, RZ, P2 ;  /* 0x000000ff12127207 */ /* 0x000fe40001000000 */
[----:B------:R-:W-:Y:S01]  /*19ca0*/  LOP3.LUT R2, R22, R3, RZ, 0x3c, !PT ;  /* 0x0000000316027212 */ /* 0x000fe200078e3cff */
[----:B------:R-:W-:Y:S06]  /*19cb0*/  @!P0 BRA `(.L_x_2429) ;  /* 0x0000000000048947 */ /* 0x000fec0003800000 */
[----:B------:R-:W-:Y:S01]  /*19cc0*/  BPT.TRAP 0x1 ;  /* 0x000000040000795c */ /* 0x000fe20000300000 */
.L_x_2429:
[----:B------:R-:W-:Y:S01]  /*19cd0*/  IMAD R3, R18, 0x8, R7 ;  /* 0x0000000812037824 */ /* 0x000fe200078e0207 */
[----:B------:R-:W-:-:S04]  /*19ce0*/  SHF.L.U32 R2, R2, 0x1f, RZ ;  /* 0x0000001f02027819 */ /* 0x000fc800000006ff */
[----:B------:R-:W4:Y:S02]  /*19cf0*/  SYNCS.PHASECHK.TRANS64.TRYWAIT P1, [R3+URZ+0x28c40], R2 ;  /* 0x028c4002030075a7 */ /* 0x000f24000802017f */
[----:B----4-:R-:W-:Y:S05]  /*19d00*/  @!P1 BRA `(.L_x_2430) ;  /* 0x00000030006c9947 */ /* 0x010fea0003800000 */
.L_x_2526:
[----:B------:R-:W-:Y:S05]  /*19d10*/  @!P0 BRA `(.L_x_2431) ;  /* 0x0000000000048947 */ /* 0x000fea0003800000 */
[----:B------:R-:W-:Y:S01]  /*19d20*/  BPT.TRAP 0x1 ;  /* 0x000000040000795c */ /* 0x000fe20000300000 */
.L_x_2431:
[----:B------:R-:W5:Y:S02]  /*19d30*/  SYNCS.PHASECHK.TRANS64.TRYWAIT P1, [R5+URZ+0x28c60], R0 ;  /* 0x028c6000050075a7 */ /* 0x000f64000802017f */
[----:B-----5:R-:W-:Y:S05]  /*19d40*/  @!P1 BRA `(.L_x_2432) ;  /* 0x0000003000709947 */ /* 0x020fea0003800000 */
.L_x_2527:
[----:B------:R-:W-:Y:S05]  /*19d50*/  @!P0 BRA `(.L_x_2433) ;  /* 0x0000000000048947 */ /* 0x000fea0003800000 */
[----:B------:R-:W-:Y:S01]  /*19d60*/  BPT.TRAP 0x1 ;  /* 0x000000040000795c */ /* 0x000fe20000300000 */
.L_x_2433:
[----:B------:R0:W0:Y:S02]  /*19d70*/  SYNCS.PHASECHK.TRANS64.TRYWAIT P0, [R3+URZ+0x28c60], R2 ;  /* 0x028c6002030075a7 */ /* 0x000024000800017f */
[----:B0-----:R-:W-:Y:S05]  /*19d80*/  @!P0 NANOSLEEP.SYNCS 0x989680 ;  /* 0x009896800000895d */ /* 0x001fea0003900000 */
[----:B------:R-:W0:Y:S02]  /*19d90*/  @!P0 SYNCS.PHASECHK.TRANS64 P0, [R3+URZ+0x28c60], R2 ;  /* 0x028c6002030085a7 */ /* 0x000e24000800007f */
[----:B0-----:R-:W-:Y:S05]  /*19da0*/  @!P0 BRA `(.L_x_2433) ;  /* 0xfffffffc00f08947 */ /* 0x001fea000383ffff */
.L_x_2425:
[----:B------:R-:W-:Y:S05]  /*19db0*/  BSYNC B0 ;  /* 0x0000000000007941 */ /* 0x000fea0003800000 */
.L_x_2424:
[----:B------:R-:W-:Y:S05]  /*19dc0*/  EXIT ;  /* 0x000000000000794d */ /* 0x000fea0003800000 */
.L_x_2230:
[----:B0-----:R-:W-:-:S04]  /*19dd0*/  IMAD.U32 R3, RZ, RZ, UR23 ;  /* 0x00000017ff037e24 */ /* 0x001fc8000f8e00ff */
[----:B------:R0:W1:Y:S03]  /*19de0*/  SYNCS.PHASECHK.TRANS64.TRYWAIT P1, [R3+URZ+0x28c50], R0 ;  /* 0x028c5000030075a7 */ /* 0x000066000802017f */
[----:B-1----:R-:W-:Y:S05]  /*19df0*/  @!P1 NANOSLEEP.SYNCS 0x989680 ;  /* 0x009896800000995d */ /* 0x002fea0003900000 */
[----:B------:R-:W1:Y:S02]  /*19e00*/  @!P1 SYNCS.PHASECHK.TRANS64 P1, [R3+URZ+0x28c50], R0 ;  /* 0x028c5000030095a7 */ /* 0x000e64000802007f */
[----:B-1----:R-:W-:Y:S05]  /*19e10*/  @!P1 BRA `(.L_x_2230) ;  /* 0xfffffffc00ec9947 */ /* 0x002fea000383ffff */
[----:B------:R-:W-:Y:S05]  /*19e20*/  BRA `(.L_x_2434) ;  /* 0xfffffe8400a07947 */ /* 0x000fea000383ffff */
.L_x_2236:
[----:B-1----:R-:W-:-:S04]  /*19e30*/  IMAD.U32 R3, RZ, RZ, UR23 ;  /* 0x00000017ff037e24 */ /* 0x002fc8000f8e00ff */
[----:B------:R1:W2:Y:S03]  /*19e40*/  SYNCS.PHASECHK.TRANS64.TRYWAIT P1, [R3+URZ+0x28c50], R0 ;  /* 0x028c5000030075a7 */ /* 0x0002a6000802017f */
[----:B--2---:R-:W-:Y:S05]  /*19e50*/  @!P1 NANOSLEEP.SYNCS 0x989680 ;  /* 0x009896800000995d */ /* 0x004fea0003900000 */
[----:B------:R-:W2:Y:S02]  /*19e60*/  @!P1 SYNCS.PHASECHK.TRANS64 P1, [R3+URZ+0x28c50], R0 ;  /* 0x028c5000030095a7 */ /* 0x000ea4000802007f */
[----:B--2---:R-:W-:Y:S05]  /*19e70*/  @!P1 BRA `(.L_x_2236) ;  /* 0xfffffffc00ec9947 */ /* 0x004fea000383ffff */
[----:B------:R-:W-:Y:S05]  /*19e80*/  BRA `(.L_x_2235) ;  /* 0xfffffe9000a47947 */ /* 0x000fea000383ffff */
.L_x_2247:
[----:B0-----:R-:W-:-:S04]  /*19e90*/  IMAD.U32 R3, RZ, RZ, UR41 ;  /* 0x00000029ff037e24 */ /* 0x001fc8000f8e00ff */
[----:B------:R0:W1:Y:S03]  /*19ea0*/  SYNCS.PHASECHK.TRANS64.TRYWAIT P1, [R3+URZ+0x28c00], R0 ;  /* 0x028c0000030075a7 */ /* 0x000066000802017f */
[----:B-1----:R-:W-:Y:S05]  /*19eb0*/  @!P1 NANOSLEEP.SYNCS 0x989680 ;  /* 0x009896800000995d */ /* 0x002fea0003900000 */
[----:B------:R-:W1:Y:S02]  /*19ec0*/  @!P1 SYNCS.PHASECHK.TRANS64 P1, [R3+URZ+0x28c00], R0 ;  /* 0x028c0000030095a7 */ /* 0x000e64000802007f */
[----:B-1----:R-:W-:Y:S05]  /*19ed0*/  @!P1 BRA `(.L_x_2247) ;  /* 0xfffffffc00ec9947 */ /* 0x002fea000383ffff */
[----:B------:R-:W-:Y:S05]  /*19ee0*/  BRA `(.L_x_2435) ;  /* 0xfffffea800e07947 */ /* 0x000fea000383ffff */
.L_x_2251:
[----:B--2---:R2:W3:Y:S02]  /*19ef0*/  SYNCS.PHASECHK.TRANS64.TRYWAIT P1, [R7+URZ+0x28c30], R8 ;  /* 0x028c3008070075a7 */ /* 0x0044e4000802017f */
[----:B---3--:R-:W-:Y:S05]  /*19f00*/  @!P1 NANOSLEEP.SYNCS 0x989680 ;  /* 0x009896800000995d */ /* 0x008fea0003900000 */
[----:B------:R-:W3:Y:S02]  /*19f10*/  @!P1 SYNCS.PHASECHK.TRANS64 P1, [R7+URZ+0x28c30], R8 ;  /* 0x028c3008070095a7 */ /* 0x000ee4000802007f */
[----:B---3--:R-:W-:Y:S05]  /*19f20*/  @!P1 BRA `(.L_x_2251) ;  /* 0xfffffffc00f09947 */ /* 0x008fea000383ffff */
[----:B------:R-:W-:Y:S05]  /*19f30*/  BRA `(.L_x_2250) ;  /* 0xfffffea800fc7947 */ /* 0x000fea000383ffff */
.L_x_2264:
[----:B--2---:R2:W3:Y:S02]  /*19f40*/  SYNCS.PHASECHK.TRANS64.TRYWAIT P1, [R7+URZ+0x28c50], R8 ;  /* 0x028c5008070075a7 */ /* 0x0044e4000802017f */
[----:B---3--:R-:W-:Y:S05]  /*19f50*/  @!P1 NANOSLEEP.SYNCS 0x989680 ;  /* 0x009896800000995d */ /* 0x008fea0003900000 */
[----:B------:R-:W3:Y:S02]  /*19f60*/  @!P1 SYNCS.PHASECHK.TRANS64 P1, [R7+URZ+0x28c50], R8 ;  /* 0x028c5008070095a7 */ /* 0x000ee4000802007f */
[----:B---3--:R-:W-:Y:S05]  /*19f70*/  @!P1 BRA `(.L_x_2264) ;  /* 0xfffffffc00f09947 */ /* 0x008fea000383ffff */
[----:B------:R-:W-:Y:S05]  /*19f80*/  BRA `(.L_x_2263) ;  /* 0xfffffec800a07947 */ /* 0x000fea000383ffff */
.L_x_2273:
[----:B--2---:R-:W-:-:S04]  /*19f90*/  IMAD.U32 R6, RZ, RZ, UR25 ;  /* 0x00000019ff067e24 */ /* 0x004fc8000f8e00ff */
[----:B------:R2:W3:Y:S03]  /*19fa0*/  SYNCS.PHASECHK.TRANS64.TRYWAIT P1, [R6+URZ+0x28c30], R7 ;  /* 0x028c3007060075a7 */ /* 0x0004e6000802017f */
[----:B---3--:R-:W-:Y:S05]  /*19fb0*/  @!P1 NANOSLEEP.SYNCS 0x989680 ;  /* 0x009896800000995d */ /* 0x008fea0003900000 */
[----:B------:R-:W3:Y:S02]  /*19fc0*/  @!P1 SYNCS.PHASECHK.TRANS64 P1, [R6+URZ+0x28c30], R7 ;  /* 0x028c3007060095a7 */ /* 0x000ee4000802007f */
[----:B---3--:R-:W-:Y:S05]  /*19fd0*/  @!P1 BRA `(.L_x_2273) ;  /* 0xfffffffc00ec9947 */ /* 0x008fea000383ffff */
[----:B------:R-:W-:Y:S05]  /*19fe0*/  BRA `(.L_x_2272) ;  /* 0xfffffed000207947 */ /* 0x000fea000383ffff */
.L_x_2286:
[----:B-1----:R-:W-:-:S04]  /*19ff0*/  IMAD.U32 R8, RZ, RZ, UR25 ;  /* 0x00000019ff087e24 */ /* 0x002fc8000f8e00ff */
[----:B------:R1:W2:Y:S03]  /*1a000*/  SYNCS.PHASECHK.TRANS64.TRYWAIT P1, [R8+URZ+0x28c50], R7 ;  /* 0x028c5007080075a7 */ /* 0x0002a6000802017f */
[----:B--2---:R-:W-:Y:S05]  /*1a010*/  @!P1 NANOSLEEP.SYNCS 0x989680 ;  /* 0x009896800000995d */ /* 0x004fea0003900000 */
[----:B------:R-:W2:Y:S02]  /*1a020*/  @!P1 SYNCS.PHASECHK.TRANS64 P1, [R8+URZ+0x28c50], R7 ;  /* 0x028c5007080095a7 */ /* 0x000ea4000802007f */
[----:B--2---:R-:W-:Y:S05]  /*1a030*/  @!P1 BRA `(.L_x_2286) ;  /* 0xfffffffc00ec9947 */ /* 0x004fea000383ffff */
[----:B------:R-:W-:Y:S05]  /*1a040*/  BRA `(.L_x_2285) ;  /* 0xfffffef400a47947 */ /* 0x000fea000383ffff */
.L_x_2296:
[----:B-1----:R-:W-:-:S04]  /*1a050*/  IMAD.U32 R6, RZ, RZ, UR21 ;  /* 0x00000015ff067e24 */ /* 0x002fc8000f8e00ff */
[----:B------:R1:W2:Y:S03]  /*1a060*/  SYNCS.PHASECHK.TRANS64.TRYWAIT P1, [R6+URZ+0x28c30], R7 ;  /* 0x028c3007060075a7 */ /* 0x0002a6000802017f */
[----:B--2---:R-:W-:Y:S05]  /*1a070*/  @!P1 NANOSLEEP.SYNCS 0x989680 ;  /* 0x009896800000995d */ /* 0x004fea0003900000 */
[----:B------:R-:W2:Y:S02]  /*1a080*/  @!P1 SYNCS.PHASECHK.TRANS64 P1, [R6+URZ+0x28c30], R7 ;  /* 0x028c3007060095a7 */ /* 0x000ea4000802007f */
[----:B--2---:R-:W-:Y:S05]  /*1a090*/  @!P1 BRA `(.L_x_2296) ;  /* 0xfffffffc00ec9947 */ /* 0x004fea000383ffff */
[----:B------:R-:W-:Y:S05]  /*1a0a0*/  BRA `(.L_x_2295) ;  /* 0xfffffefc003c7947 */ /* 0x000fea000383ffff */
.L_x_2301:
[----:B---3--:R-:W-:-:S04]  /*1a0b0*/  IMAD.U32 R8, RZ, RZ, UR21 ;  /* 0x00000015ff087e24 */ /* 0x008fc8000f8e00ff */
[----:B------:R3:W4:Y:S03]  /*1a0c0*/  SYNCS.PHASECHK.TRANS64.TRYWAIT P1, [R8+URZ+0x28c50], R7 ;  /* 0x028c5007080075a7 */ /* 0x000726000802017f */
[----:B----4-:R-:W-:Y:S05]  /*1a0d0*/  @!P1 NANOSLEEP.SYNCS 0x989680 ;  /* 0x009896800000995d */ /* 0x010fea0003900000 */
[----:B------:R-:W4:Y:S02]  /*1a0e0*/  @!P1 SYNCS.PHASECHK.TRANS64 P1, [R8+URZ+0x28c50], R7 ;  /* 0x028c5007080095a7 */ /* 0x000f24000802007f */
[----:B----4-:R-:W-:Y:S05]  /*1a0f0*/  @!P1 BRA `(.L_x_2301) ;  /* 0xfffffffc00ec9947 */ /* 0x010fea000383ffff */
[----:B------:R-:W-:Y:S05]  /*1a100*/  BRA `(.L_x_2300) ;  /* 0xffffff14005c7947 */ /* 0x000fea000383ffff */
.L_x_2308:
[----:B-1----:R-:W-:-:S04]  /*1a110*/  IMAD.U32 R6, RZ, RZ, UR20 ;  /* 0x00000014ff067e24 */ /* 0x002fc8000f8e00ff */
[----:B------:R1:W2:Y:S03]  /*1a120*/  SYNCS.PHASECHK.TRANS64.TRYWAIT P1, [R6+URZ+0x28c30], R7 ;  /* 0x028c3007060075a7 */ /* 0x0002a6000802017f */
[----:B--2---:R-:W-:Y:S05]  /*1a130*/  @!P1 NANOSLEEP.SYNCS 0x989680 ;  /* 0x009896800000995d */ /* 0x004fea0003900000 */
[----:B------:R-:W2:Y:S02]  /*1a140*/  @!P1 SYNCS.PHASECHK.TRANS64 P1, [R6+URZ+0x28c30], R7 ;  /* 0x028c3007060095a7 */ /* 0x000ea4000802007f */
[----:B--2---:R-:W-:Y:S05]  /*1a150*/  @!P1 BRA `(.L_x_2308) ;  /* 0xfffffffc00ec9947 */ /* 0x004fea000383ffff */
[----:B------:R-:W-:Y:S05]  /*1a160*/  BRA `(.L_x_2307) ;  /* 0xffffff1800587947 */ /* 0x000fea000383ffff */
.L_x_2321:
[----:B-1----:R-:W-:-:S04]  /*1a170*/  IMAD.U32 R8, RZ, RZ, UR20 ;  /* 0x00000014ff087e24 */ /* 0x002fc8000f8e00ff */
[----:B------:R1:W2:Y:S03]  /*1a180*/  SYNCS.PHASECHK.TRANS64.TRYWAIT P1, [R8+URZ+0x28c50], R7 ;  /* 0x028c5007080075a7 */ /* 0x0002a6000802017f */
[----:B--2---:R-:W-:Y:S05]  /*1a190*/  @!P1 NANOSLEEP.SYNCS 0x989680 ;  /* 0x009896800000995d */ /* 0x004fea0003900000 */
[----:B------:R-:W2:Y:S02]  /*1a1a0*/  @!P1 SYNCS.PHASECHK.TRANS64 P1, [R8+URZ+0x28c50], R7 ;  /* 0x028c5007080095a7 */ /* 0x000ea4000802007f */
[----:B--2---:R-:W-:Y:S05]  /*1a1b0*/  @!P1 BRA `(.L_x_2321) ;  /* 0xfffffffc00ec9947 */ /* 0x004fea000383ffff */
[----:B------:R-:W-:Y:S05]  /*1a1c0*/  BRA `(.L_x_2320) ;  /* 0xffffff3c00dc7947 */ /* 0x000fea000383ffff */
.L_x_2371:
        /* <DEDUP_REMOVED lines=11> */
.L_x_2437:
[----:B------:R-:W-:Y:S05]  /*1a280*/  BSYNC B0 ;  /* 0x0000000000007941 */ /* 0x000fea0003800000 */
.L_x_2436:
[----:B------:R-:W-:Y:S05]  /*1a290*/  BRA `(.L_x_2438) ;  /* 0xffffffb800a07947 */ /* 0x000fea000383ffff */
.L_x_2374:
[----:B0-----:R0:W1:Y:S02]  /*1a2a0*/  SYNCS.PHASECHK.TRANS64.TRYWAIT P0, [R25+URZ+0x28c40], R0 ;  /* 0x028c4000190075a7 */ /* 0x001064000800017f */
[----:B-1----:R-:W-:Y:S05]  /*1a2b0*/  @!P0 NANOSLEEP.SYNCS 0x989680 ;  /* 0x009896800000895d */ /* 0x002fea0003900000 */
[----:B------:R-:W1:Y:S02]  /*1a2c0*/  @!P0 SYNCS.PHASECHK.TRANS64 P0, [R25+URZ+0x28c40], R0 ;  /* 0x028c4000190085a7 */ /* 0x000e64000800007f */
[----:B-1----:R-:W-:Y:S05]  /*1a2d0*/  @!P0 BRA `(.L_x_2374) ;  /* 0xfffffffc00f08947 */ /* 0x002fea000383ffff */
[----:B------:R-:W-:Y:S05]  /*1a2e0*/  BRA `(.L_x_2439) ;  /* 0xffffffbc00807947 */ /* 0x000fea000383ffff */
.L_x_2375:
        /* <DEDUP_REMOVED lines=8> */
.L_x_2441:
[----:B------:R-:W-:Y:S05]  /*1a370*/  BSYNC B0 ;  /* 0x0000000000007941 */ /* 0x000fea0003800000 */
.L_x_2440:
        /* <DEDUP_REMOVED lines=9> */
.L_x_2442:
[----:B------:R-:W-:Y:S02]  /*1a410*/  IMAD.MOV.U32 R13, RZ, RZ, R5 ;  /* 0x000000ffff0d7224 */ /* 0x000fe400078e0005 */
[----:B------:R-:W-:Y:S02]  /*1a420*/  IMAD.MOV.U32 R12, RZ, RZ, 0x1 ;  /* 0x00000001ff0c7424 */ /* 0x000fe400078e00ff */
[----:B------:R-:W-:-:S07]  /*1a430*/  IMAD.MOV.U32 R3, RZ, RZ, R14 ;  /* 0x000000ffff037224 */ /* 0x000fce00078e000e */
[----:B------:R-:W-:Y:S05]  /*1a440*/  WARPSYNC.COLLECTIVE R15, `(.L_x_2443) ;  /* 0x000000000f087348 */ /* 0x000fea0003c00000 */
[----:B------:R0:W1:Y:S02]  /*1a450*/  SHFL.IDX P6, R14, R13, R12, R11 ;  /* 0x0000000c0d0e7389 */ /* 0x00006400000c000b */
[----:B01----:R-:W-:Y:S01]  /*1a460*/  ENDCOLLECTIVE ;  /* 0x000000000000791b */ /* 0x003fe20003800000 */
.L_x_2443:
        /* <DEDUP_REMOVED lines=15> */
.L_x_2444:
[----:B------:R-:W-:Y:S02]  /*1a560*/  @P0 IMAD R6, R4, 0x2, R17 ;  /* 0x0000000204060824 */ /* 0x000fe400078e0211 */
[----:B------:R-:W-:Y:S02]  /*1a570*/  IMAD.MOV.U32 R13, RZ, RZ, R5 ;  /* 0x000000ffff0d7224 */ /* 0x000fe400078e0005 */
[----:B------:R-:W-:Y:S02]  /*1a580*/  IMAD.MOV.U32 R12, RZ, RZ, 0x2 ;  /* 0x00000002ff0c7424 */ /* 0x000fe400078e00ff */
[----:B------:R-:W-:-:S07]  /*1a590*/  IMAD.MOV.U32 R3, RZ, RZ, R14 ;  /* 0x000000ffff037224 */ /* 0x000fce00078e000e */
[----:B------:R-:W-:Y:S05]  /*1a5a0*/  WARPSYNC.COLLECTIVE R15, `(.L_x_2445) ;  /* 0x000000000f087348 */ /* 0x000fea0003c00000 */
[----:B------:R0:W1:Y:S02]  /*1a5b0*/  SHFL.IDX P6, R14, R13, R12, R11 ;  /* 0x0000000c0d0e7389 */ /* 0x00006400000c000b */
[----:B01----:R-:W-:Y:S01]  /*1a5c0*/  ENDCOLLECTIVE ;  /* 0x000000000000791b */ /* 0x003fe20003800000 */
.L_x_2445:
        /* <DEDUP_REMOVED lines=15> */
.L_x_2446:
[----:B------:R-:W-:Y:S02]  /*1a6c0*/  @P0 IMAD R6, R4, 0x2, R17 ;  /* 0x0000000204060824 */ /* 0x000fe400078e0211 */
[----:B------:R-:W-:Y:S02]  /*1a6d0*/  IMAD.MOV.U32 R13, RZ, RZ, R5 ;  /* 0x000000ffff0d7224 */ /* 0x000fe400078e0005 */
[----:B------:R-:W-:Y:S02]  /*1a6e0*/  IMAD.MOV.U32 R12, RZ, RZ, 0x3 ;  /* 0x00000003ff0c7424 */ /* 0x000fe400078e00ff */
[----:B------:R-:W-:-:S07]  /*1a6f0*/  IMAD.MOV.U32 R3, RZ, RZ, R14 ;  /* 0x000000ffff037224 */ /* 0x000fce00078e000e */
[----:B------:R-:W-:Y:S05]  /*1a700*/  WARPSYNC.COLLECTIVE R15, `(.L_x_2447) ;  /* 0x000000000f087348 */ /* 0x000fea0003c00000 */
[----:B------:R0:W1:Y:S02]  /*1a710*/  SHFL.IDX P6, R14, R13, R12, R11 ;  /* 0x0000000c0d0e7389 */ /* 0x00006400000c000b */
[----:B01----:R-:W-:Y:S01]  /*1a720*/  ENDCOLLECTIVE ;  /* 0x000000000000791b */ /* 0x003fe20003800000 */
.L_x_2447:
        /* <DEDUP_REMOVED lines=10> */
.L_x_2448:
[----:B------:R-:W-:Y:S01]  /*1a7d0*/  @!PT LDS RZ, [RZ] ;  /* 0x00000000fffff984 */ /* 0x000fe20000000800 */
[----:B------:R-:W-:Y:S01]  /*1a7e0*/  @!PT LDS RZ, [RZ] ;  /* 0x00000000fffff984 */ /* 0x000fe20000000800 */
[----:B------:R-:W-:Y:S01]  /*1a7f0*/  @!PT LDS RZ, [RZ] ;  /* 0x00000000fffff984 */ /* 0x000fe20000000800 */
[----:B------:R0:W-:Y:S01]  /*1a800*/  @P0 LDGSTS.E.BYPASS.LTC128B.128 [R6+0x23400], desc[UR54][R2.64], !P2 ;  /* 0x2340000002060fae */ /* 0x0001e2000d101d76 */
[----:B------:R-:W-:Y:S01]  /*1a810*/  IMAD.MOV.U32 R0, RZ, RZ, R14 ;  /* 0x000000ffff007224 */ /* 0x000fe200078e000e */
[----:B------:R-:W-:Y:S06]  /*1a820*/  BRA `(.L_x_2449) ;  /* 0xffffffbc00307947 */ /* 0x000fec000383ffff */
.L_x_2380:
[----:B------:R-:W-:Y:S02]  /*1a830*/  IMAD.MOV.U32 R13, RZ, RZ, R4 ;  /* 0x000000ffff0d7224 */ /* 0x000fe400078e0004 */
[----:B------:R-:W-:Y:S02]  /*1a840*/  IMAD.MOV.U32 R12, RZ, RZ, RZ ;  /* 0x000000ffff0c7224 */ /* 0x000fe400078e00ff */
[----:B------:R-:W-:Y:S02]  /*1a850*/  IMAD.MOV.U32 R11, RZ, RZ, 0x181f ;  /* 0x0000181fff0b7424 */ /* 0x000fe400078e00ff */
[----:B------:R-:W-:Y:S02]  /*1a860*/  IMAD.MOV.U32 R15, RZ, RZ, -0x1 ;  /* 0xffffffffff0f7424 */ /* 0x000fe400078e00ff */
[----:B------:R-:W-:Y:S02]  /*1a870*/  IMAD R36, R36, R6, RZ ;  /* 0x0000000624247224 */ /* 0x000fe400078e02ff */
[----:B------:R-:W-:-:S07]  /*1a880*/  IMAD.IADD R34, R37, 0x1, R34 ;  /* 0x0000000125227824 */ /* 0x000fce00078e0222 */
[----:B-1---5:R-:W-:Y:S05]  /*1a890*/  WARPSYNC.COLLECTIVE R15, `(.L_x_2450) ;  /* 0x000000000f087348 */ /* 0x022fea0003c00000 */
[----:B------:R0:W2:Y:S02]  /*1a8a0*/  SHFL.IDX P6, R14, R13, R12, R11 ;  /* 0x0000000c0d0e7389 */ /* 0x0000a400000c000b */
[----:B012--5:R-:W-:Y:S01]  /*1a8b0*/  ENDCOLLECTIVE ;  /* 0x000000000000791b */ /* 0x027fe20003800000 */
.L_x_2450:
[C---:B------:R-:W-:Y:S01]  /*1a8c0*/  VIADD R5, R34.reuse, 0x10 ;  /* 0x0000001022057836 */ /* 0x040fe20000000000 */
[----:B------:R-:W-:Y:S01]  /*1a8d0*/  ISETP.GE.AND P0, PT, R34, R36, PT ;  /* 0x000000242200720c */ /* 0x000fe20003f06270 */
[----:B------:R-:W-:Y:S02]  /*1a8e0*/  IMAD.MOV.U32 R13, RZ, RZ, R0 ;  /* 0x000000ffff0d7224 */ /* 0x000fe400078e0000 */
[----:B------:R-:W-:-:S10]  /*1a8f0*/  IMAD.MOV.U32 R2, RZ, RZ, R14 ;  /* 0x000000ffff027224 */ /* 0x000fd400078e000e */
[----:B------:R-:W-:Y:S05]  /*1a900*/  WARPSYNC.COLLECTIVE R15, `(.L_x_2451) ;  /* 0x000000000f087348 */ /* 0x000fea0003c00000 */
[----:B------:R0:W1:Y:S02]  /*1a910*/  SHFL.IDX P6, R14, R13, R12, R11 ;  /* 0x0000000c0d0e7389 */ /* 0x00006400000c000b */
[----:B01----:R-:W-:Y:S01]  /*1a920*/  ENDCOLLECTIVE ;  /* 0x000000000000791b */ /* 0x003fe20003800000 */
.L_x_2451:
[----:B------:R-:W-:Y:S02]  /*1a930*/  IMAD.MOV.U32 R13, RZ, RZ, R4 ;  /* 0x000000ffff0d7224 */ /* 0x000fe400078e0004 */
[----:B------:R-:W-:Y:S02]  /*1a940*/  IMAD.MOV.U32 R12, RZ, RZ, 0x1 ;  /* 0x00000001ff0c7424 */ /* 0x000fe400078e00ff */
[----:B------:R-:W-:-:S07]  /*1a950*/  IMAD.MOV.U32 R3, RZ, RZ, R14 ;  /* 0x000000ffff037224 */ /* 0x000fce00078e000e */
[----:B------:R-:W-:Y:S05]  /*1a960*/  WARPSYNC.COLLECTIVE R15, `(.L_x_2452) ;  /* 0x000000000f087348 */ /* 0x000fea0003c00000 */
[----:B------:R0:W1:Y:S02]  /*1a970*/  SHFL.IDX P6, R14, R13, R12, R11 ;  /* 0x0000000c0d0e7389 */ /* 0x00006400000c000b */
[----:B01----:R-:W-:Y:S01]  /*1a980*/  ENDCOLLECTIVE ;  /* 0x000000000000791b */ /* 0x003fe20003800000 */
.L_x_2452:
        /* <DEDUP_REMOVED lines=15> */
.L_x_2453:
[----:B------:R-:W-:Y:S02]  /*1aa80*/  IMAD.MOV.U32 R13, RZ, RZ, R4 ;  /* 0x000000ffff0d7224 */ /* 0x000fe400078e0004 */
[----:B------:R-:W-:Y:S02]  /*1aa90*/  IMAD.MOV.U32 R12, RZ, RZ, 0x2 ;  /* 0x00000002ff0c7424 */ /* 0x000fe400078e00ff */
[----:B------:R-:W-:-:S07]  /*1aaa0*/  IMAD.MOV.U32 R3, RZ, RZ, R14 ;  /* 0x000000ffff037224 */ /* 0x000fce00078e000e */
[----:B------:R-:W-:Y:S05]  /*1aab0*/  WARPSYNC.COLLECTIVE R15, `(.L_x_2454) ;  /* 0x000000000f087348 */ /* 0x000fea0003c00000 */
[----:B------:R0:W1:Y:S02]  /*1aac0*/  SHFL.IDX P6, R14, R13, R12, R11 ;  /* 0x0000000c0d0e7389 */ /* 0x00006400000c000b */
[----:B01----:R-:W-:Y:S01]  /*1aad0*/  ENDCOLLECTIVE ;  /* 0x000000000000791b */ /* 0x003fe20003800000 */
.L_x_2454:
        /* <DEDUP_REMOVED lines=16> */
.L_x_2455:
[----:B------:R-:W-:Y:S02]  /*1abe0*/  IMAD.MOV.U32 R13, RZ, RZ, R4 ;  /* 0x000000ffff0d7224 */ /* 0x000fe400078e0004 */
[----:B------:R-:W-:Y:S02]  /*1abf0*/  IMAD.MOV.U32 R12, RZ, RZ, 0x3 ;  /* 0x00000003ff0c7424 */ /* 0x000fe400078e00ff */
[----:B------:R-:W-:-:S07]  /*1ac00*/  IMAD.MOV.U32 R3, RZ, RZ, R14 ;  /* 0x000000ffff037224 */ /* 0x000fce00078e000e */
[----:B------:R-:W-:Y:S05]  /*1ac10*/  WARPSYNC.COLLECTIVE R15, `(.L_x_2456) ;  /* 0x000000000f087348 */ /* 0x000fea0003c00000 */
[----:B------:R0:W1:Y:S02]  /*1ac20*/  SHFL.IDX P6, R14, R13, R12, R11 ;  /* 0x0000000c0d0e7389 */ /* 0x00006400000c000b */
[----:B01----:R-:W-:Y:S01]  /*1ac30*/  ENDCOLLECTIVE ;  /* 0x000000000000791b */ /* 0x003fe20003800000 */
.L_x_2456:
        /* <DEDUP_REMOVED lines=10> */
.L_x_2457:
[----:B------:R-:W-:Y:S01]  /*1ace0*/  @!PT LDS RZ, [RZ] ;  /* 0x00000000fffff984 */ /* 0x000fe20000000800 */
[----:B------:R-:W-:Y:S01]  /*1acf0*/  @!PT LDS RZ, [RZ] ;  /* 0x00000000fffff984 */ /* 0x000fe20000000800 */
[----:B------:R-:W-:Y:S01]  /*1ad00*/  @!PT LDS RZ, [RZ] ;  /* 0x00000000fffff984 */ /* 0x000fe20000000800 */
[----:B------:R2:W-:Y:S01]  /*1ad10*/  @!P0 LDGSTS.E.BYPASS.LTC128B.128 [R7+0x21400], desc[UR54][R2.64], !P1 ;  /* 0x2140000002078fae */ /* 0x0005e2000c901d76 */
[----:B------:R-:W-:Y:S01]  /*1ad20*/  IMAD.MOV.U32 R0, RZ, RZ, R14 ;  /* 0x000000ffff007224 */ /* 0x000fe200078e000e */
[----:B------:R-:W-:Y:S06]  /*1ad30*/  BRA `(.L_x_2458) ;  /* 0xffffffc000087947 */ /* 0x000fec000383ffff */
.L_x_2383:
[----:B0-----:R0:W2:Y:S02]  /*1ad40*/  SYNCS.PHASECHK.TRANS64.TRYWAIT P0, [R17+URZ+0x28c20], R0 ;  /* 0x028c2000110075a7 */ /* 0x0010a4000800017f */
[----:B--2---:R-:W-:Y:S05]  /*1ad50*/  @!P0 NANOSLEEP.SYNCS 0x989680 ;  /* 0x009896800000895d */ /* 0x004fea0003900000 */
[----:B------:R-:W2:Y:S02]  /*1ad60*/  @!P0 SYNCS.PHASECHK.TRANS64 P0, [R17+URZ+0x28c20], R0 ;  /* 0x028c2000110085a7 */ /* 0x000ea4000800007f */
[----:B--2---:R-:W-:Y:S05]  /*1ad70*/  @!P0 BRA `(.L_x_2383) ;  /* 0xfffffffc00f08947 */ /* 0x004fea000383ffff */
[----:B------:R-:W-:Y:S05]  /*1ad80*/  BRA `(.L_x_2459) ;  /* 0xffffffc000647947 */ /* 0x000fea000383ffff */
.L_x_2386:
[----:B0-----:R0:W2:Y:S02]  /*1ad90*/  SYNCS.PHASECHK.TRANS64.TRYWAIT P0, [R25+URZ+0x28c60], R0 ;  /* 0x028c6000190075a7 */ /* 0x0010a4000800017f */
[----:B--2---:R-:W-:Y:S05]  /*1ada0*/  @!P0 NANOSLEEP.SYNCS 0x989680 ;  /* 0x009896800000895d */ /* 0x004fea0003900000 */
[----:B------:R-:W2:Y:S02]  /*1adb0*/  @!P0 SYNCS.PHASECHK.TRANS64 P0, [R25+URZ+0x28c60], R0 ;  /* 0x028c6000190085a7 */ /* 0x000ea4000800007f */
[----:B--2---:R-:W-:Y:S05]  /*1adc0*/  @!P0 BRA `(.L_x_2386) ;  /* 0xfffffffc00f08947 */ /* 0x004fea000383ffff */
[----:B------:R-:W-:Y:S05]  /*1add0*/  BRA `(.L_x_2460) ;  /* 0xffffffc000747947 */ /* 0x000fea000383ffff */
.L_x_2387:
        /* <DEDUP_REMOVED lines=8> */
.L_x_2462:
[----:B------:R-:W-:Y:S05]  /*1ae60*/  BSYNC B0 ;  /* 0x0000000000007941 */ /* 0x000fea0003800000 */
.L_x_2461:
        /* <DEDUP_REMOVED lines=15> */
.L_x_2463:
        /* <DEDUP_REMOVED lines=39> */
.L_x_2464:
[----:B------:R-:W-:Y:S02]  /*1b1d0*/  IMAD.MOV.U32 R13, RZ, RZ, R4 ;  /* 0x000000ffff0d7224 */ /* 0x000fe400078e0004 */
[----:B------:R-:W-:-:S07]  /*1b1e0*/  IMAD.MOV.U32 R3, RZ, RZ, R14 ;  /* 0x000000ffff037224 */ /* 0x000fce00078e000e */
[----:B------:R-:W-:Y:S05]  /*1b1f0*/  WARPSYNC.COLLECTIVE R15, `(.L_x_2465) ;  /* 0x000000000f087348 */ /* 0x000fea0003c00000 */
[----:B------:R0:W1:Y:S02]  /*1b200*/  SHFL.IDX P6, R14, R13, R12, R11 ;  /* 0x0000000c0d0e7389 */ /* 0x00006400000c000b */
[----:B01----:R-:W-:Y:S01]  /*1b210*/  ENDCOLLECTIVE ;  /* 0x000000000000791b */ /* 0x003fe20003800000 */
.L_x_2465:
        /* <DEDUP_REMOVED lines=29> */
.L_x_2466:
[----:B------:R-:W-:Y:S02]  /*1b3f0*/  IMAD.MOV.U32 R13, RZ, RZ, R4 ;  /* 0x000000ffff0d7224 */ /* 0x000fe400078e0004 */
[----:B------:R-:W-:-:S07]  /*1b400*/  IMAD.MOV.U32 R7, RZ, RZ, R14 ;  /* 0x000000ffff077224 */ /* 0x000fce00078e000e */
[----:B------:R-:W-:Y:S05]  /*1b410*/  WARPSYNC.COLLECTIVE R15, `(.L_x_2467) ;  /* 0x000000000f087348 */ /* 0x000fea0003c00000 */
[----:B------:R0:W1:Y:S02]  /*1b420*/  SHFL.IDX P6, R14, R13, R12, R11 ;  /* 0x0000000c0d0e7389 */ /* 0x00006400000c000b */
[----:B01----:R-:W-:Y:S01]  /*1b430*/  ENDCOLLECTIVE ;  /* 0x000000000000791b */ /* 0x003fe20003800000 */
.L_x_2467:
        /* <DEDUP_REMOVED lines=29> */
.L_x_2468:
[----:B------:R-:W-:Y:S02]  /*1b610*/  IMAD.MOV.U32 R13, RZ, RZ, R4 ;  /* 0x000000ffff0d7224 */ /* 0x000fe400078e0004 */
[----:B------:R-:W-:-:S07]  /*1b620*/  IMAD.MOV.U32 R6, RZ, RZ, R14 ;  /* 0x000000ffff067224 */ /* 0x000fce00078e000e */
[----:B------:R-:W-:Y:S05]  /*1b630*/  WARPSYNC.COLLECTIVE R15, `(.L_x_2469) ;  /* 0x000000000f087348 */ /* 0x000fea0003c00000 */
[----:B------:R0:W1:Y:S02]  /*1b640*/  SHFL.IDX P6, R14, R13, R12, R11 ;  /* 0x0000000c0d0e7389 */ /* 0x00006400000c000b */
[----:B01----:R-:W-:Y:S01]  /*1b650*/  ENDCOLLECTIVE ;  /* 0x000000000000791b */ /* 0x003fe20003800000 */
.L_x_2469:
[----:B------:R-:W-:Y:S01]  /*1b660*/  IMAD.MOV.U32 R2, RZ, RZ, R14 ;  /* 0x000000ffff027224 */ /* 0x000fe200078e000e */
[----:B------:R-:W-:Y:S06]  /*1b670*/  BRA `(.L_x_2470) ;  /* 0xffffffbc00fc7947 */ /* 0x000fec000383ffff */
.L_x_2394:
[----:B0-----:R0:W2:Y:S02]  /*1b680*/  SYNCS.PHASECHK.TRANS64.TRYWAIT P0, [R6+URZ+0x28c40], R19 ;  /* 0x028c4013060075a7 */ /* 0x0010a4000800017f */
[----:B--2---:R-:W-:Y:S05]  /*1b690*/  @!P0 NANOSLEEP.SYNCS 0x989680 ;  /* 0x009896800000895d */ /* 0x004fea0003900000 */
[----:B------:R-:W2:Y:S02]  /*1b6a0*/  @!P0 SYNCS.PHASECHK.TRANS64 P0, [R6+URZ+0x28c40], R19 ;  /* 0x028c4013060085a7 */ /* 0x000ea4000800007f */
[----:B--2---:R-:W-:Y:S05]  /*1b6b0*/  @!P0 BRA `(.L_x_2394) ;  /* 0xfffffffc00f08947 */ /* 0x004fea000383ffff */
[----:B------:R-:W-:Y:S05]  /*1b6c0*/  BRA `(.L_x_2471) ;  /* 0xffffffc400847947 */ /* 0x000fea000383ffff */
.L_x_2395:
        /* <DEDUP_REMOVED lines=8> */
.L_x_2473:
[----:B------:R-:W-:Y:S05]  /*1b750*/  BSYNC B1 ;  /* 0x0000000000017941 */ /* 0x000fea0003800000 */
.L_x_2472:
        /* <DEDUP_REMOVED lines=9> */
.L_x_2474:
[----:B------:R-:W-:Y:S02]  /*1b7f0*/  IMAD.MOV.U32 R13, RZ, RZ, R25 ;  /* 0x000000ffff0d7224 */ /* 0x000fe400078e0019 */
[----:B------:R-:W-:Y:S02]  /*1b800*/  IMAD.MOV.U32 R12, RZ, RZ, 0x1 ;  /* 0x00000001ff0c7424 */ /* 0x000fe400078e00ff */
[----:B------:R-:W-:-:S07]  /*1b810*/  IMAD.MOV.U32 R2, RZ, RZ, R14 ;  /* 0x000000ffff027224 */ /* 0x000fce00078e000e */
[----:B------:R-:W-:Y:S05]  /*1b820*/  WARPSYNC.COLLECTIVE R15, `(.L_x_2475) ;  /* 0x000000000f087348 */ /* 0x000fea0003c00000 */
[----:B------:R0:W1:Y:S02]  /*1b830*/  SHFL.IDX P6, R14, R13, R12, R11 ;  /* 0x0000000c0d0e7389 */ /* 0x00006400000c000b */
[----:B01----:R-:W-:Y:S01]  /*1b840*/  ENDCOLLECTIVE ;  /* 0x000000000000791b */ /* 0x003fe20003800000 */
.L_x_2475:
        /* <DEDUP_REMOVED lines=11> */
.L_x_2476:
[----:B------:R-:W-:Y:S02]  /*1b900*/  IMAD.MOV.U32 R13, RZ, RZ, R25 ;  /* 0x000000ffff0d7224 */ /* 0x000fe400078e0019 */
[----:B------:R-:W-:Y:S02]  /*1b910*/  IMAD.MOV.U32 R12, RZ, RZ, 0x2 ;  /* 0x00000002ff0c7424 */ /* 0x000fe400078e00ff */
[----:B------:R-:W-:-:S07]  /*1b920*/  IMAD.MOV.U32 R2, RZ, RZ, R14 ;  /* 0x000000ffff027224 */ /* 0x000fce00078e000e */
[----:B------:R-:W-:Y:S05]  /*1b930*/  WARPSYNC.COLLECTIVE R15, `(.L_x_2477) ;  /* 0x000000000f087348 */ /* 0x000fea0003c00000 */
[----:B------:R0:W1:Y:S02]  /*1b940*/  SHFL.IDX P6, R14, R13, R12, R11 ;  /* 0x0000000c0d0e7389 */ /* 0x00006400000c000b */
[----:B01----:R-:W-:Y:S01]  /*1b950*/  ENDCOLLECTIVE ;  /* 0x000000000000791b */ /* 0x003fe20003800000 */
.L_x_2477:
        /* <DEDUP_REMOVED lines=11> */
.L_x_2478:
[----:B------:R-:W-:Y:S02]  /*1ba10*/  IMAD.MOV.U32 R13, RZ, RZ, R25 ;  /* 0x000000ffff0d7224 */ /* 0x000fe400078e0019 */
[----:B------:R-:W-:Y:S02]  /*1ba20*/  IMAD.MOV.U32 R12, RZ, RZ, 0x3 ;  /* 0x00000003ff0c7424 */ /* 0x000fe400078e00ff */
[----:B------:R-:W-:-:S07]  /*1ba30*/  IMAD.MOV.U32 R2, RZ, RZ, R14 ;  /* 0x000000ffff027224 */ /* 0x000fce00078e000e */
[----:B------:R-:W-:Y:S05]  /*1ba40*/  WARPSYNC.COLLECTIVE R15, `(.L_x_2479) ;  /* 0x000000000f087348 */ /* 0x000fea0003c00000 */
[----:B------:R0:W1:Y:S02]  /*1ba50*/  SHFL.IDX P6, R14, R13, R12, R11 ;  /* 0x0000000c0d0e7389 */ /* 0x00006400000c000b */
[----:B01----:R-:W-:Y:S01]  /*1ba60*/  ENDCOLLECTIVE ;  /* 0x000000000000791b */ /* 0x003fe20003800000 */
.L_x_2479:
        /* <DEDUP_REMOVED lines=11> */
.L_x_2480:
[----:B------:R-:W-:Y:S01]  /*1bb20*/  IMAD.MOV.U32 R2, RZ, RZ, R14 ;  /* 0x000000ffff027224 */ /* 0x000fe200078e000e */
[----:B------:R-:W-:Y:S06]  /*1bb30*/  BRA `(.L_x_2481) ;  /* 0xffffffc4000c7947 */ /* 0x000fec000383ffff */
.L_x_2400:
[----:B---3--:R3:W4:Y:S02]  /*1bb40*/  SYNCS.PHASECHK.TRANS64.TRYWAIT P0, [R6+URZ+0x28c60], R19 ;  /* 0x028c6013060075a7 */ /* 0x008724000800017f */
[----:B----4-:R-:W-:Y:S05]  /*1bb50*/  @!P0 NANOSLEEP.SYNCS 0x989680 ;  /* 0x009896800000895d */ /* 0x010fea0003900000 */
[----:B------:R-:W4:Y:S02]  /*1bb60*/  @!P0 SYNCS.PHASECHK.TRANS64 P0, [R6+URZ+0x28c60], R19 ;  /* 0x028c6013060085a7 */ /* 0x000f24000800007f */
[----:B----4-:R-:W-:Y:S05]  /*1bb70*/  @!P0 BRA `(.L_x_2400) ;  /* 0xfffffffc00f08947 */ /* 0x010fea000383ffff */
[----:B------:R-:W-:Y:S05]  /*1bb80*/  BRA `(.L_x_2482) ;  /* 0xffffffc4005c7947 */ /* 0x000fea000383ffff */
.L_x_2401:
        /* <DEDUP_REMOVED lines=8> */
.L_x_2484:
[----:B------:R-:W-:Y:S05]  /*1bc10*/  BSYNC B1 ;  /* 0x0000000000017941 */ /* 0x000fea0003800000 */
.L_x_2483:
        /* <DEDUP_REMOVED lines=13> */
.L_x_2485:
        /* <DEDUP_REMOVED lines=17> */
.L_x_2486:
        /* <DEDUP_REMOVED lines=16> */
.L_x_2487:
        /* <DEDUP_REMOVED lines=19> */
.L_x_2488:
        /* <DEDUP_REMOVED lines=14> */
.L_x_2489:
        /* <DEDUP_REMOVED lines=16> */
.L_x_2490:
        /* <DEDUP_REMOVED lines=14> */
.L_x_2491:
[----:B------:R-:W-:Y:S05]  /*1c2f0*/  BRA `(.L_x_2492) ;  /* 0xffffffc000c07947 */ /* 0x000fea000383ffff */
.L_x_2409:
        /* <DEDUP_REMOVED lines=8> */
.L_x_2494:
[----:B------:R-:W-:Y:S05]  /*1c380*/  BSYNC B0 ;  /* 0x0000000000007941 */ /* 0x000fea0003800000 */
.L_x_2493:
        /* <DEDUP_REMOVED lines=9> */
.L_x_2495:
[----:B------:R-:W-:Y:S02]  /*1c420*/  ULDC UR4, c[0x0][0xc3c] ;  /* 0x00030f0000047ab9 */ /* 0x000fe40000000800 */
[----:B------:R-:W-:-:S13]  /*1c430*/  ISETP.GE.OR P1, PT, R9, UR4, !P0 ;  /* 0x0000000409007c0c */ /* 0x000fda000c726670 */
[----:B------:R-:W0:Y:S08]  /*1c440*/  @!P1 LDC.64 R2, c[0x0][0xc80] ;  /* 0x00032000ff029b82 */ /* 0x000e300000000a00 */
[----:B------:R-:W1:Y:S01]  /*1c450*/  @!P1 LDC.64 R4, c[0x0][0xc78] ;  /* 0x00031e00ff049b82 */ /* 0x000e620000000a00 */
[----:B------:R-:W-:Y:S01]  /*1c460*/  CS2R R24, SRZ ;  /* 0x0000000000187805 */ /* 0x000fe2000001ff00 */
[----:B------:R-:W-:-:S02]  /*1c470*/  IMAD.MOV.U32 R8, RZ, RZ, RZ ;  /* 0x000000ffff087224 */ /* 0x000fc400078e00ff */
[----:B------:R-:W-:Y:S02]  /*1c480*/  IMAD.MOV.U32 R11, RZ, RZ, RZ ;  /* 0x000000ffff0b7224 */ /* 0x000fe400078e00ff */
[----:B------:R-:W-:Y:S02]  /*1c490*/  IMAD.MOV.U32 R6, RZ, RZ, R14 ;  /* 0x000000ffff067224 */ /* 0x000fe400078e000e */
[----:B0-----:R-:W-:-:S05]  /*1c4a0*/  @!P1 IMAD.WIDE R2, R9, 0x4, R2 ;  /* 0x0000000409029825 */ /* 0x001fca00078e0202 */
[----:B------:R1:W2:Y:S02]  /*1c4b0*/  @!P1 LDG.E R7, desc[UR54][R2.64] ;  /* 0x0000003602079981 */ /* 0x0002a4000c1e1900 */
[----:B-1----:R-:W-:-:S05]  /*1c4c0*/  @!P1 IMAD.WIDE R2, R9, 0x4, R4 ;  /* 0x0000000409029825 */ /* 0x002fca00078e0204 */
[----:B------:R-:W3:Y:S01]  /*1c4d0*/  @!P1 LDG.E R4, desc[UR54][R2.64] ;  /* 0x0000003602049981 */ /* 0x000ee2000c1e1900 */
[C---:B------:R-:W-:Y:S02]  /*1c4e0*/  ISETP.GE.U32.AND P2, PT, R10.reuse, 0x2, PT ;  /* 0x000000020a00780c */ /* 0x040fe40003f46070 */
[C---:B------:R-:W-:Y:S02]  /*1c4f0*/  ISETP.GE.U32.AND P3, PT, R10.reuse, 0x4, PT ;  /* 0x000000040a00780c */ /* 0x040fe40003f66070 */
        /* <DEDUP_REMOVED lines=9> */
.L_x_2496:
[----:B------:R-:W-:Y:S01]  /*1c590*/  IMAD.MOV.U32 R12, RZ, RZ, 0x2 ;  /* 0x00000002ff0c7424 */ /* 0x000fe200078e00ff */
[----:B------:R-:W-:-:S05]  /*1c5a0*/  SEL R4, R14, RZ, P1 ;  /* 0x000000ff0e047207 */ /* 0x000fca0000800000 */
[----:B------:R-:W-:-:S04]  /*1c5b0*/  IMAD.IADD R4, R13, 0x1, R4 ;  /* 0x000000010d047824 */ /* 0x000fc800078e0204 */
[----:B------:R-:W-:-:S07]  /*1c5c0*/  IMAD.MOV.U32 R13, RZ, RZ, R4 ;  /* 0x000000ffff0d7224 */ /* 0x000fce00078e0004 */
[----:B------:R-:W-:Y:S05]  /*1c5d0*/  WARPSYNC.COLLECTIVE R15, `(.L_x_2497) ;  /* 0x000000000f087348 */ /* 0x000fea0003c00000 */
[----:B------:R0:W1:Y:S02]  /*1c5e0*/  SHFL.UP P6, R14, R13, R12, R11 ;  /* 0x0400000c0d0e7389 */ /* 0x00006400000c000b */
[----:B01----:R-:W-:Y:S01]  /*1c5f0*/  ENDCOLLECTIVE ;  /* 0x000000000000791b */ /* 0x003fe20003800000 */
.L_x_2497:
[----:B------:R-:W-:Y:S01]  /*1c600*/  IMAD.MOV.U32 R12, RZ, RZ, 0x4 ;  /* 0x00000004ff0c7424 */ /* 0x000fe200078e00ff */
[----:B------:R-:W-:-:S05]  /*1c610*/  SEL R3, R14, RZ, P2 ;  /* 0x000000ff0e037207 */ /* 0x000fca0001000000 */
[----:B------:R-:W-:-:S04]  /*1c620*/  IMAD.IADD R2, R4, 0x1, R3 ;  /* 0x0000000104027824 */ /* 0x000fc800078e0203 */
[----:B------:R-:W-:-:S07]  /*1c630*/  IMAD.MOV.U32 R13, RZ, RZ, R2 ;  /* 0x000000ffff0d7224 */ /* 0x000fce00078e0002 */
[----:B------:R-:W-:Y:S05]  /*1c640*/  WARPSYNC.COLLECTIVE R15, `(.L_x_2498) ;  /* 0x000000000f087348 */ /* 0x000fea0003c00000 */
[----:B------:R0:W1:Y:S02]  /*1c650*/  SHFL.UP P6, R14, R13, R12, R11 ;  /* 0x0400000c0d0e7389 */ /* 0x00006400000c000b */
[----:B01----:R-:W-:Y:S01]  /*1c660*/  ENDCOLLECTIVE ;  /* 0x000000000000791b */ /* 0x003fe20003800000 */
.L_x_2498:
[----:B------:R-:W-:Y:S01]  /*1c670*/  IMAD.MOV.U32 R12, RZ, RZ, 0x8 ;  /* 0x00000008ff0c7424 */ /* 0x000fe200078e00ff */
[----:B------:R-:W-:-:S05]  /*1c680*/  SEL R3, R14, RZ, P3 ;  /* 0x000000ff0e037207 */ /* 0x000fca0001800000 */
[----:B------:R-:W-:-:S04]  /*1c690*/  IMAD.IADD R3, R2, 0x1, R3 ;  /* 0x0000000102037824 */ /* 0x000fc800078e0203 */
[----:B------:R-:W-:-:S07]  /*1c6a0*/  IMAD.MOV.U32 R13, RZ, RZ, R3 ;  /* 0x000000ffff0d7224 */ /* 0x000fce00078e0003 */
[----:B------:R-:W-:Y:S05]  /*1c6b0*/  WARPSYNC.COLLECTIVE R15, `(.L_x_2499) ;  /* 0x000000000f087348 */ /* 0x000fea0003c00000 */
[----:B------:R0:W1:Y:S02]  /*1c6c0*/  SHFL.UP P6, R14, R13, R12, R11 ;  /* 0x0400000c0d0e7389 */ /* 0x00006400000c000b */
[----:B01----:R-:W-:Y:S01]  /*1c6d0*/  ENDCOLLECTIVE ;  /* 0x000000000000791b */ /* 0x003fe20003800000 */
.L_x_2499:
[----:B------:R-:W-:Y:S01]  /*1c6e0*/  IMAD.MOV.U32 R12, RZ, RZ, 0x10 ;  /* 0x00000010ff0c7424 */ /* 0x000fe200078e00ff */
[----:B------:R-:W-:-:S05]  /*1c6f0*/  SEL R4, R14, RZ, P4 ;  /* 0x000000ff0e047207 */ /* 0x000fca0002000000 */
[----:B------:R-:W-:-:S04]  /*1c700*/  IMAD.IADD R4, R3, 0x1, R4 ;  /* 0x0000000103047824 */ /* 0x000fc800078e0204 */
[----:B------:R-:W-:-:S07]  /*1c710*/  IMAD.MOV.U32 R13, RZ, RZ, R4 ;  /* 0x000000ffff0d7224 */ /* 0x000fce00078e0004 */
[----:B------:R-:W-:Y:S05]  /*1c720*/  WARPSYNC.COLLECTIVE R15, `(.L_x_2500) ;  /* 0x000000000f087348 */ /* 0x000fea0003c00000 */
[----:B------:R0:W1:Y:S02]  /*1c730*/  SHFL.UP P6, R14, R13, R12, R11 ;  /* 0x0400000c0d0e7389 */ /* 0x00006400000c000b */
[----:B01----:R-:W-:Y:S01]  /*1c740*/  ENDCOLLECTIVE ;  /* 0x000000000000791b */ /* 0x003fe20003800000 */
.L_x_2500:
        /* <DEDUP_REMOVED lines=8> */
.L_x_2501:
[----:B------:R-:W-:Y:S05]  /*1c7d0*/  BRA `(.L_x_2502) ;  /* 0xffffffc4005c7947 */ /* 0x000fea000383ffff */
.L_x_2412:
[----:B------:R-:W-:Y:S01]  /*1c7e0*/  BSSY B0, `(.L_x_2503) ;  /* 0x0000007000007945 */ /* 0x000fe20003800000 */
[----:B------:R-:W-:Y:S02]  /*1c7f0*/  IMAD.MOV.U32 R12, RZ, RZ, 0x1 ;  /* 0x00000001ff0c7424 */ /* 0x000fe400078e00ff */
[----:B------:R-:W-:Y:S02]  /*1c800*/  IMAD.MOV.U32 R11, RZ, RZ, RZ ;  /* 0x000000ffff0b7224 */ /* 0x000fe400078e00ff */
[----:B------:R-:W-:-:S07]  /*1c810*/  IMAD.MOV.U32 R15, RZ, RZ, -0x1 ;  /* 0xffffffffff0f7424 */ /* 0x000fce00078e00ff */
[----:B------:R-:W-:Y:S05]  /*1c820*/  WARPSYNC.COLLECTIVE R15, `(.L_x_2504) ;  /* 0x000000000f087348 */ /* 0x000fea0003c00000 */
[----:B------:R0:W1:Y:S02]  /*1c830*/  SHFL.UP P6, R14, R13, R12, R11 ;  /* 0x0400000c0d0e7389 */ /* 0x00006400000c000b */
[----:B01----:R-:W-:Y:S01]  /*1c840*/  ENDCOLLECTIVE ;  /* 0x000000000000791b */ /* 0x003fe20003800000 */
.L_x_2504:
[----:B------:R-:W-:Y:S05]  /*1c850*/  BSYNC B0 ;  /* 0x0000000000007941 */ /* 0x000fea0003800000 */
.L_x_2503:
        /* <DEDUP_REMOVED lines=8> */
.L_x_2505:
[----:B------:R-:W-:Y:S01]  /*1c8e0*/  IMAD.MOV.U32 R12, RZ, RZ, 0x4 ;  /* 0x00000004ff0c7424 */ /* 0x000fe200078e00ff */
[----:B------:R-:W-:-:S05]  /*1c8f0*/  SEL R2, R14, RZ, P2 ;  /* 0x000000ff0e027207 */ /* 0x000fca0001000000 */
[----:B------:R-:W-:-:S04]  /*1c900*/  IMAD.IADD R2, R13, 0x1, R2 ;  /* 0x000000010d027824 */ /* 0x000fc800078e0202 */
[----:B------:R-:W-:-:S07]  /*1c910*/  IMAD.MOV.U32 R13, RZ, RZ, R2 ;  /* 0x000000ffff0d7224 */ /* 0x000fce00078e0002 */
[----:B------:R-:W-:Y:S05]  /*1c920*/  WARPSYNC.COLLECTIVE R15, `(.L_x_2506) ;  /* 0x000000000f087348 */ /* 0x000fea0003c00000 */
[----:B------:R0:W1:Y:S02]  /*1c930*/  SHFL.UP P6, R14, R13, R12, R11 ;  /* 0x0400000c0d0e7389 */ /* 0x00006400000c000b */
[----:B01----:R-:W-:Y:S01]  /*1c940*/  ENDCOLLECTIVE ;  /* 0x000000000000791b */ /* 0x003fe20003800000 */
.L_x_2506:
[----:B------:R-:W-:Y:S01]  /*1c950*/  IMAD.MOV.U32 R12, RZ, RZ, 0x8 ;  /* 0x00000008ff0c7424 */ /* 0x000fe200078e00ff */
[----:B------:R-:W-:-:S05]  /*1c960*/  SEL R3, R14, RZ, P3 ;  /* 0x000000ff0e037207 */ /* 0x000fca0001800000 */
[----:B------:R-:W-:-:S04]  /*1c970*/  IMAD.IADD R3, R2, 0x1, R3 ;  /* 0x0000000102037824 */ /* 0x000fc800078e0203 */
[----:B------:R-:W-:-:S07]  /*1c980*/  IMAD.MOV.U32 R13, RZ, RZ, R3 ;  /* 0x000000ffff0d7224 */ /* 0x000fce00078e0003 */
[----:B------:R-:W-:Y:S05]  /*1c990*/  WARPSYNC.COLLECTIVE R15, `(.L_x_2507) ;  /* 0x000000000f087348 */ /* 0x000fea0003c00000 */
[----:B------:R0:W1:Y:S02]  /*1c9a0*/  SHFL.UP P6, R14, R13, R12, R11 ;  /* 0x0400000c0d0e7389 */ /* 0x00006400000c000b */
[----:B01----:R-:W-:Y:S01]  /*1c9b0*/  ENDCOLLECTIVE ;  /* 0x000000000000791b */ /* 0x003fe20003800000 */
.L_x_2507:
[----:B------:R-:W-:Y:S01]  /*1c9c0*/  IMAD.MOV.U32 R12, RZ, RZ, 0x10 ;  /* 0x00000010ff0c7424 */ /* 0x000fe200078e00ff */
[----:B------:R-:W-:-:S05]  /*1c9d0*/  SEL R4, R14, RZ, P4 ;  /* 0x000000ff0e047207 */ /* 0x000fca0002000000 */
[----:B------:R-:W-:-:S04]  /*1c9e0*/  IMAD.IADD R4, R3, 0x1, R4 ;  /* 0x0000000103047824 */ /* 0x000fc800078e0204 */
[----:B------:R-:W-:-:S07]  /*1c9f0*/  IMAD.MOV.U32 R13, RZ, RZ, R4 ;  /* 0x000000ffff0d7224 */ /* 0x000fce00078e0004 */
[----:B------:R-:W-:Y:S05]  /*1ca00*/  WARPSYNC.COLLECTIVE R15, `(.L_x_2508) ;  /* 0x000000000f087348 */ /* 0x000fea0003c00000 */
[----:B------:R0:W1:Y:S02]  /*1ca10*/  SHFL.UP P6, R14, R13, R12, R11 ;  /* 0x0400000c0d0e7389 */ /* 0x00006400000c000b */
[----:B01----:R-:W-:Y:S01]  /*1ca20*/  ENDCOLLECTIVE ;  /* 0x000000000000791b */ /* 0x003fe20003800000 */
.L_x_2508:
        /* <DEDUP_REMOVED lines=8> */
.L_x_2509:
[----:B------:R-:W-:Y:S05]  /*1cab0*/  BRA `(.L_x_2510) ;  /* 0xffffffc400487947 */ /* 0x000fea000383ffff */
.L_x_2414:
[----:B------:R-:W-:Y:S01]  /*1cac0*/  BSSY B0, `(.L_x_2511) ;  /* 0x0000006000007945 */ /* 0x000fe20003800000 */
[----:B------:R-:W-:Y:S01]  /*1cad0*/  PLOP3.LUT P6, PT, P6, PT, PT, 0x8, 0x0 ;  /* 0x000000000000781c */ /* 0x000fe200037ce170 */
[----:B------:R-:W-:-:S12]  /*1cae0*/  IMAD.MOV.U32 R15, RZ, RZ, -0x1 ;  /* 0xffffffffff0f7424 */ /* 0x000fd800078e00ff */
[----:B0-----:R-:W-:Y:S05]  /*1caf0*/  WARPSYNC.COLLECTIVE R15, `(.L_x_2512) ;  /* 0x000000000f087348 */ /* 0x001fea0003c00000 */
[----:B------:R-:W-:Y:S01]  /*1cb00*/  VOTE.ANY R14, PT, P6 ;  /* 0x00000000000e7806 */ /* 0x000fe200030e0100 */
[----:B0-----:R-:W-:Y:S06]  /*1cb10*/  ENDCOLLECTIVE ;  /* 0x000000000000791b */ /* 0x001fec0003800000 */
.L_x_2512:
[----:B------:R-:W-:Y:S05]  /*1cb20*/  BSYNC B0 ;  /* 0x0000000000007941 */ /* 0x000fea0003800000 */
.L_x_2511:
[----:B------:R-:W-:Y:S02]  /*1cb30*/  IMAD.MOV.U32 R2, RZ, RZ, R14 ;  /* 0x000000ffff027224 */ /* 0x000fe400078e000e */
[----:B------:R-:W-:Y:S02]  /*1cb40*/  IMAD.MOV.U32 R13, RZ, RZ, R25 ;  /* 0x000000ffff0d7224 */ /* 0x000fe400078e0019 */
[----:B------:R0:W1:Y:S01]  /*1cb50*/  POPC R12, R2 ;  /* 0x00000002000c7309 */ /* 0x0000620000000000 */
[----:B------:R-:W-:Y:S02]  /*1cb60*/  IMAD.MOV.U32 R11, RZ, RZ, 0x1f ;  /* 0x0000001fff0b7424 */ /* 0x000fe400078e00ff */
[----:B------:R-:W-:-:S07]  /*1cb70*/  IMAD.MOV.U32 R15, RZ, RZ, -0x1 ;  /* 0xffffffffff0f7424 */ /* 0x000fce00078e00ff */
[----:B01----:R-:W-:Y:S05]  /*1cb80*/  WARPSYNC.COLLECTIVE R15, `(.L_x_2513) ;  /* 0x000000000f087348 */ /* 0x003fea0003c00000 */
[----:B-1----:R1:W2:Y:S02]  /*1cb90*/  SHFL.IDX P6, R14, R13, R12, R11 ;  /* 0x0000000c0d0e7389 */ /* 0x0022a400000c000b */
[----:B012---:R-:W-:Y:S01]  /*1cba0*/  ENDCOLLECTIVE ;  /* 0x000000000000791b */ /* 0x007fe20003800000 */
.L_x_2513:
[----:B------:R-:W-:Y:S02]  /*1cbb0*/  IMAD.IADD R27, R12, 0x1, R27 ;  /* 0x000000010c1b7824 */ /* 0x000fe400078e021b */
[----:B------:R-:W-:Y:S02]  /*1cbc0*/  IMAD.MOV.U32 R13, RZ, RZ, R8 ;  /* 0x000000ffff0d7224 */ /* 0x000fe400078e0008 */
[----:B------:R-:W-:-:S07]  /*1cbd0*/  IMAD.MOV.U32 R25, RZ, RZ, R14 ;  /* 0x000000ffff197224 */ /* 0x000fce00078e000e */
[----:B------:R-:W-:Y:S05]  /*1cbe0*/  WARPSYNC.COLLECTIVE R15, `(.L_x_2514) ;  /* 0x000000000f087348 */ /* 0x000fea0003c00000 */
[----:B------:R0:W1:Y:S02]  /*1cbf0*/  SHFL.IDX P6, R14, R13, R12, R11 ;  /* 0x0000000c0d0e7389 */ /* 0x00006400000c000b */
[----:B01----:R-:W-:Y:S01]  /*1cc00*/  ENDCOLLECTIVE ;  /* 0x000000000000791b */ /* 0x003fe20003800000 */
.L_x_2514:
[----:B------:R-:W-:Y:S01]  /*1cc10*/  IMAD.MOV.U32 R8, RZ, RZ, R14 ;  /* 0x000000ffff087224 */ /* 0x000fe200078e000e */
[----:B------:R-:W-:Y:S06]  /*1cc20*/  BRA `(.L_x_2515) ;  /* 0xffffffc4002c7947 */ /* 0x000fec000383ffff */
.L_x_2416:
[----:B------:R-:W-:Y:S01]  /*1cc30*/  BSSY B0, `(.L_x_2516) ;  /* 0x0000007000007945 */ /* 0x000fe20003800000 */
[----:B------:R-:W-:Y:S02]  /*1cc40*/  IMAD.MOV.U32 R13, RZ, RZ, R3 ;  /* 0x000000ffff0d7224 */ /* 0x000fe400078e0003 */
[----:B------:R-:W-:Y:S02]  /*1cc50*/  IMAD.MOV.U32 R11, RZ, RZ, 0x1f ;  /* 0x0000001fff0b7424 */ /* 0x000fe400078e00ff */
[----:B------:R-:W-:-:S07]  /*1cc60*/  IMAD.MOV.U32 R15, RZ, RZ, -0x1 ;  /* 0xffffffffff0f7424 */ /* 0x000fce00078e00ff */
[----:B0-23--:R-:W-:Y:S05]  /*1cc70*/  WARPSYNC.COLLECTIVE R15, `(.L_x_2517) ;  /* 0x000000000f087348 */ /* 0x00dfea0003c00000 */
[----:B------:R1:W4:Y:S02]  /*1cc80*/  SHFL.IDX P6, R14, R13, R12, R11 ;  /* 0x0000000c0d0e7389 */ /* 0x00032400000c000b */
[----:B01234-:R-:W-:Y:S01]  /*1cc90*/  ENDCOLLECTIVE ;  /* 0x000000000000791b */ /* 0x01ffe20003800000 */
.L_x_2517:
[----:B------:R-:W-:Y:S05]  /*1cca0*/  BSYNC B0 ;  /* 0x0000000000007941 */ /* 0x000fea0003800000 */
.L_x_2516:
[----:B------:R-:W-:Y:S01]  /*1ccb0*/  IMAD.MOV.U32 R24, RZ, RZ, R14 ;  /* 0x000000ffff187224 */ /* 0x000fe200078e000e */
[----:B------:R-:W-:Y:S06]  /*1ccc0*/  BRA `(.L_x_2415) ;  /* 0xffffffc4001c7947 */ /* 0x000fec000383ffff */
.L_x_2422:
[----:B-1----:R1:W4:Y:S02]  /*1ccd0*/  SYNCS.PHASECHK.TRANS64.TRYWAIT P0, [R7+URZ+0x28c20], R0 ;  /* 0x028c2000070075a7 */ /* 0x002324000800017f */
[----:B----4-:R-:W-:Y:S05]  /*1cce0*/  @!P0 NANOSLEEP.SYNCS 0x989680 ;  /* 0x009896800000895d */ /* 0x010fea0003900000 */
[----:B------:R-:W4:Y:S02]  /*1ccf0*/  @!P0 SYNCS.PHASECHK.TRANS64 P0, [R7+URZ+0x28c20], R0 ;  /* 0x028c2000070085a7 */ /* 0x000f24000800007f */
[----:B----4-:R-:W-:Y:S05]  /*1cd00*/  @!P0 BRA `(.L_x_2422) ;  /* 0xfffffffc00f08947 */ /* 0x010fea000383ffff */
[----:B------:R-:W-:Y:S05]  /*1cd10*/  BRA `(.L_x_2518) ;  /* 0xffffffcc00747947 */ /* 0x000fea000383ffff */
.L_x_2423:
        /* <DEDUP_REMOVED lines=11> */
.L_x_2520:
[----:B------:R-:W-:Y:S05]  /*1cdd0*/  BSYNC B0 ;  /* 0x0000000000007941 */ /* 0x000fea0003800000 */
.L_x_2519:
[----:B------:R-:W-:Y:S05]  /*1cde0*/  BRA `(.L_x_2521) ;  /* 0xffffffcc005c7947 */ /* 0x000fea000383ffff */
.L_x_2426:
[----:B------:R-:W-:Y:S01]  /*1cdf0*/  BSSY B1, `(.L_x_2522) ;  /* 0x0000006000017945 */ /* 0x000fe20003800000 */
[----:B------:R-:W-:-:S07]  /*1ce00*/  IMAD.MOV.U32 R15, RZ, RZ, -0x1 ;  /* 0xffffffffff0f7424 */ /* 0x000fce00078e00ff */
[----:B0123--:R-:W-:Y:S05]  /*1ce10*/  WARPSYNC.COLLECTIVE R15, `(.L_x_2523) ;  /* 0x000000000f0c7348 */ /* 0x00ffea0003c00000 */
[----:B------:R-:W-:Y:S02]  /*1ce20*/  ELECT P6, UR62, PT ;  /* 0x00000000003e782f */ /* 0x000fe400038c0000 */
[----:B------:R-:W-:Y:S01]  /*1ce30*/  MOV R14, UR62 ;  /* 0x0000003e000e7c02 */ /* 0x000fe20008000f00 */
[----:B0123--:R-:W-:Y:S10]  /*1ce40*/  ENDCOLLECTIVE ;  /* 0x000000000000791b */ /* 0x00fff40003800000 */
.L_x_2523:
[----:B------:R-:W-:Y:S05]  /*1ce50*/  BSYNC B1 ;  /* 0x0000000000017941 */ /* 0x000fea0003800000 */
.L_x_2522:
[----:B------:R-:W-:Y:S05]  /*1ce60*/  BRA `(.L_x_2524) ;  /* 0xffffffcc00547947 */ /* 0x000fea000383ffff */
.L_x_2428:
[----:B-1----:R1:W4:Y:S02]  /*1ce70*/  SYNCS.PHASECHK.TRANS64.TRYWAIT P1, [R5+URZ+0x28c40], R0 ;  /* 0x028c4000050075a7 */ /* 0x002324000802017f */
[----:B----4-:R-:W-:Y:S05]  /*1ce80*/  @!P1 NANOSLEEP.SYNCS 0x989680 ;  /* 0x009896800000995d */ /* 0x010fea0003900000 */
[----:B------:R-:W4:Y:S02]  /*1ce90*/  @!P1 SYNCS.PHASECHK.TRANS64 P1, [R5+URZ+0x28c40], R0 ;  /* 0x028c4000050095a7 */ /* 0x000f24000802007f */
[----:B----4-:R-:W-:Y:S05]  /*1cea0*/  @!P1 BRA `(.L_x_2428) ;  /* 0xfffffffc00f09947 */ /* 0x010fea000383ffff */
[----:B------:R-:W-:Y:S05]  /*1ceb0*/  BRA `(.L_x_2525) ;  /* 0xffffffcc00747947 */ /* 0x000fea000383ffff */
.L_x_2430:
[----:B----4-:R4:W0:Y:S02]  /*1cec0*/  SYNCS.PHASECHK.TRANS64.TRYWAIT P1, [R3+URZ+0x28c40], R2 ;  /* 0x028c4002030075a7 */ /* 0x010824000802017f */
[----:B0-----:R-:W-:Y:S05]  /*1ced0*/  @!P1 NANOSLEEP.SYNCS 0x989680 ;  /* 0x009896800000995d */ /* 0x001fea0003900000 */
[----:B------:R-:W0:Y:S02]  /*1cee0*/  @!P1 SYNCS.PHASECHK.TRANS64 P1, [R3+URZ+0x28c40], R2 ;  /* 0x028c4002030095a7 */ /* 0x000e24000802007f */
[----:B0-----:R-:W-:Y:S05]  /*1cef0*/  @!P1 BRA `(.L_x_2430) ;  /* 0xfffffffc00f09947 */ /* 0x001fea000383ffff */
[----:B------:R-:W-:Y:S05]  /*1cf00*/  BRA `(.L_x_2526) ;  /* 0xffffffcc00807947 */ /* 0x000fea000383ffff */
.L_x_2432:
[----:B------:R0:W0:Y:S02]  /*1cf10*/  SYNCS.PHASECHK.TRANS64.TRYWAIT P1, [R5+URZ+0x28c60], R0 ;  /* 0x028c6000050075a7 */ /* 0x000024000802017f */
[----:B0-----:R-:W-:Y:S05]  /*1cf20*/  @!P1 NANOSLEEP.SYNCS 0x989680 ;  /* 0x009896800000995d */ /* 0x001fea0003900000 */
[----:B------:R-:W0:Y:S02]  /*1cf30*/  @!P1 SYNCS.PHASECHK.TRANS64 P1, [R5+URZ+0x28c60], R0 ;  /* 0x028c6000050095a7 */ /* 0x000e24000802007f */
[----:B0-----:R-:W-:Y:S05]  /*1cf40*/  @!P1 BRA `(.L_x_2432) ;  /* 0xfffffffc00f09947 */ /* 0x001fea000383ffff */
[----:B------:R-:W-:Y:S05]  /*1cf50*/  BRA `(.L_x_2527) ;  /* 0xffffffcc007c7947 */ /* 0x000fea000383ffff */
.L_x_2528:
        /* <DEDUP_REMOVED lines=10> */
.L_x_5836:


//--------------------- .text._ZN7cutlass13device_kernelIN5flash11enable_sm90INS1_16FlashAttnFwdSm90INS1_25CollectiveMainloopFwdSm90ILi2EN4cute5tupleIJNS5_1CILi1EEES8_S8_EEENS6_IJNS7_ILi64EEESA_SA_EEELi512ENS_10bfloat16_tEfNS_4arch4Sm90ELb0ELb1ELb1ELb1ELb1ELb1ELb0ELb0ELb0ELb1ELb1ELb0EEENS1_21CollectiveEpilogueFwdINS6_IJSA_NS7_ILi512EEESA_EEES9_SC_SE_Li256ELb1ELb1ELb1ELb0EEENS1_36VarlenDynamicPersistentTileSchedulerILi64ELi64ELi256ELi128ELb1ELb1ELb1ELb1ELb0ELb1EEEEEEEEEvNT_6ParamsE --------------------------
	.section	.text._ZN7cutlass13device_kernelIN5flash11enable_sm90INS1_16FlashAttnFwdSm90INS1_25CollectiveMainloopFwdSm90ILi2EN4cute5tupleIJNS5_1CILi1EEES8_S8_EEENS6_IJNS7_ILi64EEESA_SA_EEELi512ENS_10bfloat16_tEfNS_4arch4Sm90ELb0ELb1ELb1ELb1ELb1ELb1ELb0ELb0ELb0ELb1ELb1ELb0EEENS1_21CollectiveEpilogueFwdINS6_IJSA_NS7_ILi512EEESA_EEES9_SC_SE_Li256ELb1ELb1ELb1ELb0EEENS1_36VarlenDynamicPersistentTileSchedulerILi64ELi64ELi256ELi128ELb1ELb1ELb1ELb1ELb0ELb1EEEEEEEEEvNT_6ParamsE,"ax",@progbits
	.align	128
.text._ZN7cutlass13device_kernelIN5flash11enable_sm90INS1_16FlashAttnFwdSm90INS1_25CollectiveMainloopFwdSm90ILi2EN4cute5tupleIJNS5_1CILi1EEES8_S8_EEENS6_IJNS7_ILi64EEESA_SA_EEELi512ENS_10bfloat16_tEfNS_4arch4Sm90ELb0ELb1ELb1ELb1ELb1ELb1ELb0ELb0ELb0ELb1ELb1ELb0EEENS1_21CollectiveEpilogueFwdINS6_IJSA_NS7_ILi512EEESA_EEES9_SC_SE_Li256ELb1ELb1ELb1ELb0EEENS1_36VarlenDynamicPersistentTileSchedulerILi64ELi64ELi256ELi128ELb1ELb1ELb1ELb1ELb0ELb1EEEEEEEEEvNT_6ParamsE:
        .type           _ZN7cutlass13device_kernelIN5flash11enable_sm90INS1_16FlashAttnFwdSm90INS1_25CollectiveMainloopFwdSm90ILi2EN4cute5tupleIJNS5_1CILi1EEES8_S8_EEENS6_IJNS7_ILi64EEESA_SA_EEELi512ENS_10bfloat16_tEfNS_4arch4Sm90ELb0ELb1ELb1ELb1ELb1ELb1ELb0ELb0ELb0ELb1ELb1ELb0EEENS1_21CollectiveEpilogueFwdINS6_IJSA_NS7_ILi512EEESA_EEES9_SC_SE_Li256ELb1ELb1ELb1ELb0EEENS1_36VarlenDynamicPersistentTileSchedulerILi64ELi64ELi256ELi128ELb1ELb1ELb1ELb1ELb0ELb1EEEEEEEEEvNT_6ParamsE,@function
        .size           _ZN7cutlass13device_kernelIN5flash11enable_sm90INS1_16FlashAttnFwdSm90INS1_25CollectiveMainloopFwdSm90ILi2EN4cute5tupleIJNS5_1CILi1EEES8_S8_EEENS6_IJNS7_ILi64EEESA_SA_EEELi512ENS_10bfloat16_tEfNS_4arch4Sm90ELb0ELb1ELb1ELb1ELb1ELb1ELb0ELb0ELb0ELb1ELb1ELb0EEENS1_21CollectiveEpilogueFwdINS6_IJSA_NS7_ILi512EEESA_EEES9_SC_SE_Li256ELb1ELb1ELb1ELb0EEENS1_36VarlenDynamicPersistentTileSchedulerILi64ELi64ELi256ELi128ELb1ELb1ELb1ELb1ELb0ELb1EEEEEEEEEvNT_6ParamsE,(.L_x_5837 - _ZN7cutlass13device_kernelIN5flash11enable_sm90INS1_16FlashAttnFwdSm90INS1_25CollectiveMainloopFwdSm90ILi2EN4cute5tupleIJNS5_1CILi1EEES8_S8_EEENS6_IJNS7_ILi64EEESA_SA_EEELi512ENS_10bfloat16_tEfNS_4arch4Sm90ELb0ELb1ELb1ELb1ELb1ELb1ELb0ELb0ELb0ELb1ELb1ELb0EEENS1_21CollectiveEpilogueFwdINS6_IJSA_NS7_ILi512EEESA_EEES9_SC_SE_Li256ELb1ELb1ELb1ELb0EEENS1_36VarlenDynamicPersistentTileSchedulerILi64ELi64ELi256ELi128ELb1ELb1ELb1ELb1ELb0ELb1EEEEEEEEEvNT_6ParamsE)
        .other          _ZN7cutlass13device_kernelIN5flash11enable_sm90INS1_16FlashAttnFwdSm90INS1_25CollectiveMainloopFwdSm90ILi2EN4cute5tupleIJNS5_1CILi1EEES8_S8_EEENS6_IJNS7_ILi64EEESA_SA_EEELi512ENS_10bfloat16_tEfNS_4arch4Sm90ELb0ELb1ELb1ELb1ELb1ELb1ELb0ELb0ELb0ELb1ELb1ELb0EEENS1_21CollectiveEpilogueFwdINS6_IJSA_NS7_ILi512EEESA_EEES9_SC_SE_Li256ELb1ELb1ELb1ELb0EEENS1_36VarlenDynamicPersistentTileSchedulerILi64ELi64ELi256ELi128ELb1ELb1ELb1ELb1ELb0ELb1EEEEEEEEEvNT_6ParamsE,@"STO_CUDA_ENTRY STV_DEFAULT"
_ZN7cutlass13device_kernelIN5flash11enable_sm90INS1_16FlashAttnFwdSm90INS1_25CollectiveMainloopFwdSm90ILi2EN4cute5tupleIJNS5_1CILi1EEES8_S8_EEENS6_IJNS7_ILi64EEESA_SA_EEELi512ENS_10bfloat16_tEfNS_4arch4Sm90ELb0ELb1ELb1ELb1ELb1ELb1ELb0ELb0ELb0ELb1ELb1ELb0EEENS1_21CollectiveEpilogueFwdINS6_IJSA_NS7_ILi512EEESA_EEES9_SC_SE_Li256ELb1ELb1ELb1ELb0EEENS1_36VarlenDynamicPersistentTileSchedulerILi64ELi64ELi256ELi128ELb1ELb1ELb1ELb1ELb0ELb1EEEEEEEEEvNT_6ParamsE:
        /* <DEDUP_REMOVED lines=18> */
.L_x_2530:
[----:B------:R-:W-:Y:S05]  /*0120*/  BSYNC B0 ;  /* 0x0000000000007941 */ /* 0x000fea0003800000 */
.L_x_2529:
        /* <DEDUP_REMOVED lines=37> */
.L_x_2531:
        /* <DEDUP_REMOVED lines=22> */
.L_x_2532:
        /* <DEDUP_REMOVED lines=18> */
.L_x_2533:
        /* <DEDUP_REMOVED lines=22> */
.L_x_2534:
        /* <DEDUP_REMOVED lines=22> */
.L_x_2535:
        /* <DEDUP_REMOVED lines=8> */
.L_x_2538:
        /* <DEDUP_REMOVED lines=25> */
[CC--:B------:R-:W-:Y:S02]  /*0ad0*/  LEA.HI R4, R3.reuse, R0.reuse, RZ, 0x4 ;  /* 0x0000000003047211 */ /* 0x0c0fe400078f20ff */
[----:B------:R-:W-:-:S02]  /*0ae0*/  LEA.HI R5, R3, R0, RZ, 0x5 ;  /* 0x0000000003057211 */ /* 0x000fc400078f28ff */
[CC--:B------:R-:W-:Y:S02]  /*0af0*/  LEA.HI R6, R3.reuse, R0.reuse, RZ, 0x7 ;  /* 0x0000000003067211 */ /* 0x0c0fe400078f38ff */
[CC--:B------:R-:W-:Y:S02]  /*0b00*/  LEA.HI R10, R3.reuse, R0.reuse, RZ, 0x2 ;  /* 0x00000000030a7211 */ /* 0x0c0fe400078f10ff */
[----:B------:R-:W-:Y:S02]  /*0b10*/  LEA.HI R3, R3, R0, RZ, 0x3 ;  /* 0x0000000003037211 */ /* 0x000fe400078f18ff */
[----:B------:R-:W-:Y:S02]  /*0b20*/  SHF.R.S32.HI R208, RZ, 0x5, R5 ;  /* 0x00000005ffd07819 */ /* 0x000fe40000011405 */
[----:B------:R-:W-:Y:S02]  /*0b30*/  LOP3.LUT R13, R3, 0xfffffff8, RZ, 0xc0, !PT ;  /* 0xfffffff8030d7812 */ /* 0x000fe400078ec0ff */
[----:B------:R-:W-:-:S02]  /*0b40*/  LOP3.LUT R3, R4, 0xfffffff0, RZ, 0xc0, !PT ;  /* 0xfffffff004037812 */ /* 0x000fc400078ec0ff */
[----:B------:R-:W-:Y:S01]  /*0b50*/  SHF.R.S32.HI R5, RZ, 0x1f, R5 ;  /* 0x0000001fff057819 */ /* 0x000fe20000011405 */
[C---:B------:R-:W-:Y:S01]  /*0b60*/  IMAD.IADD R13, R0.reuse, 0x1, -R13 ;  /* 0x00000001000d7824 */ /* 0x040fe200078e0a0d */
[----:B------:R-:W-:Y:S01]  /*0b70*/  SHF.R.S32.HI R7, RZ, 0x4, R4 ;  /* 0x00000004ff077819 */ /* 0x000fe20000011404 */
[----:B------:R-:W-:Y:S01]  /*0b80*/  IMAD.IADD R3, R0, 0x1, -R3 ;  /* 0x0000000100037824 */ /* 0x000fe200078e0a03 */
[----:B------:R-:W-:Y:S01]  /*0b90*/  LOP3.LUT R9, R6, 0xffffff80, RZ, 0xc0, !PT ;  /* 0xffffff8006097812 */ /* 0x000fe200078ec0ff */
[----:B------:R-:W-:Y:S01]  /*0ba0*/  IMAD.SHL.U32 R199, R13, 0x8, RZ ;  /* 0x000000080dc77824 */ /* 0x000fe200078e00ff */
[----:B------:R-:W-:Y:S02]  /*0bb0*/  LEA.HI R5, R5, R208, RZ, 0x2 ;  /* 0x000000d005057211 */ /* 0x000fe400078f10ff */
[----:B------:R-:W-:Y:S01]  /*0bc0*/  LEA.HI R4, R4, R7, RZ, 0x1 ;  /* 0x0000000704047211 */ /* 0x000fe200078f08ff */
[----:B------:R-:W-:Y:S01]  /*0bd0*/  IMAD.IADD R9, R0, 0x1, -R9 ;  /* 0x0000000100097824 */ /* 0x000fe200078e0a09 */
[----:B------:R-:W-:Y:S01]  /*0be0*/  LOP3.LUT R11, R10, 0xfffffffc, RZ, 0xc0, !PT ;  /* 0xfffffffc0a0b7812 */ /* 0x000fe200078ec0ff */
[C---:B------:R-:W-:Y:S01]  /*0bf0*/  VIADD R34, R199.reuse, 0xc0 ;  /* 0x000000c0c7227836 */ /* 0x040fe20000000000 */
[----:B------:R-:W-:Y:S01]  /*0c00*/  SHF.R.S32.HI R20, RZ, 0x7, R6 ;  /* 0x00000007ff147819 */ /* 0x000fe20000011406 */
[----:B------:R-:W-:Y:S01]  /*0c10*/  VIADD R31, R199, 0x180 ;  /* 0x00000180c71f7836 */ /* 0x000fe20000000000 */
[----:B------:R-:W-:Y:S01]  /*0c20*/  SHF.R.S32.HI R8, RZ, 0x1f, R3 ;  /* 0x0000001fff087819 */ /* 0x000fe20000011403 */
[----:B------:R-:W-:Y:S01]  /*0c30*/  IMAD.IADD R192, R0, 0x1, -R11 ;  /* 0x0000000100c07824 */ /* 0x000fe200078e0a0b */
[----:B------:R-:W-:Y:S01]  /*0c40*/  LOP3.LUT R5, R5, 0x3ffffc, RZ, 0xc0, !PT ;  /* 0x003ffffc05057812 */ /* 0x000fe200078ec0ff */
[----:B------:R-:W-:Y:S01]  /*0c50*/  IMAD R16, R20, 0x100, R3 ;  /* 0x0000010014107824 */ /* 0x000fe200078e0203 */
[----:B------:R-:W-:Y:S01]  /*0c60*/  LOP3.LUT R4, R4, 0x1ffffffe, RZ, 0xc0, !PT ;  /* 0x1ffffffe04047812 */ /* 0x000fe200078ec0ff */
[----:B------:R-:W-:Y:S01]  /*0c70*/  STL [R1+0x5c], R20 ;  /* 0x00005c1401007387 */ /* 0x000fe20000100800 */
[----:B------:R-:W-:Y:S01]  /*0c80*/  SHF.R.S32.HI R0, RZ, 0x1f, R9 ;  /* 0x0000001fff007819 */ /* 0x000fe20000011409 */
[----:B------:R-:W-:Y:S01]  /*0c90*/  IMAD.IADD R5, R208, 0x1, -R5 ;  /* 0x00000001d0057824 */ /* 0x000fe200078e0a05 */
[----:B------:R-:W-:Y:S01]  /*0ca0*/  LEA.HI R12, R8, R3, RZ, 0x3 ;  /* 0x00000003080c7211 */ /* 0x000fe200078f18ff */
[----:B------:R-:W-:Y:S01]  /*0cb0*/  IMAD.IADD R4, R7, 0x1, -R4 ;  /* 0x0000000107047824 */ /* 0x000fe200078e0a04 */
[----:B------:R-:W-:Y:S01]  /*0cc0*/  SHF.R.S32.HI R190, RZ, 0x2, R10 ;  /* 0x00000002ffbe7819 */ /* 0x000fe2000001140a */
[----:B------:R-:W-:Y:S01]  /*0cd0*/  IMAD R17, R5, 0x10, R16 ;  /* 0x0000001005117824 */ /* 0x000fe200078e0210 */
[-C--:B------:R-:W-:Y:S01]  /*0ce0*/  LEA.HI R7, R0, R9.reuse, RZ, 0x2 ;  /* 0x0000000900077211 */ /* 0x080fe200078f10ff */
[----:B------:R-:W-:Y:S01]  /*0cf0*/  IMAD.SHL.U32 R4, R4, 0x8, RZ ;  /* 0x0000000804047824 */ /* 0x000fe200078e00ff */
[----:B------:R-:W-:Y:S01]  /*0d00*/  LOP3.LUT R14, R12, 0xfffffff8, RZ, 0xc0, !PT ;  /* 0xfffffff80c0e7812 */ /* 0x000fe200078ec0ff */
[----:B------:R-:W-:Y:S01]  /*0d10*/  VIADD R5, R190, 0x20 ;  /* 0x00000020be057836 */ /* 0x000fe20000000000 */
[--C-:B------:R-:W-:Y:S01]  /*0d20*/  SHF.R.S32.HI R8, RZ, 0x2, R7.reuse ;  /* 0x00000002ff087819 */ /* 0x100fe20000011407 */
[----:B------:R-:W-:Y:S01]  /*0d30*/  IMAD.SHL.U32 R12, R12, 0x40, RZ ;  /* 0x000000400c0c7824 */ /* 0x000fe200078e00ff */
[----:B------:R-:W-:Y:S01]  /*0d40*/  SHF.R.S32.HI R11, RZ, 0x1f, R7 ;  /* 0x0000001fff0b7819 */ /* 0x000fe20000011407 */
[----:B------:R-:W-:Y:S01]  /*0d50*/  IMAD.IADD R14, R3, 0x1, -R14 ;  /* 0x00000001030e7824 */ /* 0x000fe200078e0a0e */
[----:B------:R-:W-:Y:S01]  /*0d60*/  LOP3.LUT R16, R7, 0x7ffffffc, RZ, 0xc0, !PT ;  /* 0x7ffffffc07107812 */ /* 0x000fe200078ec0ff */
[----:B------:R-:W-:Y:S01]  /*0d70*/  VIADD R36, R199, 0x40 ;  /* 0x00000040c7247836 */ /* 0x000fe20000000000 */
[----:B------:R-:W-:Y:S01]  /*0d80*/  LEA.HI R11, R11, R8, RZ, 0x3 ;  /* 0x000000080b0b7211 */ /* 0x000fe200078f18ff */
[----:B------:R-:W-:Y:S01]  /*0d90*/  IMAD.SHL.U32 R3, R14, 0x40, RZ ;  /* 0x000000400e037824 */ /* 0x000fe200078e00ff */
[----:B------:R-:W-:Y:S01]  /*0da0*/  SHF.R.S32.HI R18, RZ, 0x1f, R5 ;  /* 0x0000001fff127819 */ /* 0x000fe20000011405 */
[----:B------:R-:W-:Y:S01]  /*0db0*/  IMAD.IADD R16, R9, 0x1, -R16 ;  /* 0x0000000109107824 */ /* 0x000fe200078e0a10 */
[----:B------:R-:W-:Y:S01]  /*0dc0*/  LEA.HI R0, R0, R9, RZ, 0x5 ;  /* 0x0000000900007211 */ /* 0x000fe200078f28ff */
[----:B------:R-:W-:Y:S01]  /*0dd0*/  VIADD R35, R199, 0x80 ;  /* 0x00000080c7237836 */ /* 0x000fe20000000000 */
[----:B------:R-:W-:Y:S01]  /*0de0*/  LOP3.LUT R11, R11, 0xfffffff8, RZ, 0xc0, !PT ;  /* 0xfffffff80b0b7812 */ /* 0x000fe200078ec0ff */
[----:B------:R-:W-:Y:S01]  /*0df0*/  IMAD.SHL.U32 R189, R16, 0x2, RZ ;  /* 0x0000000210bd7824 */ /* 0x000fe200078e00ff */
[----:B------:R-:W-:Y:S01]  /*0e00*/  LEA.HI R9, R18, R5, RZ, 0x3 ;  /* 0x0000000512097211 */ /* 0x000fe200078f18ff */
[----:B------:R-:W-:Y:S01]  /*0e10*/  IMAD.SHL.U32 R5, R5, 0x40, RZ ;  /* 0x0000004005057824 */ /* 0x000fe200078e00ff */
[----:B------:R-:W-:Y:S01]  /*0e20*/  LOP3.LUT R3, R3, 0x1c0, RZ, 0xc0, !PT ;  /* 0x000001c003037812 */ /* 0x000fe200078ec0ff */
[----:B------:R-:W-:Y:S01]  /*0e30*/  IMAD.IADD R11, R8, 0x1, -R11 ;  /* 0x00000001080b7824 */ /* 0x000fe200078e0a0b */
[----:B------:R-:W-:Y:S01]  /*0e40*/  SHF.R.S32.HI R0, RZ, 0x5, R0 ;  /* 0x00000005ff007819 */ /* 0x000fe20000011400 */
[--C-:B------:R-:W-:Y:S01]  /*0e50*/  IMAD.U32 R8, R17, 0x40, R4.reuse ;  /* 0x0000004011087824 */ /* 0x100fe200078e0004 */
[----:B------:R-:W-:Y:S01]  /*0e60*/  LOP3.LUT R7, R5, 0x1c0, RZ, 0xc0, !PT ;  /* 0x000001c005077812 */ /* 0x000fe200078ec0ff */
[----:B------:R-:W-:Y:S01]  /*0e70*/  IMAD.SHL.U32 R18, R192, 0x8, RZ ;  /* 0x00000008c0127824 */ /* 0x000fe200078e00ff */
[----:B------:R-:W-:Y:S01]  /*0e80*/  LOP3.LUT R4, R3, 0x8, R4, 0xf8, !PT ;  /* 0x0000000803047812 */ /* 0x000fe200078ef804 */
[----:B------:R-:W-:Y:S01]  /*0e90*/  IMAD.SHL.U32 R9, R9, 0x40, RZ ;  /* 0x0000004009097824 */ /* 0x000fe200078e00ff */
[----:B------:R-:W-:Y:S01]  /*0ea0*/  SHF.R.U32.HI R5, RZ, 0x3, R3 ;  /* 0x00000003ff057819 */ /* 0x000fe20000011603 */
[----:B------:R0:W-:Y:S01]  /*0eb0*/  STL [R1+0x68], R8 ;  /* 0x0000680801007387 */ /* 0x0001e20000100800 */
[----:B------:R-:W-:Y:S01]  /*0ec0*/  LOP3.LUT R3, R12, 0x7ffffe00, RZ, 0xc0, !PT ;  /* 0x7ffffe000c037812 */ /* 0x000fe200078ec0ff */
[----:B------:R-:W-:Y:S01]  /*0ed0*/  IMAD R194, R0, 0x10, R11 ;  /* 0x0000001000c27824 */ /* 0x000fe200078e020b */
[----:B------:R-:W-:Y:S01]  /*0ee0*/  LOP3.LUT R4, R4, R5, RZ, 0x3c, !PT ;  /* 0x0000000504047212 */ /* 0x000fe200078e3cff */
[----:B------:R-:W-:Y:S01]  /*0ef0*/  VIADD R29, R18, 0x40 ;  /* 0x00000040121d7836 */ /* 0x000fe20000000000 */
[----:B------:R-:W-:Y:S01]  /*0f00*/  LEA.HI R6, R6, R20, RZ, 0x1 ;  /* 0x0000001406067211 */ /* 0x000fe200078f08ff */
[----:B------:R-:W-:Y:S01]  /*0f10*/  IMAD R3, R208, 0x400, R3 ;  /* 0x00000400d0037824 */ /* 0x000fe200078e0203 */
[----:B------:R-:W-:Y:S01]  /*0f20*/  SHF.R.U32.HI R15, RZ, 0x3, R7 ;  /* 0x00000003ff0f7819 */ /* 0x000fe20000011607 */
[C---:B------:R-:W-:Y:S01]  /*0f30*/  VIADD R28, R18.reuse, 0x60 ;  /* 0x00000060121c7836 */ /* 0x040fe20000000000 */
[----:B------:R-:W-:Y:S01]  /*0f40*/  LOP3.LUT R7, R7, 0x38, R18, 0xf8, !PT ;  /* 0x0000003807077812 */ /* 0x000fe200078ef812 */
[----:B------:R-:W-:Y:S01]  /*0f50*/  IMAD.IADD R5, R3, 0x1, R4 ;  /* 0x0000000103057824 */ /* 0x000fe200078e0204 */
[----:B------:R-:W-:Y:S01]  /*0f60*/  SHF.R.S32.HI R3, RZ, 0x1f, R10 ;  /* 0x0000001fff037819 */ /* 0x000fe2000001140a */
[C---:B------:R-:W-:Y:S01]  /*0f70*/  VIADD R27, R18.reuse, 0x80 ;  /* 0x00000080121b7836 */ /* 0x040fe20000000000 */
[----:B0-----:R-:W-:Y:S01]  /*0f80*/  LOP3.LUT R8, R9, 0xfffffe00, RZ, 0xc0, !PT ;  /* 0xfffffe0009087812 */ /* 0x001fe200078ec0ff */
[----:B------:R-:W-:Y:S01]  /*0f90*/  VIADD R26, R18, 0xa0 ;  /* 0x000000a0121a7836 */ /* 0x000fe20000000000 */
[----:B------:R-:W-:Y:S01]  /*0fa0*/  LEA.HI R3, R3, R190, RZ, 0x3 ;  /* 0x000000be03037211 */ /* 0x000fe200078f18ff */
[----:B------:R-:W-:Y:S01]  /*0fb0*/  STL [R1+0x58], RZ ;  /* 0x000058ff01007387 */ /* 0x000fe20000100800 */
[----:B------:R-:W-:Y:S01]  /*0fc0*/  LOP3.LUT R6, R6, 0xfffffe, RZ, 0xc0, !PT ;  /* 0x00fffffe06067812 */ /* 0x000fe200078ec0ff */
[----:B------:R-:W-:Y:S01]  /*0fd0*/  VIADD R24, R18, 0xc0 ;  /* 0x000000c012187836 */ /* 0x000fe20000000000 */
[----:B------:R-:W-:Y:S01]  /*0fe0*/  LEA.HI R0, R192, R192, RZ, 0x1 ;  /* 0x000000c0c0007211 */ /* 0x000fe200078f08ff */
[----:B------:R-:W-:Y:S01]  /*0ff0*/  STL [R1+0x10], R29 ;  /* 0x0000101d01007387 */ /* 0x000fe20000100800 */
[----:B------:R-:W-:Y:S01]  /*1000*/  LOP3.LUT R15, R8, R7, R15, 0xf6, !PT ;  /* 0x00000007080f7212 */ /* 0x000fe200078ef60f */
[----:B------:R-:W-:Y:S01]  /*1010*/  IMAD.IADD R6, R20, 0x1, -R6 ;  /* 0x0000000114067824 */ /* 0x000fe200078e0a06 */
[----:B------:R-:W-:Y:S01]  /*1020*/  LOP3.LUT R3, R3, 0xfffffff8, RZ, 0xc0, !PT ;  /* 0xfffffff803037812 */ /* 0x000fe200078ec0ff */
[----:B------:R0:W-:Y:S01]  /*1030*/  STL [R1+0xc], R28 ;  /* 0x00000c1c01007387 */ /* 0x0001e20000100800 */
[----:B------:R-:W-:Y:S01]  /*1040*/  LOP3.LUT R7, R0, 0x1ffffffe, RZ, 0xc0, !PT ;  /* 0x1ffffffe00077812 */ /* 0x000fe200078ec0ff */
[----:B------:R-:W-:Y:S01]  /*1050*/  IMAD.SHL.U32 R20, R6, 0x100, RZ ;  /* 0x0000010006147824 */ /* 0x000fe200078e00ff */
[----:B------:R-:W-:Y:S01]  /*1060*/  SHF.R.S32.HI R0, RZ, 0x1f, R29 ;  /* 0x0000001fff007819 */ /* 0x000fe2000001141d */
[----:B------:R-:W-:Y:S01]  /*1070*/  IMAD.IADD R198, R190, 0x1, -R3 ;  /* 0x00000001bec67824 */ /* 0x000fe200078e0a03 */
[----:B------:R-:W-:Y:S01]  /*1080*/  SHF.R.S32.HI R3, RZ, 0x1f, R28 ;  /* 0x0000001fff037819 */ /* 0x000fe2000001141c */
[----:B------:R-:W-:Y:S01]  /*1090*/  STL [R1+0x8], R27 ;  /* 0x0000081b01007387 */ /* 0x000fe20000100800 */
[----:B------:R-:W-:Y:S01]  /*10a0*/  SHF.L.U64.HI R0, R29, 0x1, R0 ;  /* 0x000000011d007819 */ /* 0x000fe20000010200 */
[C---:B------:R-:W-:Y:S01]  /*10b0*/  VIADD R229, R18.reuse, 0xe0 ;  /* 0x000000e012e57836 */ /* 0x040fe20000000000 */
[----:B------:R-:W-:Y:S01]  /*10c0*/  SHF.R.S32.HI R4, RZ, 0x1f, R27 ;  /* 0x0000001fff047819 */ /* 0x000fe2000001141b */
[----:B------:R-:W-:Y:S01]  /*10d0*/  STL [R1+0x4], R26 ;  /* 0x0000041a01007387 */ /* 0x000fe20000100800 */
[----:B------:R-:W-:Y:S01]  /*10e0*/  SHF.R.S32.HI R6, RZ, 0x1f, R26 ;  /* 0x0000001fff067819 */ /* 0x000fe2000001141a */
[----:B------:R-:W-:Y:S01]  /*10f0*/  VIADD R228, R18, 0x100 ;  /* 0x0000010012e47836 */ /* 0x000fe20000000000 */
[----:B0-----:R-:W-:Y:S01]  /*1100*/  SHF.L.U64.HI R28, R28, 0x1, R3 ;  /* 0x000000011c1c7819 */ /* 0x001fe20000010203 */
[----:B------:R-:W-:Y:S01]  /*1110*/  STL [R1], R24 ;  /* 0x0000001801007387 */ /* 0x000fe20000100800 */
[----:B------:R-:W-:Y:S01]  /*1120*/  SHF.L.U64.HI R3, R27, 0x1, R4 ;  /* 0x000000011b037819 */ /* 0x000fe20000010204 */
[C---:B------:R-:W-:Y:S01]  /*1130*/  VIADD R226, R18.reuse, 0x120 ;  /* 0x0000012012e27836 */ /* 0x040fe20000000000 */
[----:B------:R-:W-:Y:S01]  /*1140*/  SHF.R.S32.HI R8, RZ, 0x1f, R24 ;  /* 0x0000001fff087819 */ /* 0x000fe20000011418 */
[----:B------:R-:W-:Y:S01]  /*1150*/  STL [R1+0x64], R20 ;  /* 0x0000641401007387 */ /* 0x000fe20000100800 */
[----:B------:R-:W-:Y:S01]  /*1160*/  SHF.R.S32.HI R10, RZ, 0x1f, R229 ;  /* 0x0000001fff0a7819 */ /* 0x000fe200000114e5 */
[C---:B------:R-:W-:Y:S01]  /*1170*/  VIADD R219, R18.reuse, 0x140 ;  /* 0x0000014012db7836 */ /* 0x040fe20000000000 */
[----:B------:R-:W-:Y:S01]  /*1180*/  SHF.R.S32.HI R9, RZ, 0x1f, R228 ;  /* 0x0000001fff097819 */ /* 0x000fe200000114e4 */
[----:B------:R0:W-:Y:S01]  /*1190*/  STL [R1+0x14], R0 ;  /* 0x0000140001007387 */ /* 0x0001e20000100800 */
[----:B------:R-:W-:Y:S01]  /*11a0*/  VIADD R216, R18, 0x160 ;  /* 0x0000016012d87836 */ /* 0x000fe20000000000 */
[----:B------:R-:W-:Y:S01]  /*11b0*/  SHF.L.U64.HI R4, R24, 0x1, R8 ;  /* 0x0000000118047819 */ /* 0x000fe20000010208 */
[C---:B------:R-:W-:Y:S01]  /*11c0*/  VIADD R215, R18.reuse, 0x180 ;  /* 0x0000018012d77836 */ /* 0x040fe20000000000 */
[----:B------:R-:W-:Y:S01]  /*11d0*/  STL [R1+0x18], R28 ;  /* 0x0000181c01007387 */ /* 0x000fe20000100800 */
        /* <DEDUP_REMOVED lines=8> */
[----:B------:R-:W-:Y:S01]  /*1260*/  R2P PR, R14, 0x6 ;  /* 0x000000060e007804 */ /* 0x000fe20000000000 */
[----:B------:R-:W-:Y:S01]  /*1270*/  IMAD.IADD R197, R189, 0x1, R20 ;  /* 0x00000001bdc57824 */ /* 0x000fe200078e0214 */
[----:B------:R-:W-:Y:S01]  /*1280*/  SHF.R.S32.HI R14, RZ, 0x1f, R215 ;  /* 0x0000001fff0e7819 */ /* 0x000fe200000114d7 */
[----:B------:R0:W-:Y:S01]  /*1290*/  STL [R1+0x20], R0 ;  /* 0x0000200001007387 */ /* 0x0001e20000100800 */
[----:B------:R-:W-:Y:S01]  /*12a0*/  SHF.R.S32.HI R21, RZ, 0x1f, R214 ;  /* 0x0000001fff157819 */ /* 0x000fe200000114d6 */
[----:B------:R-:W-:Y:S01]  /*12b0*/  IMAD.IADD R7, R192, 0x1, -R7 ;  /* 0x00000001c0077824 */ /* 0x000fe200078e0a07 */
        /* <DEDUP_REMOVED lines=9> */
[----:B------:R-:W-:Y:S01]  /*1350*/  IMAD R200, R5, 0x2, R2 ;  /* 0x0000000205c87824 */ /* 0x000fe200078e0202 */
[----:B------:R-:W-:Y:S01]  /*1360*/  SHF.R.S32.HI R31, RZ, 0x1f, R31 ;  /* 0x0000001fff1f7819 */ /* 0x000fe2000001141f */
[----:B------:R-:W-:Y:S01]  /*1370*/  VIADD R31, R197, 0x40 ;  /* 0x00000040c51f7836 */ /* 0x000fe20000000000 */
[----:B-1----:R-:W-:Y:S01]  /*1380*/  SHF.L.U64.HI R4, R226, 0x1, R11 ;  /* 0x00000001e2047819 */ /* 0x002fe2000001020b */
[----:B------:R0:W-:Y:S01]  /*1390*/  STL [R1+0x2c], R0 ;  /* 0x00002c0001007387 */ /* 0x0001e20000100800 */
[----:B------:R-:W-:Y:S01]  /*13a0*/  VIADD R33, R199, 0x100 ;  /* 0x00000100c7217836 */ /* 0x000fe20000000000 */
[----:B--2---:R-:W-:Y:S01]  /*13b0*/  SHF.L.U64.HI R3, R219, 0x1, R12 ;  /* 0x00000001db037819 */ /* 0x004fe2000001020c */
[C---:B------:R-:W-:Y:S01]  /*13c0*/  VIADD R32, R199.reuse, 0x140 ;  /* 0x00000140c7207836 */ /* 0x040fe20000000000 */
[----:B------:R1:W-:Y:S01]  /*13d0*/  STL [R1+0x30], R4 ;  /* 0x0000300401007387 */ /* 0x0003e20000100800 */
[----:B------:R-:W-:Y:S01]  /*13e0*/  VIADD R30, R199, 0x1c0 ;  /* 0x000001c0c71e7836 */ /* 0x000fe20000000000 */
[----:B------:R-:W-:Y:S01]  /*13f0*/  SHF.R.S32.HI R36, RZ, 0x1f, R36 ;  /* 0x0000001fff247819 */ /* 0x000fe20000011424 */
[----:B------:R-:W-:Y:S01]  /*1400*/  VIADD R28, R197, 0x58 ;  /* 0x00000058c51c7836 */ /* 0x000fe20000000000 */
[----:B------:R2:W-:Y:S01]  /*1410*/  STL [R1+0x34], R3 ;  /* 0x0000340301007387 */ /* 0x0005e20000100800 */
[----:B------:R-:W-:Y:S01]  /*1420*/  IMAD R206, R7, 0x8, R194 ;  /* 0x0000000807ce7824 */ /* 0x000fe200078e02c2 */
[----:B0-----:R-:W-:Y:S01]  /*1430*/  SHF.L.U64.HI R0, R216, 0x1, R13 ;  /* 0x00000001d8007819 */ /* 0x001fe2000001020d */
[----:B------:R-:W-:Y:S01]  /*1440*/  VIADD R203, R200, 0x26800 ;  /* 0x00026800c8cb7836 */ /* 0x000fe20000000000 */
[----:B------:R-:W-:Y:S01]  /*1450*/  SHF.R.S32.HI R7, RZ, 0x1f, R37 ;  /* 0x0000001fff077819 */ /* 0x000fe20000011425 */
[----:B------:R-:W-:Y:S01]  /*1460*/  VIADD R12, R197, 0xb8 ;  /* 0x000000b8c50c7836 */ /* 0x000fe20000000000 */
[----:B-1----:R-:W-:Y:S01]  /*1470*/  SHF.L.U64.HI R4, R215, 0x1, R14 ;  /* 0x00000001d7047819 */ /* 0x002fe2000001020e */
[----:B------:R0:W-:Y:S01]  /*1480*/  STL [R1+0x38], R0 ;  /* 0x0000380001007387 */ /* 0x0001e20000100800 */
[----:B------:R-:W-:Y:S01]  /*1490*/  SHF.R.S32.HI R7, RZ, 0x1f, R34 ;  /* 0x0000001fff077819 */ /* 0x000fe20000011422 */
[C---:B------:R-:W-:Y:S01]  /*14a0*/  VIADD R10, R197.reuse, 0xc8 ;  /* 0x000000c8c50a7836 */ /* 0x040fe20000000000 */
[----:B--2---:R-:W-:Y:S01]  /*14b0*/  SHF.L.U64.HI R3, R212, 0x1, R23 ;  /* 0x00000001d4037819 */ /* 0x004fe20000010217 */
[----:B------:R-:W-:Y:S01]  /*14c0*/  STL [R1+0x3c], R4 ;  /* 0x00003c0401007387 */ /* 0x000fe20000100800 */
[----:B------:R-:W-:Y:S01]  /*14d0*/  SHF.R.S32.HI R7, RZ, 0x1f, R31 ;  /* 0x0000001fff077819 */ /* 0x000fe2000001141f */
[C---:B------:R-:W-:Y:S01]  /*14e0*/  VIADD R9, R197.reuse, 0xd0 ;  /* 0x000000d0c5097836 */ /* 0x040fe20000000000 */
[----:B------:R-:W-:Y:S01]  /*14f0*/  SHF.R.S32.HI R35, RZ, 0x1f, R35 ;  /* 0x0000001fff237819 */ /* 0x000fe20000011423 */
[----:B------:R-:W-:Y:S01]  /*1500*/  VIADD R185, R18, 0x20 ;  /* 0x0000002012b97836 */ /* 0x000fe20000000000 */
[----:B------:R-:W-:Y:S01]  /*1510*/  SHF.R.S32.HI R33, RZ, 0x1f, R33 ;  /* 0x0000001fff217819 */ /* 0x000fe20000011421 */
[C---:B------:R-:W-:Y:S01]  /*1520*/  VIADD R38, R197.reuse, 0x8 ;  /* 0x00000008c5267836 */ /* 0x040fe20000000000 */
[----:B0-----:R-:W-:Y:S01]  /*1530*/  SHF.L.U64.HI R0, R214, 0x1, R21 ;  /* 0x00000001d6007819 */ /* 0x001fe20000010215 */
[C---:B------:R-:W-:Y:S01]  /*1540*/  VIADD R21, R197.reuse, 0x88 ;  /* 0x00000088c5157836 */ /* 0x040fe20000000000 */
[----:B------:R-:W-:Y:S01]  /*1550*/  SHF.R.S32.HI R32, RZ, 0x1f, R32 ;  /* 0x0000001fff207819 */ /* 0x000fe20000011420 */
[C---:B------:R-:W-:Y:S01]  /*1560*/  VIADD R36, R197.reuse, 0x18 ;  /* 0x00000018c5247836 */ /* 0x040fe20000000000 */
[----:B------:R-:W-:Y:S01]  /*1570*/  SHF.R.S32.HI R30, RZ, 0x1f, R30 ;  /* 0x0000001fff1e7819 */ /* 0x000fe2000001141e */
[----:B------:R0:W-:Y:S01]  /*1580*/  STL [R1+0x40], R0 ;  /* 0x0000400001007387 */ /* 0x0001e20000100800 */
[----:B------:R-:W-:Y:S01]  /*1590*/  SEL R202, R202, 0xffffffc0, !P2 ;  /* 0xffffffc0caca7807 */ /* 0x000fe20005000000 */
[C---:B------:R-:W-:Y:S01]  /*15a0*/  VIADD R35, R197.reuse, 0x20 ;  /* 0x00000020c5237836 */ /* 0x040fe20000000000 */
[----:B------:R-:W-:Y:S01]  /*15b0*/  SHF.R.S32.HI R7, RZ, 0x1f, R28 ;  /* 0x0000001fff077819 */ /* 0x000fe2000001141c */
[----:B------:R1:W-:Y:S01]  /*15c0*/  STL [R1+0x44], R3 ;  /* 0x0000440301007387 */ /* 0x0003e20000100800 */
[C---:B------:R-:W-:Y:S01]  /*15d0*/  VIADD R33, R197.reuse, 0x30 ;  /* 0x00000030c5217836 */ /* 0x040fe20000000000 */
[----:B------:R-:W-:Y:S01]  /*15e0*/  SHF.R.S32.HI R5, RZ, 0x1f, R9 ;  /* 0x0000001fff057819 */ /* 0x000fe20000011409 */
[C---:B------:R-:W-:Y:S01]  /*15f0*/  VIADD R32, R197.reuse, 0x38 ;  /* 0x00000038c5207836 */ /* 0x040fe20000000000 */
[----:B------:R-:W-:Y:S01]  /*1600*/  SHF.R.S32.HI R19, RZ, 0x1f, R18 ;  /* 0x0000001fff137819 */ /* 0x000fe20000011412 */
[C---:B------:R-:W-:Y:S01]  /*1610*/  VIADD R30, R197.reuse, 0x48 ;  /* 0x00000048c51e7836 */ /* 0x040fe20000000000 */
[----:B0-----:R-:W-:Y:S01]  /*1620*/  SHF.L.U64.HI R0, R210, 0x1, R25 ;  /* 0x00000001d2007819 */ /* 0x001fe20000010219 */
[C---:B------:R-:W-:Y:S01]  /*1630*/  VIADD R25, R197.reuse, 0x70 ;  /* 0x00000070c5197836 */ /* 0x040fe20000000000 */
[----:B------:R-:W-:Y:S01]  /*1640*/  SHF.R.S32.HI R204, RZ, 0x1f, R185 ;  /* 0x0000001fffcc7819 */ /* 0x000fe200000114b9 */
[----:B------:R-:W-:Y:S01]  /*1650*/  VIADD R29, R197, 0x50 ;  /* 0x00000050c51d7836 */ /* 0x000fe20000000000 */
[----:B------:R-:W-:Y:S01]  /*1660*/  SHF.R.S32.HI R38, RZ, 0x1f, R38 ;  /* 0x0000001fff267819 */ /* 0x000fe20000011426 */
[----:B-1----:R-:W-:Y:S01]  /*1670*/  IMAD R3, R15, 0x2, R2 ;  /* 0x000000020f037824 */ /* 0x002fe200078e0202 */
[----:B------:R0:W-:Y:S01]  /*1680*/  STL [R1+0x48], R0 ;  /* 0x0000480001007387 */ /* 0x0001e20000100800 */
[C---:B------:R-:W-:Y:S01]  /*1690*/  VIADD R15, R197.reuse, 0xa0 ;  /* 0x000000a0c50f7836 */ /* 0x040fe20000000000 */
[----:B------:R-:W-:Y:S01]  /*16a0*/  SHF.R.S32.HI R7, RZ, 0x1f, R25 ;  /* 0x0000001fff077819 */ /* 0x000fe20000011419 */
[C---:B------:R-:W-:Y:S01]  /*16b0*/  VIADD R27, R197.reuse, 0x60 ;  /* 0x00000060c51b7836 */ /* 0x040fe20000000000 */
[----:B------:R1:W-:Y:S01]  /*16c0*/  STL [R1+0x60], R3 ;  /* 0x0000600301007387 */ /* 0x0003e20000100800 */
        /* <DEDUP_REMOVED lines=22> */
[C---:B-1----:R-:W-:Y:S01]  /*1830*/  VIADD R3, R197.reuse, 0xf0 ;  /* 0x000000f0c5037836 */ /* 0x042fe20000000000 */
        /* <DEDUP_REMOVED lines=22> */
.L_x_2767:
[----:B------:R-:W-:Y:S01]  /*19a0*/  ULDC.64 UR4, c[0x0][0xa28] ;  /* 0x00028a0000047ab9 */ /* 0x000fe20000000a00 */
[----:B01--4-:R-:W0:Y:S01]  /*19b0*/  LDC.64 R4, c[0x0][0xa08] ;  /* 0x00028200ff047b82 */ /* 0x013e220000000a00 */
[----:B------:R-:W-:Y:S01]  /*19c0*/  ISETP.NE.U32.AND P0, PT, RZ, UR4, PT ;  /* 0x00000004ff007c0c */ /* 0x000fe2000bf05070 */
[----:B------:R-:W-:Y:S01]  /*19d0*/  IMAD.MOV.U32 R10, RZ, RZ, RZ ;  /* 0x000000ffff0a7224 */ /* 0x000fe200078e00ff */
[----:B------:R-:W-:Y:S01]  /*19e0*/  ULDC.64 UR6, c[0x0][0xa20] ;  /* 0x0002880000067ab9 */ /* 0x000fe20000000a00 */
[----:B------:R-:W-:Y:S01]  /*19f0*/  IMAD.MOV.U32 R24, RZ, RZ, RZ ;  /* 0x000000ffff187224 */ /* 0x000fe200078e00ff */
[----:B------:R-:W-:Y:S01]  /*1a00*/  ISETP.NE.AND.EX P0, PT, RZ, UR5, PT, P0 ;  /* 0x00000005ff007c0c */ /* 0x000fe2000bf05300 */
[----:B------:R-:W-:Y:S02]  /*1a10*/  ULDC.64 UR4, c[0x0][0xa18] ;  /* 0x0002860000047ab9 */ /* 0x000fe40000000a00 */
[----:B------:R-:W-:-:S04]  /*1a20*/  ISETP.NE.U32.AND P1, PT, RZ, UR4, PT ;  /* 0x00000004ff007c0c */ /* 0x000fc8000bf25070 */
[----:B------:R-:W-:Y:S01]  /*1a30*/  ISETP.NE.AND.EX P1, PT, RZ, UR5, PT, P1 ;  /* 0x00000005ff007c0c */ /* 0x000fe2000bf25310 */
[----:B------:R-:W-:Y:S02]  /*1a40*/  ULDC.64 UR4, c[0x0][0xa08] ;  /* 0x0002820000047ab9 */ /* 0x000fe40000000a00 */
[----:B------:R-:W-:-:S03]  /*1a50*/  ISETP.NE.U32.AND P3, PT, RZ, UR4, PT ;  /* 0x00000004ff007c0c */ /* 0x000fc6000bf65070 */
[----:B--2---:R-:W1:Y:S01]  /*1a60*/  @P0 LDC.64 R8, c[0x0][0xa28] ;  /* 0x00028a00ff080b82 */ /* 0x004e620000000a00 */
[----:B------:R-:W-:Y:S01]  /*1a70*/  ISETP.NE.AND.EX P3, PT, RZ, UR5, PT, P3 ;  /* 0x00000005ff007c0c */ /* 0x000fe2000bf65330 */
[----:B0-----:R-:W-:-:S06]  /*1a80*/  IMAD.WIDE R4, R83, 0x4, R4 ;  /* 0x0000000453047825 */ /* 0x001fcc00078e0204 */
[----:B------:R-:W0:Y:S01]  /*1a90*/  @P1 LDC.64 R6, c[0x0][0xa18] ;  /* 0x00028600ff061b82 */ /* 0x000e220000000a00 */
[----:B------:R-:W-:Y:S02]  /*1aa0*/  ULDC UR4, c[0x0][0x288] ;  /* 0x0000a20000047ab9 */ /* 0x000fe40000000800 */
[----:B------:R-:W-:Y:S01]  /*1ab0*/  IMAD.U32 R23, RZ, RZ, UR4 ;  /* 0x00000004ff177e24 */ /* 0x000fe2000f8e00ff */
[----:B------:R2:W-:Y:S01]  /*1ac0*/  STL [R1+0x50], R83 ;  /* 0x0000505301007387 */ /* 0x0005e20000100800 */
[----:B------:R-:W-:-:S03]  /*1ad0*/  ULDC.64 UR4, c[0x0][0x418] ;  /* 0x0001060000047ab9 */ /* 0x000fc60000000a00 */
[----:B------:R2:W5:Y:S01]  /*1ae0*/  @P3 LDG.E R24, desc[UR40][R4.64] ;  /* 0x0000002804183981 */ /* 0x000562000c1e1900 */
[----:B-1----:R-:W-:-:S05]  /*1af0*/  @P0 IMAD.WIDE R8, R83, 0x4, R8 ;  /* 0x0000000453080825 */ /* 0x002fca00078e0208 */
[----:B------:R2:W5:Y:S01]  /*1b00*/  @P0 LDG.E R10, desc[UR40][R8.64] ;  /* 0x00000028080a0981 */ /* 0x000562000c1e1900 */
[----:B0-----:R-:W-:-:S05]  /*1b10*/  @P1 IMAD.WIDE R6, R83, 0x4, R6 ;  /* 0x0000000453061825 */ /* 0x001fca00078e0206 */
[----:B------:R2:W5:Y:S01]  /*1b20*/  @P1 LDG.E R23, desc[UR40][R6.64] ;  /* 0x0000002806171981 */ /* 0x000562000c1e1900 */
[----:B------:R-:W-:Y:S01]  /*1b30*/  UISETP.NE.U32.AND UP0, UPT, UR4, URZ, UPT ;  /* 0x0000003f0400728c */ /* 0x000fe2000bf05070 */
[C---:B------:R-:W-:Y:S02]  /*1b40*/  LOP3.LUT R3, R82.reuse, 0xff000000, RZ, 0xc0, !PT ;  /* 0xff00000052037812 */ /* 0x040fe400078ec0ff */
[----:B------:R-:W-:Y:S01]  /*1b50*/  ULDC UR4, c[0x0][0x424] ;  /* 0x0001090000047ab9 */ /* 0x000fe20000000800 */
[----:B------:R-:W-:Y:S01]  /*1b60*/  UISETP.NE.AND.EX UP0, UPT, UR5, URZ, UPT, UP0 ;  /* 0x0000003f0500728c */ /* 0x000fe2000bf05300 */
[----:B------:R-:W-:Y:S02]  /*1b70*/  ISETP.NE.U32.AND P2, PT, RZ, UR6, PT ;  /* 0x00000006ff007c0c */ /* 0x000fe4000bf45070 */
[----:B------:R-:W-:Y:S01]  /*1b80*/  ULDC UR5, c[0x0][0x2f0] ;  /* 0x0000bc0000057ab9 */ /* 0x000fe20000000800 */
[----:B------:R-:W-:Y:S01]  /*1b90*/  USEL UR4, UR4, 0x1, UP0 ;  /* 0x0000000104047887 */ /* 0x000fe20008000000 */
[----:B------:R-:W-:-:S02]  /*1ba0*/  LOP3.LUT R0, R82, 0xff0000, RZ, 0xc0, !PT ;  /* 0x00ff000052007812 */ /* 0x000fc400078ec0ff */
[----:B------:R-:W-:Y:S01]  /*1bb0*/  SHF.R.U32.HI R3, RZ, 0x8, R3 ;  /* 0x00000008ff037819 */ /* 0x000fe20000011603 */
[----:B------:R-:W-:Y:S01]  /*1bc0*/  UIMAD UR4, UR4, UR5, URZ ;  /* 0x00000005040472a4 */ /* 0x000fe2000f8e023f */
[----:B------:R-:W-:Y:S02]  /*1bd0*/  ISETP.NE.AND.EX P2, PT, RZ, UR7, PT, P2 ;  /* 0x00000007ff007c0c */ /* 0x000fe4000bf45320 */
[----:B------:R-:W-:Y:S01]  /*1be0*/  ULDC UR5, c[0x0][0x348] ;  /* 0x0000d20000057ab9 */ /* 0x000fe20000000800 */
[----:B------:R-:W-:Y:S02]  /*1bf0*/  LEA.HI R11, R0, R3, RZ, 0x10 ;  /* 0x00000003000b7211 */ /* 0x000fe400078f80ff */
[----:B------:R-:W-:Y:S01]  /*1c00*/  LOP3.LUT R188, R82, 0xffff, RZ, 0xc0, !PT ;  /* 0x0000ffff52bc7812 */ /* 0x000fe200078ec0ff */
[----:B--2---:R-:W-:Y:S07]  /*1c10*/  @P1 BRA `(.L_x_2540) ;  /* 0x0000000000241947 */ /* 0x004fee0003800000 */
        /* <DEDUP_REMOVED lines=9> */
.L_x_2540:
[----:B------:R-:W-:Y:S02]  /*1cb0*/  IMAD.U32 R34, RZ, RZ, UR5 ;  /* 0x00000005ff227e24 */ /* 0x000fe4000f8e00ff */
[----:B------:R-:W-:Y:S01]  /*1cc0*/  IMAD.U32 R25, RZ, RZ, UR4 ;  /* 0x00000004ff197e24 */ /* 0x000fe2000f8e00ff */
[----:B------:R-:W-:Y:S06]  /*1cd0*/  @!P2 BRA `(.L_x_2541) ;  /* 0x000000000010a947 */ /* 0x000fec0003800000 */
[----:B------:R-:W0:Y:S02]  /*1ce0*/  LDC.64 R4, c[0x0][0xa20] ;  /* 0x00028800ff047b82 */ /* 0x000e240000000a00 */
[----:B0-----:R-:W-:-:S05]  /*1cf0*/  IMAD.WIDE R4, R83, 0x4, R4 ;  /* 0x0000000453047825 */ /* 0x001fca00078e0204 */
[----:B------:R0:W5:Y:S01]  /*1d00*/  LDG.E R25, desc[UR40][R4.64] ;  /* 0x0000002804197981 */ /* 0x000162000c1e1900 */
[----:B------:R-:W-:Y:S05]  /*1d10*/  BRA `(.L_x_2542) ;  /* 0x0000000000107947 */ /* 0x000fea0003800000 */
.L_x_2541:
[----:B------:R-:W-:Y:S05]  /*1d20*/  @!P3 BRA `(.L_x_2542) ;  /* 0x00000000000cb947 */ /* 0x000fea0003800000 */
[----:B------:R-:W2:Y:S04]  /*1d30*/  LDG.E R0, desc[UR40][R4.64] ;  /* 0x0000002804007981 */ /* 0x000ea8000c1e1900 */
[----:B------:R-:W2:Y:S02]  /*1d40*/  LDG.E R25, desc[UR40][R4.64+0x4] ;  /* 0x0000042804197981 */ /* 0x000ea4000c1e1900 */
[----:B--2---:R-:W-:-:S07]  /*1d50*/  IMAD.IADD R25, R25, 0x1, -R0 ;  /* 0x0000000119197824 */ /* 0x004fce00078e0a00 */
.L_x_2542:
[----:B------:R-:W-:Y:S01]  /*1d60*/  ULDC.64 UR4, c[0x0][0xa10] ;  /* 0x0002840000047ab9 */ /* 0x000fe20000000a00 */
[----:B------:R-:W1:Y:S01]  /*1d70*/  LDC R8, c[0x0][0x448] ;  /* 0x00011200ff087b82 */ /* 0x000e620000000800 */
[----:B------:R-:W-:-:S04]  /*1d80*/  ISETP.NE.U32.AND P0, PT, RZ, UR4, PT ;  /* 0x00000004ff007c0c */ /* 0x000fc8000bf05070 */
[----:B------:R-:W-:Y:S01]  /*1d90*/  ISETP.NE.AND.EX P0, PT, RZ, UR5, PT, P0 ;  /* 0x00000005ff007c0c */ /* 0x000fe2000bf05300 */
[----:B------:R-:W-:Y:S02]  /*1da0*/  ULDC.64 UR4, c[0x0][0xa30] ;  /* 0x00028c0000047ab9 */ /* 0x000fe40000000a00 */
[----:B------:R-:W-:-:S04]  /*1db0*/  ISETP.NE.U32.AND P1, PT, RZ, UR4, PT ;  /* 0x00000004ff007c0c */ /* 0x000fc8000bf25070 */
[----:B------:R-:W-:-:S06]  /*1dc0*/  ISETP.NE.AND.EX P1, PT, RZ, UR5, PT, P1 ;  /* 0x00000005ff007c0c */ /* 0x000fcc000bf25310 */
[----:B------:R-:W2:Y:S08]  /*1dd0*/  @P0 LDC.64 R6, c[0x0][0xa10] ;  /* 0x00028400ff060b82 */ /* 0x000eb00000000a00 */
[----:B0-----:R-:W0:Y:S01]  /*1de0*/  @P1 LDC.64 R4, c[0x0][0xa30] ;  /* 0x00028c00ff041b82 */ /* 0x001e220000000a00 */
[----:B--2---:R-:W-:-:S05]  /*1df0*/  @P0 IMAD.WIDE R6, R83, 0x4, R6 ;  /* 0x0000000453060825 */ /* 0x004fca00078e0206 */
[----:B------:R-:W2:Y:S04]  /*1e00*/  @P0 LDG.E R0, desc[UR40][R6.64] ;  /* 0x0000002806000981 */ /* 0x000ea8000c1e1900 */
[----:B------:R-:W2:Y:S01]  /*1e10*/  @P0 LDG.E R3, desc[UR40][R6.64+0x4] ;  /* 0x0000042806030981 */ /* 0x000ea2000c1e1900 */
[----:B-----5:R-:W-:Y:S02]  /*1e20*/  IMAD.MOV.U32 R80, RZ, RZ, R25 ;  /* 0x000000ffff507224 */ /* 0x020fe400078e0019 */
[----:B0-----:R-:W-:-:S05]  /*1e30*/  @P1 IMAD.WIDE R4, R83, 0x4, R4 ;  /* 0x0000000453041825 */ /* 0x001fca00078e0204 */
[----:B------:R0:W5:Y:S01]  /*1e40*/  @P1 LDG.E R80, desc[UR40][R4.64] ;  /* 0x0000002804501981 */ /* 0x000162000c1e1900 */
[----:B-1----:R-:W-:Y:S01]  /*1e50*/  ISETP.NE.AND P1, PT, R8, 0x1, PT ;  /* 0x000000010800780c */ /* 0x002fe20003f25270 */
[----:B------:R-:W-:Y:S02]  /*1e60*/  IMAD.SHL.U32 R196, R81, 0x40, RZ ;  /* 0x0000004051c47824 */ /* 0x000fe400078e00ff */
[----:B------:R-:W-:Y:S01]  /*1e70*/  IMAD.IADD R13, R25, 0x1, -R10 ;  /* 0x00000001190d7824 */ /* 0x000fe200078e0a0a */
[----:B0-----:R-:W0:Y:S09]  /*1e80*/  LDC.64 R4, c[0x0][0x9e0] ;  /* 0x00027800ff047b82 */ /* 0x001e320000000a00 */
[----:B------:R-:W1:Y:S08]  /*1e90*/  @P1 LDC R9, c[0x0][0x44c] ;  /* 0x00011300ff091b82 */ /* 0x000e700000000800 */
[----:B------:R-:W3:Y:S01]  /*1ea0*/  @P1 LDC R8, c[0x0][0x450] ;  /* 0x00011400ff081b82 */ /* 0x000ee20000000800 */
[----:B0-----:R-:W-:Y:S01]  /*1eb0*/  ISETP.GE.AND P2, PT, R5, 0x1, PT ;  /* 0x000000010500780c */ /* 0x001fe20003f46270 */
[----:B--2---:R-:W-:-:S02]  /*1ec0*/  @P0 IMAD.IADD R34, R3, 0x1, -R0 ;  /* 0x0000000103220824 */ /* 0x004fc400078e0a00 */
[----:B------:R-:W-:Y:S02]  /*1ed0*/  VIADD R0, R196, 0x3f ;  /* 0x0000003fc4007836 */ /* 0x000fe40000000000 */
[----:B------:R-:W-:Y:S02]  /*1ee0*/  IMAD.IADD R184, R13, 0x1, R34 ;  /* 0x000000010db87824 */ /* 0x000fe400078e0222 */
[----:B-1----:R-:W-:-:S03]  /*1ef0*/  @P1 IMAD.HI.U32 R3, R0, R9, RZ ;  /* 0x0000000900031227 */ /* 0x002fc600078e00ff */
[C---:B------:R-:W-:Y:S01]  /*1f00*/  IADD3 R7, R184.reuse, 0x1, -R23 ;  /* 0x00000001b8077810 */ /* 0x040fe20007ffe817 */
[----:B------:R-:W-:Y:S01]  /*1f10*/  IMAD.MOV.U32 R6, RZ, RZ, R0 ;  /* 0x000000ffff067224 */ /* 0x000fe200078e0000 */
[----:B---3--:R-:W-:Y:S01]  /*1f20*/  @P1 SHF.R.U32.HI R6, RZ, R8, R3 ;  /* 0x00000008ff061219 */ /* 0x008fe20000011603 */
[----:B------:R-:W-:-:S04]  /*1f30*/  VIADD R0, R184, 0x3f ;  /* 0x0000003fb8007836 */ /* 0x000fc80000000000 */
[----:B------:R-:W-:Y:S01]  /*1f40*/  IMAD.IADD R9, R7, 0x1, R6 ;  /* 0x0000000107097824 */ /* 0x000fe200078e0206 */
[----:B------:R-:W-:-:S03]  /*1f50*/  SHF.R.S32.HI R3, RZ, 0x1f, R0 ;  /* 0x0000001fff037819 */ /* 0x000fc60000011400 */
[----:B------:R-:W-:Y:S01]  /*1f60*/  IMAD.IADD R4, R9, 0x1, R4 ;  /* 0x0000000109047824 */ /* 0x000fe200078e0204 */
[----:B------:R-:W-:-:S04]  /*1f70*/  LEA.HI R3, R3, R0, RZ, 0x6 ;  /* 0x0000000003037211 */ /* 0x000fc800078f30ff */
[----:B------:R-:W-:Y:S01]  /*1f80*/  SHF.R.S32.HI R38, RZ, 0x6, R3 ;  /* 0x00000006ff267819 */ /* 0x000fe20000011403 */
        /* <DEDUP_REMOVED lines=12> */
.L_x_2545:
[----:B------:R-:W-:-:S13]  /*2050*/  ISETP.NE.AND P0, PT, R5, 0x1, PT ;  /* 0x000000010500780c */ /* 0x000fda0003f05270 */
[----:B------:R-:W0:Y:S02]  /*2060*/  @P0 LDC.64 R6, c[0x0][0x9e8] ;  /* 0x00027a00ff060b82 */ /* 0x000e240000000a00 */
[----:B0-----:R-:W-:-:S05]  /*2070*/  @P0 IMAD.HI.U32 R6, R0, R6, RZ ;  /* 0x0000000600060227 */ /* 0x001fca00078e00ff */
[----:B------:R-:W-:-:S07]  /*2080*/  @P0 SHF.R.U32.HI R0, RZ, R7, R6 ;  /* 0x00000007ff000219 */ /* 0x000fce0000011606 */
.L_x_2546:
[----:B------:R-:W-:Y:S05]  /*2090*/  BSYNC B0 ;  /* 0x0000000000007941 */ /* 0x000fea0003800000 */
.L_x_2544:
[----:B------:R-:W-:-:S05]  /*20a0*/  IMAD R3, R0, R5, R5 ;  /* 0x0000000500037224 */ /* 0x000fca00078e0205 */
[----:B------:R-:W-:-:S07]  /*20b0*/  VIMNMX R4, R4, R3, PT ;  /* 0x0000000304047248 */ /* 0x000fce0003fe0100 */
.L_x_2543:
[----:B------:R-:W0:Y:S01]  /*20c0*/  @P1 LDC R7, c[0x0][0x44c] ;  /* 0x00011300ff071b82 */ /* 0x000e220000000800 */
[----:B------:R-:W-:Y:S01]  /*20d0*/  VIADD R4, R4, 0x3f ;  /* 0x0000003f04047836 */ /* 0x000fe20000000000 */
[----:B------:R-:W-:Y:S01]  /*20e0*/  ULDC UR4, c[0x0][0x9dc] ;  /* 0x0002770000047ab9 */ /* 0x000fe20000000800 */
[----:B------:R-:W-:Y:S02]  /*20f0*/  IMAD.MOV.U32 R0, RZ, RZ, R196 ;  /* 0x000000ffff007224 */ /* 0x000fe400078e00c4 */
[----:B------:R-:W-:Y:S01]  /*2100*/  IMAD.IADD R37, R184, 0x1, -R23 ;  /* 0x00000001b8257824 */ /* 0x000fe200078e0a17 */
[----:B------:R-:W-:Y:S02]  /*2110*/  SHF.R.S32.HI R3, RZ, 0x1f, R4 ;  /* 0x0000001fff037819 */ /* 0x000fe40000011404 */
[----:B------:R-:W1:Y:S02]  /*2120*/  @P1 LDC R9, c[0x0][0x450] ;  /* 0x00011400ff091b82 */ /* 0x000e640000000800 */
[----:B------:R-:W-:-:S04]  /*2130*/  LEA.HI R3, R3, R4, RZ, 0x6 ;  /* 0x0000000403037211 */ /* 0x000fc800078f30ff */
[----:B------:R-:W-:-:S04]  /*2140*/  SHF.R.S32.HI R3, RZ, 0x6, R3 ;  /* 0x00000006ff037819 */ /* 0x000fc80000011403 */
[----:B------:R-:W-:Y:S01]  /*2150*/  VIMNMX R8, R38, R3, PT ;  /* 0x0000000326087248 */ /* 0x000fe20003fe0100 */
[----:B0-----:R-:W-:-:S05]  /*2160*/  @P1 IMAD.HI.U32 R6, R196, R7, RZ ;  /* 0x00000007c4061227 */ /* 0x001fca00078e00ff */
[----:B-1----:R-:W-:-:S05]  /*2170*/  @P1 SHF.R.U32.HI R0, RZ, R9, R6 ;  /* 0x00000009ff001219 */ /* 0x002fca0000011606 */
[----:B------:R-:W-:-:S04]  /*2180*/  IMAD.IADD R0, R37, 0x1, R0 ;  /* 0x0000000125007824 */ /* 0x000fc800078e0200 */
[----:B------:R-:W-:Y:S01]  /*2190*/  VIADD R3, R0, -UR4 ;  /* 0x8000000400037c36 */ /* 0x000fe20008000000 */
        /* <DEDUP_REMOVED lines=11> */
.L_x_2549:
[----:B------:R-:W-:-:S13]  /*2250*/  ISETP.NE.AND P0, PT, R5, 0x1, PT ;  /* 0x000000010500780c */ /* 0x000fda0003f05270 */
[----:B------:R-:W0:Y:S02]  /*2260*/  @P0 LDC.64 R6, c[0x0][0x9e8] ;  /* 0x00027a00ff060b82 */ /* 0x000e240000000a00 */
[----:B0-----:R-:W-:-:S05]  /*2270*/  @P0 IMAD.HI.U32 R6, R0, R6, RZ ;  /* 0x0000000600060227 */ /* 0x001fca00078e00ff */
[----:B------:R-:W-:-:S07]  /*2280*/  @P0 SHF.R.U32.HI R0, RZ, R7, R6 ;  /* 0x00000007ff000219 */ /* 0x000fce0000011606 */
.L_x_2550:
[----:B------:R-:W-:Y:S05]  /*2290*/  BSYNC B0 ;  /* 0x0000000000007941 */ /* 0x000fea0003800000 */
.L_x_2548:
[----:B------:R-:W-:-:S05]  /*22a0*/  IMAD R0, R0, R5, RZ ;  /* 0x0000000500007224 */ /* 0x000fca00078e02ff */
[----:B------:R-:W-:-:S07]  /*22b0*/  VIMNMX R3, R3, R0, !PT ;  /* 0x0000000003037248 */ /* 0x000fce0007fe0100 */
.L_x_2547:
[----:B------:R-:W-:Y:S01]  /*22c0*/  SHF.R.S32.HI R0, RZ, 0x1f, R3 ;  /* 0x0000001fff007819 */ /* 0x000fe20000011403 */
[----:B------:R-:W-:Y:S01]  /*22d0*/  BSSY B0, `(.L_x_2551) ;  /* 0x000002a000007945 */ /* 0x000fe20003800000 */
[----:B------:R-:W-:Y:S02]  /*22e0*/  LOP3.LUT R14, R11, 0xff, RZ, 0xc0, !PT ;  /* 0x000000ff0b0e7812 */ /* 0x000fe400078ec0ff */
[----:B------:R-:W-:Y:S02]  /*22f0*/  LEA.HI R0, R0, R3, RZ, 0x6 ;  /* 0x0000000300007211 */ /* 0x000fe400078f30ff */
[----:B------:R-:W-:Y:S01]  /*2300*/  SHF.R.U32.HI R4, RZ, 0x10, R11 ;  /* 0x00000010ff047819 */ /* 0x000fe2000001160b */
[----:B------:R0:W-:Y:S01]  /*2310*/  STL [R1+0x54], R14 ;  /* 0x0000540e01007387 */ /* 0x0001e20000100800 */
[----:B------:R-:W-:-:S03]  /*2320*/  SHF.R.S32.HI R0, RZ, 0x6, R0 ;  /* 0x00000006ff007819 */ /* 0x000fc60000011400 */
[----:B------:R0:W-:Y:S01]  /*2330*/  STL [R1+0x4c], R4 ;  /* 0x00004c0401007387 */ /* 0x0001e20000100800 */
[----:B------:R-:W-:Y:S01]  /*2340*/  VIMNMX R9, RZ, R0, !PT ;  /* 0x00000000ff097248 */ /* 0x000fe20007fe0100 */
[----:B------:R-:W-:-:S03]  /*2350*/  IMAD.MOV.U32 R0, RZ, RZ, RZ ;  /* 0x000000ffff007224 */ /* 0x000fc600078e00ff */
[----:B------:R-:W-:-:S13]  /*2360*/  ISETP.GT.AND P0, PT, R8, R9, PT ;  /* 0x000000090800720c */ /* 0x000fda0003f04270 */
[----:B0-----:R-:W-:Y:S05]  /*2370*/  @!P0 BRA `(.L_x_2552) ;  /* 0x00000000007c8947 */ /* 0x001fea0003800000 */
[----:B------:R-:W-:Y:S01]  /*2380*/  ISETP.NE.AND P0, PT, R4, RZ, PT ;  /* 0x000000ff0400720c */ /* 0x000fe20003f05270 */
[----:B------:R-:W-:-:S03]  /*2390*/  ULDC UR4, c[0x0][0x9f0] ;  /* 0x00027c0000047ab9 */ /* 0x000fc60000000800 */
[----:B------:R-:W-:-:S04]  /*23a0*/  SEL R11, R4, UR4, P0 ;  /* 0x00000004040b7c07 */ /* 0x000fc80008000000 */
[-C--:B------:R-:W-:Y:S02]  /*23b0*/  IABS R6, R11.reuse ;  /* 0x0000000b00067213 */ /* 0x080fe40000000000 */
        /* <DEDUP_REMOVED lines=27> */
.L_x_2552:
[----:B------:R-:W-:Y:S05]  /*2570*/  BSYNC B0 ;  /* 0x0000000000007941 */ /* 0x000fea0003800000 */
.L_x_2551:
[----:B------:R-:W-:-:S05]  /*2580*/  IMAD R3, R14, R0, R9 ;  /* 0x000000000e037224 */ /* 0x000fca00078e0209 */
        /* <DEDUP_REMOVED lines=11> */
[----:B------:R-:W-:Y:S02]  /*2640*/  @P0 SHF.R.S32.HI R35, RZ, 0x6, R3 ;  /* 0x00000006ff230819 */ /* 0x000fe40000011403 */
[----:B------:R-:W-:Y:S02]  /*2650*/  PLOP3.LUT P0, PT, PT, PT, PT, 0x80, 0x0 ;  /* 0x000000000000781c */ /* 0x000fe40003f0f070 */
        /* <DEDUP_REMOVED lines=22> */
.L_x_2555:
[----:B------:R-:W-:Y:S05]  /*27c0*/  BSYNC B6 ;  /* 0x0000000000067941 */ /* 0x000fea0003800000 */
.L_x_2554:
        /* <DEDUP_REMOVED lines=20> */
.L_x_2557:
[----:B------:R-:W-:Y:S05]  /*2910*/  BSYNC B6 ;  /* 0x0000000000067941 */ /* 0x000fea0003800000 */
.L_x_2556:
[----:B------:R-:W-:Y:S01]  /*2920*/  ULDC.64 UR4, c[0x0][0x9f8] ;  /* 0x00027e0000047ab9 */ /* 0x000fe20000000a00 */
[----:B------:R-:W-:Y:S01]  /*2930*/  IMAD.MOV.U32 R0, RZ, RZ, R83 ;  /* 0x000000ffff007224 */ /* 0x000fe200078e0053 */
[----:B------:R-:W-:Y:S01]  /*2940*/  ISETP.NE.U32.AND P0, PT, RZ, UR4, PT ;  /* 0x00000004ff007c0c */ /* 0x000fe2000bf05070 */
[----:B------:R-:W0:Y:S01]  /*2950*/  S2R R3, SR_TID.X ;  /* 0x0000000000037919 */ /* 0x000e220000002100 */
[----:B------:R-:W1:Y:S08]  /*2960*/  LDC.64 R6, c[0x0][0x3f8] ;  /* 0x0000fe00ff067b82 */ /* 0x000e700000000a00 */
[----:B------:R-:W2:Y:S01]  /*2970*/  LDC R47, c[0x0][0x3f4] ;  /* 0x0000fd00ff2f7b82 */ /* 0x000ea20000000800 */
[----:B------:R-:W-:-:S02]  /*2980*/  ISETP.NE.AND.EX P0, PT, RZ, UR5, PT, P0 ;  /* 0x00000005ff007c0c */ /* 0x000fc4000bf05300 */
[----:B------:R-:W-:Y:S02]  /*2990*/  SHF.R.S32.HI R9, RZ, 0x1f, R190 ;  /* 0x0000001fff097819 */ /* 0x000fe400000114be */
[----:B------:R-:W-:Y:S01]  /*29a0*/  SHF.R.S32.HI R193, RZ, 0x1f, R192 ;  /* 0x0000001fffc17819 */ /* 0x000fe200000114c0 */
[----:B------:R-:W3:Y:S01]  /*29b0*/  S2R R46, SR_TID.X ;  /* 0x00000000002e7919 */ /* 0x000ee20000002100 */
[----:B------:R-:W-:Y:S01]  /*29c0*/  IMAD.SHL.U32 R42, R198, 0x40, RZ ;  /* 0x00000040c62a7824 */ /* 0x000fe200078e00ff */
[----:B------:R-:W-:-:S06]  /*29d0*/  ULDC UR4, c[0x0][0x2f4] ;  /* 0x0000bd0000047ab9 */ /* 0x000fcc0000000800 */
[----:B------:R-:W4:Y:S02]  /*29e0*/  @P0 LDC.64 R4, c[0x0][0x9f8] ;  /* 0x00027e00ff040b82 */ /* 0x000f240000000a00 */
[----:B----4-:R-:W-:-:S05]  /*29f0*/  @P0 IMAD.WIDE R4, R83, 0x4, R4 ;  /* 0x0000000453040825 */ /* 0x010fca00078e0204 */
[----:B------:R4:W3:Y:S01]  /*2a00*/  @P0 LDG.E R0, desc[UR40][R4.64] ;  /* 0x0000002804000981 */ /* 0x0008e2000c1e1900 */
[----:B0-----:R-:W-:Y:S01]  /*2a10*/  VIADD R8, R3, 0xffffff80 ;  /* 0xffffff8003087836 */ /* 0x001fe20000000000 */
[----:B--2---:R-:W-:Y:S01]  /*2a20*/  ISETP.GE.AND P3, PT, R18, R47, PT ;  /* 0x0000002f1200720c */ /* 0x004fe20003f66270 */
[-C--:B-1----:R-:W-:Y:S01]  /*2a30*/  IMAD R3, R9, R6.reuse, RZ ;  /* 0x0000000609037224 */ /* 0x082fe200078e02ff */
[----:B------:R-:W-:Y:S01]  /*2a40*/  LOP3.LUT R42, R42, 0x1c0, RZ, 0xc0, !PT ;  /* 0x000001c02a2a7812 */ /* 0x000fe200078ec0ff */
[C---:B------:R-:W-:Y:S01]  /*2a50*/  IMAD.WIDE.U32 R20, R190.reuse, R6, R192 ;  /* 0x00000006be147225 */ /* 0x040fe200078e00c0 */
[----:B------:R-:W-:Y:S02]  /*2a60*/  SHF.R.S32.HI R13, RZ, 0x1f, R8 ;  /* 0x0000001fff0d7819 */ /* 0x000fe40000011408 */
[----:B------:R-:W-:Y:S01]  /*2a70*/  SHF.R.U32.HI R44, RZ, 0x3, R42 ;  /* 0x00000003ff2c7819 */ /* 0x000fe2000001162a */
[C---:B------:R-:W-:Y:S01]  /*2a80*/  IMAD R11, R190.reuse, R7, R3 ;  /* 0x00000007be0b7224 */ /* 0x040fe200078e0203 */
[----:B----4-:R-:W0:Y:S01]  /*2a90*/  LDC.64 R4, c[0x0][0x408] ;  /* 0x00010200ff047b82 */ /* 0x010e220000000a00 */
[----:B------:R-:W-:Y:S01]  /*2aa0*/  LEA.HI R13, R13, R8, RZ, 0x2 ;  /* 0x000000080d0d7211 */ /* 0x000fe200078f10ff */
[----:B------:R-:W-:Y:S01]  /*2ab0*/  IMAD.WIDE.U32 R28, R190, R6, R18 ;  /* 0x00000006be1c7225 */ /* 0x000fe200078e0012 */
[----:B------:R-:W-:-:S02]  /*2ac0*/  SHF.L.U64.HI R40, R6, 0x6, R7 ;  /* 0x0000000606287819 */ /* 0x000fc40000010207 */
[----:B------:R-:W-:Y:S01]  /*2ad0*/  LOP3.LUT R13, R13, 0xfffffffc, RZ, 0xc0, !PT ;  /* 0xfffffffc0d0d7812 */ /* 0x000fe200078ec0ff */
[----:B------:R-:W-:Y:S01]  /*2ae0*/  IMAD.IADD R21, R21, 0x1, R11 ;  /* 0x0000000115157824 */ /* 0x000fe200078e020b */
[----:B------:R-:W-:Y:S01]  /*2af0*/  ISETP.GE.AND P2, PT, R18, UR4, PT ;  /* 0x0000000412007c0c */ /* 0x000fe2000bf46270 */
[----:B------:R-:W-:Y:S01]  /*2b00*/  IMAD.IADD R29, R11, 0x1, R29 ;  /* 0x000000010b1d7824 */ /* 0x000fe200078e021d */
[----:B-----5:R-:W-:Y:S01]  /*2b10*/  SHF.R.S32.HI R11, RZ, 0x1f, R80 ;  /* 0x0000001fff0b7819 */ /* 0x020fe20000011450 */
[----:B------:R-:W-:Y:S01]  /*2b20*/  IMAD.IADD R49, R8, 0x1, -R13 ;  /* 0x0000000108317824 */ /* 0x000fe200078e0a0d */
[----:B------:R-:W-:Y:S01]  /*2b30*/  ISETP.GE.AND P1, PT, R185, UR4, PT ;  /* 0x00000004b9007c0c */ /* 0x000fe2000bf26270 */
[----:B------:R-:W-:Y:S01]  /*2b40*/  IMAD.WIDE.U32 R20, R80, R6, R20 ;  /* 0x0000000650147225 */ /* 0x000fe200078e0014 */
[----:B---3--:R-:W-:-:S03]  /*2b50*/  LEA.HI R46, R46, 0x8, RZ, 0x19 ;  /* 0x000000082e2e7811 */ /* 0x008fc600078fc8ff */
[-C--:B------:R-:W-:Y:S02]  /*2b60*/  IMAD R10, R11, R6.reuse, RZ ;  /* 0x000000060b0a7224 */ /* 0x080fe400078e02ff */
[----:B------:R-:W-:-:S04]  /*2b70*/  IMAD.WIDE.U32 R28, R80, R6, R28 ;  /* 0x00000006501c7225 */ /* 0x000fc800078e001c */
[----:B------:R-:W-:Y:S02]  /*2b80*/  IMAD.IADD R3, R24, 0x1, R25 ;  /* 0x0000000118037824 */ /* 0x000fe400078e0219 */
[-C--:B0-----:R-:W-:Y:S01]  /*2b90*/  IMAD R9, R9, R4.reuse, RZ ;  /* 0x0000000409097224 */ /* 0x081fe200078e02ff */
[----:B------:R-:W-:Y:S01]  /*2ba0*/  SHF.L.U64.HI R43, R4, 0x6, R5 ;  /* 0x00000006042b7819 */ /* 0x000fe20000010205 */
        /* <DEDUP_REMOVED lines=14> */
[----:B------:R-:W-:Y:S01]  /*2c90*/  IMAD R9, R80, R7, R10 ;  /* 0x0000000750097224 */ /* 0x000fe200078e020a */
[----:B------:R-:W-:Y:S01]  /*2ca0*/  LOP3.LUT R5, R42, 0x38, R39, 0xf8, !PT ;  /* 0x000000382a057812 */ /* 0x000fe200078ef827 */
[----:B------:R-:W-:Y:S01]  /*2cb0*/  IMAD.WIDE.U32 R30, R80, R4, R30 ;  /* 0x00000004501e7225 */ /* 0x000fe200078e001e */
[----:B------:R-:W-:-:S02]  /*2cc0*/  LOP3.LUT R53, R39, 0xfffffff8, RZ, 0xc0, !PT ;  /* 0xfffffff827357812 */ /* 0x000fc400078ec0ff */
[----:B------:R-:W-:Y:S01]  /*2cd0*/  LOP3.LUT R5, R5, R44, RZ, 0x3c, !PT ;  /* 0x0000002c05057212 */ /* 0x000fe200078e3cff */
[----:B------:R-:W-:Y:S01]  /*2ce0*/  IMAD.WIDE.U32 R32, R80, R4, R32 ;  /* 0x0000000450207225 */ /* 0x000fe200078e0020 */
[----:B------:R-:W-:-:S03]  /*2cf0*/  SHF.R.S32.HI R58, RZ, 0x1f, R53 ;  /* 0x0000001fff3a7819 */ /* 0x000fc60000011435 */
[----:B------:R-:W-:Y:S02]  /*2d00*/  IMAD.SHL.U32 R41, R6, 0x40, RZ ;  /* 0x0000004006297824 */ /* 0x000fe400078e00ff */
[----:B------:R-:W-:Y:S02]  /*2d10*/  IMAD.SHL.U32 R45, R4, 0x40, RZ ;  /* 0x00000040042d7824 */ /* 0x000fe400078e00ff */
[----:B------:R-:W-:Y:S02]  /*2d20*/  IMAD.SHL.U32 R47, R47, 0x2, RZ ;  /* 0x000000022f2f7824 */ /* 0x000fe400078e00ff */
[----:B------:R-:W-:Y:S02]  /*2d30*/  IMAD R49, R49, 0x40, R190 ;  /* 0x0000004031317824 */ /* 0x000fe400078e02be */
[----:B------:R-:W-:Y:S02]  /*2d40*/  IMAD.IADD R51, R21, 0x1, R9 ;  /* 0x0000000115337824 */ /* 0x000fe400078e0209 */
[----:B------:R-:W-:-:S02]  /*2d50*/  IMAD.IADD R52, R9, 0x1, R29 ;  /* 0x0000000109347824 */ /* 0x000fc400078e021d */
[----:B------:R-:W-:Y:S02]  /*2d60*/  IMAD.IADD R56, R31, 0x1, R11 ;  /* 0x000000011f387824 */ /* 0x000fe400078e020b */
[----:B------:R-:W-:Y:S02]  /*2d70*/  IMAD.IADD R57, R11, 0x1, R33 ;  /* 0x000000010b397824 */ /* 0x000fe400078e0221 */
[----:B------:R-:W-:Y:S01]  /*2d80*/  IMAD R59, R208, 0x200, R5 ;  /* 0x00000200d03b7824 */ /* 0x000fe200078e0205 */
[----:B------:R-:W-:-:S07]  /*2d90*/  SHF.R.S32.HI R50, RZ, 0x1f, R0 ;  /* 0x0000001fff327819 */ /* 0x000fce0000011400 */
.L_x_2590:
        /* <DEDUP_REMOVED lines=11> */
[----:B------:R-:W2:Y:S08]  /*2e50*/  @!P0 LDC.64 R4, c[0x0][0x418] ;  /* 0x00010600ff048b82 */ /* 0x000eb00000000a00 */
[----:B---3--:R-:W3:Y:S08]  /*2e60*/  @P4 LDC R9, c[0x0][0x434] ;  /* 0x00010d00ff094b82 */ /* 0x008ef00000000800 */
[----:B----4-:R-:W4:Y:S01]  /*2e70*/  @P4 LDC R10, c[0x0][0x438] ;  /* 0x00010e00ff0a4b82 */ /* 0x010f220000000800 */
        /* <DEDUP_REMOVED lines=8> */
[----:B------:R-:W-:-:S05]  /*2f00*/  @!P0 LEA.HI.X R5, R6, R5, R7, 0x2, P4 ;  /* 0x0000000506058211 */ /* 0x000fca00020f1407 */
[----:B------:R0:W5:Y:S01]  /*2f10*/  @!P0 LDG.E R61, desc[UR40][R4.64] ;  /* 0x00000028043d8981 */ /* 0x000162000c1e1900 */
[----:B-1----:R-:W-:Y:S01]  /*2f20*/  ISETP.GE.AND P0, PT, R69, 0x1, PT ;  /* 0x000000014500780c */ /* 0x002fe20003f06270 */
[----:B------:R-:W-:Y:S01]  /*2f30*/  IMAD.MOV R7, RZ, RZ, -R8 ;  /* 0x000000ffff077224 */ /* 0x000fe200078e0a08 */
[----:B------:R-:W-:Y:S05]  /*2f40*/  YIELD ;  /* 0x0000000000007946 */ /* 0x000fea0003800000 */
[----:B------:R-:W-:Y:S01]  /*2f50*/  IMAD.SHL.U32 R66, R187, 0x1000, RZ ;  /* 0x00001000bb427824 */ /* 0x000fe200078e00ff */
[----:B------:R-:W-:Y:S01]  /*2f60*/  BSSY B0, `(.L_x_2558) ;  /* 0x00001b7000007945 */ /* 0x000fe20003800000 */
[----:B------:R-:W-:Y:S01]  /*2f70*/  IMAD R62, R62, R7, R12 ;  /* 0x000000073e3e7224 */ /* 0x000fe200078e020c */
[----:B------:R-:W-:Y:S01]  /*2f80*/  ISETP.GT.AND P4, PT, R35, R36, PT ;  /* 0x000000242300720c */ /* 0x000fe20003f84270 */
[----:B------:R-:W-:-:S04]  /*2f90*/  IMAD.IADD R7, R48, 0x1, R66 ;  /* 0x0000000130077824 */ /* 0x000fc800078e0242 */
[----:B------:R-:W-:Y:S01]  /*2fa0*/  IMAD R70, R7, 0x2, R2 ;  /* 0x0000000207467824 */ /* 0x000fe200078e0202 */
[----:B0-----:R-:W-:Y:S07]  /*2fb0*/  @!P0 BRA `(.L_x_2559) ;  /* 0x0000001400f08947 */ /* 0x001fee0003800000 */
[----:B------:R-:W-:Y:S01]  /*2fc0*/  SHF.R.S32.HI R64, RZ, 0x1f, R62 ;  /* 0x0000001fff407819 */ /* 0x000fe2000001143e */
[----:B------:R-:W-:Y:S01]  /*2fd0*/  ULDC.64 UR4, c[0x0][0x300] ;  /* 0x0000c00000047ab9 */ /* 0x000fe20000000a00 */
[----:B-----5:R-:W-:Y:S01]  /*2fe0*/  SHF.R.S32.HI R63, RZ, 0x1f, R61 ;  /* 0x0000001fff3f7819 */ /* 0x020fe2000001143d */
[----:B------:R-:W-:Y:S01]  /*2ff0*/  IMAD.WIDE.U32 R4, R62, UR4, RZ ;  /* 0x000000043e047c25 */ /* 0x000fe2000f8e00ff */
        /* <DEDUP_REMOVED lines=32> */
[----:B------:R-:W-:Y:S01]  /*3200*/  ULDC.64 UR4, c[0x0][0x3e8] ;  /* 0x0000fa0000047ab9 */ /* 0x000fe20000000a00 */
[----:B------:R-:W-:Y:S01]  /*3210*/  IMAD.MOV.U32 R6, RZ, RZ, R30 ;  /* 0x000000ffff067224 */ /* 0x000fe200078e001e */
[----:B------:R-:W-:Y:S01]  /*3220*/  ULDC.64 UR6, c[0x0][0x400] ;  /* 0x0001000000067ab9 */ /* 0x000fe20000000a00 */
[----:B------:R-:W-:Y:S01]  /*3230*/  IMAD.MOV.U32 R7, RZ, RZ, R56 ;  /* 0x000000ffff077224 */ /* 0x000fe200078e0038 */
[----:B------:R-:W-:Y:S01]  /*3240*/  CS2R R24, SRZ ;  /* 0x0000000000187805 */ /* 0x000fe2000001ff00 */
[-C--:B------:R-:W-:Y:S02]  /*3250*/  IMAD R5, R10, R45.reuse, R8 ;  /* 0x0000002d0a057224 */ /* 0x080fe400078e0208 */
[----:B------:R-:W-:Y:S01]  /*3260*/  IMAD.WIDE.U32 R8, R35, R45, R6 ;  /* 0x0000002d23087225 */ /* 0x000fe200078e0006 */
[----:B------:R-:W-:-:S03]  /*3270*/  IADD3 R7, P5, R20, R4, RZ ;  /* 0x0000000414077210 */ /* 0x000fc60007fbe0ff */
[----:B------:R-:W-:Y:S01]  /*3280*/  IMAD.IADD R5, R9, 0x1, R5 ;  /* 0x0000000109057824 */ /* 0x000fe200078e0205 */
[C---:B------:R-:W-:Y:S01]  /*3290*/  LEA R4, P6, R8.reuse, UR6, 0x1 ;  /* 0x0000000608047c11 */ /* 0x040fe2000f8c08ff */
[----:B------:R-:W-:Y:S01]  /*32a0*/  IMAD.X R10, R11, 0x1, R51, P5 ;  /* 0x000000010b0a7824 */ /* 0x000fe200028e0633 */
[C---:B------:R-:W-:Y:S02]  /*32b0*/  LEA R6, P5, R7.reuse, UR4, 0x1 ;  /* 0x0000000407067c11 */ /* 0x040fe4000f8a08ff */
[----:B------:R-:W-:Y:S02]  /*32c0*/  LEA.HI.X R5, R8, UR7, R5, 0x1, P6 ;  /* 0x0000000708057c11 */ /* 0x000fe4000b0f0c05 */
[----:B------:R-:W-:Y:S02]  /*32d0*/  CS2R R8, SRZ ;  /* 0x0000000000087805 */ /* 0x000fe4000001ff00 */
[----:B------:R-:W-:Y:S02]  /*32e0*/  LEA.HI.X R7, R7, UR5, R10, 0x1, P5 ;  /* 0x0000000507077c11 */ /* 0x000fe4000a8f0c0a */
[----:B------:R-:W-:-:S02]  /*32f0*/  ISETP.GE.AND P6, PT, R192, R69, PT ;  /* 0x00000045c000720c */ /* 0x000fc40003fc6270 */
[----:B------:R-:W-:-:S11]  /*3300*/  ISETP.GE.AND P5, PT, R205, R69, PT ;  /* 0x00000045cd00720c */ /* 0x000fd60003fa6270 */
[----:B------:R0:W5:Y:S04]  /*3310*/  @!P6 LDG.E.64 R26, desc[UR40][R6.64] ;  /* 0x00000028061ae981 */ /* 0x000168000c1e1b00 */
[----:B------:R0:W5:Y:S04]  /*3320*/  @!P5 LDG.E.64 R8, desc[UR40][R6.64+0x20] ;  /* 0x000020280608d981 */ /* 0x000168000c1e1b00 */
[----:B------:R0:W5:Y:S04]  /*3330*/  @!P6 LDG.E.64 R54, desc[UR40][R4.64] ;  /* 0x000000280436e981 */ /* 0x000168000c1e1b00 */
[----:B------:R0:W5:Y:S02]  /*3340*/  @!P5 LDG.E.64 R24, desc[UR40][R4.64+0x20] ;  /* 0x000020280418d981 */ /* 0x000164000c1e1b00 */
.L_x_2562:
[----:B------:R-:W-:Y:S05]  /*3350*/  BSYNC B1 ;  /* 0x0000000000017941 */ /* 0x000fea0003800000 */
.L_x_2561:
        /* <DEDUP_REMOVED lines=9> */
[----:B------:R-:W-:Y:S01]  /*33f0*/  IMAD.MOV.U32 R5, RZ, RZ, R25 ;  /* 0x000000ffff057224 */ /* 0x000fe200078e0019 */
[----:B------:R-:W-:Y:S01]  /*3400*/  PRMT R72, R72, 0x5410, R6 ;  /* 0x0000541048487816 */ /* 0x000fe20000000006 */
[----:B------:R-:W-:Y:S01]  /*3410*/  IMAD.MOV.U32 R6, RZ, RZ, R54 ;  /* 0x000000ffff067224 */ /* 0x000fe200078e0036 */
[----:B------:R-:W-:Y:S01]  /*3420*/  PRMT R73, R73, 0x5410, R4 ;  /* 0x0000541049497816 */ /* 0x000fe20000000004 */
[----:B------:R-:W-:Y:S01]  /*3430*/  IMAD.MOV.U32 R4, RZ, RZ, R24 ;  /* 0x000000ffff047224 */ /* 0x000fe200078e0018 */
[----:B------:R-:W-:-:S02]  /*3440*/  PRMT R78, R78, 0x5410, R5 ;  /* 0x000054104e4e7816 */ /* 0x000fc40000000005 */
[----:B------:R-:W-:Y:S02]  /*3450*/  PRMT R72, R6, 0x7610, R72 ;  /* 0x0000761006487816 */ /* 0x000fe40000000048 */
[----:B------:R-:W-:Y:S02]  /*3460*/  PRMT R77, R77, 0x5410, R4 ;  /* 0x000054104d4d7816 */ /* 0x000fe40000000004 */
[----:B------:R-:W-:Y:S01]  /*3470*/  PRMT R74, R74, 0x5410, R7 ;  /* 0x000054104a4a7816 */ /* 0x000fe20000000007 */
[----:B------:R-:W-:Y:S06]  /*3480*/  @!P5 BRA `(.L_x_2563) ;  /* 0x000000000004d947 */ /* 0x000fec0003800000 */
[----:B------:R-:W-:Y:S01]  /*3490*/  BPT.TRAP 0x1 ;  /* 0x000000040000795c */ /* 0x000fe20000300000 */
.L_x_2563:
[----:B------:R-:W-:Y:S01]  /*34a0*/  IMAD R60, R187, 0x8, R2 ;  /* 0x00000008bb3c7824 */ /* 0x000fe200078e0202 */
[----:B------:R-:W-:Y:S01]  /*34b0*/  SHF.L.U32 R67, R191, 0x1f, RZ ;  /* 0x0000001fbf437819 */ /* 0x000fe200000006ff */
[----:B------:R-:W-:Y:S03]  /*34c0*/  BSSY B1, `(.L_x_2564) ;  /* 0x0000003000017945 */ /* 0x000fe60003800000 */
[----:B------:R-:W0:Y:S02]  /*34d0*/  SYNCS.PHASECHK.TRANS64.TRYWAIT P6, [R60+URZ+0x28c90], R67 ;  /* 0x028c90433c0075a7 */ /* 0x000e2400080c017f */
[----:B0-----:R-:W-:Y:S05]  /*34e0*/  @!P6 BRA `(.L_x_2565) ;  /* 0x000002000068e947 */ /* 0x001fea0003800000 */
.L_x_2916:
[----:B------:R-:W-:Y:S05]  /*34f0*/  BSYNC B1 ;  /* 0x0000000000017941 */ /* 0x000fea0003800000 */
.L_x_2564:
[----:B------:R-:W-:-:S03]  /*3500*/  UMOV UR4, 0xffffffff ;  /* 0xffffffff00047882 */ /* 0x000fc60000000000 */
[----:B------:R-:W-:Y:S05]  /*3510*/  BRA.DIV UR4, `(.L_x_2566) ;  /* 0x0000020204707947 */ /* 0x000fea000b800000 */
[----:B------:R1:W2:Y:S04]  /*3520*/  SHFL.IDX PT, R71, R14, RZ, 0x1c1f ;  /* 0x001c1fff0e477589 */ /* 0x0002a800000e0000 */
[----:B------:R-:W3:Y:S02]  /*3530*/  SHFL.IDX PT, R68, R68, RZ, 0x1c1f ;  /* 0x001c1fff44447589 */ /* 0x000ee400000e0000 */
.L_x_2920:
[----:B------:R-:W-:Y:S05]  /*3540*/  @P0 BRA `(.L_x_2567) ;  /* 0x0000001400600947 */ /* 0x000fea0003800000 */
[----:B------:R-:W-:Y:S04]  /*3550*/  BSSY B1, `(.L_x_2568) ;  /* 0x0000036000017945 */ /* 0x000fe80003800000 */
[----:B------:R-:W-:Y:S05]  /*3560*/  @P2 BRA `(.L_x_2569) ;  /* 0x0000000000d02947 */ /* 0x000fea0003800000 */
[----:B------:R4:W0:Y:S01]  /*3570*/  LDS.128 R4, [R70+0x22400] ;  /* 0x0224000046047984 */ /* 0x0008220000000c00 */
[----:B------:R-:W-:Y:S01]  /*3580*/  ISETP.GE.AND P6, PT, R192, R69, PT ;  /* 0x00000045c000720c */ /* 0x000fe20003fc6270 */
[----:B------:R-:W-:Y:S01]  /*3590*/  BSSY B2, `(.L_x_2570) ;  /* 0x0000030000027945 */ /* 0x000fe20003800000 */
[----:B---3--:R-:W-:-:S04]  /*35a0*/  LEA R10, P0, R18, R68, 0x1 ;  /* 0x00000044120a7211 */ /* 0x008fc800078008ff */
[----:B--2---:R-:W-:-:S07]  /*35b0*/  LEA.HI.X R11, R18, R71, R19, 0x1, P0 ;  /* 0x00000047120b7211 */ /* 0x004fce00000f0c13 */
[----:B----4-:R-:W-:Y:S05]  /*35c0*/  @P6 BRA `(.L_x_2571) ;  /* 0x0000000000b06947 */ /* 0x010fea0003800000 */
[----:B------:R-:W-:Y:S01]  /*35d0*/  SHF.R.U64 R13, R54, 0x10, R55 ;  /* 0x00000010360d7819 */ /* 0x000fe20000001237 */
[C---:B01----:R-:W-:Y:S01]  /*35e0*/  IMAD.U32 R14, R5.reuse, 0x10000, RZ ;  /* 0x00010000050e7824 */ /* 0x043fe200078e00ff */
[----:B------:R-:W-:Y:S02]  /*35f0*/  SHF.R.U64 R12, R26, 0x10, R27 ;  /* 0x000000101a0c7819 */ /* 0x000fe4000000121b */
[C---:B------:R-:W-:Y:S02]  /*3600*/  PRMT R13, R72.reuse, 0x5410, R13 ;  /* 0x00005410480d7816 */ /* 0x040fe4000000000d */
[----:B------:R-:W-:Y:S02]  /*3610*/  PRMT R12, R72, 0x5432, R12 ;  /* 0x00005432480c7816 */ /* 0x000fe4000000000c */
[----:B------:R-:W-:Y:S02]  /*3620*/  LOP3.LUT R15, R5, 0xffff0000, RZ, 0xc0, !PT ;  /* 0xffff0000050f7812 */ /* 0x000fe400078ec0ff */
[----:B------:R-:W-:-:S02]  /*3630*/  LOP3.LUT R70, R13, 0xffff0000, RZ, 0xc0, !PT ;  /* 0xffff00000d467812 */ /* 0x000fc400078ec0ff */
[----:B------:R-:W-:Y:S02]  /*3640*/  LOP3.LUT R26, R12, 0xffff0000, RZ, 0xc0, !PT ;  /* 0xffff00000c1a7812 */ /* 0x000fe400078ec0ff */
[----:B------:R-:W-:Y:S01]  /*3650*/  SHF.R.U32.HI R72, RZ, 0x10, R55 ;  /* 0x00000010ff487819 */ /* 0x000fe20000011637 */
[C---:B------:R-:W-:Y:S01]  /*3660*/  FMUL.FTZ R5, R15.reuse, R70 ;  /* 0x000000460f057220 */ /* 0x040fe20000410000 */
[----:B------:R-:W-:Y:S01]  /*3670*/  SHF.R.U32.HI R54, RZ, 0x10, R27 ;  /* 0x00000010ff367819 */ /* 0x000fe2000001161b */
[-C--:B------:R-:W-:Y:S01]  /*3680*/  FMUL.FTZ R15, R15, R26.reuse ;  /* 0x0000001a0f0f7220 */ /* 0x080fe20000410000 */
[----:B------:R-:W-:Y:S01]  /*3690*/  PRMT R72, R74, 0x5432, R72 ;  /* 0x000054324a487816 */ /* 0x000fe20000000048 */
[C---:B------:R-:W-:Y:S01]  /*36a0*/  FFMA.FTZ R5, R14.reuse, R26, -R5 ;  /* 0x0000001a0e057223 */ /* 0x040fe20000010805 */
[----:B------:R-:W-:Y:S01]  /*36b0*/  PRMT R54, R73, 0x5432, R54 ;  /* 0x0000543249367816 */ /* 0x000fe20000000036 */
[----:B------:R-:W-:Y:S01]  /*36c0*/  FFMA.FTZ R14, R14, R70, R15 ;  /* 0x000000460e0e7223 */ /* 0x000fe2000001000f */
[----:B------:R-:W-:Y:S01]  /*36d0*/  LOP3.LUT R26, R6, 0xffff0000, RZ, 0xc0, !PT ;  /* 0xffff0000061a7812 */ /* 0x000fe200078ec0ff */
[----:B------:R-:W-:Y:S01]  /*36e0*/  IMAD.U32 R70, R72, 0x10000, RZ ;  /* 0x0001000048467824 */ /* 0x000fe200078e00ff */
[----:B------:R-:W-:Y:S01]  /*36f0*/  LOP3.LUT R27, R7, 0xffff0000, RZ, 0xc0, !PT ;  /* 0xffff0000071b7812 */ /* 0x000fe200078ec0ff */
[----:B------:R-:W-:Y:S01]  /*3700*/  IMAD.U32 R15, R6, 0x10000, RZ ;  /* 0x00010000060f7824 */ /* 0x000fe200078e00ff */
[----:B------:R-:W-:Y:S01]  /*3710*/  LOP3.LUT R72, R72, 0xffff0000, RZ, 0xc0, !PT ;  /* 0xffff000048487812 */ /* 0x000fe200078ec0ff */
[----:B------:R-:W-:-:S02]  /*3720*/  IMAD.U32 R55, R54, 0x10000, RZ ;  /* 0x0001000036377824 */ /* 0x000fc400078e00ff */
[-C--:B------:R-:W-:Y:S01]  /*3730*/  FMUL.FTZ R74, R26, R70.reuse ;  /* 0x000000461a4a7220 */ /* 0x080fe20000410000 */
[C---:B------:R-:W-:Y:S01]  /*3740*/  IMAD.U32 R6, R4.reuse, 0x10000, RZ ;  /* 0x0001000004067824 */ /* 0x040fe200078e00ff */
[----:B------:R-:W-:Y:S01]  /*3750*/  LOP3.LUT R4, R4, 0xffff0000, RZ, 0xc0, !PT ;  /* 0xffff000004047812 */ /* 0x000fe200078ec0ff */
[-C--:B------:R-:W-:Y:S01]  /*3760*/  FMUL.FTZ R26, R26, R55.reuse ;  /* 0x000000371a1a7220 */ /* 0x080fe20000410000 */
[----:B------:R-:W-:Y:S01]  /*3770*/  FFMA.FTZ R74, R15, R55, -R74 ;  /* 0x000000370f4a7223 */ /* 0x000fe2000001084a */
[----:B------:R-:W-:Y:S01]  /*3780*/  LOP3.LUT R54, R54, 0xffff0000, RZ, 0xc0, !PT ;  /* 0xffff000036367812 */ /* 0x000fe200078ec0ff */
[----:B------:R-:W-:Y:S02]  /*3790*/  IMAD.U32 R55, R13, 0x10000, RZ ;  /* 0x000100000d377824 */ /* 0x000fe400078e00ff */
[----:B------:R-:W-:Y:S01]  /*37a0*/  FFMA.FTZ R73, R15, R70, R26 ;  /* 0x000000460f497223 */ /* 0x000fe2000001001a */
[----:B------:R-:W-:Y:S02]  /*37b0*/  IMAD.U32 R13, R12, 0x10000, RZ ;  /* 0x000100000c0d7824 */ /* 0x000fe400078e00ff */
[----:B------:R-:W-:Y:S01]  /*37c0*/  FMUL.FTZ R12, R27, R72 ;  /* 0x000000481b0c7220 */ /* 0x000fe20000410000 */
[----:B------:R-:W-:Y:S01]  /*37d0*/  FMUL.FTZ R15, R4, R55 ;  /* 0x00000037040f7220 */ /* 0x000fe20000410000 */
[----:B------:R-:W-:-:S02]  /*37e0*/  IMAD.U32 R7, R7, 0x10000, RZ ;  /* 0x0001000007077824 */ /* 0x000fc400078e00ff */
[-C--:B------:R-:W-:Y:S01]  /*37f0*/  FMUL.FTZ R27, R27, R54.reuse ;  /* 0x000000361b1b7220 */ /* 0x080fe20000410000 */
[-C--:B------:R-:W-:Y:S01]  /*3800*/  FMUL.FTZ R4, R4, R13.reuse ;  /* 0x0000000d04047220 */ /* 0x080fe20000410000 */
[C---:B------:R-:W-:Y:S01]  /*3810*/  FFMA.FTZ R15, R6.reuse, R13, -R15 ;  /* 0x0000000d060f7223 */ /* 0x040fe2000001080f */
[C---:B------:R-:W-:Y:S01]  /*3820*/  FFMA.FTZ R12, R7.reuse, R54, -R12 ;  /* 0x00000036070c7223 */ /* 0x040fe2000001080c */
[----:B------:R-:W-:Y:S01]  /*3830*/  FFMA.FTZ R27, R7, R72, R27 ;  /* 0x00000048071b7223 */ /* 0x000fe2000001001b */
[----:B------:R-:W-:Y:S01]  /*3840*/  FFMA.FTZ R4, R6, R55, R4 ;  /* 0x0000003706047223 */ /* 0x000fe20000010004 */
[----:B------:R-:W-:Y:S02]  /*3850*/  F2FP.BF16.F32.PACK_AB R5, R14, R5 ;  /* 0x000000050e05723e */ /* 0x000fe400000010ff */
[----:B------:R-:W-:Y:S02]  /*3860*/  F2FP.BF16.F32.PACK_AB R6, R73, R74 ;  /* 0x0000004a4906723e */ /* 0x000fe400000010ff */
[----:B------:R-:W-:-:S02]  /*3870*/  F2FP.BF16.F32.PACK_AB R7, R27, R12 ;  /* 0x0000000c1b07723e */ /* 0x000fc400000010ff */
[----:B------:R-:W-:-:S07]  /*3880*/  F2FP.BF16.F32.PACK_AB R4, R4, R15 ;  /* 0x0000000f0404723e */ /* 0x000fce00000010ff */
.L_x_2571:
[----:B------:R-:W-:Y:S05]  /*3890*/  BSYNC B2 ;  /* 0x0000000000027941 */ /* 0x000fea0003800000 */
.L_x_2570:
[----:B0-----:R4:W-:Y:S02]  /*38a0*/  ST.E.128 desc[UR40][R10.64], R4 ;  /* 0x000000040a007985 */ /* 0x0019e4000c101d28 */
.L_x_2569:
[----:B------:R-:W-:Y:S05]  /*38b0*/  BSYNC B1 ;  /* 0x0000000000017941 */ /* 0x000fea0003800000 */
.L_x_2568:
[----:B------:R-:W-:Y:S05]  /*38c0*/  @P1 BRA `(.L_x_2567) ;  /* 0x0000001000801947 */ /* 0x000fea0003800000 */
[----:B----4-:R-:W-:Y:S01]  /*38d0*/  IMAD.MOV.U32 R5, RZ, RZ, 0x20 ;  /* 0x00000020ff057424 */ /* 0x010fe200078e00ff */
[----:B------:R-:W-:Y:S01]  /*38e0*/  LOP3.LUT P0, RZ, R198, 0x4, RZ, 0xc0, !PT ;  /* 0x00000004c6ff7812 */ /* 0x000fe2000780c0ff */
[----:B------:R-:W-:Y:S01]  /*38f0*/  BSSY B1, `(.L_x_2572) ;  /* 0x0000036000017945 */ /* 0x000fe20003800000 */
[----:B------:R-:W-:Y:S02]  /*3900*/  ISETP.GE.AND P6, PT, R205, R69, PT ;  /* 0x00000045cd00720c */ /* 0x000fe40003fc6270 */
[----:B------:R-:W-:Y:S02]  /*3910*/  SEL R5, R5, 0xffffffe0, !P0 ;  /* 0xffffffe005057807 */ /* 0x000fe40004000000 */
[----:B---3--:R-:W-:Y:S02]  /*3920*/  LEA R10, P0, R185, R68, 0x1 ;  /* 0x00000044b90a7211 */ /* 0x008fe400078008ff */
[----:B------:R-:W-:Y:S02]  /*3930*/  IADD3 R5, R5, R48, R66 ;  /* 0x0000003005057210 */ /* 0x000fe40007ffe042 */
[----:B--2---:R-:W-:-:S03]  /*3940*/  LEA.HI.X R11, R185, R71, R204, 0x1, P0 ;  /* 0x00000047b90b7211 */ /* 0x004fc600000f0ccc */
[----:B------:R-:W-:-:S06]  /*3950*/  IMAD R4, R5, 0x2, R2 ;  /* 0x0000000205047824 */ /* 0x000fcc00078e0202 */
[----:B------:R-:W2:Y:S01]  /*3960*/  LDS.128 R4, [R4+0x22400] ;  /* 0x0224000004047984 */ /* 0x000ea20000000c00 */
[----:B------:R-:W-:Y:S05]  /*3970*/  @P6 BRA `(.L_x_2573) ;  /* 0x0000000000b46947 */ /* 0x000fea0003800000 */
[----:B------:R-:W-:Y:S02]  /*3980*/  SHF.R.U64 R26, R24, 0x10, R25 ;  /* 0x00000010181a7819 */ /* 0x000fe40000001219 */
[--C-:B-1----:R-:W-:Y:S02]  /*3990*/  SHF.R.U64 R14, R8, 0x10, R9.reuse ;  /* 0x00000010080e7819 */ /* 0x102fe40000001209 */
[----:B------:R-:W-:Y:S01]  /*39a0*/  SHF.R.U32.HI R8, RZ, 0x10, R9 ;  /* 0x00000010ff087819 */ /* 0x000fe20000011609 */
[----:B--2---:R-:W-:Y:S01]  /*39b0*/  IMAD.U32 R9, R6, 0x10000, RZ ;  /* 0x0001000006097824 */ /* 0x004fe200078e00ff */
[----:B------:R-:W-:Y:S02]  /*39c0*/  SHF.R.U32.HI R54, RZ, 0x10, R25 ;  /* 0x00000010ff367819 */ /* 0x000fe40000011619 */
[----:B------:R-:W-:Y:S02]  /*39d0*/  PRMT R26, R77, 0x5432, R26 ;  /* 0x000054324d1a7816 */ /* 0x000fe4000000001a */
[----:B------:R-:W-:-:S02]  /*39e0*/  PRMT R24, R76, 0x5432, R8 ;  /* 0x000054324c187816 */ /* 0x000fc40000000008 */
[----:B------:R-:W-:Y:S02]  /*39f0*/  PRMT R54, R78, 0x5432, R54 ;  /* 0x000054324e367816 */ /* 0x000fe40000000036 */
[----:B------:R-:W-:Y:S01]  /*3a00*/  PRMT R14, R75, 0x5432, R14 ;  /* 0x000054324b0e7816 */ /* 0x000fe2000000000e */
[----:B------:R-:W-:Y:S01]  /*3a10*/  IMAD.U32 R25, R24, 0x10000, RZ ;  /* 0x0001000018197824 */ /* 0x000fe200078e00ff */
[----:B------:R-:W-:Y:S01]  /*3a20*/  LOP3.LUT R8, R5, 0xffff0000, RZ, 0xc0, !PT ;  /* 0xffff000005087812 */ /* 0x000fe200078ec0ff */
[----:B------:R-:W-:Y:S01]  /*3a30*/  IMAD.U32 R55, R54, 0x10000, RZ ;  /* 0x0001000036377824 */ /* 0x000fe200078e00ff */
[C---:B------:R-:W-:Y:S01]  /*3a40*/  LOP3.LUT R27, R26.reuse, 0xffff0000, RZ, 0xc0, !PT ;  /* 0xffff00001a1b7812 */ /* 0x040fe200078ec0ff */
[----:B------:R-:W-:Y:S01]  /*3a50*/  IMAD.U32 R26, R26, 0x10000, RZ ;  /* 0x000100001a1a7824 */ /* 0x000fe200078e00ff */
[----:B------:R-:W-:Y:S01]  /*3a60*/  LOP3.LUT R12, R6, 0xffff0000, RZ, 0xc0, !PT ;  /* 0xffff0000060c7812 */ /* 0x000fe200078ec0ff */
[C---:B------:R-:W-:Y:S01]  /*3a70*/  IMAD.U32 R6, R7.reuse, 0x10000, RZ ;  /* 0x0001000007067824 */ /* 0x040fe200078e00ff */
[----:B------:R-:W-:Y:S01]  /*3a80*/  LOP3.LUT R13, R7, 0xffff0000, RZ, 0xc0, !PT ;  /* 0xffff0000070d7812 */ /* 0x000fe200078ec0ff */
[----:B------:R-:W-:Y:S01]  /*3a90*/  IMAD.U32 R7, R5, 0x10000, RZ ;  /* 0x0001000005077824 */ /* 0x000fe200078e00ff */
[----:B------:R-:W-:Y:S01]  /*3aa0*/  LOP3.LUT R15, R14, 0xffff0000, RZ, 0xc0, !PT ;  /* 0xffff00000e0f7812 */ /* 0x000fe200078ec0ff */
[----:B------:R-:W-:Y:S01]  /*3ab0*/  FMUL.FTZ R66, R8, R27 ;  /* 0x0000001b08427220 */ /* 0x000fe20000410000 */
[----:B------:R-:W-:Y:S01]  /*3ac0*/  LOP3.LUT R54, R54, 0xffff0000, RZ, 0xc0, !PT ;  /* 0xffff000036367812 */ /* 0x000fe200078ec0ff */
[----:B------:R-:W-:Y:S01]  /*3ad0*/  IMAD.U32 R5, R4, 0x10000, RZ ;  /* 0x0001000004057824 */ /* 0x000fe200078e00ff */
[----:B------:R-:W-:Y:S01]  /*3ae0*/  LOP3.LUT R24, R24, 0xffff0000, RZ, 0xc0, !PT ;  /* 0xffff000018187812 */ /* 0x000fe200078ec0ff */
[-C--:B------:R-:W-:Y:S01]  /*3af0*/  FMUL.FTZ R8, R8, R15.reuse ;  /* 0x0000000f08087220 */ /* 0x080fe20000410000 */
[----:B------:R-:W-:Y:S01]  /*3b00*/  FFMA.FTZ R66, R7, R15, -R66 ;  /* 0x0000000f07427223 */ /* 0x000fe20000010842 */
[----:B------:R-:W-:Y:S01]  /*3b10*/  LOP3.LUT R4, R4, 0xffff0000, RZ, 0xc0, !PT ;  /* 0xffff000004047812 */ /* 0x000fe200078ec0ff */
[----:B------:R-:W-:Y:S01]  /*3b20*/  FMUL.FTZ R15, R13, R54 ;  /* 0x000000360d0f7220 */ /* 0x000fe20000410000 */
[----:B------:R-:W-:-:S02]  /*3b30*/  IMAD.U32 R14, R14, 0x10000, RZ ;  /* 0x000100000e0e7824 */ /* 0x000fc400078e00ff */
[-C--:B------:R-:W-:Y:S01]  /*3b40*/  FMUL.FTZ R13, R13, R24.reuse ;  /* 0x000000180d0d7220 */ /* 0x080fe20000410000 */
[----:B------:R-:W-:Y:S01]  /*3b50*/  FFMA.FTZ R27, R7, R27, R8 ;  /* 0x0000001b071b7223 */ /* 0x000fe20000010008 */
[----:B------:R-:W-:Y:S01]  /*3b60*/  FFMA.FTZ R15, R6, R24, -R15 ;  /* 0x00000018060f7223 */ /* 0x000fe2000001080f */
[----:B------:R-:W-:Y:S01]  /*3b70*/  FMUL.FTZ R68, R12, R55 ;  /* 0x000000370c447220 */ /* 0x000fe20000410000 */
[C---:B------:R-:W-:Y:S01]  /*3b80*/  FMUL.FTZ R8, R4.reuse, R26 ;  /* 0x0000001a04087220 */ /* 0x040fe20000410000 */
[----:B------:R-:W-:Y:S01]  /*3b90*/  FMUL.FTZ R7, R4, R14 ;  /* 0x0000000e04077220 */ /* 0x000fe20000410000 */
[----:B------:R-:W-:Y:S01]  /*3ba0*/  FFMA.FTZ R6, R6, R54, R13 ;  /* 0x0000003606067223 */ /* 0x000fe2000001000d */
[-C--:B------:R-:W-:Y:S01]  /*3bb0*/  FMUL.FTZ R12, R12, R25.reuse ;  /* 0x000000190c0c7220 */ /* 0x080fe20000410000 */
[----:B------:R-:W-:Y:S01]  /*3bc0*/  FFMA.FTZ R68, R9, R25, -R68 ;  /* 0x0000001909447223 */ /* 0x000fe20000010844 */
[C---:B------:R-:W-:Y:S01]  /*3bd0*/  FFMA.FTZ R8, R5.reuse, R14, -R8 ;  /* 0x0000000e05087223 */ /* 0x040fe20000010808 */
[----:B------:R-:W-:Y:S01]  /*3be0*/  FFMA.FTZ R7, R5, R26, R7 ;  /* 0x0000001a05077223 */ /* 0x000fe20000010007 */
[----:B------:R-:W-:Y:S01]  /*3bf0*/  FFMA.FTZ R9, R9, R55, R12 ;  /* 0x0000003709097223 */ /* 0x000fe2000001000c */
[----:B------:R-:W-:-:S02]  /*3c00*/  F2FP.BF16.F32.PACK_AB R15, R6, R15 ;  /* 0x0000000f060f723e */ /* 0x000fc400000010ff */
[----:B------:R-:W-:Y:S02]  /*3c10*/  F2FP.BF16.F32.PACK_AB R5, R27, R66 ;  /* 0x000000421b05723e */ /* 0x000fe400000010ff */
[----:B------:R-:W-:Y:S01]  /*3c20*/  F2FP.BF16.F32.PACK_AB R4, R7, R8 ;  /* 0x000000080704723e */ /* 0x000fe200000010ff */
[----:B------:R-:W-:Y:S01]  /*3c30*/  IMAD.MOV.U32 R7, RZ, RZ, R15 ;  /* 0x000000ffff077224 */ /* 0x000fe200078e000f */
[----:B------:R-:W-:-:S07]  /*3c40*/  F2FP.BF16.F32.PACK_AB R6, R9, R68 ;  /* 0x000000440906723e */ /* 0x000fce00000010ff */
.L_x_2573:
[----:B------:R-:W-:Y:S05]  /*3c50*/  BSYNC B1 ;  /* 0x0000000000017941 */ /* 0x000fea0003800000 */
.L_x_2572:
[----:B--2---:R2:W-:Y:S01]  /*3c60*/  ST.E.128 desc[UR40][R10.64], R4 ;  /* 0x000000040a007985 */ /* 0x0045e2000c101d28 */
[----:B------:R-:W-:Y:S05]  /*3c70*/  BRA `(.L_x_2567) ;  /* 0x0000000c00947947 */ /* 0x000fea0003800000 */
.L_x_2560:
[----:B------:R-:W-:Y:S01]  /*3c80*/  IMAD R65, R35, -0x40, R34 ;  /* 0xffffffc023417824 */ /* 0x000fe200078e0222 */
[----:B------:R-:W-:-:S04]  /*3c90*/  ISETP.GE.AND P0, PT, R18, R69, PT ;  /* 0x000000451200720c */ /* 0x000fc80003f06270 */
[----:B------:R-:W-:-:S04]  /*3ca0*/  VIMNMX R65, R65, 0x40, PT ;  /* 0x0000004041417848 */ /* 0x000fc80003fe0100 */
[----:B------:R-:W-:-:S13]  /*3cb0*/  ISETP.GE.OR P5, PT, R190, R65, P0 ;  /* 0x00000041be00720c */ /* 0x000fda00007a6670 */
[----:B------:R-:W0:Y:S01]  /*3cc0*/  @!P5 LDC.64 R12, c[0x0][0x3e8] ;  /* 0x0000fa00ff0cdb82 */ /* 0x000e220000000a00 */
[----:B------:R-:W-:Y:S01]  /*3cd0*/  @!P5 IADD3 R6, P6, R28, R4, RZ ;  /* 0x000000041c06d210 */ /* 0x000fe20007fde0ff */
[----:B------:R-:W-:Y:S02]  /*3ce0*/  @!P5 IMAD R4, R43, R35, RZ ;  /* 0x000000232b04d224 */ /* 0x000fe400078e02ff */
[----:B------:R-:W-:Y:S02]  /*3cf0*/  @!P5 IMAD.MOV.U32 R5, RZ, RZ, R57 ;  /* 0x000000ffff05d224 */ /* 0x000fe400078e0039 */
[----:B------:R-:W-:Y:S02]  /*3d00*/  @!P5 IMAD R15, R10, R45, R4 ;  /* 0x0000002d0a0fd224 */ /* 0x000fe400078e0204 */
[----:B------:R-:W1:Y:S01]  /*3d10*/  @!P5 LDC.64 R8, c[0x0][0x400] ;  /* 0x00010000ff08db82 */ /* 0x000e620000000a00 */
[----:B------:R-:W-:Y:S02]  /*3d20*/  @!P5 IMAD.X R7, R11, 0x1, R52, P6 ;  /* 0x000000010b07d824 */ /* 0x000fe400030e0634 */
[----:B------:R-:W-:-:S04]  /*3d30*/  @!P5 IMAD.MOV.U32 R4, RZ, RZ, R32 ;  /* 0x000000ffff04d224 */ /* 0x000fc800078e0020 */
[----:B------:R-:W-:Y:S01]  /*3d40*/  @!P5 IMAD.WIDE.U32 R10, R35, R45, R4 ;  /* 0x0000002d230ad225 */ /* 0x000fe200078e0004 */
[----:B------:R-:W-:-:S03]  /*3d50*/  CS2R R4, SRZ ;  /* 0x0000000000047805 */ /* 0x000fc6000001ff00 */
[----:B------:R-:W-:Y:S01]  /*3d60*/  @!P5 IMAD.IADD R11, R15, 0x1, R11 ;  /* 0x000000010f0bd824 */ /* 0x000fe200078e020b */
[----:B0-----:R-:W-:-:S04]  /*3d70*/  @!P5 LEA R12, P6, R6, R12, 0x1 ;  /* 0x0000000c060cd211 */ /* 0x001fc800078c08ff */
[----:B------:R-:W-:Y:S02]  /*3d80*/  @!P5 LEA.HI.X R13, R6, R13, R7, 0x1, P6 ;  /* 0x0000000d060dd211 */ /* 0x000fe400030f0c07 */
[----:B------:R-:W-:Y:S02]  /*3d90*/  CS2R R6, SRZ ;  /* 0x0000000000067805 */ /* 0x000fe4000001ff00 */
[C---:B-1----:R-:W-:Y:S02]  /*3da0*/  @!P5 LEA R8, P6, R10.reuse, R8, 0x1 ;  /* 0x000000080a08d211 */ /* 0x042fe400078c08ff */
[----:B------:R-:W-:Y:S02]  /*3db0*/  CS2R R26, SRZ ;  /* 0x00000000001a7805 */ /* 0x000fe4000001ff00 */
[----:B------:R-:W-:Y:S01]  /*3dc0*/  CS2R R24, SRZ ;  /* 0x0000000000187805 */ /* 0x000fe2000001ff00 */
[----:B------:R-:W2:Y:S01]  /*3dd0*/  @!P5 LDG.E.128 R4, desc[UR40][R12.64] ;  /* 0x000000280c04d981 */ /* 0x000ea2000c1e1d00 */
[----:B------:R-:W-:-:S05]  /*3de0*/  @!P5 LEA.HI.X R9, R10, R9, R11, 0x1, P6 ;  /* 0x000000090a09d211 */ /* 0x000fca00030f0c0b */
        /* <DEDUP_REMOVED lines=18> */
[----:B------:R-:W-:Y:S01]  /*3f10*/  PRMT R72, R72, 0x5410, R11 ;  /* 0x0000541048487816 */ /* 0x000fe2000000000b */
[----:B------:R-:W-:Y:S06]  /*3f20*/  @!P5 BRA `(.L_x_2574) ;  /* 0x000000000004d947 */ /* 0x000fec0003800000 */
[----:B------:R-:W-:Y:S01]  /*3f30*/  BPT.TRAP 0x1 ;  /* 0x000000040000795c */ /* 0x000fe20000300000 */
.L_x_2574:
[----:B------:R-:W-:Y:S01]  /*3f40*/  IMAD R60, R187, 0x8, R2 ;  /* 0x00000008bb3c7824 */ /* 0x000fe200078e0202 */
[----:B------:R-:W-:Y:S01]  /*3f50*/  SHF.L.U32 R67, R191, 0x1f, RZ ;  /* 0x0000001fbf437819 */ /* 0x000fe200000006ff */
[----:B------:R-:W-:Y:S03]  /*3f60*/  BSSY B1, `(.L_x_2575) ;  /* 0x0000003000017945 */ /* 0x000fe60003800000 */
[----:B------:R-:W0:Y:S02]  /*3f70*/  SYNCS.PHASECHK.TRANS64.TRYWAIT P6, [R60+URZ+0x28c90], R67 ;  /* 0x028c90433c0075a7 */ /* 0x000e2400080c017f */
[----:B0-----:R-:W-:Y:S05]  /*3f80*/  @!P6 BRA `(.L_x_2576) ;  /* 0x000001f80020e947 */ /* 0x001fea0003800000 */
.L_x_2921:
[----:B------:R-:W-:Y:S05]  /*3f90*/  BSYNC B1 ;  /* 0x0000000000017941 */ /* 0x000fea0003800000 */
.L_x_2575:
[----:B------:R-:W-:-:S03]  /*3fa0*/  UMOV UR4, 0xffffffff ;  /* 0xffffffff00047882 */ /* 0x000fc60000000000 */
[----:B------:R-:W-:Y:S05]  /*3fb0*/  BRA.DIV UR4, `(.L_x_2577) ;  /* 0x000001fa04287947 */ /* 0x000fea000b800000 */
[----:B------:R1:W2:Y:S04]  /*3fc0*/  SHFL.IDX PT, R69, R14, RZ, 0x1c1f ;  /* 0x001c1fff0e457589 */ /* 0x0002a800000e0000 */
[----:B------:R-:W3:Y:S02]  /*3fd0*/  SHFL.IDX PT, R68, R68, RZ, 0x1c1f ;  /* 0x001c1fff44447589 */ /* 0x000ee400000e0000 */
.L_x_2925:
[----:B------:R-:W-:-:S13]  /*3fe0*/  ISETP.GE.OR P6, PT, R190, R65, P2 ;  /* 0x00000041be00720c */ /* 0x000fda00017c6670 */
[----:B------:R-:W-:Y:S05]  /*3ff0*/  @P6 BRA `(.L_x_2567) ;  /* 0x0000000800b46947 */ /* 0x000fea0003800000 */
[----:B------:R-:W4:Y:S01]  /*4000*/  LDC R70, c[0x0][0x2f4] ;  /* 0x0000bd00ff467b82 */ /* 0x000f220000000800 */
[C---:B---3--:R-:W-:Y:S01]  /*4010*/  LEA R54, P6, R53.reuse, R68, 0x1 ;  /* 0x0000004435367211 */ /* 0x048fe200078c08ff */
[----:B------:R-:W-:Y:S03]  /*4020*/  BSSY B1, `(.L_x_2578) ;  /* 0x000006d000017945 */ /* 0x000fe60003800000 */
        /* <DEDUP_REMOVED lines=24> */
[----:B------:R-:W-:Y:S01]  /*41b0*/  SHF.R.U64 R25, R24, 0x10, R25 ;  /* 0x0000001018197819 */ /* 0x000fe20000001219 */
[C---:B------:R-:W-:Y:S01]  /*41c0*/  IMAD.U32 R77, R76.reuse, 0x10000, RZ ;  /* 0x000100004c4d7824 */ /* 0x040fe200078e00ff */
[----:B------:R-:W-:Y:S01]  /*41d0*/  LOP3.LUT R76, R76, 0xffff0000, RZ, 0xc0, !PT ;  /* 0xffff00004c4c7812 */ /* 0x000fe200078ec0ff */
[----:B------:R-:W-:Y:S01]  /*41e0*/  IMAD.U32 R75, R73, 0x10000, RZ ;  /* 0x00010000494b7824 */ /* 0x000fe200078e00ff */
[----:B------:R-:W-:Y:S01]  /*41f0*/  PRMT R25, R82, 0x5410, R25 ;  /* 0x0000541052197816 */ /* 0x000fe20000000019 */
[----:B------:R-:W-:Y:S01]  /*4200*/  FMUL.FTZ R79, R66, R77 ;  /* 0x0000004d424f7220 */ /* 0x000fe20000410000 */
[----:B------:R-:W-:Y:S01]  /*4210*/  SHF.R.U64 R26, R26, 0x10, R27 ;  /* 0x000000101a1a7819 */ /* 0x000fe2000000121b */
[----:B------:R-:W-:-:S02]  /*4220*/  FMUL.FTZ R74, R66, R75 ;  /* 0x0000004b424a7220 */ /* 0x000fc40000410000 */
[C---:B------:R-:W-:Y:S01]  /*4230*/  FFMA.FTZ R66, R72.reuse, R75, -R79 ;  /* 0x0000004b48427223 */ /* 0x040fe2000001084f */
[----:B------:R-:W-:Y:S01]  /*4240*/  SHF.R.U32.HI R75, RZ, 0x10, R7 ;  /* 0x00000010ff4b7819 */ /* 0x000fe20000011607 */
[----:B------:R-:W-:Y:S01]  /*4250*/  FFMA.FTZ R72, R72, R77, R74 ;  /* 0x0000004d48487223 */ /* 0x000fe2000001004a */
[----:B------:R-:W-:Y:S02]  /*4260*/  LOP3.LUT R74, R73, 0xffff0000, RZ, 0xc0, !PT ;  /* 0xffff0000494a7812 */ /* 0x000fe400078ec0ff */
[----:B------:R-:W-:Y:S02]  /*4270*/  LOP3.LUT R73, R13, 0xffff0000, RZ, 0xc0, !PT ;  /* 0xffff00000d497812 */ /* 0x000fe400078ec0ff */
[----:B------:R-:W-:Y:S02]  /*4280*/  SHF.R.U32.HI R77, RZ, 0x10, R27 ;  /* 0x00000010ff4d7819 */ /* 0x000fe4000001161b */
[----:B------:R-:W-:Y:S01]  /*4290*/  LOP3.LUT R13, R9, 0xffff0000, RZ, 0xc0, !PT ;  /* 0xffff0000090d7812 */ /* 0x000fe200078ec0ff */
[C---:B------:R-:W-:Y:S01]  /*42a0*/  FMUL.FTZ R78, R73.reuse, R76 ;  /* 0x0000004c494e7220 */ /* 0x040fe20000410000 */
[----:B------:R-:W-:Y:S01]  /*42b0*/  FMUL.FTZ R73, R73, R74 ;  /* 0x0000004a49497220 */ /* 0x000fe20000410000 */
[----:B------:R-:W-:-:S02]  /*42c0*/  PRMT R77, R81, 0x5410, R77 ;  /* 0x00005410514d7816 */ /* 0x000fc4000000004d */
[----:B------:R-:W-:Y:S01]  /*42d0*/  PRMT R75, R84, 0x5410, R75 ;  /* 0x00005410544b7816 */ /* 0x000fe2000000004b */
[C---:B------:R-:W-:Y:S01]  /*42e0*/  FFMA.FTZ R9, R13.reuse, R74, -R78 ;  /* 0x0000004a0d097223 */ /* 0x040fe2000001084e */
[----:B------:R-:W-:Y:S01]  /*42f0*/  FFMA.FTZ R13, R13, R76, R73 ;  /* 0x0000004c0d0d7223 */ /* 0x000fe20000010049 */
[----:B------:R-:W-:Y:S01]  /*4300*/  IMAD.U32 R73, R15, 0x10000, RZ ;  /* 0x000100000f497824 */ /* 0x000fe200078e00ff */
[----:B------:R-:W-:Y:S01]  /*4310*/  LOP3.LUT R27, R25, 0xffff0000, RZ, 0xc0, !PT ;  /* 0xffff0000191b7812 */ /* 0x000fe200078ec0ff */
[C---:B------:R-:W-:Y:S01]  /*4320*/  IMAD.U32 R78, R77.reuse, 0x10000, RZ ;  /* 0x000100004d4e7824 */ /* 0x040fe200078e00ff */
[----:B------:R-:W-:Y:S01]  /*4330*/  LOP3.LUT R77, R77, 0xffff0000, RZ, 0xc0, !PT ;  /* 0xffff00004d4d7812 */ /* 0x000fe200078ec0ff */
[C---:B------:R-:W-:Y:S01]  /*4340*/  IMAD.U32 R76, R75.reuse, 0x10000, RZ ;  /* 0x000100004b4c7824 */ /* 0x040fe200078e00ff */
[----:B------:R-:W-:Y:S01]  /*4350*/  LOP3.LUT R75, R75, 0xffff0000, RZ, 0xc0, !PT ;  /* 0xffff00004b4b7812 */ /* 0x000fe200078ec0ff */
[----:B------:R-:W-:Y:S02]  /*4360*/  IMAD.U32 R74, R11, 0x10000, RZ ;  /* 0x000100000b4a7824 */ /* 0x000fe400078e00ff */
[C---:B------:R-:W-:Y:S01]  /*4370*/  FMUL.FTZ R79, R73.reuse, R78 ;  /* 0x0000004e494f7220 */ /* 0x040fe20000410000 */
[----:B------:R-:W-:Y:S01]  /*4380*/  FMUL.FTZ R81, R73, R76 ;  /* 0x0000004c49517220 */ /* 0x000fe20000410000 */
[----:B------:R-:W-:-:S02]  /*4390*/  PRMT R26, R83, 0x5432, R26 ;  /* 0x00005432531a7816 */ /* 0x000fc4000000001a */
[C---:B------:R-:W-:Y:S01]  /*43a0*/  FFMA.FTZ R73, R74.reuse, R76, -R79 ;  /* 0x0000004c4a497223 */ /* 0x040fe2000001084f */
[----:B------:R-:W-:Y:S01]  /*43b0*/  FFMA.FTZ R74, R74, R78, R81 ;  /* 0x0000004e4a4a7223 */ /* 0x000fe20000010051 */
[----:B------:R-:W-:Y:S02]  /*43c0*/  SHF.R.U64 R78, R4, 0x10, R5 ;  /* 0x00000010044e7819 */ /* 0x000fe40000001205 */
[----:B------:R-:W-:Y:S01]  /*43d0*/  LOP3.LUT R4, R15, 0xffff0000, RZ, 0xc0, !PT ;  /* 0xffff00000f047812 */ /* 0x000fe200078ec0ff */
[----:B------:R-:W-:Y:S01]  /*43e0*/  IMAD.U32 R15, R8, 0x10000, RZ ;  /* 0x00010000080f7824 */ /* 0x000fe200078e00ff */
[----:B------:R-:W-:Y:S01]  /*43f0*/  LOP3.LUT R5, R11, 0xffff0000, RZ, 0xc0, !PT ;  /* 0xffff00000b057812 */ /* 0x000fe200078ec0ff */
[C---:B------:R-:W-:Y:S01]  /*4400*/  IMAD.U32 R11, R12.reuse, 0x10000, RZ ;  /* 0x000100000c0b7824 */ /* 0x040fe200078e00ff */
[----:B------:R-:W-:Y:S01]  /*4410*/  LOP3.LUT R12, R12, 0xffff0000, RZ, 0xc0, !PT ;  /* 0xffff00000c0c7812 */ /* 0x000fe200078ec0ff */
[C---:B------:R-:W-:Y:S01]  /*4420*/  FMUL.FTZ R24, R4.reuse, R77 ;  /* 0x0000004d04187220 */ /* 0x040fe20000410000 */
[----:B------:R-:W-:Y:S01]  /*4430*/  FMUL.FTZ R76, R4, R75 ;  /* 0x0000004b044c7220 */ /* 0x000fe20000410000 */
[----:B------:R-:W-:-:S02]  /*4440*/  LOP3.LUT R8, R8, 0xffff0000, RZ, 0xc0, !PT ;  /* 0xffff000008087812 */ /* 0x000fc400078ec0ff */
[C---:B------:R-:W-:Y:S01]  /*4450*/  FFMA.FTZ R4, R5.reuse, R75, -R24 ;  /* 0x0000004b05047223 */ /* 0x040fe20000010818 */
[----:B------:R-:W-:Y:S01]  /*4460*/  PRMT R24, R82, 0x5432, R78 ;  /* 0x0000543252187816 */ /* 0x000fe2000000004e */
[----:B------:R-:W-:Y:S01]  /*4470*/  FFMA.FTZ R5, R5, R77, R76 ;  /* 0x0000004d05057223 */ /* 0x000fe2000001004c */
[----:B------:R-:W-:Y:S01]  /*4480*/  IMAD.U32 R78, R25, 0x10000, RZ ;  /* 0x00010000194e7824 */ /* 0x000fe200078e00ff */
[----:B------:R-:W-:Y:S02]  /*4490*/  F2FP.BF16.F32.PACK_AB R9, R9, R66 ;  /* 0x000000420909723e */ /* 0x000fe400000010ff */
[C---:B------:R-:W-:Y:S02]  /*44a0*/  IMAD.U32 R76, R24.reuse, 0x10000, RZ ;  /* 0x00010000184c7824 */ /* 0x040fe400078e00ff */
[C---:B------:R-:W-:Y:S01]  /*44b0*/  FMUL.FTZ R82, R11.reuse, R78 ;  /* 0x0000004e0b527220 */ /* 0x040fe20000410000 */
[----:B------:R-:W-:Y:S01]  /*44c0*/  LOP3.LUT R25, R24, 0xffff0000, RZ, 0xc0, !PT ;  /* 0xffff000018197812 */ /* 0x000fe200078ec0ff */
[----:B------:R-:W-:-:S02]  /*44d0*/  FMUL.FTZ R75, R11, R76 ;  /* 0x0000004c0b4b7220 */ /* 0x000fc40000410000 */
[C---:B------:R-:W-:Y:S01]  /*44e0*/  FFMA.FTZ R11, R15.reuse, R76, -R82 ;  /* 0x0000004c0f0b7223 */ /* 0x040fe20000010852 */
[----:B------:R-:W-:Y:S01]  /*44f0*/  F2FP.BF16.F32.PACK_AB R4, R4, R73 ;  /* 0x000000490404723e */ /* 0x000fe200000010ff */
[----:B------:R-:W-:Y:S01]  /*4500*/  FFMA.FTZ R15, R15, R78, R75 ;  /* 0x0000004e0f0f7223 */ /* 0x000fe2000001004b */
[----:B------:R-:W-:Y:S01]  /*4510*/  SHF.R.U64 R75, R6, 0x10, R7 ;  /* 0x00000010064b7819 */ /* 0x000fe20000001207 */
[----:B------:R-:W-:Y:S01]  /*4520*/  FMUL.FTZ R78, R12, R25 ;  /* 0x000000190c4e7220 */ /* 0x000fe20000410000 */
[C---:B------:R-:W-:Y:S01]  /*4530*/  IMAD.U32 R7, R14.reuse, 0x10000, RZ ;  /* 0x000100000e077824 */ /* 0x040fe200078e00ff */
[----:B------:R-:W-:Y:S01]  /*4540*/  LOP3.LUT R14, R14, 0xffff0000, RZ, 0xc0, !PT ;  /* 0xffff00000e0e7812 */ /* 0x000fe200078ec0ff */
[----:B------:R-:W-:Y:S01]  /*4550*/  IMAD.U32 R6, R10, 0x10000, RZ ;  /* 0x000100000a067824 */ /* 0x000fe200078e00ff */
[----:B------:R-:W-:Y:S01]  /*4560*/  PRMT R24, R83, 0x5410, R75 ;  /* 0x0000541053187816 */ /* 0x000fe2000000004b */
[-C--:B------:R-:W-:Y:S01]  /*4570*/  FMUL.FTZ R75, R12, R27.reuse ;  /* 0x0000001b0c4b7220 */ /* 0x080fe20000410000 */
[----:B------:R-:W-:Y:S01]  /*4580*/  FFMA.FTZ R78, R8, R27, R78 ;  /* 0x0000001b084e7223 */ /* 0x000fe2000001004e */
[C---:B------:R-:W-:Y:S01]  /*4590*/  IMAD.U32 R12, R26.reuse, 0x10000, RZ ;  /* 0x000100001a0c7824 */ /* 0x040fe200078e00ff */
[----:B------:R-:W-:Y:S01]  /*45a0*/  LOP3.LUT R27, R26, 0xffff0000, RZ, 0xc0, !PT ;  /* 0xffff00001a1b7812 */ /* 0x000fe200078ec0ff */
[----:B------:R-:W-:Y:S01]  /*45b0*/  FFMA.FTZ R76, R8, R25, -R75 ;  /* 0x00000019084c7223 */ /* 0x000fe2000001084b */
[C---:B------:R-:W-:Y:S01]  /*45c0*/  IMAD.U32 R8, R24.reuse, 0x10000, RZ ;  /* 0x0001000018087824 */ /* 0x040fe200078e00ff */
[----:B------:R-:W-:Y:S01]  /*45d0*/  LOP3.LUT R25, R24, 0xffff0000, RZ, 0xc0, !PT ;  /* 0xffff000018197812 */ /* 0x000fe200078ec0ff */
[C---:B------:R-:W-:Y:S01]  /*45e0*/  FMUL.FTZ R75, R7.reuse, R12 ;  /* 0x0000000c074b7220 */ /* 0x040fe20000410000 */
[----:B------:R-:W-:Y:S01]  /*45f0*/  LOP3.LUT R10, R10, 0xffff0000, RZ, 0xc0, !PT ;  /* 0xffff00000a0a7812 */ /* 0x000fe200078ec0ff */
        /* <DEDUP_REMOVED lines=8> */
[----:B------:R-:W-:Y:S01]  /*4680*/  F2FP.BF16.F32.PACK_AB R8, R76, R11 ;  /* 0x0000000b4c08723e */ /* 0x000fe200000010ff */
[----:B------:R-:W-:Y:S01]  /*4690*/  IMAD.MOV.U32 R11, RZ, RZ, R4 ;  /* 0x000000ffff0b7224 */ /* 0x000fe200078e0004 */
[----:B------:R-:W-:Y:S01]  /*46a0*/  F2FP.BF16.F32.PACK_AB R12, R78, R15 ;  /* 0x0000000f4e0c723e */ /* 0x000fe200000010ff */
[----:B------:R-:W-:Y:S01]  /*46b0*/  IMAD.MOV.U32 R15, RZ, RZ, R5 ;  /* 0x000000ffff0f7224 */ /* 0x000fe200078e0005 */
[----:B------:R-:W-:Y:S02]  /*46c0*/  F2FP.BF16.F32.PACK_AB R13, R13, R72 ;  /* 0x000000480d0d723e */ /* 0x000fe400000010ff */
[----:B------:R-:W-:Y:S02]  /*46d0*/  F2FP.BF16.F32.PACK_AB R10, R6, R75 ;  /* 0x0000004b060a723e */ /* 0x000fe400000010ff */
[----:B------:R-:W-:-:S07]  /*46e0*/  F2FP.BF16.F32.PACK_AB R14, R14, R7 ;  /* 0x000000070e0e723e */ /* 0x000fce00000010ff */
.L_x_2579:
[----:B------:R-:W-:Y:S05]  /*46f0*/  BSYNC B1 ;  /* 0x0000000000017941 */ /* 0x000fea0003800000 */
.L_x_2578:
        /* <DEDUP_REMOVED lines=8> */
.L_x_2559:
[----:B------:R-:W-:-:S06]  /*4780*/  UISETP.NE.AND UP0, UPT, UR37, 0x3, UPT ;  /* 0x000000032500788c */ /* 0x000fcc000bf05270 */
[----:B------:R-:W-:-:S13]  /*4790*/  PLOP3.LUT P5, PT, PT, PT, UP0, 0x80, 0x0 ;  /* 0x000000000000781c */ /* 0x000fda0003faf008 */
[----:B------:R-:W-:Y:S05]  /*47a0*/  @!P5 BRA `(.L_x_2580) ;  /* 0x000000000004d947 */ /* 0x000fea0003800000 */
[----:B------:R-:W-:Y:S01]  /*47b0*/  BPT.TRAP 0x1 ;  /* 0x000000040000795c */ /* 0x000fe20000300000 */
.L_x_2580:
[----:B------:R-:W-:Y:S01]  /*47c0*/  IMAD R60, R187, 0x8, R2 ;  /* 0x00000008bb3c7824 */ /* 0x000fe200078e0202 */
[----:B------:R-:W-:Y:S01]  /*47d0*/  SHF.L.U32 R67, R191, 0x1f, RZ ;  /* 0x0000001fbf437819 */ /* 0x000fe200000006ff */
[----:B------:R-:W-:Y:S01]  /*47e0*/  BSSY B1, `(.L_x_2581) ;  /* 0x0000004000017945 */ /* 0x000fe20003800000 */
[----:B------:R-:W-:Y:S02]  /*47f0*/  SHF.R.S32.HI R64, RZ, 0x1f, R62 ;  /* 0x0000001fff407819 */ /* 0x000fe4000001143e */
[----:B------:R-:W0:Y:S02]  /*4800*/  SYNCS.PHASECHK.TRANS64.TRYWAIT P0, [R60+URZ+0x28c90], R67 ;  /* 0x028c90433c0075a7 */ /* 0x000e24000800017f */
[----:B0-----:R-:W-:Y:S05]  /*4810*/  @!P0 BRA `(.L_x_2582) ;  /* 0x000001f0005c8947 */ /* 0x001fea0003800000 */
.L_x_2926:
[----:B------:R-:W-:Y:S05]  /*4820*/  BSYNC B1 ;  /* 0x0000000000017941 */ /* 0x000fea0003800000 */
.L_x_2581:
[----:B------:R-:W-:Y:S01]  /*4830*/  ULDC.64 UR4, c[0x0][0x300] ;  /* 0x0000c00000047ab9 */ /* 0x000fe20000000a00 */
[----:B-----5:R-:W-:Y:S01]  /*4840*/  SHF.R.S32.HI R63, RZ, 0x1f, R61 ;  /* 0x0000001fff3f7819 */ /* 0x020fe2000001143d */
[----:B------:R-:W-:Y:S01]  /*4850*/  IMAD R7, R64, UR4, RZ ;  /* 0x0000000440077c24 */ /* 0x000fe2000f8e02ff */
[----:B------:R-:W-:Y:S01]  /*4860*/  ULDC.64 UR6, c[0x0][0x2e8] ;  /* 0x0000ba0000067ab9 */ /* 0x000fe20000000a00 */
[----:B------:R-:W-:-:S04]  /*4870*/  IMAD.WIDE.U32 R4, R62, UR4, RZ ;  /* 0x000000043e047c25 */ /* 0x000fc8000f8e00ff */
        /* <DEDUP_REMOVED lines=8> */
[----:B------:R-:W-:Y:S01]  /*4900*/  ULDC.64 UR4, c[0x0][0x308] ;  /* 0x0000c20000047ab9 */ /* 0x000fe20000000a00 */
[----:B------:R-:W-:-:S02]  /*4910*/  ISETP.GT.AND P0, PT, R65, R190, PT ;  /* 0x000000be4100720c */ /* 0x000fc40003f04270 */
[----:B------:R-:W-:Y:S02]  /*4920*/  IMAD.IADD R5, R5, 0x1, R7 ;  /* 0x0000000105057824 */ /* 0x000fe400078e0207 */
[----:B------:R-:W-:Y:S01]  /*4930*/  IMAD.WIDE.U32 R4, R188, UR4, R4 ;  /* 0x00000004bc047c25 */ /* 0x000fe2000f8e0004 */
[----:B------:R-:W-:-:S03]  /*4940*/  UMOV UR4, 0xffffffff ;  /* 0xffffffff00047882 */ /* 0x000fc60000000000 */
[----:B------:R-:W-:Y:S01]  /*4950*/  IMAD R13, R188, UR5, R5 ;  /* 0x00000005bc0d7c24 */ /* 0x000fe2000f8e0205 */
[----:B------:R-:W-:-:S04]  /*4960*/  LEA R5, P6, R4, UR6, 0x1 ;  /* 0x0000000604057c11 */ /* 0x000fc8000f8c08ff */
[----:B------:R-:W-:Y:S01]  /*4970*/  LEA.HI.X R13, R4, UR7, R13, 0x1, P6 ;  /* 0x00000007040d7c11 */ /* 0x000fe2000b0f0c0d */
[----:B------:R-:W-:Y:S08]  /*4980*/  BRA.DIV UR4, `(.L_x_2583) ;  /* 0x000001f204147947 */ /* 0x000ff0000b800000 */
[----:B------:R1:W2:Y:S04]  /*4990*/  SHFL.IDX PT, R25, R13, RZ, 0x1c1f ;  /* 0x001c1fff0d197589 */ /* 0x0002a800000e0000 */
[----:B------:R1:W3:Y:S02]  /*49a0*/  SHFL.IDX PT, R14, R5, RZ, 0x1c1f ;  /* 0x001c1fff050e7589 */ /* 0x0002e400000e0000 */
.L_x_2930:
[----:B------:R-:W-:Y:S05]  /*49b0*/  @!P0 BRA `(.L_x_2567) ;  /* 0x0000000000448947 */ /* 0x000fea0003800000 */
[----:B------:R-:W-:Y:S02]  /*49c0*/  ULDC UR4, c[0x0][0x2f4] ;  /* 0x0000bd0000047ab9 */ /* 0x000fe40000000800 */
[----:B------:R-:W-:-:S13]  /*49d0*/  ISETP.GE.AND P0, PT, R18, UR4, PT ;  /* 0x0000000412007c0c */ /* 0x000fda000bf06270 */
[----:B-1----:R-:W1:Y:S01]  /*49e0*/  @!P0 LDS.128 R4, [R70+0x22400] ;  /* 0x0224000046048984 */ /* 0x002e620000000c00 */
[----:B---3--:R-:W-:-:S04]  /*49f0*/  @!P0 LEA R8, P6, R18, R14, 0x1 ;  /* 0x0000000e12088211 */ /* 0x008fc800078c08ff */
[----:B--2---:R-:W-:-:S05]  /*4a00*/  @!P0 LEA.HI.X R9, R18, R25, R19, 0x1, P6 ;  /* 0x0000001912098211 */ /* 0x004fca00030f0c13 */
[----:B-1----:R4:W-:Y:S01]  /*4a10*/  @!P0 ST.E.128 desc[UR40][R8.64], R4 ;  /* 0x0000000408008985 */ /* 0x0029e2000c101d28 */
        /* <DEDUP_REMOVED lines=9> */
[----:B------:R-:W1:Y:S04]  /*4ab0*/  LDS.128 R4, [R5+0x22400] ;  /* 0x0224000005047984 */ /* 0x000e680000000c00 */
[----:B-1----:R1:W-:Y:S02]  /*4ac0*/  ST.E.128 desc[UR40][R8.64], R4 ;  /* 0x0000000408007985 */ /* 0x0023e4000c101d28 */
.L_x_2567:
[----:B------:R-:W-:Y:S05]  /*4ad0*/  BSYNC B0 ;  /* 0x0000000000007941 */ /* 0x000fea0003800000 */
.L_x_2558:
[----:B-12-4-:R-:W1:Y:S01]  /*4ae0*/  S2R R4, SR_TID.X ;  /* 0x0000000000047919 */ /* 0x016e620000002100 */
[----:B------:R-:W-:Y:S01]  /*4af0*/  @!PT LDS RZ, [RZ] ;  /* 0x00000000fffff984 */ /* 0x000fe20000000800 */
[----:B------:R-:W-:Y:S01]  /*4b00*/  @!PT LDS RZ, [RZ] ;  /* 0x00000000fffff984 */ /* 0x000fe20000000800 */
[----:B------:R-:W-:Y:S01]  /*4b10*/  @!PT LDS RZ, [RZ] ;  /* 0x00000000fffff984 */ /* 0x000fe20000000800 */
[----:B------:R-:W-:Y:S01]  /*4b20*/  @!PT LDS RZ, [RZ] ;  /* 0x00000000fffff984 */ /* 0x000fe20000000800 */
[----:B------:R2:W-:Y:S06]  /*4b30*/  MEMBAR.ALL.CTA ;  /* 0x0000000000007992 */ /* 0x0005ec0000008000 */
[----:B--2---:R-:W2:Y:S01]  /*4b40*/  FENCE.VIEW.ASYNC.S ;  /* 0x00000000000073c6 */ /* 0x004ea20000000000 */
[----:B------:R-:W-:Y:S05]  /*4b50*/  WARPSYNC.ALL ;  /* 0x0000000000007948 */ /* 0x000fea0003800000 */
[----:B------:R-:W-:Y:S01]  /*4b60*/  BSSY B0, `(.L_x_2584) ;  /* 0x0000009000007945 */ /* 0x000fe20003800000 */
[----:B-1----:R-:W-:Y:S01]  /*4b70*/  LOP3.LUT R4, R4, 0x7f, RZ, 0xc0, !PT ;  /* 0x0000007f04047812 */ /* 0x002fe200078ec0ff */
[----:B--2---:R1:W-:Y:S03]  /*4b80*/  BAR.SYNC.DEFER_BLOCKING R46, 0x80 ;  /* 0x0002002e0000751d */ /* 0x0043e60000010000 */
[----:B------:R-:W-:-:S13]  /*4b90*/  ISETP.NE.AND P0, PT, R4, RZ, PT ;  /* 0x000000ff0400720c */ /* 0x000fda0003f05270 */
[----:B------:R-:W-:-:S05]  /*4ba0*/  @!P0 VIADD R4, R60, 0x28ca0 ;  /* 0x00028ca03c048836 */ /* 0x000fca0000000000 */
[----:B------:R-:W-:-:S04]  /*4bb0*/  @!P0 PRMT R4, RZ, 0x654, R4 ;  /* 0x00000654ff048816 */ /* 0x000fc80000000004 */
[----:B------:R1:W-:Y:S01]  /*4bc0*/  @!P0 SYNCS.ARRIVE.TRANS64.RED.A1T0 RZ, [R4+URZ], RZ ;  /* 0x000000ff04ff89a7 */ /* 0x0003e2000810043f */
[----:B------:R-:W-:Y:S05]  /*4bd0*/  @!P5 BRA `(.L_x_2585) ;  /* 0x000000000004d947 */ /* 0x000fea0003800000 */
[----:B------:R-:W-:Y:S01]  /*4be0*/  BPT.TRAP 0x1 ;  /* 0x000000040000795c */ /* 0x000fe20000300000 */
.L_x_2585:
[----:B------:R-:W-:Y:S05]  /*4bf0*/  BSYNC B0 ;  /* 0x0000000000007941 */ /* 0x000fea0003800000 */
.L_x_2584:
[----:B------:R-:W2:Y:S01]  /*4c00*/  SYNCS.PHASECHK.TRANS64.TRYWAIT P5, [R60+URZ+0x28cb0], R67 ;  /* 0x028cb0433c0075a7 */ /* 0x000ea200080a017f */
[----:B------:R-:W-:Y:S04]  /*4c10*/  BSSY B0, `(.L_x_2586) ;  /* 0x0000002000007945 */ /* 0x000fe80003800000 */
[----:B--2---:R-:W-:Y:S05]  /*4c20*/  @!P5 BRA `(.L_x_2587) ;  /* 0x000001ec00b0d947 */ /* 0x004fea0003800000 */
.L_x_2931:
[----:B------:R-:W-:Y:S05]  /*4c30*/  BSYNC B0 ;  /* 0x0000000000007941 */ /* 0x000fea0003800000 */
.L_x_2586:
[----:B------:R-:W-:Y:S01]  /*4c40*/  ULDC.64 UR4, c[0x0][0x328] ;  /* 0x0000ca0000047ab9 */ /* 0x000fe20000000a00 */
[----:B------:R-:W-:Y:S01]  /*4c50*/  ULDC.64 UR6, c[0x0][0x318] ;  /* 0x0000c60000067ab9 */ /* 0x000fe20000000a00 */
[----:B------:R-:W-:Y:S01]  /*4c60*/  IMAD R7, R64, UR4, RZ ;  /* 0x0000000440077c24 */ /* 0x000fe2000f8e02ff */
[----:B------:R-:W-:Y:S01]  /*4c70*/  BSSY B0, `(.L_x_2588) ;  /* 0x000008a000007945 */ /* 0x000fe20003800000 */
[----:B-1----:R-:W-:-:S04]  /*4c80*/  IMAD.WIDE.U32 R4, R62, UR4, RZ ;  /* 0x000000043e047c25 */ /* 0x002fc8000f8e00ff */
        /* <DEDUP_REMOVED lines=13> */
[----:B------:R-:W1:Y:S04]  /*4d60*/  SHFL.IDX PT, R11, R11, RZ, 0x1c1f ;  /* 0x001c1fff0b0b7589 */ /* 0x000e6800000e0000 */
[----:B------:R-:W4:Y:S08]  /*4d70*/  SHFL.IDX PT, R10, R10, RZ, 0x1c1f ;  /* 0x001c1fff0a0a7589 */ /* 0x000f3000000e0000 */
[----:B------:R-:W-:Y:S05]  /*4d80*/  @!P5 BRA `(.L_x_2589) ;  /* 0x0000000400e0d947 */ /* 0x000fea0003800000 */
[----:B------:R-:W5:Y:S01]  /*4d90*/  LDL R70, [R1+0x10] ;  /* 0x0000100001467983 */ /* 0x000f620000100800 */
[----:B------:R-:W-:-:S03]  /*4da0*/  ULDC UR4, c[0x0][0x320] ;  /* 0x0000c80000047ab9 */ /* 0x000fc60000000800 */
[----:B------:R-:W2:Y:S04]  /*4db0*/  LDL R25, [R1+0x14] ;  /* 0x0000140001197983 */ /* 0x000ea80000100800 */
[----:B------:R-:W2:Y:S04]  /*4dc0*/  LDL R69, [R1+0xc] ;  /* 0x00000c0001457983 */ /* 0x000ea80000100800 */
[----:B------:R-:W2:Y:S04]  /*4dd0*/  LDL R24, [R1+0x18] ;  /* 0x0000180001187983 */ /* 0x000ea80000100800 */
[----:B---3--:R-:W3:Y:S04]  /*4de0*/  LDL R68, [R1+0x8] ;  /* 0x0000080001447983 */ /* 0x008ee80000100800 */
[----:B------:R-:W3:Y:S04]  /*4df0*/  LDL R66, [R1+0x1c] ;  /* 0x00001c0001427983 */ /* 0x000ee80000100800 */
[----:B------:R-:W3:Y:S04]  /*4e00*/  LDL R55, [R1+0x4] ;  /* 0x0000040001377983 */ /* 0x000ee80000100800 */
[----:B------:R-:W3:Y:S01]  /*4e10*/  LDL R54, [R1+0x20] ;  /* 0x0000200001367983 */ /* 0x000ee20000100800 */
[----:B------:R-:W-:Y:S01]  /*4e20*/  ISETP.GE.AND P6, PT, R18, UR4, PT ;  /* 0x0000000412007c0c */ /* 0x000fe2000bfc6270 */
[----:B------:R-:W-:-:S02]  /*4e30*/  IMAD R9, R187, 0x8000, R48 ;  /* 0x00008000bb097824 */ /* 0x000fc400078e0230 */
[----:B------:R-:W3:Y:S02]  /*4e40*/  LDL R27, [R1] ;  /* 0x00000000011b7983 */ /* 0x000ee40000100800 */
[C---:B------:R-:W-:Y:S02]  /*4e50*/  IMAD R13, R9.reuse, 0x2, R2 ;  /* 0x00000002090d7824 */ /* 0x040fe400078e0202 */
[----:B------:R-:W3:Y:S01]  /*4e60*/  LDL R26, [R1+0x24] ;  /* 0x00002400011a7983 */ /* 0x000ee20000100800 */
[----:B------:R-:W-:Y:S01]  /*4e70*/  LOP3.LUT P5, RZ, R198, 0x4, RZ, 0xc0, !PT ;  /* 0x00000004c6ff7812 */ /* 0x000fe200078ac0ff */
[C---:B------:R-:W-:Y:S02]  /*4e80*/  VIADD R15, R9.reuse, 0x20 ;  /* 0x00000020090f7836 */ /* 0x040fe40000000000 */
[C---:B------:R-:W-:Y:S02]  /*4e90*/  VIADD R14, R18.reuse, 0x40 ;  /* 0x00000040120e7836 */ /* 0x040fe40000000000 */
[----:B------:R-:W0:Y:S08]  /*4ea0*/  @!P6 LDS.128 R4, [R13+0x400] ;  /* 0x000400000d04e984 */ /* 0x000e300000000c00 */
[----:B------:R-:W-:Y:S01]  /*4eb0*/  @P5 VIADD R15, R9, 0xffffffe0 ;  /* 0xffffffe0090f5836 */ /* 0x000fe20000000000 */
[----:B-1----:R-:W-:-:S03]  /*4ec0*/  @!P6 LEA R8, P5, R18, R11, 0x1 ;  /* 0x0000000b1208e211 */ /* 0x002fc600078a08ff */
[----:B------:R-:W-:Y:S01]  /*4ed0*/  IMAD R12, R15, 0x2, R2 ;  /* 0x000000020f0c7824 */ /* 0x000fe200078e0202 */
[----:B----4-:R-:W-:Y:S01]  /*4ee0*/  @!P6 LEA.HI.X R9, R18, R10, R19, 0x1, P5 ;  /* 0x0000000a1209e211 */ /* 0x010fe200028f0c13 */
[----:B------:R-:W4:Y:S01]  /*4ef0*/  LDL R15, [R1+0x30] ;  /* 0x00003000010f7983 */ /* 0x000f220000100800 */
[----:B------:R-:W-:-:S03]  /*4f00*/  ISETP.GE.AND P5, PT, R185, UR4, PT ;  /* 0x00000004b9007c0c */ /* 0x000fc6000bfa6270 */
[----:B0-----:R0:W-:Y:S10]  /*4f10*/  @!P6 ST.E.128 desc[UR40][R8.64], R4 ;  /* 0x000000040800e985 */ /* 0x0011f4000c101d28 */
[----:B------:R-:W1:Y:S01]  /*4f20*/  @!P5 LDS.128 R4, [R12+0x400] ;  /* 0x000400000c04d984 */ /* 0x000e620000000c00 */
[----:B0-----:R-:W-:-:S04]  /*4f30*/  @!P5 LEA R8, P6, R185, R11, 0x1 ;  /* 0x0000000bb908d211 */ /* 0x001fc800078c08ff */
[----:B------:R-:W-:Y:S02]  /*4f40*/  @!P5 LEA.HI.X R9, R185, R10, R204, 0x1, P6 ;  /* 0x0000000ab909d211 */ /* 0x000fe400030f0ccc */
[----:B------:R-:W-:Y:S01]  /*4f50*/  ISETP.GE.AND P6, PT, R14, UR4, PT ;  /* 0x000000040e007c0c */ /* 0x000fe2000bfc6270 */
[----:B------:R-:W-:Y:S02]  /*4f60*/  VIADD R14, R18, 0x60 ;  /* 0x00000060120e7836 */ /* 0x000fe40000000000 */
[----:B-1----:R5:W-:Y:S10]  /*4f70*/  @!P5 ST.E.128 desc[UR40][R8.64], R4 ;  /* 0x000000040800d985 */ /* 0x002bf4000c101d28 */
[----:B------:R-:W0:Y:S01]  /*4f80*/  @!P6 LDS.128 R4, [R13+0x2400] ;  /* 0x002400000d04e984 */ /* 0x000e220000000c00 */
[----:B-----5:R-:W-:-:S05]  /*4f90*/  @!P6 LEA R8, P5, R70, R11, 0x1 ;  /* 0x0000000b4608e211 */ /* 0x020fca00078a08ff */
[----:B--2---:R-:W-:Y:S02]  /*4fa0*/  @!P6 IMAD.X R9, R10, 0x1, R25, P5 ;  /* 0x000000010a09e824 */ /* 0x004fe400028e0619 */
[----:B------:R-:W2:Y:S01]  /*4fb0*/  LDL R25, [R1+0x28] ;  /* 0x0000280001197983 */ /* 0x000ea20000100800 */
[----:B------:R-:W-:Y:S01]  /*4fc0*/  ISETP.GE.AND P5, PT, R14, UR4, PT ;  /* 0x000000040e007c0c */ /* 0x000fe2000bfa6270 */
[----:B------:R-:W-:Y:S02]  /*4fd0*/  VIADD R14, R18, 0x80 ;  /* 0x00000080120e7836 */ /* 0x000fe40000000000 */
[----:B0-----:R0:W-:Y:S10]  /*4fe0*/  @!P6 ST.E.128 desc[UR40][R8.64], R4 ;  /* 0x000000040800e985 */ /* 0x0011f4000c101d28 */
[----:B------:R-:W1:Y:S01]  /*4ff0*/  @!P5 LDS.128 R4, [R12+0x2400] ;  /* 0x002400000c04d984 */ /* 0x000e620000000c00 */
[----:B0-----:R-:W-:-:S05]  /*5000*/  @!P5 LEA R8, P6, R69, R11, 0x1 ;  /* 0x0000000b4508d211 */ /* 0x001fca00078c08ff */
[----:B------:R-:W-:Y:S02]  /*5010*/  @!P5 IMAD.X R9, R10, 0x1, R24, P6 ;  /* 0x000000010a09d824 */ /* 0x000fe400030e0618 */
[----:B------:R-:W5:Y:S01]  /*5020*/  LDL R24, [R1+0x2c] ;  /* 0x00002c0001187983 */ /* 0x000f620000100800 */
[----:B------:R-:W-:Y:S01]  /*5030*/  ISETP.GE.AND P6, PT, R14, UR4, PT ;  /* 0x000000040e007c0c */ /* 0x000fe2000bfc6270 */
[----:B------:R-:W-:Y:S02]  /*5040*/  VIADD R14, R18, 0xa0 ;  /* 0x000000a0120e7836 */ /* 0x000fe40000000000 */
[----:B-1----:R3:W-:Y:S10]  /*5050*/  @!P5 ST.E.128 desc[UR40][R8.64], R4 ;  /* 0x000000040800d985 */ /* 0x0027f4000c101d28 */
[----:B------:R-:W0:Y:S01]  /*5060*/  @!P6 LDS.128 R4, [R13+0x4400] ;  /* 0x004400000d04e984 */ /* 0x000e220000000c00 */
[----:B---3--:R-:W-:-:S05]  /*5070*/  @!P6 LEA R8, P5, R68, R11, 0x1 ;  /* 0x0000000b4408e211 */ /* 0x008fca00078a08ff */
[----:B------:R-:W-:Y:S01]  /*5080*/  @!P6 IMAD.X R9, R10, 0x1, R66, P5 ;  /* 0x000000010a09e824 */ /* 0x000fe200028e0642 */
[----:B------:R-:W-:-:S04]  /*5090*/  ISETP.GE.AND P5, PT, R14, UR4, PT ;  /* 0x000000040e007c0c */ /* 0x000fc8000bfa6270 */
[----:B0-----:R0:W-:Y:S09]  /*50a0*/  @!P6 ST.E.128 desc[UR40][R8.64], R4 ;  /* 0x000000040800e985 */ /* 0x0011f2000c101d28 */
[----:B------:R-:W1:Y:S01]  /*50b0*/  @!P5 LDS.128 R4, [R12+0x4400] ;  /* 0x004400000c04d984 */ /* 0x000e620000000c00 */
[----:B0-----:R-:W-:-:S05]  /*50c0*/  @!P5 LEA R8, P6, R55, R11, 0x1 ;  /* 0x0000000b3708d211 */ /* 0x001fca00078c08ff */
[----:B------:R-:W-:Y:S02]  /*50d0*/  @!P5 IMAD.X R9, R10, 0x1, R54, P6 ;  /* 0x000000010a09d824 */ /* 0x000fe400030e0636 */
[----:B------:R-:W3:Y:S01]  /*50e0*/  LDL R54, [R1+0x34] ;  /* 0x0000340001367983 */ /* 0x000ee20000100800 */
[----:B------:R-:W-:-:S05]  /*50f0*/  VIADD R14, R18, 0xc0 ;  /* 0x000000c0120e7836 */ /* 0x000fca0000000000 */
[----:B------:R-:W-:Y:S01]  /*5100*/  ISETP.GE.AND P6, PT, R14, UR4, PT ;  /* 0x000000040e007c0c */ /* 0x000fe2000bfc6270 */
[----:B-1----:R0:W-:-:S12]  /*5110*/  @!P5 ST.E.128 desc[UR40][R8.64], R4 ;  /* 0x000000040800d985 */ /* 0x0021d8000c101d28 */
[----:B------:R-:W1:Y:S01]  /*5120*/  @!P6 LDS.128 R4, [R13+0x6400] ;  /* 0x006400000d04e984 */ /* 0x000e620000000c00 */
[----:B0-----:R-:W-:-:S03]  /*5130*/  @!P6 LEA R8, P5, R27, R11, 0x1 ;  /* 0x0000000b1b08e211 */ /* 0x001fc600078a08ff */
[----:B------:R-:W3:Y:S02]  /*5140*/  LDL R27, [R1+0x38] ;  /* 0x00003800011b7983 */ /* 0x000ee40000100800 */
[----:B------:R-:W-:Y:S02]  /*5150*/  @!P6 IMAD.X R9, R10, 0x1, R26, P5 ;  /* 0x000000010a09e824 */ /* 0x000fe400028e061a */
[----:B------:R-:W3:Y:S01]  /*5160*/  LDL R26, [R1+0x3c] ;  /* 0x00003c00011a7983 */ /* 0x000ee20000100800 */
[----:B------:R-:W-:-:S05]  /*5170*/  VIADD R14, R18, 0xe0 ;  /* 0x000000e0120e7836 */ /* 0x000fca0000000000 */
[----:B------:R-:W-:Y:S01]  /*5180*/  ISETP.GE.AND P5, PT, R14, UR4, PT ;  /* 0x000000040e007c0c */ /* 0x000fe2000bfa6270 */
[----:B-1----:R0:W-:-:S12]  /*5190*/  @!P6 ST.E.128 desc[UR40][R8.64], R4 ;  /* 0x000000040800e985 */ /* 0x0021d8000c101d28 */
[----:B------:R-:W1:Y:S01]  /*51a0*/  @!P5 LDS.128 R4, [R12+0x6400] ;  /* 0x006400000c04d984 */ /* 0x000e620000000c00 */
[----:B0-----:R-:W-:Y:S01]  /*51b0*/  @!P5 LEA R8, P6, R229, R11, 0x1 ;  /* 0x0000000be508d211 */ /* 0x001fe200078c08ff */
[----:B------:R-:W-:-:S04]  /*51c0*/  VIADD R14, R18, 0x100 ;  /* 0x00000100120e7836 */ /* 0x000fc80000000000 */
[----:B--2---:R-:W-:Y:S02]  /*51d0*/  @!P5 IMAD.X R9, R10, 0x1, R25, P6 ;  /* 0x000000010a09d824 */ /* 0x004fe400030e0619 */
[----:B------:R-:W2:Y:S01]  /*51e0*/  LDL R25, [R1+0x40] ;  /* 0x0000400001197983 */ /* 0x000ea20000100800 */
[----:B------:R-:W-:-:S03]  /*51f0*/  ISETP.GE.AND P6, PT, R14, UR4, PT ;  /* 0x000000040e007c0c */ /* 0x000fc6000bfc6270 */
[----:B-1----:R0:W-:Y:S10]  /*5200*/  @!P5 ST.E.128 desc[UR40][R8.64], R4 ;  /* 0x000000040800d985 */ /* 0x0021f4000c101d28 */
[----:B------:R-:W1:Y:S01]  /*5210*/  @!P6 LDS.128 R4, [R13+0x8400] ;  /* 0x008400000d04e984 */ /* 0x000e620000000c00 */
[----:B0-----:R-:W-:-:S05]  /*5220*/  @!P6 LEA R8, P5, R228, R11, 0x1 ;  /* 0x0000000be408e211 */ /* 0x001fca00078a08ff */
[----:B-----5:R-:W-:Y:S02]  /*5230*/  @!P6 IMAD.X R9, R10, 0x1, R24, P5 ;  /* 0x000000010a09e824 */ /* 0x020fe400028e0618 */
[----:B------:R-:W5:Y:S01]  /*5240*/  LDL R24, [R1+0x44] ;  /* 0x0000440001187983 */ /* 0x000f620000100800 */
[----:B------:R-:W-:-:S05]  /*5250*/  VIADD R14, R18, 0x120 ;  /* 0x00000120120e7836 */ /* 0x000fca0000000000 */
[----:B------:R-:W-:Y:S01]  /*5260*/  ISETP.GE.AND P5, PT, R14, UR4, PT ;  /* 0x000000040e007c0c */ /* 0x000fe2000bfa6270 */
[----:B-1----:R0:W-:-:S12]  /*5270*/  @!P6 ST.E.128 desc[UR40][R8.64], R4 ;  /* 0x000000040800e985 */ /* 0x0021d8000c101d28 */
[----:B------:R-:W1:Y:S01]  /*5280*/  @!P5 LDS.128 R4, [R12+0x8400] ;  /* 0x008400000c04d984 */ /* 0x000e620000000c00 */
[----:B0-----:R-:W-:-:S05]  /*5290*/  @!P5 LEA R8, P6, R226, R11, 0x1 ;  /* 0x0000000be208d211 */ /* 0x001fca00078c08ff */
[----:B----4-:R-:W-:Y:S02]  /*52a0*/  @!P5 IMAD.X R9, R10, 0x1, R15, P6 ;  /* 0x000000010a09d824 */ /* 0x010fe400030e060f */
[----:B------:R-:W4:Y:S01]  /*52b0*/  LDL R15, [R1+0x48] ;  /* 0x00004800010f7983 */ /* 0x000f220000100800 */
[----:B------:R-:W-:-:S05]  /*52c0*/  VIADD R14, R18, 0x140 ;  /* 0x00000140120e7836 */ /* 0x000fca0000000000 */
[----:B------:R-:W-:Y:S01]  /*52d0*/  ISETP.GE.AND P6, PT, R14, UR4, PT ;  /* 0x000000040e007c0c */ /* 0x000fe2000bfc6270 */
[----:B-1----:R0:W-:-:S12]  /*52e0*/  @!P5 ST.E.128 desc[UR40][R8.64], R4 ;  /* 0x000000040800d985 */ /* 0x0021d8000c101d28 */
[----:B------:R-:W1:Y:S01]  /*52f0*/  @!P6 LDS.128 R4, [R13+0xa400] ;  /* 0x00a400000d04e984 */ /* 0x000e620000000c00 */
[----:B------:R-:W-:Y:S01]  /*5300*/  VIADD R14, R18, 0x160 ;  /* 0x00000160120e7836 */ /* 0x000fe20000000000 */
[----:B0-----:R-:W-:-:S05]  /*5310*/  @!P6 LEA R8, P5, R219, R11, 0x1 ;  /* 0x0000000bdb08e211 */ /* 0x001fca00078a08ff */
[----:B---3--:R-:W-:Y:S01]  /*5320*/  @!P6 IMAD.X R9, R10, 0x1, R54, P5 ;  /* 0x000000010a09e824 */ /* 0x008fe200028e0636 */
[----:B------:R-:W-:-:S04]  /*5330*/  ISETP.GE.AND P5, PT, R14, UR4, PT ;  /* 0x000000040e007c0c */ /* 0x000fc8000bfa6270 */
[----:B-1----:R0:W-:Y:S09]  /*5340*/  @!P6 ST.E.128 desc[UR40][R8.64], R4 ;  /* 0x000000040800e985 */ /* 0x0021f2000c101d28 */
[----:B------:R-:W1:Y:S01]  /*5350*/  @!P5 LDS.128 R4, [R12+0xa400] ;  /* 0x00a400000c04d984 */ /* 0x000e620000000c00 */
[----:B------:R-:W-:Y:S01]  /*5360*/  VIADD R14, R18, 0x180 ;  /* 0x00000180120e7836 */ /* 0x000fe20000000000 */
[----:B0-----:R-:W-:-:S05]  /*5370*/  @!P5 LEA R8, P6, R216, R11, 0x1 ;  /* 0x0000000bd808d211 */ /* 0x001fca00078c08ff */
[----:B------:R-:W-:Y:S01]  /*5380*/  @!P5 IMAD.X R9, R10, 0x1, R27, P6 ;  /* 0x000000010a09d824 */ /* 0x000fe200030e061b */
        /* <DEDUP_REMOVED lines=11> */
[----:B--2---:R-:W-:Y:S01]  /*5440*/  @!P5 IMAD.X R9, R10, 0x1, R25, P6 ;  /* 0x000000010a09d824 */ /* 0x004fe200030e0619 */
[----:B------:R-:W-:-:S04]  /*5450*/  ISETP.GE.AND P6, PT, R14, UR4, PT ;  /* 0x000000040e007c0c */ /* 0x000fc8000bfc6270 */
[----:B-1----:R0:W-:Y:S09]  /*5460*/  @!P5 ST.E.128 desc[UR40][R8.64], R4 ;  /* 0x000000040800d985 */ /* 0x0021f2000c101d28 */
[----:B------:R-:W1:Y:S01]  /*5470*/  @!P6 LDS.128 R4, [R13+0xe400] ;  /* 0x00e400000d04e984 */ /* 0x000e620000000c00 */
[----:B------:R-:W-:Y:S01]  /*5480*/  VIADD R14, R18, 0x1e0 ;  /* 0x000001e0120e7836 */ /* 0x000fe20000000000 */
[----:B0-----:R-:W-:-:S05]  /*5490*/  @!P6 LEA R8, P5, R212, R11, 0x1 ;  /* 0x0000000bd408e211 */ /* 0x001fca00078a08ff */
[----:B-----5:R-:W-:Y:S01]  /*54a0*/  @!P6 IMAD.X R9, R10, 0x1, R24, P5 ;  /* 0x000000010a09e824 */ /* 0x020fe200028e0618 */
[----:B------:R-:W-:-:S04]  /*54b0*/  ISETP.GE.AND P5, PT, R14, UR4, PT ;  /* 0x000000040e007c0c */ /* 0x000fc8000bfa6270 */
[----:B-1----:R0:W-:Y:S09]  /*54c0*/  @!P6 ST.E.128 desc[UR40][R8.64], R4 ;  /* 0x000000040800e985 */ /* 0x0021f2000c101d28 */
[----:B------:R-:W1:Y:S01]  /*54d0*/  @!P5 LDS.128 R4, [R12+0xe400] ;  /* 0x00e400000c04d984 */ /* 0x000e620000000c00 */
[----:B0-----:R-:W-:-:S05]  /*54e0*/  @!P5 LEA R8, P6, R210, R11, 0x1 ;  /* 0x0000000bd208d211 */ /* 0x001fca00078c08ff */
[----:B----4-:R-:W-:-:S05]  /*54f0*/  @!P5 IMAD.X R9, R10, 0x1, R15, P6 ;  /* 0x000000010a09d824 */ /* 0x010fca00030e060f */
[----:B-1----:R0:W-:Y:S03]  /*5500*/  @!P5 ST.E.128 desc[UR40][R8.64], R4 ;  /* 0x000000040800d985 */ /* 0x0021e6000c101d28 */
.L_x_2589:
[----:B------:R-:W-:Y:S05]  /*5510*/  BSYNC B0 ;  /* 0x0000000000007941 */ /* 0x000fea0003800000 */
.L_x_2588:
[----:B------:R-:W-:Y:S01]  /*5520*/  @!PT LDS RZ, [RZ] ;  /* 0x00000000fffff984 */ /* 0x000fe20000000800 */
[----:B------:R-:W-:Y:S01]  /*5530*/  @!PT LDS RZ, [RZ] ;  /* 0x00000000fffff984 */ /* 0x000fe20000000800 */
[----:B------:R-:W-:Y:S01]  /*5540*/  @!PT LDS RZ, [RZ] ;  /* 0x00000000fffff984 */ /* 0x000fe20000000800 */
[----:B------:R-:W-:Y:S01]  /*5550*/  @!PT LDS RZ, [RZ] ;  /* 0x00000000fffff984 */ /* 0x000fe20000000800 */
[----:B------:R5:W-:Y:S06]  /*5560*/  MEMBAR.ALL.CTA ;  /* 0x0000000000007992 */ /* 0x000bec0000008000 */
[----:B-----5:R-:W5:Y:S01]  /*5570*/  FENCE.VIEW.ASYNC.S ;  /* 0x00000000000073c6 */ /* 0x020f620000000000 */
[----:B------:R-:W-:Y:S02]  /*5580*/  VIADD R187, R187, 0x1 ;  /* 0x00000001bbbb7836 */ /* 0x000fe40000000000 */
[----:B0-2---:R-:W-:Y:S01]  /*5590*/  @!P0 VIADD R60, R60, 0x28cc0 ;  /* 0x00028cc03c3c8836 */ /* 0x005fe20000000000 */
[----:B-----5:R0:W-:Y:S02]  /*55a0*/  BAR.SYNC.DEFER_BLOCKING R46, 0x80 ;  /* 0x0002002e0000751d */ /* 0x0201e40000010000 */
[----:B------:R-:W-:-:S02]  /*55b0*/  ISETP.NE.AND P5, PT, R187, 0x2, PT ;  /* 0x00000002bb00780c */ /* 0x000fc40003fa5270 */
[----:B------:R-:W-:Y:S02]  /*55c0*/  @!P0 PRMT R60, RZ, 0x654, R60 ;  /* 0x00000654ff3c8816 */ /* 0x000fe4000000003c */
[----:B------:R-:W-:Y:S02]  /*55d0*/  SEL R4, RZ, 0x1, P5 ;  /* 0x00000001ff047807 */ /* 0x000fe40002800000 */
[----:B------:R-:W-:Y:S02]  /*55e0*/  SEL R187, R187, RZ, P5 ;  /* 0x000000ffbbbb7207 */ /* 0x000fe40002800000 */
[----:B------:R-:W-:Y:S01]  /*55f0*/  LOP3.LUT R191, R191, R4, RZ, 0x3c, !PT ;  /* 0x00000004bfbf7212 */ /* 0x000fe200078e3cff */
[----:B------:R0:W-:Y:S01]  /*5600*/  @!P0 SYNCS.ARRIVE.TRANS64.RED.A1T0 RZ, [R60+URZ], RZ ;  /* 0x000000ff3cff89a7 */ /* 0x0001e2000810043f */
[----:B------:R-:W-:Y:S01]  /*5610*/  PLOP3.LUT P0, PT, PT, PT, PT, 0x8, 0x0 ;  /* 0x000000000000781c */ /* 0x000fe20003f0e170 */
[----:B------:R-:W-:-:S12]  /*5620*/  @P4 BRA `(.L_x_2590) ;  /* 0xffffffd400dc4947 */ /* 0x000fd8000383ffff */
.L_x_2553:
[----:B------:R-:W-:Y:S04]  /*5630*/  BSSY B0, `(.L_x_2591) ;  /* 0x0000004000007945 */ /* 0x000fe80003800000 */
[----:B------:R-:W-:Y:S05]  /*5640*/  @P0 BRA `(.L_x_2592) ;  /* 0x0000000000080947 */ /* 0x000fea0003800000 */
[----:B------:R-:W2:Y:S02]  /*5650*/  FENCE.VIEW.ASYNC.G ;  /* 0x00000000000073c6 */ /* 0x000ea40000000100 */
[----:B--2---:R-:W-:Y:S06]  /*5660*/  BAR.ARV 0xc, 0x180 ;  /* 0x0306000000007b1d */ /* 0x004fec0000002000 */
.L_x_2592:
[----:B------:R-:W-:Y:S05]  /*5670*/  BSYNC B0 ;  /* 0x0000000000007941 */ /* 0x000fea0003800000 */
.L_x_2591:
[----:B------:R-:W-:Y:S01]  /*5680*/  UISETP.NE.AND UP0, UPT, UR39, 0x1, UPT ;  /* 0x000000012700788c */ /* 0x000fe2000bf05270 */
[----:B------:R-:W-:Y:S05]  /*5690*/  BSSY B7, `(.L_x_2593) ;  /* 0x0001085000077945 */ /* 0x000fea0003800000 */
[----:B------:R-:W-:-:S13]  /*56a0*/  PLOP3.LUT P0, PT, PT, PT, UP0, 0x80, 0x0 ;  /* 0x000000000000781c */ /* 0x000fda0003f0f008 */
[----:B------:R-:W-:Y:S05]  /*56b0*/  @!P0 BRA `(.L_x_2594) ;  /* 0x0000002400508947 */ /* 0x000fea0003800000 */
[----:B------:R-:W2:Y:S01]  /*56c0*/  LDC R0, c[0x0][0x448] ;  /* 0x00011200ff007b82 */ /* 0x000ea20000000800 */
[----:B------:R-:W-:-:S07]  /*56d0*/  IADD3 R23, R184, 0x1, -R23 ;  /* 0x00000001b8177810 */ /* 0x000fce0007ffe817 */
[----:B------:R-:W0:Y:S01]  /*56e0*/  LDC.64 R4, c[0x0][0x9e0] ;  /* 0x00027800ff047b82 */ /* 0x000e220000000a00 */
[----:B--2---:R-:W-:Y:S01]  /*56f0*/  ISETP.NE.AND P1, PT, R0, 0x1, PT ;  /* 0x000000010000780c */ /* 0x004fe20003f25270 */
[----:B------:R-:W-:Y:S01]  /*5700*/  VIADD R0, R196, 0x3f ;  /* 0x0000003fc4007836 */ /* 0x000fe20000000000 */
[----:B0-----:R-:W-:-:S11]  /*5710*/  ISETP.GE.AND P2, PT, R5, 0x1, PT ;  /* 0x000000010500780c */ /* 0x001fd60003f46270 */
[----:B------:R-:W0:Y:S08]  /*5720*/  @P1 LDC R3, c[0x0][0x44c] ;  /* 0x00011300ff031b82 */ /* 0x000e300000000800 */
[----:B------:R-:W2:Y:S01]  /*5730*/  @P1 LDC R6, c[0x0][0x450] ;  /* 0x00011400ff061b82 */ /* 0x000ea20000000800 */
[----:B0-----:R-:W-:-:S05]  /*5740*/  @P1 IMAD.HI.U32 R3, R0, R3, RZ ;  /* 0x0000000300031227 */ /* 0x001fca00078e00ff */
[----:B--2---:R-:W-:-:S05]  /*5750*/  @P1 SHF.R.U32.HI R0, RZ, R6, R3 ;  /* 0x00000006ff001219 */ /* 0x004fca0000011603 */
        /* <DEDUP_REMOVED lines=14> */
.L_x_2597:
[----:B------:R-:W-:-:S13]  /*5840*/  ISETP.NE.AND P0, PT, R5, 0x1, PT ;  /* 0x000000010500780c */ /* 0x000fda0003f05270 */
[----:B------:R-:W0:Y:S02]  /*5850*/  @P0 LDC.64 R6, c[0x0][0x9e8] ;  /* 0x00027a00ff060b82 */ /* 0x000e240000000a00 */
[----:B0-----:R-:W-:-:S05]  /*5860*/  @P0 IMAD.HI.U32 R6, R0, R6, RZ ;  /* 0x0000000600060227 */ /* 0x001fca00078e00ff */
[----:B------:R-:W-:-:S07]  /*5870*/  @P0 SHF.R.U32.HI R0, RZ, R7, R6 ;  /* 0x00000007ff000219 */ /* 0x000fce0000011606 */
.L_x_2598:
[----:B------:R-:W-:Y:S05]  /*5880*/  BSYNC B0 ;  /* 0x0000000000007941 */ /* 0x000fea0003800000 */
.L_x_2596:
[----:B------:R-:W-:-:S05]  /*5890*/  IMAD R3, R0, R5, R5 ;  /* 0x0000000500037224 */ /* 0x000fca00078e0205 */
[----:B------:R-:W-:-:S07]  /*58a0*/  VIMNMX R4, R4, R3, PT ;  /* 0x0000000304047248 */ /* 0x000fce0003fe0100 */
.L_x_2595:
[----:B------:R-:W0:Y:S01]  /*58b0*/  @P1 LDC R7, c[0x0][0x44c] ;  /* 0x00011300ff071b82 */ /* 0x000e220000000800 */
[----:B------:R-:W-:Y:S01]  /*58c0*/  VIADD R4, R4, 0x3f ;  /* 0x0000003f04047836 */ /* 0x000fe20000000000 */
[----:B------:R-:W-:Y:S01]  /*58d0*/  ULDC UR4, c[0x0][0x9dc] ;  /* 0x0002770000047ab9 */ /* 0x000fe20000000800 */
[----:B------:R-:W-:-:S03]  /*58e0*/  IMAD.MOV.U32 R0, RZ, RZ, R196 ;  /* 0x000000ffff007224 */ /* 0x000fc600078e00c4 */
[----:B------:R-:W-:Y:S02]  /*58f0*/  SHF.R.S32.HI R3, RZ, 0x1f, R4 ;  /* 0x0000001fff037819 */ /* 0x000fe40000011404 */
[----:B------:R-:W2:Y:S02]  /*5900*/  @P1 LDC R6, c[0x0][0x450] ;  /* 0x00011400ff061b82 */ /* 0x000ea40000000800 */
[----:B------:R-:W-:-:S04]  /*5910*/  LEA.HI R3, R3, R4, RZ, 0x6 ;  /* 0x0000000403037211 */ /* 0x000fc800078f30ff */
[----:B------:R-:W-:-:S04]  /*5920*/  SHF.R.S32.HI R3, RZ, 0x6, R3 ;  /* 0x00000006ff037819 */ /* 0x000fc80000011403 */
[----:B------:R-:W-:Y:S01]  /*5930*/  VIMNMX R38, R38, R3, PT ;  /* 0x0000000326267248 */ /* 0x000fe20003fe0100 */
[----:B0-----:R-:W-:-:S05]  /*5940*/  @P1 IMAD.HI.U32 R7, R196, R7, RZ ;  /* 0x00000007c4071227 */ /* 0x001fca00078e00ff */
[----:B--2---:R-:W-:-:S05]  /*5950*/  @P1 SHF.R.U32.HI R0, RZ, R6, R7 ;  /* 0x00000006ff001219 */ /* 0x004fca0000011607 */
        /* <DEDUP_REMOVED lines=13> */
.L_x_2601:
[----:B------:R-:W-:-:S13]  /*5a30*/  ISETP.NE.AND P0, PT, R5, 0x1, PT ;  /* 0x000000010500780c */ /* 0x000fda0003f05270 */
[----:B------:R-:W0:Y:S02]  /*5a40*/  @P0 LDC.64 R6, c[0x0][0x9e8] ;  /* 0x00027a00ff060b82 */ /* 0x000e240000000a00 */
[----:B0-----:R-:W-:-:S05]  /*5a50*/  @P0 IMAD.HI.U32 R6, R37, R6, RZ ;  /* 0x0000000625060227 */ /* 0x001fca00078e00ff */
[----:B------:R-:W-:-:S07]  /*5a60*/  @P0 SHF.R.U32.HI R37, RZ, R7, R6 ;  /* 0x00000007ff250219 */ /* 0x000fce0000011606 */
.L_x_2602:
[----:B------:R-:W-:Y:S05]  /*5a70*/  BSYNC B0 ;  /* 0x0000000000007941 */ /* 0x000fea0003800000 */
.L_x_2600:
[----:B------:R-:W-:-:S05]  /*5a80*/  IMAD R5, R37, R5, RZ ;  /* 0x0000000525057224 */ /* 0x000fca00078e02ff */
[----:B------:R-:W-:-:S07]  /*5a90*/  VIMNMX R0, R0, R5, !PT ;  /* 0x0000000500007248 */ /* 0x000fce0007fe0100 */
.L_x_2599:
[----:B------:R-:W-:Y:S01]  /*5aa0*/  SHF.R.S32.HI R3, RZ, 0x1f, R0 ;  /* 0x0000001fff037819 */ /* 0x000fe20000011400 */
[----:B------:R-:W-:Y:S03]  /*5ab0*/  BSSY B0, `(.L_x_2603) ;  /* 0x0000027000007945 */ /* 0x000fe60003800000 */
[----:B------:R-:W-:-:S04]  /*5ac0*/  LEA.HI R3, R3, R0, RZ, 0x6 ;  /* 0x0000000003037211 */ /* 0x000fc800078f30ff */
[----:B------:R-:W-:-:S04]  /*5ad0*/  SHF.R.S32.HI R3, RZ, 0x6, R3 ;  /* 0x00000006ff037819 */ /* 0x000fc80000011403 */
[----:B------:R-:W-:Y:S01]  /*5ae0*/  VIMNMX R9, RZ, R3, !PT ;  /* 0x00000003ff097248 */ /* 0x000fe20007fe0100 */
[----:B------:R-:W-:-:S03]  /*5af0*/  IMAD.MOV.U32 R3, RZ, RZ, RZ ;  /* 0x000000ffff037224 */ /* 0x000fc600078e00ff */
[----:B------:R-:W-:-:S13]  /*5b00*/  ISETP.GT.AND P0, PT, R38, R9, PT ;  /* 0x000000092600720c */ /* 0x000fda0003f04270 */
[----:B------:R-:W-:Y:S05]  /*5b10*/  @!P0 BRA `(.L_x_2604) ;  /* 0x0000000000808947 */ /* 0x000fea0003800000 */
[----:B------:R-:W2:Y:S01]  /*5b20*/  LDL R4, [R1+0x4c] ;  /* 0x00004c0001047983 */ /* 0x000ea20000100800 */
[----:B------:R-:W-:Y:S01]  /*5b30*/  ULDC UR4, c[0x0][0x9f0] ;  /* 0x00027c0000047ab9 */ /* 0x000fe20000000800 */
[----:B--2---:R-:W-:-:S04]  /*5b40*/  ISETP.NE.AND P0, PT, R4, RZ, PT ;  /* 0x000000ff0400720c */ /* 0x004fc80003f05270 */
[----:B-1----:R-:W-:-:S04]  /*5b50*/  SEL R11, R4, UR4, P0 ;  /* 0x00000004040b7c07 */ /* 0x002fc80008000000 */
[-C--:B------:R-:W-:Y:S02]  /*5b60*/  IABS R6, R11.reuse ;  /* 0x0000000b00067213 */ /* 0x080fe40000000000 */
[----:B------:R-:W-:Y:S02]  /*5b70*/  IADD3 R0, R11, -0x1, R38 ;  /* 0xffffffff0b007810 */ /* 0x000fe40007ffe026 */
[----:B------:R-:W0:Y:S01]  /*5b80*/  I2F.RP R3, R6 ;  /* 0x0000000600037306 */ /* 0x000e220000209400 */
[----:B----4-:R-:W-:Y:S02]  /*5b90*/  IABS R10, R11 ;  /* 0x0000000b000a7213 */ /* 0x010fe40000000000 */
        /* <DEDUP_REMOVED lines=24> */
.L_x_2604:
[----:B------:R-:W-:Y:S05]  /*5d20*/  BSYNC B0 ;  /* 0x0000000000007941 */ /* 0x000fea0003800000 */
.L_x_2603:
[----:B------:R-:W2:Y:S01]  /*5d30*/  LDL R0, [R1+0x54] ;  /* 0x0000540001007983 */ /* 0x000ea20000100800 */
        /* <DEDUP_REMOVED lines=43> */
[----:B---3--:R-:W-:Y:S02]  /*5ff0*/  CS2R R68, SRZ ;  /* 0x0000000000447805 */ /* 0x008fe4000001ff00 */
        /* <DEDUP_REMOVED lines=21> */
[----:B--2---:R-:W-:-:S05]  /*6150*/  IMAD R0, R0, R3, R9 ;  /* 0x0000000300007224 */ /* 0x004fca00078e0209 */
[----:B------:R-:W-:Y:S02]  /*6160*/  VIADDMNMX R3, R0, R3, R38, PT ;  /* 0x0000000300037246 */ /* 0x000fe40003800126 */
[----:B------:R-:W-:Y:S02]  /*6170*/  CS2R R38, SRZ ;  /* 0x0000000000267805 */ /* 0x000fe4000001ff00 */
        /* <DEDUP_REMOVED lines=16> */
.L_x_2606:
[C---:B------:R-:W-:Y:S01]  /*6280*/  IMAD R12, R17.reuse, 0x8, R2 ;  /* 0x00000008110c7824 */ /* 0x040fe200078e0202 */
[----:B------:R-:W-:Y:S01]  /*6290*/  SHF.L.U32 R5, R22, 0x1f, RZ ;  /* 0x0000001f16057819 */ /* 0x000fe200000006ff */
[----:B------:R-:W-:Y:S01]  /*62a0*/  VIADD R4, R2, 0x26800 ;  /* 0x0002680002047836 */ /* 0x000fe20000000000 */
[----:B------:R-:W-:Y:S01]  /*62b0*/  BSSY B0, `(.L_x_2607) ;  /* 0x0000008000007945 */ /* 0x000fe20003800000 */
[----:B------:R-:W-:Y:S01]  /*62c0*/  IMAD R6, R17, 0x1000, R20 ;  /* 0x0000100011067824 */ /* 0x000fe200078e0214 */
[----:B------:R-:W0:Y:S01]  /*62d0*/  SYNCS.PHASECHK.TRANS64.TRYWAIT P1, [R12+URZ+0x28c50], R5 ;  /* 0x028c50050c0075a7 */ /* 0x000e22000802017f */
[----:B------:R-:W-:Y:S01]  /*62e0*/  IMAD.MOV.U32 R7, RZ, RZ, 0x40000040 ;  /* 0x40000040ff077424 */ /* 0x000fe200078e00ff */
[----:B------:R-:W-:-:S04]  /*62f0*/  SHF.R.U32.HI R4, RZ, 0x4, R4 ;  /* 0x00000004ff047819 */ /* 0x000fc80000011604 */
[----:B------:R-:W-:-:S04]  /*6300*/  LOP3.LUT R4, R4, 0x3fff, RZ, 0xc0, !PT ;  /* 0x00003fff04047812 */ /* 0x000fc800078ec0ff */
[----:B------:R-:W-:Y:S01]  /*6310*/  LOP3.LUT R4, R4, 0x10000, RZ, 0xfc, !PT ;  /* 0x0001000004047812 */ /* 0x000fe200078efcff */
[----:B0-----:R-:W-:Y:S06]  /*6320*/  @!P1 BRA `(.L_x_2608) ;  /* 0x000001d800049947 */ /* 0x001fec0003800000 */
.L_x_2932:
[----:B------:R-:W-:Y:S05]  /*6330*/  BSYNC B0 ;  /* 0x0000000000007941 */ /* 0x000fea0003800000 */
.L_x_2607:
[----:B------:R-:W-:Y:S01]  /*6340*/  BAR.SYNC.DEFER_BLOCKING 0xe, 0x100 ;  /* 0x0384000000007b1d */ /* 0x000fe20000010000 */
[----:B0-----:R-:W-:Y:S01]  /*6350*/  IMAD.MOV.U32 R5, RZ, RZ, 0x40000040 ;  /* 0x40000040ff057424 */ /* 0x001fe200078e00ff */
[C---:B------:R-:W-:Y:S01]  /*6360*/  R2UR UR14, R6.reuse ;  /* 0x00000000060e72ca */ /* 0x040fe200000e0000 */
[----:B----4-:R-:W-:Y:S01]  /*6370*/  VIADD R10, R6, 0x100 ;  /* 0x00000100060a7836 */ /* 0x010fe20000000000 */
[----:B------:R-:W-:Y:S01]  /*6380*/  R2UR UR15, R7 ;  /* 0x00000000070f72ca */ /* 0x000fe200000e0000 */
[----:B-1----:R-:W-:Y:S01]  /*6390*/  IMAD.MOV.U32 R11, RZ, RZ, 0x40000040 ;  /* 0x40000040ff0b7424 */ /* 0x002fe200078e00ff */
        /* <DEDUP_REMOVED lines=17> */
[----:B-----5:R-:W-:Y:S01]  /*64b0*/  WARPGROUP.ARRIVE ;  /* 0x00000000000079c5 */ /* 0x020fe20000000000 */
        /* <DEDUP_REMOVED lines=24> */
.L_x_2609:
[----:B------:R-:W-:Y:S01]  /*6640*/  VIADD R3, R3, 0xfffffffe ;  /* 0xfffffffe03037836 */ /* 0x000fe20000000000 */
[----:B------:R-:W-:Y:S01]  /*6650*/  BSSY B0, `(.L_x_2610) ;  /* 0x00000cc000007945 */ /* 0x000fe20003800000 */
[----:B------:R-:W-:-:S03]  /*6660*/  VIADD R12, R12, 0x28c60 ;  /* 0x00028c600c0c7836 */ /* 0x000fc60000000000 */
[----:B------:R-:W-:Y:S02]  /*6670*/  ISETP.GE.AND P1, PT, R3, R0, PT ;  /* 0x000000000300720c */ /* 0x000fe40003f26270 */
[----:B------:R-:W-:-:S04]  /*6680*/  PRMT R12, R186, 0x654, R12 ;  /* 0x00000654ba0c7816 */ /* 0x000fc8000000000c */
[----:B------:R0:W-:Y:S07]  /*6690*/  SYNCS.ARRIVE.TRANS64.RED.A1T0 RZ, [R12+URZ], RZ ;  /* 0x000000ff0cff79a7 */ /* 0x0001ee000810043f */
[----:B------:R-:W-:Y:S05]  /*66a0*/  @!P1 BRA `(.L_x_2611) ;  /* 0x0000000c00189947 */ /* 0x000fea0003800000 */
.L_x_2618:
[----:B------:R-:W-:Y:S01]  /*66b0*/  BAR.SYNC.DEFER_BLOCKING 0xe, 0x100 ;  /* 0x0384000000007b1d */ /* 0x000fe20000010000 */
[----:B0-----:R-:W-:Y:S01]  /*66c0*/  IMAD R12, R17, 0x40, R194 ;  /* 0x00000040110c7824 */ /* 0x001fe200078e02c2 */
[----:B------:R-:W-:Y:S01]  /*66d0*/  ISETP.GT.AND P2, PT, R3, R0, PT ;  /* 0x000000000300720c */ /* 0x000fe20003f44270 */
[----:B------:R-:W-:Y:S02]  /*66e0*/  VIADD R17, R17, 0x1 ;  /* 0x0000000111117836 */ /* 0x000fe40000000000 */
[----:B------:R-:W-:Y:S02]  /*66f0*/  IMAD R12, R12, 0x4, R2 ;  /* 0x000000040c0c7824 */ /* 0x000fe400078e0202 */
[----:B------:R-:W-:Y:S01]  /*6700*/  VIADD R3, R3, 0xffffffff ;  /* 0xffffffff03037836 */ /* 0x000fe20000000000 */
[----:B------:R-:W-:-:S04]  /*6710*/  ISETP.NE.AND P1, PT, R17, 0x2, PT ;  /* 0x000000021100780c */ /* 0x000fc80003f25270 */
[----:B------:R-:W-:Y:S01]  /*6720*/  SEL R17, R17, RZ, P1 ;  /* 0x000000ff11117207 */ /* 0x000fe20000800000 */
[----:B------:R-:W0:Y:S04]  /*6730*/  LDS R13, [R12+0x28800] ;  /* 0x028800000c0d7984 */ /* 0x000e280000000800 */
[----:B-1----:R-:W1:Y:S01]  /*6740*/  LDS R12, [R12+0x28820] ;  /* 0x028820000c0c7984 */ /* 0x002e620000000800 */
        /* <DEDUP_REMOVED lines=132> */
.L_x_2612:
[----:B------:R-:W-:Y:S01]  /*6f90*/  IMAD R21, R17, 0x8, R2 ;  /* 0x0000000811157824 */ /* 0x000fe200078e0202 */
[----:B------:R-:W-:-:S04]  /*6fa0*/  SHF.L.U32 R12, R22, 0x1f, RZ ;  /* 0x0000001f160c7819 */ /* 0x000fc800000006ff */
[----:B------:R0:W1:Y:S01]  /*6fb0*/  SYNCS.PHASECHK.TRANS64.TRYWAIT P1, [R21+URZ+0x28c50], R12 ;  /* 0x028c500c150075a7 */ /* 0x000062000802017f */
[----:B------:R-:W-:Y:S05]  /*6fc0*/  @!P0 BRA `(.L_x_2613) ;  /* 0x0000000000048947 */ /* 0x000fea0003800000 */
[----:B------:R-:W-:Y:S01]  /*6fd0*/  BPT.TRAP 0x1 ;  /* 0x000000040000795c */ /* 0x000fe20000300000 */
.L_x_2613:
[----:B------:R-:W-:Y:S04]  /*6fe0*/  BSSY B1, `(.L_x_2614) ;  /* 0x0000004000017945 */ /* 0x000fe80003800000 */
[----:B-1----:R-:W-:Y:S05]  /*6ff0*/  @P1 BRA `(.L_x_2615) ;  /* 0x0000000000081947 */ /* 0x002fea0003800000 */
[----:B------:R-:W1:Y:S02]  /*7000*/  SYNCS.PHASECHK.TRANS64.TRYWAIT P1, [R21+URZ+0x28c50], R12 ;  /* 0x028c500c150075a7 */ /* 0x000e64000802017f */
[----:B-1----:R-:W-:Y:S05]  /*7010*/  @!P1 BRA `(.L_x_2616) ;  /* 0x000001c800dc9947 */ /* 0x002fea0003800000 */
.L_x_2615:
[----:B------:R-:W-:Y:S05]  /*7020*/  BSYNC B1 ;  /* 0x0000000000017941 */ /* 0x000fea0003800000 */
.L_x_2614:
[----:B01----:R-:W-:Y:S01]  /*7030*/  IMAD R12, R17, 0x1000, R20 ;  /* 0x00001000110c7824 */ /* 0x003fe200078e0214 */
[----:B------:R-:W-:Y:S01]  /*7040*/  R2UR UR4, R4 ;  /* 0x00000000040472ca */ /* 0x000fe200000e0000 */
[----:B------:R-:W-:Y:S01]  /*7050*/  IMAD.MOV.U32 R13, RZ, RZ, 0x40000040 ;  /* 0x40000040ff0d7424 */ /* 0x000fe200078e00ff */
[----:B------:R-:W-:Y:S01]  /*7060*/  R2UR UR5, R5 ;  /* 0x00000000050572ca */ /* 0x000fe200000e0000 */
[----:B------:R-:W-:Y:S01]  /*7070*/  WARPGROUP.ARRIVE ;  /* 0x00000000000079c5 */ /* 0x000fe20000000000 */
[C---:B------:R-:W-:Y:S01]  /*7080*/  R2UR UR6, R12.reuse ;  /* 0x000000000c0672ca */ /* 0x040fe200000e0000 */
[----:B------:R-:W-:Y:S01]  /*7090*/  VIADD R14, R12, 0x80 ;  /* 0x000000800c0e7836 */ /* 0x000fe20000000000 */
[----:B------:R-:W-:Y:S01]  /*70a0*/  R2UR UR7, R13 ;  /* 0x000000000d0772ca */ /* 0x000fe200000e0000 */
[----:B------:R-:W-:Y:S02]  /*70b0*/  IMAD.MOV.U32 R15, RZ, RZ, 0x40000040 ;  /* 0x40000040ff0f7424 */ /* 0x000fe400078e00ff */
[----:B------:R-:W-:-:S10]  /*70c0*/  IMAD.MOV.U32 R13, RZ, RZ, 0x40000040 ;  /* 0x40000040ff0d7424 */ /* 0x000fd400078e00ff */
        /* <DEDUP_REMOVED lines=27> */
[----:B------:R-:W-:Y:S03]  /*7280*/  HGMMA.64x256x16.F32.BF16 R24, gdesc[UR4].tnspB, R24, gsb0 ;  /* 0x43e00000041879f0 */ /* 0x000fe60008001818 */
[----:B------:R-:W-:Y:S02]  /*7290*/  WARPGROUP.DEPBAR.LE gsb0, 0x0 ;  /* 0x00008000000079c5 */ /* 0x000fe40000010000 */
[----:B------:R-:W-:Y:S06]  /*72a0*/  BAR.ARV 0xf, 0x100 ;  /* 0x03c4000000007b1d */ /* 0x000fec0000002000 */
[----:B------:R-:W-:Y:S05]  /*72b0*/  @!P0 BRA `(.L_x_2617) ;  /* 0x0000000000048947 */ /* 0x000fea0003800000 */
[----:B------:R-:W-:Y:S01]  /*72c0*/  BPT.TRAP 0x1 ;  /* 0x000000040000795c */ /* 0x000fe20000300000 */
.L_x_2617:
[----:B------:R-:W-:-:S05]  /*72d0*/  VIADD R21, R21, 0x28c60 ;  /* 0x00028c6015157836 */ /* 0x000fca0000000000 */
[----:B------:R-:W-:-:S04]  /*72e0*/  PRMT R21, R186, 0x654, R21 ;  /* 0x00000654ba157816 */ /* 0x000fc80000000015 */
[----:B------:R1:W-:Y:S01]  /*72f0*/  SYNCS.ARRIVE.TRANS64.RED.A1T0 RZ, [R21+URZ], RZ ;  /* 0x000000ff15ff79a7 */ /* 0x0003e2000810043f */
[----:B------:R-:W-:Y:S05]  /*7300*/  @P2 BRA `(.L_x_2618) ;  /* 0xfffffff000e82947 */ /* 0x000fea000383ffff */
.L_x_2611:
[----:B------:R-:W-:Y:S05]  /*7310*/  BSYNC B0 ;  /* 0x0000000000007941 */ /* 0x000fea0003800000 */
.L_x_2610:
        /* <DEDUP_REMOVED lines=142> */
.L_x_2594:
        /* <DEDUP_REMOVED lines=24> */
.L_x_2621:
[----:B------:R-:W-:-:S13]  /*7d80*/  ISETP.NE.AND P0, PT, R5, 0x1, PT ;  /* 0x000000010500780c */ /* 0x000fda0003f05270 */
[----:B------:R-:W0:Y:S02]  /*7d90*/  @P0 LDC.64 R6, c[0x0][0x9e8] ;  /* 0x00027a00ff060b82 */ /* 0x000e240000000a00 */
[----:B0-----:R-:W-:-:S05]  /*7da0*/  @P0 IMAD.HI.U32 R6, R0, R6, RZ ;  /* 0x0000000600060227 */ /* 0x001fca00078e00ff */
[----:B------:R-:W-:-:S07]  /*7db0*/  @P0 SHF.R.U32.HI R0, RZ, R7, R6 ;  /* 0x00000007ff000219 */ /* 0x000fce0000011606 */
.L_x_2622:
[----:B------:R-:W-:Y:S05]  /*7dc0*/  BSYNC B0 ;  /* 0x0000000000007941 */ /* 0x000fea0003800000 */
.L_x_2620:
[----:B------:R-:W-:-:S05]  /*7dd0*/  IMAD R3, R0, R5, R5 ;  /* 0x0000000500037224 */ /* 0x000fca00078e0205 */
[----:B------:R-:W-:-:S07]  /*7de0*/  VIMNMX R4, R4, R3, PT ;  /* 0x0000000304047248 */ /* 0x000fce0003fe0100 */
.L_x_2619:
        /* <DEDUP_REMOVED lines=24> */
.L_x_2625:
[----:B------:R-:W-:-:S13]  /*7f70*/  ISETP.NE.AND P0, PT, R5, 0x1, PT ;  /* 0x000000010500780c */ /* 0x000fda0003f05270 */
[----:B------:R-:W0:Y:S02]  /*7f80*/  @P0 LDC.64 R6, c[0x0][0x9e8] ;  /* 0x00027a00ff060b82 */ /* 0x000e240000000a00 */
[----:B0-----:R-:W-:-:S05]  /*7f90*/  @P0 IMAD.HI.U32 R6, R37, R6, RZ ;  /* 0x0000000625060227 */ /* 0x001fca00078e00ff */
[----:B------:R-:W-:-:S07]  /*7fa0*/  @P0 SHF.R.U32.HI R37, RZ, R7, R6 ;  /* 0x00000007ff250219 */ /* 0x000fce0000011606 */
.L_x_2626:
[----:B------:R-:W-:Y:S05]  /*7fb0*/  BSYNC B0 ;  /* 0x0000000000007941 */ /* 0x000fea0003800000 */
.L_x_2624:
[----:B------:R-:W-:-:S05]  /*7fc0*/  IMAD R5, R37, R5, RZ ;  /* 0x0000000525057224 */ /* 0x000fca00078e02ff */
[----:B------:R-:W-:-:S07]  /*7fd0*/  VIMNMX R0, R0, R5, !PT ;  /* 0x0000000500007248 */ /* 0x000fce0007fe0100 */
.L_x_2623:
[----:B------:R-:W-:Y:S01]  /*7fe0*/  SHF.R.S32.HI R3, RZ, 0x1f, R0 ;  /* 0x0000001fff037819 */ /* 0x000fe20000011400 */
[----:B------:R-:W-:Y:S01]  /*7ff0*/  BSSY B0, `(.L_x_2627) ;  /* 0x0000027000007945 */ /* 0x000fe20003800000 */
[----:B------:R-:W-:Y:S02]  /*8000*/  IMAD.MOV.U32 R168, RZ, RZ, RZ ;  /* 0x000000ffffa87224 */ /* 0x000fe400078e00ff */
[----:B------:R-:W-:-:S04]  /*8010*/  LEA.HI R3, R3, R0, RZ, 0x6 ;  /* 0x0000000003037211 */ /* 0x000fc800078f30ff */
[----:B------:R-:W-:-:S04]  /*8020*/  SHF.R.S32.HI R3, RZ, 0x6, R3 ;  /* 0x00000006ff037819 */ /* 0x000fc80000011403 */
[----:B------:R-:W-:-:S04]  /*8030*/  VIMNMX R207, RZ, R3, !PT ;  /* 0x00000003ffcf7248 */ /* 0x000fc80007fe0100 */
[----:B------:R-:W-:-:S13]  /*8040*/  ISETP.GT.AND P0, PT, R38, R207, PT ;  /* 0x000000cf2600720c */ /* 0x000fda0003f04270 */
[----:B------:R-:W-:Y:S05]  /*8050*/  @!P0 BRA `(.L_x_2628) ;  /* 0x0000000000808947 */ /* 0x000fea0003800000 */
[----:B------:R-:W2:Y:S01]  /*8060*/  LDL R4, [R1+0x4c] ;  /* 0x00004c0001047983 */ /* 0x000ea20000100800 */
[----:B------:R-:W-:Y:S01]  /*8070*/  ULDC UR4, c[0x0][0x9f0] ;  /* 0x00027c0000047ab9 */ /* 0x000fe20000000800 */
[----:B--2---:R-:W-:-:S04]  /*8080*/  ISETP.NE.AND P0, PT, R4, RZ, PT ;  /* 0x000000ff0400720c */ /* 0x004fc80003f05270 */
[----:B------:R-:W-:-:S04]  /*8090*/  SEL R9, R4, UR4, P0 ;  /* 0x0000000404097c07 */ /* 0x000fc80008000000 */
        /* <DEDUP_REMOVED lines=11> */
[----:B------:R0:W2:Y:S02]  /*8150*/  F2I.FTZ.U32.TRUNC.NTZ R5, R4 ;  /* 0x0000000400057305 */ /* 0x0000a4000021f000 */
[----:B0-----:R-:W-:Y:S02]  /*8160*/  IMAD.MOV.U32 R4, RZ, RZ, RZ ;  /* 0x000000ffff047224 */ /* 0x001fe400078e00ff */
[----:B--2---:R-:W-:-:S04]  /*8170*/  IMAD.MOV R7, RZ, RZ, -R5 ;  /* 0x000000ffff077224 */ /* 0x004fc800078e0a05 */
        /* <DEDUP_REMOVED lines=14> */
.L_x_2628:
[----:B------:R-:W-:Y:S05]  /*8260*/  BSYNC B0 ;  /* 0x0000000000007941 */ /* 0x000fea0003800000 */
.L_x_2627:
        /* <DEDUP_REMOVED lines=82> */
[----:B------:R-:W-:-:S04]  /*8790*/  LOP3.LUT R3, R3, 0x3fff, RZ, 0xc0, !PT ;  /* 0x00003fff03037812 */ /* 0x000fc800078ec0ff */
[----:B------:R-:W-:Y:S01]  /*87a0*/  LOP3.LUT R195, R3, 0x2000000, RZ, 0xfc, !PT ;  /* 0x0200000003c37812 */ /* 0x000fe200078efcff */
        /* <DEDUP_REMOVED lines=10> */
[----:B----4-:R-:W-:Y:S02]  /*8850*/  IMAD.U32 R10, RZ, RZ, UR4 ;  /* 0x00000004ff0a7e24 */ /* 0x010fe4000f8e00ff */
[----:B-1----:R-:W-:Y:S02]  /*8860*/  IMAD.U32 R11, RZ, RZ, UR5 ;  /* 0x00000005ff0b7e24 */ /* 0x002fe4000f8e00ff */
[----:B------:R-:W-:Y:S02]  /*8870*/  IMAD.MOV.U32 R8, RZ, RZ, 0x70 ;  /* 0x00000070ff087424 */ /* 0x000fe400078e00ff */
[----:B------:R-:W-:Y:S02]  /*8880*/  IMAD.MOV.U32 R12, RZ, RZ, 0x1 ;  /* 0x00000001ff0c7424 */ /* 0x000fe400078e00ff */
[----:B------:R-:W-:-:S07]  /*8890*/  IMAD.MOV.U32 R13, RZ, RZ, RZ ;  /* 0x000000ffff0d7224 */ /* 0x000fce00078e00ff */
[----:B------:R-:W-:-:S07]  /*88a0*/  LEPC R20, `(.L_x_2630) ;  /* 0x000000001014794e */ /* 0x000fce0000000000 */
[----:B0----5:R-:W-:Y:S05]  /*88b0*/  CALL.ABS.NOINC R14 ;  /* 0x000000000e007343 */ /* 0x021fea0003c00000 */
.L_x_2630:
[----:B------:R-:W-:Y:S05]  /*88c0*/  BSYNC B6 ;  /* 0x0000000000067941 */ /* 0x000fea0003800000 */
.L_x_2629:
        /* <DEDUP_REMOVED lines=8> */
[----:B------:R0:W2:Y:S03]  /*8950*/  SYNCS.PHASECHK.TRANS64.TRYWAIT P0, [R2+URZ+0x28c00], R3 ;  /* 0x028c0003020075a7 */ /* 0x0000a6000800017f */
[----:B--2---:R-:W-:Y:S05]  /*8960*/  @!P0 NANOSLEEP.SYNCS 0x989680 ;  /* 0x009896800000895d */ /* 0x004fea0003900000 */
[----:B------:R-:W2:Y:S01]  /*8970*/  @!P0 SYNCS.PHASECHK.TRANS64 P0, [R2+URZ+0x28c00], R3 ;  /* 0x028c0003020085a7 */ /* 0x000ea2000800007f */
[----:B------:R-:W-:Y:S04]  /*8980*/  BSSY B0, `(.L_x_2632) ;  /* 0x0000006000007945 */ /* 0x000fe80003800000 */
[----:B--2---:R-:W-:Y:S05]  /*8990*/  @P0 BRA `(.L_x_2633) ;  /* 0x0000000000100947 */ /* 0x004fea0003800000 */
.L_x_2634:
[----:B--2---:R2:W3:Y:S02]  /*89a0*/  SYNCS.PHASECHK.TRANS64.TRYWAIT P0, [R2+URZ+0x28c00], R3 ;  /* 0x028c0003020075a7 */ /* 0x0044e4000800017f */
[----:B---3--:R-:W-:Y:S05]  /*89b0*/  @!P0 NANOSLEEP.SYNCS 0x989680 ;  /* 0x009896800000895d */ /* 0x008fea0003900000 */
[----:B------:R-:W3:Y:S02]  /*89c0*/  @!P0 SYNCS.PHASECHK.TRANS64 P0, [R2+URZ+0x28c00], R3 ;  /* 0x028c0003020085a7 */ /* 0x000ee4000800007f */
[----:B---3--:R-:W-:Y:S05]  /*89d0*/  @!P0 BRA `(.L_x_2634) ;  /* 0xfffffffc00f08947 */ /* 0x008fea000383ffff */
.L_x_2633:
[----:B------:R-:W-:Y:S05]  /*89e0*/  BSYNC B0 ;  /* 0x0000000000007941 */ /* 0x000fea0003800000 */
.L_x_2632:
[----:B------:R-:W-:Y:S05]  /*89f0*/  BRA `(.L_x_2635) ;  /* 0x0000002c00c07947 */ /* 0x000fea0003800000 */
.L_x_2631:
[----:B------:R-:W-:Y:S01]  /*8a00*/  VIADD R4, R2, 0x20400 ;  /* 0x0002040002047836 */ /* 0x000fe20000000000 */
[----:B-----5:R-:W-:Y:S01]  /*8a10*/  SHF.R.S32.HI R0, RZ, 0x1f, R80 ;  /* 0x0000001fff007819 */ /* 0x020fe20000011450 */
[----:B------:R-:W-:Y:S01]  /*8a20*/  ULDC.64 UR4, c[0x0][0x3f8] ;  /* 0x0000fe0000047ab9 */ /* 0x000fe20000000a00 */
[----:B------:R-:W-:Y:S01]  /*8a30*/  ULDC.64 UR6, c[0x0][0x408] ;  /* 0x0001020000067ab9 */ /* 0x000fe20000000a00 */
[----:B------:R-:W-:Y:S01]  /*8a40*/  IMAD.WIDE.U32 R24, R80, UR4, RZ ;  /* 0x0000000450187c25 */ /* 0x000fe2000f8e00ff */
[----:B------:R-:W-:Y:S01]  /*8a50*/  LOP3.LUT P0, RZ, R4, 0x3ff, RZ, 0xc0, !PT ;  /* 0x000003ff04ff7812 */ /* 0x000fe2000780c0ff */
[----:B------:R-:W-:Y:S02]  /*8a60*/  BSSY B6, `(.L_x_2636) ;  /* 0x0000019000067945 */ /* 0x000fe40003800000 */
[C---:B------:R-:W-:Y:S02]  /*8a70*/  IMAD R3, R0.reuse, UR4, RZ ;  /* 0x0000000400037c24 */ /* 0x040fe4000f8e02ff */
[----:B------:R-:W-:-:S02]  /*8a80*/  IMAD R5, R0, UR6, RZ ;  /* 0x0000000600057c24 */ /* 0x000fc4000f8e02ff */
[C---:B------:R-:W-:Y:S02]  /*8a90*/  IMAD R3, R80.reuse, UR5, R3 ;  /* 0x0000000550037c24 */ /* 0x040fe4000f8e0203 */
[C---:B------:R-:W-:Y:S02]  /*8aa0*/  IMAD R5, R80.reuse, UR7, R5 ;  /* 0x0000000750057c24 */ /* 0x040fe4000f8e0205 */
[----:B------:R-:W-:-:S04]  /*8ab0*/  IMAD.WIDE.U32 R80, R80, UR6, RZ ;  /* 0x0000000650507c25 */ /* 0x000fc8000f8e00ff */
[----:B------:R-:W-:Y:S02]  /*8ac0*/  IMAD.IADD R27, R3, 0x1, R25 ;  /* 0x00000001031b7824 */ /* 0x000fe400078e0219 */
[----:B------:R-:W-:Y:S01]  /*8ad0*/  IMAD.IADD R29, R5, 0x1, R81 ;  /* 0x00000001051d7824 */ /* 0x000fe200078e0251 */
        /* <DEDUP_REMOVED lines=8> */
[----:B----4-:R-:W-:Y:S02]  /*8b60*/  IMAD.U32 R10, RZ, RZ, UR6 ;  /* 0x00000006ff0a7e24 */ /* 0x010fe4000f8e00ff */
[----:B------:R-:W-:-:S02]  /*8b70*/  IMAD.U32 R6, RZ, RZ, UR4 ;  /* 0x00000004ff067e24 */ /* 0x000fc4000f8e00ff */
[----:B------:R-:W-:Y:S02]  /*8b80*/  IMAD.U32 R7, RZ, RZ, UR5 ;  /* 0x00000005ff077e24 */ /* 0x000fe4000f8e00ff */
[----:B-1----:R-:W-:Y:S02]  /*8b90*/  IMAD.U32 R11, RZ, RZ, UR7 ;  /* 0x00000007ff0b7e24 */ /* 0x002fe4000f8e00ff */
[----:B------:R-:W-:Y:S02]  /*8ba0*/  IMAD.MOV.U32 R8, RZ, RZ, 0x70 ;  /* 0x00000070ff087424 */ /* 0x000fe400078e00ff */
[----:B------:R-:W-:Y:S02]  /*8bb0*/  IMAD.MOV.U32 R12, RZ, RZ, 0x1 ;  /* 0x00000001ff0c7424 */ /* 0x000fe400078e00ff */
[----:B------:R-:W-:-:S07]  /*8bc0*/  IMAD.MOV.U32 R13, RZ, RZ, RZ ;  /* 0x000000ffff0d7224 */ /* 0x000fce00078e00ff */
[----:B------:R-:W-:-:S07]  /*8bd0*/  LEPC R20, `(.L_x_2637) ;  /* 0x000000001014794e */ /* 0x000fce0000000000 */
[----:B0-----:R-:W-:Y:S05]  /*8be0*/  CALL.ABS.NOINC R14 ;  /* 0x000000000e007343 */ /* 0x001fea0003c00000 */
.L_x_2637:
[----:B------:R-:W-:Y:S05]  /*8bf0*/  BSYNC B6 ;  /* 0x0000000000067941 */ /* 0x000fea0003800000 */
.L_x_2636:
[----:B------:R-:W-:Y:S01]  /*8c00*/  ULDC.U8 UR4, c[0x0][0x410] ;  /* 0x0001040000047ab9 */ /* 0x000fe20000000000 */
[----:B------:R-:W-:Y:S01]  /*8c10*/  BSSY B0, `(.L_x_2638) ;  /* 0x00002c6000007945 */ /* 0x000fe20003800000 */
[----:B------:R-:W-:Y:S01]  /*8c20*/  ISETP.NE.AND P0, PT, RZ, UR4, PT ;  /* 0x00000004ff007c0c */ /* 0x000fe2000bf05270 */
[----:B------:R-:W-:-:S12]  /*8c30*/  IMAD.IADD R34, R190, 0x1, R196 ;  /* 0x00000001be227824 */ /* 0x000fd800078e02c4 */
[----:B------:R-:W-:Y:S05]  /*8c40*/  @!P0 BRA `(.L_x_2639) ;  /* 0x0000001400b08947 */ /* 0x000fea0003800000 */
[----:B------:R-:W0:Y:S01]  /*8c50*/  LDC R6, c[0x0][0x448] ;  /* 0x00011200ff067b82 */ /* 0x000e220000000800 */
[----:B------:R-:W2:Y:S01]  /*8c60*/  S2R R0, SR_TID.X ;  /* 0x0000000000007919 */ /* 0x000ea20000002100 */
[----:B------:R-:W-:Y:S01]  /*8c70*/  ULDC.64 UR4, c[0x0][0x3f8] ;  /* 0x0000fe0000047ab9 */ /* 0x000fe20000000a00 */
[----:B------:R-:W-:Y:S01]  /*8c80*/  ULDC.64 UR6, c[0x0][0x408] ;  /* 0x0001020000067ab9 */ /* 0x000fe20000000a00 */
[----:B------:R-:W-:Y:S02]  /*8c90*/  IMAD.MOV.U32 R25, RZ, RZ, R27 ;  /* 0x000000ffff197224 */ /* 0x000fe400078e001b */
[----:B------:R-:W-:Y:S01]  /*8ca0*/  IMAD.MOV.U32 R81, RZ, RZ, R29 ;  /* 0x000000ffff517224 */ /* 0x000fe200078e001d */
[----:B0-----:R-:W-:Y:S01]  /*8cb0*/  ISETP.NE.AND P0, PT, R6, 0x1, PT ;  /* 0x000000010600780c */ /* 0x001fe20003f05270 */
[----:B--2---:R-:W-:-:S12]  /*8cc0*/  VIADD R3, R0, 0xffffff80 ;  /* 0xffffff8000037836 */ /* 0x004fd80000000000 */
[----:B------:R-:W0:Y:S01]  /*8cd0*/  @P0 LDC R0, c[0x0][0x44c] ;  /* 0x00011300ff000b82 */ /* 0x000e220000000800 */
[----:B------:R-:W-:-:S04]  /*8ce0*/  SHF.R.S32.HI R4, RZ, 0x1f, R3 ;  /* 0x0000001fff047819 */ /* 0x000fc80000011403 */
[----:B------:R-:W-:-:S03]  /*8cf0*/  LEA.HI R4, R4, R3, RZ, 0x2 ;  /* 0x0000000304047211 */ /* 0x000fc600078f10ff */
[----:B------:R-:W2:Y:S01]  /*8d00*/  @P0 LDC R5, c[0x0][0x450] ;  /* 0x00011400ff050b82 */ /* 0x000ea20000000800 */
[----:B------:R-:W-:-:S05]  /*8d10*/  LOP3.LUT R4, R4, 0xfffffffc, RZ, 0xc0, !PT ;  /* 0xfffffffc04047812 */ /* 0x000fca00078ec0ff */
[----:B------:R-:W-:-:S04]  /*8d20*/  IMAD.IADD R3, R3, 0x1, -R4 ;  /* 0x0000000103037824 */ /* 0x000fc800078e0a04 */
[----:B------:R-:W-:-:S04]  /*8d30*/  IMAD R3, R3, 0x20, R34 ;  /* 0x0000002003037824 */ /* 0x000fc800078e0222 */
[----:B0-----:R-:W-:-:S05]  /*8d40*/  @P0 IMAD.HI.U32 R0, R3, R0, RZ ;  /* 0x0000000003000227 */ /* 0x001fca00078e00ff */
[----:B--2---:R-:W-:-:S04]  /*8d50*/  @P0 SHF.R.U32.HI R3, RZ, R5, R0 ;  /* 0x00000005ff030219 */ /* 0x004fc80000011600 */
[----:B------:R-:W-:Y:S01]  /*8d60*/  SHF.R.S32.HI R0, RZ, 0x1f, R3 ;  /* 0x0000001fff007819 */ /* 0x000fe20000011403 */
[----:B------:R-:W-:-:S04]  /*8d70*/  IMAD.WIDE.U32 R24, R3, UR4, R24 ;  /* 0x0000000403187c25 */ /* 0x000fc8000f8e0018 */
[C---:B------:R-:W-:Y:S02]  /*8d80*/  IMAD R4, R0.reuse, UR4, RZ ;  /* 0x0000000400047c24 */ /* 0x040fe4000f8e02ff */
[----:B------:R-:W-:Y:S02]  /*8d90*/  IMAD R0, R0, UR6, RZ ;  /* 0x0000000600007c24 */ /* 0x000fe4000f8e02ff */
[C---:B------:R-:W-:Y:S01]  /*8da0*/  IMAD R31, R3.reuse, UR5, R4 ;  /* 0x00000005031f7c24 */ /* 0x040fe2000f8e0204 */
[----:B------:R-:W-:Y:S01]  /*8db0*/  ULDC.64 UR4, c[0x0][0x3e8] ;  /* 0x0000fa0000047ab9 */ /* 0x000fe20000000a00 */
[C---:B------:R-:W-:Y:S01]  /*8dc0*/  IMAD.WIDE.U32 R80, R3.reuse, UR6, R80 ;  /* 0x0000000603507c25 */ /* 0x040fe2000f8e0050 */
[----:B----4-:R-:W-:Y:S01]  /*8dd0*/  LEA R10, P0, R24, UR4, 0x1 ;  /* 0x00000004180a7c11 */ /* 0x010fe2000f8008ff */
[----:B------:R-:W-:Y:S02]  /*8de0*/  UMOV UR4, 0xffffffff ;  /* 0xffffffff00047882 */ /* 0x000fe40000000000 */
[----:B------:R-:W-:Y:S01]  /*8df0*/  IMAD R3, R3, UR7, R0 ;  /* 0x0000000703037c24 */ /* 0x000fe2000f8e0200 */
[----:B------:R-:W-:Y:S01]  /*8e00*/  ULDC.64 UR6, c[0x0][0x400] ;  /* 0x0001000000067ab9 */ /* 0x000fe20000000a00 */
[----:B------:R-:W-:Y:S01]  /*8e10*/  IMAD.IADD R31, R25, 0x1, R31 ;  /* 0x00000001191f7824 */ /* 0x000fe200078e021f */
[----:B------:R-:W-:Y:S01]  /*8e20*/  LEA R30, P1, R80, UR6, 0x1 ;  /* 0x00000006501e7c11 */ /* 0x000fe2000f8208ff */
[----:B------:R-:W-:-:S03]  /*8e30*/  IMAD.IADD R3, R81, 0x1, R3 ;  /* 0x0000000151037824 */ /* 0x000fc600078e0203 */
[----:B------:R-:W-:Y:S02]  /*8e40*/  LEA.HI.X R31, R24, UR5, R31, 0x1, P0 ;  /* 0x00000005181f7c11 */ /* 0x000fe400080f0c1f */
[----:B------:R-:W-:Y:S01]  /*8e50*/  LEA.HI.X R80, R80, UR7, R3, 0x1, P1 ;  /* 0x0000000750507c11 */ /* 0x000fe200088f0c03 */
[----:B------:R-:W-:Y:S06]  /*8e60*/  BRA.DIV UR4, `(.L_x_2640) ;  /* 0x000001ae045c7947 */ /* 0x000fec000b800000 */
[----:B------:R0:W2:Y:S04]  /*8e70*/  SHFL.IDX PT, R0, R31, RZ, 0x1c1f ;  /* 0x001c1fff1f007589 */ /* 0x0000a800000e0000 */
[----:B------:R0:W3:Y:S04]  /*8e80*/  SHFL.IDX PT, R3, R10, RZ, 0x1c1f ;  /* 0x001c1fff0a037589 */ /* 0x0000e800000e0000 */
[----:B------:R0:W4:Y:S04]  /*8e90*/  SHFL.IDX PT, R7, R80, RZ, 0x1c1f ;  /* 0x001c1fff50077589 */ /* 0x00012800000e0000 */
[----:B------:R0:W0:Y:S02]  /*8ea0*/  SHFL.IDX PT, R8, R30, RZ, 0x1c1f ;  /* 0x001c1fff1e087589 */ /* 0x00002400000e0000 */
.L_x_2938:
[----:B------:R-:W-:Y:S01]  /*8eb0*/  IMAD R33, R23, R6, RZ ;  /* 0x0000000617217224 */ /* 0x000fe200078e02ff */
[----:B------:R-:W-:Y:S01]  /*8ec0*/  BSSY B1, `(.L_x_2641) ;  /* 0x000001e000017945 */ /* 0x000fe20003800000 */
[----:B------:R-:W-:Y:S02]  /*8ed0*/  CS2R R26, SRZ ;  /* 0x00000000001a7805 */ /* 0x000fe4000001ff00 */
[----:B------:R-:W-:Y:S02]  /*8ee0*/  CS2R R24, SRZ ;  /* 0x0000000000187805 */ /* 0x000fe4000001ff00 */
[----:B------:R-:W-:Y:S02]  /*8ef0*/  CS2R R28, SRZ ;  /* 0x00000000001c7805 */ /* 0x000fe4000001ff00 */
[----:B------:R-:W-:Y:S02]  /*8f00*/  ISETP.GE.AND P0, PT, R34, R33, PT ;  /* 0x000000212200720c */ /* 0x000fe40003f06270 */
[----:B------:R-:W-:-:S11]  /*8f10*/  CS2R R20, SRZ ;  /* 0x0000000000147805 */ /* 0x000fd6000001ff00 */
[----:B------:R-:W-:Y:S05]  /*8f20*/  @P0 BRA `(.L_x_2642) ;  /* 0x00000000005c0947 */ /* 0x000fea0003800000 */
[----:B------:R-:W-:Y:S01]  /*8f30*/  ULDC UR4, c[0x0][0x3f4] ;  /* 0x0000fd0000047ab9 */ /* 0x000fe20000000800 */
[----:B---3--:R-:W-:Y:S01]  /*8f40*/  IMAD.MOV.U32 R4, RZ, RZ, R3 ;  /* 0x000000ffff047224 */ /* 0x008fe200078e0003 */
[----:B------:R-:W-:Y:S01]  /*8f50*/  ISETP.GE.AND P2, PT, R192, UR4, PT ;  /* 0x00000004c0007c0c */ /* 0x000fe2000bf46270 */
[----:B--2---:R-:W-:Y:S01]  /*8f60*/  IMAD.MOV.U32 R5, RZ, RZ, R0 ;  /* 0x000000ffff057224 */ /* 0x004fe200078e0000 */
[----:B------:R-:W-:Y:S02]  /*8f70*/  ISETP.GE.AND P3, PT, R205, UR4, PT ;  /* 0x00000004cd007c0c */ /* 0x000fe4000bf66270 */
[----:B------:R-:W-:Y:S02]  /*8f80*/  CS2R R28, SRZ ;  /* 0x00000000001c7805 */ /* 0x000fe4000001ff00 */
[----:B------:R-:W-:Y:S01]  /*8f90*/  SHF.R.S32.HI R12, RZ, 0x1f, R205 ;  /* 0x0000001fff0c7819 */ /* 0x000fe200000114cd */
[----:B----4-:R-:W-:-:S06]  /*8fa0*/  IMAD.MOV.U32 R9, RZ, RZ, R7 ;  /* 0x000000ffff097224 */ /* 0x010fcc00078e0007 */
[----:B------:R-:W-:Y:S02]  /*8fb0*/  @!P2 IMAD.WIDE R4, R192, 0x2, R4 ;  /* 0x00000002c004a825 */ /* 0x000fe400078e0204 */
[C---:B-1----:R-:W-:Y:S02]  /*8fc0*/  @!P3 SHF.L.U64.HI R11, R205.reuse, 0x1, R12 ;  /* 0x00000001cd0bb819 */ /* 0x042fe4000001020c */
[----:B------:R-:W-:Y:S01]  /*8fd0*/  @!P3 IMAD.SHL.U32 R6, R205, 0x2, RZ ;  /* 0x00000002cd06b824 */ /* 0x000fe200078e00ff */
[----:B------:R1:W5:Y:S01]  /*8fe0*/  @!P2 LD.E.64 R28, desc[UR40][R4.64] ;  /* 0x00000028041ca980 */ /* 0x000362000c101b00 */
[----:B------:R-:W-:Y:S02]  /*8ff0*/  CS2R R26, SRZ ;  /* 0x00000000001a7805 */ /* 0x000fe4000001ff00 */
[----:B------:R-:W-:Y:S02]  /*9000*/  CS2R R20, SRZ ;  /* 0x0000000000147805 */ /* 0x000fe4000001ff00 */
[----:B------:R-:W-:-:S02]  /*9010*/  CS2R R24, SRZ ;  /* 0x0000000000187805 */ /* 0x000fc4000001ff00 */
[-C--:B-1----:R-:W-:Y:S02]  /*9020*/  @!P3 IADD3 R4, P0, R3, R6.reuse, RZ ;  /* 0x000000060304b210 */ /* 0x082fe40007f1e0ff */
[----:B0-----:R-:W-:Y:S01]  /*9030*/  @!P3 IADD3 R6, P1, R8, R6, RZ ;  /* 0x000000060806b210 */ /* 0x001fe20007f3e0ff */
[----:B------:R-:W-:-:S04]  /*9040*/  @!P2 IMAD.WIDE R8, R192, 0x2, R8 ;  /* 0x00000002c008a825 */ /* 0x000fc800078e0208 */
[--C-:B------:R-:W-:Y:S01]  /*9050*/  @!P3 IMAD.X R5, R0, 0x1, R11.reuse, P0 ;  /* 0x000000010005b824 */ /* 0x100fe200000e060b */
[----:B------:R0:W5:Y:S01]  /*9060*/  @!P2 LD.E.64 R26, desc[UR40][R8.64] ;  /* 0x00000028081aa980 */ /* 0x000162000c101b00 */
[----:B------:R-:W-:-:S03]  /*9070*/  @!P3 IMAD.X R7, R7, 0x1, R11, P1 ;  /* 0x000000010707b824 */ /* 0x000fc600008e060b */
[----:B------:R0:W5:Y:S04]  /*9080*/  @!P3 LD.E.64 R20, desc[UR40][R4.64] ;  /* 0x000000280414b980 */ /* 0x000168000c101b00 */
[----:B------:R0:W5:Y:S02]  /*9090*/  @!P3 LD.E.64 R24, desc[UR40][R6.64] ;  /* 0x000000280618b980 */ /* 0x000164000c101b00 */
.L_x_2642:
[----:B------:R-:W-:Y:S05]  /*90a0*/  BSYNC B1 ;  /* 0x0000000000017941 */ /* 0x000fea0003800000 */
.L_x_2641:
[----:B--2--5:R-:W-:Y:S01]  /*90b0*/  IMAD.MOV.U32 R0, RZ, RZ, R26 ;  /* 0x000000ffff007224 */ /* 0x024fe200078e001a */
[----:B------:R-:W-:Y:S01]  /*90c0*/  UMOV UR4, 0xffffffff ;  /* 0xffffffff00047882 */ /* 0x000fe20000000000 */
[----:B---3--:R-:W-:Y:S01]  /*90d0*/  IMAD.MOV.U32 R3, RZ, RZ, R27 ;  /* 0x000000ffff037224 */ /* 0x008fe200078e001b */
[----:B0-----:R-:W-:Y:S01]  /*90e0*/  CS2R R8, SRZ ;  /* 0x0000000000087805 */ /* 0x001fe2000001ff00 */
[----:B------:R-:W-:Y:S02]  /*90f0*/  IMAD.MOV.U32 R4, RZ, RZ, R24 ;  /* 0x000000ffff047224 */ /* 0x000fe400078e0018 */
[----:B------:R-:W-:Y:S01]  /*9100*/  IMAD.MOV.U32 R5, RZ, RZ, R25 ;  /* 0x000000ffff057224 */ /* 0x000fe200078e0019 */
[----:B------:R-:W-:Y:S01]  /*9110*/  PRMT R37, R3, 0x5410, R0 ;  /* 0x0000541003257816 */ /* 0x000fe20000000000 */
[----:B------:R-:W-:Y:S01]  /*9120*/  IMAD.MOV.U32 R0, RZ, RZ, R28 ;  /* 0x000000ffff007224 */ /* 0x000fe200078e001c */
[----:B------:R-:W-:Y:S01]  /*9130*/  PRMT R44, R4, 0x7610, R44 ;  /* 0x00007610042c7816 */ /* 0x000fe2000000002c */
[----:B------:R-:W-:Y:S01]  /*9140*/  IMAD.MOV.U32 R3, RZ, RZ, R29 ;  /* 0x000000ffff037224 */ /* 0x000fe200078e001d */
[----:B------:R-:W-:Y:S01]  /*9150*/  PRMT R45, R5, 0x7610, R45 ;  /* 0x00007610052d7816 */ /* 0x000fe2000000002d */
[----:B------:R-:W-:-:S02]  /*9160*/  IMAD.MOV.U32 R4, RZ, RZ, R20 ;  /* 0x000000ffff047224 */ /* 0x000fc400078e0014 */
[----:B------:R-:W-:Y:S01]  /*9170*/  IMAD.MOV.U32 R5, RZ, RZ, R21 ;  /* 0x000000ffff057224 */ /* 0x000fe200078e0015 */
[----:B------:R-:W-:Y:S02]  /*9180*/  PRMT R40, R0, 0x5410, R3 ;  /* 0x0000541000287816 */ /* 0x000fe40000000003 */
[----:B------:R-:W-:Y:S02]  /*9190*/  PRMT R44, R44, 0x5410, R4 ;  /* 0x000054102c2c7816 */ /* 0x000fe40000000004 */
[----:B------:R-:W-:Y:S01]  /*91a0*/  PRMT R46, R5, 0x7610, R46 ;  /* 0x00007610052e7816 */ /* 0x000fe2000000002e */
[----:B------:R-:W-:Y:S06]  /*91b0*/  BRA.DIV UR4, `(.L_x_2643) ;  /* 0x000001aa04fc7947 */ /* 0x000fec000b800000 */
[----:B------:R0:W2:Y:S04]  /*91c0*/  SHFL.IDX PT, R0, R31, 0x1, 0x1c1f ;  /* 0x003c1f001f007f89 */ /* 0x0000a800000e0000 */
[----:B------:R0:W3:Y:S04]  /*91d0*/  SHFL.IDX PT, R3, R10, 0x1, 0x1c1f ;  /* 0x003c1f000a037f89 */ /* 0x0000e800000e0000 */
[----:B----4-:R0:W4:Y:S04]  /*91e0*/  SHFL.IDX PT, R7, R80, 0x1, 0x1c1f ;  /* 0x003c1f0050077f89 */ /* 0x01012800000e0000 */
[----:B------:R-:W0:Y:S02]  /*91f0*/  SHFL.IDX PT, R30, R30, 0x1, 0x1c1f ;  /* 0x003c1f001e1e7f89 */ /* 0x000e2400000e0000 */
.L_x_2944:
[----:B------:R-:W5:Y:S01]  /*9200*/  LDL R5, [R1+0x58] ;  /* 0x0000580001057983 */ /* 0x000f620000100800 */
[----:B------:R-:W-:Y:S01]  /*9210*/  VIADD R34, R34, 0x20 ;  /* 0x0000002022227836 */ /* 0x000fe20000000000 */
[----:B------:R-:W-:Y:S01]  /*9220*/  BSSY B1, `(.L_x_2644) ;  /* 0x0000023000017945 */ /* 0x000fe20003800000 */
[----:B01----:R-:W-:Y:S02]  /*9230*/  CS2R R10, SRZ ;  /* 0x00000000000a7805 */ /* 0x003fe4000001ff00 */
[----:B------:R-:W-:Y:S02]  /*9240*/  CS2R R14, SRZ ;  /* 0x00000000000e7805 */ /* 0x000fe4000001ff00 */
[----:B------:R-:W-:Y:S02]  /*9250*/  CS2R R12, SRZ ;  /* 0x00000000000c7805 */ /* 0x000fe4000001ff00 */
[----:B------:R-:W-:Y:S01]  /*9260*/  ISETP.GE.AND P0, PT, R34, R33, PT ;  /* 0x000000212200720c */ /* 0x000fe20003f06270 */
[----:B------:R-:W-:Y:S01]  /*9270*/  IMAD.SHL.U32 R34, R198, 0x40, RZ ;  /* 0x00000040c6227824 */ /* 0x000fe200078e00ff */
[----:B-----5:R-:W-:-:S04]  /*9280*/  LEA.HI R4, R5, R5, RZ, 0x1 ;  /* 0x0000000505047211 */ /* 0x020fc800078f08ff */
[----:B------:R-:W-:-:S05]  /*9290*/  LOP3.LUT R4, R4, 0xfffffffe, RZ, 0xc0, !PT ;  /* 0xfffffffe04047812 */ /* 0x000fca00078ec0ff */
[----:B------:R-:W-:-:S05]  /*92a0*/  IMAD.IADD R4, R5, 0x1, -R4 ;  /* 0x0000000105047824 */ /* 0x000fca00078e0a04 */
[----:B------:R-:W-:Y:S01]  /*92b0*/  SHF.L.U32 R35, R4, 0x1f, RZ ;  /* 0x0000001f04237819 */ /* 0x000fe200000006ff */
[----:B------:R-:W-:Y:S06]  /*92c0*/  @P0 BRA `(.L_x_2645) ;  /* 0x0000000000600947 */ /* 0x000fec0003800000 */
[----:B------:R-:W-:Y:S01]  /*92d0*/  ULDC UR4, c[0x0][0x3f4] ;  /* 0x0000fd0000047ab9 */ /* 0x000fe20000000800 */
[----:B---3--:R-:W-:Y:S01]  /*92e0*/  IMAD.MOV.U32 R4, RZ, RZ, R3 ;  /* 0x000000ffff047224 */ /* 0x008fe200078e0003 */
[----:B------:R-:W-:Y:S01]  /*92f0*/  ISETP.GE.AND P2, PT, R192, UR4, PT ;  /* 0x00000004c0007c0c */ /* 0x000fe2000bf46270 */
[----:B--2---:R-:W-:Y:S01]  /*9300*/  IMAD.MOV.U32 R5, RZ, RZ, R0 ;  /* 0x000000ffff057224 */ /* 0x004fe200078e0000 */
[----:B------:R-:W-:Y:S02]  /*9310*/  ISETP.GE.AND P3, PT, R205, UR4, PT ;  /* 0x00000004cd007c0c */ /* 0x000fe4000bf66270 */
[----:B------:R-:W-:Y:S02]  /*9320*/  CS2R R14, SRZ ;  /* 0x00000000000e7805 */ /* 0x000fe4000001ff00 */
[----:B------:R-:W-:Y:S01]  /*9330*/  SHF.R.S32.HI R32, RZ, 0x1f, R205 ;  /* 0x0000001fff207819 */ /* 0x000fe200000114cd */
[----:B------:R-:W-:Y:S02]  /*9340*/  IMAD.MOV.U32 R10, RZ, RZ, R30 ;  /* 0x000000ffff0a7224 */ /* 0x000fe400078e001e */
[----:B----4-:R-:W-:-:S04]  /*9350*/  IMAD.MOV.U32 R11, RZ, RZ, R7 ;  /* 0x000000ffff0b7224 */ /* 0x010fc800078e0007 */
[----:B------:R-:W-:Y:S02]  /*9360*/  @!P2 IMAD.WIDE R4, R192, 0x2, R4 ;  /* 0x00000002c004a825 */ /* 0x000fe400078e0204 */
[C---:B------:R-:W-:Y:S02]  /*9370*/  @!P3 SHF.L.U64.HI R32, R205.reuse, 0x1, R32 ;  /* 0x00000001cd20b819 */ /* 0x040fe40000010220 */
[----:B------:R-:W-:Y:S01]  /*9380*/  @!P3 IMAD.SHL.U32 R6, R205, 0x2, RZ ;  /* 0x00000002cd06b824 */ /* 0x000fe200078e00ff */
[----:B------:R0:W5:Y:S01]  /*9390*/  @!P2 LD.E.64 R14, desc[UR40][R4.64] ;  /* 0x00000028040ea980 */ /* 0x000162000c101b00 */
[----:B------:R-:W-:Y:S02]  /*93a0*/  CS2R R8, SRZ ;  /* 0x0000000000087805 */ /* 0x000fe4000001ff00 */
[----:B------:R-:W-:Y:S02]  /*93b0*/  CS2R R12, SRZ ;  /* 0x00000000000c7805 */ /* 0x000fe4000001ff00 */
[----:B0-----:R-:W-:-:S02]  /*93c0*/  @!P3 IADD3 R4, P0, R3, R6, RZ ;  /* 0x000000060304b210 */ /* 0x001fc40007f1e0ff */
[----:B------:R-:W-:Y:S01]  /*93d0*/  @!P3 IADD3 R6, P1, R30, R6, RZ ;  /* 0x000000061e06b210 */ /* 0x000fe20007f3e0ff */
[----:B------:R-:W-:Y:S01]  /*93e0*/  @!P2 IMAD.WIDE R30, R192, 0x2, R10 ;  /* 0x00000002c01ea825 */ /* 0x000fe200078e020a */
[----:B------:R-:W-:-:S03]  /*93f0*/  CS2R R10, SRZ ;  /* 0x00000000000a7805 */ /* 0x000fc6000001ff00 */
[--C-:B------:R-:W-:Y:S01]  /*9400*/  @!P3 IMAD.X R5, R0, 0x1, R32.reuse, P0 ;  /* 0x000000010005b824 */ /* 0x100fe200000e0620 */
[----:B------:R0:W5:Y:S01]  /*9410*/  @!P2 LD.E.64 R8, desc[UR40][R30.64] ;  /* 0x000000281e08a980 */ /* 0x000162000c101b00 */
[----:B------:R-:W-:-:S03]  /*9420*/  @!P3 IMAD.X R7, R7, 0x1, R32, P1 ;  /* 0x000000010707b824 */ /* 0x000fc600008e0620 */
[----:B------:R0:W5:Y:S04]  /*9430*/  @!P3 LD.E.64 R12, desc[UR40][R4.64] ;  /* 0x00000028040cb980 */ /* 0x000168000c101b00 */
[----:B------:R0:W5:Y:S02]  /*9440*/  @!P3 LD.E.64 R10, desc[UR40][R6.64] ;  /* 0x00000028060ab980 */ /* 0x000164000c101b00 */
.L_x_2645:
[----:B------:R-:W-:Y:S05]  /*9450*/  BSYNC B1 ;  /* 0x0000000000017941 */ /* 0x000fea0003800000 */
.L_x_2644:
[----:B------:R-:W1:Y:S01]  /*9460*/  SYNCS.PHASECHK.TRANS64.TRYWAIT P0, [R2+URZ+0x28c00], R35 ;  /* 0x028c0023020075a7 */ /* 0x000e62000800017f */
[----:B---3--:R-:W-:Y:S01]  /*9470*/  LOP3.LUT R3, R34, 0x1c0, RZ, 0xc0, !PT ;  /* 0x000001c022037812 */ /* 0x008fe200078ec0ff */
[----:B0----5:R-:W-:Y:S01]  /*9480*/  IMAD.MOV.U32 R4, RZ, RZ, R8 ;  /* 0x000000ffff047224 */ /* 0x021fe200078e0008 */
[----:B------:R-:W-:Y:S01]  /*9490*/  VIADDMNMX R31, R33, -R196, 0x40, PT ;  /* 0x00000040211f7446 */ /* 0x000fe200038009c4 */
[----:B------:R-:W-:Y:S01]  /*94a0*/  IMAD.MOV.U32 R5, RZ, RZ, R11 ;  /* 0x000000ffff057224 */ /* 0x000fe200078e000b */
[----:B--2---:R-:W-:Y:S01]  /*94b0*/  LOP3.LUT R0, R3, 0x18, R18, 0xf8, !PT ;  /* 0x0000001803007812 */ /* 0x004fe200078ef812 */
[----:B------:R-:W-:Y:S01]  /*94c0*/  IMAD.MOV.U32 R6, RZ, RZ, R14 ;  /* 0x000000ffff067224 */ /* 0x000fe200078e000e */
[----:B------:R-:W-:Y:S01]  /*94d0*/  SHF.R.U32.HI R3, RZ, 0x3, R3 ;  /* 0x00000003ff037819 */ /* 0x000fe20000011603 */
[----:B------:R-:W-:Y:S01]  /*94e0*/  BSSY B1, `(.L_x_2646) ;  /* 0x0000013000017945 */ /* 0x000fe20003800000 */
[----:B------:R-:W-:Y:S01]  /*94f0*/  PRMT R47, R4, 0x7610, R47 ;  /* 0x00007610042f7816 */ /* 0x000fe2000000002f */
[----:B------:R-:W-:Y:S01]  /*9500*/  IMAD.MOV.U32 R4, RZ, RZ, R10 ;  /* 0x000000ffff047224 */ /* 0x000fe200078e000a */
[----:B------:R-:W-:Y:S01]  /*9510*/  LOP3.LUT R3, R0, R3, RZ, 0x3c, !PT ;  /* 0x0000000300037212 */ /* 0x000fe200078e3cff */
[----:B------:R-:W-:Y:S01]  /*9520*/  IMAD.MOV.U32 R0, RZ, RZ, R9 ;  /* 0x000000ffff007224 */ /* 0x000fe200078e0009 */
[----:B------:R-:W-:-:S02]  /*9530*/  LOP3.LUT P2, RZ, R198, 0x4, RZ, 0xc0, !PT ;  /* 0x00000004c6ff7812 */ /* 0x000fc4000784c0ff */
[----:B------:R-:W-:Y:S01]  /*9540*/  PRMT R32, R4, 0x5410, R6 ;  /* 0x0000541004207816 */ /* 0x000fe20000000006 */
[----:B------:R-:W-:Y:S01]  /*9550*/  IMAD R3, R208, 0x200, R3 ;  /* 0x00000200d0037824 */ /* 0x000fe200078e0203 */
[----:B------:R-:W-:Y:S01]  /*9560*/  PRMT R30, R5, 0x5410, R0 ;  /* 0x00005410051e7816 */ /* 0x000fe20000000000 */
[----:B------:R-:W-:Y:S01]  /*9570*/  IMAD.MOV.U32 R0, RZ, RZ, R15 ;  /* 0x000000ffff007224 */ /* 0x000fe200078e000f */
[----:B------:R-:W-:Y:S01]  /*9580*/  ISETP.GE.AND P1, PT, R190, R31, PT ;  /* 0x0000001fbe00720c */ /* 0x000fe20003f26270 */
[----:B------:R-:W-:Y:S02]  /*9590*/  IMAD.MOV.U32 R4, RZ, RZ, R12 ;  /* 0x000000ffff047224 */ /* 0x000fe400078e000c */
[----:B------:R-:W-:Y:S01]  /*95a0*/  IMAD R3, R3, 0x2, R2 ;  /* 0x0000000203037824 */ /* 0x000fe200078e0202 */
[----:B------:R-:W-:Y:S01]  /*95b0*/  PRMT R48, R0, 0x7610, R48 ;  /* 0x0000761000307816 */ /* 0x000fe20000000030 */
[----:B------:R-:W-:Y:S01]  /*95c0*/  IMAD.MOV.U32 R5, RZ, RZ, R13 ;  /* 0x000000ffff057224 */ /* 0x000fe200078e000d */
[----:B------:R-:W-:Y:S01]  /*95d0*/  PRMT R33, R4, 0x7610, R33 ;  /* 0x0000761004217816 */ /* 0x000fe20000000021 */
[----:B------:R-:W-:-:S02]  /*95e0*/  VIADD R4, R3, 0x20400 ;  /* 0x0002040003047836 */ /* 0x000fc40000000000 */
[----:B------:R-:W-:Y:S01]  /*95f0*/  VIADD R0, R3, 0x20440 ;  /* 0x0002044003007836 */ /* 0x000fe20000000000 */
[----:B-1----:R-:W-:Y:S06]  /*9600*/  @!P0 BRA `(.L_x_2647) ;  /* 0x000001a8005c8947 */ /* 0x002fec0003800000 */
.L_x_2945:
[----:B------:R-:W-:Y:S05]  /*9610*/  BSYNC B1 ;  /* 0x0000000000017941 */ /* 0x000fea0003800000 */
.L_x_2646:
[----:B------:R-:W-:Y:S01]  /*9620*/  BSSY B1, `(.L_x_2648) ;  /* 0x0000067000017945 */ /* 0x000fe20003800000 */
[----:B------:R-:W-:Y:S01]  /*9630*/  PRMT R34, R5, 0x7610, R34 ;  /* 0x0000761005227816 */ /* 0x000fe20000000022 */
[----:B------:R-:W-:Y:S02]  /*9640*/  @P2 VIADD R0, R4, 0xffffffc0 ;  /* 0xffffffc004002836 */ /* 0x000fe40000000000 */
[----:B------:R-:W-:Y:S05]  /*9650*/  @P1 BRA `(.L_x_2649) ;  /* 0x00000004008c1947 */ /* 0x000fea0003800000 */
[----:B------:R-:W1:Y:S01]  /*9660*/  LDC R4, c[0x0][0x3f4] ;  /* 0x0000fd00ff047b82 */ /* 0x000e620000000800 */
[----:B------:R-:W-:Y:S01]  /*9670*/  BSSY B2, `(.L_x_2650) ;  /* 0x0000032000027945 */ /* 0x000fe20003800000 */
[-C--:B-1----:R-:W-:Y:S02]  /*9680*/  ISETP.GE.AND P0, PT, R192, R4.reuse, PT ;  /* 0x00000004c000720c */ /* 0x082fe40003f06270 */
[----:B------:R-:W-:-:S11]  /*9690*/  ISETP.GE.AND P1, PT, R205, R4, PT ;  /* 0x00000004cd00720c */ /* 0x000fd60003f26270 */
[----:B------:R-:W-:Y:S05]  /*96a0*/  @P0 BRA `(.L_x_2651) ;  /* 0x0000000000b80947 */ /* 0x000fea0003800000 */
[----:B----4-:R-:W1:Y:S01]  /*96b0*/  LDS.128 R4, [R3+0x20400] ;  /* 0x0204000003047984 */ /* 0x010e620000000c00 */
[----:B------:R-:W-:Y:S02]  /*96c0*/  SHF.R.U32.HI R39, RZ, 0x10, R27 ;  /* 0x00000010ff277819 */ /* 0x000fe4000001161b */
[--C-:B------:R-:W-:Y:S02]  /*96d0*/  SHF.R.U32.HI R36, RZ, 0x10, R29.reuse ;  /* 0x00000010ff247819 */ /* 0x100fe4000001161d */
[----:B0-----:R-:W-:Y:S02]  /*96e0*/  SHF.R.U64 R35, R28, 0x10, R29 ;  /* 0x000000101c237819 */ /* 0x001fe4000000121d */
[----:B------:R-:W-:Y:S02]  /*96f0*/  PRMT R39, R37, 0x5410, R39 ;  /* 0x0000541025277816 */ /* 0x000fe40000000027 */
[----:B------:R-:W-:Y:S02]  /*9700*/  SHF.R.U64 R38, R26, 0x10, R27 ;  /* 0x000000101a267819 */ /* 0x000fe4000000121b */
[----:B------:R-:W-:-:S02]  /*9710*/  PRMT R36, R40, 0x5432, R36 ;  /* 0x0000543228247816 */ /* 0x000fc40000000024 */
[----:B------:R-:W-:Y:S01]  /*9720*/  PRMT R35, R40, 0x5410, R35 ;  /* 0x0000541028237816 */ /* 0x000fe20000000023 */
[----:B------:R-:W-:Y:S01]  /*9730*/  IMAD.U32 R40, R39, 0x10000, RZ ;  /* 0x0001000027287824 */ /* 0x000fe200078e00ff */
[----:B------:R-:W-:Y:S01]  /*9740*/  PRMT R38, R37, 0x5432, R38 ;  /* 0x0000543225267816 */ /* 0x000fe20000000026 */
[C---:B------:R-:W-:Y:S01]  /*9750*/  IMAD.U32 R37, R36.reuse, 0x10000, RZ ;  /* 0x0001000024257824 */ /* 0x040fe200078e00ff */
[----:B------:R-:W-:Y:S02]  /*9760*/  LOP3.LUT R39, R39, 0xffff0000, RZ, 0xc0, !PT ;  /* 0xffff000027277812 */ /* 0x000fe400078ec0ff */
[----:B------:R-:W-:Y:S02]  /*9770*/  LOP3.LUT R36, R36, 0xffff0000, RZ, 0xc0, !PT ;  /* 0xffff000024247812 */ /* 0x000fe400078ec0ff */
[C---:B-1----:R-:W-:Y:S01]  /*9780*/  LOP3.LUT R27, R6.reuse, 0xffff0000, RZ, 0xc0, !PT ;  /* 0xffff0000061b7812 */ /* 0x042fe200078ec0ff */
[----:B------:R-:W-:Y:S01]  /*9790*/  IMAD.U32 R26, R6, 0x10000, RZ ;  /* 0x00010000061a7824 */ /* 0x000fe200078e00ff */
[C---:B------:R-:W-:Y:S01]  /*97a0*/  LOP3.LUT R29, R7.reuse, 0xffff0000, RZ, 0xc0, !PT ;  /* 0xffff0000071d7812 */ /* 0x040fe200078ec0ff */
[----:B------:R-:W-:-:S02]  /*97b0*/  IMAD.U32 R28, R7, 0x10000, RZ ;  /* 0x00010000071c7824 */ /* 0x000fc400078e00ff */
[C---:B------:R-:W-:Y:S01]  /*97c0*/  FMUL.FTZ R41, R27.reuse, R40 ;  /* 0x000000281b297220 */ /* 0x040fe20000410000 */
[----:B------:R-:W-:Y:S01]  /*97d0*/  FMUL.FTZ R27, R27, R37 ;  /* 0x000000251b1b7220 */ /* 0x000fe20000410000 */
[C---:B------:R-:W-:Y:S01]  /*97e0*/  FMUL.FTZ R43, R29.reuse, R39 ;  /* 0x000000271d2b7220 */ /* 0x040fe20000410000 */
[----:B------:R-:W-:Y:S02]  /*97f0*/  IMAD.U32 R6, R4, 0x10000, RZ ;  /* 0x0001000004067824 */ /* 0x000fe400078e00ff */
[C---:B------:R-:W-:Y:S01]  /*9800*/  FFMA.FTZ R41, R26.reuse, R37, -R41 ;  /* 0x000000251a297223 */ /* 0x040fe20000010829 */
[----:B------:R-:W-:Y:S01]  /*9810*/  FMUL.FTZ R37, R29, R36 ;  /* 0x000000241d257220 */ /* 0x000fe20000410000 */
[----:B------:R-:W-:Y:S02]  /*9820*/  IMAD.U32 R7, R5, 0x10000, RZ ;  /* 0x0001000005077824 */ /* 0x000fe400078e00ff */
[----:B------:R-:W-:Y:S01]  /*9830*/  FFMA.FTZ R40, R26, R40, R27 ;  /* 0x000000281a287223 */ /* 0x000fe2000001001b */
[----:B------:R-:W-:Y:S01]  /*9840*/  IMAD.U32 R29, R38, 0x10000, RZ ;  /* 0x00010000261d7824 */ /* 0x000fe200078e00ff */
[----:B------:R-:W-:Y:S01]  /*9850*/  LOP3.LUT R4, R4, 0xffff0000, RZ, 0xc0, !PT ;  /* 0xffff000004047812 */ /* 0x000fe200078ec0ff */
[----:B------:R-:W-:Y:S01]  /*9860*/  IMAD.U32 R27, R35, 0x10000, RZ ;  /* 0x00010000231b7824 */ /* 0x000fe200078e00ff */
[----:B------:R-:W-:Y:S01]  /*9870*/  LOP3.LUT R5, R5, 0xffff0000, RZ, 0xc0, !PT ;  /* 0xffff000005057812 */ /* 0x000fe200078ec0ff */
[----:B------:R-:W-:Y:S01]  /*9880*/  FFMA.FTZ R43, R28, R36, -R43 ;  /* 0x000000241c2b7223 */ /* 0x000fe2000001082b */
[----:B------:R-:W-:Y:S01]  /*9890*/  LOP3.LUT R38, R38, 0xffff0000, RZ, 0xc0, !PT ;  /* 0xffff000026267812 */ /* 0x000fe200078ec0ff */
[----:B------:R-:W-:Y:S01]  /*98a0*/  FFMA.FTZ R42, R28, R39, R37 ;  /* 0x000000271c2a7223 */ /* 0x000fe20000010025 */
[----:B------:R-:W-:Y:S01]  /*98b0*/  LOP3.LUT R26, R35, 0xffff0000, RZ, 0xc0, !PT ;  /* 0xffff0000231a7812 */ /* 0x000fe200078ec0ff */
[C---:B------:R-:W-:Y:S01]  /*98c0*/  FMUL.FTZ R35, R4.reuse, R29 ;  /* 0x0000001d04237220 */ /* 0x040fe20000410000 */
[----:B------:R-:W-:Y:S01]  /*98d0*/  FMUL.FTZ R28, R4, R27 ;  /* 0x0000001b041c7220 */ /* 0x000fe20000410000 */
[----:B------:R-:W-:-:S02]  /*98e0*/  FMUL.FTZ R36, R5, R38 ;  /* 0x0000002605247220 */ /* 0x000fc40000410000 */
[-C--:B------:R-:W-:Y:S01]  /*98f0*/  FMUL.FTZ R37, R5, R26.reuse ;  /* 0x0000001a05257220 */ /* 0x080fe20000410000 */
[C---:B------:R-:W-:Y:S01]  /*9900*/  FFMA.FTZ R4, R6.reuse, R27, -R35 ;  /* 0x0000001b06047223 */ /* 0x040fe20000010823 */
[----:B------:R-:W-:Y:S01]  /*9910*/  FFMA.FTZ R29, R6, R29, R28 ;  /* 0x0000001d061d7223 */ /* 0x000fe2000001001c */
[C---:B------:R-:W-:Y:S01]  /*9920*/  FFMA.FTZ R5, R7.reuse, R26, -R36 ;  /* 0x0000001a07057223 */ /* 0x040fe20000010824 */
[----:B------:R-:W-:Y:S01]  /*9930*/  FFMA.FTZ R38, R7, R38, R37 ;  /* 0x0000002607267223 */ /* 0x000fe20000010025 */
[----:B------:R-:W-:Y:S02]  /*9940*/  F2FP.BF16.F32.PACK_AB R6, R40, R41 ;  /* 0x000000292806723e */ /* 0x000fe400000010ff */
[----:B------:R-:W-:Y:S02]  /*9950*/  F2FP.BF16.F32.PACK_AB R7, R42, R43 ;  /* 0x0000002b2a07723e */ /* 0x000fe400000010ff */
[----:B------:R-:W-:Y:S02]  /*9960*/  F2FP.BF16.F32.PACK_AB R4, R29, R4 ;  /* 0x000000041d04723e */ /* 0x000fe400000010ff */
[----:B------:R-:W-:-:S05]  /*9970*/  F2FP.BF16.F32.PACK_AB R5, R38, R5 ;  /* 0x000000052605723e */ /* 0x000fca00000010ff */
[----:B------:R1:W-:Y:S02]  /*9980*/  STS.128 [R3+0x20400], R4 ;  /* 0x0204000403007388 */ /* 0x0003e40000000c00 */
.L_x_2651:
[----:B------:R-:W-:Y:S05]  /*9990*/  BSYNC B2 ;  /* 0x0000000000027941 */ /* 0x000fea0003800000 */
.L_x_2650:
[----:B------:R-:W-:Y:S05]  /*99a0*/  @P1 BRA `(.L_x_2649) ;  /* 0x0000000000b81947 */ /* 0x000fea0003800000 */
[----:B-1--4-:R-:W1:Y:S01]  /*99b0*/  LDS.128 R4, [R0] ;  /* 0x0000000000047984 */ /* 0x012e620000000c00 */
[----:B0-----:R-:W-:Y:S02]  /*99c0*/  SHF.R.U32.HI R35, RZ, 0x10, R25 ;  /* 0x00000010ff237819 */ /* 0x001fe40000011619 */
[----:B------:R-:W-:Y:S02]  /*99d0*/  SHF.R.U32.HI R27, RZ, 0x10, R21 ;  /* 0x00000010ff1b7819 */ /* 0x000fe40000011615 */
[----:B------:R-:W-:Y:S02]  /*99e0*/  PRMT R35, R45, 0x5410, R35 ;  /* 0x000054102d237816 */ /* 0x000fe40000000023 */
[----:B------:R-:W-:Y:S02]  /*99f0*/  PRMT R27, R46, 0x5410, R27 ;  /* 0x000054102e1b7816 */ /* 0x000fe4000000001b */
[----:B------:R-:W-:Y:S01]  /*9a00*/  SHF.R.U64 R26, R20, 0x10, R21 ;  /* 0x00000010141a7819 */ /* 0x000fe20000001215 */
[----:B------:R-:W-:Y:S01]  /*9a10*/  IMAD.U32 R36, R35, 0x10000, RZ ;  /* 0x0001000023247824 */ /* 0x000fe200078e00ff */
[----:B------:R-:W-:Y:S01]  /*9a20*/  SHF.R.U64 R29, R24, 0x10, R25 ;  /* 0x00000010181d7819 */ /* 0x000fe20000001219 */
[----:B------:R-:W-:Y:S01]  /*9a30*/  IMAD.U32 R28, R27, 0x10000, RZ ;  /* 0x000100001b1c7824 */ /* 0x000fe200078e00ff */
[----:B------:R-:W-:-:S02]  /*9a40*/  PRMT R26, R44, 0x5432, R26 ;  /* 0x000054322c1a7816 */ /* 0x000fc4000000001a */
[----:B------:R-:W-:Y:S02]  /*9a50*/  LOP3.LUT R35, R35, 0xffff0000, RZ, 0xc0, !PT ;  /* 0xffff000023237812 */ /* 0x000fe400078ec0ff */
[----:B------:R-:W-:Y:S02]  /*9a60*/  LOP3.LUT R27, R27, 0xffff0000, RZ, 0xc0, !PT ;  /* 0xffff00001b1b7812 */ /* 0x000fe400078ec0ff */
[----:B------:R-:W-:Y:S02]  /*9a70*/  PRMT R29, R44, 0x5410, R29 ;  /* 0x000054102c1d7816 */ /* 0x000fe4000000001d */
[C---:B-1----:R-:W-:Y:S01]  /*9a80*/  LOP3.LUT R21, R6.reuse, 0xffff0000, RZ, 0xc0, !PT ;  /* 0xffff000006157812 */ /* 0x042fe200078ec0ff */
[----:B------:R-:W-:Y:S01]  /*9a90*/  IMAD.U32 R20, R6, 0x10000, RZ ;  /* 0x0001000006147824 */ /* 0x000fe200078e00ff */
[C---:B------:R-:W-:Y:S01]  /*9aa0*/  LOP3.LUT R25, R7.reuse, 0xffff0000, RZ, 0xc0, !PT ;  /* 0xffff000007197812 */ /* 0x040fe200078ec0ff */
[----:B------:R-:W-:Y:S02]  /*9ab0*/  IMAD.U32 R24, R7, 0x10000, RZ ;  /* 0x0001000007187824 */ /* 0x000fe400078e00ff */
[C---:B------:R-:W-:Y:S01]  /*9ac0*/  FMUL.FTZ R37, R21.reuse, R36 ;  /* 0x0000002415257220 */ /* 0x040fe20000410000 */
[----:B------:R-:W-:Y:S01]  /*9ad0*/  FMUL.FTZ R21, R21, R28 ;  /* 0x0000001c15157220 */ /* 0x000fe20000410000 */
[C---:B------:R-:W-:Y:S01]  /*9ae0*/  IMAD.U32 R6, R4.reuse, 0x10000, RZ ;  /* 0x0001000004067824 */ /* 0x040fe200078e00ff */
[----:B------:R-:W-:Y:S01]  /*9af0*/  LOP3.LUT R4, R4, 0xffff0000, RZ, 0xc0, !PT ;  /* 0xffff000004047812 */ /* 0x000fe200078ec0ff */
[----:B------:R-:W-:-:S02]  /*9b00*/  IMAD.U32 R7, R5, 0x10000, RZ ;  /* 0x0001000005077824 */ /* 0x000fc400078e00ff */
[C---:B------:R-:W-:Y:S01]  /*9b10*/  FFMA.FTZ R36, R20.reuse, R36, R21 ;  /* 0x0000002414247223 */ /* 0x040fe20000010015 */
[----:B------:R-:W-:Y:S01]  /*9b20*/  FFMA.FTZ R37, R20, R28, -R37 ;  /* 0x0000001c14257223 */ /* 0x000fe20000010825 */
[C---:B------:R-:W-:Y:S01]  /*9b30*/  IMAD.U32 R21, R26.reuse, 0x10000, RZ ;  /* 0x000100001a157824 */ /* 0x040fe200078e00ff */
[----:B------:R-:W-:Y:S01]  /*9b40*/  LOP3.LUT R5, R5, 0xffff0000, RZ, 0xc0, !PT ;  /* 0xffff000005057812 */ /* 0x000fe200078ec0ff */
[C---:B------:R-:W-:Y:S01]  /*9b50*/  FMUL.FTZ R39, R25.reuse, R35 ;  /* 0x0000002319277220 */ /* 0x040fe20000410000 */
[-C--:B------:R-:W-:Y:S01]  /*9b60*/  FMUL.FTZ R41, R25, R27.reuse ;  /* 0x0000001b19297220 */ /* 0x080fe20000410000 */
[C---:B------:R-:W-:Y:S01]  /*9b70*/  LOP3.LUT R20, R29.reuse, 0xffff0000, RZ, 0xc0, !PT ;  /* 0xffff00001d147812 */ /* 0x040fe200078ec0ff */
[----:B------:R-:W-:Y:S01]  /*9b80*/  IMAD.U32 R25, R29, 0x10000, RZ ;  /* 0x000100001d197824 */ /* 0x000fe200078e00ff */
        /* <DEDUP_REMOVED lines=16> */
.L_x_2649:
[----:B------:R-:W-:Y:S05]  /*9c90*/  BSYNC B1 ;  /* 0x0000000000017941 */ /* 0x000fea0003800000 */
.L_x_2648:
        /* <DEDUP_REMOVED lines=10> */
[----:B------:R-:W-:Y:S02]  /*9d40*/  SHF.R.U32.HI R21, RZ, 0x10, R15 ;  /* 0x00000010ff157819 */ /* 0x000fe4000001160f */
[----:B------:R-:W-:Y:S02]  /*9d50*/  PRMT R26, R30, 0x5432, R26 ;  /* 0x000054321e1a7816 */ /* 0x000fe4000000001a */
[----:B------:R-:W-:Y:S02]  /*9d60*/  PRMT R21, R48, 0x5410, R21 ;  /* 0x0000541030157816 */ /* 0x000fe40000000015 */
[----:B------:R-:W-:Y:S01]  /*9d70*/  SHF.R.U64 R25, R8, 0x10, R9 ;  /* 0x0000001008197819 */ /* 0x000fe20000001209 */
[----:B------:R-:W-:Y:S01]  /*9d80*/  IMAD.U32 R27, R26, 0x10000, RZ ;  /* 0x000100001a1b7824 */ /* 0x000fe200078e00ff */
[----:B------:R-:W-:Y:S01]  /*9d90*/  SHF.R.U64 R20, R14, 0x10, R15 ;  /* 0x000000100e147819 */ /* 0x000fe2000000120f */
[----:B------:R-:W-:Y:S01]  /*9da0*/  IMAD.U32 R24, R21, 0x10000, RZ ;  /* 0x0001000015187824 */ /* 0x000fe200078e00ff */
[----:B------:R-:W-:-:S02]  /*9db0*/  LOP3.LUT R26, R26, 0xffff0000, RZ, 0xc0, !PT ;  /* 0xffff00001a1a7812 */ /* 0x000fc400078ec0ff */
[----:B------:R-:W-:Y:S02]  /*9dc0*/  LOP3.LUT R21, R21, 0xffff0000, RZ, 0xc0, !PT ;  /* 0xffff000015157812 */ /* 0x000fe400078ec0ff */
[----:B------:R-:W-:Y:S02]  /*9dd0*/  PRMT R20, R32, 0x5432, R20 ;  /* 0x0000543220147816 */ /* 0x000fe40000000014 */
[----:B------:R-:W-:Y:S02]  /*9de0*/  PRMT R25, R47, 0x5410, R25 ;  /* 0x000054102f197816 */ /* 0x000fe40000000019 */
[C---:B-1----:R-:W-:Y:S01]  /*9df0*/  LOP3.LUT R9, R6.reuse, 0xffff0000, RZ, 0xc0, !PT ;  /* 0xffff000006097812 */ /* 0x042fe200078ec0ff */
[----:B------:R-:W-:Y:S01]  /*9e00*/  IMAD.U32 R8, R6, 0x10000, RZ ;  /* 0x0001000006087824 */ /* 0x000fe200078e00ff */
[C---:B------:R-:W-:Y:S01]  /*9e10*/  LOP3.LUT R15, R7.reuse, 0xffff0000, RZ, 0xc0, !PT ;  /* 0xffff0000070f7812 */ /* 0x040fe200078ec0ff */
[----:B------:R-:W-:Y:S02]  /*9e20*/  IMAD.U32 R14, R7, 0x10000, RZ ;  /* 0x00010000070e7824 */ /* 0x000fe400078e00ff */
[C---:B------:R-:W-:Y:S01]  /*9e30*/  FMUL.FTZ R29, R9.reuse, R27 ;  /* 0x0000001b091d7220 */ /* 0x040fe20000410000 */
[----:B------:R-:W-:Y:S01]  /*9e40*/  FMUL.FTZ R28, R9, R24 ;  /* 0x00000018091c7220 */ /* 0x000fe20000410000 */
[----:B------:R-:W-:Y:S01]  /*9e50*/  FMUL.FTZ R9, R15, R26 ;  /* 0x0000001a0f097220 */ /* 0x000fe20000410000 */
[----:B------:R-:W-:-:S02]  /*9e60*/  IMAD.U32 R6, R4, 0x10000, RZ ;  /* 0x0001000004067824 */ /* 0x000fc400078e00ff */
[C---:B------:R-:W-:Y:S01]  /*9e70*/  FFMA.FTZ R29, R8.reuse, R24, -R29 ;  /* 0x00000018081d7223 */ /* 0x040fe2000001081d */
[----:B------:R-:W-:Y:S01]  /*9e80*/  FFMA.FTZ R28, R8, R27, R28 ;  /* 0x0000001b081c7223 */ /* 0x000fe2000001001c */
[-C--:B------:R-:W-:Y:S01]  /*9e90*/  FFMA.FTZ R27, R14, R21.reuse, -R9 ;  /* 0x000000150e1b7223 */ /* 0x080fe20000010809 */
[C---:B------:R-:W-:Y:S01]  /*9ea0*/  IMAD.U32 R7, R5.reuse, 0x10000, RZ ;  /* 0x0001000005077824 */ /* 0x040fe200078e00ff */
[----:B------:R-:W-:Y:S01]  /*9eb0*/  LOP3.LUT R4, R4, 0xffff0000, RZ, 0xc0, !PT ;  /* 0xffff000004047812 */ /* 0x000fe200078ec0ff */
[C---:B------:R-:W-:Y:S01]  /*9ec0*/  IMAD.U32 R9, R20.reuse, 0x10000, RZ ;  /* 0x0001000014097824 */ /* 0x040fe200078e00ff */
[----:B------:R-:W-:Y:S01]  /*9ed0*/  LOP3.LUT R5, R5, 0xffff0000, RZ, 0xc0, !PT ;  /* 0xffff000005057812 */ /* 0x000fe200078ec0ff */
[----:B------:R-:W-:Y:S01]  /*9ee0*/  FMUL.FTZ R31, R15, R21 ;  /* 0x000000150f1f7220 */ /* 0x000fe20000410000 */
[C---:B------:R-:W-:Y:S01]  /*9ef0*/  LOP3.LUT R8, R25.reuse, 0xffff0000, RZ, 0xc0, !PT ;  /* 0xffff000019087812 */ /* 0x040fe200078ec0ff */
[----:B------:R-:W-:Y:S01]  /*9f00*/  IMAD.U32 R15, R25, 0x10000, RZ ;  /* 0x00010000190f7824 */ /* 0x000fe200078e00ff */
[----:B------:R-:W-:Y:S01]  /*9f10*/  LOP3.LUT R20, R20, 0xffff0000, RZ, 0xc0, !PT ;  /* 0xffff000014147812 */ /* 0x000fe200078ec0ff */
[----:B------:R-:W-:Y:S01]  /*9f20*/  FFMA.FTZ R26, R14, R26, R31 ;  /* 0x0000001a0e1a7223 */ /* 0x000fe2000001001f */
[C---:B------:R-:W-:Y:S01]  /*9f30*/  FMUL.FTZ R14, R4.reuse, R9 ;  /* 0x00000009040e7220 */ /* 0x040fe20000410000 */
[-C--:B------:R-:W-:Y:S01]  /*9f40*/  FMUL.FTZ R21, R4, R15.reuse ;  /* 0x0000000f04157220 */ /* 0x080fe20000410000 */
[C---:B------:R-:W-:Y:S01]  /*9f50*/  FMUL.FTZ R24, R5.reuse, R8 ;  /* 0x0000000805187220 */ /* 0x040fe20000410000 */
[-C--:B------:R-:W-:Y:S01]  /*9f60*/  FMUL.FTZ R25, R5, R20.reuse ;  /* 0x0000001405197220 */ /* 0x080fe20000410000 */
[C---:B------:R-:W-:Y:S01]  /*9f70*/  FFMA.FTZ R15, R6.reuse, R15, R14 ;  /* 0x0000000f060f7223 */ /* 0x040fe2000001000e */
[----:B------:R-:W-:Y:S01]  /*9f80*/  FFMA.FTZ R4, R6, R9, -R21 ;  /* 0x0000000906047223 */ /* 0x000fe20000010815 */
[C---:B------:R-:W-:Y:S01]  /*9f90*/  FFMA.FTZ R5, R7.reuse, R20, -R24 ;  /* 0x0000001407057223 */ /* 0x040fe20000010818 */
[----:B------:R-:W-:Y:S01]  /*9fa0*/  FFMA.FTZ R8, R7, R8, R25 ;  /* 0x0000000807087223 */ /* 0x000fe20000010019 */
[----:B------:R-:W-:-:S02]  /*9fb0*/  F2FP.BF16.F32.PACK_AB R6, R28, R29 ;  /* 0x0000001d1c06723e */ /* 0x000fc400000010ff */
[----:B------:R-:W-:Y:S02]  /*9fc0*/  F2FP.BF16.F32.PACK_AB R7, R26, R27 ;  /* 0x0000001b1a07723e */ /* 0x000fe400000010ff */
[----:B------:R-:W-:Y:S02]  /*9fd0*/  F2FP.BF16.F32.PACK_AB R4, R15, R4 ;  /* 0x000000040f04723e */ /* 0x000fe400000010ff */
[----:B------:R-:W-:-:S05]  /*9fe0*/  F2FP.BF16.F32.PACK_AB R5, R8, R5 ;  /* 0x000000050805723e */ /* 0x000fca00000010ff */
[----:B------:R1:W-:Y:S02]  /*9ff0*/  STS.128 [R3+0x21400], R4 ;  /* 0x0214000403007388 */ /* 0x0003e40000000c00 */
.L_x_2654:
[----:B------:R-:W-:Y:S05]  /*a000*/  BSYNC B1 ;  /* 0x0000000000017941 */ /* 0x000fea0003800000 */
.L_x_2653:
[----:B------:R-:W-:Y:S05]  /*a010*/  @P1 BRA `(.L_x_2652) ;  /* 0x0000001800141947 */ /* 0x000fea0003800000 */
[----:B-1--4-:R-:W1:Y:S01]  /*a020*/  LDS.128 R4, [R0+0x1000] ;  /* 0x0010000000047984 */ /* 0x012e620000000c00 */
[----:B------:R-:W-:Y:S02]  /*a030*/  SHF.R.U64 R3, R10, 0x10, R11 ;  /* 0x000000100a037819 */ /* 0x000fe4000000120b */
[----:B------:R-:W-:Y:S02]  /*a040*/  SHF.R.U64 R8, R12, 0x10, R13 ;  /* 0x000000100c087819 */ /* 0x000fe4000000120d */
[----:B------:R-:W-:Y:S02]  /*a050*/  SHF.R.U32.HI R11, RZ, 0x10, R11 ;  /* 0x00000010ff0b7819 */ /* 0x000fe4000001160b */
[----:B------:R-:W-:Y:S02]  /*a060*/  SHF.R.U32.HI R13, RZ, 0x10, R13 ;  /* 0x00000010ff0d7819 */ /* 0x000fe4000001160d */
[----:B------:R-:W-:Y:S02]  /*a070*/  PRMT R30, R30, 0x5410, R11 ;  /* 0x000054101e1e7816 */ /* 0x000fe4000000000b */
[----:B------:R-:W-:-:S02]  /*a080*/  PRMT R34, R34, 0x5410, R13 ;  /* 0x0000541022227816 */ /* 0x000fc4000000000d */
[----:B------:R-:W-:Y:S01]  /*a090*/  PRMT R33, R33, 0x5410, R8 ;  /* 0x0000541021217816 */ /* 0x000fe20000000008 */
[C---:B------:R-:W-:Y:S01]  /*a0a0*/  IMAD.U32 R12, R30.reuse, 0x10000, RZ ;  /* 0x000100001e0c7824 */ /* 0x040fe200078e00ff */
[----:B------:R-:W-:Y:S01]  /*a0b0*/  LOP3.LUT R30, R30, 0xffff0000, RZ, 0xc0, !PT ;  /* 0xffff00001e1e7812 */ /* 0x000fe200078ec0ff */
[C---:B------:R-:W-:Y:S01]  /*a0c0*/  IMAD.U32 R11, R34.reuse, 0x10000, RZ ;  /* 0x00010000220b7824 */ /* 0x040fe200078e00ff */
[----:B------:R-:W-:Y:S02]  /*a0d0*/  LOP3.LUT R34, R34, 0xffff0000, RZ, 0xc0, !PT ;  /* 0xffff000022227812 */ /* 0x000fe400078ec0ff */
[----:B------:R-:W-:Y:S02]  /*a0e0*/  PRMT R32, R32, 0x5410, R3 ;  /* 0x0000541020207816 */ /* 0x000fe40000000003 */
[C---:B-1----:R-:W-:Y:S01]  /*a0f0*/  LOP3.LUT R9, R6.reuse, 0xffff0000, RZ, 0xc0, !PT ;  /* 0xffff000006097812 */ /* 0x042fe200078ec0ff */
[C---:B------:R-:W-:Y:S01]  /*a100*/  IMAD.U32 R10, R7.reuse, 0x10000, RZ ;  /* 0x00010000070a7824 */ /* 0x040fe200078e00ff */
[----:B------:R-:W-:Y:S01]  /*a110*/  LOP3.LUT R7, R7, 0xffff0000, RZ, 0xc0, !PT ;  /* 0xffff000007077812 */ /* 0x000fe200078ec0ff */
[----:B------:R-:W-:-:S02]  /*a120*/  IMAD.U32 R8, R6, 0x10000, RZ ;  /* 0x0001000006087824 */ /* 0x000fc400078e00ff */
[C---:B------:R-:W-:Y:S01]  /*a130*/  FMUL.FTZ R13, R9.reuse, R12 ;  /* 0x0000000c090d7220 */ /* 0x040fe20000410000 */
[-C--:B------:R-:W-:Y:S01]  /*a140*/  FMUL.FTZ R9, R9, R11.reuse ;  /* 0x0000000b09097220 */ /* 0x080fe20000410000 */
[C---:B------:R-:W-:Y:S01]  /*a150*/  FMUL.FTZ R21, R7.reuse, R30 ;  /* 0x0000001e07157220 */ /* 0x040fe20000410000 */
[----:B------:R-:W-:Y:S02]  /*a160*/  IMAD.U32 R3, R4, 0x10000, RZ ;  /* 0x0001000004037824 */ /* 0x000fe400078e00ff */
[C---:B------:R-:W-:Y:S01]  /*a170*/  FFMA.FTZ R14, R8.reuse, R11, -R13 ;  /* 0x0000000b080e7223 */ /* 0x040fe2000001080d */
[----:B------:R-:W-:Y:S01]  /*a180*/  FFMA.FTZ R15, R8, R12, R9 ;  /* 0x0000000c080f7223 */ /* 0x000fe20000010009 */
[-C--:B------:R-:W-:Y:S01]  /*a190*/  FMUL.FTZ R9, R7, R34.reuse ;  /* 0x0000002207097220 */ /* 0x080fe20000410000 */
[C---:B------:R-:W-:Y:S01]  /*a1a0*/  IMAD.U32 R6, R5.reuse, 0x10000, RZ ;  /* 0x0001000005067824 */ /* 0x040fe200078e00ff */
[----:B------:R-:W-:Y:S01]  /*a1b0*/  LOP3.LUT R4, R4, 0xffff0000, RZ, 0xc0, !PT ;  /* 0xffff000004047812 */ /* 0x000fe200078ec0ff */
[C---:B------:R-:W-:Y:S01]  /*a1c0*/  IMAD.U32 R8, R32.reuse, 0x10000, RZ ;  /* 0x0001000020087824 */ /* 0x040fe200078e00ff */
[----:B------:R-:W-:Y:S01]  /*a1d0*/  LOP3.LUT R5, R5, 0xffff0000, RZ, 0xc0, !PT ;  /* 0xffff000005057812 */ /* 0x000fe200078ec0ff */
[C---:B------:R-:W-:Y:S01]  /*a1e0*/  IMAD.U32 R7, R33.reuse, 0x10000, RZ ;  /* 0x0001000021077824 */ /* 0x040fe200078e00ff */
[----:B------:R-:W-:Y:S01]  /*a1f0*/  LOP3.LUT R32, R32, 0xffff0000, RZ, 0xc0, !PT ;  /* 0xffff000020207812 */ /* 0x000fe200078ec0ff */
[C---:B------:R-:W-:Y:S01]  /*a200*/  FFMA.FTZ R21, R10.reuse, R34, -R21 ;  /* 0x000000220a157223 */ /* 0x040fe20000010815 */
[----:B------:R-:W-:Y:S01]  /*a210*/  LOP3.LUT R33, R33, 0xffff0000, RZ, 0xc0, !PT ;  /* 0xffff000021217812 */ /* 0x000fe200078ec0ff */
[----:B------:R-:W-:Y:S01]  /*a220*/  FFMA.FTZ R30, R10, R30, R9 ;  /* 0x0000001e0a1e7223 */ /* 0x000fe20000010009 */
[C---:B------:R-:W-:Y:S01]  /*a230*/  FMUL.FTZ R10, R4.reuse, R8 ;  /* 0x00000008040a7220 */ /* 0x040fe20000410000 */
[----:B------:R-:W-:Y:S01]  /*a240*/  FMUL.FTZ R9, R4, R7 ;  /* 0x0000000704097220 */ /* 0x000fe20000410000 */
[C---:B------:R-:W-:Y:S01]  /*a250*/  FMUL.FTZ R11, R5.reuse, R32 ;  /* 0x00000020050b7220 */ /* 0x040fe20000410000 */
[----:B------:R-:W-:Y:S01]  /*a260*/  FMUL.FTZ R13, R5, R33 ;  /* 0x00000021050d7220 */ /* 0x000fe20000410000 */
        /* <DEDUP_REMOVED lines=8> */
[----:B------:R2:W-:Y:S01]  /*a2f0*/  STS.128 [R0+0x1000], R4 ;  /* 0x0010000400007388 */ /* 0x0005e20000000c00 */
[----:B------:R-:W-:Y:S05]  /*a300*/  BRA `(.L_x_2652) ;  /* 0x0000001400587947 */ /* 0x000fea0003800000 */
.L_x_2639:
        /* <DEDUP_REMOVED lines=24> */
[----:B------:R-:W-:Y:S01]  /*a490*/  LEA R26, P0, R24, UR4, 0x1 ;  /* 0x00000004181a7c11 */ /* 0x000fe2000f8008ff */
        /* <DEDUP_REMOVED lines=9> */
[----:B------:R-:W0:Y:S01]  /*a530*/  LDC R39, c[0x0][0x3f4] ;  /* 0x0000fd00ff277b82 */ /* 0x000e220000000800 */
[----:B------:R-:W2:Y:S01]  /*a540*/  SHFL.IDX PT, R4, R26, RZ, 0x1c1f ;  /* 0x001c1fff1a047589 */ /* 0x000ea200000e0000 */
[----:B------:R-:W-:-:S03]  /*a550*/  IMAD R3, R23, R6, RZ ;  /* 0x0000000617037224 */ /* 0x000fc600078e02ff */
[----:B------:R-:W3:Y:S04]  /*a560*/  SHFL.IDX PT, R0, R27, RZ, 0x1c1f ;  /* 0x001c1fff1b007589 */ /* 0x000ee800000e0000 */
[----:B------:R-:W5:Y:S04]  /*a570*/  SHFL.IDX PT, R14, R35, RZ, 0x1c1f ;  /* 0x001c1fff230e7589 */ /* 0x000f6800000e0000 */
[----:B------:R-:W5:Y:S01]  /*a580*/  SHFL.IDX PT, R5, R25, RZ, 0x1c1f ;  /* 0x001c1fff19057589 */ /* 0x000f6200000e0000 */
[----:B0-----:R-:W-:-:S04]  /*a590*/  ISETP.GE.AND P0, PT, R18, R39, PT ;  /* 0x000000271200720c */ /* 0x001fc80003f06270 */
[----:B------:R-:W-:-:S13]  /*a5a0*/  ISETP.GE.OR P1, PT, R34, R3, P0 ;  /* 0x000000032200720c */ /* 0x000fda0000726670 */
[C---:B------:R-:W-:Y:S01]  /*a5b0*/  @!P1 IMAD.SHL.U32 R7, R18.reuse, 0x2, RZ ;  /* 0x0000000212079824 */ /* 0x040fe200078e00ff */
[----:B------:R-:W-:-:S04]  /*a5c0*/  @!P1 SHF.L.U64.HI R6, R18, 0x1, R19 ;  /* 0x0000000112069819 */ /* 0x000fc80000010213 */
[----:B--2---:R-:W-:-:S05]  /*a5d0*/  @!P1 IADD3 R8, P2, R4, R7, RZ ;  /* 0x0000000704089210 */ /* 0x004fca0007f5e0ff */
[----:B---3--:R-:W-:-:S06]  /*a5e0*/  @!P1 IMAD.X R9, R0, 0x1, R6, P2 ;  /* 0x0000000100099824 */ /* 0x008fcc00010e0606 */
[----:B-1--4-:R-:W2:Y:S01]  /*a5f0*/  @!P1 LD.E.128 R8, desc[UR40][R8.64] ;  /* 0x0000002808089980 */ /* 0x012ea2000c101d00 */
[----:B-----5:R-:W-:-:S05]  /*a600*/  @!P1 IADD3 R4, P2, R14, R7, RZ ;  /* 0x000000070e049210 */ /* 0x020fca0007f5e0ff */
[----:B------:R-:W-:-:S06]  /*a610*/  @!P1 IMAD.X R5, R5, 0x1, R6, P2 ;  /* 0x0000000105059824 */ /* 0x000fcc00010e0606 */
[----:B------:R-:W3:Y:S01]  /*a620*/  @!P1 LD.E.128 R4, desc[UR40][R4.64] ;  /* 0x0000002804049980 */ /* 0x000ee2000c101d00 */
[----:B------:R-:W-:Y:S02]  /*a630*/  CS2R R20, SRZ ;  /* 0x0000000000147805 */ /* 0x000fe4000001ff00 */
[----:B------:R-:W-:Y:S02]  /*a640*/  CS2R R30, SRZ ;  /* 0x00000000001e7805 */ /* 0x000fe4000001ff00 */
[----:B------:R-:W-:Y:S01]  /*a650*/  CS2R R32, SRZ ;  /* 0x0000000000207805 */ /* 0x000fe2000001ff00 */
[----:B------:R0:W1:Y:S01]  /*a660*/  SHFL.IDX PT, R24, R26, 0x1, 0x1c1f ;  /* 0x003c1f001a187f89 */ /* 0x00006200000e0000 */
[----:B------:R-:W-:-:S03]  /*a670*/  CS2R R28, SRZ ;  /* 0x00000000001c7805 */ /* 0x000fc6000001ff00 */
[----:B------:R0:W4:Y:S04]  /*a680*/  SHFL.IDX PT, R14, R35, 0x1, 0x1c1f ;  /* 0x003c1f00230e7f89 */ /* 0x00012800000e0000 */
[----:B------:R-:W0:Y:S01]  /*a690*/  SHFL.IDX PT, R25, R25, 0x1, 0x1c1f ;  /* 0x003c1f0019197f89 */ /* 0x000e2200000e0000 */
[----:B--2---:R-:W-:Y:S02]  /*a6a0*/  @!P1 IMAD.MOV.U32 R20, RZ, RZ, R8 ;  /* 0x000000ffff149224 */ /* 0x004fe400078e0008 */
[----:B------:R-:W-:Y:S02]  /*a6b0*/  @!P1 IMAD.MOV.U32 R21, RZ, RZ, R9 ;  /* 0x000000ffff159224 */ /* 0x000fe400078e0009 */
[----:B------:R-:W-:Y:S02]  /*a6c0*/  IMAD.MOV.U32 R0, RZ, RZ, R20 ;  /* 0x000000ffff007224 */ /* 0x000fe400078e0014 */
[----:B------:R-:W-:-:S02]  /*a6d0*/  IMAD.MOV.U32 R12, RZ, RZ, R21 ;  /* 0x000000ffff0c7224 */ /* 0x000fc400078e0015 */
[----:B------:R-:W-:Y:S01]  /*a6e0*/  @!P1 IMAD.MOV.U32 R28, RZ, RZ, R10 ;  /* 0x000000ffff1c9224 */ /* 0x000fe200078e000a */
[----:B------:R-:W-:Y:S01]  /*a6f0*/  PRMT R36, R36, 0x5410, R0 ;  /* 0x0000541024247816 */ /* 0x000fe20000000000 */
[----:B------:R-:W-:Y:S01]  /*a700*/  @!P1 IMAD.MOV.U32 R29, RZ, RZ, R11 ;  /* 0x000000ffff1d9224 */ /* 0x000fe200078e000b */
[----:B------:R2:W0:Y:S01]  /*a710*/  SHFL.IDX PT, R0, R27, 0x1, 0x1c1f ;  /* 0x003c1f001b007f89 */ /* 0x00042200000e0000 */
[----:B---3--:R-:W-:Y:S01]  /*a720*/  @!P1 IMAD.MOV.U32 R30, RZ, RZ, R4 ;  /* 0x000000ffff1e9224 */ /* 0x008fe200078e0004 */
[----:B------:R-:W-:Y:S01]  /*a730*/  PRMT R42, R12, 0x7610, R42 ;  /* 0x000076100c2a7816 */ /* 0x000fe2000000002a */
[----:B------:R-:W-:Y:S02]  /*a740*/  @!P1 IMAD.MOV.U32 R31, RZ, RZ, R5 ;  /* 0x000000ffff1f9224 */ /* 0x000fe400078e0005 */
[----:B------:R-:W-:Y:S02]  /*a750*/  @!P1 IMAD.MOV.U32 R32, RZ, RZ, R6 ;  /* 0x000000ffff209224 */ /* 0x000fe400078e0006 */
[----:B------:R-:W-:-:S02]  /*a760*/  @!P1 IMAD.MOV.U32 R33, RZ, RZ, R7 ;  /* 0x000000ffff219224 */ /* 0x000fc400078e0007 */
[----:B------:R-:W-:Y:S02]  /*a770*/  IMAD.MOV.U32 R4, RZ, RZ, R30 ;  /* 0x000000ffff047224 */ /* 0x000fe400078e001e */
[----:B------:R-:W-:Y:S02]  /*a780*/  IMAD.MOV.U32 R5, RZ, RZ, R31 ;  /* 0x000000ffff057224 */ /* 0x000fe400078e001f */
[----:B------:R-:W-:Y:S02]  /*a790*/  IMAD.MOV.U32 R6, RZ, RZ, R32 ;  /* 0x000000ffff067224 */ /* 0x000fe400078e0020 */
[----:B------:R-:W-:Y:S01]  /*a7a0*/  IMAD.MOV.U32 R8, RZ, RZ, R28 ;  /* 0x000000ffff087224 */ /* 0x000fe200078e001c */
[----:B------:R-:W-:Y:S01]  /*a7b0*/  PRMT R42, R42, 0x5410, R5 ;  /* 0x000054102a2a7816 */ /* 0x000fe20000000005 */
[----:B------:R-:W-:Y:S01]  /*a7c0*/  IMAD.MOV.U32 R9, RZ, RZ, R29 ;  /* 0x000000ffff097224 */ /* 0x000fe200078e001d */
[----:B------:R-:W-:Y:S01]  /*a7d0*/  PRMT R40, R6, 0x5410, R4 ;  /* 0x0000541006287816 */ /* 0x000fe20000000004 */
[----:B------:R-:W-:Y:S01]  /*a7e0*/  IMAD.MOV.U32 R7, RZ, RZ, R33 ;  /* 0x000000ffff077224 */ /* 0x000fe200078e0021 */
[----:B------:R-:W-:-:S02]  /*a7f0*/  PRMT R36, R8, 0x7610, R36 ;  /* 0x0000761008247816 */ /* 0x000fc40000000024 */
[----:B------:R-:W-:Y:S02]  /*a800*/  CS2R R4, SRZ ;  /* 0x0000000000047805 */ /* 0x000fe4000001ff00 */
[----:B------:R-:W-:Y:S02]  /*a810*/  PRMT R37, R9, 0x7610, R37 ;  /* 0x0000761009257816 */ /* 0x000fe40000000025 */
[----:B012-4-:R-:W-:-:S07]  /*a820*/  PRMT R43, R43, 0x5410, R7 ;  /* 0x000054102b2b7816 */ /* 0x017fce0000000007 */
.L_x_2955:
[----:B------:R-:W2:Y:S01]  /*a830*/  LDL R7, [R1+0x58] ;  /* 0x0000580001077983 */ /* 0x000ea20000100800 */
[----:B------:R-:W-:Y:S01]  /*a840*/  VIADD R34, R34, 0x20 ;  /* 0x0000002022227836 */ /* 0x000fe20000000000 */
[----:B------:R-:W-:Y:S01]  /*a850*/  BSSY B1, `(.L_x_2656) ;  /* 0x0000016000017945 */ /* 0x000fe20003800000 */
[----:B------:R-:W-:Y:S02]  /*a860*/  CS2R R8, SRZ ;  /* 0x0000000000087805 */ /* 0x000fe4000001ff00 */
[----:B------:R-:W-:Y:S02]  /*a870*/  CS2R R10, SRZ ;  /* 0x00000000000a7805 */ /* 0x000fe4000001ff00 */
[----:B------:R-:W-:Y:S02]  /*a880*/  ISETP.GE.AND P1, PT, R34, R3, PT ;  /* 0x000000032200720c */ /* 0x000fe40003f26270 */
[----:B--2---:R-:W-:-:S04]  /*a890*/  LEA.HI R6, R7, R7, RZ, 0x1 ;  /* 0x0000000707067211 */ /* 0x004fc800078f08ff */
[----:B------:R-:W-:-:S05]  /*a8a0*/  LOP3.LUT R6, R6, 0xfffffffe, RZ, 0xc0, !PT ;  /* 0xfffffffe06067812 */ /* 0x000fca00078ec0ff */
[----:B------:R-:W-:Y:S01]  /*a8b0*/  IMAD.IADD R13, R7, 0x1, -R6 ;  /* 0x00000001070d7824 */ /* 0x000fe200078e0a06 */
[----:B------:R-:W-:-:S04]  /*a8c0*/  CS2R R6, SRZ ;  /* 0x0000000000067805 */ /* 0x000fc8000001ff00 */
[----:B------:R-:W-:Y:S01]  /*a8d0*/  SHF.L.U32 R13, R13, 0x1f, RZ ;  /* 0x0000001f0d0d7819 */ /* 0x000fe200000006ff */
[----:B------:R-:W-:Y:S06]  /*a8e0*/  @P1 BRA `(.L_x_2657) ;  /* 0x0000000000301947 */ /* 0x000fec0003800000 */
[----:B------:R-:W-:Y:S02]  /*a8f0*/  CS2R R6, SRZ ;  /* 0x0000000000067805 */ /* 0x000fe4000001ff00 */
[----:B------:R-:W-:Y:S02]  /*a900*/  CS2R R8, SRZ ;  /* 0x0000000000087805 */ /* 0x000fe4000001ff00 */
[----:B------:R-:W-:Y:S01]  /*a910*/  CS2R R10, SRZ ;  /* 0x00000000000a7805 */ /* 0x000fe2000001ff00 */
[----:B------:R-:W-:Y:S06]  /*a920*/  @P0 BRA `(.L_x_2657) ;  /* 0x0000000000200947 */ /* 0x000fec0003800000 */
[C---:B------:R-:W-:Y:S01]  /*a930*/  IMAD.SHL.U32 R7, R18.reuse, 0x2, RZ ;  /* 0x0000000212077824 */ /* 0x040fe200078e00ff */
[----:B------:R-:W-:-:S04]  /*a940*/  SHF.L.U64.HI R5, R18, 0x1, R19 ;  /* 0x0000000112057819 */ /* 0x000fc80000010213 */
[-C--:B------:R-:W-:Y:S02]  /*a950*/  IADD3 R8, P1, R24, R7.reuse, RZ ;  /* 0x0000000718087210 */ /* 0x080fe40007f3e0ff */
[----:B------:R-:W-:-:S03]  /*a960*/  IADD3 R4, P2, R14, R7, RZ ;  /* 0x000000070e047210 */ /* 0x000fc60007f5e0ff */
[--C-:B------:R-:W-:Y:S02]  /*a970*/  IMAD.X R9, R0, 0x1, R5.reuse, P1 ;  /* 0x0000000100097824 */ /* 0x100fe400008e0605 */
[----:B------:R-:W-:-:S04]  /*a980*/  IMAD.X R5, R25, 0x1, R5, P2 ;  /* 0x0000000119057824 */ /* 0x000fc800010e0605 */
[----:B------:R-:W5:Y:S04]  /*a990*/  LD.E.128 R8, desc[UR40][R8.64] ;  /* 0x0000002808087980 */ /* 0x000f68000c101d00 */
[----:B------:R-:W5:Y:S02]  /*a9a0*/  LD.E.128 R4, desc[UR40][R4.64] ;  /* 0x0000002804047980 */ /* 0x000f64000c101d00 */
.L_x_2657:
[----:B------:R-:W-:Y:S05]  /*a9b0*/  BSYNC B1 ;  /* 0x0000000000017941 */ /* 0x000fea0003800000 */
.L_x_2656:
[----:B------:R-:W0:Y:S01]  /*a9c0*/  SYNCS.PHASECHK.TRANS64.TRYWAIT P1, [R2+URZ+0x28c00], R13 ;  /* 0x028c000d020075a7 */ /* 0x000e22000802017f */
[----:B------:R-:W-:Y:S01]  /*a9d0*/  VIADDMNMX R3, R3, -R196, 0x40, PT ;  /* 0x0000004003037446 */ /* 0x000fe200038009c4 */
[C---:B------:R-:W-:Y:S01]  /*a9e0*/  VIADD R0, R190.reuse, 0x20 ;  /* 0x00000020be007836 */ /* 0x040fe20000000000 */
[----:B------:R-:W-:Y:S01]  /*a9f0*/  BSSY B1, `(.L_x_2658) ;  /* 0x0000011000017945 */ /* 0x000fe20003800000 */
[----:B-----5:R-:W-:Y:S01]  /*aa00*/  IMAD.MOV.U32 R12, RZ, RZ, R4 ;  /* 0x000000ffff0c7224 */ /* 0x020fe200078e0004 */
[-C--:B------:R-:W-:Y:S01]  /*aa10*/  ISETP.GE.OR P2, PT, R190, R3.reuse, P0 ;  /* 0x00000003be00720c */ /* 0x080fe20000746670 */
[----:B------:R-:W-:Y:S01]  /*aa20*/  IMAD.MOV.U32 R14, RZ, RZ, R5 ;  /* 0x000000ffff0e7224 */ /* 0x000fe200078e0005 */
[----:B------:R-:W-:Y:S01]  /*aa30*/  ISETP.GE.OR P0, PT, R0, R3, P0 ;  /* 0x000000030000720c */ /* 0x000fe20000706670 */
[----:B------:R-:W-:Y:S02]  /*aa40*/  IMAD.MOV.U32 R3, RZ, RZ, R6 ;  /* 0x000000ffff037224 */ /* 0x000fe400078e0006 */
        /* <DEDUP_REMOVED lines=10> */
[----:B0-----:R-:W-:Y:S06]  /*aaf0*/  @!P1 BRA `(.L_x_2659) ;  /* 0x0000019800989947 */ /* 0x001fec0003800000 */
.L_x_2956:
[----:B------:R-:W-:Y:S05]  /*ab00*/  BSYNC B1 ;  /* 0x0000000000017941 */ /* 0x000fea0003800000 */
.L_x_2658:
[----:B------:R-:W-:Y:S04]  /*ab10*/  BSSY B1, `(.L_x_2660) ;  /* 0x000006a000017945 */ /* 0x000fe80003800000 */
[----:B------:R-:W-:Y:S05]  /*ab20*/  @P2 BRA `(.L_x_2661) ;  /* 0x0000000400a02947 */ /* 0x000fea0003800000 */
[----:B------:R-:W-:Y:S01]  /*ab30*/  IMAD.SHL.U32 R12, R198, 0x40, RZ ;  /* 0x00000040c60c7824 */ /* 0x000fe200078e00ff */
[----:B------:R-:W-:Y:S01]  /*ab40*/  SHF.R.U64 R41, R28, 0x10, R29 ;  /* 0x000000101c297819 */ /* 0x000fe2000000121d */
[----:B------:R-:W-:Y:S01]  /*ab50*/  IMAD.IADD R14, R18, 0x1, R39 ;  /* 0x00000001120e7824 */ /* 0x000fe200078e0227 */
[----:B------:R-:W-:Y:S02]  /*ab60*/  SHF.R.U64 R46, R30, 0x10, R31 ;  /* 0x000000101e2e7819 */ /* 0x000fe4000000121f */
[----:B------:R-:W-:Y:S02]  /*ab70*/  LOP3.LUT R15, R12, 0x1c0, RZ, 0xc0, !PT ;  /* 0x000001c00c0f7812 */ /* 0x000fe400078ec0ff */
[----:B------:R-:W-:Y:S02]  /*ab80*/  SHF.R.U64 R44, R20, 0x10, R21 ;  /* 0x00000010142c7819 */ /* 0x000fe40000001215 */
[----:B------:R-:W-:Y:S02]  /*ab90*/  LOP3.LUT R12, R15, 0x38, R18, 0xf8, !PT ;  /* 0x000000380f0c7812 */ /* 0x000fe400078ef812 */
[----:B------:R-:W-:-:S02]  /*aba0*/  SHF.R.U32.HI R25, RZ, 0x3, R15 ;  /* 0x00000003ff197819 */ /* 0x000fc4000001160f */
[----:B------:R-:W-:Y:S02]  /*abb0*/  LOP3.LUT R14, R15, 0x38, R14, 0xf8, !PT ;  /* 0x000000380f0e7812 */ /* 0x000fe400078ef80e */
[-C--:B0-----:R-:W-:Y:S02]  /*abc0*/  LOP3.LUT R13, R12, R25.reuse, RZ, 0x3c, !PT ;  /* 0x000000190c0d7212 */ /* 0x081fe400078e3cff */
[----:B------:R-:W-:Y:S02]  /*abd0*/  LOP3.LUT R15, R14, R25, RZ, 0x3c, !PT ;  /* 0x000000190e0f7212 */ /* 0x000fe400078e3cff */
[----:B------:R-:W-:Y:S01]  /*abe0*/  SHF.R.U32.HI R28, RZ, 0x10, R29 ;  /* 0x00000010ff1c7819 */ /* 0x000fe2000001161d */
[C---:B------:R-:W-:Y:S01]  /*abf0*/  IMAD R13, R208.reuse, 0x200, R13 ;  /* 0x00000200d00d7824 */ /* 0x040fe200078e020d */
[----:B------:R-:W-:Y:S01]  /*ac00*/  SHF.R.U32.HI R45, RZ, 0x10, R21 ;  /* 0x00000010ff2d7819 */ /* 0x000fe20000011615 */
[----:B------:R-:W-:Y:S01]  /*ac10*/  IMAD R25, R208, 0x200, R15 ;  /* 0x00000200d0197824 */ /* 0x000fe200078e020f */
[----:B------:R-:W-:Y:S01]  /*ac20*/  SHF.R.U64 R21, R32, 0x10, R33 ;  /* 0x0000001020157819 */ /* 0x000fe20000001221 */
[----:B------:R-:W-:Y:S01]  /*ac30*/  IMAD R35, R13, 0x2, R2 ;  /* 0x000000020d237824 */ /* 0x000fe200078e0202 */
[----:B------:R-:W-:Y:S01]  /*ac40*/  PRMT R46, R40, 0x5432, R46 ;  /* 0x00005432282e7816 */ /* 0x000fe2000000002e */
[----:B------:R-:W-:Y:S01]  /*ac50*/  IMAD R38, R25, 0x2, R2 ;  /* 0x0000000219267824 */ /* 0x000fe200078e0202 */
[----:B------:R-:W-:-:S02]  /*ac60*/  PRMT R44, R36, 0x5432, R44 ;  /* 0x00005432242c7816 */ /* 0x000fc4000000002c */
[----:B------:R-:W0:Y:S01]  /*ac70*/  LDS.128 R12, [R35+0x20400] ;  /* 0x02040000230c7984 */ /* 0x000e220000000c00 */
[----:B------:R-:W-:Y:S01]  /*ac80*/  PRMT R37, R37, 0x5410, R28 ;  /* 0x0000541025257816 */ /* 0x000fe2000000001c */
[----:B------:R-:W-:Y:S01]  /*ac90*/  IMAD.U32 R47, R46, 0x10000, RZ ;  /* 0x000100002e2f7824 */ /* 0x000fe200078e00ff */
[----:B------:R-:W-:Y:S01]  /*aca0*/  SHF.R.U32.HI R48, RZ, 0x10, R31 ;  /* 0x00000010ff307819 */ /* 0x000fe2000001161f */
[----:B------:R-:W1:Y:S01]  /*acb0*/  LDS.128 R24, [R38+0x20400] ;  /* 0x0204000026187984 */ /* 0x000e620000000c00 */
[----:B------:R-:W-:Y:S02]  /*acc0*/  SHF.R.U32.HI R20, RZ, 0x10, R33 ;  /* 0x00000010ff147819 */ /* 0x000fe40000011621 */
[----:B------:R-:W-:Y:S02]  /*acd0*/  PRMT R36, R36, 0x5410, R41 ;  /* 0x0000541024247816 */ /* 0x000fe40000000029 */
[----:B------:R-:W-:Y:S02]  /*ace0*/  PRMT R21, R40, 0x5410, R21 ;  /* 0x0000541028157816 */ /* 0x000fe40000000015 */
[----:B------:R-:W-:-:S02]  /*acf0*/  PRMT R45, R42, 0x5410, R45 ;  /* 0x000054102a2d7816 */ /* 0x000fc4000000002d */
[----:B------:R-:W-:Y:S02]  /*ad00*/  PRMT R48, R42, 0x5432, R48 ;  /* 0x000054322a307816 */ /* 0x000fe40000000030 */
[----:B------:R-:W-:Y:S02]  /*ad10*/  PRMT R20, R43, 0x5432, R20 ;  /* 0x000054322b147816 */ /* 0x000fe40000000014 */
[----:B------:R-:W-:Y:S01]  /*ad20*/  LOP3.LUT R46, R46, 0xffff0000, RZ, 0xc0, !PT ;  /* 0xffff00002e2e7812 */ /* 0x000fe200078ec0ff */
        /* <DEDUP_REMOVED lines=9> */
[C---:B------:R-:W-:Y:S01]  /*adc0*/  LOP3.LUT R41, R25.reuse, 0xffff0000, RZ, 0xc0, !PT ;  /* 0xffff000019297812 */ /* 0x040fe200078ec0ff */
[----:B------:R-:W-:Y:S01]  /*add0*/  IMAD.U32 R40, R25, 0x10000, RZ ;  /* 0x0001000019287824 */ /* 0x000fe200078e00ff */
[----:B------:R-:W-:Y:S01]  /*ade0*/  LOP3.LUT R33, R24, 0xffff0000, RZ, 0xc0, !PT ;  /* 0xffff000018217812 */ /* 0x000fe200078ec0ff */
[----:B------:R-:W-:Y:S01]  /*adf0*/  IMAD.U32 R25, R44, 0x10000, RZ ;  /* 0x000100002c197824 */ /* 0x000fe200078e00ff */
[C---:B------:R-:W-:Y:S01]  /*ae00*/  LOP3.LUT R24, R26.reuse, 0xffff0000, RZ, 0xc0, !PT ;  /* 0xffff00001a187812 */ /* 0x040fe200078ec0ff */
[----:B------:R-:W-:-:S02]  /*ae10*/  IMAD.U32 R42, R26, 0x10000, RZ ;  /* 0x000100001a2a7824 */ /* 0x000fc400078e00ff */
[----:B------:R-:W-:Y:S01]  /*ae20*/  FMUL.FTZ R49, R15, R47 ;  /* 0x0000002f0f317220 */ /* 0x000fe20000410000 */
[C---:B------:R-:W-:Y:S01]  /*ae30*/  IMAD.U32 R43, R27.reuse, 0x10000, RZ ;  /* 0x000100001b2b7824 */ /* 0x040fe200078e00ff */
[----:B------:R-:W-:Y:S01]  /*ae40*/  LOP3.LUT R26, R27, 0xffff0000, RZ, 0xc0, !PT ;  /* 0xffff00001b1a7812 */ /* 0x000fe200078ec0ff */
[-C--:B------:R-:W-:Y:S01]  /*ae50*/  FMUL.FTZ R27, R15, R25.reuse ;  /* 0x000000190f1b7220 */ /* 0x080fe20000410000 */
[----:B------:R-:W-:Y:S01]  /*ae60*/  LOP3.LUT R44, R44, 0xffff0000, RZ, 0xc0, !PT ;  /* 0xffff00002c2c7812 */ /* 0x000fe200078ec0ff */
[----:B------:R-:W-:Y:S01]  /*ae70*/  FFMA.FTZ R15, R28, R25, -R49 ;  /* 0x000000191c0f7223 */ /* 0x000fe20000010831 */
[----:B------:R-:W-:Y:S02]  /*ae80*/  IMAD.U32 R49, R48, 0x10000, RZ ;  /* 0x0001000030317824 */ /* 0x000fe400078e00ff */
[----:B------:R-:W-:Y:S01]  /*ae90*/  FFMA.FTZ R25, R28, R47, R27 ;  /* 0x0000002f1c197223 */ /* 0x000fe2000001001b */
[----:B------:R-:W-:Y:S02]  /*aea0*/  IMAD.U32 R27, R45, 0x10000, RZ ;  /* 0x000100002d1b7824 */ /* 0x000fe400078e00ff */
[C---:B------:R-:W-:Y:S01]  /*aeb0*/  FMUL.FTZ R28, R33.reuse, R44 ;  /* 0x0000002c211c7220 */ /* 0x040fe20000410000 */
[-C--:B------:R-:W-:Y:S01]  /*aec0*/  FMUL.FTZ R50, R33, R46.reuse ;  /* 0x0000002e21327220 */ /* 0x080fe20000410000 */
[----:B------:R-:W-:Y:S01]  /*aed0*/  FMUL.FTZ R33, R40, R49 ;  /* 0x0000003128217220 */ /* 0x000fe20000410000 */
[----:B------:R-:W-:Y:S01]  /*aee0*/  LOP3.LUT R48, R48, 0xffff0000, RZ, 0xc0, !PT ;  /* 0xffff000030307812 */ /* 0x000fe200078ec0ff */
[-C--:B------:R-:W-:Y:S01]  /*aef0*/  FMUL.FTZ R40, R40, R27.reuse ;  /* 0x0000001b28287220 */ /* 0x080fe20000410000 */
[----:B------:R-:W-:Y:S01]  /*af00*/  FFMA.FTZ R46, R29, R46, R28 ;  /* 0x0000002e1d2e7223 */ /* 0x000fe2000001001c */
[----:B------:R-:W-:Y:S01]  /*af10*/  LOP3.LUT R28, R45, 0xffff0000, RZ, 0xc0, !PT ;  /* 0xffff00002d1c7812 */ /* 0x000fe200078ec0ff */
[----:B------:R-:W-:Y:S01]  /*af20*/  FFMA.FTZ R50, R29, R44, -R50 ;  /* 0x0000002c1d327223 */ /* 0x000fe20000010832 */
[C---:B------:R-:W-:Y:S01]  /*af30*/  FFMA.FTZ R33, R30.reuse, R27, -R33 ;  /* 0x0000001b1e217223 */ /* 0x040fe20000010821 */
[----:B------:R-:W-:Y:S01]  /*af40*/  FFMA.FTZ R40, R30, R49, R40 ;  /* 0x000000311e287223 */ /* 0x000fe20000010028 */
[----:B------:R-:W-:-:S02]  /*af50*/  IMAD.U32 R29, R21, 0x10000, RZ ;  /* 0x00010000151d7824 */ /* 0x000fc400078e00ff */
[C---:B------:R-:W-:Y:S01]  /*af60*/  FMUL.FTZ R30, R41.reuse, R48 ;  /* 0x00000030291e7220 */ /* 0x040fe20000410000 */
[----:B------:R-:W-:Y:S02]  /*af70*/  IMAD.U32 R27, R36, 0x10000, RZ ;  /* 0x00010000241b7824 */ /* 0x000fe400078e00ff */
[-C--:B------:R-:W-:Y:S01]  /*af80*/  FMUL.FTZ R52, R41, R28.reuse ;  /* 0x0000001c29347220 */ /* 0x080fe20000410000 */
[C---:B------:R-:W-:Y:S01]  /*af90*/  FMUL.FTZ R41, R42.reuse, R29 ;  /* 0x0000001d2a297220 */ /* 0x040fe20000410000 */
[C---:B------:R-:W-:Y:S01]  /*afa0*/  FFMA.FTZ R44, R31.reuse, R28, -R30 ;  /* 0x0000001c1f2c7223 */ /* 0x040fe2000001081e */
[----:B------:R-:W-:Y:S01]  /*afb0*/  FMUL.FTZ R42, R42, R27 ;  /* 0x0000001b2a2a7220 */ /* 0x000fe20000410000 */
[----:B------:R-:W-:Y:S02]  /*afc0*/  IMAD.U32 R30, R20, 0x10000, RZ ;  /* 0x00010000141e7824 */ /* 0x000fe400078e00ff */
[----:B------:R-:W-:Y:S01]  /*afd0*/  FFMA.FTZ R31, R31, R48, R52 ;  /* 0x000000301f1f7223 */ /* 0x000fe20000010034 */
[----:B------:R-:W-:-:S02]  /*afe0*/  IMAD.U32 R28, R37, 0x10000, RZ ;  /* 0x00010000251c7824 */ /* 0x000fc400078e00ff */
[C---:B------:R-:W-:Y:S01]  /*aff0*/  FFMA.FTZ R41, R32.reuse, R27, -R41 ;  /* 0x0000001b20297223 */ /* 0x040fe20000010829 */
[----:B------:R-:W-:Y:S01]  /*b000*/  FFMA.FTZ R42, R32, R29, R42 ;  /* 0x0000001d202a7223 */ /* 0x000fe2000001002a */
[C---:B------:R-:W-:Y:S01]  /*b010*/  FMUL.FTZ R48, R43.reuse, R30 ;  /* 0x0000001e2b307220 */ /* 0x040fe20000410000 */
[-C--:B------:R-:W-:Y:S01]  /*b020*/  FMUL.FTZ R32, R43, R28.reuse ;  /* 0x0000001c2b207220 */ /* 0x080fe20000410000 */
[----:B------:R-:W-:Y:S02]  /*b030*/  LOP3.LUT R27, R21, 0xffff0000, RZ, 0xc0, !PT ;  /* 0xffff0000151b7812 */ /* 0x000fe400078ec0ff */
[----:B------:R-:W-:Y:S01]  /*b040*/  LOP3.LUT R21, R36, 0xffff0000, RZ, 0xc0, !PT ;  /* 0xffff000024157812 */ /* 0x000fe200078ec0ff */
[C---:B------:R-:W-:Y:S01]  /*b050*/  FFMA.FTZ R48, R13.reuse, R28, -R48 ;  /* 0x0000001c0d307223 */ /* 0x040fe20000010830 */
[----:B------:R-:W-:Y:S01]  /*b060*/  LOP3.LUT R29, R20, 0xffff0000, RZ, 0xc0, !PT ;  /* 0xffff0000141d7812 */ /* 0x000fe200078ec0ff */
[----:B------:R-:W-:Y:S01]  /*b070*/  FFMA.FTZ R32, R13, R30, R32 ;  /* 0x0000001e0d207223 */ /* 0x000fe20000010020 */
[----:B------:R-:W-:Y:S01]  /*b080*/  LOP3.LUT R37, R37, 0xffff0000, RZ, 0xc0, !PT ;  /* 0xffff000025257812 */ /* 0x000fe200078ec0ff */
[C---:B------:R-:W-:Y:S01]  /*b090*/  FMUL.FTZ R13, R24.reuse, R27 ;  /* 0x0000001b180d7220 */ /* 0x040fe20000410000 */
[----:B------:R-:W-:Y:S01]  /*b0a0*/  FMUL.FTZ R24, R24, R21 ;  /* 0x0000001518187220 */ /* 0x000fe20000410000 */
[----:B------:R-:W-:-:S02]  /*b0b0*/  FMUL.FTZ R43, R26, R29 ;  /* 0x0000001d1a2b7220 */ /* 0x000fc40000410000 */
[----:B------:R-:W-:Y:S01]  /*b0c0*/  FMUL.FTZ R26, R26, R37 ;  /* 0x000000251a1a7220 */ /* 0x000fe20000410000 */
[C---:B------:R-:W-:Y:S01]  /*b0d0*/  FFMA.FTZ R20, R12.reuse, R21, -R13 ;  /* 0x000000150c147223 */ /* 0x040fe2000001080d */
[----:B------:R-:W-:Y:S01]  /*b0e0*/  FFMA.FTZ R27, R12, R27, R24 ;  /* 0x0000001b0c1b7223 */ /* 0x000fe20000010018 */
[C---:B------:R-:W-:Y:S01]  /*b0f0*/  FFMA.FTZ R43, R14.reuse, R37, -R43 ;  /* 0x000000250e2b7223 */ /* 0x040fe2000001082b */
[----:B------:R-:W-:Y:S01]  /*b100*/  FFMA.FTZ R29, R14, R29, R26 ;  /* 0x0000001d0e1d7223 */ /* 0x000fe2000001001a */
[----:B------:R-:W-:Y:S02]  /*b110*/  F2FP.BF16.F32.PACK_AB R12, R50, R15 ;  /* 0x0000000f320c723e */ /* 0x000fe400000010ff */
[----:B------:R-:W-:Y:S02]  /*b120*/  F2FP.BF16.F32.PACK_AB R24, R46, R25 ;  /* 0x000000192e18723e */ /* 0x000fe400000010ff */
[----:B------:R-:W-:Y:S02]  /*b130*/  F2FP.BF16.F32.PACK_AB R13, R44, R33 ;  /* 0x000000212c0d723e */ /* 0x000fe400000010ff */
[----:B------:R-:W-:-:S02]  /*b140*/  F2FP.BF16.F32.PACK_AB R14, R20, R41 ;  /* 0x00000029140e723e */ /* 0x000fc400000010ff */
[----:B------:R-:W-:Y:S02]  /*b150*/  F2FP.BF16.F32.PACK_AB R26, R27, R42 ;  /* 0x0000002a1b1a723e */ /* 0x000fe400000010ff */
[----:B------:R-:W-:Y:S02]  /*b160*/  F2FP.BF16.F32.PACK_AB R15, R43, R48 ;  /* 0x000000302b0f723e */ /* 0x000fe400000010ff */
[----:B------:R-:W-:Y:S02]  /*b170*/  F2FP.BF16.F32.PACK_AB R25, R31, R40 ;  /* 0x000000281f19723e */ /* 0x000fe400000010ff */
[----:B------:R-:W-:Y:S01]  /*b180*/  F2FP.BF16.F32.PACK_AB R27, R29, R32 ;  /* 0x000000201d1b723e */ /* 0x000fe200000010ff */
[----:B------:R1:W-:Y:S04]  /*b190*/  STS.128 [R35+0x20400], R12 ;  /* 0x0204000c23007388 */ /* 0x0003e80000000c00 */
[----:B------:R1:W-:Y:S02]  /*b1a0*/  STS.128 [R38+0x20400], R24 ;  /* 0x0204001826007388 */ /* 0x0003e40000000c00 */
.L_x_2661:
[----:B------:R-:W-:Y:S05]  /*b1b0*/  BSYNC B1 ;  /* 0x0000000000017941 */ /* 0x000fea0003800000 */
.L_x_2660:
[----:B------:R-:W-:Y:S01]  /*b1c0*/  PRMT R20, R34, 0x5410, R3 ;  /* 0x0000541022147816 */ /* 0x000fe20000000003 */
[----:B------:R-:W-:Y:S06]  /*b1d0*/  @P0 BRA `(.L_x_2652) ;  /* 0x0000000400a40947 */ /* 0x000fec0003800000 */
[----:B------:R-:W2:Y:S01]  /*b1e0*/  LDL R41, [R1+0x60] ;  /* 0x0000600001297983 */ /* 0x000ea20000100800 */
[----:B------:R-:W-:Y:S01]  /*b1f0*/  SHF.R.S32.HI R3, RZ, 0x1f, R0 ;  /* 0x0000001fff037819 */ /* 0x000fe20000011400 */
[----:B-1----:R-:W-:Y:S01]  /*b200*/  IMAD.SHL.U32 R12, R0, 0x40, RZ ;  /* 0x00000040000c7824 */ /* 0x002fe200078e00ff */
[----:B------:R-:W-:Y:S01]  /*b210*/  SHF.R.U64 R32, R4, 0x10, R5 ;  /* 0x0000001004207819 */ /* 0x000fe20000001205 */
[----:B------:R-:W-:Y:S01]  /*b220*/  IMAD.IADD R39, R18, 0x1, R39 ;  /* 0x0000000112277824 */ /* 0x000fe200078e0227 */
[----:B------:R-:W-:Y:S02]  /*b230*/  LEA.HI R3, R3, R0, RZ, 0x3 ;  /* 0x0000000003037211 */ /* 0x000fe400078f18ff */
[----:B------:R-:W-:Y:S02]  /*b240*/  LOP3.LUT R12, R12, 0x1c0, RZ, 0xc0, !PT ;  /* 0x000001c00c0c7812 */ /* 0x000fe400078ec0ff */
[----:B------:R-:W-:Y:S01]  /*b250*/  SHF.R.U64 R21, R8, 0x10, R9 ;  /* 0x0000001008157819 */ /* 0x000fe20000001209 */
[----:B------:R-:W-:Y:S01]  /*b260*/  IMAD.SHL.U32 R3, R3, 0x40, RZ ;  /* 0x0000004003037824 */ /* 0x000fe200078e00ff */
[----:B------:R-:W-:-:S02]  /*b270*/  LOP3.LUT R0, R12, 0x38, R39, 0xf8, !PT ;  /* 0x000000380c007812 */ /* 0x000fc400078ef827 */
[----:B0-----:R-:W-:Y:S02]  /*b280*/  SHF.R.U32.HI R13, RZ, 0x3, R12 ;  /* 0x00000003ff0d7819 */ /* 0x001fe4000001160c */
[----:B------:R-:W-:Y:S02]  /*b290*/  LOP3.LUT R3, R3, 0xfffffe00, RZ, 0xc0, !PT ;  /* 0xfffffe0003037812 */ /* 0x000fe400078ec0ff */
[----:B------:R-:W-:Y:S02]  /*b2a0*/  LOP3.LUT R0, R0, R13, RZ, 0x3c, !PT ;  /* 0x0000000d00007212 */ /* 0x000fe400078e3cff */
[----:B------:R-:W-:Y:S02]  /*b2b0*/  PRMT R32, R51, 0x5432, R32 ;  /* 0x0000543233207816 */ /* 0x000fe40000000020 */
[----:B------:R-:W-:Y:S01]  /*b2c0*/  SHF.R.U32.HI R29, RZ, 0x10, R9 ;  /* 0x00000010ff1d7819 */ /* 0x000fe20000011609 */
[----:B------:R-:W-:Y:S01]  /*b2d0*/  IMAD.IADD R3, R3, 0x1, R0 ;  /* 0x0000000103037824 */ /* 0x000fe200078e0200 */
[----:B------:R-:W-:Y:S01]  /*b2e0*/  SHF.R.U32.HI R33, RZ, 0x10, R5 ;  /* 0x00000010ff217819 */ /* 0x000fe20000011605 */
[----:B------:R-:W-:Y:S01]  /*b2f0*/  IMAD.U32 R34, R32, 0x10000, RZ ;  /* 0x0001000020227824 */ /* 0x000fe200078e00ff */
[----:B------:R-:W-:Y:S01]  /*b300*/  PRMT R21, R55, 0x5410, R21 ;  /* 0x0000541037157816 */ /* 0x000fe20000000015 */
[----:B------:R-:W-:Y:S01]  /*b310*/  IMAD R0, R3, 0x2, R2 ;  /* 0x0000000203007824 */ /* 0x000fe200078e0202 */
[----:B------:R-:W-:-:S02]  /*b320*/  SHF.R.U32.HI R37, RZ, 0x10, R7 ;  /* 0x00000010ff257819 */ /* 0x000fc40000011607 */
[----:B------:R-:W-:Y:S01]  /*b330*/  PRMT R33, R51, 0x5410, R33 ;  /* 0x0000541033217816 */ /* 0x000fe20000000021 */
[----:B------:R-:W-:Y:S01]  /*b340*/  IMAD.U32 R28, R21, 0x10000, RZ ;  /* 0x00010000151c7824 */ /* 0x000fe200078e00ff */
[----:B------:R-:W0:Y:S01]  /*b350*/  LDS.128 R24, [R0+0x20400] ;  /* 0x0204000000187984 */ /* 0x000e220000000c00 */
[----:B------:R-:W-:Y:S02]  /*b360*/  SHF.R.U32.HI R31, RZ, 0x10, R11 ;  /* 0x00000010ff1f7819 */ /* 0x000fe4000001160b */
[----:B------:R-:W-:Y:S01]  /*b370*/  PRMT R29, R56, 0x5410, R29 ;  /* 0x00005410381d7816 */ /* 0x000fe2000000001d */
[----:B------:R-:W-:Y:S01]  /*b380*/  IMAD.U32 R36, R33, 0x10000, RZ ;  /* 0x0001000021247824 */ /* 0x000fe200078e00ff */
[----:B------:R-:W-:Y:S02]  /*b390*/  SHF.R.U64 R30, R10, 0x10, R11 ;  /* 0x000000100a1e7819 */ /* 0x000fe4000000120b */
[----:B------:R-:W-:Y:S02]  /*b3a0*/  PRMT R37, R54, 0x5410, R37 ;  /* 0x0000541036257816 */ /* 0x000fe40000000025 */
[----:B------:R-:W-:-:S02]  /*b3b0*/  PRMT R31, R20, 0x5410, R31 ;  /* 0x00005410141f7816 */ /* 0x000fc4000000001f */
[----:B------:R-:W-:Y:S02]  /*b3c0*/  PRMT R30, R20, 0x5432, R30 ;  /* 0x00005432141e7816 */ /* 0x000fe4000000001e */
[----:B------:R-:W-:Y:S02]  /*b3d0*/  SHF.R.U64 R35, R6, 0x10, R7 ;  /* 0x0000001006237819 */ /* 0x000fe40000001207 */
[----:B------:R-:W-:Y:S02]  /*b3e0*/  LOP3.LUT R21, R21, 0xffff0000, RZ, 0xc0, !PT ;  /* 0xffff000015157812 */ /* 0x000fe400078ec0ff */
[----:B------:R-:W-:Y:S02]  /*b3f0*/  PRMT R35, R53, 0x5410, R35 ;  /* 0x0000541035237816 */ /* 0x000fe40000000023 */
        /* <DEDUP_REMOVED lines=9> */
[C---:B------:R-:W-:Y:S01]  /*b490*/  IMAD.U32 R25, R37.reuse, 0x10000, RZ ;  /* 0x0001000025197824 */ /* 0x040fe200078e00ff */
[----:B------:R-:W-:Y:S02]  /*b4a0*/  LOP3.LUT R9, R32, 0xffff0000, RZ, 0xc0, !PT ;  /* 0xffff000020097812 */ /* 0x000fe400078ec0ff */
[----:B------:R-:W-:Y:S01]  /*b4b0*/  LOP3.LUT R37, R37, 0xffff0000, RZ, 0xc0, !PT ;  /* 0xffff000025257812 */ /* 0x000fe200078ec0ff */
[----:B--2---:R-:W0:Y:S02]  /*b4c0*/  LDS.128 R12, [R41+0x20400] ;  /* 0x02040000290c7984 */ /* 0x004e240000000c00 */
[C---:B0-----:R-:W-:Y:S01]  /*b4d0*/  IMAD.U32 R3, R12.reuse, 0x10000, RZ ;  /* 0x000100000c037824 */ /* 0x041fe200078e00ff */
[----:B------:R-:W-:Y:S01]  /*b4e0*/  LOP3.LUT R4, R12, 0xffff0000, RZ, 0xc0, !PT ;  /* 0xffff00000c047812 */ /* 0x000fe200078ec0ff */
[C---:B------:R-:W-:Y:S01]  /*b4f0*/  IMAD.U32 R5, R13.reuse, 0x10000, RZ ;  /* 0x000100000d057824 */ /* 0x040fe200078e00ff */
[----:B------:R-:W-:Y:S01]  /*b500*/  LOP3.LUT R12, R13, 0xffff0000, RZ, 0xc0, !PT ;  /* 0xffff00000d0c7812 */ /* 0x000fe200078ec0ff */
[----:B------:R-:W-:Y:S01]  /*b510*/  FFMA.FTZ R38, R3, R28, -R38 ;  /* 0x0000001c03267223 */ /* 0x000fe20000010826 */
[----:B------:R-:W-:-:S02]  /*b520*/  IMAD.U32 R28, R29, 0x10000, RZ ;  /* 0x000100001d1c7824 */ /* 0x000fc400078e00ff */
[----:B------:R-:W-:Y:S01]  /*b530*/  FFMA.FTZ R40, R3, R34, R40 ;  /* 0x0000002203287223 */ /* 0x000fe20000010028 */
[----:B------:R-:W-:Y:S01]  /*b540*/  IMAD.U32 R3, R31, 0x10000, RZ ;  /* 0x000100001f037824 */ /* 0x000fe200078e00ff */
[----:B------:R-:W-:Y:S01]  /*b550*/  LOP3.LUT R7, R14, 0xffff0000, RZ, 0xc0, !PT ;  /* 0xffff00000e077812 */ /* 0x000fe200078ec0ff */
[-C--:B------:R-:W-:Y:S01]  /*b560*/  FMUL.FTZ R34, R11, R28.reuse ;  /* 0x0000001c0b227220 */ /* 0x080fe20000410000 */
[----:B------:R-:W-:Y:S02]  /*b570*/  IMAD.U32 R8, R15, 0x10000, RZ ;  /* 0x000100000f087824 */ /* 0x000fe400078e00ff */
[C---:B------:R-:W-:Y:S01]  /*b580*/  FMUL.FTZ R11, R20.reuse, R25 ;  /* 0x00000019140b7220 */ /* 0x040fe20000410000 */
[C---:B------:R-:W-:Y:S01]  /*b590*/  FFMA.FTZ R42, R5.reuse, R28, -R42 ;  /* 0x0000001c052a7223 */ /* 0x040fe2000001082a */
[-C--:B------:R-:W-:Y:S01]  /*b5a0*/  FMUL.FTZ R28, R20, R3.reuse ;  /* 0x00000003141c7220 */ /* 0x080fe20000410000 */
[----:B------:R-:W-:Y:S01]  /*b5b0*/  FFMA.FTZ R34, R5, R36, R34 ;  /* 0x0000002405227223 */ /* 0x000fe20000010022 */
[----:B------:R-:W-:Y:S01]  /*b5c0*/  FFMA.FTZ R20, R8, R3, -R11 ;  /* 0x0000000308147223 */ /* 0x000fe2000001080b */
[C---:B------:R-:W-:Y:S01]  /*b5d0*/  FMUL.FTZ R3, R10.reuse, R9 ;  /* 0x000000090a037220 */ /* 0x040fe20000410000 */
[----:B------:R-:W-:Y:S01]  /*b5e0*/  FMUL.FTZ R11, R10, R21 ;  /* 0x000000150a0b7220 */ /* 0x000fe20000410000 */
[----:B------:R-:W-:Y:S01]  /*b5f0*/  IMAD.U32 R6, R14, 0x10000, RZ ;  /* 0x000100000e067824 */ /* 0x000fe200078e00ff */
[----:B------:R-:W-:Y:S01]  /*b600*/  LOP3.LUT R14, R15, 0xffff0000, RZ, 0xc0, !PT ;  /* 0xffff00000f0e7812 */ /* 0x000fe200078ec0ff */
[----:B------:R-:W-:-:S02]  /*b610*/  IMAD.U32 R13, R26, 0x10000, RZ ;  /* 0x000100001a0d7824 */ /* 0x000fc400078e00ff */
[----:B------:R-:W-:Y:S01]  /*b620*/  FFMA.FTZ R21, R4, R21, -R3 ;  /* 0x0000001504157223 */ /* 0x000fe20000010803 */
[----:B------:R-:W-:Y:S01]  /*b630*/  IMAD.U32 R5, R35, 0x10000, RZ ;  /* 0x0001000023057824 */ /* 0x000fe200078e00ff */
[----:B------:R-:W-:Y:S01]  /*b640*/  LOP3.LUT R15, R26, 0xffff0000, RZ, 0xc0, !PT ;  /* 0xffff00001a0f7812 */ /* 0x000fe200078ec0ff */
[----:B------:R-:W-:Y:S01]  /*b650*/  IMAD.U32 R3, R30, 0x10000, RZ ;  /* 0x000100001e037824 */ /* 0x000fe200078e00ff */
[----:B------:R-:W-:Y:S01]  /*b660*/  LOP3.LUT R26, R27, 0xffff0000, RZ, 0xc0, !PT ;  /* 0xffff00001b1a7812 */ /* 0x000fe200078ec0ff */
[----:B------:R-:W-:Y:S01]  /*b670*/  FFMA.FTZ R11, R4, R9, R11 ;  /* 0x00000009040b7223 */ /* 0x000fe2000001000b */
[C---:B------:R-:W-:Y:S01]  /*b680*/  FMUL.FTZ R27, R13.reuse, R5 ;  /* 0x000000050d1b7220 */ /* 0x040fe20000410000 */
[----:B------:R-:W-:Y:S01]  /*b690*/  FMUL.FTZ R13, R13, R3 ;  /* 0x000000030d0d7220 */ /* 0x000fe20000410000 */
[----:B------:R-:W-:Y:S01]  /*b6a0*/  LOP3.LUT R4, R35, 0xffff0000, RZ, 0xc0, !PT ;  /* 0xffff000023047812 */ /* 0x000fe200078ec0ff */
[----:B------:R-:W-:Y:S01]  /*b6b0*/  FFMA.FTZ R28, R8, R25, R28 ;  /* 0x00000019081c7223 */ /* 0x000fe2000001001c */
[----:B------:R-:W-:Y:S01]  /*b6c0*/  LOP3.LUT R29, R29, 0xffff0000, RZ, 0xc0, !PT ;  /* 0xffff00001d1d7812 */ /* 0x000fe200078ec0ff */
[----:B------:R-:W-:Y:S01]  /*b6d0*/  FFMA.FTZ R27, R6, R3, -R27 ;  /* 0x00000003061b7223 */ /* 0x000fe2000001081b */
[----:B------:R-:W-:Y:S01]  /*b6e0*/  LOP3.LUT R30, R30, 0xffff0000, RZ, 0xc0, !PT ;  /* 0xffff00001e1e7812 */ /* 0x000fe200078ec0ff */
[----:B------:R-:W-:Y:S01]  /*b6f0*/  FFMA.FTZ R10, R6, R5, R13 ;  /* 0x00000005060a7223 */ /* 0x000fe2000001000d */
[----:B------:R-:W-:Y:S01]  /*b700*/  LOP3.LUT R31, R31, 0xffff0000, RZ, 0xc0, !PT ;  /* 0xffff00001f1f7812 */ /* 0x000fe200078ec0ff */
[----:B------:R-:W-:Y:S01]  /*b710*/  FMUL.FTZ R25, R24, R33 ;  /* 0x0000002118197220 */ /* 0x000fe20000410000 */
[C---:B------:R-:W-:Y:S01]  /*b720*/  FMUL.FTZ R6, R15.reuse, R4 ;  /* 0x000000040f067220 */ /* 0x040fe20000410000 */
[----:B------:R-:W-:Y:S01]  /*b730*/  FMUL.FTZ R3, R26, R37 ;  /* 0x000000251a037220 */ /* 0x000fe20000410000 */
[----:B------:R-:W-:Y:S01]  /*b740*/  FMUL.FTZ R24, R24, R29 ;  /* 0x0000001d18187220 */ /* 0x000fe20000410000 */
[-C--:B------:R-:W-:Y:S01]  /*b750*/  FMUL.FTZ R15, R15, R30.reuse ;  /* 0x0000001e0f0f7220 */ /* 0x080fe20000410000 */
[----:B------:R-:W-:Y:S01]  /*b760*/  FMUL.FTZ R26, R26, R31 ;  /* 0x0000001f1a1a7220 */ /* 0x000fe20000410000 */
[----:B------:R-:W-:Y:S01]  /*b770*/  FFMA.FTZ R25, R12, R29, -R25 ;  /* 0x0000001d0c197223 */ /* 0x000fe20000010819 */
[C---:B------:R-:W-:Y:S01]  /*b780*/  FFMA.FTZ R6, R7.reuse, R30, -R6 ;  /* 0x0000001e07067223 */ /* 0x040fe20000010806 */
        /* <DEDUP_REMOVED lines=10> */
[----:B------:R-:W-:Y:S01]  /*b830*/  F2FP.BF16.F32.PACK_AB R10, R15, R10 ;  /* 0x0000000a0f0a723e */ /* 0x000fe200000010ff */
[----:B------:R3:W-:Y:S01]  /*b840*/  STS.128 [R41+0x20400], R4 ;  /* 0x0204000429007388 */ /* 0x0007e20000000c00 */
[----:B------:R-:W-:-:S05]  /*b850*/  F2FP.BF16.F32.PACK_AB R11, R37, R28 ;  /* 0x0000001c250b723e */ /* 0x000fca00000010ff */
[----:B------:R3:W-:Y:S02]  /*b860*/  STS.128 [R0+0x20400], R8 ;  /* 0x0204000800007388 */ /* 0x0007e40000000c00 */
.L_x_2652:
[----:B------:R-:W-:Y:S05]  /*b870*/  BSYNC B0 ;  /* 0x0000000000007941 */ /* 0x000fea0003800000 */
.L_x_2638:
[----:B------:R-:W-:Y:S01]  /*b880*/  @!PT LDS RZ, [RZ] ;  /* 0x00000000fffff984 */ /* 0x000fe20000000800 */
[----:B------:R-:W-:Y:S01]  /*b890*/  @!PT LDS RZ, [RZ] ;  /* 0x00000000fffff984 */ /* 0x000fe20000000800 */
[----:B------:R-:W-:Y:S01]  /*b8a0*/  @!PT LDS RZ, [RZ] ;  /* 0x00000000fffff984 */ /* 0x000fe20000000800 */
[----:B------:R-:W-:Y:S01]  /*b8b0*/  @!PT LDS RZ, [RZ] ;  /* 0x00000000fffff984 */ /* 0x000fe20000000800 */
[----:B------:R5:W-:Y:S06]  /*b8c0*/  MEMBAR.ALL.CTA ;  /* 0x0000000000007992 */ /* 0x000bec0000008000 */
[----:B-----5:R-:W5:Y:S01]  /*b8d0*/  FENCE.VIEW.ASYNC.S ;  /* 0x00000000000073c6 */ /* 0x020f620000000000 */
[----:B------:R-:W-:Y:S05]  /*b8e0*/  WARPSYNC.ALL ;  /* 0x0000000000007948 */ /* 0x000fea0003800000 */
[----:B-----5:R-:W-:Y:S06]  /*b8f0*/  BAR.SYNC.DEFER_BLOCKING 0xd, 0x80 ;  /* 0x0342000000007b1d */ /* 0x020fec0000010000 */
.L_x_2635:
[----:B--23--:R-:W-:-:S05]  /*b900*/  IMAD.U32 R0, RZ, RZ, UR37 ;  /* 0x00000025ff007e24 */ /* 0x00cfca000f8e00ff */
[----:B------:R-:W-:-:S13]  /*b910*/  ISETP.NE.AND P0, PT, R0, 0x3, PT ;  /* 0x000000030000780c */ /* 0x000fda0003f05270 */
[----:B------:R-:W-:Y:S05]  /*b920*/  @!P0 BRA `(.L_x_2662) ;  /* 0x0000000000048947 */ /* 0x000fea0003800000 */
[----:B------:R-:W-:Y:S01]  /*b930*/  BPT.TRAP 0x1 ;  /* 0x000000040000795c */ /* 0x000fe20000300000 */
.L_x_2662:
[----:B-1----:R-:W-:Y:S01]  /*b940*/  IMAD R12, R17, 0x8, R2 ;  /* 0x00000008110c7824 */ /* 0x002fe200078e0202 */
[----:B------:R-:W-:-:S04]  /*b950*/  SHF.L.U32 R57, R22, 0x1f, RZ ;  /* 0x0000001f16397819 */ /* 0x000fc800000006ff */
[----:B------:R1:W2:Y:S01]  /*b960*/  SYNCS.PHASECHK.TRANS64.TRYWAIT P1, [R12+URZ+0x28c30], R57 ;  /* 0x028c30390c0075a7 */ /* 0x0002a2000802017f */
[----:B------:R-:W-:Y:S05]  /*b970*/  @!P0 BRA `(.L_x_2663) ;  /* 0x0000000000048947 */ /* 0x000fea0003800000 */
[----:B------:R-:W-:Y:S01]  /*b980*/  BPT.TRAP 0x1 ;  /* 0x000000040000795c */ /* 0x000fe20000300000 */
.L_x_2663:
[C---:B------:R-:W-:Y:S02]  /*b990*/  VIADD R0, R2.reuse, 0x22400 ;  /* 0x0002240002007836 */ /* 0x040fe40000000000 */
[----:B0-----:R-:W-:-:S03]  /*b9a0*/  VIADD R3, R2, 0x20400 ;  /* 0x0002040002037836 */ /* 0x001fc60000000000 */
[----:B------:R-:W-:Y:S02]  /*b9b0*/  SHF.R.U32.HI R0, RZ, 0x4, R0 ;  /* 0x00000004ff007819 */ /* 0x000fe40000011600 */
[----:B------:R-:W-:Y:S02]  /*b9c0*/  SHF.R.U32.HI R3, RZ, 0x4, R3 ;  /* 0x00000004ff037819 */ /* 0x000fe40000011603 */
[----:B------:R-:W-:Y:S02]  /*b9d0*/  LOP3.LUT R0, R0, 0x3fff, RZ, 0xc0, !PT ;  /* 0x00003fff00007812 */ /* 0x000fe400078ec0ff */
[----:B------:R-:W-:Y:S02]  /*b9e0*/  LOP3.LUT R3, R3, 0x3fff, RZ, 0xc0, !PT ;  /* 0x00003fff03037812 */ /* 0x000fe400078ec0ff */
[----:B------:R-:W-:Y:S01]  /*b9f0*/  LOP3.LUT R14, R0, 0x10000, RZ, 0xfc, !PT ;  /* 0x00010000000e7812 */ /* 0x000fe200078efcff */
[----:B--2---:R-:W-:Y:S06]  /*ba00*/  @P1 BRA `(.L_x_2664) ;  /* 0x0000000000081947 */ /* 0x004fec0003800000 */
[----:B------:R-:W0:Y:S02]  /*ba10*/  SYNCS.PHASECHK.TRANS64.TRYWAIT P1, [R12+URZ+0x28c30], R57 ;  /* 0x028c30390c0075a7 */ /* 0x000e24000802017f */
[----:B0-----:R-:W-:Y:S05]  /*ba20*/  @!P1 BRA `(.L_x_2665) ;  /* 0x0000018800e09947 */ /* 0x001fea0003800000 */
.L_x_2664:
        /* <DEDUP_REMOVED lines=8> */
[----:B----4-:R-:W-:Y:S01]  /*bab0*/  VIADD R10, R4, 0x2 ;  /* 0x00000002040a7836 */ /* 0x010fe20000000000 */
[C---:B------:R-:W-:Y:S01]  /*bac0*/  R2UR UR6, R20.reuse ;  /* 0x00000000140672ca */ /* 0x040fe200000e0000 */
[----:B------:R-:W-:Y:S01]  /*bad0*/  VIADD R6, R20, 0x2 ;  /* 0x0000000214067836 */ /* 0x000fe20000000000 */
[----:B------:R-:W-:Y:S01]  /*bae0*/  R2UR UR7, R21 ;  /* 0x00000000150772ca */ /* 0x000fe200000e0000 */
[----:B------:R-:W-:-:S02]  /*baf0*/  IMAD.MOV.U32 R11, RZ, RZ, 0x40000040 ;  /* 0x40000040ff0b7424 */ /* 0x000fc400078e00ff */
[----:B------:R-:W-:Y:S02]  /*bb00*/  IMAD.MOV.U32 R7, RZ, RZ, 0x40000040 ;  /* 0x40000040ff077424 */ /* 0x000fe400078e00ff */
[----:B------:R-:W-:Y:S02]  /*bb10*/  VIADD R8, R4, 0x4 ;  /* 0x0000000404087836 */ /* 0x000fe40000000000 */
[----:B------:R-:W-:Y:S02]  /*bb20*/  IMAD.MOV.U32 R9, RZ, RZ, 0x40000040 ;  /* 0x40000040ff097424 */ /* 0x000fe400078e00ff */
[----:B------:R-:W-:-:S04]  /*bb30*/  IMAD.MOV.U32 R21, RZ, RZ, 0x40000040 ;  /* 0x40000040ff157424 */ /* 0x000fc800078e00ff */
[----:B------:R-:W-:Y:S01]  /*bb40*/  HGMMA.64x64x16.F32.BF16 R24, gdesc[UR4], RZ, !UPT, gsb0 ;  /* 0x00e00000041879f0 */ /* 0x000fe2000c0018ff */
[----:B------:R-:W-:Y:S02]  /*bb50*/  R2UR UR4, R10 ;  /* 0x000000000a0472ca */ /* 0x000fe400000e0000 */
[----:B------:R-:W-:Y:S02]  /*bb60*/  R2UR UR5, R11 ;  /* 0x000000000b0572ca */ /* 0x000fe400000e0000 */
[----:B------:R-:W-:Y:S01]  /*bb70*/  R2UR UR6, R6 ;  /* 0x00000000060672ca */ /* 0x000fe200000e0000 */
[C---:B------:R-:W-:Y:S01]  /*bb80*/  VIADD R6, R20.reuse, 0x4 ;  /* 0x0000000414067836 */ /* 0x040fe20000000000 */
[----:B------:R-:W-:Y:S01]  /*bb90*/  R2UR UR7, R7 ;  /* 0x00000000070772ca */ /* 0x000fe200000e0000 */
[----:B------:R-:W-:Y:S02]  /*bba0*/  IMAD.MOV.U32 R7, RZ, RZ, 0x40000040 ;  /* 0x40000040ff077424 */ /* 0x000fe400078e00ff */
[----:B------:R-:W-:Y:S01]  /*bbb0*/  VIADD R20, R20, 0x6 ;  /* 0x0000000614147836 */ /* 0x000fe20000000000 */
[----:B------:R-:W-:-:S02]  /*bbc0*/  WARPGROUP.DEPBAR.LE gsb0, 0x0 ;  /* 0x00008000000079c5 */ /* 0x000fc40000010000 */
[----:B------:R-:W-:-:S07]  /*bbd0*/  WARPGROUP.ARRIVE ;  /* 0x00000000000079c5 */ /* 0x000fce0000000000 */
[----:B------:R-:W-:Y:S01]  /*bbe0*/  HGMMA.64x64x16.F32.BF16 R24, gdesc[UR4], R24, gsb0 ;  /* 0x00e00000041879f0 */ /* 0x000fe20008001818 */
[----:B------:R-:W-:Y:S02]  /*bbf0*/  R2UR UR4, R8 ;  /* 0x00000000080472ca */ /* 0x000fe400000e0000 */
[----:B------:R-:W-:Y:S02]  /*bc00*/  R2UR UR5, R9 ;  /* 0x00000000090572ca */ /* 0x000fe400000e0000 */
[----:B------:R-:W-:Y:S01]  /*bc10*/  R2UR UR6, R6 ;  /* 0x00000000060672ca */ /* 0x000fe200000e0000 */
[----:B------:R-:W-:Y:S01]  /*bc20*/  VIADD R6, R4, 0x6 ;  /* 0x0000000604067836 */ /* 0x000fe20000000000 */
[----:B------:R-:W-:Y:S01]  /*bc30*/  R2UR UR7, R7 ;  /* 0x00000000070772ca */ /* 0x000fe200000e0000 */
[----:B------:R-:W-:Y:S01]  /*bc40*/  IMAD.MOV.U32 R7, RZ, RZ, 0x40000040 ;  /* 0x40000040ff077424 */ /* 0x000fe200078e00ff */
[----:B------:R-:W-:Y:S02]  /*bc50*/  WARPGROUP.DEPBAR.LE gsb0, 0x0 ;  /* 0x00008000000079c5 */ /* 0x000fe40000010000 */
[----:B------:R-:W-:-:S09]  /*bc60*/  WARPGROUP.ARRIVE ;  /* 0x00000000000079c5 */ /* 0x000fd20000000000 */
        /* <DEDUP_REMOVED lines=11> */
.L_x_2666:
[----:B------:R-:W2:Y:S01]  /*bd20*/  LDC R60, c[0x0][0x448] ;  /* 0x00011200ff3c7b82 */ /* 0x000ea20000000800 */
[----:B------:R-:W-:Y:S01]  /*bd30*/  ULDC UR4, c[0x0][0x9d8] ;  /* 0x0002760000047ab9 */ /* 0x000fe20000000800 */
[----:B------:R-:W-:Y:S01]  /*bd40*/  ULDC.64 UR46, c[0x0][0x9e0] ;  /* 0x00027800002e7ab9 */ /* 0x000fe20000000a00 */
[----:B------:R-:W-:Y:S01]  /*bd50*/  FMUL.FTZ R58, R37, UR4 ;  /* 0x00000004253a7c20 */ /* 0x000fe20008410000 */
[----:B------:R-:W-:Y:S01]  /*bd60*/  FMUL.FTZ R37, R43, UR4 ;  /* 0x000000042b257c20 */ /* 0x000fe20008410000 */
[----:B------:R-:W-:Y:S01]  /*bd70*/  FMUL.FTZ R65, R45, UR4 ;  /* 0x000000042d417c20 */ /* 0x000fe20008410000 */
[----:B------:R-:W-:Y:S01]  /*bd80*/  FMUL.FTZ R0, R26, UR4 ;  /* 0x000000041a007c20 */ /* 0x000fe20008410000 */
[----:B------:R-:W-:Y:S01]  /*bd90*/  FMUL.FTZ R26, R38, UR4 ;  /* 0x00000004261a7c20 */ /* 0x000fe20008410000 */
[----:B------:R-:W-:Y:S02]  /*bda0*/  IMAD.IADD R38, R206, 0x1, R196 ;  /* 0x00000001ce267824 */ /* 0x000fe400078e02c4 */
[----:B------:R-:W-:Y:S01]  /*bdb0*/  FMUL.FTZ R3, R24, UR4 ;  /* 0x0000000418037c20 */ /* 0x000fe20008410000 */
[----:B------:R-:W-:Y:S01]  /*bdc0*/  FMUL.FTZ R24, R34, UR4 ;  /* 0x0000000422187c20 */ /* 0x000fe20008410000 */
[----:B------:R-:W-:Y:S01]  /*bdd0*/  FMUL.FTZ R20, R30, UR4 ;  /* 0x000000041e147c20 */ /* 0x000fe20008410000 */
[----:B------:R-:W-:Y:S01]  /*bde0*/  FMUL.FTZ R69, R49, UR4 ;  /* 0x0000000431457c20 */ /* 0x000fe20008410000 */
[----:B------:R-:W-:Y:S01]  /*bdf0*/  FMUL.FTZ R30, R47, UR4 ;  /* 0x000000042f1e7c20 */ /* 0x000fe20008410000 */
[----:B------:R-:W-:-:S02]  /*be00*/  IMAD.MOV.U32 R47, RZ, RZ, -0x40 ;  /* 0xffffffc0ff2f7424 */ /* 0x000fc400078e00ff */
[----:B------:R-:W-:Y:S01]  /*be10*/  FMUL.FTZ R61, R41, UR4 ;  /* 0x00000004293d7c20 */ /* 0x000fe20008410000 */
[----:B------:R-:W-:Y:S01]  /*be20*/  UISETP.GE.AND UP0, UPT, UR47, 0x1, UPT ;  /* 0x000000012f00788c */ /* 0x000fe2000bf06270 */
[----:B------:R-:W-:Y:S01]  /*be30*/  FMUL.FTZ R71, R25, UR4 ;  /* 0x0000000419477c20 */ /* 0x000fe20008410000 */
[----:B------:R-:W-:Y:S01]  /*be40*/  FMUL.FTZ R13, R27, UR4 ;  /* 0x000000041b0d7c20 */ /* 0x000fe20008410000 */
[----:B------:R-:W-:Y:S01]  /*be50*/  FMUL.FTZ R15, R31, UR4 ;  /* 0x000000041f0f7c20 */ /* 0x000fe20008410000 */
[----:B------:R-:W-:Y:S01]  /*be60*/  LOP3.LUT R16, R16, 0xffffff7f, RZ, 0xc0, !PT ;  /* 0xffffff7f10107812 */ /* 0x000fe200078ec0ff */
[----:B------:R-:W-:Y:S01]  /*be70*/  FMUL.FTZ R41, R52, UR4 ;  /* 0x0000000434297c20 */ /* 0x000fe20008410000 */
[----:B------:R-:W-:Y:S01]  /*be80*/  FMUL.FTZ R27, R28, UR4 ;  /* 0x000000041c1b7c20 */ /* 0x000fe20008410000 */
[----:B------:R-:W-:Y:S01]  /*be90*/  FMUL.FTZ R31, R32, UR4 ;  /* 0x00000004201f7c20 */ /* 0x000fe20008410000 */
[----:B--2---:R-:W-:Y:S01]  /*bea0*/  ISETP.NE.AND P1, PT, R60, 0x1, PT ;  /* 0x000000013c00780c */ /* 0x004fe20003f25270 */
[----:B------:R-:W-:Y:S01]  /*beb0*/  FMUL.FTZ R21, R35, UR4 ;  /* 0x0000000423157c20 */ /* 0x000fe20008410000 */
[----:B------:R-:W-:Y:S01]  /*bec0*/  FMUL.FTZ R56, R36, UR4 ;  /* 0x0000000424387c20 */ /* 0x000fe20008410000 */
[----:B------:R-:W-:Y:S01]  /*bed0*/  FMUL.FTZ R25, R39, UR4 ;  /* 0x0000000427197c20 */ /* 0x000fe20008410000 */
        /* <DEDUP_REMOVED lines=9> */
[----:B------:R-:W2:Y:S01]  /*bf70*/  @P1 LDC R43, c[0x0][0x44c] ;  /* 0x00011300ff2b1b82 */ /* 0x000ea20000000800 */
[----:B------:R-:W-:Y:S01]  /*bf80*/  FMUL.FTZ R28, R51, UR4 ;  /* 0x00000004331c7c20 */ /* 0x000fe20008410000 */
[----:B------:R-:W-:Y:S01]  /*bf90*/  FMUL.FTZ R36, R54, UR4 ;  /* 0x0000000436247c20 */ /* 0x000fe20008410000 */
[----:B------:R-:W-:Y:S01]  /*bfa0*/  @P1 LOP3.LUT R16, R16, 0x80, RZ, 0xfc, !PT ;  /* 0x0000008010101812 */ /* 0x000fe200078efcff */
[----:B------:R-:W3:Y:S01]  /*bfb0*/  MUFU.TANH R3, R3 ;  /* 0x0000000300037308 */ /* 0x000ee20000002400 */
[C---:B------:R-:W-:Y:S01]  /*bfc0*/  IADD3 R40, -R189.reuse, R52, R184 ;  /* 0x00000034bd287210 */ /* 0x040fe20007ffe1b8 */
[----:B------:R-:W-:Y:S01]  /*bfd0*/  ULDC UR45, c[0x0][0x9dc] ;  /* 0x00027700002d7ab9 */ /* 0x000fe20000000800 */
[----:B------:R-:W-:Y:S01]  /*bfe0*/  LEA R46, R168, 0xffffffc0, 0x6 ;  /* 0xffffffc0a82e7811 */ /* 0x000fe200078e30ff */
[----:B------:R-:W4:Y:S01]  /*bff0*/  @P1 LDC R45, c[0x0][0x450] ;  /* 0x00011400ff2d1b82 */ /* 0x000f220000000800 */
[----:B------:R-:W-:Y:S01]  /*c000*/  ULOP3.LUT UR45, URZ, UR45, URZ, 0x33, !UPT ;  /* 0x0000002d3f2d7292 */ /* 0x000fe2000f8e333f */
[----:B------:R-:W-:Y:S01]  /*c010*/  IMAD.IADD R40, R40, 0x1, -R23 ;  /* 0x0000000128287824 */ /* 0x000fe200078e0a17 */
[----:B------:R-:W-:Y:S01]  /*c020*/  IADD3 R73, -R189, R184, -R46 ;  /* 0x000000b8bd497210 */ /* 0x000fe20007ffe92e */
[----:B------:R-:W0:Y:S01]  /*c030*/  MUFU.TANH R71, R71 ;  /* 0x0000004700477308 */ /* 0x000e220000002400 */
[----:B------:R-:W-:Y:S01]  /*c040*/  UP2UR UR48, UPR, URZ, 0x1 ;  /* 0x000000013f307883 */ /* 0x000fe20008000000 */
[----:B------:R-:W-:-:S02]  /*c050*/  VIADD R42, R40, UR46 ;  /* 0x0000002e282a7c36 */ /* 0x000fc40008000000 */
[----:B------:R-:W-:Y:S02]  /*c060*/  VIADD R44, R40, UR45 ;  /* 0x0000002d282c7c36 */ /* 0x000fe40008000000 */
[----:B------:R-:W-:Y:S02]  /*c070*/  VIADD R52, R52, 0xffffffff ;  /* 0xffffffff34347836 */ /* 0x000fe40000000000 */
[----:B------:R-:W0:Y:S01]  /*c080*/  MUFU.TANH R0, R0 ;  /* 0x0000000000007308 */ /* 0x000e220000002400 */
[----:B--2---:R-:W-:-:S04]  /*c090*/  @P1 IMAD.HI.U32 R34, R38, R43, RZ ;  /* 0x0000002b26221227 */ /* 0x004fc800078e00ff */
[----:B------:R-:W-:-:S03]  /*c0a0*/  FMUL.FTZ R43, R53, UR4 ;  /* 0x00000004352b7c20 */ /* 0x000fc60008410000 */
[----:B------:R-:W2:Y:S01]  /*c0b0*/  MUFU.TANH R13, R13 ;  /* 0x0000000d000d7308 */ /* 0x000ea20000002400 */
[----:B----4-:R-:W-:Y:S01]  /*c0c0*/  @P1 SHF.R.U32.HI R38, RZ, R45, R34 ;  /* 0x0000002dff261219 */ /* 0x010fe20000011622 */
[----:B------:R-:W-:Y:S01]  /*c0d0*/  FMUL.FTZ R34, R55, UR4 ;  /* 0x0000000437227c20 */ /* 0x000fe20008410000 */
[----:B------:R-:W-:Y:S01]  /*c0e0*/  PLOP3.LUT P1, PT, PT, PT, UP0, 0x40, 0x0 ;  /* 0x000000000000781c */ /* 0x000fe20003f2e808 */
[----:B------:R-:W-:-:S04]  /*c0f0*/  VIADD R45, R12, 0x28c40 ;  /* 0x00028c400c2d7836 */ /* 0x000fc80000000000 */
[----:B------:R-:W4:Y:S01]  /*c100*/  MUFU.TANH R27, R27 ;  /* 0x0000001b001b7308 */ /* 0x000f220000002400 */
[----:B------:R-:W1:Y:S01]  /*c110*/  SHFL.IDX PT, R49, R38, RZ, 0x1c1f ;  /* 0x001c1fff26317589 */ /* 0x000e6200000e0000 */
[----:B------:R-:W-:-:S06]  /*c120*/  PRMT R45, R186, 0x654, R45 ;  /* 0x00000654ba2d7816 */ /* 0x000fcc000000002d */
[----:B------:R-:W0:Y:S01]  /*c130*/  MUFU.TANH R29, R29 ;  /* 0x0000001d001d7308 */ /* 0x000e220000002400 */
[----:B------:R0:W-:Y:S07]  /*c140*/  SYNCS.ARRIVE.TRANS64.RED.A1T0 RZ, [R45+URZ], RZ ;  /* 0x000000ff2dff79a7 */ /* 0x0001ee000810043f */
[----:B------:R-:W0:Y:S08]  /*c150*/  MUFU.TANH R20, R20 ;  /* 0x0000001400147308 */ /* 0x000e300000002400 */
[----:B------:R-:W0:Y:S01]  /*c160*/  MUFU.TANH R15, R15 ;  /* 0x0000000f000f7308 */ /* 0x000e220000002400 */
[----:B-1----:R-:W-:Y:S01]  /*c170*/  VIADDMNMX R50, R49, R42, R73, PT ;  /* 0x0000002a31327246 */ /* 0x002fe20003800149 */
[----:B------:R-:W-:-:S06]  /*c180*/  IMAD.IADD R48, R44, 0x1, R49 ;  /* 0x000000012c307824 */ /* 0x000fcc00078e0231 */
[----:B------:R-:W1:Y:S08]  /*c190*/  MUFU.TANH R31, R31 ;  /* 0x0000001f001f7308 */ /* 0x000e700000002400 */
        /* <DEDUP_REMOVED lines=24> */
[----:B0-----:R-:W-:Y:S01]  /*c320*/  IADD3 R45, -R23, R184, R49 ;  /* 0x000000b8172d7210 */ /* 0x001fe20007ffe131 */
[----:B------:R-:W-:Y:S03]  /*c330*/  BSSY B0, `(.L_x_2668) ;  /* 0x0000010000007945 */ /* 0x000fe60003800000 */
[----:B------:R-:W-:-:S13]  /*c340*/  ISETP.GT.AND P1, PT, R45, -0x1, PT ;  /* 0xffffffff2d00780c */ /* 0x000fda0003f24270 */
[----:B------:R-:W-:Y:S05]  /*c350*/  @P1 BRA `(.L_x_2669) ;  /* 0x0000000000201947 */ /* 0x000fea0003800000 */
[----:B------:R-:W-:Y:S01]  /*c360*/  UISETP.NE.AND UP0, UPT, UR47, 0x1, UPT ;  /* 0x000000012f00788c */ /* 0x000fe2000bf05270 */
[----:B------:R-:W-:-:S05]  /*c370*/  LOP3.LUT R45, RZ, R45, RZ, 0x33, !PT ;  /* 0x0000002dff2d7212 */ /* 0x000fca00078e33ff */
[----:B------:R-:W-:-:S05]  /*c380*/  PLOP3.LUT P1, PT, PT, PT, UP0, 0x80, 0x0 ;  /* 0x000000000000781c */ /* 0x000fca0003f2f008 */
[----:B------:R-:W-:-:S08]  /*c390*/  @UP0 ULDC.64 UR4, c[0x0][0x9e8] ;  /* 0x00027a0000040ab9 */ /* 0x000fd00000000a00 */
[----:B------:R-:W-:-:S05]  /*c3a0*/  @P1 IMAD.HI.U32 R40, R45, UR4, RZ ;  /* 0x000000042d281c27 */ /* 0x000fca000f8e00ff */
[----:B------:R-:W-:-:S04]  /*c3b0*/  @P1 SHF.R.U32.HI R45, RZ, UR5, R40 ;  /* 0x00000005ff2d1c19 */ /* 0x000fc80008011628 */
[----:B------:R-:W-:Y:S01]  /*c3c0*/  LOP3.LUT R45, RZ, R45, RZ, 0x33, !PT ;  /* 0x0000002dff2d7212 */ /* 0x000fe200078e33ff */
[----:B------:R-:W-:Y:S06]  /*c3d0*/  BRA `(.L_x_2670) ;  /* 0x0000000000147947 */ /* 0x000fec0003800000 */
.L_x_2669:
[----:B------:R-:W-:-:S06]  /*c3e0*/  UISETP.NE.AND UP0, UPT, UR47, 0x1, UPT ;  /* 0x000000012f00788c */ /* 0x000fcc000bf05270 */
[----:B------:R-:W-:-:S05]  /*c3f0*/  PLOP3.LUT P1, PT, PT, PT, UP0, 0x80, 0x0 ;  /* 0x000000000000781c */ /* 0x000fca0003f2f008 */
[----:B------:R-:W-:-:S08]  /*c400*/  @UP0 ULDC.64 UR4, c[0x0][0x9e8] ;  /* 0x00027a0000040ab9 */ /* 0x000fd00000000a00 */
[----:B------:R-:W-:-:S05]  /*c410*/  @P1 IMAD.HI.U32 R40, R45, UR4, RZ ;  /* 0x000000042d281c27 */ /* 0x000fca000f8e00ff */
[----:B------:R-:W-:-:S07]  /*c420*/  @P1 SHF.R.U32.HI R45, RZ, UR5, R40 ;  /* 0x00000005ff2d1c19 */ /* 0x000fce0008011628 */
.L_x_2670:
[----:B------:R-:W-:Y:S05]  /*c430*/  BSYNC B0 ;  /* 0x0000000000007941 */ /* 0x000fea0003800000 */
.L_x_2668:
[----:B------:R-:W-:-:S04]  /*c440*/  IMAD R40, R45, UR47, -R46 ;  /* 0x0000002f2d287c24 */ /* 0x000fc8000f8e0a2e */
[----:B------:R-:W-:-:S05]  /*c450*/  IMAD.IADD R45, R40, 0x1, -R189 ;  /* 0x00000001282d7824 */ /* 0x000fca00078e0abd */
[----:B------:R-:W-:Y:S02]  /*c460*/  VIMNMX R48, R48, R45, !PT ;  /* 0x0000002d30307248 */ /* 0x000fe40007fe0100 */
[----:B------:R-:W-:-:S07]  /*c470*/  VIADDMNMX R50, R45, UR47, R50, PT ;  /* 0x0000002f2d327c46 */ /* 0x000fce000b800132 */
.L_x_2667:
[C---:B------:R-:W-:Y:S01]  /*c480*/  ISETP.GE.AND P1, PT, R52.reuse, 0x2, PT ;  /* 0x000000023400780c */ /* 0x040fe20003f26270 */
[----:B------:R-:W-:Y:S01]  /*c490*/  UISETP.NE.AND UP0, UPT, UR48, URZ, UPT ;  /* 0x0000003f3000728c */ /* 0x000fe2000bf05270 */
[----:B------:R-:W-:Y:S02]  /*c4a0*/  ISETP.GE.AND P5, PT, R52, 0xa, PT ;  /* 0x0000000a3400780c */ /* 0x000fe40003fa6270 */
[----:B------:R-:W-:Y:S02]  /*c4b0*/  ISETP.GT.AND P3, PT, R48, 0x1, !P1 ;  /* 0x000000013000780c */ /* 0x000fe40004f64270 */
[----:B------:R-:W-:Y:S02]  /*c4c0*/  ISETP.GE.AND P2, PT, R52, 0x9, PT ;  /* 0x000000093400780c */ /* 0x000fe40003f46270 */
[----:B------:R-:W-:Y:S02]  /*c4d0*/  ISETP.LT.OR P3, PT, R50, 0x2, P3 ;  /* 0x000000023200780c */ /* 0x000fe40001f61670 */
[----:B------:R-:W-:-:S02]  /*c4e0*/  P2R R66, PR, RZ, 0x20 ;  /* 0x00000020ff427803 */ /* 0x000fc40000000000 */
[----:B0-----:R-:W-:Y:S02]  /*c4f0*/  FSEL R71, R71, -INF , !P3 ;  /* 0xff80000047477808 */ /* 0x001fe40005800000 */
[C---:B------:R-:W-:Y:S02]  /*c500*/  ISETP.GT.AND P3, PT, R48.reuse, 0x9, !P5 ;  /* 0x000000093000780c */ /* 0x040fe40006f64270 */
[----:B------:R-:W-:Y:S02]  /*c510*/  ISETP.GT.AND P4, PT, R48, 0x8, !P2 ;  /* 0x000000083000780c */ /* 0x000fe40005784270 */
[----:B------:R-:W-:Y:S02]  /*c520*/  ISETP.LT.OR P3, PT, R50, 0xa, P3 ;  /* 0x0000000a3200780c */ /* 0x000fe40001f61670 */
[----:B------:R-:W-:Y:S02]  /*c530*/  ISETP.GE.AND P5, PT, R52, 0x11, PT ;  /* 0x000000113400780c */ /* 0x000fe40003fa6270 */
[----:B------:R-:W-:-:S02]  /*c540*/  FSEL R47, R29, -INF , !P3 ;  /* 0xff8000001d2f7808 */ /* 0x000fc40005800000 */
[----:B------:R-:W-:Y:S02]  /*c550*/  ISETP.LT.OR P4, PT, R50, 0x9, P4 ;  /* 0x000000093200780c */ /* 0x000fe40002781670 */
[----:B------:R-:W-:Y:S02]  /*c560*/  ISETP.GT.AND P3, PT, R48, 0x10, !P5 ;  /* 0x000000103000780c */ /* 0x000fe40006f64270 */
[----:B------:R-:W-:Y:S02]  /*c570*/  FSEL R45, R27, -INF , !P4 ;  /* 0xff8000001b2d7808 */ /* 0x000fe40006000000 */
        /* <DEDUP_REMOVED lines=43> */
[C---:B------:R-:W-:Y:S02]  /*c830*/  ISETP.GE.AND P3, PT, R52.reuse, 0x32, PT ;  /* 0x000000323400780c */ /* 0x040fe40003f66270 */
[----:B------:R-:W-:-:S02]  /*c840*/  ISETP.GE.AND P6, PT, R52, 0x1, PT ;  /* 0x000000013400780c */ /* 0x000fc40003fc6270 */
[----:B------:R-:W-:Y:S02]  /*c850*/  ISETP.GT.AND P4, PT, R48, 0x31, !P3 ;  /* 0x000000313000780c */ /* 0x000fe40005f84270 */
[----:B------:R-:W-:Y:S02]  /*c860*/  P2R R27, PR, RZ, 0x40 ;  /* 0x00000040ff1b7803 */ /* 0x000fe40000000000 */
[----:B------:R-:W-:-:S04]  /*c870*/  ISETP.LT.OR P4, PT, R50, 0x32, P4 ;  /* 0x000000323200780c */ /* 0x000fc80002781670 */
[----:B------:R-:W-:Y:S02]  /*c880*/  FSEL R69, R69, -INF , !P4 ;  /* 0xff80000045457808 */ /* 0x000fe40006000000 */
[----:B------:R-:W-:-:S04]  /*c890*/  ISETP.GE.AND P4, PT, R52, 0x39, PT ;  /* 0x000000393400780c */ /* 0x000fc80003f86270 */
[----:B------:R-:W-:-:S04]  /*c8a0*/  ISETP.GT.AND P5, PT, R48, 0x38, !P4 ;  /* 0x000000383000780c */ /* 0x000fc800067a4270 */
[----:B------:R-:W-:-:S04]  /*c8b0*/  ISETP.LT.OR P5, PT, R50, 0x39, P5 ;  /* 0x000000393200780c */ /* 0x000fc80002fa1670 */
[----:B------:R-:W-:Y:S02]  /*c8c0*/  FSEL R41, R41, -INF , !P5 ;  /* 0xff80000029297808 */ /* 0x000fe40006800000 */
[----:B------:R-:W-:Y:S02]  /*c8d0*/  ISETP.GT.AND P5, PT, R48, RZ, !P6 ;  /* 0x000000ff3000720c */ /* 0x000fe400077a4270 */
[----:B------:R-:W-:Y:S02]  /*c8e0*/  ISETP.GE.AND P6, PT, R52, 0x3a, PT ;  /* 0x0000003a3400780c */ /* 0x000fe40003fc6270 */
[----:B------:R-:W-:-:S04]  /*c8f0*/  ISETP.LT.OR P5, PT, R50, 0x1, P5 ;  /* 0x000000013200780c */ /* 0x000fc80002fa1670 */
[----:B------:R-:W-:Y:S02]  /*c900*/  FSEL R40, R3, -INF , !P5 ;  /* 0xff80000003287808 */ /* 0x000fe40006800000 */
[----:B------:R-:W-:Y:S01]  /*c910*/  ISETP.GT.AND P5, PT, R48, 0x39, !P6 ;  /* 0x000000393000780c */ /* 0x000fe200077a4270 */
[----:B------:R-:W0:Y:S03]  /*c920*/  SHFL.IDX PT, R3, R38, 0x1, 0x1c1f ;  /* 0x003c1f0026037f89 */ /* 0x000e2600000e0000 */
[----:B------:R-:W-:-:S04]  /*c930*/  ISETP.LT.OR P5, PT, R50, 0x3a, P5 ;  /* 0x0000003a3200780c */ /* 0x000fc80002fa1670 */
[----:B------:R-:W-:Y:S02]  /*c940*/  FSEL R43, R43, -INF , !P5 ;  /* 0xff8000002b2b7808 */ /* 0x000fe40006800000 */
[----:B------:R-:W-:Y:S02]  /*c950*/  PLOP3.LUT P5, PT, PT, PT, UP0, 0x40, 0x0 ;  /* 0x000000000000781c */ /* 0x000fe40003fae808 */
[----:B0-----:R-:W-:Y:S01]  /*c960*/  VIADDMNMX R42, R3, R42, R73, PT ;  /* 0x0000002a032a7246 */ /* 0x001fe20003800149 */
[----:B------:R-:W-:-:S10]  /*c970*/  IMAD.IADD R44, R44, 0x1, R3 ;  /* 0x000000012c2c7824 */ /* 0x000fd400078e0203 */
[----:B------:R-:W-:Y:S05]  /*c980*/  @P5 BRA `(.L_x_2671) ;  /* 0x0000000000605947 */ /* 0x000fea0003800000 */
[----:B------:R-:W-:Y:S01]  /*c990*/  IADD3 R3, -R23, R184, R3 ;  /* 0x000000b817037210 */ /* 0x000fe20007ffe103 */
[----:B------:R-:W-:Y:S03]  /*c9a0*/  BSSY B0, `(.L_x_2672) ;  /* 0x0000012000007945 */ /* 0x000fe60003800000 */
[----:B------:R-:W-:-:S13]  /*c9b0*/  ISETP.GT.AND P5, PT, R3, -0x1, PT ;  /* 0xffffffff0300780c */ /* 0x000fda0003fa4270 */
[----:B------:R-:W-:Y:S05]  /*c9c0*/  @P5 BRA `(.L_x_2673) ;  /* 0x0000000000245947 */ /* 0x000fea0003800000 */
[----:B------:R-:W-:Y:S01]  /*c9d0*/  UISETP.NE.AND UP0, UPT, UR47, 0x1, UPT ;  /* 0x000000012f00788c */ /* 0x000fe2000bf05270 */
[----:B------:R-:W-:-:S05]  /*c9e0*/  LOP3.LUT R3, RZ, R3, RZ, 0x33, !PT ;  /* 0x00000003ff037212 */ /* 0x000fca00078e33ff */
[----:B------:R-:W-:-:S05]  /*c9f0*/  PLOP3.LUT P5, PT, PT, PT, UP0, 0x80, 0x0 ;  /* 0x000000000000781c */ /* 0x000fca0003faf008 */
[----:B------:R-:W-:-:S08]  /*ca00*/  @UP0 ULDC.64 UR4, c[0x0][0x9e8] ;  /* 0x00027a0000040ab9 */ /* 0x000fd00000000a00 */
[----:B------:R-:W-:Y:S01]  /*ca10*/  @P5 IMAD.HI.U32 R29, R3, UR4, RZ ;  /* 0x00000004031d5c27 */ /* 0x000fe2000f8e00ff */
[----:B------:R-:W-:-:S13]  /*ca20*/  PLOP3.LUT P5, PT, PT, PT, UP0, 0x80, 0x0 ;  /* 0x000000000000781c */ /* 0x000fda0003faf008 */
[----:B------:R-:W-:-:S04]  /*ca30*/  @P5 SHF.R.U32.HI R3, RZ, UR5, R29 ;  /* 0x00000005ff035c19 */ /* 0x000fc8000801161d */
[----:B------:R-:W-:Y:S01]  /*ca40*/  LOP3.LUT R3, RZ, R3, RZ, 0x33, !PT ;  /* 0x00000003ff037212 */ /* 0x000fe200078e33ff */
[----:B------:R-:W-:Y:S06]  /*ca50*/  BRA `(.L_x_2674) ;  /* 0x0000000000187947 */ /* 0x000fec0003800000 */
.L_x_2673:
[----:B------:R-:W-:-:S06]  /*ca60*/  UISETP.NE.AND UP0, UPT, UR47, 0x1, UPT ;  /* 0x000000012f00788c */ /* 0x000fcc000bf05270 */
[----:B------:R-:W-:-:S05]  /*ca70*/  PLOP3.LUT P5, PT, PT, PT, UP0, 0x80, 0x0 ;  /* 0x000000000000781c */ /* 0x000fca0003faf008 */
[----:B------:R-:W-:-:S08]  /*ca80*/  @UP0 ULDC.64 UR4, c[0x0][0x9e8] ;  /* 0x00027a0000040ab9 */ /* 0x000fd00000000a00 */
[----:B------:R-:W-:Y:S01]  /*ca90*/  @P5 IMAD.HI.U32 R29, R3, UR4, RZ ;  /* 0x00000004031d5c27 */ /* 0x000fe2000f8e00ff */
[----:B------:R-:W-:-:S13]  /*caa0*/  PLOP3.LUT P5, PT, PT, PT, UP0, 0x80, 0x0 ;  /* 0x000000000000781c */ /* 0x000fda0003faf008 */
[----:B------:R-:W-:-:S07]  /*cab0*/  @P5 SHF.R.U32.HI R3, RZ, UR5, R29 ;  /* 0x00000005ff035c19 */ /* 0x000fce000801161d */
.L_x_2674:
[----:B------:R-:W-:Y:S05]  /*cac0*/  BSYNC B0 ;  /* 0x0000000000007941 */ /* 0x000fea0003800000 */
.L_x_2672:
[----:B------:R-:W-:-:S04]  /*cad0*/  IMAD R46, R3, UR47, -R46 ;  /* 0x0000002f032e7c24 */ /* 0x000fc8000f8e0a2e */
[----:B------:R-:W-:-:S05]  /*cae0*/  IMAD.IADD R3, R46, 0x1, -R189 ;  /* 0x000000012e037824 */ /* 0x000fca00078e0abd */
[----:B------:R-:W-:Y:S02]  /*caf0*/  VIMNMX R44, R44, R3, !PT ;  /* 0x000000032c2c7248 */ /* 0x000fe40007fe0100 */
[----:B------:R-:W-:-:S07]  /*cb00*/  VIADDMNMX R42, R3, UR47, R42, PT ;  /* 0x0000002f032a7c46 */ /* 0x000fce000b80012a */
.L_x_2671:
[----:B------:R-:W-:Y:S01]  /*cb10*/  BAR.SYNC.DEFER_BLOCKING 0xf, 0x100 ;  /* 0x03c4000000007b1d */ /* 0x000fe20000010000 */
[----:B------:R-:W-:Y:S02]  /*cb20*/  ISETP.GT.AND P1, PT, R44, 0x1, !P1 ;  /* 0x000000012c00780c */ /* 0x000fe40004f24270 */
[----:B------:R-:W-:Y:S02]  /*cb30*/  ISETP.NE.AND P5, PT, R27, RZ, PT ;  /* 0x000000ff1b00720c */ /* 0x000fe40003fa5270 */
[----:B------:R-:W-:Y:S01]  /*cb40*/  ISETP.LT.OR P1, PT, R42, 0x2, P1 ;  /* 0x000000022a00780c */ /* 0x000fe20000f21670 */
[----:B------:R-:W-:Y:S01]  /*cb50*/  ULDC UR4, c[0x0][0x988] ;  /* 0x0002620000047ab9 */ /* 0x000fe20000000800 */
[----:B------:R-:W-:Y:S02]  /*cb60*/  ISETP.GT.AND P2, PT, R44, 0x8, !P2 ;  /* 0x000000082c00780c */ /* 0x000fe40005744270 */
[----:B------:R-:W-:Y:S02]  /*cb70*/  FSEL R29, R13, -INF , !P1 ;  /* 0xff8000000d1d7808 */ /* 0x000fe40004800000 */
[----:B------:R-:W-:-:S02]  /*cb80*/  ISETP.NE.AND P1, PT, R66, RZ, PT ;  /* 0x000000ff4200720c */ /* 0x000fc40003f25270 */
[----:B------:R-:W-:Y:S02]  /*cb90*/  ISETP.LT.OR P2, PT, R42, 0x9, P2 ;  /* 0x000000092a00780c */ /* 0x000fe40001741670 */
[----:B------:R-:W-:Y:S02]  /*cba0*/  ISETP.GT.AND P1, PT, R44, 0x9, !P1 ;  /* 0x000000092c00780c */ /* 0x000fe40004f24270 */
[----:B------:R-:W-:Y:S01]  /*cbb0*/  FSEL R3, R20, -INF , !P2 ;  /* 0xff80000014037808 */ /* 0x000fe20005000000 */
[----:B------:R-:W-:Y:S01]  /*cbc0*/  IMAD.U32 R20, RZ, RZ, UR4 ;  /* 0x00000004ff147e24 */ /* 0x000fe2000f8e00ff */
[----:B------:R-:W-:Y:S02]  /*cbd0*/  ISETP.LT.OR P1, PT, R42, 0xa, P1 ;  /* 0x0000000a2a00780c */ /* 0x000fe40000f21670 */
[----:B------:R-:W-:Y:S02]  /*cbe0*/  ISETP.NE.AND P2, PT, R31, RZ, PT ;  /* 0x000000ff1f00720c */ /* 0x000fe40003f45270 */
[----:B------:R-:W-:-:S02]  /*cbf0*/  FSEL R27, R15, -INF , !P1 ;  /* 0xff8000000f1b7808 */ /* 0x000fc40004800000 */
[----:B------:R-:W-:Y:S02]  /*cc00*/  ISETP.NE.AND P1, PT, R64, RZ, PT ;  /* 0x000000ff4000720c */ /* 0x000fe40003f25270 */
[C---:B------:R-:W-:Y:S02]  /*cc10*/  ISETP.GT.AND P3, PT, R44.reuse, 0x31, !P3 ;  /* 0x000000312c00780c */ /* 0x040fe40005f64270 */
[C---:B------:R-:W-:Y:S02]  /*cc20*/  ISETP.GT.AND P1, PT, R44.reuse, 0x10, !P1 ;  /* 0x000000102c00780c */ /* 0x040fe40004f24270 */
[----:B------:R-:W-:Y:S02]  /*cc30*/  ISETP.GT.AND P4, PT, R44, 0x38, !P4 ;  /* 0x000000382c00780c */ /* 0x000fe40006784270 */
[C---:B------:R-:W-:Y:S02]  /*cc40*/  ISETP.LT.OR P1, PT, R42.reuse, 0x11, P1 ;  /* 0x000000112a00780c */ /* 0x040fe40000f21670 */
[----:B------:R-:W-:-:S02]  /*cc50*/  ISETP.LT.OR P3, PT, R42, 0x32, P3 ;  /* 0x000000322a00780c */ /* 0x000fc40001f61670 */
[----:B------:R-:W-:Y:S02]  /*cc60*/  FSEL R31, R24, -INF , !P1 ;  /* 0xff800000181f7808 */ /* 0x000fe40004800000 */
[----:B------:R-:W-:Y:S02]  /*cc70*/  ISETP.NE.AND P1, PT, R62, RZ, PT ;  /* 0x000000ff3e00720c */ /* 0x000fe40003f25270 */
[C---:B------:R-:W-:Y:S02]  /*cc80*/  ISETP.GT.AND P6, PT, R44.reuse, 0x39, !P6 ;  /* 0x000000392c00780c */ /* 0x040fe400077c4270 */
[----:B------:R-:W-:Y:S02]  /*cc90*/  ISETP.GT.AND P1, PT, R44, 0x11, !P1 ;  /* 0x000000112c00780c */ /* 0x000fe40004f24270 */
[C---:B------:R-:W-:Y:S02]  /*cca0*/  ISETP.LT.OR P4, PT, R42.reuse, 0x39, P4 ;  /* 0x000000392a00780c */ /* 0x040fe40002781670 */
[----:B------:R-:W-:-:S02]  /*ccb0*/  ISETP.LT.OR P1, PT, R42, 0x12, P1 ;  /* 0x000000122a00780c */ /* 0x000fc40000f21670 */
[----:B------:R-:W-:Y:S02]  /*ccc0*/  FSEL R77, R28, -INF , !P3 ;  /* 0xff8000001c4d7808 */ /* 0x000fe40005800000 */
[----:B------:R-:W-:Y:S02]  /*ccd0*/  FSEL R21, R21, -INF , !P1 ;  /* 0xff80000015157808 */ /* 0x000fe40004800000 */
[----:B------:R-:W-:Y:S02]  /*cce0*/  ISETP.NE.AND P1, PT, R33, RZ, PT ;  /* 0x000000ff2100720c */ /* 0x000fe40003f25270 */
[----:B------:R-:W-:Y:S02]  /*ccf0*/  ISETP.LT.OR P6, PT, R42, 0x3a, P6 ;  /* 0x0000003a2a00780c */ /* 0x000fe400037c1670 */
[----:B------:R-:W-:Y:S02]  /*cd00*/  ISETP.GT.AND P1, PT, R44, 0x18, !P1 ;  /* 0x000000182c00780c */ /* 0x000fe40004f24270 */
[----:B------:R-:W-:-:S02]  /*cd10*/  FSEL R79, R36, -INF , !P4 ;  /* 0xff800000244f7808 */ /* 0x000fc40006000000 */
[----:B------:R-:W-:Y:S02]  /*cd20*/  ISETP.LT.OR P1, PT, R42, 0x19, P1 ;  /* 0x000000192a00780c */ /* 0x000fe40000f21670 */
[----:B------:R-:W-:Y:S02]  /*cd30*/  FSEL R81, R34, -INF , !P6 ;  /* 0xff80000022517808 */ /* 0x000fe40007000000 */
        /* <DEDUP_REMOVED lines=17> */
[----:B------:R-:W-:Y:S02]  /*ce50*/  ISETP.GT.AND P1, PT, R44, RZ, !P5 ;  /* 0x000000ff2c00720c */ /* 0x000fe40006f24270 */
[----:B------:R-:W-:Y:S02]  /*ce60*/  ISETP.NE.AND P5, PT, R58, RZ, PT ;  /* 0x000000ff3a00720c */ /* 0x000fe40003fa5270 */
[----:B------:R-:W-:-:S04]  /*ce70*/  ISETP.LT.OR P1, PT, R42, 0x1, P1 ;  /* 0x000000012a00780c */ /* 0x000fc80000f21670 */
[----:B------:R-:W-:Y:S02]  /*ce80*/  FSEL R24, R0, -INF , !P1 ;  /* 0xff80000000187808 */ /* 0x000fe40004800000 */
[----:B------:R-:W-:Y:S02]  /*ce90*/  FMNMX.FTZ R0, R40, R71, !PT ;  /* 0x0000004728007209 */ /* 0x000fe40007810000 */
[----:B------:R-:W-:Y:S02]  /*cea0*/  ISETP.GT.AND P1, PT, R44, 0x29, !P2 ;  /* 0x000000292c00780c */ /* 0x000fe40005724270 */
[----:B------:R-:W-:Y:S02]  /*ceb0*/  FMNMX.FTZ R0, R45, R0, !PT ;  /* 0x000000002d007209 */ /* 0x000fe40007810000 */
[----:B------:R-:W-:Y:S02]  /*cec0*/  ISETP.LT.OR P1, PT, R42, 0x2a, P1 ;  /* 0x0000002a2a00780c */ /* 0x000fe40000f21670 */
[----:B------:R-:W-:-:S02]  /*ced0*/  FMNMX.FTZ R0, R47, R0, !PT ;  /* 0x000000002f007209 */ /* 0x000fc40007810000 */
[----:B------:R-:W-:Y:S02]  /*cee0*/  ISETP.GT.AND P2, PT, R44, 0x30, !P5 ;  /* 0x000000302c00780c */ /* 0x000fe40006f44270 */
[----:B------:R-:W-:Y:S02]  /*cef0*/  FMNMX.FTZ R0, R49, R0, !PT ;  /* 0x0000000031007209 */ /* 0x000fe40007810000 */
[----:B------:R-:W-:Y:S02]  /*cf00*/  FSEL R73, R30, -INF , !P1 ;  /* 0xff8000001e497808 */ /* 0x000fe40004800000 */
[----:B------:R-:W-:Y:S02]  /*cf10*/  FMNMX.FTZ R0, R51, R0, !PT ;  /* 0x0000000033007209 */ /* 0x000fe40007810000 */
[----:B------:R-:W-:Y:S02]  /*cf20*/  ISETP.LT.OR P2, PT, R42, 0x31, P2 ;  /* 0x000000312a00780c */ /* 0x000fe40001741670 */
[----:B------:R-:W-:-:S02]  /*cf30*/  FMNMX.FTZ R0, R53, R0, !PT ;  /* 0x0000000035007209 */ /* 0x000fc40007810000 */
[----:B------:R-:W-:Y:S02]  /*cf40*/  FSEL R75, R32, -INF , !P2 ;  /* 0xff800000204b7808 */ /* 0x000fe40005000000 */
[----:B------:R-:W-:-:S04]  /*cf50*/  FMNMX.FTZ R0, R55, R0, !PT ;  /* 0x0000000037007209 */ /* 0x000fc80007810000 */
[----:B------:R-:W-:-:S04]  /*cf60*/  FMNMX.FTZ R0, R59, R0, !PT ;  /* 0x000000003b007209 */ /* 0x000fc80007810000 */
[----:B------:R-:W-:-:S04]  /*cf70*/  FMNMX.FTZ R0, R61, R0, !PT ;  /* 0x000000003d007209 */ /* 0x000fc80007810000 */
[----:B------:R-:W-:-:S04]  /*cf80*/  FMNMX.FTZ R0, R63, R0, !PT ;  /* 0x000000003f007209 */ /* 0x000fc80007810000 */
[----:B------:R-:W-:-:S04]  /*cf90*/  FMNMX.FTZ R0, R65, R0, !PT ;  /* 0x0000000041007209 */ /* 0x000fc80007810000 */
[----:B------:R-:W-:-:S04]  /*cfa0*/  FMNMX.FTZ R0, R67, R0, !PT ;  /* 0x0000000043007209 */ /* 0x000fc80007810000 */
[----:B------:R-:W-:-:S04]  /*cfb0*/  FMNMX.FTZ R0, R69, R0, !PT ;  /* 0x0000000045007209 */ /* 0x000fc80007810000 */
[----:B------:R-:W-:-:S04]  /*cfc0*/  FMNMX.FTZ R0, R41, R0, !PT ;  /* 0x0000000029007209 */ /* 0x000fc80007810000 */
[----:B------:R-:W-:-:S05]  /*cfd0*/  FMNMX.FTZ R15, R43, R0, !PT ;  /* 0x000000002b0f7209 */ /* 0x000fca0007810000 */
[----:B------:R-:W0:Y:S02]  /*cfe0*/  SHFL.BFLY PT, R0, R15, 0x2, 0x1f ;  /* 0x0c401f000f007f89 */ /* 0x000e2400000e0000 */
        /* <DEDUP_REMOVED lines=12> */
[----:B------:R-:W-:Y:S01]  /*d0b0*/  FMUL.FTZ R30, R13, R20 ;  /* 0x000000140d1e7220 */ /* 0x000fe20000410000 */
[----:B------:R-:W-:-:S04]  /*d0c0*/  FMNMX.FTZ R0, R37, R0, !PT ;  /* 0x0000000025007209 */ /* 0x000fc80007810000 */
[----:B------:R-:W-:Y:S02]  /*d0d0*/  FMNMX.FTZ R0, R39, R0, !PT ;  /* 0x0000000027007209 */ /* 0x000fe40007810000 */
        /* <DEDUP_REMOVED lines=18> */
[-CC-:B------:R-:W-:Y:S01]  /*d200*/  FFMA.FTZ R45, R69, R20.reuse, -R30.reuse ;  /* 0x00000014452d7223 */ /* 0x180fe2000001081e */
[----:B------:R-:W-:Y:S01]  /*d210*/  MUFU.EX2 R164, R164 ;  /* 0x000000a400a47308 */ /* 0x000fe20000000800 */
[----:B------:R-:W0:Y:S07]  /*d220*/  SHFL.BFLY PT, R15, R0, 0x2, 0x1f ;  /* 0x0c401f00000f7f89 */ /* 0x000e2e00000e0000 */
[----:B------:R-:W1:Y:S08]  /*d230*/  MUFU.EX2 R71, R71 ;  /* 0x0000004700477308 */ /* 0x000e700000000800 */
[----:B------:R-:W2:Y:S08]  /*d240*/  MUFU.EX2 R166, R166 ;  /* 0x000000a600a67308 */ /* 0x000eb00000000800 */
[----:B------:R-:W3:Y:S01]  /*d250*/  MUFU.EX2 R47, R47 ;  /* 0x0000002f002f7308 */ /* 0x000ee20000000800 */
[----:B0-----:R-:W-:Y:S01]  /*d260*/  FMNMX.FTZ R28, R0, R15, !PT ;  /* 0x0000000f001c7209 */ /* 0x001fe20007810000 */
[----:B------:R-:W-:-:S04]  /*d270*/  FFMA.FTZ R0, R65, R20, -R30 ;  /* 0x0000001441007223 */ /* 0x000fc8000001081e */
[----:B------:R-:W0:Y:S02]  /*d280*/  SHFL.BFLY PT, R15, R28, 0x1, 0x1f ;  /* 0x0c201f001c0f7f89 */ /* 0x000e2400000e0000 */
[----:B------:R-:W4:Y:S08]  /*d290*/  MUFU.EX2 R160, R160 ;  /* 0x000000a000a07308 */ /* 0x000f300000000800 */
[----:B------:R-:W4:Y:S08]  /*d2a0*/  MUFU.EX2 R49, R49 ;  /* 0x0000003100317308 */ /* 0x000f300000000800 */
[----:B------:R-:W4:Y:S01]  /*d2b0*/  MUFU.EX2 R162, R162 ;  /* 0x000000a200a27308 */ /* 0x000f220000000800 */
[----:B0-----:R-:W-:Y:S01]  /*d2c0*/  FMNMX.FTZ R15, R28, R15, !PT ;  /* 0x0000000f1c0f7209 */ /* 0x001fe20007810000 */
[-CC-:B------:R-:W-:Y:S01]  /*d2d0*/  FFMA.FTZ R28, R41, R20.reuse, -R30.reuse ;  /* 0x00000014291c7223 */ /* 0x180fe2000001081e */
[----:B------:R-:W-:-:S05]  /*d2e0*/  FFMA.FTZ R41, R43, R20, -R30 ;  /* 0x000000142b297223 */ /* 0x000fca000001081e */
[----:B------:R-:W-:Y:S01]  /*d2f0*/  MUFU.EX2 R51, R51 ;  /* 0x0000003300337308 */ /* 0x000fe20000000800 */
[C---:B------:R-:W-:Y:S01]  /*d300*/  FSETP.NEU.FTZ.AND P1, PT, R15.reuse, -INF , PT ;  /* 0xff8000000f00780b */ /* 0x040fe20003f3d000 */
[----:B------:R-:W-:-:S05]  /*d310*/  FMUL.FTZ R32, R15, R20 ;  /* 0x000000140f207220 */ /* 0x000fca0000410000 */
[----:B------:R-:W-:Y:S01]  /*d320*/  FSEL R30, R32, RZ, P1 ;  /* 0x000000ff201e7208 */ /* 0x000fe20000800000 */
[----:B------:R-:W-:Y:S04]  /*d330*/  MUFU.EX2 R156, R156 ;  /* 0x0000009c009c7308 */ /* 0x000fe80000000800 */
[-CC-:B------:R-:W-:Y:S01]  /*d340*/  FFMA.FTZ R165, R24, R20.reuse, -R30.reuse ;  /* 0x0000001418a57223 */ /* 0x180fe2000001081e */
[-CC-:B------:R-:W-:Y:S01]  /*d350*/  FFMA.FTZ R24, R29, R20.reuse, -R30.reuse ;  /* 0x000000141d187223 */ /* 0x180fe2000001081e */
[-CC-:B------:R-:W-:Y:S01]  /*d360*/  FFMA.FTZ R167, R3, R20.reuse, -R30.reuse ;  /* 0x0000001403a77223 */ /* 0x180fe2000001081e */
[-CC-:B------:R-:W-:Y:S01]  /*d370*/  FFMA.FTZ R32, R27, R20.reuse, -R30.reuse ;  /* 0x000000141b207223 */ /* 0x180fe2000001081e */
[-CC-:B------:R-:W-:Y:S01]  /*d380*/  FFMA.FTZ R161, R31, R20.reuse, -R30.reuse ;  /* 0x000000141fa17223 */ /* 0x180fe2000001081e */
[-CC-:B------:R-:W-:Y:S01]  /*d390*/  FFMA.FTZ R34, R21, R20.reuse, -R30.reuse ;  /* 0x0000001415227223 */ /* 0x180fe2000001081e */
[----:B------:R-:W-:Y:S01]  /*d3a0*/  MUFU.EX2 R165, R165 ;  /* 0x000000a500a57308 */ /* 0x000fe20000000800 */
[-CC-:B------:R-:W-:Y:S01]  /*d3b0*/  FFMA.FTZ R163, R33, R20.reuse, -R30.reuse ;  /* 0x0000001421a37223 */ /* 0x180fe2000001081e */
[-CC-:B------:R-:W-:Y:S01]  /*d3c0*/  FFMA.FTZ R36, R25, R20.reuse, -R30.reuse ;  /* 0x0000001419247223 */ /* 0x180fe2000001081e */
[----:B-1----:R-:W-:Y:S01]  /*d3d0*/  FADD.FTZ R25, R164, R71 ;  /* 0x00000047a4197221 */ /* 0x002fe20000010000 */
[-CC-:B------:R-:W-:Y:S01]  /*d3e0*/  FFMA.FTZ R157, R35, R20.reuse, -R30.reuse ;  /* 0x00000014239d7223 */ /* 0x180fe2000001081e */
[-CC-:B------:R-:W-:Y:S01]  /*d3f0*/  FFMA.FTZ R40, R37, R20.reuse, -R30.reuse ;  /* 0x0000001425287223 */ /* 0x180fe2000001081e */
[-CC-:B------:R-:W-:Y:S01]  /*d400*/  FFMA.FTZ R38, R39, R20.reuse, -R30.reuse ;  /* 0x0000001427267223 */ /* 0x180fe2000001081e */
[----:B--2---:R-:W-:Y:S01]  /*d410*/  FADD.FTZ R42, R166, R25 ;  /* 0x00000019a62a7221 */ /* 0x004fe20000010000 */
[----:B------:R-:W0:Y:S01]  /*d420*/  MUFU.EX2 R24, R24 ;  /* 0x0000001800187308 */ /* 0x000e220000000800 */
[-CC-:B------:R-:W-:Y:S01]  /*d430*/  FFMA.FTZ R3, R73, R20.reuse, -R30.reuse ;  /* 0x0000001449037223 */ /* 0x180fe2000001081e */
[-C--:B------:R-:W-:Y:S01]  /*d440*/  FFMA.FTZ R21, R75, R20.reuse, -R30 ;  /* 0x000000144b157223 */ /* 0x080fe2000001081e */
[----:B---3--:R-:W-:Y:S01]  /*d450*/  FADD.FTZ R27, R47, R42 ;  /* 0x0000002a2f1b7221 */ /* 0x008fe20000010000 */
[-CC-:B------:R-:W-:Y:S01]  /*d460*/  FFMA.FTZ R42, R77, R20.reuse, -R30.reuse ;  /* 0x000000144d2a7223 */ /* 0x180fe2000001081e */
[-CC-:B------:R-:W-:Y:S01]  /*d470*/  FFMA.FTZ R79, R79, R20.reuse, -R30.reuse ;  /* 0x000000144f4f7223 */ /* 0x180fe2000001081e */
[----:B------:R-:W-:Y:S01]  /*d480*/  FFMA.FTZ R30, R81, R20, -R30 ;  /* 0x00000014511e7223 */ /* 0x000fe2000001081e */
[----:B----4-:R-:W-:Y:S01]  /*d490*/  FADD.FTZ R46, R160, R27 ;  /* 0x0000001ba02e7221 */ /* 0x010fe20000010000 */
[----:B------:R-:W1:Y:S01]  /*d4a0*/  MUFU.EX2 R167, R167 ;  /* 0x000000a700a77308 */ /* 0x000e620000000800 */
[----:B------:R-:W-:-:S02]  /*d4b0*/  F2FP.BF16.F32.PACK_AB R164, R71, R164 ;  /* 0x000000a447a4723e */ /* 0x000fc400000010ff */
[----:B------:R-:W-:Y:S01]  /*d4c0*/  FADD.FTZ R27, R49, R46 ;  /* 0x0000002e311b7221 */ /* 0x000fe20000010000 */
[----:B------:R-:W-:Y:S02]  /*d4d0*/  F2FP.BF16.F32.PACK_AB R166, R47, R166 ;  /* 0x000000a62fa6723e */ /* 0x000fe400000010ff */
[----:B------:R-:W-:Y:S01]  /*d4e0*/  F2FP.BF16.F32.PACK_AB R160, R49, R160 ;  /* 0x000000a031a0723e */ /* 0x000fe200000010ff */
[----:B------:R-:W-:Y:S01]  /*d4f0*/  FADD.FTZ R46, R162, R27 ;  /* 0x0000001ba22e7221 */ /* 0x000fe20000010000 */
[----:B------:R-:W2:Y:S01]  /*d500*/  MUFU.EX2 R32, R32 ;  /* 0x0000002000207308 */ /* 0x000ea20000000800 */
[----:B0-----:R-:W-:Y:S01]  /*d510*/  FADD.FTZ R44, R165, R24 ;  /* 0x00000018a52c7221 */ /* 0x001fe20000010000 */
[----:B------:R-:W-:Y:S01]  /*d520*/  F2FP.BF16.F32.PACK_AB R165, R24, R165 ;  /* 0x000000a518a5723e */ /* 0x000fe200000010ff */
[C---:B------:R-:W-:Y:S01]  /*d530*/  FADD.FTZ R27, R51.reuse, R46 ;  /* 0x0000002e331b7221 */ /* 0x040fe20000010000 */
[----:B------:R-:W-:-:S03]  /*d540*/  F2FP.BF16.F32.PACK_AB R162, R51, R162 ;  /* 0x000000a233a2723e */ /* 0x000fc600000010ff */
[----:B------:R-:W-:Y:S01]  /*d550*/  FADD.FTZ R46, R156, R27 ;  /* 0x0000001b9c2e7221 */ /* 0x000fe20000010000 */
        /* <DEDUP_REMOVED lines=15> */
[----:B------:R-:W-:-:S05]  /*d650*/  F2FP.BF16.F32.PACK_AB R163, R36, R163 ;  /* 0x000000a324a3723e */ /* 0x000fca00000010ff */
[----:B------:R2:W-:Y:S01]  /*d660*/  STSM.16.M88.4 [R201], R160 ;  /* 0x000000a0c9007844 */ /* 0x0005e20000000200 */
[----:B------:R-:W0:Y:S01]  /*d670*/  MUFU.EX2 R40, R40 ;  /* 0x0000002800287308 */ /* 0x000e220000000800 */
[----:B-1----:R-:W-:-:S07]  /*d680*/  FADD.FTZ R25, R157, R44 ;  /* 0x0000002c9d197221 */ /* 0x002fce0000010000 */
        /* <DEDUP_REMOVED lines=11> */
[C---:B0-----:R-:W-:Y:S01]  /*d740*/  FADD.FTZ R27, R0.reuse, R27 ;  /* 0x0000001b001b7221 */ /* 0x041fe20000010000 */
[----:B------:R-:W-:-:S06]  /*d750*/  F2FP.BF16.F32.PACK_AB R158, R0, R53 ;  /* 0x00000035009e723e */ /* 0x000fcc00000010ff */
[----:B------:R-:W0:Y:S01]  /*d760*/  MUFU.EX2 R45, R45 ;  /* 0x0000002d002d7308 */ /* 0x000e220000000800 */
[C---:B-1----:R-:W-:Y:S01]  /*d770*/  FADD.FTZ R24, R3.reuse, R24 ;  /* 0x0000001803187221 */ /* 0x042fe20000010000 */
[----:B------:R-:W-:-:S05]  /*d780*/  F2FP.BF16.F32.PACK_AB R159, R3, R38 ;  /* 0x00000026039f723e */ /* 0x000fca00000010ff */
[----:B------:R2:W-:Y:S01]  /*d790*/  STSM.16.M88.4 [R203], R156 ;  /* 0x0000009ccb007844 */ /* 0x0005e20000000200 */
[----:B------:R-:W-:Y:S08]  /*d7a0*/  MUFU.EX2 R21, R21 ;  /* 0x0000001500157308 */ /* 0x000ff00000000800 */
[----:B------:R-:W1:Y:S01]  /*d7b0*/  MUFU.EX2 R42, R42 ;  /* 0x0000002a002a7308 */ /* 0x000e620000000800 */
[----:B0-----:R-:W-:Y:S01]  /*d7c0*/  F2FP.BF16.F32.PACK_AB R152, R45, R26 ;  /* 0x0000001a2d98723e */ /* 0x001fe200000010ff */
[----:B------:R-:W-:-:S04]  /*d7d0*/  FADD.FTZ R26, R26, R27 ;  /* 0x0000001b1a1a7221 */ /* 0x000fc80000010000 */
[----:B------:R-:W-:Y:S02]  /*d7e0*/  FADD.FTZ R45, R45, R26 ;  /* 0x0000001a2d2d7221 */ /* 0x000fe40000010000 */
[----:B------:R-:W-:Y:S08]  /*d7f0*/  MUFU.EX2 R28, R28 ;  /* 0x0000001c001c7308 */ /* 0x000ff00000000800 */
[----:B------:R-:W0:Y:S01]  /*d800*/  MUFU.EX2 R41, R41 ;  /* 0x0000002900297308 */ /* 0x000e220000000800 */
[----:B-1----:R-:W-:Y:S01]  /*d810*/  F2FP.BF16.F32.PACK_AB R153, R42, R21 ;  /* 0x000000152a99723e */ /* 0x002fe200000010ff */
[----:B------:R-:W-:-:S04]  /*d820*/  FADD.FTZ R21, R21, R24 ;  /* 0x0000001815157221 */ /* 0x000fc80000010000 */
[----:B------:R-:W-:Y:S02]  /*d830*/  FADD.FTZ R42, R42, R21 ;  /* 0x000000152a2a7221 */ /* 0x000fe40000010000 */
[----:B------:R-:W-:Y:S08]  /*d840*/  MUFU.EX2 R79, R79 ;  /* 0x0000004f004f7308 */ /* 0x000ff00000000800 */
[----:B------:R-:W1:Y:S01]  /*d850*/  MUFU.EX2 R30, R30 ;  /* 0x0000001e001e7308 */ /* 0x000e620000000800 */
[----:B0-----:R-:W-:Y:S01]  /*d860*/  F2FP.BF16.F32.PACK_AB R154, R41, R28 ;  /* 0x0000001c299a723e */ /* 0x001fe200000010ff */
[----:B------:R-:W-:-:S04]  /*d870*/  FADD.FTZ R28, R28, R45 ;  /* 0x0000002d1c1c7221 */ /* 0x000fc80000010000 */
[----:B------:R-:W-:Y:S01]  /*d880*/  FADD.FTZ R3, R41, R28 ;  /* 0x0000001c29037221 */ /* 0x000fe20000010000 */
[----:B-1----:R-:W-:Y:S01]  /*d890*/  F2FP.BF16.F32.PACK_AB R155, R30, R79 ;  /* 0x0000004f1e9b723e */ /* 0x002fe200000010ff */
[----:B------:R-:W-:-:S04]  /*d8a0*/  FADD.FTZ R79, R79, R42 ;  /* 0x0000002a4f4f7221 */ /* 0x000fc80000010000 */
[----:B------:R2:W-:Y:S01]  /*d8b0*/  STSM.16.M88.4 [R202], R152 ;  /* 0x00000098ca007844 */ /* 0x0005e20000000200 */
[----:B------:R-:W-:Y:S01]  /*d8c0*/  FADD.FTZ R0, R30, R79 ;  /* 0x0000004f1e007221 */ /* 0x000fe20000010000 */
[----:B------:R-:W-:Y:S06]  /*d8d0*/  @!P0 BRA `(.L_x_2675) ;  /* 0x0000000000048947 */ /* 0x000fec0003800000 */
[----:B------:R-:W-:Y:S01]  /*d8e0*/  BPT.TRAP 0x1 ;  /* 0x000000040000795c */ /* 0x000fe20000300000 */
.L_x_2675:
[----:B------:R0:W1:Y:S01]  /*d8f0*/  SYNCS.PHASECHK.TRANS64.TRYWAIT P1, [R12+URZ+0x28c50], R57 ;  /* 0x028c50390c0075a7 */ /* 0x000062000802017f */
[----:B------:R-:W-:Y:S05]  /*d900*/  @!P0 BRA `(.L_x_2676) ;  /* 0x0000000000048947 */ /* 0x000fea0003800000 */
[----:B------:R-:W-:Y:S01]  /*d910*/  BPT.TRAP 0x1 ;  /* 0x000000040000795c */ /* 0x000fe20000300000 */
.L_x_2676:
[----:B------:R-:W-:Y:S01]  /*d920*/  ULDC UR42, c[0x0][0x9e4] ;  /* 0x00027900002a7ab9 */ /* 0x000fe20000000800 */
[----:B------:R-:W-:Y:S01]  /*d930*/  ULDC UR44, c[0x0][0x9d8] ;  /* 0x00027600002c7ab9 */ /* 0x000fe20000000800 */
[----:B------:R-:W-:Y:S01]  /*d940*/  ULDC UR38, c[0x0][0x988] ;  /* 0x0002620000267ab9 */ /* 0x000fe20000000800 */
[----:B------:R-:W-:Y:S01]  /*d950*/  ULDC UR43, c[0x0][0x9e0] ;  /* 0x00027800002b7ab9 */ /* 0x000fe20000000800 */
[----:B------:R-:W-:Y:S01]  /*d960*/  BSSY B0, `(.L_x_2677) ;  /* 0x0000006000007945 */ /* 0x000fe20003800000 */
[----:B------:R-:W-:Y:S02]  /*d970*/  IMAD R28, R17, 0x1000, R195 ;  /* 0x00001000111c7824 */ /* 0x000fe400078e02c3 */
[----:B------:R-:W-:Y:S01]  /*d980*/  IMAD.MOV.U32 R29, RZ, RZ, 0x40000040 ;  /* 0x40000040ff1d7424 */ /* 0x000fe200078e00ff */
[----:B-1----:R-:W-:Y:S06]  /*d990*/  @P1 BRA `(.L_x_2678) ;  /* 0x0000000000081947 */ /* 0x002fec0003800000 */
[----:B------:R-:W1:Y:S02]  /*d9a0*/  SYNCS.PHASECHK.TRANS64.TRYWAIT P1, [R12+URZ+0x28c50], R57 ;  /* 0x028c50390c0075a7 */ /* 0x000e64000802017f */
[----:B-1----:R-:W-:Y:S05]  /*d9b0*/  @!P1 BRA `(.L_x_2679) ;  /* 0x0000016c00109947 */ /* 0x002fea0003800000 */
.L_x_2678:
[----:B------:R-:W-:Y:S05]  /*d9c0*/  BSYNC B0 ;  /* 0x0000000000007941 */ /* 0x000fea0003800000 */
.L_x_2677:
        /* <DEDUP_REMOVED lines=12> */
[----:B------:R-:W-:Y:S02]  /*da90*/  R2UR UR15, R25 ;  /* 0x00000000190f72ca */ /* 0x000fe400000e0000 */
[----:B------:R-:W-:Y:S02]  /*daa0*/  R2UR UR19, R29 ;  /* 0x000000001d1372ca */ /* 0x000fe400000e0000 */
[----:B01---5:R-:W-:-:S06]  /*dab0*/  WARPGROUP.ARRIVE ;  /* 0x00000000000079c5 */ /* 0x023fcc0000000000 */
        /* <DEDUP_REMOVED lines=24> */
.L_x_2680:
[----:B------:R-:W0:Y:S01]  /*dc40*/  LDC R21, c[0x0][0x448] ;  /* 0x00011200ff157b82 */ /* 0x000e220000000800 */
[----:B------:R-:W-:Y:S01]  /*dc50*/  VIADD R12, R12, 0x28c60 ;  /* 0x00028c600c0c7836 */ /* 0x000fe20000000000 */
[----:B------:R-:W-:Y:S01]  /*dc60*/  UISETP.NE.AND UP0, UPT, UR48, URZ, UPT ;  /* 0x0000003f3000728c */ /* 0x000fe2000bf05270 */
[----:B--2---:R-:W-:-:S03]  /*dc70*/  IMAD.MOV.U32 R152, RZ, RZ, R196 ;  /* 0x000000ffff987224 */ /* 0x004fc600078e00c4 */
[----:B------:R-:W-:-:S04]  /*dc80*/  PRMT R12, R186, 0x654, R12 ;  /* 0x00000654ba0c7816 */ /* 0x000fc8000000000c */
[----:B------:R1:W-:Y:S01]  /*dc90*/  SYNCS.ARRIVE.TRANS64.RED.A1T0 RZ, [R12+URZ], RZ ;  /* 0x000000ff0cff79a7 */ /* 0x0003e2000810043f */
[----:B0-----:R-:W-:-:S13]  /*dca0*/  ISETP.NE.AND P1, PT, R21, 0x1, PT ;  /* 0x000000011500780c */ /* 0x001fda0003f25270 */
[----:B------:R-:W0:Y:S08]  /*dcb0*/  @P1 LDC R21, c[0x0][0x44c] ;  /* 0x00011300ff151b82 */ /* 0x000e300000000800 */
[----:B-1----:R-:W1:Y:S01]  /*dcc0*/  @P1 LDC R12, c[0x0][0x450] ;  /* 0x00011400ff0c1b82 */ /* 0x002e620000000800 */
[----:B0-----:R-:W-:-:S05]  /*dcd0*/  @P1 IMAD.HI.U32 R21, R196, R21, RZ ;  /* 0x00000015c4151227 */ /* 0x001fca00078e00ff */
[----:B-1----:R-:W-:Y:S01]  /*dce0*/  @P1 SHF.R.U32.HI R152, RZ, R12, R21 ;  /* 0x0000000cff981219 */ /* 0x002fe20000011615 */
[----:B------:R-:W-:Y:S01]  /*dcf0*/  VIADD R12, R168, 0xfffffffe ;  /* 0xfffffffea80c7836 */ /* 0x000fe20000000000 */
[----:B------:R-:W-:Y:S02]  /*dd00*/  PLOP3.LUT P1, PT, PT, PT, UP0, 0x40, 0x0 ;  /* 0x000000000000781c */ /* 0x000fe40003f2e808 */
[----:B------:R-:W-:-:S05]  /*dd10*/  IADD3 R21, R152, R184, -R23 ;  /* 0x000000b898157210 */ /* 0x000fca0007ffe817 */
[----:B------:R-:W-:-:S06]  /*dd20*/  VIADD R152, R21, UR46 ;  /* 0x0000002e15987c36 */ /* 0x000fcc0008000000 */
[----:B------:R-:W-:Y:S05]  /*dd30*/  @P1 BRA `(.L_x_2681) ;  /* 0x0000000000541947 */ /* 0x000fea0003800000 */
[C---:B------:R-:W-:Y:S01]  /*dd40*/  ISETP.GT.AND P1, PT, R21.reuse, RZ, PT ;  /* 0x000000ff1500720c */ /* 0x040fe20003f24270 */
[----:B------:R-:W-:Y:S01]  /*dd50*/  BSSY B0, `(.L_x_2682) ;  /* 0x0000010000007945 */ /* 0x000fe20003800000 */
[----:B------:R-:W-:-:S11]  /*dd60*/  VIADD R153, R21, 0xffffffff ;  /* 0xffffffff15997836 */ /* 0x000fd60000000000 */
[----:B------:R-:W-:Y:S05]  /*dd70*/  @P1 BRA `(.L_x_2683) ;  /* 0x0000000000201947 */ /* 0x000fea0003800000 */
[----:B------:R-:W-:Y:S01]  /*dd80*/  UISETP.NE.AND UP0, UPT, UR47, 0x1, UPT ;  /* 0x000000012f00788c */ /* 0x000fe2000bf05270 */
[----:B------:R-:W-:-:S05]  /*dd90*/  IMAD.MOV R21, RZ, RZ, -R21 ;  /* 0x000000ffff157224 */ /* 0x000fca00078e0a15 */
[----:B------:R-:W-:-:S05]  /*dda0*/  PLOP3.LUT P1, PT, PT, PT, UP0, 0x80, 0x0 ;  /* 0x000000000000781c */ /* 0x000fca0003f2f008 */
[----:B------:R-:W-:-:S08]  /*ddb0*/  @UP0 ULDC.64 UR4, c[0x0][0x9e8] ;  /* 0x00027a0000040ab9 */ /* 0x000fd00000000a00 */
[----:B------:R-:W-:-:S05]  /*ddc0*/  @P1 IMAD.HI.U32 R153, R21, UR4, RZ ;  /* 0x0000000415991c27 */ /* 0x000fca000f8e00ff */
[----:B------:R-:W-:-:S04]  /*ddd0*/  @P1 SHF.R.U32.HI R21, RZ, UR5, R153 ;  /* 0x00000005ff151c19 */ /* 0x000fc80008011699 */
[----:B------:R-:W-:Y:S01]  /*dde0*/  LOP3.LUT R153, RZ, R21, RZ, 0x33, !PT ;  /* 0x00000015ff997212 */ /* 0x000fe200078e33ff */
[----:B------:R-:W-:Y:S06]  /*ddf0*/  BRA `(.L_x_2684) ;  /* 0x0000000000147947 */ /* 0x000fec0003800000 */
.L_x_2683:
[----:B------:R-:W-:-:S06]  /*de00*/  UISETP.NE.AND UP0, UPT, UR47, 0x1, UPT ;  /* 0x000000012f00788c */ /* 0x000fcc000bf05270 */
[----:B------:R-:W-:-:S05]  /*de10*/  PLOP3.LUT P1, PT, PT, PT, UP0, 0x80, 0x0 ;  /* 0x000000000000781c */ /* 0x000fca0003f2f008 */
[----:B------:R-:W-:-:S08]  /*de20*/  @UP0 ULDC.64 UR4, c[0x0][0x9e8] ;  /* 0x00027a0000040ab9 */ /* 0x000fd00000000a00 */
[----:B------:R-:W-:-:S05]  /*de30*/  @P1 IMAD.HI.U32 R21, R153, UR4, RZ ;  /* 0x0000000499151c27 */ /* 0x000fca000f8e00ff */
[----:B------:R-:W-:-:S07]  /*de40*/  @P1 SHF.R.U32.HI R153, RZ, UR5, R21 ;  /* 0x00000005ff991c19 */ /* 0x000fce0008011615 */
.L_x_2684:
[----:B------:R-:W-:Y:S05]  /*de50*/  BSYNC B0 ;  /* 0x0000000000007941 */ /* 0x000fea0003800000 */
.L_x_2682:
[----:B------:R-:W-:-:S04]  /*de60*/  IMAD.U32 R21, RZ, RZ, UR47 ;  /* 0x0000002fff157e24 */ /* 0x000fc8000f8e00ff */
[----:B------:R-:W-:-:S05]  /*de70*/  IMAD R153, R153, R21, UR47 ;  /* 0x0000002f99997e24 */ /* 0x000fca000f8e0215 */
[----:B------:R-:W-:-:S07]  /*de80*/  VIMNMX R152, R152, R153, PT ;  /* 0x0000009998987248 */ /* 0x000fce0003fe0100 */
.L_x_2681:
        /* <DEDUP_REMOVED lines=8> */
.L_x_2708:
[----:B------:R-:W-:-:S05]  /*df10*/  VIADD R209, R17, 0x1 ;  /* 0x0000000111d17836 */ /* 0x000fca0000000000 */
[----:B------:R-:W-:-:S04]  /*df20*/  ISETP.NE.AND P1, PT, R209, 0x2, PT ;  /* 0x00000002d100780c */ /* 0x000fc80003f25270 */
[----:B------:R-:W-:Y:S02]  /*df30*/  SEL R20, RZ, 0x1, P1 ;  /* 0x00000001ff147807 */ /* 0x000fe40000800000 */
[----:B------:R-:W-:Y:S02]  /*df40*/  SEL R209, R209, RZ, P1 ;  /* 0x000000ffd1d17207 */ /* 0x000fe40000800000 */
[----:B------:R-:W-:Y:S01]  /*df50*/  LOP3.LUT R22, R22, R20, RZ, 0x3c, !PT ;  /* 0x0000001416167212 */ /* 0x000fe200078e3cff */
[----:B0-----:R-:W-:Y:S06]  /*df60*/  @!P0 BRA `(.L_x_2688) ;  /* 0x0000000000048947 */ /* 0x001fec0003800000 */
[----:B------:R-:W-:Y:S01]  /*df70*/  BPT.TRAP 0x1 ;  /* 0x000000040000795c */ /* 0x000fe20000300000 */
.L_x_2688:
[----:B------:R-:W-:Y:S01]  /*df80*/  IMAD R21, R209, 0x8, R2 ;  /* 0x00000008d1157824 */ /* 0x000fe200078e0202 */
[----:B------:R-:W-:-:S04]  /*df90*/  SHF.L.U32 R213, R22, 0x1f, RZ ;  /* 0x0000001f16d57819 */ /* 0x000fc800000006ff */
[----:B------:R0:W1:Y:S01]  /*dfa0*/  SYNCS.PHASECHK.TRANS64.TRYWAIT P1, [R21+URZ+0x28c30], R213 ;  /* 0x028c30d5150075a7 */ /* 0x000062000802017f */
[----:B------:R-:W-:Y:S05]  /*dfb0*/  @!P0 BRA `(.L_x_2689) ;  /* 0x0000000000048947 */ /* 0x000fea0003800000 */
[----:B------:R-:W-:Y:S01]  /*dfc0*/  BPT.TRAP 0x1 ;  /* 0x000000040000795c */ /* 0x000fe20000300000 */
.L_x_2689:
[----:B------:R-:W-:Y:S01]  /*dfd0*/  BSSY B2, `(.L_x_2690) ;  /* 0x0000006000027945 */ /* 0x000fe20003800000 */
[----:B------:R-:W-:Y:S02]  /*dfe0*/  IMAD R156, R209, 0x200, R14 ;  /* 0x00000200d19c7824 */ /* 0x000fe400078e020e */
[----:B------:R-:W-:Y:S01]  /*dff0*/  IMAD.MOV.U32 R157, RZ, RZ, 0x40000040 ;  /* 0x40000040ff9d7424 */ /* 0x000fe200078e00ff */
[----:B-1----:R-:W-:Y:S06]  /*e000*/  @P1 BRA `(.L_x_2691) ;  /* 0x0000000000081947 */ /* 0x002fec0003800000 */
[----:B------:R-:W1:Y:S02]  /*e010*/  SYNCS.PHASECHK.TRANS64.TRYWAIT P1, [R21+URZ+0x28c30], R213 ;  /* 0x028c30d5150075a7 */ /* 0x000e64000802017f */
[----:B-1----:R-:W-:Y:S05]  /*e020*/  @!P1 BRA `(.L_x_2692) ;  /* 0x0000016400889947 */ /* 0x002fea0003800000 */
.L_x_2691:
[----:B------:R-:W-:Y:S05]  /*e030*/  BSYNC B2 ;  /* 0x0000000000027941 */ /* 0x000fea0003800000 */
.L_x_2690:
[C---:B------:R-:W-:Y:S01]  /*e040*/  R2UR UR6, R156.reuse ;  /* 0x000000009c0672ca */ /* 0x040fe200000e0000 */
[C---:B------:R-:W-:Y:S01]  /*e050*/  VIADD R154, R156.reuse, 0x2 ;  /* 0x000000029c9a7836 */ /* 0x040fe20000000000 */
[----:B------:R-:W-:Y:S01]  /*e060*/  R2UR UR7, R157 ;  /* 0x000000009d0772ca */ /* 0x000fe200000e0000 */
[----:B------:R-:W-:Y:S01]  /*e070*/  VIADD R152, R156, 0x4 ;  /* 0x000000049c987836 */ /* 0x000fe20000000000 */
[----:B------:R-:W-:Y:S01]  /*e080*/  R2UR UR4, R4 ;  /* 0x00000000040472ca */ /* 0x000fe200000e0000 */
        /* <DEDUP_REMOVED lines=31> */
.L_x_2693:
[----:B------:R-:W2:Y:S01]  /*e280*/  LDC R20, c[0x0][0x448] ;  /* 0x00011200ff147b82 */ /* 0x000ea20000000800 */
[----:B------:R-:W-:Y:S02]  /*e290*/  IMAD.IADD R217, R206, 0x1, R196 ;  /* 0x00000001ced97824 */ /* 0x000fe400078e02c4 */
[----:B------:R-:W-:Y:S01]  /*e2a0*/  FMUL.FTZ R221, R156, UR44 ;  /* 0x0000002c9cdd7c20 */ /* 0x000fe20008410000 */
[----:B------:R-:W-:Y:S01]  /*e2b0*/  FMUL.FTZ R156, R159, UR44 ;  /* 0x0000002c9f9c7c20 */ /* 0x000fe20008410000 */
[----:B------:R-:W-:Y:S01]  /*e2c0*/  FMUL.FTZ R159, R163, UR44 ;  /* 0x0000002ca39f7c20 */ /* 0x000fe20008410000 */
[----:B------:R-:W-:Y:S01]  /*e2d0*/  FMUL.FTZ R163, R167, UR44 ;  /* 0x0000002ca7a37c20 */ /* 0x000fe20008410000 */
[----:B------:R-:W-:Y:S01]  /*e2e0*/  FMUL.FTZ R222, R165, UR44 ;  /* 0x0000002ca5de7c20 */ /* 0x000fe20008410000 */
[----:B------:R-:W-:Y:S01]  /*e2f0*/  FMUL.FTZ R167, R168, UR44 ;  /* 0x0000002ca8a77c20 */ /* 0x000fe20008410000 */
[----:B------:R-:W-:Y:S01]  /*e300*/  UISETP.NE.AND UP0, UPT, UR48, URZ, UPT ;  /* 0x0000003f3000728c */ /* 0x000fe2000bf05270 */
[----:B------:R-:W-:Y:S01]  /*e310*/  FMUL.FTZ R165, R170, UR44 ;  /* 0x0000002caaa57c20 */ /* 0x000fe20008410000 */
[----:B------:R-:W-:Y:S01]  /*e320*/  FMUL.FTZ R168, R174, UR44 ;  /* 0x0000002caea87c20 */ /* 0x000fe20008410000 */
[----:B------:R-:W-:Y:S01]  /*e330*/  FMUL.FTZ R170, R175, UR44 ;  /* 0x0000002cafaa7c20 */ /* 0x000fe20008410000 */
[----:B------:R-:W-:Y:S01]  /*e340*/  FMUL.FTZ R174, R179, UR44 ;  /* 0x0000002cb3ae7c20 */ /* 0x000fe20008410000 */
[----:B------:R-:W-:Y:S01]  /*e350*/  FMUL.FTZ R175, R176, UR44 ;  /* 0x0000002cb0af7c20 */ /* 0x000fe20008410000 */
[----:B------:R-:W-:-:S02]  /*e360*/  IMAD.SHL.U32 R179, R12, 0x40, RZ ;  /* 0x000000400cb37824 */ /* 0x000fc400078e00ff */
        /* <DEDUP_REMOVED lines=9> */
[----:B--2---:R-:W-:Y:S01]  /*e400*/  ISETP.NE.AND P1, PT, R20, 0x1, PT ;  /* 0x000000011400780c */ /* 0x004fe20003f25270 */
[----:B------:R-:W-:Y:S01]  /*e410*/  FMUL.FTZ R180, R180, UR44 ;  /* 0x0000002cb4b47c20 */ /* 0x000fe20008410000 */
[----:B------:R-:W-:Y:S01]  /*e420*/  FMUL.FTZ R181, R181, UR44 ;  /* 0x0000002cb5b57c20 */ /* 0x000fe20008410000 */
[----:B------:R-:W-:Y:S01]  /*e430*/  FMUL.FTZ R176, R182, UR44 ;  /* 0x0000002cb6b07c20 */ /* 0x000fe20008410000 */
[----:B------:R-:W-:Y:S01]  /*e440*/  IADD3 R223, -R189, 0x1, -R179 ;  /* 0x00000001bddf7810 */ /* 0x000fe20007ffe9b3 */
[----:B------:R-:W2:Y:S03]  /*e450*/  MUFU.TANH R220, R220 ;  /* 0x000000dc00dc7308 */ /* 0x000ea60000002400 */
[----:B------:R-:W-:-:S05]  /*e460*/  IADD3 R223, -R23, R223, R184 ;  /* 0x000000df17df7210 */ /* 0x000fca0007ffe1b8 */
[----:B------:R-:W3:Y:S01]  /*e470*/  @P1 LDC R218, c[0x0][0x44c] ;  /* 0x00011300ffda1b82 */ /* 0x000ee20000000800 */
[----:B------:R-:W4:Y:S01]  /*e480*/  MUFU.TANH R154, R154 ;  /* 0x0000009a009a7308 */ /* 0x000f220000002400 */
[C---:B------:R-:W-:Y:S02]  /*e490*/  VIADD R224, R223.reuse, UR43 ;  /* 0x0000002bdfe07c36 */ /* 0x040fe40008000000 */
[----:B------:R-:W-:-:S04]  /*e4a0*/  VIADD R223, R223, UR45 ;  /* 0x0000002ddfdf7c36 */ /* 0x000fc80008000000 */
[----:B------:R-:W5:Y:S01]  /*e4b0*/  @P1 LDC R20, c[0x0][0x450] ;  /* 0x00011400ff141b82 */ /* 0x000f620000000800 */
[----:B------:R-:W0:Y:S08]  /*e4c0*/  MUFU.TANH R221, R221 ;  /* 0x000000dd00dd7308 */ /* 0x000e300000002400 */
[----:B------:R-:W0:Y:S01]  /*e4d0*/  MUFU.TANH R157, R157 ;  /* 0x0000009d009d7308 */ /* 0x000e220000002400 */
[----:B---3--:R-:W-:-:S07]  /*e4e0*/  @P1 IMAD.HI.U32 R218, R217, R218, RZ ;  /* 0x000000dad9da1227 */ /* 0x008fce00078e00ff */
[----:B------:R-:W3:Y:S01]  /*e4f0*/  MUFU.TANH R156, R156 ;  /* 0x0000009c009c7308 */ /* 0x000ee20000002400 */
[----:B-----5:R-:W-:Y:S01]  /*e500*/  @P1 SHF.R.U32.HI R217, RZ, R20, R218 ;  /* 0x00000014ffd91219 */ /* 0x020fe200000116da */
[----:B------:R-:W-:Y:S01]  /*e510*/  FMUL.FTZ R20, R155, UR44 ;  /* 0x0000002c9b147c20 */ /* 0x000fe20008410000 */
[----:B------:R-:W-:Y:S01]  /*e520*/  FMUL.FTZ R155, R158, UR44 ;  /* 0x0000002c9e9b7c20 */ /* 0x000fe20008410000 */
[----:B------:R-:W-:Y:S01]  /*e530*/  FMUL.FTZ R158, R162, UR44 ;  /* 0x0000002ca29e7c20 */ /* 0x000fe20008410000 */
[----:B------:R-:W-:Y:S01]  /*e540*/  FMUL.FTZ R162, R166, UR44 ;  /* 0x0000002ca6a27c20 */ /* 0x000fe20008410000 */
[----:B------:R-:W5:Y:S01]  /*e550*/  SHFL.IDX PT, R225, R217, RZ, 0x1c1f ;  /* 0x001c1fffd9e17589 */ /* 0x000f6200000e0000 */
[----:B------:R-:W-:Y:S01]  /*e560*/  FMUL.FTZ R166, R171, UR44 ;  /* 0x0000002caba67c20 */ /* 0x000fe20008410000 */
[----:B------:R-:W-:Y:S01]  /*e570*/  FMUL.FTZ R171, R172, UR44 ;  /* 0x0000002cacab7c20 */ /* 0x000fe20008410000 */
[----:B------:R-:W-:Y:S01]  /*e580*/  FMUL.FTZ R172, R178, UR44 ;  /* 0x0000002cb2ac7c20 */ /* 0x000fe20008410000 */
[----:B------:R-:W-:Y:S01]  /*e590*/  FMUL.FTZ R218, R152, UR44 ;  /* 0x0000002c98da7c20 */ /* 0x000fe20008410000 */
[----:B------:R-:W-:Y:S01]  /*e5a0*/  FMUL.FTZ R178, R183, UR44 ;  /* 0x0000002cb7b27c20 */ /* 0x000fe20008410000 */
[----:B------:R-:W-:Y:S01]  /*e5b0*/  PLOP3.LUT P1, PT, PT, PT, UP0, 0x40, 0x0 ;  /* 0x000000000000781c */ /* 0x000fe20003f2e808 */
[----:B------:R-:W0:Y:S01]  /*e5c0*/  MUFU.TANH R20, R20 ;  /* 0x0000001400147308 */ /* 0x000e220000002400 */
[----:B------:R-:W-:-:S05]  /*e5d0*/  VIADD R152, R21, 0x28c40 ;  /* 0x00028c4015987836 */ /* 0x000fca0000000000 */
[----:B------:R-:W-:Y:S02]  /*e5e0*/  PRMT R152, R186, 0x654, R152 ;  /* 0x00000654ba987816 */ /* 0x000fe40000000098 */
[----:B------:R-:W0:Y:S02]  /*e5f0*/  MUFU.TANH R218, R218 ;  /* 0x000000da00da7308 */ /* 0x000e240000002400 */
[----:B------:R0:W-:Y:S06]  /*e600*/  SYNCS.ARRIVE.TRANS64.RED.A1T0 RZ, [R152+URZ], RZ ;  /* 0x000000ff98ff79a7 */ /* 0x0001ec000810043f */
[----:B------:R-:W0:Y:S01]  /*e610*/  MUFU.TANH R155, R155 ;  /* 0x0000009b009b7308 */ /* 0x000e220000002400 */
[----:B-----5:R-:W-:-:S02]  /*e620*/  IMAD.IADD R183, R225, 0x1, R224 ;  /* 0x00000001e1b77824 */ /* 0x020fc400078e02e0 */
[----:B------:R-:W-:-:S05]  /*e630*/  IMAD.IADD R182, R225, 0x1, R223 ;  /* 0x00000001e1b67824 */ /* 0x000fca00078e02df */
        /* <DEDUP_REMOVED lines=24> */
[----:B--234-:R-:W-:Y:S05]  /*e7c0*/  @P1 BRA `(.L_x_2694) ;  /* 0x0000000000581947 */ /* 0x01cfea0003800000 */
[----:B------:R-:W-:Y:S01]  /*e7d0*/  IADD3 R225, -R23, R184, R225 ;  /* 0x000000b817e17210 */ /* 0x000fe20007ffe1e1 */
[----:B------:R-:W-:Y:S03]  /*e7e0*/  BSSY B2, `(.L_x_2695) ;  /* 0x0000010000027945 */ /* 0x000fe60003800000 */
[----:B------:R-:W-:-:S13]  /*e7f0*/  ISETP.GT.AND P1, PT, R225, -0x1, PT ;  /* 0xffffffffe100780c */ /* 0x000fda0003f24270 */
[----:B------:R-:W-:Y:S05]  /*e800*/  @P1 BRA `(.L_x_2696) ;  /* 0x0000000000201947 */ /* 0x000fea0003800000 */
[----:B------:R-:W-:Y:S01]  /*e810*/  IMAD.U32 R227, RZ, RZ, UR42 ;  /* 0x0000002affe37e24 */ /* 0x000fe2000f8e00ff */
[----:B------:R-:W-:-:S04]  /*e820*/  LOP3.LUT R225, RZ, R225, RZ, 0x33, !PT ;  /* 0x000000e1ffe17212 */ /* 0x000fc800078e33ff */
[----:B------:R-:W-:-:S13]  /*e830*/  ISETP.NE.AND P1, PT, R227, 0x1, PT ;  /* 0x00000001e300780c */ /* 0x000fda0003f25270 */
[----:B0-----:R-:W0:Y:S02]  /*e840*/  @P1 LDC.64 R152, c[0x0][0x9e8] ;  /* 0x00027a00ff981b82 */ /* 0x001e240000000a00 */
[----:B0-----:R-:W-:-:S05]  /*e850*/  @P1 IMAD.HI.U32 R152, R225, R152, RZ ;  /* 0x00000098e1981227 */ /* 0x001fca00078e00ff */
[----:B------:R-:W-:-:S04]  /*e860*/  @P1 SHF.R.U32.HI R225, RZ, R153, R152 ;  /* 0x00000099ffe11219 */ /* 0x000fc80000011698 */
[----:B------:R-:W-:Y:S01]  /*e870*/  LOP3.LUT R225, RZ, R225, RZ, 0x33, !PT ;  /* 0x000000e1ffe17212 */ /* 0x000fe200078e33ff */
[----:B------:R-:W-:Y:S06]  /*e880*/  BRA `(.L_x_2697) ;  /* 0x0000000000147947 */ /* 0x000fec0003800000 */
.L_x_2696:
[----:B------:R-:W-:-:S05]  /*e890*/  IMAD.U32 R227, RZ, RZ, UR42 ;  /* 0x0000002affe37e24 */ /* 0x000fca000f8e00ff */
[----:B------:R-:W-:-:S13]  /*e8a0*/  ISETP.NE.AND P1, PT, R227, 0x1, PT ;  /* 0x00000001e300780c */ /* 0x000fda0003f25270 */
[----:B0-----:R-:W0:Y:S02]  /*e8b0*/  @P1 LDC.64 R152, c[0x0][0x9e8] ;  /* 0x00027a00ff981b82 */ /* 0x001e240000000a00 */
[----:B0-----:R-:W-:-:S05]  /*e8c0*/  @P1 IMAD.HI.U32 R152, R225, R152, RZ ;  /* 0x00000098e1981227 */ /* 0x001fca00078e00ff */
[----:B------:R-:W-:-:S07]  /*e8d0*/  @P1 SHF.R.U32.HI R225, RZ, R153, R152 ;  /* 0x00000099ffe11219 */ /* 0x000fce0000011698 */
.L_x_2697:
[----:B------:R-:W-:Y:S05]  /*e8e0*/  BSYNC B2 ;  /* 0x0000000000027941 */ /* 0x000fea0003800000 */
.L_x_2695:
[----:B------:R-:W-:-:S04]  /*e8f0*/  IMAD R225, R225, R227, -R179 ;  /* 0x000000e3e1e17224 */ /* 0x000fc800078e0ab3 */
[----:B------:R-:W-:-:S05]  /*e900*/  IMAD.IADD R225, R225, 0x1, -R189 ;  /* 0x00000001e1e17824 */ /* 0x000fca00078e0abd */
[----:B------:R-:W-:Y:S02]  /*e910*/  VIMNMX R182, R182, R225, !PT ;  /* 0x000000e1b6b67248 */ /* 0x000fe40007fe0100 */
[----:B------:R-:W-:-:S07]  /*e920*/  VIADDMNMX R183, R225, R227, R183, PT ;  /* 0x000000e3e1b77246 */ /* 0x000fce00038001b7 */
.L_x_2694:
[----:B------:R-:W-:Y:S01]  /*e930*/  ISETP.GT.AND P1, PT, R12, -0x1, PT ;  /* 0xffffffff0c00780c */ /* 0x000fe20003f24270 */
[----:B------:R-:W2:Y:S01]  /*e940*/  SHFL.IDX PT, R217, R217, 0x1, 0x1c1f ;  /* 0x003c1f00d9d97f89 */ /* 0x000ea200000e0000 */
[----:B------:R-:W-:Y:S02]  /*e950*/  UISETP.NE.AND UP0, UPT, UR48, URZ, UPT ;  /* 0x0000003f3000728c */ /* 0x000fe4000bf05270 */
[C---:B------:R-:W-:Y:S02]  /*e960*/  ISETP.GT.AND P4, PT, R182.reuse, RZ, P1 ;  /* 0x000000ffb600720c */ /* 0x040fe40000f84270 */
[C---:B------:R-:W-:Y:S02]  /*e970*/  ISETP.GT.AND P3, PT, R182.reuse, 0x1, P1 ;  /* 0x00000001b600780c */ /* 0x040fe40000f64270 */
[----:B------:R-:W-:Y:S02]  /*e980*/  ISETP.LT.OR P4, PT, R183, 0x1, P4 ;  /* 0x00000001b700780c */ /* 0x000fe40002781670 */
[----:B------:R-:W-:-:S02]  /*e990*/  ISETP.GT.AND P5, PT, R182, 0x8, P1 ;  /* 0x00000008b600780c */ /* 0x000fc40000fa4270 */
[----:B0-----:R-:W-:Y:S02]  /*e9a0*/  FSEL R218, R218, -INF , !P4 ;  /* 0xff800000dada7808 */ /* 0x001fe40006000000 */
[C---:B------:R-:W-:Y:S02]  /*e9b0*/  ISETP.GT.AND P4, PT, R182.reuse, 0x10, P1 ;  /* 0x00000010b600780c */ /* 0x040fe40000f84270 */
[----:B------:R-:W-:Y:S02]  /*e9c0*/  ISETP.GT.AND P2, PT, R182, 0x9, P1 ;  /* 0x00000009b600780c */ /* 0x000fe40000f44270 */
[C---:B------:R-:W-:Y:S02]  /*e9d0*/  ISETP.LT.OR P4, PT, R183.reuse, 0x11, P4 ;  /* 0x00000011b700780c */ /* 0x040fe40002781670 */
[----:B------:R-:W-:Y:S02]  /*e9e0*/  ISETP.LT.OR P3, PT, R183, 0x2, P3 ;  /* 0x00000002b700780c */ /* 0x000fe40001f61670 */
[----:B------:R-:W-:-:S02]  /*e9f0*/  FSEL R160, R160, -INF , !P4 ;  /* 0xff800000a0a07808 */ /* 0x000fc40006000000 */
[----:B------:R-:W-:Y:S01]  /*ea00*/  ISETP.GT.AND P4, PT, R182, 0x20, P1 ;  /* 0x00000020b600780c */ /* 0x000fe20000f84270 */
[--C-:B--2---:R-:W-:Y:S01]  /*ea10*/  IMAD.IADD R224, R224, 0x1, R217.reuse ;  /* 0x00000001e0e07824 */ /* 0x104fe200078e02d9 */
[----:B------:R-:W-:Y:S01]  /*ea20*/  ISETP.LT.OR P5, PT, R183, 0x9, P5 ;  /* 0x00000009b700780c */ /* 0x000fe20002fa1670 */
[----:B------:R-:W-:Y:S01]  /*ea30*/  IMAD.IADD R223, R223, 0x1, R217 ;  /* 0x00000001dfdf7824 */ /* 0x000fe200078e02d9 */
[C---:B------:R-:W-:Y:S02]  /*ea40*/  ISETP.LT.OR P2, PT, R183.reuse, 0xa, P2 ;  /* 0x0000000ab700780c */ /* 0x040fe40001741670 */
[----:B------:R-:W-:Y:S02]  /*ea50*/  ISETP.LT.OR P4, PT, R183, 0x21, P4 ;  /* 0x00000021b700780c */ /* 0x000fe40002781670 */
[----:B------:R-:W-:Y:S02]  /*ea60*/  FSEL R220, R220, -INF , !P3 ;  /* 0xff800000dcdc7808 */ /* 0x000fe40005800000 */
[----:B------:R-:W-:-:S02]  /*ea70*/  FSEL R221, R221, -INF , !P5 ;  /* 0xff800000dddd7808 */ /* 0x000fc40006800000 */
[----:B------:R-:W-:Y:S02]  /*ea80*/  FSEL R157, R157, -INF , !P2 ;  /* 0xff8000009d9d7808 */ /* 0x000fe40005000000 */
[C---:B------:R-:W-:Y:S02]  /*ea90*/  ISETP.GT.AND P3, PT, R182.reuse, 0x11, P1 ;  /* 0x00000011b600780c */ /* 0x040fe40000f64270 */
[C---:B------:R-:W-:Y:S02]  /*eaa0*/  ISETP.GT.AND P5, PT, R182.reuse, 0x18, P1 ;  /* 0x00000018b600780c */ /* 0x040fe40000fa4270 */
[C---:B------:R-:W-:Y:S02]  /*eab0*/  ISETP.GT.AND P2, PT, R182.reuse, 0x19, P1 ;  /* 0x00000019b600780c */ /* 0x040fe40000f44270 */
[----:B------:R-:W-:Y:S02]  /*eac0*/  FSEL R167, R167, -INF , !P4 ;  /* 0xff800000a7a77808 */ /* 0x000fe40006000000 */
[----:B------:R-:W-:-:S02]  /*ead0*/  ISETP.GT.AND P4, PT, R182, 0x30, P1 ;  /* 0x00000030b600780c */ /* 0x000fc40000f84270 */
[C---:B------:R-:W-:Y:S02]  /*eae0*/  ISETP.LT.OR P3, PT, R183.reuse, 0x12, P3 ;  /* 0x00000012b700780c */ /* 0x040fe40001f61670 */
[C---:B------:R-:W-:Y:S02]  /*eaf0*/  ISETP.LT.OR P5, PT, R183.reuse, 0x19, P5 ;  /* 0x00000019b700780c */ /* 0x040fe40002fa1670 */
[C---:B------:R-:W-:Y:S02]  /*eb00*/  ISETP.LT.OR P2, PT, R183.reuse, 0x1a, P2 ;  /* 0x0000001ab700780c */ /* 0x040fe40001741670 */
[----:B------:R-:W-:Y:S02]  /*eb10*/  ISETP.LT.OR P4, PT, R183, 0x31, P4 ;  /* 0x00000031b700780c */ /* 0x000fe40002781670 */
[----:B------:R-:W-:Y:S02]  /*eb20*/  FSEL R161, R161, -INF , !P3 ;  /* 0xff800000a1a17808 */ /* 0x000fe40005800000 */
[----:B------:R-:W-:-:S02]  /*eb30*/  FSEL R164, R164, -INF , !P5 ;  /* 0xff800000a4a47808 */ /* 0x000fc40006800000 */
[----:B------:R-:W-:Y:S02]  /*eb40*/  FSEL R222, R222, -INF , !P2 ;  /* 0xff800000dede7808 */ /* 0x000fe40005000000 */
[C---:B------:R-:W-:Y:S02]  /*eb50*/  ISETP.GT.AND P3, PT, R182.reuse, 0x21, P1 ;  /* 0x00000021b600780c */ /* 0x040fe40000f64270 */
[C---:B------:R-:W-:Y:S02]  /*eb60*/  ISETP.GT.AND P5, PT, R182.reuse, 0x28, P1 ;  /* 0x00000028b600780c */ /* 0x040fe40000fa4270 */
[----:B------:R-:W-:Y:S02]  /*eb70*/  ISETP.GT.AND P2, PT, R182, 0x29, P1 ;  /* 0x00000029b600780c */ /* 0x000fe40000f44270 */
[----:B------:R-:W-:Y:S02]  /*eb80*/  FSEL R175, R175, -INF , !P4 ;  /* 0xff800000afaf7808 */ /* 0x000fe40006000000 */
[----:B------:R-:W-:-:S02]  /*eb90*/  PLOP3.LUT P4, PT, PT, PT, UP0, 0x40, 0x0 ;  /* 0x000000000000781c */ /* 0x000fc40003f8e808 */
[C---:B------:R-:W-:Y:S02]  /*eba0*/  ISETP.LT.OR P3, PT, R183.reuse, 0x22, P3 ;  /* 0x00000022b700780c */ /* 0x040fe40001f61670 */
[C---:B------:R-:W-:Y:S02]  /*ebb0*/  ISETP.LT.OR P5, PT, R183.reuse, 0x29, P5 ;  /* 0x00000029b700780c */ /* 0x040fe40002fa1670 */
[----:B------:R-:W-:Y:S02]  /*ebc0*/  ISETP.LT.OR P2, PT, R183, 0x2a, P2 ;  /* 0x0000002ab700780c */ /* 0x000fe40001741670 */
[----:B------:R-:W-:Y:S02]  /*ebd0*/  FSEL R169, R169, -INF , !P3 ;  /* 0xff800000a9a97808 */ /* 0x000fe40005800000 */
[----:B------:R-:W-:Y:S02]  /*ebe0*/  FSEL R225, R171, -INF , !P5 ;  /* 0xff800000abe17808 */ /* 0x000fe40006800000 */
[----:B------:R-:W-:-:S02]  /*ebf0*/  FSEL R173, R173, -INF , !P2 ;  /* 0xff800000adad7808 */ /* 0x000fc40005000000 */
[C---:B------:R-:W-:Y:S02]  /*ec00*/  ISETP.GT.AND P3, PT, R182.reuse, 0x31, P1 ;  /* 0x00000031b600780c */ /* 0x040fe40000f64270 */
[C---:B------:R-:W-:Y:S02]  /*ec10*/  ISETP.GT.AND P5, PT, R182.reuse, 0x38, P1 ;  /* 0x00000038b600780c */ /* 0x040fe40000fa4270 */
[----:B------:R-:W-:Y:S02]  /*ec20*/  ISETP.GT.AND P2, PT, R182, 0x39, P1 ;  /* 0x00000039b600780c */ /* 0x000fe40000f44270 */
[C---:B------:R-:W-:Y:S02]  /*ec30*/  ISETP.LT.OR P3, PT, R183.reuse, 0x32, P3 ;  /* 0x00000032b700780c */ /* 0x040fe40001f61670 */
[C---:B------:R-:W-:Y:S02]  /*ec40*/  ISETP.LT.OR P5, PT, R183.reuse, 0x39, P5 ;  /* 0x00000039b700780c */ /* 0x040fe40002fa1670 */
[----:B------:R-:W-:-:S02]  /*ec50*/  ISETP.LT.OR P2, PT, R183, 0x3a, P2 ;  /* 0x0000003ab700780c */ /* 0x000fc40001741670 */
[----:B------:R-:W-:Y:S02]  /*ec60*/  FSEL R177, R177, -INF , !P3 ;  /* 0xff800000b1b17808 */ /* 0x000fe40005800000 */
[----:B------:R-:W-:Y:S02]  /*ec70*/  FSEL R180, R180, -INF , !P5 ;  /* 0xff800000b4b47808 */ /* 0x000fe40006800000 */
[----:B------:R-:W-:Y:S01]  /*ec80*/  FSEL R181, R181, -INF , !P2 ;  /* 0xff800000b5b57808 */ /* 0x000fe20005000000 */
[----:B------:R-:W-:Y:S06]  /*ec90*/  @P4 BRA `(.L_x_2698) ;  /* 0x0000000000584947 */ /* 0x000fec0003800000 */
[----:B------:R-:W-:Y:S01]  /*eca0*/  IADD3 R217, -R23, R184, R217 ;  /* 0x000000b817d97210 */ /* 0x000fe20007ffe1d9 */
[----:B------:R-:W-:Y:S03]  /*ecb0*/  BSSY B2, `(.L_x_2699) ;  /* 0x0000010000027945 */ /* 0x000fe60003800000 */
        /* <DEDUP_REMOVED lines=10> */
.L_x_2700:
[----:B------:R-:W-:-:S05]  /*ed60*/  IMAD.U32 R171, RZ, RZ, UR42 ;  /* 0x0000002affab7e24 */ /* 0x000fca000f8e00ff */
[----:B------:R-:W-:-:S13]  /*ed70*/  ISETP.NE.AND P2, PT, R171, 0x1, PT ;  /* 0x00000001ab00780c */ /* 0x000fda0003f45270 */
[----:B------:R-:W0:Y:S02]  /*ed80*/  @P2 LDC.64 R152, c[0x0][0x9e8] ;  /* 0x00027a00ff982b82 */ /* 0x000e240000000a00 */
[----:B0-----:R-:W-:-:S05]  /*ed90*/  @P2 IMAD.HI.U32 R152, R217, R152, RZ ;  /* 0x00000098d9982227 */ /* 0x001fca00078e00ff */
[----:B------:R-:W-:-:S07]  /*eda0*/  @P2 SHF.R.U32.HI R217, RZ, R153, R152 ;  /* 0x00000099ffd92219 */ /* 0x000fce0000011698 */
.L_x_2701:
[----:B------:R-:W-:Y:S05]  /*edb0*/  BSYNC B2 ;  /* 0x0000000000027941 */ /* 0x000fea0003800000 */
.L_x_2699:
[----:B------:R-:W-:-:S04]  /*edc0*/  IMAD R179, R217, R171, -R179 ;  /* 0x000000abd9b37224 */ /* 0x000fc800078e0ab3 */
[----:B------:R-:W-:-:S05]  /*edd0*/  IMAD.IADD R179, R179, 0x1, -R189 ;  /* 0x00000001b3b37824 */ /* 0x000fca00078e0abd */
[----:B------:R-:W-:Y:S02]  /*ede0*/  VIMNMX R223, R223, R179, !PT ;  /* 0x000000b3dfdf7248 */ /* 0x000fe40007fe0100 */
[----:B------:R-:W-:-:S07]  /*edf0*/  VIADDMNMX R224, R179, R171, R224, PT ;  /* 0x000000abb3e07246 */ /* 0x000fce00038001e0 */
.L_x_2698:
[----:B------:R-:W-:Y:S02]  /*ee00*/  ISETP.GT.AND P2, PT, R223, 0x1, P1 ;  /* 0x00000001df00780c */ /* 0x000fe40000f44270 */
[----:B------:R-:W-:Y:S02]  /*ee10*/  LOP3.LUT R16, R16, 0xffffdfff, RZ, 0xc0, !PT ;  /* 0xffffdfff10107812 */ /* 0x000fe400078ec0ff */
[----:B------:R-:W-:Y:S02]  /*ee20*/  ISETP.LT.OR P2, PT, R224, 0x2, P2 ;  /* 0x00000002e000780c */ /* 0x000fe40001741670 */
[----:B------:R-:W-:Y:S02]  /*ee30*/  @P0 LOP3.LUT R16, R16, 0x2000, RZ, 0xfc, !PT ;  /* 0x0000200010100812 */ /* 0x000fe400078efcff */
[----:B------:R-:W-:Y:S02]  /*ee40*/  FSEL R152, R20, -INF , !P2 ;  /* 0xff80000014987808 */ /* 0x000fe40005000000 */
[----:B------:R-:W-:-:S02]  /*ee50*/  FMNMX.FTZ R20, R218, R13, !PT ;  /* 0x0000000dda147209 */ /* 0x000fc40007810000 */
[----:B------:R-:W-:Y:S02]  /*ee60*/  ISETP.GT.AND P0, PT, R223, 0x20, P1 ;  /* 0x00000020df00780c */ /* 0x000fe40000f04270 */
[----:B------:R-:W-:Y:S02]  /*ee70*/  FMNMX.FTZ R20, R220, R20, !PT ;  /* 0x00000014dc147209 */ /* 0x000fe40007810000 */
[----:B------:R-:W-:Y:S02]  /*ee80*/  LOP3.LUT R16, R16, 0xfffeffff, RZ, 0xc0, !PT ;  /* 0xfffeffff10107812 */ /* 0x000fe400078ec0ff */
[----:B------:R-:W-:Y:S02]  /*ee90*/  FMNMX.FTZ R20, R221, R20, !PT ;  /* 0x00000014dd147209 */ /* 0x000fe40007810000 */
[----:B------:R-:W-:Y:S02]  /*eea0*/  ISETP.GT.AND P3, PT, R223, 0x8, P1 ;  /* 0x00000008df00780c */ /* 0x000fe40000f64270 */
[----:B------:R-:W-:-:S02]  /*eeb0*/  FMNMX.FTZ R20, R157, R20, !PT ;  /* 0x000000149d147209 */ /* 0x000fc40007810000 */
[----:B------:R-:W-:Y:S02]  /*eec0*/  ISETP.GT.AND P4, PT, R223, 0x9, P1 ;  /* 0x00000009df00780c */ /* 0x000fe40000f84270 */
[----:B------:R-:W-:Y:S02]  /*eed0*/  FMNMX.FTZ R20, R160, R20, !PT ;  /* 0x00000014a0147209 */ /* 0x000fe40007810000 */
[----:B------:R-:W-:Y:S02]  /*eee0*/  @P0 LOP3.LUT R16, R16, 0x10000, RZ, 0xfc, !PT ;  /* 0x0001000010100812 */ /* 0x000fe400078efcff */
[----:B------:R-:W-:Y:S02]  /*eef0*/  FMNMX.FTZ R20, R161, R20, !PT ;  /* 0x00000014a1147209 */ /* 0x000fe40007810000 */
[----:B------:R-:W-:Y:S02]  /*ef00*/  ISETP.GT.AND P0, PT, R223, 0x38, P1 ;  /* 0x00000038df00780c */ /* 0x000fe40000f04270 */
[----:B------:R-:W-:-:S02]  /*ef10*/  FMNMX.FTZ R20, R164, R20, !PT ;  /* 0x00000014a4147209 */ /* 0x000fc40007810000 */
[----:B------:R-:W-:Y:S02]  /*ef20*/  LOP3.LUT R16, R16, 0xfffffffd, RZ, 0xc0, !PT ;  /* 0xfffffffd10107812 */ /* 0x000fe400078ec0ff */
[----:B------:R-:W-:Y:S02]  /*ef30*/  FMNMX.FTZ R20, R222, R20, !PT ;  /* 0x00000014de147209 */ /* 0x000fe40007810000 */
[C---:B------:R-:W-:Y:S02]  /*ef40*/  ISETP.LT.OR P3, PT, R224.reuse, 0x9, P3 ;  /* 0x00000009e000780c */ /* 0x040fe40001f61670 */
[----:B------:R-:W-:Y:S02]  /*ef50*/  FMNMX.FTZ R20, R167, R20, !PT ;  /* 0x00000014a7147209 */ /* 0x000fe40007810000 */
[----:B------:R-:W-:Y:S02]  /*ef60*/  ISETP.LT.OR P4, PT, R224, 0xa, P4 ;  /* 0x0000000ae000780c */ /* 0x000fe40002781670 */
[----:B------:R-:W-:-:S02]  /*ef70*/  FMNMX.FTZ R20, R169, R20, !PT ;  /* 0x00000014a9147209 */ /* 0x000fc40007810000 */
[----:B------:R-:W-:Y:S02]  /*ef80*/  @P0 LOP3.LUT R16, R16, 0x2, RZ, 0xfc, !PT ;  /* 0x0000000210100812 */ /* 0x000fe400078efcff */
[----:B------:R-:W-:Y:S02]  /*ef90*/  ISETP.GT.AND P0, PT, R223, RZ, P1 ;  /* 0x000000ffdf00720c */ /* 0x000fe40000f04270 */
[----:B------:R-:W-:Y:S02]  /*efa0*/  FSEL R155, R155, -INF , !P3 ;  /* 0xff8000009b9b7808 */ /* 0x000fe40005800000 */
[----:B------:R-:W-:Y:S02]  /*efb0*/  FSEL R156, R156, -INF , !P4 ;  /* 0xff8000009c9c7808 */ /* 0x000fe40006000000 */
[C---:B------:R-:W-:Y:S02]  /*efc0*/  ISETP.GT.AND P5, PT, R223.reuse, 0x10, P1 ;  /* 0x00000010df00780c */ /* 0x040fe40000fa4270 */
[----:B------:R-:W-:-:S02]  /*efd0*/  ISETP.GT.AND P2, PT, R223, 0x11, P1 ;  /* 0x00000011df00780c */ /* 0x000fc40000f44270 */
[C---:B------:R-:W-:Y:S02]  /*efe0*/  ISETP.GT.AND P3, PT, R223.reuse, 0x18, P1 ;  /* 0x00000018df00780c */ /* 0x040fe40000f64270 */
[----:B------:R-:W-:Y:S02]  /*eff0*/  ISETP.GT.AND P4, PT, R223, 0x19, P1 ;  /* 0x00000019df00780c */ /* 0x000fe40000f84270 */
[----:B------:R-:W-:Y:S02]  /*f000*/  FMNMX.FTZ R20, R225, R20, !PT ;  /* 0x00000014e1147209 */ /* 0x000fe40007810000 */
[C---:B------:R-:W-:Y:S02]  /*f010*/  ISETP.LT.OR P5, PT, R224.reuse, 0x11, P5 ;  /* 0x00000011e000780c */ /* 0x040fe40002fa1670 */
        /* <DEDUP_REMOVED lines=9> */
[----:B------:R-:W-:Y:S02]  /*f0b0*/  FMNMX.FTZ R20, R175, R20, !PT ;  /* 0x00000014af147209 */ /* 0x000fe40007810000 */
[C---:B------:R-:W-:Y:S02]  /*f0c0*/  ISETP.GT.AND P2, PT, R223.reuse, 0x21, P1 ;  /* 0x00000021df00780c */ /* 0x040fe40000f44270 */
[C---:B------:R-:W-:Y:S02]  /*f0d0*/  ISETP.GT.AND P3, PT, R223.reuse, 0x28, P1 ;  /* 0x00000028df00780c */ /* 0x040fe40000f64270 */
[C---:B------:R-:W-:Y:S02]  /*f0e0*/  ISETP.GT.AND P4, PT, R223.reuse, 0x29, P1 ;  /* 0x00000029df00780c */ /* 0x040fe40000f84270 */
[----:B------:R-:W-:-:S02]  /*f0f0*/  ISETP.GT.AND P5, PT, R223, 0x30, P1 ;  /* 0x00000030df00780c */ /* 0x000fc40000fa4270 */
[C---:B------:R-:W-:Y:S02]  /*f100*/  ISETP.GT.AND P6, PT, R223.reuse, 0x31, P1 ;  /* 0x00000031df00780c */ /* 0x040fe40000fc4270 */
[----:B------:R-:W-:Y:S02]  /*f110*/  ISETP.GT.AND P1, PT, R223, 0x39, P1 ;  /* 0x00000039df00780c */ /* 0x000fe40000f24270 */
[----:B------:R-:W-:Y:S02]  /*f120*/  @P0 LOP3.LUT R16, R16, 0x20, RZ, 0xfc, !PT ;  /* 0x0000002010100812 */ /* 0x000fe400078efcff */
[----:B------:R-:W-:Y:S02]  /*f130*/  FMNMX.FTZ R20, R177, R20, !PT ;  /* 0x00000014b1147209 */ /* 0x000fe40007810000 */
[----:B------:R-:W-:Y:S02]  /*f140*/  LOP3.LUT P0, RZ, R16, 0x10000, RZ, 0xc0, !PT ;  /* 0x0001000010ff7812 */ /* 0x000fe4000780c0ff */
[----:B------:R-:W-:-:S02]  /*f150*/  FMNMX.FTZ R20, R180, R20, !PT ;  /* 0x00000014b4147209 */ /* 0x000fc40007810000 */
[----:B------:R-:W-:Y:S02]  /*f160*/  LOP3.LUT R16, R16, 0xfffffff7, RZ, 0xc0, !PT ;  /* 0xfffffff710107812 */ /* 0x000fe400078ec0ff */
[----:B------:R-:W-:Y:S02]  /*f170*/  ISETP.LT.OR P0, PT, R224, 0x21, P0 ;  /* 0x00000021e000780c */ /* 0x000fe40000701670 */
[----:B------:R-:W-:Y:S02]  /*f180*/  FMNMX.FTZ R20, R181, R20, !PT ;  /* 0x00000014b5147209 */ /* 0x000fe40007810000 */
[----:B------:R-:W-:Y:S02]  /*f190*/  @P1 LOP3.LUT R16, R16, 0x8, RZ, 0xfc, !PT ;  /* 0x0000000810101812 */ /* 0x000fe400078efcff */
[----:B------:R-:W-:Y:S01]  /*f1a0*/  ISETP.LT.OR P5, PT, R224, 0x31, P5 ;  /* 0x00000031e000780c */ /* 0x000fe20002fa1670 */
[----:B------:R-:W0:Y:S01]  /*f1b0*/  SHFL.BFLY PT, R153, R20, 0x2, 0x1f ;  /* 0x0c401f0014997f89 */ /* 0x000e2200000e0000 */
[----:B------:R-:W-:-:S02]  /*f1c0*/  LOP3.LUT P1, RZ, R16, 0x2, RZ, 0xc0, !PT ;  /* 0x0000000210ff7812 */ /* 0x000fc4000782c0ff */
[----:B------:R-:W-:Y:S02]  /*f1d0*/  LOP3.LUT R16, R16, 0xffffffbf, RZ, 0xc0, !PT ;  /* 0xffffffbf10107812 */ /* 0x000fe400078ec0ff */
[----:B------:R-:W-:Y:S02]  /*f1e0*/  ISETP.LT.OR P6, PT, R224, 0x32, P6 ;  /* 0x00000032e000780c */ /* 0x000fe400037c1670 */
[----:B------:R-:W-:Y:S02]  /*f1f0*/  @P0 LOP3.LUT R16, R16, 0x40, RZ, 0xfc, !PT ;  /* 0x0000004010100812 */ /* 0x000fe400078efcff */
[----:B------:R-:W-:Y:S02]  /*f200*/  ISETP.LT.OR P0, PT, R224, 0x22, P2 ;  /* 0x00000022e000780c */ /* 0x000fe40001701670 */
[C---:B------:R-:W-:Y:S02]  /*f210*/  LOP3.LUT P2, RZ, R16.reuse, 0x20, RZ, 0xc0, !PT ;  /* 0x0000002010ff7812 */ /* 0x040fe4000784c0ff */
[----:B------:R-:W-:-:S02]  /*f220*/  LOP3.LUT R16, R16, 0xffffffef, RZ, 0xc0, !PT ;  /* 0xffffffef10107812 */ /* 0x000fc400078ec0ff */
[----:B------:R-:W-:Y:S02]  /*f230*/  ISETP.LT.OR P2, PT, R224, 0x1, P2 ;  /* 0x00000001e000780c */ /* 0x000fe40001741670 */
[----:B------:R-:W-:Y:S02]  /*f240*/  FSEL R172, R172, -INF , !P5 ;  /* 0xff800000acac7808 */ /* 0x000fe40006800000 */
[----:B------:R-:W-:Y:S02]  /*f250*/  FSEL R154, R154, -INF , !P2 ;  /* 0xff8000009a9a7808 */ /* 0x000fe40005000000 */
[----:B------:R-:W-:Y:S02]  /*f260*/  ISETP.LT.OR P1, PT, R224, 0x39, P1 ;  /* 0x00000039e000780c */ /* 0x000fe40000f21670 */
[----:B------:R-:W-:Y:S02]  /*f270*/  @P0 LOP3.LUT R16, R16, 0x10, RZ, 0xfc, !PT ;  /* 0x0000001010100812 */ /* 0x000fe400078efcff */
[----:B------:R-:W-:-:S02]  /*f280*/  ISETP.LT.OR P0, PT, R224, 0x29, P3 ;  /* 0x00000029e000780c */ /* 0x000fc40001f01670 */
[----:B0-----:R-:W-:Y:S02]  /*f290*/  FMNMX.FTZ R153, R20, R153, !PT ;  /* 0x0000009914997209 */ /* 0x001fe40007810000 */
[C---:B------:R-:W-:Y:S02]  /*f2a0*/  LOP3.LUT P3, RZ, R16.reuse, 0x8, RZ, 0xc0, !PT ;  /* 0x0000000810ff7812 */ /* 0x040fe4000786c0ff */
[----:B------:R-:W-:Y:S01]  /*f2b0*/  LOP3.LUT R16, R16, 0xfffffffb, RZ, 0xc0, !PT ;  /* 0xfffffffb10107812 */ /* 0x000fe200078ec0ff */
[----:B------:R-:W0:Y:S01]  /*f2c0*/  SHFL.BFLY PT, R171, R153, 0x1, 0x1f ;  /* 0x0c201f0099ab7f89 */ /* 0x000e2200000e0000 */
[----:B------:R-:W-:Y:S02]  /*f2d0*/  FMNMX.FTZ R179, R154, R15, !PT ;  /* 0x0000000f9ab37209 */ /* 0x000fe40007810000 */
[----:B------:R-:W-:Y:S02]  /*f2e0*/  FSEL R174, R174, -INF , !P6 ;  /* 0xff800000aeae7808 */ /* 0x000fe40007000000 */
[----:B------:R-:W-:-:S02]  /*f2f0*/  FMNMX.FTZ R179, R152, R179, !PT ;  /* 0x000000b398b37209 */ /* 0x000fc40007810000 */
[----:B------:R-:W-:Y:S02]  /*f300*/  @P0 LOP3.LUT R16, R16, 0x4, RZ, 0xfc, !PT ;  /* 0x0000000410100812 */ /* 0x000fe400078efcff */
[----:B------:R-:W-:Y:S02]  /*f310*/  ISETP.LT.OR P0, PT, R224, 0x2a, P4 ;  /* 0x0000002ae000780c */ /* 0x000fe40002701670 */
[----:B------:R-:W-:Y:S02]  /*f320*/  LOP3.LUT R16, R16, 0xffffbfff, RZ, 0xc0, !PT ;  /* 0xffffbfff10107812 */ /* 0x000fe400078ec0ff */
[----:B------:R-:W-:Y:S02]  /*f330*/  FMNMX.FTZ R179, R155, R179, !PT ;  /* 0x000000b39bb37209 */ /* 0x000fe40007810000 */
[----:B------:R-:W-:Y:S02]  /*f340*/  ISETP.LT.OR P3, PT, R224, 0x3a, P3 ;  /* 0x0000003ae000780c */ /* 0x000fe40001f61670 */
[----:B------:R-:W-:-:S02]  /*f350*/  FMNMX.FTZ R179, R156, R179, !PT ;  /* 0x000000b39cb37209 */ /* 0x000fc40007810000 */
[----:B------:R-:W-:Y:S02]  /*f360*/  FSEL R176, R176, -INF , !P1 ;  /* 0xff800000b0b07808 */ /* 0x000fe40004800000 */
[----:B------:R-:W-:Y:S02]  /*f370*/  FMNMX.FTZ R179, R158, R179, !PT ;  /* 0x000000b39eb37209 */ /* 0x000fe40007810000 */
[----:B------:R-:W-:Y:S02]  /*f380*/  @P0 LOP3.LUT R16, R16, 0x4000, RZ, 0xfc, !PT ;  /* 0x0000400010100812 */ /* 0x000fe400078efcff */
[----:B0-----:R-:W-:Y:S02]  /*f390*/  FMNMX.FTZ R171, R153, R171, !PT ;  /* 0x000000ab99ab7209 */ /* 0x001fe40007810000 */
[----:B------:R-:W-:Y:S02]  /*f3a0*/  LOP3.LUT P0, RZ, R16, 0x10, RZ, 0xc0, !PT ;  /* 0x0000001010ff7812 */ /* 0x000fe4000780c0ff */
[----:B------:R-:W-:-:S02]  /*f3b0*/  FSETP.NEU.FTZ.AND P4, PT, R171, -INF , PT ;  /* 0xff800000ab00780b */ /* 0x000fc40003f9d000 */
[----:B------:R-:W-:Y:S02]  /*f3c0*/  LOP3.LUT R16, R16, 0xffff7fff, RZ, 0xc0, !PT ;  /* 0xffff7fff10107812 */ /* 0x000fe400078ec0ff */
[----:B------:R-:W-:Y:S02]  /*f3d0*/  FSEL R20, R171, RZ, P4 ;  /* 0x000000ffab147208 */ /* 0x000fe40002000000 */
[----:B------:R-:W-:Y:S02]  /*f3e0*/  FMNMX.FTZ R179, R159, R179, !PT ;  /* 0x000000b39fb37209 */ /* 0x000fe40007810000 */
[----:B------:R-:W-:Y:S01]  /*f3f0*/  FSEL R178, R178, -INF , !P3 ;  /* 0xff800000b2b27808 */ /* 0x000fe20005800000 */
[----:B------:R-:W-:Y:S01]  /*f400*/  FADD.FTZ R13, -R20, R13 ;  /* 0x0000000d140d7221 */ /* 0x000fe20000010100 */
[----:B------:R-:W-:Y:S01]  /*f410*/  IMAD.U32 R20, RZ, RZ, UR38 ;  /* 0x00000026ff147e24 */ /* 0x000fe2000f8e00ff */
[----:B------:R-:W-:Y:S02]  /*f420*/  @P0 LOP3.LUT R16, R16, 0x8000, RZ, 0xfc, !PT ;  /* 0x0000800010100812 */ /* 0x000fe400078efcff */
[----:B------:R-:W-:Y:S01]  /*f430*/  FMNMX.FTZ R179, R162, R179, !PT ;  /* 0x000000b3a2b37209 */ /* 0x000fe20007810000 */
[-C--:B------:R-:W-:Y:S01]  /*f440*/  FMUL.FTZ R153, R171, R20.reuse ;  /* 0x00000014ab997220 */ /* 0x080fe20000410000 */
[----:B------:R-:W-:Y:S01]  /*f450*/  LOP3.LUT P0, RZ, R16, 0x40, RZ, 0xc0, !PT ;  /* 0x0000004010ff7812 */ /* 0x000fe2000780c0ff */
[----:B------:R-:W-:Y:S01]  /*f460*/  FMUL.FTZ R13, R13, R20 ;  /* 0x000000140d0d7220 */ /* 0x000fe20000410000 */
[----:B------:R-:W-:-:S02]  /*f470*/  FMNMX.FTZ R179, R163, R179, !PT ;  /* 0x000000b3a3b37209 */ /* 0x000fc40007810000 */
[----:B------:R-:W-:Y:S02]  /*f480*/  FSEL R165, R165, -INF , !P0 ;  /* 0xff800000a5a57808 */ /* 0x000fe40004000000 */
[C---:B------:R-:W-:Y:S02]  /*f490*/  LOP3.LUT P0, RZ, R16.reuse, 0x8000, RZ, 0xc0, !PT ;  /* 0x0000800010ff7812 */ /* 0x040fe4000780c0ff */
[----:B------:R-:W-:Y:S02]  /*f4a0*/  FSEL R153, R153, RZ, P4 ;  /* 0x000000ff99997208 */ /* 0x000fe40002000000 */
[----:B------:R-:W-:Y:S02]  /*f4b0*/  LOP3.LUT P4, RZ, R16, 0x4, RZ, 0xc0, !PT ;  /* 0x0000000410ff7812 */ /* 0x000fe4000788c0ff */
[----:B------:R-:W-:Y:S01]  /*f4c0*/  FSEL R166, R166, -INF , !P0 ;  /* 0xff800000a6a67808 */ /* 0x000fe20004000000 */
[-CC-:B------:R-:W-:Y:S01]  /*f4d0*/  FFMA.FTZ R218, R218, R20.reuse, -R153.reuse ;  /* 0x00000014dada7223 */ /* 0x180fe20000010899 */
[----:B------:R-:W-:Y:S01]  /*f4e0*/  FMNMX.FTZ R179, R165, R179, !PT ;  /* 0x000000b3a5b37209 */ /* 0x000fe20007810000 */
        /* <DEDUP_REMOVED lines=15> */
[----:B------:R-:W-:Y:S01]  /*f5e0*/  LOP3.LUT P0, RZ, R16, 0x4000, RZ, 0xc0, !PT ;  /* 0x0000400010ff7812 */ /* 0x000fe2000780c0ff */
[----:B------:R-:W-:Y:S01]  /*f5f0*/  MUFU.EX2 R218, R218 ;  /* 0x000000da00da7308 */ /* 0x000fe20000000800 */
[----:B------:R-:W-:-:S02]  /*f600*/  FSEL R168, R168, -INF , !P4 ;  /* 0xff800000a8a87808 */ /* 0x000fc40006000000 */
[----:B------:R-:W-:Y:S02]  /*f610*/  FMNMX.FTZ R181, R166, R179, !PT ;  /* 0x000000b3a6b57209 */ /* 0x000fe40007810000 */
[----:B------:R-:W-:Y:S02]  /*f620*/  FSEL R179, R170, -INF , !P0 ;  /* 0xff800000aab37808 */ /* 0x000fe40004000000 */
[----:B------:R-:W-:Y:S01]  /*f630*/  FMNMX.FTZ R181, R168, R181, !PT ;  /* 0x000000b5a8b57209 */ /* 0x000fe20007810000 */
[----:B------:R-:W-:Y:S01]  /*f640*/  MUFU.EX2 R220, R220 ;  /* 0x000000dc00dc7308 */ /* 0x000fe20000000800 */
[----:B------:R-:W-:Y:S02]  /*f650*/  ISETP.NE.AND P1, PT, R197, RZ, PT ;  /* 0x000000ffc500720c */ /* 0x000fe40003f25270 */
[----:B------:R-:W-:Y:S02]  /*f660*/  FMNMX.FTZ R181, R179, R181, !PT ;  /* 0x000000b5b3b57209 */ /* 0x000fe40007810000 */
[----:B------:R-:W-:-:S02]  /*f670*/  LOP3.LUT P0, RZ, R16, 0x2000, RZ, 0xc0, !PT ;  /* 0x0000200010ff7812 */ /* 0x000fc4000780c0ff */
[----:B------:R-:W-:Y:S01]  /*f680*/  FMNMX.FTZ R181, R172, R181, !PT ;  /* 0x000000b5acb57209 */ /* 0x000fe20007810000 */
[----:B------:R-:W-:Y:S03]  /*f690*/  MUFU.EX2 R221, R221 ;  /* 0x000000dd00dd7308 */ /* 0x000fe60000000800 */
[----:B------:R-:W-:-:S03]  /*f6a0*/  FMNMX.FTZ R181, R174, R181, !PT ;  /* 0x000000b5aeb57209 */ /* 0x000fc60007810000 */
[----:B------:R-:W-:Y:S01]  /*f6b0*/  @!P1 IMAD R17, R17, 0x40, R194 ;  /* 0x0000004011119824 */ /* 0x000fe200078e02c2 */
[----:B------:R-:W-:Y:S01]  /*f6c0*/  FMNMX.FTZ R170, R176, R181, !PT ;  /* 0x000000b5b0aa7209 */ /* 0x000fe20007810000 */
[----:B------:R-:W-:Y:S02]  /*f6d0*/  MUFU.EX2 R157, R157 ;  /* 0x0000009d009d7308 */ /* 0x000fe40000000800 */
[----:B------:R-:W-:Y:S01]  /*f6e0*/  @!P1 IMAD R17, R17, 0x4, R2 ;  /* 0x0000000411119824 */ /* 0x000fe200078e0202 */
[----:B------:R-:W-:-:S05]  /*f6f0*/  FMNMX.FTZ R170, R178, R170, !PT ;  /* 0x000000aab2aa7209 */ /* 0x000fca0007810000 */
[----:B------:R-:W0:Y:S01]  /*f700*/  SHFL.BFLY PT, R181, R170, 0x2, 0x1f ;  /* 0x0c401f00aab57f89 */ /* 0x000e2200000e0000 */
[----:B------:R-:W-:Y:S08]  /*f710*/  MUFU.EX2 R160, R160 ;  /* 0x000000a000a07308 */ /* 0x000ff00000000800 */
[----:B------:R-:W2:Y:S08]  /*f720*/  MUFU.EX2 R161, R161 ;  /* 0x000000a100a17308 */ /* 0x000eb00000000800 */
[----:B------:R-:W-:Y:S01]  /*f730*/  MUFU.EX2 R164, R164 ;  /* 0x000000a400a47308 */ /* 0x000fe20000000800 */
[----:B0-----:R-:W-:-:S07]  /*f740*/  FMNMX.FTZ R170, R170, R181, !PT ;  /* 0x000000b5aaaa7209 */ /* 0x001fce0007810000 */
[----:B------:R-:W0:Y:S01]  /*f750*/  MUFU.EX2 R222, R222 ;  /* 0x000000de00de7308 */ /* 0x000e220000000800 */
[----:B------:R-:W3:Y:S07]  /*f760*/  SHFL.BFLY PT, R181, R170, 0x1, 0x1f ;  /* 0x0c201f00aab57f89 */ /* 0x000eee00000e0000 */
[----:B------:R-:W-:Y:S08]  /*f770*/  MUFU.EX2 R167, R167 ;  /* 0x000000a700a77308 */ /* 0x000ff00000000800 */
[----:B------:R-:W-:Y:S08]  /*f780*/  MUFU.EX2 R169, R169 ;  /* 0x000000a900a97308 */ /* 0x000ff00000000800 */
[----:B------:R-:W-:Y:S01]  /*f790*/  MUFU.EX2 R173, R173 ;  /* 0x000000ad00ad7308 */ /* 0x000fe20000000800 */
[----:B---3--:R-:W-:-:S04]  /*f7a0*/  FMNMX.FTZ R170, R170, R181, !PT ;  /* 0x000000b5aaaa7209 */ /* 0x008fc80007810000 */
[C---:B------:R-:W-:Y:S01]  /*f7b0*/  FSETP.NEU.FTZ.AND P2, PT, R170.reuse, -INF , PT ;  /* 0xff800000aa00780b */ /* 0x040fe20003f5d000 */
[C---:B------:R-:W-:Y:S02]  /*f7c0*/  FMUL.FTZ R223, R170.reuse, R20 ;  /* 0x00000014aadf7220 */ /* 0x040fe40000410000 */
[----:B------:R-:W-:Y:S01]  /*f7d0*/  MUFU.EX2 R175, R175 ;  /* 0x000000af00af7308 */ /* 0x000fe20000000800 */
[----:B------:R-:W-:Y:S02]  /*f7e0*/  FSEL R181, R170, RZ, P2 ;  /* 0x000000ffaab57208 */ /* 0x000fe40001000000 */
[----:B------:R-:W-:-:S03]  /*f7f0*/  FSEL R223, R223, RZ, P2 ;  /* 0x000000ffdfdf7208 */ /* 0x000fc60001000000 */
[----:B------:R-:W-:Y:S02]  /*f800*/  FADD.FTZ R181, -R181, R15 ;  /* 0x0000000fb5b57221 */ /* 0x000fe40000010100 */
        /* <DEDUP_REMOVED lines=9> */
[--C-:B------:R-:W-:Y:S01]  /*f8a0*/  FFMA.FTZ R224, R166, R20, -R223.reuse ;  /* 0x00000014a6e07223 */ /* 0x100fe200000108df */
[----:B--2---:R-:W-:Y:S01]  /*f8b0*/  F2FP.BF16.F32.PACK_AB R156, R161, R160 ;  /* 0x000000a0a19c723e */ /* 0x004fe200000010ff */
[-CC-:B------:R-:W-:Y:S01]  /*f8c0*/  FFMA.FTZ R168, R168, R20.reuse, -R223.reuse ;  /* 0x00000014a8a87223 */ /* 0x180fe200000108df */
[-CC-:B------:R-:W-:Y:S01]  /*f8d0*/  FFMA.FTZ R179, R179, R20.reuse, -R223.reuse ;  /* 0x00000014b3b37223 */ /* 0x180fe200000108df */
[-CC-:B------:R-:W-:Y:S01]  /*f8e0*/  FFMA.FTZ R172, R172, R20.reuse, -R223.reuse ;  /* 0x00000014acac7223 */ /* 0x180fe200000108df */
[-CC-:B------:R-:W-:Y:S01]  /*f8f0*/  FFMA.FTZ R174, R174, R20.reuse, -R223.reuse ;  /* 0x00000014aeae7223 */ /* 0x180fe200000108df */
[-CC-:B------:R-:W-:Y:S01]  /*f900*/  FFMA.FTZ R178, R178, R20.reuse, -R223.reuse ;  /* 0x00000014b2b27223 */ /* 0x180fe200000108df */
[----:B------:R-:W-:Y:S01]  /*f910*/  MUFU.EX2 R155, R155 ;  /* 0x0000009b009b7308 */ /* 0x000fe20000000800 */
[-C--:B---3--:R-:W-:Y:S01]  /*f920*/  FMUL.FTZ R13, R181, R20.reuse ;  /* 0x00000014b50d7220 */ /* 0x088fe20000410000 */
[-CC-:B------:R-:W-:Y:S01]  /*f930*/  FFMA.FTZ R181, R152, R20.reuse, -R223.reuse ;  /* 0x0000001498b57223 */ /* 0x180fe200000108df */
[----:B------:R-:W-:Y:S01]  /*f940*/  FFMA.FTZ R176, R176, R20, -R223 ;  /* 0x00000014b0b07223 */ /* 0x000fe200000108df */
[----:B------:R-:W-:-:S02]  /*f950*/  F2FP.BF16.F32.PACK_AB R152, R220, R218 ;  /* 0x000000dadc98723e */ /* 0x000fc400000010ff */
[----:B0-----:R-:W-:Y:S02]  /*f960*/  F2FP.BF16.F32.PACK_AB R158, R222, R164 ;  /* 0x000000a4de9e723e */ /* 0x001fe400000010ff */
[----:B------:R-:W0:Y:S01]  /*f970*/  MUFU.EX2 R13, R13 ;  /* 0x0000000d000d7308 */ /* 0x000e220000000800 */
[----:B----4-:R-:W-:Y:S01]  /*f980*/  @!P1 STS [R17+0x28800], R15 ;  /* 0x0288000f11009388 */ /* 0x010fe20000000800 */
[----:B------:R-:W-:Y:S01]  /*f990*/  FFMA.FTZ R3, R15, R3, R218 ;  /* 0x000000030f037223 */ /* 0x000fe200000100da */
[-C--:B------:R-:W-:Y:S01]  /*f9a0*/  FMUL.FTZ R24, R24, R15.reuse ;  /* 0x0000000f18187220 */ /* 0x080fe20000410000 */
[-C--:B------:R-:W-:Y:S01]  /*f9b0*/  FMUL.FTZ R25, R25, R15.reuse ;  /* 0x0000000f19197220 */ /* 0x080fe20000410000 */
[-C--:B------:R-:W-:Y:S01]  /*f9c0*/  FMUL.FTZ R28, R28, R15.reuse ;  /* 0x0000000f1c1c7220 */ /* 0x080fe20000410000 */
[----:B------:R-:W-:Y:S01]  /*f9d0*/  FADD.FTZ R3, R220, R3 ;  /* 0x00000003dc037221 */ /* 0x000fe20000010000 */
[-C--:B------:R-:W-:Y:S01]  /*f9e0*/  FMUL.FTZ R29, R29, R15.reuse ;  /* 0x0000000f1d1d7220 */ /* 0x080fe20000410000 */
[----:B------:R-:W-:Y:S01]  /*f9f0*/  MUFU.EX2 R181, R181 ;  /* 0x000000b500b57308 */ /* 0x000fe20000000800 */
        /* <DEDUP_REMOVED lines=8> */
[----:B0-----:R0:W-:Y:S01]  /*fa80*/  @!P1 STS [R17+0x28820], R13 ;  /* 0x0288200d11009388 */ /* 0x0011e20000000800 */
[----:B------:R-:W-:Y:S01]  /*fa90*/  FADD.FTZ R3, R160, R3 ;  /* 0x00000003a0037221 */ /* 0x000fe20000010000 */
[----:B------:R-:W-:Y:S01]  /*faa0*/  F2FP.BF16.F32.PACK_AB R160, R169, R167 ;  /* 0x000000a7a9a0723e */ /* 0x000fe200000010ff */
[-C--:B------:R-:W-:Y:S01]  /*fab0*/  FMUL.FTZ R41, R41, R15.reuse ;  /* 0x0000000f29297220 */ /* 0x080fe20000410000 */
[-C--:B------:R-:W-:Y:S01]  /*fac0*/  FMUL.FTZ R44, R44, R15.reuse ;  /* 0x0000000f2c2c7220 */ /* 0x080fe20000410000 */
[----:B------:R-:W-:Y:S01]  /*fad0*/  FADD.FTZ R3, R161, R3 ;  /* 0x00000003a1037221 */ /* 0x000fe20000010000 */
[-C--:B------:R-:W-:Y:S01]  /*fae0*/  FMUL.FTZ R45, R45, R15.reuse ;  /* 0x0000000f2d2d7220 */ /* 0x080fe20000410000 */
[----:B------:R-:W-:Y:S01]  /*faf0*/  MUFU.EX2 R159, R159 ;  /* 0x0000009f009f7308 */ /* 0x000fe20000000800 */
[----:B------:R-:W-:Y:S01]  /*fb00*/  FMUL.FTZ R48, R48, R15 ;  /* 0x0000000f30307220 */ /* 0x000fe20000410000 */
[----:B------:R-:W-:Y:S01]  /*fb10*/  FADD.FTZ R3, R164, R3 ;  /* 0x00000003a4037221 */ /* 0x000fe20000010000 */
[----:B0-----:R-:W-:Y:S01]  /*fb20*/  FFMA.FTZ R17, R154, R20, -R223 ;  /* 0x000000149a117223 */ /* 0x001fe200000108df */
[----:B------:R-:W-:Y:S01]  /*fb30*/  F2FP.BF16.F32.PACK_AB R154, R157, R221 ;  /* 0x000000dd9d9a723e */ /* 0x000fe200000010ff */
[----:B------:R-:W-:Y:S01]  /*fb40*/  FMUL.FTZ R49, R49, R15 ;  /* 0x0000000f31317220 */ /* 0x000fe20000410000 */
[----:B------:R-:W-:Y:S01]  /*fb50*/  FADD.FTZ R3, R222, R3 ;  /* 0x00000003de037221 */ /* 0x000fe20000010000 */
[----:B------:R-:W-:Y:S01]  /*fb60*/  F2FP.BF16.F32.PACK_AB R164, R177, R175 ;  /* 0x000000afb1a4723e */ /* 0x000fe200000010ff */
[----:B------:R-:W-:Y:S01]  /*fb70*/  MUFU.EX2 R157, R183 ;  /* 0x000000b7009d7308 */ /* 0x000fe20000000800 */
[-C--:B------:R-:W-:Y:S01]  /*fb80*/  FMUL.FTZ R52, R52, R15.reuse ;  /* 0x0000000f34347220 */ /* 0x080fe20000410000 */
[----:B------:R-:W-:Y:S01]  /*fb90*/  FADD.FTZ R3, R167, R3 ;  /* 0x00000003a7037221 */ /* 0x000fe20000010000 */
[-C--:B------:R-:W-:Y:S01]  /*fba0*/  FMUL.FTZ R53, R53, R15.reuse ;  /* 0x0000000f35357220 */ /* 0x080fe20000410000 */
[-C--:B------:R-:W-:Y:S01]  /*fbb0*/  FMUL.FTZ R56, R56, R15.reuse ;  /* 0x0000000f38387220 */ /* 0x080fe20000410000 */
[-C--:B------:R-:W-:Y:S01]  /*fbc0*/  FMUL.FTZ R57, R57, R15.reuse ;  /* 0x0000000f39397220 */ /* 0x080fe20000410000 */
[----:B------:R-:W-:Y:S01]  /*fbd0*/  FADD.FTZ R3, R169, R3 ;  /* 0x00000003a9037221 */ /* 0x000fe20000010000 */
        /* <DEDUP_REMOVED lines=22> */
[----:B------:R-:W-:Y:S01]  /*fd40*/  FADD.FTZ R0, R181, R0 ;  /* 0x00000000b5007221 */ /* 0x000fe20000010000 */
[-C--:B------:R-:W-:Y:S01]  /*fd50*/  FMUL.FTZ R96, R96, R15.reuse ;  /* 0x0000000f60607220 */ /* 0x080fe20000410000 */
[----:B------:R-:W-:Y:S01]  /*fd60*/  FMUL.FTZ R97, R97, R15 ;  /* 0x0000000f61617220 */ /* 0x000fe20000410000 */
[----:B------:R-:W0:Y:S01]  /*fd70*/  MUFU.EX2 R161, R165 ;  /* 0x000000a500a17308 */ /* 0x000e220000000800 */
[----:B------:R-:W-:Y:S01]  /*fd80*/  FADD.FTZ R0, R155, R0 ;  /* 0x000000009b007221 */ /* 0x000fe20000010000 */
[----:B------:R-:W-:Y:S01]  /*fd90*/  F2FP.BF16.F32.PACK_AB R155, R182, R155 ;  /* 0x0000009bb69b723e */ /* 0x000fe200000010ff */
[-C--:B------:R-:W-:Y:S01]  /*fda0*/  FMUL.FTZ R100, R100, R15.reuse ;  /* 0x0000000f64647220 */ /* 0x080fe20000410000 */
[-C--:B------:R-:W-:Y:S01]  /*fdb0*/  FMUL.FTZ R101, R101, R15.reuse ;  /* 0x0000000f65657220 */ /* 0x080fe20000410000 */
[----:B------:R-:W-:Y:S01]  /*fdc0*/  FADD.FTZ R0, R182, R0 ;  /* 0x00000000b6007221 */ /* 0x000fe20000010000 */
[-C--:B------:R-:W-:Y:S01]  /*fdd0*/  FMUL.FTZ R104, R104, R15.reuse ;  /* 0x0000000f68687220 */ /* 0x080fe20000410000 */
[----:B------:R-:W-:Y:S01]  /*fde0*/  FMUL.FTZ R105, R105, R15 ;  /* 0x0000000f69697220 */ /* 0x000fe20000410000 */
[----:B------:R-:W3:Y:S01]  /*fdf0*/  MUFU.EX2 R162, R225 ;  /* 0x000000e100a27308 */ /* 0x000ee20000000800 */
[----:B------:R-:W-:Y:S01]  /*fe00*/  FADD.FTZ R0, R157, R0 ;  /* 0x000000009d007221 */ /* 0x000fe20000010000 */
[----:B------:R-:W-:Y:S01]  /*fe10*/  F2FP.BF16.F32.PACK_AB R157, R159, R157 ;  /* 0x0000009d9f9d723e */ /* 0x000fe200000010ff */
[-C--:B------:R-:W-:Y:S01]  /*fe20*/  FMUL.FTZ R108, R108, R15.reuse ;  /* 0x0000000f6c6c7220 */ /* 0x080fe20000410000 */
[----:B------:R-:W-:Y:S01]  /*fe30*/  FMUL.FTZ R109, R109, R15 ;  /* 0x0000000f6d6d7220 */ /* 0x000fe20000410000 */
[----:B------:R-:W-:Y:S01]  /*fe40*/  FADD.FTZ R0, R159, R0 ;  /* 0x000000009f007221 */ /* 0x000fe20000010000 */
[----:B--2---:R-:W-:Y:S01]  /*fe50*/  F2FP.BF16.F32.PACK_AB R159, R163, R217 ;  /* 0x000000d9a39f723e */ /* 0x004fe200000010ff */
[-C--:B------:R-:W-:Y:S01]  /*fe60*/  FMUL.FTZ R112, R112, R15.reuse ;  /* 0x0000000f70707220 */ /* 0x080fe20000410000 */
[----:B------:R-:W2:Y:S01]  /*fe70*/  MUFU.EX2 R224, R224 ;  /* 0x000000e000e07308 */ /* 0x000ea20000000800 */
[----:B------:R-:W-:Y:S01]  /*fe80*/  FADD.FTZ R0, R217, R0 ;  /* 0x00000000d9007221 */ /* 0x000fe20000010000 */
[-C--:B------:R-:W-:Y:S01]  /*fe90*/  FMUL.FTZ R113, R113, R15.reuse ;  /* 0x0000000f71717220 */ /* 0x080fe20000410000 */
[-C--:B------:R-:W-:Y:S01]  /*fea0*/  FMUL.FTZ R116, R116, R15.reuse ;  /* 0x0000000f74747220 */ /* 0x080fe20000410000 */
[-C--:B------:R-:W-:Y:S01]  /*feb0*/  FMUL.FTZ R117, R117, R15.reuse ;  /* 0x0000000f75757220 */ /* 0x080fe20000410000 */
[----:B------:R-:W-:Y:S01]  /*fec0*/  FADD.FTZ R0, R163, R0 ;  /* 0x00000000a3007221 */ /* 0x000fe20000010000 */
[-C--:B------:R-:W-:Y:S01]  /*fed0*/  FMUL.FTZ R120, R120, R15.reuse ;  /* 0x0000000f78787220 */ /* 0x080fe20000410000 */
[-C--:B------:R-:W-:Y:S01]  /*fee0*/  FMUL.FTZ R121, R121, R15.reuse ;  /* 0x0000000f79797220 */ /* 0x080fe20000410000 */
[----:B------:R-:W4:Y:S01]  /*fef0*/  MUFU.EX2 R168, R168 ;  /* 0x000000a800a87308 */ /* 0x000f220000000800 */
[----:B0-----:R-:W-:Y:S01]  /*ff00*/  FADD.FTZ R0, R161, R0 ;  /* 0x00000000a1007221 */ /* 0x001fe20000010000 */
[----:B---3--:R-:W-:Y:S01]  /*ff10*/  FADD.FTZ R3, R162, R3 ;  /* 0x00000003a2037221 */ /* 0x008fe20000010000 */
[----:B------:R-:W-:Y:S01]  /*ff20*/  F2FP.BF16.F32.PACK_AB R162, R173, R162 ;  /* 0x000000a2ada2723e */ /* 0x000fe200000010ff */
[-C--:B------:R-:W-:Y:S01]  /*ff30*/  FMUL.FTZ R124, R124, R15.reuse ;  /* 0x0000000f7c7c7220 */ /* 0x080fe20000410000 */
[-C--:B------:R-:W-:Y:S01]  /*ff40*/  FMUL.FTZ R125, R125, R15.reuse ;  /* 0x0000000f7d7d7220 */ /* 0x080fe20000410000 */
[----:B------:R-:W-:Y:S01]  /*ff50*/  FADD.FTZ R3, R173, R3 ;  /* 0x00000003ad037221 */ /* 0x000fe20000010000 */
[----:B------:R-:W-:Y:S01]  /*ff60*/  FMUL.FTZ R128, R128, R15 ;  /* 0x0000000f80807220 */ /* 0x000fe20000410000 */
[----:B------:R-:W0:Y:S01]  /*ff70*/  MUFU.EX2 R179, R179 ;  /* 0x000000b300b37308 */ /* 0x000e220000000800 */
[C---:B--2---:R-:W-:Y:S01]  /*ff80*/  FADD.FTZ R0, R224.reuse, R0 ;  /* 0x00000000e0007221 */ /* 0x044fe20000010000 */
[----:B------:R-:W-:Y:S01]  /*ff90*/  FADD.FTZ R3, R175, R3 ;  /* 0x00000003af037221 */ /* 0x000fe20000010000 */
[----:B------:R-:W-:Y:S01]  /*ffa0*/  F2FP.BF16.F32.PACK_AB R161, R224, R161 ;  /* 0x000000a1e0a1723e */ /* 0x000fe200000010ff */
[-C--:B------:R-:W-:Y:S01]  /*ffb0*/  FMUL.FTZ R129, R129, R15.reuse ;  /* 0x0000000f81817220 */ /* 0x080fe20000410000 */
[-C--:B------:R-:W-:Y:S01]  /*ffc0*/  FMUL.FTZ R132, R132, R15.reuse ;  /* 0x0000000f84847220 */ /* 0x080fe20000410000 */
[----:B------:R-:W-:Y:S01]  /*ffd0*/  FADD.FTZ R3, R177, R3 ;  /* 0x00000003b1037221 */ /* 0x000fe20000010000 */
[-C--:B------:R-:W-:Y:S01]  /*ffe0*/  FMUL.FTZ R133, R133, R15.reuse ;  /* 0x0000000f85857220 */ /* 0x080fe20000410000 */
[----:B------:R-:W2:Y:S01]  /*fff0*/  MUFU.EX2 R165, R172 ;  /* 0x000000ac00a57308 */ /* 0x000ea20000000800 */
        /* <DEDUP_REMOVED lines=9> */
[----:B------:R-:W-:Y:S01]  /*10090*/  F2FP.BF16.F32.PACK_AB R163, R179, R168 ;  /* 0x000000a8b3a3723e */ /* 0x000fe200000010ff */
[-C--:B------:R-:W-:Y:S01]  /*100a0*/  FMUL.FTZ R148, R148, R15.reuse ;  /* 0x0000000f94947220 */ /* 0x080fe20000410000 */
[----:B------:R-:W-:Y:S01]  /*100b0*/  FMUL.FTZ R149, R149, R15 ;  /* 0x0000000f95957220 */ /* 0x000fe20000410000 */
[-C--:B------:R-:W-:Y:S01]  /*100c0*/  FMUL.FTZ R26, R26, R13.reuse ;  /* 0x0000000d1a1a7220 */ /* 0x080fe20000410000 */
[-C--:B------:R-:W-:Y:S01]  /*100d0*/  FMUL.FTZ R27, R27, R13.reuse ;  /* 0x0000000d1b1b7220 */ /* 0x080fe20000410000 */
[-C--:B------:R-:W-:Y:S01]  /*100e0*/  FMUL.FTZ R30, R30, R13.reuse ;  /* 0x0000000d1e1e7220 */ /* 0x080fe20000410000 */
[----:B------:R-:W0:Y:S01]  /*100f0*/  MUFU.EX2 R174, R174 ;  /* 0x000000ae00ae7308 */ /* 0x000e220000000800 */
        /* <DEDUP_REMOVED lines=24> */
[C---:B--2---:R-:W-:Y:S01]  /*10280*/  FADD.FTZ R3, R153.reuse, R3 ;  /* 0x0000000399037221 */ /* 0x044fe20000010000 */
[----:B------:R-:W-:Y:S01]  /*10290*/  F2FP.BF16.F32.PACK_AB R166, R153, R166 ;  /* 0x000000a699a6723e */ /* 0x000fe200000010ff */
[----:B------:R-:W-:Y:S01]  /*102a0*/  FMUL.FTZ R66, R66, R13 ;  /* 0x0000000d42427220 */ /* 0x000fe20000410000 */
[----:B------:R-:W-:Y:S01]  /*102b0*/  F2FP.BF16.F32.PACK_AB R153, R181, R17 ;  /* 0x00000011b599723e */ /* 0x000fe200000010ff */
[----:B------:R-:W-:Y:S01]  /*102c0*/  BAR.SYNC.DEFER_BLOCKING 0xf, 0x100 ;  /* 0x03c4000000007b1d */ /* 0x000fe20000010000 */
[-C--:B------:R-:W-:Y:S01]  /*102d0*/  FMUL.FTZ R67, R67, R13.reuse ;  /* 0x0000000d43437220 */ /* 0x080fe20000410000 */
[-C--:B------:R-:W-:Y:S01]  /*102e0*/  FMUL.FTZ R70, R70, R13.reuse ;  /* 0x0000000d46467220 */ /* 0x080fe20000410000 */
[-C--:B------:R-:W-:Y:S01]  /*102f0*/  FMUL.FTZ R71, R71, R13.reuse ;  /* 0x0000000d47477220 */ /* 0x080fe20000410000 */
[----:B---3--:R-:W-:Y:S01]  /*10300*/  FADD.FTZ R0, R167, R0 ;  /* 0x00000000a7007221 */ /* 0x008fe20000010000 */
[-C--:B------:R-:W-:Y:S01]  /*10310*/  FMUL.FTZ R74, R74, R13.reuse ;  /* 0x0000000d4a4a7220 */ /* 0x080fe20000410000 */
[-C--:B------:R-:W-:Y:S01]  /*10320*/  FMUL.FTZ R75, R75, R13.reuse ;  /* 0x0000000d4b4b7220 */ /* 0x080fe20000410000 */
[-C--:B------:R-:W-:Y:S01]  /*10330*/  FMUL.FTZ R78, R78, R13.reuse ;  /* 0x0000000d4e4e7220 */ /* 0x080fe20000410000 */
[-C--:B------:R-:W-:Y:S01]  /*10340*/  FMUL.FTZ R79, R79, R13.reuse ;  /* 0x0000000d4f4f7220 */ /* 0x080fe20000410000 */
[-C--:B------:R-:W-:Y:S01]  /*10350*/  FMUL.FTZ R82, R82, R13.reuse ;  /* 0x0000000d52527220 */ /* 0x080fe20000410000 */
[-C--:B------:R-:W-:Y:S01]  /*10360*/  FMUL.FTZ R83, R83, R13.reuse ;  /* 0x0000000d53537220 */ /* 0x080fe20000410000 */
[----:B------:R-:W-:Y:S01]  /*10370*/  FMUL.FTZ R86, R86, R13 ;  /* 0x0000000d56567220 */ /* 0x000fe20000410000 */
[C---:B0-----:R-:W-:Y:S01]  /*10380*/  F2FP.BF16.F32.PACK_AB R167, R178.reuse, R167 ;  /* 0x000000a7b2a7723e */ /* 0x041fe200000010ff */
[----:B------:R-:W-:Y:S01]  /*10390*/  FADD.FTZ R0, R178, R0 ;  /* 0x00000000b2007221 */ /* 0x000fe20000010000 */
        /* <DEDUP_REMOVED lines=10> */
[----:B------:R0:W-:Y:S01]  /*10440*/  STSM.16.M88.4 [R200+0x26800], R152 ;  /* 0x02680098c8007844 */ /* 0x0001e20000000200 */
[-C--:B------:R-:W-:Y:S01]  /*10450*/  FMUL.FTZ R107, R107, R13.reuse ;  /* 0x0000000d6b6b7220 */ /* 0x080fe20000410000 */
[-C--:B------:R-:W-:Y:S01]  /*10460*/  FMUL.FTZ R110, R110, R13.reuse ;  /* 0x0000000d6e6e7220 */ /* 0x080fe20000410000 */
[-C--:B------:R-:W-:Y:S01]  /*10470*/  FMUL.FTZ R111, R111, R13.reuse ;  /* 0x0000000d6f6f7220 */ /* 0x080fe20000410000 */
[----:B------:R0:W-:Y:S01]  /*10480*/  STSM.16.M88.4 [R201], R156 ;  /* 0x0000009cc9007844 */ /* 0x0001e20000000200 */
        /* <DEDUP_REMOVED lines=24> */
.L_x_2702:
[----:B------:R2:W3:Y:S01]  /*10610*/  SYNCS.PHASECHK.TRANS64.TRYWAIT P1, [R21+URZ+0x28c50], R213 ;  /* 0x028c50d5150075a7 */ /* 0x0004e2000802017f */
[----:B------:R-:W-:Y:S05]  /*10620*/  @!P0 BRA `(.L_x_2703) ;  /* 0x0000000000048947 */ /* 0x000fea0003800000 */
[----:B------:R-:W-:Y:S01]  /*10630*/  BPT.TRAP 0x1 ;  /* 0x000000040000795c */ /* 0x000fe20000300000 */
.L_x_2703:
[----:B------:R-:W-:Y:S04]  /*10640*/  BSSY B2, `(.L_x_2704) ;  /* 0x0000004000027945 */ /* 0x000fe80003800000 */
[----:B---3--:R-:W-:Y:S05]  /*10650*/  @P1 BRA `(.L_x_2705) ;  /* 0x0000000000081947 */ /* 0x008fea0003800000 */
[----:B------:R-:W3:Y:S02]  /*10660*/  SYNCS.PHASECHK.TRANS64.TRYWAIT P1, [R21+URZ+0x28c50], R213 ;  /* 0x028c50d5150075a7 */ /* 0x000ee4000802017f */
[----:B---3--:R-:W-:Y:S05]  /*10670*/  @!P1 BRA `(.L_x_2706) ;  /* 0x0000014000089947 */ /* 0x008fea0003800000 */
.L_x_2705:
[----:B------:R-:W-:Y:S05]  /*10680*/  BSYNC B2 ;  /* 0x0000000000027941 */ /* 0x000fea0003800000 */
.L_x_2704:
[----:B------:R-:W-:Y:S01]  /*10690*/  IMAD R168, R209, 0x1000, R195 ;  /* 0x00001000d1a87824 */ /* 0x000fe200078e02c3 */
[----:B------:R-:W-:Y:S01]  /*106a0*/  WARPGROUP.ARRIVE ;  /* 0x00000000000079c5 */ /* 0x000fe20000000000 */
[----:B------:R-:W-:-:S03]  /*106b0*/  IMAD.MOV.U32 R169, RZ, RZ, 0x40000040 ;  /* 0x40000040ffa97424 */ /* 0x000fc600078e00ff */
[----:B------:R-:W-:Y:S02]  /*106c0*/  R2UR UR6, R168 ;  /* 0x00000000a80672ca */ /* 0x000fe400000e0000 */
[----:B------:R-:W-:Y:S01]  /*106d0*/  R2UR UR7, R169 ;  /* 0x00000000a90772ca */ /* 0x000fe200000e0000 */
[----:B------:R-:W-:-:S12]  /*106e0*/  IMAD.MOV.U32 R169, RZ, RZ, 0x40000040 ;  /* 0x40000040ffa97424 */ /* 0x000fd800078e00ff */
        /* <DEDUP_REMOVED lines=34> */
.L_x_2707:
[C---:B------:R-:W-:Y:S01]  /*10910*/  ISETP.GT.AND P1, PT, R12.reuse, R211, PT ;  /* 0x000000d30c00720c */ /* 0x040fe20003f24270 */
[----:B-123--:R-:W-:Y:S02]  /*10920*/  VIADD R21, R21, 0x28c60 ;  /* 0x00028c6015157836 */ /* 0x00efe40000000000 */
[----:B------:R-:W-:Y:S02]  /*10930*/  VIADD R12, R12, 0xffffffff ;  /* 0xffffffff0c0c7836 */ /* 0x000fe40000000000 */
[----:B------:R-:W-:Y:S01]  /*10940*/  IMAD.MOV.U32 R15, RZ, RZ, R170 ;  /* 0x000000ffff0f7224 */ /* 0x000fe200078e00aa */
[----:B------:R-:W-:Y:S01]  /*10950*/  PRMT R21, R186, 0x654, R21 ;  /* 0x00000654ba157816 */ /* 0x000fe20000000015 */
[----:B------:R-:W-:Y:S02]  /*10960*/  IMAD.MOV.U32 R13, RZ, RZ, R171 ;  /* 0x000000ffff0d7224 */ /* 0x000fe400078e00ab */
[----:B------:R-:W-:Y:S01]  /*10970*/  IMAD.MOV.U32 R17, RZ, RZ, R209 ;  /* 0x000000ffff117224 */ /* 0x000fe200078e00d1 */
[----:B------:R0:W-:Y:S03]  /*10980*/  SYNCS.ARRIVE.TRANS64.RED.A1T0 RZ, [R21+URZ], RZ ;  /* 0x000000ff15ff79a7 */ /* 0x0001e6000810043f */
[----:B------:R-:W-:Y:S05]  /*10990*/  @P1 BRA `(.L_x_2708) ;  /* 0xffffffd4005c1947 */ /* 0x000fea000383ffff */
[----:B------:R-:W-:Y:S05]  /*109a0*/  BSYNC B0 ;  /* 0x0000000000007941 */ /* 0x000fea0003800000 */
.L_x_2687:
[----:B------:R-:W-:Y:S02]  /*109b0*/  IMAD.MOV.U32 R15, RZ, RZ, R170 ;  /* 0x000000ffff0f7224 */ /* 0x000fe400078e00aa */
[----:B------:R-:W-:Y:S02]  /*109c0*/  IMAD.MOV.U32 R13, RZ, RZ, R171 ;  /* 0x000000ffff0d7224 */ /* 0x000fe400078e00ab */
[----:B------:R-:W-:-:S07]  /*109d0*/  IMAD.MOV.U32 R17, RZ, RZ, R209 ;  /* 0x000000ffff117224 */ /* 0x000fce00078e00d1 */
.L_x_2686:
[----:B------:R-:W-:Y:S05]  /*109e0*/  BSYNC B1 ;  /* 0x0000000000017941 */ /* 0x000fea0003800000 */
.L_x_2685:
[----:B0-----:R-:W0:Y:S01]  /*109f0*/  LDC R21, c[0x0][0x448] ;  /* 0x00011200ff157b82 */ /* 0x001e220000000800 */
[----:B------:R-:W-:Y:S01]  /*10a00*/  VIADD R152, R196, 0x3f ;  /* 0x0000003fc4987836 */ /* 0x000fe20000000000 */
[----:B------:R-:W-:-:S06]  /*10a10*/  ULDC UR4, c[0x0][0x9dc] ;  /* 0x0002770000047ab9 */ /* 0x000fcc0000000800 */
[----:B------:R-:W1:Y:S01]  /*10a20*/  LDC R155, c[0x0][0x9e4] ;  /* 0x00027900ff9b7b82 */ /* 0x000e620000000800 */
[----:B0-----:R-:W-:Y:S02]  /*10a30*/  ISETP.NE.AND P4, PT, R21, 0x1, PT ;  /* 0x000000011500780c */ /* 0x001fe40003f85270 */
[----:B-1----:R-:W-:-:S11]  /*10a40*/  ISETP.GE.AND P5, PT, R155, 0x1, PT ;  /* 0x000000019b00780c */ /* 0x002fd60003fa6270 */
[----:B------:R-:W0:Y:S08]  /*10a50*/  @P4 LDC R153, c[0x0][0x44c] ;  /* 0x00011300ff994b82 */ /* 0x000e300000000800 */
[----:B------:R-:W1:Y:S01]  /*10a60*/  @P4 LDC R21, c[0x0][0x450] ;  /* 0x00011400ff154b82 */ /* 0x000e620000000800 */
[----:B0-----:R-:W-:-:S05]  /*10a70*/  @P4 IMAD.HI.U32 R153, R152, R153, RZ ;  /* 0x0000009998994227 */ /* 0x001fca00078e00ff */
[----:B-1----:R-:W-:Y:S02]  /*10a80*/  @P4 SHF.R.U32.HI R152, RZ, R21, R153 ;  /* 0x00000015ff984219 */ /* 0x002fe40000011699 */
[----:B------:R-:W-:-:S05]  /*10a90*/  IADD3 R21, R184, 0x1, -R23 ;  /* 0x00000001b8157810 */ /* 0x000fca0007ffe817 */
[----:B------:R-:W-:-:S04]  /*10aa0*/  IMAD.IADD R152, R21, 0x1, R152 ;  /* 0x0000000115987824 */ /* 0x000fc800078e0298 */
[----:B------:R-:W-:Y:S01]  /*10ab0*/  VIADD R21, R152, -UR4 ;  /* 0x8000000498157c36 */ /* 0x000fe20008000000 */
[----:B------:R-:W-:Y:S06]  /*10ac0*/  @!P5 BRA `(.L_x_2709) ;  /* 0x000000000048d947 */ /* 0x000fec0003800000 */
[----:B------:R-:W-:Y:S01]  /*10ad0*/  IMAD.MOV.U32 R154, RZ, RZ, R152 ;  /* 0x000000ffff9a7224 */ /* 0x000fe200078e0098 */
[----:B------:R-:W-:Y:S04]  /*10ae0*/  BSSY B0, `(.L_x_2710) ;  /* 0x000000e000007945 */ /* 0x000fe80003800000 */
        /* <DEDUP_REMOVED lines=9> */
.L_x_2711:
[----:B------:R-:W-:-:S13]  /*10b80*/  ISETP.NE.AND P1, PT, R155, 0x1, PT ;  /* 0x000000019b00780c */ /* 0x000fda0003f25270 */
[----:B------:R-:W0:Y:S02]  /*10b90*/  @P1 LDC.64 R152, c[0x0][0x9e8] ;  /* 0x00027a00ff981b82 */ /* 0x000e240000000a00 */
[----:B0-----:R-:W-:-:S05]  /*10ba0*/  @P1 IMAD.HI.U32 R152, R154, R152, RZ ;  /* 0x000000989a981227 */ /* 0x001fca00078e00ff */
[----:B------:R-:W-:-:S07]  /*10bb0*/  @P1 SHF.R.U32.HI R154, RZ, R153, R152 ;  /* 0x00000099ff9a1219 */ /* 0x000fce0000011698 */
.L_x_2712:
[----:B------:R-:W-:Y:S05]  /*10bc0*/  BSYNC B0 ;  /* 0x0000000000007941 */ /* 0x000fea0003800000 */
.L_x_2710:
[----:B------:R-:W-:-:S05]  /*10bd0*/  IMAD R154, R154, R155, RZ ;  /* 0x0000009b9a9a7224 */ /* 0x000fca00078e02ff */
[----:B------:R-:W-:-:S07]  /*10be0*/  VIMNMX R21, R21, R154, !PT ;  /* 0x0000009a15157248 */ /* 0x000fce0007fe0100 */
.L_x_2709:
[----:B------:R-:W-:Y:S01]  /*10bf0*/  VIADD R21, R21, 0x3f ;  /* 0x0000003f15157836 */ /* 0x000fe20000000000 */
[----:B------:R-:W-:Y:S04]  /*10c00*/  BSSY B1, `(.L_x_2713) ;  /* 0x00001f1000017945 */ /* 0x000fe80003800000 */
[----:B------:R-:W-:-:S04]  /*10c10*/  SHF.R.S32.HI R152, RZ, 0x1f, R21 ;  /* 0x0000001fff987819 */ /* 0x000fc80000011415 */
[----:B------:R-:W-:-:S04]  /*10c20*/  LEA.HI R152, R152, R21, RZ, 0x6 ;  /* 0x0000001598987211 */ /* 0x000fc800078f30ff */
[----:B------:R-:W-:-:S04]  /*10c30*/  SHF.R.S32.HI R21, RZ, 0x6, R152 ;  /* 0x00000006ff157819 */ /* 0x000fc80000011498 */
[----:B------:R-:W-:-:S04]  /*10c40*/  VIMNMX R21, R207, R21, !PT ;  /* 0x00000015cf157248 */ /* 0x000fc80007fe0100 */
[----:B------:R-:W-:-:S13]  /*10c50*/  ISETP.GE.AND P1, PT, R12, R21, PT ;  /* 0x000000150c00720c */ /* 0x000fda0003f26270 */
[----:B------:R-:W-:Y:S05]  /*10c60*/  @!P1 BRA `(.L_x_2714) ;  /* 0x0000001c00a89947 */ /* 0x000fea0003800000 */
[----:B------:R-:W-:Y:S01]  /*10c70*/  BSSY B0, `(.L_x_2715) ;  /* 0x00001e8000007945 */ /* 0x000fe20003800000 */
[----:B------:R-:W-:Y:S02]  /*10c80*/  IMAD.MOV.U32 R213, RZ, RZ, R15 ;  /* 0x000000ffffd57224 */ /* 0x000fe400078e000f */
[----:B------:R-:W-:Y:S02]  /*10c90*/  IMAD.MOV.U32 R218, RZ, RZ, R13 ;  /* 0x000000ffffda7224 */ /* 0x000fe400078e000d */
[----:B------:R-:W-:Y:S02]  /*10ca0*/  IMAD.MOV.U32 R209, RZ, RZ, R12 ;  /* 0x000000ffffd17224 */ /* 0x000fe400078e000c */
[----:B------:R-:W-:-:S07]  /*10cb0*/  IMAD.MOV.U32 R217, RZ, RZ, R17 ;  /* 0x000000ffffd97224 */ /* 0x000fce00078e0011 */
.L_x_2728:
[----:B------:R-:W-:Y:S02]  /*10cc0*/  VIADD R17, R217, 0x1 ;  /* 0x00000001d9117836 */ /* 0x000fe40000000000 */
[----:B0-----:R-:W-:Y:S02]  /*10cd0*/  IMAD.MOV.U32 R12, RZ, RZ, R209 ;  /* 0x000000ffff0c7224 */ /* 0x001fe400078e00d1 */
[----:B------:R-:W-:Y:S01]  /*10ce0*/  VIADD R209, R209, 0xffffffff ;  /* 0xffffffffd1d17836 */ /* 0x000fe20000000000 */
[C---:B------:R-:W-:Y:S02]  /*10cf0*/  ISETP.NE.AND P2, PT, R17.reuse, 0x2, PT ;  /* 0x000000021100780c */ /* 0x040fe40003f45270 */
[----:B------:R-:W-:Y:S02]  /*10d00*/  ISETP.GT.AND P1, PT, R12, R21, PT ;  /* 0x000000150c00720c */ /* 0x000fe40003f24270 */
[----:B------:R-:W-:Y:S02]  /*10d10*/  SEL R12, RZ, 0x1, P2 ;  /* 0x00000001ff0c7807 */ /* 0x000fe40001000000 */
[----:B------:R-:W-:-:S02]  /*10d20*/  SEL R17, R17, RZ, P2 ;  /* 0x000000ff11117207 */ /* 0x000fc40001000000 */
[----:B------:R-:W-:Y:S01]  /*10d30*/  LOP3.LUT R22, R22, R12, RZ, 0x3c, !PT ;  /* 0x0000000c16167212 */ /* 0x000fe200078e3cff */
[----:B------:R-:W-:Y:S06]  /*10d40*/  @!P0 BRA `(.L_x_2716) ;  /* 0x0000000000048947 */ /* 0x000fec0003800000 */
[----:B------:R-:W-:Y:S01]  /*10d50*/  BPT.TRAP 0x1 ;  /* 0x000000040000795c */ /* 0x000fe20000300000 */
.L_x_2716:
[----:B------:R-:W-:Y:S01]  /*10d60*/  IMAD R12, R17, 0x8, R2 ;  /* 0x00000008110c7824 */ /* 0x000fe200078e0202 */
[----:B------:R-:W-:-:S04]  /*10d70*/  SHF.L.U32 R211, R22, 0x1f, RZ ;  /* 0x0000001f16d37819 */ /* 0x000fc800000006ff */
[----:B------:R0:W1:Y:S01]  /*10d80*/  SYNCS.PHASECHK.TRANS64.TRYWAIT P2, [R12+URZ+0x28c30], R211 ;  /* 0x028c30d30c0075a7 */ /* 0x000062000804017f */
[----:B------:R-:W-:Y:S05]  /*10d90*/  @!P0 BRA `(.L_x_2717) ;  /* 0x0000000000048947 */ /* 0x000fea0003800000 */
[----:B------:R-:W-:Y:S01]  /*10da0*/  BPT.TRAP 0x1 ;  /* 0x000000040000795c */ /* 0x000fe20000300000 */
.L_x_2717:
[----:B------:R-:W-:Y:S01]  /*10db0*/  BSSY B2, `(.L_x_2718) ;  /* 0x0000006000027945 */ /* 0x000fe20003800000 */
[----:B------:R-:W-:Y:S02]  /*10dc0*/  IMAD R156, R17, 0x200, R14 ;  /* 0x00000200119c7824 */ /* 0x000fe400078e020e */
[----:B------:R-:W-:Y:S01]  /*10dd0*/  IMAD.MOV.U32 R157, RZ, RZ, 0x40000040 ;  /* 0x40000040ff9d7424 */ /* 0x000fe200078e00ff */
[----:B-1----:R-:W-:Y:S06]  /*10de0*/  @P2 BRA `(.L_x_2719) ;  /* 0x0000000000082947 */ /* 0x002fec0003800000 */
[----:B------:R-:W1:Y:S02]  /*10df0*/  SYNCS.PHASECHK.TRANS64.TRYWAIT P2, [R12+URZ+0x28c30], R211 ;  /* 0x028c30d30c0075a7 */ /* 0x000e64000804017f */
[----:B-1----:R-:W-:Y:S05]  /*10e00*/  @!P2 BRA `(.L_x_2720) ;  /* 0x000001380038a947 */ /* 0x002fea0003800000 */
.L_x_2719:
[----:B------:R-:W-:Y:S05]  /*10e10*/  BSYNC B2 ;  /* 0x0000000000027941 */ /* 0x000fea0003800000 */
.L_x_2718:
        /* <DEDUP_REMOVED lines=36> */
.L_x_2721:
        /* <DEDUP_REMOVED lines=39> */
[----:B------:R-:W-:Y:S01]  /*112d0*/  FMUL.FTZ R183, R183, UR4 ;  /* 0x00000004b7b77c20 */ /* 0x000fe20008410000 */
[----:B------:R-:W3:Y:S01]  /*112e0*/  MUFU.TANH R157, R157 ;  /* 0x0000009d009d7308 */ /* 0x000ee20000002400 */
[----:B----4-:R-:W-:-:S02]  /*112f0*/  FMNMX.FTZ R13, R153, R13, !PT ;  /* 0x0000000d990d7209 */ /* 0x010fc40007810000 */
[----:B------:R-:W-:-:S05]  /*11300*/  ISETP.NE.AND P2, PT, R197, RZ, PT ;  /* 0x000000ffc500720c */ /* 0x000fca0003f45270 */
        /* <DEDUP_REMOVED lines=22> */
[----:B------:R-:W-:Y:S01]  /*11470*/  MUFU.TANH R154, R154 ;  /* 0x0000009a009a7308 */ /* 0x000fe20000002400 */
[----:B----4-:R-:W-:-:S07]  /*11480*/  FMNMX.FTZ R13, R177, R13, !PT ;  /* 0x0000000db10d7209 */ /* 0x010fce0007810000 */
[----:B------:R-:W-:Y:S01]  /*11490*/  MUFU.TANH R155, R155 ;  /* 0x0000009b009b7308 */ /* 0x000fe20000002400 */
[----:B--2---:R-:W-:-:S05]  /*114a0*/  FMNMX.FTZ R13, R181, R13, !PT ;  /* 0x0000000db50d7209 */ /* 0x004fca0007810000 */
[----:B------:R-:W2:Y:S02]  /*114b0*/  SHFL.BFLY PT, R20, R13, 0x2, 0x1f ;  /* 0x0c401f000d147f89 */ /* 0x000ea400000e0000 */
[----:B------:R-:W-:Y:S08]  /*114c0*/  MUFU.TANH R158, R158 ;  /* 0x0000009e009e7308 */ /* 0x000ff00000002400 */
[----:B------:R-:W-:Y:S08]  /*114d0*/  MUFU.TANH R159, R159 ;  /* 0x0000009f009f7308 */ /* 0x000ff00000002400 */
[----:B------:R-:W-:Y:S01]  /*114e0*/  MUFU.TANH R162, R162 ;  /* 0x000000a200a27308 */ /* 0x000fe20000002400 */
[----:B--2---:R-:W-:-:S07]  /*114f0*/  FMNMX.FTZ R13, R13, R20, !PT ;  /* 0x000000140d0d7209 */ /* 0x004fce0007810000 */
[----:B------:R-:W-:Y:S01]  /*11500*/  MUFU.TANH R163, R163 ;  /* 0x000000a300a37308 */ /* 0x000fe20000002400 */
[----:B------:R-:W2:Y:S07]  /*11510*/  SHFL.BFLY PT, R20, R13, 0x1, 0x1f ;  /* 0x0c201f000d147f89 */ /* 0x000eae00000e0000 */
[----:B------:R-:W-:Y:S08]  /*11520*/  MUFU.TANH R166, R166 ;  /* 0x000000a600a67308 */ /* 0x000ff00000002400 */
[----:B------:R-:W-:Y:S08]  /*11530*/  MUFU.TANH R167, R167 ;  /* 0x000000a700a77308 */ /* 0x000ff00000002400 */
[----:B------:R-:W-:Y:S01]  /*11540*/  MUFU.TANH R170, R170 ;  /* 0x000000aa00aa7308 */ /* 0x000fe20000002400 */
[----:B--2---:R-:W-:Y:S01]  /*11550*/  FMNMX.FTZ R13, R13, R20, !PT ;  /* 0x000000140d0d7209 */ /* 0x004fe20007810000 */
        /* <DEDUP_REMOVED lines=10> */
[----:B------:R-:W2:Y:S01]  /*11600*/  MUFU.EX2 R180, R180 ;  /* 0x000000b400b47308 */ /* 0x000ea20000000800 */
[-CC-:B------:R-:W-:Y:S01]  /*11610*/  FFMA.FTZ R160, R160, R20.reuse, -R218.reuse ;  /* 0x00000014a0a07223 */ /* 0x180fe200000108da */
[-CC-:B------:R-:W-:Y:S01]  /*11620*/  FFMA.FTZ R161, R161, R20.reuse, -R218.reuse ;  /* 0x00000014a1a17223 */ /* 0x180fe200000108da */
[-CC-:B------:R-:W-:Y:S01]  /*11630*/  FFMA.FTZ R164, R164, R20.reuse, -R218.reuse ;  /* 0x00000014a4a47223 */ /* 0x180fe200000108da */
[-CC-:B------:R-:W-:Y:S01]  /*11640*/  FFMA.FTZ R165, R165, R20.reuse, -R218.reuse ;  /* 0x00000014a5a57223 */ /* 0x180fe200000108da */
[-CC-:B------:R-:W-:Y:S01]  /*11650*/  FFMA.FTZ R168, R168, R20.reuse, -R218.reuse ;  /* 0x00000014a8a87223 */ /* 0x180fe200000108da */
[-CC-:B------:R-:W-:Y:S01]  /*11660*/  FFMA.FTZ R169, R169, R20.reuse, -R218.reuse ;  /* 0x00000014a9a97223 */ /* 0x180fe200000108da */
[-CC-:B------:R-:W-:Y:S01]  /*11670*/  FFMA.FTZ R172, R172, R20.reuse, -R218.reuse ;  /* 0x00000014acac7223 */ /* 0x180fe200000108da */
[----:B------:R-:W3:Y:S01]  /*11680*/  MUFU.EX2 R15, R15 ;  /* 0x0000000f000f7308 */ /* 0x000ee20000000800 */
[-CC-:B------:R-:W-:Y:S01]  /*11690*/  FFMA.FTZ R173, R173, R20.reuse, -R218.reuse ;  /* 0x00000014adad7223 */ /* 0x180fe200000108da */
[-CC-:B------:R-:W-:Y:S01]  /*116a0*/  FFMA.FTZ R176, R176, R20.reuse, -R218.reuse ;  /* 0x00000014b0b07223 */ /* 0x180fe200000108da */
[-CC-:B------:R-:W-:Y:S01]  /*116b0*/  FFMA.FTZ R177, R177, R20.reuse, -R218.reuse ;  /* 0x00000014b1b17223 */ /* 0x180fe200000108da */
[----:B------:R-:W-:-:S04]  /*116c0*/  FFMA.FTZ R181, R181, R20, -R218 ;  /* 0x00000014b5b57223 */ /* 0x000fc800000108da */
[----:B------:R-:W4:Y:S01]  /*116d0*/  MUFU.EX2 R152, R152 ;  /* 0x0000009800987308 */ /* 0x000f220000000800 */
[-C--:B--2---:R-:W-:Y:S01]  /*116e0*/  FMUL.FTZ R24, R24, R180.reuse ;  /* 0x000000b418187220 */ /* 0x084fe20000410000 */
[-C--:B------:R-:W-:Y:S01]  /*116f0*/  FMUL.FTZ R25, R25, R180.reuse ;  /* 0x000000b419197220 */ /* 0x080fe20000410000 */
[-C--:B------:R-:W-:Y:S01]  /*11700*/  FMUL.FTZ R28, R28, R180.reuse ;  /* 0x000000b41c1c7220 */ /* 0x080fe20000410000 */
[-C--:B------:R-:W-:Y:S01]  /*11710*/  FMUL.FTZ R29, R29, R180.reuse ;  /* 0x000000b41d1d7220 */ /* 0x080fe20000410000 */
[-C--:B------:R-:W-:Y:S01]  /*11720*/  FMUL.FTZ R32, R32, R180.reuse ;  /* 0x000000b420207220 */ /* 0x080fe20000410000 */
[-C--:B------:R-:W-:Y:S01]  /*11730*/  FMUL.FTZ R33, R33, R180.reuse ;  /* 0x000000b421217220 */ /* 0x080fe20000410000 */
[-C--:B------:R-:W-:Y:S01]  /*11740*/  FMUL.FTZ R36, R36, R180.reuse ;  /* 0x000000b424247220 */ /* 0x080fe20000410000 */
[----:B------:R-:W-:Y:S01]  /*11750*/  MUFU.TANH R174, R174 ;  /* 0x000000ae00ae7308 */ /* 0x000fe20000002400 */
[----:B---3--:R-:W-:Y:S01]  /*11760*/  FFMA.FTZ R3, R180, R3, R15 ;  /* 0x00000003b4037223 */ /* 0x008fe2000001000f */
[-C--:B------:R-:W-:Y:S01]  /*11770*/  FMUL.FTZ R37, R37, R180.reuse ;  /* 0x000000b425257220 */ /* 0x080fe20000410000 */
[-C--:B------:R-:W-:Y:S01]  /*11780*/  FMUL.FTZ R40, R40, R180.reuse ;  /* 0x000000b428287220 */ /* 0x080fe20000410000 */
[-C--:B------:R-:W-:Y:S01]  /*11790*/  FMUL.FTZ R41, R41, R180.reuse ;  /* 0x000000b429297220 */ /* 0x080fe20000410000 */
[-C--:B------:R-:W-:Y:S01]  /*117a0*/  FMUL.FTZ R44, R44, R180.reuse ;  /* 0x000000b42c2c7220 */ /* 0x080fe20000410000 */
[-C--:B------:R-:W-:Y:S01]  /*117b0*/  FMUL.FTZ R45, R45, R180.reuse ;  /* 0x000000b42d2d7220 */ /* 0x080fe20000410000 */
[----:B------:R-:W-:Y:S01]  /*117c0*/  FMUL.FTZ R48, R48, R180 ;  /* 0x000000b430307220 */ /* 0x000fe20000410000 */
[----:B------:R-:W-:Y:S01]  /*117d0*/  MUFU.TANH R175, R175 ;  /* 0x000000af00af7308 */ /* 0x000fe20000002400 */
[C---:B----4-:R-:W-:Y:S01]  /*117e0*/  FADD.FTZ R3, R152.reuse, R3 ;  /* 0x0000000398037221 */ /* 0x050fe20000010000 */
[----:B------:R-:W-:Y:S01]  /*117f0*/  F2FP.BF16.F32.PACK_AB R152, R152, R15 ;  /* 0x0000000f9898723e */ /* 0x000fe200000010ff */
[----:B------:R-:W-:-:S02]  /*11800*/  VIADD R15, R12, 0x28c40 ;  /* 0x00028c400c0f7836 */ /* 0x000fc40000000000 */
[-C--:B------:R-:W-:Y:S01]  /*11810*/  FMUL.FTZ R49, R49, R180.reuse ;  /* 0x000000b431317220 */ /* 0x080fe20000410000 */
[-C--:B------:R-:W-:Y:S01]  /*11820*/  FMUL.FTZ R52, R52, R180.reuse ;  /* 0x000000b434347220 */ /* 0x080fe20000410000 */
[-C--:B------:R-:W-:Y:S01]  /*11830*/  FMUL.FTZ R53, R53, R180.reuse ;  /* 0x000000b435357220 */ /* 0x080fe20000410000 */
[-C--:B------:R-:W-:Y:S01]  /*11840*/  FMUL.FTZ R56, R56, R180.reuse ;  /* 0x000000b438387220 */ /* 0x080fe20000410000 */
[----:B------:R-:W-:Y:S01]  /*11850*/  PRMT R15, R186, 0x654, R15 ;  /* 0x00000654ba0f7816 */ /* 0x000fe2000000000f */
[----:B------:R-:W-:Y:S01]  /*11860*/  MUFU.TANH R178, R178 ;  /* 0x000000b200b27308 */ /* 0x000fe20000002400 */
[-C--:B------:R-:W-:Y:S01]  /*11870*/  FMUL.FTZ R57, R57, R180.reuse ;  /* 0x000000b439397220 */ /* 0x080fe20000410000 */
[-C--:B------:R-:W-:Y:S01]  /*11880*/  FMUL.FTZ R60, R60, R180.reuse ;  /* 0x000000b43c3c7220 */ /* 0x080fe20000410000 */
[----:B------:R2:W-:Y:S01]  /*11890*/  SYNCS.ARRIVE.TRANS64.RED.A1T0 RZ, [R15+URZ], RZ ;  /* 0x000000ff0fff79a7 */ /* 0x0005e2000810043f */
[-C--:B------:R-:W-:Y:S01]  /*118a0*/  FMUL.FTZ R61, R61, R180.reuse ;  /* 0x000000b43d3d7220 */ /* 0x080fe20000410000 */
[-C--:B------:R-:W-:Y:S01]  /*118b0*/  FMUL.FTZ R64, R64, R180.reuse ;  /* 0x000000b440407220 */ /* 0x080fe20000410000 */
[-C--:B------:R-:W-:Y:S01]  /*118c0*/  FMUL.FTZ R65, R65, R180.reuse ;  /* 0x000000b441417220 */ /* 0x080fe20000410000 */
[-C--:B------:R-:W-:Y:S01]  /*118d0*/  FMUL.FTZ R68, R68, R180.reuse ;  /* 0x000000b444447220 */ /* 0x080fe20000410000 */
[----:B------:R-:W-:Y:S01]  /*118e0*/  MUFU.TANH R179, R179 ;  /* 0x000000b300b37308 */ /* 0x000fe20000002400 */
[-C--:B------:R-:W-:Y:S01]  /*118f0*/  FMUL.FTZ R69, R69, R180.reuse ;  /* 0x000000b445457220 */ /* 0x080fe20000410000 */
[-C--:B------:R-:W-:Y:S01]  /*11900*/  FMUL.FTZ R72, R72, R180.reuse ;  /* 0x000000b448487220 */ /* 0x080fe20000410000 */
[----:B--2---:R-:W-:Y:S01]  /*11910*/  FMNMX.FTZ R15, R154, R213, !PT ;  /* 0x000000d59a0f7209 */ /* 0x004fe20007810000 */
[-C--:B------:R-:W-:Y:S01]  /*11920*/  FMUL.FTZ R73, R73, R180.reuse ;  /* 0x000000b449497220 */ /* 0x080fe20000410000 */
[-C--:B------:R-:W-:Y:S01]  /*11930*/  FMUL.FTZ R76, R76, R180.reuse ;  /* 0x000000b44c4c7220 */ /* 0x080fe20000410000 */
[-C--:B------:R-:W-:Y:S01]  /*11940*/  FMUL.FTZ R77, R77, R180.reuse ;  /* 0x000000b44d4d7220 */ /* 0x080fe20000410000 */
[----:B------:R-:W-:Y:S01]  /*11950*/  FMNMX.FTZ R15, R155, R15, !PT ;  /* 0x0000000f9b0f7209 */ /* 0x000fe20007810000 */
[----:B------:R-:W-:Y:S01]  /*11960*/  MUFU.TANH R182, R182 ;  /* 0x000000b600b67308 */ /* 0x000fe20000002400 */
[-C--:B------:R-:W-:Y:S01]  /*11970*/  FMUL.FTZ R80, R80, R180.reuse ;  /* 0x000000b450507220 */ /* 0x080fe20000410000 */
[-C--:B------:R-:W-:Y:S01]  /*11980*/  FMUL.FTZ R81, R81, R180.reuse ;  /* 0x000000b451517220 */ /* 0x080fe20000410000 */
[----:B------:R-:W-:Y:S01]  /*11990*/  FMNMX.FTZ R15, R158, R15, !PT ;  /* 0x0000000f9e0f7209 */ /* 0x000fe20007810000 */
        /* <DEDUP_REMOVED lines=12> */
[----:B------:R-:W2:Y:S01]  /*11a60*/  MUFU.EX2 R153, R153 ;  /* 0x0000009900997308 */ /* 0x000ea20000000800 */
[-C--:B------:R-:W-:Y:S01]  /*11a70*/  FMUL.FTZ R100, R100, R180.reuse ;  /* 0x000000b464647220 */ /* 0x080fe20000410000 */
[-C--:B------:R-:W-:Y:S01]  /*11a80*/  FMUL.FTZ R101, R101, R180.reuse ;  /* 0x000000b465657220 */ /* 0x080fe20000410000 */
[----:B------:R-:W-:Y:S01]  /*11a90*/  FMNMX.FTZ R15, R166, R15, !PT ;  /* 0x0000000fa60f7209 */ /* 0x000fe20007810000 */
[-C--:B------:R-:W-:Y:S01]  /*11aa0*/  FMUL.FTZ R104, R104, R180.reuse ;  /* 0x000000b468687220 */ /* 0x080fe20000410000 */
[-C--:B------:R-:W-:Y:S01]  /*11ab0*/  FMUL.FTZ R105, R105, R180.reuse ;  /* 0x000000b469697220 */ /* 0x080fe20000410000 */
[-C--:B------:R-:W-:Y:S01]  /*11ac0*/  FMUL.FTZ R108, R108, R180.reuse ;  /* 0x000000b46c6c7220 */ /* 0x080fe20000410000 */
[----:B------:R-:W-:Y:S01]  /*11ad0*/  FMNMX.FTZ R15, R167, R15, !PT ;  /* 0x0000000fa70f7209 */ /* 0x000fe20007810000 */
[----:B------:R-:W3:Y:S01]  /*11ae0*/  MUFU.EX2 R156, R156 ;  /* 0x0000009c009c7308 */ /* 0x000ee20000000800 */
[-C--:B------:R-:W-:Y:S01]  /*11af0*/  FMUL.FTZ R109, R109, R180.reuse ;  /* 0x000000b46d6d7220 */ /* 0x080fe20000410000 */
[-C--:B------:R-:W-:Y:S01]  /*11b00*/  FMUL.FTZ R112, R112, R180.reuse ;  /* 0x000000b470707220 */ /* 0x080fe20000410000 */
[----:B------:R-:W-:Y:S01]  /*11b10*/  FMNMX.FTZ R15, R170, R15, !PT ;  /* 0x0000000faa0f7209 */ /* 0x000fe20007810000 */
[-C--:B------:R-:W-:Y:S01]  /*11b20*/  FMUL.FTZ R113, R113, R180.reuse ;  /* 0x000000b471717220 */ /* 0x080fe20000410000 */
[-C--:B------:R-:W-:Y:S01]  /*11b30*/  FMUL.FTZ R116, R116, R180.reuse ;  /* 0x000000b474747220 */ /* 0x080fe20000410000 */
[-C--:B------:R-:W-:Y:S01]  /*11b40*/  FMUL.FTZ R117, R117, R180.reuse ;  /* 0x000000b475757220 */ /* 0x080fe20000410000 */
[----:B------:R-:W-:Y:S01]  /*11b50*/  FMNMX.FTZ R15, R171, R15, !PT ;  /* 0x0000000fab0f7209 */ /* 0x000fe20007810000 */
[----:B------:R-:W4:Y:S01]  /*11b60*/  MUFU.EX2 R157, R157 ;  /* 0x0000009d009d7308 */ /* 0x000f220000000800 */
[----:B--2---:R-:W-:Y:S01]  /*11b70*/  FADD.FTZ R3, R153, R3 ;  /* 0x0000000399037221 */ /* 0x004fe20000010000 */
[-C--:B------:R-:W-:Y:S01]  /*11b80*/  FMUL.FTZ R120, R120, R180.reuse ;  /* 0x000000b478787220 */ /* 0x080fe20000410000 */
[----:B------:R-:W-:Y:S01]  /*11b90*/  FMNMX.FTZ R15, R174, R15, !PT ;  /* 0x0000000fae0f7209 */ /* 0x000fe20007810000 */
[-C--:B------:R-:W-:Y:S01]  /*11ba0*/  FMUL.FTZ R121, R121, R180.reuse ;  /* 0x000000b479797220 */ /* 0x080fe20000410000 */
[-C--:B------:R-:W-:Y:S01]  /*11bb0*/  FMUL.FTZ R124, R124, R180.reuse ;  /* 0x000000b47c7c7220 */ /* 0x080fe20000410000 */
[-C--:B------:R-:W-:Y:S01]  /*11bc0*/  FMUL.FTZ R125, R125, R180.reuse ;  /* 0x000000b47d7d7220 */ /* 0x080fe20000410000 */
[----:B------:R-:W-:Y:S01]  /*11bd0*/  FMNMX.FTZ R15, R175, R15, !PT ;  /* 0x0000000faf0f7209 */ /* 0x000fe20007810000 */
[----:B------:R-:W-:Y:S01]  /*11be0*/  MUFU.EX2 R161, R161 ;  /* 0x000000a100a17308 */ /* 0x000fe20000000800 */
[----:B---3--:R-:W-:Y:S01]  /*11bf0*/  FADD.FTZ R3, R156, R3 ;  /* 0x000000039c037221 */ /* 0x008fe20000010000 */
[-C--:B------:R-:W-:Y:S01]  /*11c00*/  FMUL.FTZ R128, R128, R180.reuse ;  /* 0x000000b480807220 */ /* 0x080fe20000410000 */
[----:B------:R-:W-:Y:S01]  /*11c10*/  FMNMX.FTZ R15, R178, R15, !PT ;  /* 0x0000000fb20f7209 */ /* 0x000fe20007810000 */
[-C--:B------:R-:W-:Y:S01]  /*11c20*/  FMUL.FTZ R129, R129, R180.reuse ;  /* 0x000000b481817220 */ /* 0x080fe20000410000 */
[-C--:B------:R-:W-:Y:S01]  /*11c30*/  FMUL.FTZ R132, R132, R180.reuse ;  /* 0x000000b484847220 */ /* 0x080fe20000410000 */
[-C--:B------:R-:W-:Y:S01]  /*11c40*/  FMUL.FTZ R133, R133, R180.reuse ;  /* 0x000000b485857220 */ /* 0x080fe20000410000 */
[----:B------:R-:W-:Y:S01]  /*11c50*/  FMNMX.FTZ R15, R179, R15, !PT ;  /* 0x0000000fb30f7209 */ /* 0x000fe20007810000 */
[----:B------:R-:W-:Y:S01]  /*11c60*/  MUFU.EX2 R164, R164 ;  /* 0x000000a400a47308 */ /* 0x000fe20000000800 */
[----:B----4-:R-:W-:Y:S01]  /*11c70*/  FADD.FTZ R3, R157, R3 ;  /* 0x000000039d037221 */ /* 0x010fe20000010000 */
[-C--:B------:R-:W-:Y:S01]  /*11c80*/  FMUL.FTZ R136, R136, R180.reuse ;  /* 0x000000b488887220 */ /* 0x080fe20000410000 */
[----:B------:R-:W-:Y:S01]  /*11c90*/  FMNMX.FTZ R15, R182, R15, !PT ;  /* 0x0000000fb60f7209 */ /* 0x000fe20007810000 */
        /* <DEDUP_REMOVED lines=8> */
[----:B------:R-:W2:Y:S01]  /*11d20*/  SHFL.BFLY PT, R218, R15, 0x2, 0x1f ;  /* 0x0c401f000fda7f89 */ /* 0x000ea200000e0000 */
[----:B------:R-:W-:-:S03]  /*11d30*/  FMUL.FTZ R149, R149, R180 ;  /* 0x000000b495957220 */ /* 0x000fc60000410000 */
[----:B------:R-:W-:Y:S08]  /*11d40*/  MUFU.EX2 R172, R172 ;  /* 0x000000ac00ac7308 */ /* 0x000ff00000000800 */
[----:B------:R-:W-:Y:S08]  /*11d50*/  MUFU.EX2 R173, R173 ;  /* 0x000000ad00ad7308 */ /* 0x000ff00000000800 */
[----:B------:R-:W-:Y:S01]  /*11d60*/  MUFU.EX2 R176, R176 ;  /* 0x000000b000b07308 */ /* 0x000fe20000000800 */
[----:B--2---:R-:W-:-:S07]  /*11d70*/  FMNMX.FTZ R15, R15, R218, !PT ;  /* 0x000000da0f0f7209 */ /* 0x004fce0007810000 */
[----:B------:R-:W-:Y:S01]  /*11d80*/  MUFU.EX2 R218, R160 ;  /* 0x000000a000da7308 */ /* 0x000fe20000000800 */
[----:B------:R-:W2:Y:S07]  /*11d90*/  SHFL.BFLY PT, R220, R15, 0x1, 0x1f ;  /* 0x0c201f000fdc7f89 */ /* 0x000eae00000e0000 */
[----:B------:R-:W-:Y:S08]  /*11da0*/  MUFU.EX2 R160, R165 ;  /* 0x000000a500a07308 */ /* 0x000ff00000000800 */
[----:B------:R3:W-:Y:S08]  /*11db0*/  MUFU.EX2 R165, R168 ;  /* 0x000000a800a57308 */ /* 0x0007f00000000800 */
[----:B------:R-:W-:Y:S01]  /*11dc0*/  MUFU.EX2 R177, R177 ;  /* 0x000000b100b17308 */ /* 0x000fe20000000800 */
[----:B--2---:R-:W-:-:S05]  /*11dd0*/  FMNMX.FTZ R15, R15, R220, !PT ;  /* 0x000000dc0f0f7209 */ /* 0x004fca0007810000 */
[----:B---3--:R-:W-:Y:S01]  /*11de0*/  FADD.FTZ R168, -R15, R213 ;  /* 0x000000d50fa87221 */ /* 0x008fe20000010100 */
[----:B------:R-:W-:-:S03]  /*11df0*/  @!P2 IMAD R213, R217, 0x40, R194 ;  /* 0x00000040d9d5a824 */ /* 0x000fc600078e02c2 */
[----:B------:R-:W-:Y:S01]  /*11e00*/  FMUL.FTZ R168, R168, R20 ;  /* 0x00000014a8a87220 */ /* 0x000fe20000410000 */
[----:B------:R-:W-:-:S05]  /*11e10*/  @!P2 IMAD R213, R213, 0x4, R2 ;  /* 0x00000004d5d5a824 */ /* 0x000fca00078e0202 */
[----:B------:R-:W2:Y:S01]  /*11e20*/  MUFU.EX2 R168, R168 ;  /* 0x000000a800a87308 */ /* 0x000ea20000000800 */
[----:B------:R-:W-:Y:S04]  /*11e30*/  @!P2 STS [R213+0x28800], R180 ;  /* 0x028800b4d500a388 */ /* 0x000fe80000000800 */
[----:B--2---:R2:W-:Y:S01]  /*11e40*/  @!P2 STS [R213+0x28820], R168 ;  /* 0x028820a8d500a388 */ /* 0x0045e20000000800 */
        /* <DEDUP_REMOVED lines=9> */
[----:B--2---:R-:W-:Y:S01]  /*11ee0*/  FMUL.FTZ R213, R15, R20 ;  /* 0x000000140fd57220 */ /* 0x004fe20000410000 */
[-C--:B------:R-:W-:Y:S01]  /*11ef0*/  FMUL.FTZ R43, R43, R168.reuse ;  /* 0x000000a82b2b7220 */ /* 0x080fe20000410000 */
[-C--:B------:R-:W-:Y:S01]  /*11f00*/  FMUL.FTZ R46, R46, R168.reuse ;  /* 0x000000a82e2e7220 */ /* 0x080fe20000410000 */
[----:B------:R-:W-:Y:S01]  /*11f10*/  FMUL.FTZ R47, R47, R168 ;  /* 0x000000a82f2f7220 */ /* 0x000fe20000410000 */
[-CC-:B------:R-:W-:Y:S01]  /*11f20*/  FFMA.FTZ R154, R154, R20.reuse, -R213.reuse ;  /* 0x000000149a9a7223 */ /* 0x180fe200000108d5 */
[-CC-:B------:R-:W-:Y:S01]  /*11f30*/  FFMA.FTZ R155, R155, R20.reuse, -R213.reuse ;  /* 0x000000149b9b7223 */ /* 0x180fe200000108d5 */
[-CC-:B------:R-:W-:Y:S01]  /*11f40*/  FFMA.FTZ R217, R166, R20.reuse, -R213.reuse ;  /* 0x00000014a6d97223 */ /* 0x180fe200000108d5 */
[-CC-:B------:R-:W-:Y:S01]  /*11f50*/  FFMA.FTZ R158, R158, R20.reuse, -R213.reuse ;  /* 0x000000149e9e7223 */ /* 0x180fe200000108d5 */
        /* <DEDUP_REMOVED lines=8> */
[----:B------:R2:W3:Y:S01]  /*11fe0*/  MUFU.EX2 R181, R154 ;  /* 0x0000009a00b57308 */ /* 0x0004e20000000800 */
[-CC-:B------:R-:W-:Y:S01]  /*11ff0*/  FFMA.FTZ R175, R175, R20.reuse, -R213.reuse ;  /* 0x00000014afaf7223 */ /* 0x180fe200000108d5 */
[-CC-:B------:R-:W-:Y:S01]  /*12000*/  FFMA.FTZ R178, R178, R20.reuse, -R213.reuse ;  /* 0x00000014b2b27223 */ /* 0x180fe200000108d5 */
[-CC-:B------:R-:W-:Y:S01]  /*12010*/  FFMA.FTZ R179, R179, R20.reuse, -R213.reuse ;  /* 0x00000014b3b37223 */ /* 0x180fe200000108d5 */
[-CC-:B------:R-:W-:Y:S01]  /*12020*/  FFMA.FTZ R182, R182, R20.reuse, -R213.reuse ;  /* 0x00000014b6b67223 */ /* 0x180fe200000108d5 */
[----:B------:R-:W-:Y:S01]  /*12030*/  FFMA.FTZ R183, R183, R20, -R213 ;  /* 0x00000014b7b77223 */ /* 0x000fe200000108d5 */
[-C--:B------:R-:W-:Y:S01]  /*12040*/  FMUL.FTZ R50, R50, R168.reuse ;  /* 0x000000a832327220 */ /* 0x080fe20000410000 */
[-C--:B------:R-:W-:Y:S01]  /*12050*/  FMUL.FTZ R51, R51, R168.reuse ;  /* 0x000000a833337220 */ /* 0x080fe20000410000 */
[----:B------:R-:W4:Y:S01]  /*12060*/  MUFU.EX2 R155, R155 ;  /* 0x0000009b009b7308 */ /* 0x000f220000000800 */
[----:B--2---:R-:W-:Y:S01]  /*12070*/  F2FP.BF16.F32.PACK_AB R154, R156, R153 ;  /* 0x000000999c9a723e */ /* 0x004fe200000010ff */
[-C--:B------:R-:W-:Y:S01]  /*12080*/  FMUL.FTZ R54, R54, R168.reuse ;  /* 0x000000a836367220 */ /* 0x080fe20000410000 */
[----:B------:R-:W-:Y:S01]  /*12090*/  F2FP.BF16.F32.PACK_AB R156, R218, R157 ;  /* 0x0000009dda9c723e */ /* 0x000fe200000010ff */
[-C--:B------:R-:W-:Y:S01]  /*120a0*/  FMUL.FTZ R55, R55, R168.reuse ;  /* 0x000000a837377220 */ /* 0x080fe20000410000 */
[-C--:B------:R-:W-:Y:S01]  /*120b0*/  FMUL.FTZ R58, R58, R168.reuse ;  /* 0x000000a83a3a7220 */ /* 0x080fe20000410000 */
[-C--:B------:R-:W-:Y:S01]  /*120c0*/  FMUL.FTZ R59, R59, R168.reuse ;  /* 0x000000a83b3b7220 */ /* 0x080fe20000410000 */
[----:B------:R-:W-:Y:S01]  /*120d0*/  FMUL.FTZ R62, R62, R168 ;  /* 0x000000a83e3e7220 */ /* 0x000fe20000410000 */
[----:B------:R-:W2:Y:S01]  /*120e0*/  MUFU.EX2 R158, R158 ;  /* 0x0000009e009e7308 */ /* 0x000ea20000000800 */
[----:B---3--:R-:W-:Y:S01]  /*120f0*/  FFMA.FTZ R153, R168, R0, R181 ;  /* 0x00000000a8997223 */ /* 0x008fe200000100b5 */
[----:B------:R-:W-:Y:S01]  /*12100*/  FADD.FTZ R0, R218, R3 ;  /* 0x00000003da007221 */ /* 0x000fe20000010000 */
[-C--:B------:R-:W-:Y:S01]  /*12110*/  FMUL.FTZ R63, R63, R168.reuse ;  /* 0x000000a83f3f7220 */ /* 0x080fe20000410000 */
[-C--:B------:R-:W-:Y:S01]  /*12120*/  FMUL.FTZ R66, R66, R168.reuse ;  /* 0x000000a842427220 */ /* 0x080fe20000410000 */
[-C--:B------:R-:W-:Y:S01]  /*12130*/  FMUL.FTZ R67, R67, R168.reuse ;  /* 0x000000a843437220 */ /* 0x080fe20000410000 */
[----:B------:R-:W-:Y:S01]  /*12140*/  FADD.FTZ R0, R161, R0 ;  /* 0x00000000a1007221 */ /* 0x000fe20000010000 */
[-C--:B------:R-:W-:Y:S01]  /*12150*/  FMUL.FTZ R70, R70, R168.reuse ;  /* 0x000000a846467220 */ /* 0x080fe20000410000 */
[----:B------:R-:W3:Y:S01]  /*12160*/  MUFU.EX2 R159, R159 ;  /* 0x0000009f009f7308 */ /* 0x000ee20000000800 */
[----:B----4-:R-:W-:Y:S01]  /*12170*/  FADD.FTZ R153, R155, R153 ;  /* 0x000000999b997221 */ /* 0x010fe20000010000 */
[----:B------:R-:W-:Y:S01]  /*12180*/  FADD.FTZ R0, R164, R0 ;  /* 0x00000000a4007221 */ /* 0x000fe20000010000 */
[-C--:B------:R-:W-:Y:S01]  /*12190*/  FMUL.FTZ R71, R71, R168.reuse ;  /* 0x000000a847477220 */ /* 0x080fe20000410000 */
[-C--:B------:R-:W-:Y:S01]  /*121a0*/  FMUL.FTZ R74, R74, R168.reuse ;  /* 0x000000a84a4a7220 */ /* 0x080fe20000410000 */
[----:B------:R-:W-:Y:S01]  /*121b0*/  FMUL.FTZ R75, R75, R168 ;  /* 0x000000a84b4b7220 */ /* 0x000fe20000410000 */
[----:B------:R-:W-:Y:S01]  /*121c0*/  FADD.FTZ R0, R160, R0 ;  /* 0x00000000a0007221 */ /* 0x000fe20000010000 */
[C---:B------:R-:W-:Y:S01]  /*121d0*/  F2FP.BF16.F32.PACK_AB R160, R165.reuse, R160 ;  /* 0x000000a0a5a0723e */ /* 0x040fe200000010ff */
[----:B------:R-:W4:Y:S01]  /*121e0*/  MUFU.EX2 R162, R162 ;  /* 0x000000a200a27308 */ /* 0x000f220000000800 */
[----:B--2---:R-:W-:Y:S01]  /*121f0*/  FADD.FTZ R3, R158, R153 ;  /* 0x000000999e037221 */ /* 0x004fe20000010000 */
[----:B------:R-:W-:Y:S01]  /*12200*/  FADD.FTZ R0, R165, R0 ;  /* 0x00000000a5007221 */ /* 0x000fe20000010000 */
[----:B------:R-:W-:Y:S01]  /*12210*/  F2FP.BF16.F32.PACK_AB R153, R155, R181 ;  /* 0x000000b59b99723e */ /* 0x000fe200000010ff */
[-C--:B------:R-:W-:Y:S01]  /*12220*/  FMUL.FTZ R78, R78, R168.reuse ;  /* 0x000000a84e4e7220 */ /* 0x080fe20000410000 */
[-C--:B------:R-:W-:Y:S01]  /*12230*/  FMUL.FTZ R79, R79, R168.reuse ;  /* 0x000000a84f4f7220 */ /* 0x080fe20000410000 */
[----:B------:R-:W-:Y:S01]  /*12240*/  FADD.FTZ R0, R169, R0 ;  /* 0x00000000a9007221 */ /* 0x000fe20000010000 */
[----:B------:R-:W-:Y:S01]  /*12250*/  FMUL.FTZ R82, R82, R168 ;  /* 0x000000a852527220 */ /* 0x000fe20000410000 */
[----:B------:R-:W2:Y:S01]  /*12260*/  MUFU.EX2 R163, R163 ;  /* 0x000000a300a37308 */ /* 0x000ea20000000800 */
[C---:B---3--:R-:W-:Y:S01]  /*12270*/  FADD.FTZ R3, R159.reuse, R3 ;  /* 0x000000039f037221 */ /* 0x048fe20000010000 */
[----:B------:R-:W-:Y:S01]  /*12280*/  F2FP.BF16.F32.PACK_AB R155, R159, R158 ;  /* 0x0000009e9f9b723e */ /* 0x000fe200000010ff */
[----:B------:R-:W-:Y:S01]  /*12290*/  BAR.SYNC.DEFER_BLOCKING 0xf, 0x100 ;  /* 0x03c4000000007b1d */ /* 0x000fe20000010000 */
[----:B------:R-:W-:Y:S01]  /*122a0*/  FADD.FTZ R0, R172, R0 ;  /* 0x00000000ac007221 */ /* 0x000fe20000010000 */
[----:B------:R-:W-:Y:S01]  /*122b0*/  F2FP.BF16.F32.PACK_AB R158, R164, R161 ;  /* 0x000000a1a49e723e */ /* 0x000fe200000010ff */
[-C--:B------:R-:W-:Y:S01]  /*122c0*/  FMUL.FTZ R83, R83, R168.reuse ;  /* 0x000000a853537220 */ /* 0x080fe20000410000 */
[----:B------:R-:W-:Y:S01]  /*122d0*/  F2FP.BF16.F32.PACK_AB R164, R176, R173 ;  /* 0x000000adb0a4723e */ /* 0x000fe200000010ff */
[----:B------:R-:W-:Y:S01]  /*122e0*/  FADD.FTZ R0, R173, R0 ;  /* 0x00000000ad007221 */ /* 0x000fe20000010000 */
[----:B------:R-:W3:Y:S01]  /*122f0*/  MUFU.EX2 R217, R217 ;  /* 0x000000d900d97308 */ /* 0x000ee20000000800 */
[----:B----4-:R-:W-:Y:S01]  /*12300*/  FADD.FTZ R3, R162, R3 ;  /* 0x00000003a2037221 */ /* 0x010fe20000010000 */
[-C--:B------:R-:W-:Y:S01]  /*12310*/  FMUL.FTZ R86, R86, R168.reuse ;  /* 0x000000a856567220 */ /* 0x080fe20000410000 */
[----:B------:R-:W-:Y:S01]  /*12320*/  FADD.FTZ R0, R176, R0 ;  /* 0x00000000b0007221 */ /* 0x000fe20000010000 */
[-C--:B------:R-:W-:Y:S01]  /*12330*/  FMUL.FTZ R87, R87, R168.reuse ;  /* 0x000000a857577220 */ /* 0x080fe20000410000 */
[-C--:B------:R-:W-:Y:S01]  /*12340*/  FMUL.FTZ R90, R90, R168.reuse ;  /* 0x000000a85a5a7220 */ /* 0x080fe20000410000 */
[-C--:B------:R-:W-:Y:S01]  /*12350*/  FMUL.FTZ R91, R91, R168.reuse ;  /* 0x000000a85b5b7220 */ /* 0x080fe20000410000 */
[----:B------:R-:W-:Y:S01]  /*12360*/  FMUL.FTZ R94, R94, R168 ;  /* 0x000000a85e5e7220 */ /* 0x000fe20000410000 */
[----:B------:R-:W4:Y:S01]  /*12370*/  MUFU.EX2 R167, R167 ;  /* 0x000000a700a77308 */ /* 0x000f220000000800 */
[C---:B--2---:R-:W-:Y:S01]  /*12380*/  FADD.FTZ R3, R163.reuse, R3 ;  /* 0x00000003a3037221 */ /* 0x044fe20000010000 */
[----:B------:R-:W-:Y:S01]  /*12390*/  F2FP.BF16.F32.PACK_AB R157, R163, R162 ;  /* 0x000000a2a39d723e */ /* 0x000fe200000010ff */
[-C--:B------:R-:W-:Y:S01]  /*123a0*/  FMUL.FTZ R95, R95, R168.reuse ;  /* 0x000000a85f5f7220 */ /* 0x080fe20000410000 */
[----:B------:R-:W-:Y:S01]  /*123b0*/  F2FP.BF16.F32.PACK_AB R162, R172, R169 ;  /* 0x000000a9aca2723e */ /* 0x000fe200000010ff */
[----:B------:R-:W-:Y:S01]  /*123c0*/  FADD.FTZ R169, R177, R0 ;  /* 0x00000000b1a97221 */ /* 0x000fe20000010000 */
[-C--:B------:R-:W-:Y:S01]  /*123d0*/  FMUL.FTZ R98, R98, R168.reuse ;  /* 0x000000a862627220 */ /* 0x080fe20000410000 */
[-C--:B------:R-:W-:Y:S01]  /*123e0*/  FMUL.FTZ R99, R99, R168.reuse ;  /* 0x000000a863637220 */ /* 0x080fe20000410000 */
[----:B------:R-:W2:Y:S01]  /*123f0*/  MUFU.EX2 R170, R170 ;  /* 0x000000aa00aa7308 */ /* 0x000ea20000000800 */
[----:B---3--:R-:W-:Y:S01]  /*12400*/  FADD.FTZ R3, R217, R3 ;  /* 0x00000003d9037221 */ /* 0x008fe20000010000 */
[----:B------:R3:W-:Y:S01]  /*12410*/  STSM.16.M88.4 [R200+0x26800], R152 ;  /* 0x02680098c8007844 */ /* 0x0007e20000000200 */
[-C--:B------:R-:W-:Y:S01]  /*12420*/  FMUL.FTZ R102, R102, R168.reuse ;  /* 0x000000a866667220 */ /* 0x080fe20000410000 */
[-C--:B------:R-:W-:Y:S01]  /*12430*/  FMUL.FTZ R103, R103, R168.reuse ;  /* 0x000000a867677220 */ /* 0x080fe20000410000 */
[-C--:B------:R-:W-:Y:S01]  /*12440*/  FMUL.FTZ R106, R106, R168.reuse ;  /* 0x000000a86a6a7220 */ /* 0x080fe20000410000 */
[-C--:B------:R-:W-:Y:S01]  /*12450*/  FMUL.FTZ R107, R107, R168.reuse ;  /* 0x000000a86b6b7220 */ /* 0x080fe20000410000 */
[-C--:B------:R-:W-:Y:S01]  /*12460*/  FMUL.FTZ R110, R110, R168.reuse ;  /* 0x000000a86e6e7220 */ /* 0x080fe20000410000 */
[----:B------:R-:W5:Y:S01]  /*12470*/  MUFU.EX2 R171, R171 ;  /* 0x000000ab00ab7308 */ /* 0x000f620000000800 */
        /* <DEDUP_REMOVED lines=16> */
[C---:B-----5:R-:W-:Y:S01]  /*12580*/  FADD.FTZ R3, R171.reuse, R3 ;  /* 0x00000003ab037221 */ /* 0x060fe20000010000 */
[----:B------:R-:W-:Y:S01]  /*12590*/  F2FP.BF16.F32.PACK_AB R161, R171, R170 ;  /* 0x000000aaaba1723e */ /* 0x000fe200000010ff */
[-C--:B------:R-:W-:Y:S01]  /*125a0*/  FMUL.FTZ R131, R131, R168.reuse ;  /* 0x000000a883837220 */ /* 0x080fe20000410000 */
[-C--:B------:R-:W-:Y:S01]  /*125b0*/  FMUL.FTZ R134, R134, R168.reuse ;  /* 0x000000a886867220 */ /* 0x080fe20000410000 */
[-C--:B------:R-:W-:Y:S01]  /*125c0*/  FMUL.FTZ R135, R135, R168.reuse ;  /* 0x000000a887877220 */ /* 0x080fe20000410000 */
[-C--:B------:R-:W-:Y:S01]  /*125d0*/  FMUL.FTZ R138, R138, R168.reuse ;  /* 0x000000a88a8a7220 */ /* 0x080fe20000410000 */
[-C--:B------:R-:W-:Y:S01]  /*125e0*/  FMUL.FTZ R139, R139, R168.reuse ;  /* 0x000000a88b8b7220 */ /* 0x080fe20000410000 */
[----:B------:R-:W5:Y:S01]  /*125f0*/  MUFU.EX2 R178, R178 ;  /* 0x000000b200b27308 */ /* 0x000f620000000800 */
[----:B----4-:R-:W-:Y:S01]  /*12600*/  FADD.FTZ R3, R174, R3 ;  /* 0x00000003ae037221 */ /* 0x010fe20000010000 */
[-C--:B------:R-:W-:Y:S01]  /*12610*/  FMUL.FTZ R142, R142, R168.reuse ;  /* 0x000000a88e8e7220 */ /* 0x080fe20000410000 */
[-C--:B------:R-:W-:Y:S01]  /*12620*/  FMUL.FTZ R143, R143, R168.reuse ;  /* 0x000000a88f8f7220 */ /* 0x080fe20000410000 */
[-C--:B------:R-:W-:Y:S01]  /*12630*/  FMUL.FTZ R146, R146, R168.reuse ;  /* 0x000000a892927220 */ /* 0x080fe20000410000 */
[-C--:B------:R-:W-:Y:S01]  /*12640*/  FMUL.FTZ R147, R147, R168.reuse ;  /* 0x000000a893937220 */ /* 0x080fe20000410000 */
[-C--:B------:R-:W-:Y:S01]  /*12650*/  FMUL.FTZ R150, R150, R168.reuse ;  /* 0x000000a896967220 */ /* 0x080fe20000410000 */
[----:B------:R-:W-:Y:S01]  /*12660*/  FMUL.FTZ R151, R151, R168 ;  /* 0x000000a897977220 */ /* 0x000fe20000410000 */
[----:B------:R-:W4:Y:S01]  /*12670*/  MUFU.EX2 R179, R179 ;  /* 0x000000b300b37308 */ /* 0x000f220000000800 */
[C---:B--2---:R-:W-:Y:S01]  /*12680*/  FADD.FTZ R3, R175.reuse, R3 ;  /* 0x00000003af037221 */ /* 0x044fe20000010000 */
[----:B------:R-:W-:-:S05]  /*12690*/  F2FP.BF16.F32.PACK_AB R163, R175, R174 ;  /* 0x000000aeafa3723e */ /* 0x000fca00000010ff */
[----:B------:R3:W-:Y:S01]  /*126a0*/  STSM.16.M88.4 [R203], R160 ;  /* 0x000000a0cb007844 */ /* 0x0007e20000000200 */
[----:B------:R-:W2:Y:S01]  /*126b0*/  MUFU.EX2 R167, R182 ;  /* 0x000000b600a77308 */ /* 0x000ea20000000800 */
[----:B-----5:R-:W-:-:S07]  /*126c0*/  FADD.FTZ R3, R178, R3 ;  /* 0x00000003b2037221 */ /* 0x020fce0000010000 */
[----:B------:R-:W5:Y:S01]  /*126d0*/  MUFU.EX2 R183, R183 ;  /* 0x000000b700b77308 */ /* 0x000f620000000800 */
[C---:B----4-:R-:W-:Y:S01]  /*126e0*/  FADD.FTZ R3, R179.reuse, R3 ;  /* 0x00000003b3037221 */ /* 0x050fe20000010000 */
[----:B------:R-:W-:-:S03]  /*126f0*/  F2FP.BF16.F32.PACK_AB R165, R179, R178 ;  /* 0x000000b2b3a5723e */ /* 0x000fc600000010ff */
[----:B--2---:R-:W-:Y:S01]  /*12700*/  FADD.FTZ R0, R167, R3 ;  /* 0x00000003a7007221 */ /* 0x004fe20000010000 */
[C---:B------:R-:W-:Y:S01]  /*12710*/  FADD.FTZ R3, R166.reuse, R169 ;  /* 0x000000a9a6037221 */ /* 0x040fe20000010000 */
[----:B------:R-:W-:Y:S02]  /*12720*/  F2FP.BF16.F32.PACK_AB R166, R166, R177 ;  /* 0x000000b1a6a6723e */ /* 0x000fe400000010ff */
[C---:B-----5:R-:W-:Y:S01]  /*12730*/  F2FP.BF16.F32.PACK_AB R167, R183.reuse, R167 ;  /* 0x000000a7b7a7723e */ /* 0x060fe200000010ff */
[----:B------:R-:W-:-:S04]  /*12740*/  FADD.FTZ R0, R183, R0 ;  /* 0x00000000b7007221 */ /* 0x000fc80000010000 */
[----:B------:R3:W-:Y:S01]  /*12750*/  STSM.16.M88.4 [R202], R164 ;  /* 0x000000a4ca007844 */ /* 0x0007e20000000200 */
[----:B------:R-:W-:Y:S05]  /*12760*/  @!P0 BRA `(.L_x_2722) ;  /* 0x0000000000048947 */ /* 0x000fea0003800000 */
[----:B------:R-:W-:Y:S01]  /*12770*/  BPT.TRAP 0x1 ;  /* 0x000000040000795c */ /* 0x000fe20000300000 */
.L_x_2722:
[----:B------:R2:W4:Y:S01]  /*12780*/  SYNCS.PHASECHK.TRANS64.TRYWAIT P2, [R12+URZ+0x28c50], R211 ;  /* 0x028c50d30c0075a7 */ /* 0x000522000804017f */
[----:B------:R-:W-:Y:S05]  /*12790*/  @!P0 BRA `(.L_x_2723) ;  /* 0x0000000000048947 */ /* 0x000fea0003800000 */
[----:B------:R-:W-:Y:S01]  /*127a0*/  BPT.TRAP 0x1 ;  /* 0x000000040000795c */ /* 0x000fe20000300000 */
.L_x_2723:
[----:B------:R-:W-:Y:S04]  /*127b0*/  BSSY B2, `(.L_x_2724) ;  /* 0x0000004000027945 */ /* 0x000fe80003800000 */
[----:B----4-:R-:W-:Y:S05]  /*127c0*/  @P2 BRA `(.L_x_2725) ;  /* 0x0000000000082947 */ /* 0x010fea0003800000 */
[----:B------:R-:W4:Y:S02]  /*127d0*/  SYNCS.PHASECHK.TRANS64.TRYWAIT P2, [R12+URZ+0x28c50], R211 ;  /* 0x028c50d30c0075a7 */ /* 0x000f24000804017f */
[----:B----4-:R-:W-:Y:S05]  /*127e0*/  @!P2 BRA `(.L_x_2726) ;  /* 0x0000011c00d4a947 */ /* 0x010fea0003800000 */
.L_x_2725:
[----:B------:R-:W-:Y:S05]  /*127f0*/  BSYNC B2 ;  /* 0x0000000000027941 */ /* 0x000fea0003800000 */
.L_x_2724:
        /* <DEDUP_REMOVED lines=8> */
[----:B---3--:R-:W-:Y:S01]  /*12880*/  VIADD R152, R168, 0x80 ;  /* 0x00000080a8987836 */ /* 0x008fe20000000000 */
        /* <DEDUP_REMOVED lines=31> */
.L_x_2727:
[----:B012-4-:R-:W-:Y:S02]  /*12a80*/  VIADD R12, R12, 0x28c60 ;  /* 0x00028c600c0c7836 */ /* 0x017fe40000000000 */
[----:B------:R-:W-:Y:S02]  /*12a90*/  IMAD.MOV.U32 R213, RZ, RZ, R15 ;  /* 0x000000ffffd57224 */ /* 0x000fe400078e000f */
[----:B------:R-:W-:Y:S01]  /*12aa0*/  IMAD.MOV.U32 R218, RZ, RZ, R13 ;  /* 0x000000ffffda7224 */ /* 0x000fe200078e000d */
[----:B------:R-:W-:Y:S01]  /*12ab0*/  PRMT R12, R186, 0x654, R12 ;  /* 0x00000654ba0c7816 */ /* 0x000fe2000000000c */
[----:B------:R-:W-:-:S03]  /*12ac0*/  IMAD.MOV.U32 R217, RZ, RZ, R17 ;  /* 0x000000ffffd97224 */ /* 0x000fc600078e0011 */
[----:B------:R0:W-:Y:S01]  /*12ad0*/  SYNCS.ARRIVE.TRANS64.RED.A1T0 RZ, [R12+URZ], RZ ;  /* 0x000000ff0cff79a7 */ /* 0x0001e2000810043f */
[----:B------:R-:W-:Y:S05]  /*12ae0*/  @P1 BRA `(.L_x_2728) ;  /* 0xffffffe000741947 */ /* 0x000fea000383ffff */
[----:B------:R-:W-:Y:S05]  /*12af0*/  BSYNC B0 ;  /* 0x0000000000007941 */ /* 0x000fea0003800000 */
.L_x_2715:
[----:B0-----:R-:W-:-:S07]  /*12b00*/  IMAD.MOV.U32 R12, RZ, RZ, R209 ;  /* 0x000000ffff0c7224 */ /* 0x001fce00078e00d1 */
.L_x_2714:
[----:B------:R-:W-:Y:S05]  /*12b10*/  BSYNC B1 ;  /* 0x0000000000017941 */ /* 0x000fea0003800000 */
.L_x_2713:
[----:B------:R-:W-:Y:S01]  /*12b20*/  ISETP.GE.AND P1, PT, R12, R207, PT ;  /* 0x000000cf0c00720c */ /* 0x000fe20003f26270 */
[----:B------:R-:W-:-:S12]  /*12b30*/  BSSY B0, `(.L_x_2729) ;  /* 0x0000291000007945 */ /* 0x000fd80003800000 */
[----:B------:R-:W-:Y:S05]  /*12b40*/  @!P1 BRA `(.L_x_2730) ;  /* 0x00000028003c9947 */ /* 0x000fea0003800000 */
[----:B------:R-:W-:Y:S02]  /*12b50*/  IMAD.MOV.U32 R211, RZ, RZ, R15 ;  /* 0x000000ffffd37224 */ /* 0x000fe400078e000f */
[----:B------:R-:W-:Y:S02]  /*12b60*/  IMAD.MOV.U32 R213, RZ, RZ, R13 ;  /* 0x000000ffffd57224 */ /* 0x000fe400078e000d */
[----:B------:R-:W-:-:S07]  /*12b70*/  IMAD.MOV.U32 R217, RZ, RZ, R17 ;  /* 0x000000ffffd97224 */ /* 0x000fce00078e0011 */
.L_x_2751:
[----:B------:R-:W-:-:S05]  /*12b80*/  VIADD R17, R217, 0x1 ;  /* 0x00000001d9117836 */ /* 0x000fca0000000000 */
[----:B------:R-:W-:-:S04]  /*12b90*/  ISETP.NE.AND P1, PT, R17, 0x2, PT ;  /* 0x000000021100780c */ /* 0x000fc80003f25270 */
[----:B------:R-:W-:Y:S02]  /*12ba0*/  SEL R13, RZ, 0x1, P1 ;  /* 0x00000001ff0d7807 */ /* 0x000fe40000800000 */
[----:B------:R-:W-:Y:S02]  /*12bb0*/  SEL R17, R17, RZ, P1 ;  /* 0x000000ff11117207 */ /* 0x000fe40000800000 */
[----:B------:R-:W-:Y:S01]  /*12bc0*/  LOP3.LUT R22, R22, R13, RZ, 0x3c, !PT ;  /* 0x0000000d16167212 */ /* 0x000fe200078e3cff */
[----:B0-----:R-:W-:Y:S06]  /*12bd0*/  @!P0 BRA `(.L_x_2731) ;  /* 0x0000000000048947 */ /* 0x001fec0003800000 */
[----:B------:R-:W-:Y:S01]  /*12be0*/  BPT.TRAP 0x1 ;  /* 0x000000040000795c */ /* 0x000fe20000300000 */
.L_x_2731:
[----:B------:R-:W-:Y:S01]  /*12bf0*/  IMAD R21, R17, 0x8, R2 ;  /* 0x0000000811157824 */ /* 0x000fe200078e0202 */
[----:B------:R-:W-:-:S04]  /*12c00*/  SHF.L.U32 R209, R22, 0x1f, RZ ;  /* 0x0000001f16d17819 */ /* 0x000fc800000006ff */
[----:B------:R0:W1:Y:S01]  /*12c10*/  SYNCS.PHASECHK.TRANS64.TRYWAIT P1, [R21+URZ+0x28c30], R209 ;  /* 0x028c30d1150075a7 */ /* 0x000062000802017f */
[----:B------:R-:W-:Y:S05]  /*12c20*/  @!P0 BRA `(.L_x_2732) ;  /* 0x0000000000048947 */ /* 0x000fea0003800000 */
[----:B------:R-:W-:Y:S01]  /*12c30*/  BPT.TRAP 0x1 ;  /* 0x000000040000795c */ /* 0x000fe20000300000 */
.L_x_2732:
[----:B------:R-:W-:Y:S01]  /*12c40*/  BSSY B1, `(.L_x_2733) ;  /* 0x0000006000017945 */ /* 0x000fe20003800000 */
[----:B------:R-:W-:Y:S02]  /*12c50*/  IMAD R156, R17, 0x200, R14 ;  /* 0x00000200119c7824 */ /* 0x000fe400078e020e */
[----:B------:R-:W-:Y:S01]  /*12c60*/  IMAD.MOV.U32 R157, RZ, RZ, 0x40000040 ;  /* 0x40000040ff9d7424 */ /* 0x000fe200078e00ff */
[----:B-1----:R-:W-:Y:S06]  /*12c70*/  @P1 BRA `(.L_x_2734) ;  /* 0x0000000000081947 */ /* 0x002fec0003800000 */
[----:B------:R-:W1:Y:S02]  /*12c80*/  SYNCS.PHASECHK.TRANS64.TRYWAIT P1, [R21+URZ+0x28c30], R209 ;  /* 0x028c30d1150075a7 */ /* 0x000e64000802017f */
[----:B-1----:R-:W-:Y:S05]  /*12c90*/  @!P1 BRA `(.L_x_2735) ;  /* 0x0000011800bc9947 */ /* 0x002fea0003800000 */
.L_x_2734:
[----:B------:R-:W-:Y:S05]  /*12ca0*/  BSYNC B1 ;  /* 0x0000000000017941 */ /* 0x000fea0003800000 */
.L_x_2733:
        /* <DEDUP_REMOVED lines=36> */
.L_x_2736:
[----:B------:R-:W2:Y:S01]  /*12ef0*/  @P4 LDC R20, c[0x0][0x44c] ;  /* 0x00011300ff144b82 */ /* 0x000ea20000000800 */
[----:B------:R-:W-:Y:S01]  /*12f00*/  IMAD.IADD R13, R206, 0x1, R196 ;  /* 0x00000001ce0d7824 */ /* 0x000fe200078e02c4 */
[----:B------:R-:W-:Y:S02]  /*12f10*/  ULDC UR4, c[0x0][0x9d8] ;  /* 0x0002760000047ab9 */ /* 0x000fe40000000800 */
[----:B------:R-:W-:Y:S01]  /*12f20*/  FMUL.FTZ R221, R157, UR4 ;  /* 0x000000049ddd7c20 */ /* 0x000fe20008410000 */
[----:B------:R-:W-:Y:S01]  /*12f30*/  FMUL.FTZ R222, R161, UR4 ;  /* 0x00000004a1de7c20 */ /* 0x000fe20008410000 */
[----:B------:R-:W-:Y:S01]  /*12f40*/  FMUL.FTZ R220, R156, UR4 ;  /* 0x000000049cdc7c20 */ /* 0x000fe20008410000 */
[----:B------:R-:W-:Y:S01]  /*12f50*/  FMUL.FTZ R157, R162, UR4 ;  /* 0x00000004a29d7c20 */ /* 0x000fe20008410000 */
[----:B------:R-:W3:Y:S01]  /*12f60*/  @P4 LDC R15, c[0x0][0x450] ;  /* 0x00011400ff0f4b82 */ /* 0x000ee20000000800 */
        /* <DEDUP_REMOVED lines=15> */
[----:B--2---:R-:W-:-:S04]  /*13060*/  @P4 IMAD.HI.U32 R20, R13, R20, RZ ;  /* 0x000000140d144227 */ /* 0x004fc800078e00ff */
[----:B------:R-:W-:Y:S01]  /*13070*/  FMUL.FTZ R177, R177, UR4 ;  /* 0x00000004b1b17c20 */ /* 0x000fe20008410000 */
[----:B------:R-:W-:Y:S01]  /*13080*/  FMUL.FTZ R174, R182, UR4 ;  /* 0x00000004b6ae7c20 */ /* 0x000fe20008410000 */
[----:B------:R-:W-:Y:S01]  /*13090*/  FMUL.FTZ R176, R183, UR4 ;  /* 0x00000004b7b07c20 */ /* 0x000fe20008410000 */
[----:B------:R-:W-:Y:S01]  /*130a0*/  IADD3 R223, -R189, 0x1, -R178 ;  /* 0x00000001bddf7810 */ /* 0x000fe20007ffe9b2 */
[----:B------:R-:W2:Y:S01]  /*130b0*/  MUFU.TANH R218, R218 ;  /* 0x000000da00da7308 */ /* 0x000ea20000002400 */
[----:B---3--:R-:W-:Y:S01]  /*130c0*/  @P4 SHF.R.U32.HI R13, RZ, R15, R20 ;  /* 0x0000000fff0d4219 */ /* 0x008fe20000011614 */
        /* <DEDUP_REMOVED lines=11> */
[----:B------:R-:W3:Y:S01]  /*13180*/  SHFL.IDX PT, R181, R13, RZ, 0x1c1f ;  /* 0x001c1fff0db57589 */ /* 0x000ee200000e0000 */
[----:B------:R-:W4:Y:S01]  /*13190*/  MUFU.TANH R15, R15 ;  /* 0x0000000f000f7308 */ /* 0x000f220000002400 */
[----:B------:R-:W-:Y:S01]  /*131a0*/  VIADD R152, R21, 0x28c40 ;  /* 0x00028c4015987836 */ /* 0x000fe20000000000 */
[----:B------:R-:W-:Y:S01]  /*131b0*/  IADD3 R223, -R23, R223, R184 ;  /* 0x000000df17df7210 */ /* 0x000fe20007ffe1b8 */
[----:B------:R-:W-:-:S03]  /*131c0*/  ULDC UR4, c[0x0][0x9e0] ;  /* 0x0002780000047ab9 */ /* 0x000fc60000000800 */
[----:B------:R-:W-:Y:S01]  /*131d0*/  PRMT R152, R186, 0x654, R152 ;  /* 0x00000654ba987816 */ /* 0x000fe20000000098 */
[C---:B------:R-:W-:Y:S01]  /*131e0*/  VIADD R224, R223.reuse, UR4 ;  /* 0x00000004dfe07c36 */ /* 0x040fe20008000000 */
[----:B------:R-:W0:Y:S01]  /*131f0*/  MUFU.TANH R20, R20 ;  /* 0x0000001400147308 */ /* 0x000e220000002400 */
[----:B------:R-:W-:Y:S01]  /*13200*/  VIADD R223, R223, UR45 ;  /* 0x0000002ddfdf7c36 */ /* 0x000fe20008000000 */
[----:B------:R0:W-:Y:S06]  /*13210*/  SYNCS.ARRIVE.TRANS64.RED.A1T0 RZ, [R152+URZ], RZ ;  /* 0x000000ff98ff79a7 */ /* 0x0001ec000810043f */
[----:B------:R-:W0:Y:S01]  /*13220*/  MUFU.TANH R154, R154 ;  /* 0x0000009a009a7308 */ /* 0x000e220000002400 */
[----:B---3--:R-:W-:-:S07]  /*13230*/  IMAD.IADD R183, R224, 0x1, R181 ;  /* 0x00000001e0b77824 */ /* 0x008fce00078e02b5 */
[----:B------:R-:W3:Y:S01]  /*13240*/  MUFU.TANH R220, R220 ;  /* 0x000000dc00dc7308 */ /* 0x000ee20000002400 */
        /* <DEDUP_REMOVED lines=28> */
[----:B--234-:R-:W-:Y:S05]  /*13410*/  @!P5 BRA `(.L_x_2737) ;  /* 0x000000000060d947 */ /* 0x01cfea0003800000 */
[----:B------:R-:W-:Y:S01]  /*13420*/  IADD3 R181, -R23, R184, R181 ;  /* 0x000000b817b57210 */ /* 0x000fe20007ffe1b5 */
[----:B------:R-:W-:Y:S03]  /*13430*/  BSSY B1, `(.L_x_2738) ;  /* 0x0000012000017945 */ /* 0x000fe60003800000 */
[----:B------:R-:W-:-:S13]  /*13440*/  ISETP.GT.AND P1, PT, R181, -0x1, PT ;  /* 0xffffffffb500780c */ /* 0x000fda0003f24270 */
[----:B------:R-:W-:Y:S05]  /*13450*/  @P1 BRA `(.L_x_2739) ;  /* 0x0000000000241947 */ /* 0x000fea0003800000 */
[----:B------:R-:W-:Y:S01]  /*13460*/  ULDC UR4, c[0x0][0x9e4] ;  /* 0x0002790000047ab9 */ /* 0x000fe20000000800 */
[----:B------:R-:W-:Y:S01]  /*13470*/  LOP3.LUT R181, RZ, R181, RZ, 0x33, !PT ;  /* 0x000000b5ffb57212 */ /* 0x000fe200078e33ff */
[----:B------:R-:W-:-:S05]  /*13480*/  IMAD.U32 R225, RZ, RZ, UR4 ;  /* 0x00000004ffe17e24 */ /* 0x000fca000f8e00ff */
[----:B------:R-:W-:-:S13]  /*13490*/  ISETP.NE.AND P1, PT, R225, 0x1, PT ;  /* 0x00000001e100780c */ /* 0x000fda0003f25270 */
[----:B0-----:R-:W0:Y:S02]  /*134a0*/  @P1 LDC.64 R152, c[0x0][0x9e8] ;  /* 0x00027a00ff981b82 */ /* 0x001e240000000a00 */
[----:B0-----:R-:W-:-:S05]  /*134b0*/  @P1 IMAD.HI.U32 R152, R181, R152, RZ ;  /* 0x00000098b5981227 */ /* 0x001fca00078e00ff */
[----:B------:R-:W-:-:S04]  /*134c0*/  @P1 SHF.R.U32.HI R181, RZ, R153, R152 ;  /* 0x00000099ffb51219 */ /* 0x000fc80000011698 */
[----:B------:R-:W-:Y:S01]  /*134d0*/  LOP3.LUT R181, RZ, R181, RZ, 0x33, !PT ;  /* 0x000000b5ffb57212 */ /* 0x000fe200078e33ff */
[----:B------:R-:W-:Y:S06]  /*134e0*/  BRA `(.L_x_2740) ;  /* 0x0000000000187947 */ /* 0x000fec0003800000 */
.L_x_2739:
[----:B------:R-:W-:Y:S02]  /*134f0*/  ULDC UR4, c[0x0][0x9e4] ;  /* 0x0002790000047ab9 */ /* 0x000fe40000000800 */
[----:B------:R-:W-:-:S05]  /*13500*/  IMAD.U32 R225, RZ, RZ, UR4 ;  /* 0x00000004ffe17e24 */ /* 0x000fca000f8e00ff */
[----:B------:R-:W-:-:S13]  /*13510*/  ISETP.NE.AND P1, PT, R225, 0x1, PT ;  /* 0x00000001e100780c */ /* 0x000fda0003f25270 */
[----:B0-----:R-:W0:Y:S02]  /*13520*/  @P1 LDC.64 R152, c[0x0][0x9e8] ;  /* 0x00027a00ff981b82 */ /* 0x001e240000000a00 */
[----:B0-----:R-:W-:-:S05]  /*13530*/  @P1 IMAD.HI.U32 R152, R181, R152, RZ ;  /* 0x00000098b5981227 */ /* 0x001fca00078e00ff */
[----:B------:R-:W-:-:S07]  /*13540*/  @P1 SHF.R.U32.HI R181, RZ, R153, R152 ;  /* 0x00000099ffb51219 */ /* 0x000fce0000011698 */
.L_x_2740:
[----:B------:R-:W-:Y:S05]  /*13550*/  BSYNC B1 ;  /* 0x0000000000017941 */ /* 0x000fea0003800000 */
.L_x_2738:
[----:B------:R-:W-:-:S04]  /*13560*/  IMAD R181, R181, R225, -R178 ;  /* 0x000000e1b5b57224 */ /* 0x000fc800078e0ab2 */
[----:B------:R-:W-:-:S05]  /*13570*/  IMAD.IADD R181, R181, 0x1, -R189 ;  /* 0x00000001b5b57824 */ /* 0x000fca00078e0abd */
[----:B------:R-:W-:Y:S02]  /*13580*/  VIMNMX R182, R182, R181, !PT ;  /* 0x000000b5b6b67248 */ /* 0x000fe40007fe0100 */
[----:B------:R-:W-:-:S07]  /*13590*/  VIADDMNMX R183, R181, R225, R183, PT ;  /* 0x000000e1b5b77246 */ /* 0x000fce00038001b7 */
.L_x_2737:
[----:B------:R-:W-:Y:S01]  /*135a0*/  ISETP.GT.AND P1, PT, R12, -0x1, PT ;  /* 0xffffffff0c00780c */ /* 0x000fe20003f24270 */
[----:B------:R-:W2:Y:S03]  /*135b0*/  SHFL.IDX PT, R13, R13, 0x1, 0x1c1f ;  /* 0x003c1f000d0d7f89 */ /* 0x000ea600000e0000 */
[C---:B------:R-:W-:Y:S02]  /*135c0*/  ISETP.GT.AND P2, PT, R182.reuse, RZ, P1 ;  /* 0x000000ffb600720c */ /* 0x040fe40000f44270 */
[C---:B------:R-:W-:Y:S02]  /*135d0*/  ISETP.GT.AND P6, PT, R182.reuse, 0x1, P1 ;  /* 0x00000001b600780c */ /* 0x040fe40000fc4270 */
[----:B------:R-:W-:Y:S02]  /*135e0*/  ISETP.LT.OR P3, PT, R183, 0x1, P2 ;  /* 0x00000001b700780c */ /* 0x000fe40001761670 */
[----:B------:R-:W-:-:S02]  /*135f0*/  ISETP.GT.AND P2, PT, R182, 0x8, P1 ;  /* 0x00000008b600780c */ /* 0x000fc40000f44270 */
[----:B0-----:R-:W-:Y:S02]  /*13600*/  FSEL R181, R20, -INF , !P3 ;  /* 0xff80000014b57808 */ /* 0x001fe40005800000 */
[----:B------:R-:W-:Y:S02]  /*13610*/  ISETP.GT.AND P3, PT, R182, 0x9, P1 ;  /* 0x00000009b600780c */ /* 0x000fe40000f64270 */
[C---:B------:R-:W-:Y:S02]  /*13620*/  ISETP.LT.OR P6, PT, R183.reuse, 0x2, P6 ;  /* 0x00000002b700780c */ /* 0x040fe400037c1670 */
[C---:B------:R-:W-:Y:S02]  /*13630*/  ISETP.LT.OR P2, PT, R183.reuse, 0x9, P2 ;  /* 0x00000009b700780c */ /* 0x040fe40001741670 */
[----:B------:R-:W-:Y:S02]  /*13640*/  ISETP.LT.OR P3, PT, R183, 0xa, P3 ;  /* 0x0000000ab700780c */ /* 0x000fe40001f61670 */
[----:B------:R-:W-:-:S02]  /*13650*/  FSEL R218, R218, -INF , !P6 ;  /* 0xff800000dada7808 */ /* 0x000fc40007000000 */
[----:B------:R-:W-:Y:S01]  /*13660*/  FSEL R220, R220, -INF , !P2 ;  /* 0xff800000dcdc7808 */ /* 0x000fe20005000000 */
[--C-:B--2---:R-:W-:Y:S01]  /*13670*/  IMAD.IADD R224, R224, 0x1, R13.reuse ;  /* 0x00000001e0e07824 */ /* 0x104fe200078e020d */
        /* <DEDUP_REMOVED lines=38> */
[----:B------:R-:W-:Y:S06]  /*138e0*/  @!P5 BRA `(.L_x_2741) ;  /* 0x000000000060d947 */ /* 0x000fec0003800000 */
        /* <DEDUP_REMOVED lines=13> */
.L_x_2743:
[----:B------:R-:W-:Y:S02]  /*139c0*/  ULDC UR4, c[0x0][0x9e4] ;  /* 0x0002790000047ab9 */ /* 0x000fe40000000800 */
[----:B------:R-:W-:-:S05]  /*139d0*/  IMAD.U32 R20, RZ, RZ, UR4 ;  /* 0x00000004ff147e24 */ /* 0x000fca000f8e00ff */
[----:B------:R-:W-:-:S13]  /*139e0*/  ISETP.NE.AND P2, PT, R20, 0x1, PT ;  /* 0x000000011400780c */ /* 0x000fda0003f45270 */
[----:B------:R-:W0:Y:S02]  /*139f0*/  @P2 LDC.64 R152, c[0x0][0x9e8] ;  /* 0x00027a00ff982b82 */ /* 0x000e240000000a00 */
[----:B0-----:R-:W-:-:S05]  /*13a00*/  @P2 IMAD.HI.U32 R152, R13, R152, RZ ;  /* 0x000000980d982227 */ /* 0x001fca00078e00ff */
[----:B------:R-:W-:-:S07]  /*13a10*/  @P2 SHF.R.U32.HI R13, RZ, R153, R152 ;  /* 0x00000099ff0d2219 */ /* 0x000fce0000011698 */
.L_x_2744:
[----:B------:R-:W-:Y:S05]  /*13a20*/  BSYNC B1 ;  /* 0x0000000000017941 */ /* 0x000fea0003800000 */
.L_x_2742:
[----:B------:R-:W-:-:S04]  /*13a30*/  IMAD R13, R13, R20, -R178 ;  /* 0x000000140d0d7224 */ /* 0x000fc800078e0ab2 */
[----:B------:R-:W-:-:S05]  /*13a40*/  IMAD.IADD R13, R13, 0x1, -R189 ;  /* 0x000000010d0d7824 */ /* 0x000fca00078e0abd */
[----:B------:R-:W-:Y:S02]  /*13a50*/  VIMNMX R223, R223, R13, !PT ;  /* 0x0000000ddfdf7248 */ /* 0x000fe40007fe0100 */
[----:B------:R-:W-:-:S07]  /*13a60*/  VIADDMNMX R224, R13, R20, R224, PT ;  /* 0x000000140de07246 */ /* 0x000fce00038001e0 */
.L_x_2741:
[----:B------:R-:W-:Y:S01]  /*13a70*/  FMNMX.FTZ R13, R181, R213, !PT ;  /* 0x000000d5b50d7209 */ /* 0x000fe20007810000 */
[----:B------:R-:W-:Y:S01]  /*13a80*/  ULDC UR4, c[0x0][0x988] ;  /* 0x0002620000047ab9 */ /* 0x000fe20000000800 */
[----:B------:R-:W-:Y:S02]  /*13a90*/  ISETP.GT.AND P6, PT, R223, 0x9, P1 ;  /* 0x00000009df00780c */ /* 0x000fe40000fc4270 */
[----:B------:R-:W-:Y:S02]  /*13aa0*/  FMNMX.FTZ R13, R218, R13, !PT ;  /* 0x0000000dda0d7209 */ /* 0x000fe40007810000 */
[----:B------:R-:W-:Y:S02]  /*13ab0*/  ISETP.LT.OR P6, PT, R224, 0xa, P6 ;  /* 0x0000000ae000780c */ /* 0x000fe400037c1670 */
[----:B------:R-:W-:Y:S02]  /*13ac0*/  FMNMX.FTZ R13, R220, R13, !PT ;  /* 0x0000000ddc0d7209 */ /* 0x000fe40007810000 */
[----:B------:R-:W-:-:S02]  /*13ad0*/  FSEL R156, R156, -INF , !P6 ;  /* 0xff8000009c9c7808 */ /* 0x000fc40007000000 */
[----:B------:R-:W-:Y:S02]  /*13ae0*/  FMNMX.FTZ R13, R221, R13, !PT ;  /* 0x0000000ddd0d7209 */ /* 0x000fe40007810000 */
        /* <DEDUP_REMOVED lines=14> */
[----:B------:R-:W-:Y:S02]  /*13bd0*/  ISETP.GT.AND P3, PT, R223, 0x1, P1 ;  /* 0x00000001df00780c */ /* 0x000fe40000f64270 */
[----:B------:R-:W-:Y:S02]  /*13be0*/  FMNMX.FTZ R13, R173, R13, !PT ;  /* 0x0000000dad0d7209 */ /* 0x000fe40007810000 */
[----:B------:R-:W-:-:S02]  /*13bf0*/  ISETP.LT.OR P6, PT, R224, 0x1, P6 ;  /* 0x00000001e000780c */ /* 0x000fc400037c1670 */
[----:B------:R-:W-:Y:S02]  /*13c00*/  FMNMX.FTZ R13, R175, R13, !PT ;  /* 0x0000000daf0d7209 */ /* 0x000fe40007810000 */
[----:B------:R-:W-:Y:S02]  /*13c10*/  ISETP.LT.OR P3, PT, R224, 0x2, P3 ;  /* 0x00000002e000780c */ /* 0x000fe40001f61670 */
[----:B------:R-:W-:Y:S02]  /*13c20*/  FMNMX.FTZ R13, R177, R13, !PT ;  /* 0x0000000db10d7209 */ /* 0x000fe40007810000 */
[----:B------:R-:W-:Y:S02]  /*13c30*/  FSEL R178, R15, -INF , !P6 ;  /* 0xff8000000fb27808 */ /* 0x000fe40007000000 */
[----:B------:R-:W-:Y:S02]  /*13c40*/  FMNMX.FTZ R13, R179, R13, !PT ;  /* 0x0000000db30d7209 */ /* 0x000fe40007810000 */
[----:B------:R-:W-:-:S02]  /*13c50*/  FSEL R154, R154, -INF , !P3 ;  /* 0xff8000009a9a7808 */ /* 0x000fc40005800000 */
[----:B------:R-:W-:Y:S02]  /*13c60*/  FMNMX.FTZ R13, R180, R13, !PT ;  /* 0x0000000db40d7209 */ /* 0x000fe40007810000 */
[----:B------:R-:W-:Y:S02]  /*13c70*/  FMNMX.FTZ R15, R178, R211, !PT ;  /* 0x000000d3b20f7209 */ /* 0x000fe40007810000 */
[C---:B------:R-:W-:Y:S01]  /*13c80*/  ISETP.GT.AND P3, PT, R223.reuse, 0x10, P1 ;  /* 0x00000010df00780c */ /* 0x040fe20000f64270 */
[----:B------:R-:W0:Y:S01]  /*13c90*/  SHFL.BFLY PT, R20, R13, 0x2, 0x1f ;  /* 0x0c401f000d147f89 */ /* 0x000e2200000e0000 */
[----:B------:R-:W-:Y:S02]  /*13ca0*/  FMNMX.FTZ R15, R154, R15, !PT ;  /* 0x0000000f9a0f7209 */ /* 0x000fe40007810000 */
[----:B------:R-:W-:Y:S02]  /*13cb0*/  ISETP.LT.OR P3, PT, R224, 0x11, P3 ;  /* 0x00000011e000780c */ /* 0x000fe40001f61670 */
[----:B------:R-:W-:-:S02]  /*13cc0*/  ISETP.GT.AND P6, PT, R223, 0x38, P1 ;  /* 0x00000038df00780c */ /* 0x000fc40000fc4270 */
[----:B------:R-:W-:Y:S02]  /*13cd0*/  FSEL R157, R157, -INF , !P3 ;  /* 0xff8000009d9d7808 */ /* 0x000fe40005800000 */
[----:B------:R-:W-:Y:S02]  /*13ce0*/  ISETP.GT.AND P3, PT, R223, 0x19, P1 ;  /* 0x00000019df00780c */ /* 0x000fe40000f64270 */
[C---:B------:R-:W-:Y:S02]  /*13cf0*/  ISETP.LT.OR P6, PT, R224.reuse, 0x39, P6 ;  /* 0x00000039e000780c */ /* 0x040fe400037c1670 */
[----:B------:R-:W-:Y:S02]  /*13d00*/  ISETP.LT.OR P3, PT, R224, 0x1a, P3 ;  /* 0x0000001ae000780c */ /* 0x000fe40001f61670 */
[----:B------:R-:W-:Y:S02]  /*13d10*/  FSEL R174, R174, -INF , !P6 ;  /* 0xff800000aeae7808 */ /* 0x000fe40007000000 */
[----:B------:R-:W-:-:S02]  /*13d20*/  FSEL R161, R161, -INF , !P3 ;  /* 0xff800000a1a17808 */ /* 0x000fc40005800000 */
[----:B------:R-:W-:-:S04]  /*13d30*/  ISETP.GT.AND P3, PT, R223, 0x28, P1 ;  /* 0x00000028df00780c */ /* 0x000fc80000f64270 */
[----:B------:R-:W-:Y:S02]  /*13d40*/  ISETP.LT.OR P3, PT, R224, 0x29, P3 ;  /* 0x00000029e000780c */ /* 0x000fe40001f61670 */
[----:B0-----:R-:W-:Y:S02]  /*13d50*/  FMNMX.FTZ R13, R13, R20, !PT ;  /* 0x000000140d0d7209 */ /* 0x001fe40007810000 */
[----:B------:R-:W-:Y:S02]  /*13d60*/  FSEL R166, R166, -INF , !P3 ;  /* 0xff800000a6a67808 */ /* 0x000fe40005800000 */
[----:B------:R-:W-:Y:S01]  /*13d70*/  ISETP.GT.AND P3, PT, R223, 0x30, P1 ;  /* 0x00000030df00780c */ /* 0x000fe20000f64270 */
[----:B------:R-:W0:Y:S03]  /*13d80*/  SHFL.BFLY PT, R20, R13, 0x1, 0x1f ;  /* 0x0c201f000d147f89 */ /* 0x000e2600000e0000 */
[----:B------:R-:W-:-:S04]  /*13d90*/  ISETP.LT.OR P3, PT, R224, 0x31, P3 ;  /* 0x00000031e000780c */ /* 0x000fc80001f61670 */
[----:B------:R-:W-:Y:S02]  /*13da0*/  FSEL R170, R170, -INF , !P3 ;  /* 0xff800000aaaa7808 */ /* 0x000fe40005800000 */
[----:B0-----:R-:W-:Y:S01]  /*13db0*/  FMNMX.FTZ R13, R13, R20, !PT ;  /* 0x000000140d0d7209 */ /* 0x001fe20007810000 */
[----:B------:R-:W-:-:S03]  /*13dc0*/  IMAD.U32 R20, RZ, RZ, UR4 ;  /* 0x00000004ff147e24 */ /* 0x000fc6000f8e00ff */
[C---:B------:R-:W-:Y:S01]  /*13dd0*/  FSETP.NEU.FTZ.AND P2, PT, R13.reuse, -INF , PT ;  /* 0xff8000000d00780b */ /* 0x040fe20003f5d000 */
[----:B------:R-:W-:-:S03]  /*13de0*/  FMUL.FTZ R153, R13, R20 ;  /* 0x000000140d997220 */ /* 0x000fc60000410000 */
[----:B------:R-:W-:Y:S02]  /*13df0*/  FSEL R152, R13, RZ, P2 ;  /* 0x000000ff0d987208 */ /* 0x000fe40001000000 */
[----:B------:R-:W-:Y:S02]  /*13e00*/  FSEL R153, R153, RZ, P2 ;  /* 0x000000ff99997208 */ /* 0x000fe40001000000 */
[----:B------:R-:W-:Y:S01]  /*13e10*/  ISETP.GT.AND P2, PT, R223, 0x8, P1 ;  /* 0x00000008df00780c */ /* 0x000fe20000f44270 */
[----:B------:R-:W-:Y:S02]  /*13e20*/  FADD.FTZ R152, -R152, R213 ;  /* 0x000000d598987221 */ /* 0x000fe40000010100 */
[-CC-:B------:R-:W-:Y:S01]  /*13e30*/  FFMA.FTZ R181, R181, R20.reuse, -R153.reuse ;  /* 0x00000014b5b57223 */ /* 0x180fe20000010899 */
[----:B------:R-:W-:Y:S01]  /*13e40*/  ISETP.LT.OR P2, PT, R224, 0x9, P2 ;  /* 0x00000009e000780c */ /* 0x000fe20001741670 */
[-CC-:B------:R-:W-:Y:S01]  /*13e50*/  FFMA.FTZ R218, R218, R20.reuse, -R153.reuse ;  /* 0x00000014dada7223 */ /* 0x180fe20000010899 */
[-CC-:B------:R-:W-:Y:S01]  /*13e60*/  FFMA.FTZ R220, R220, R20.reuse, -R153.reuse ;  /* 0x00000014dcdc7223 */ /* 0x180fe20000010899 */
[-CC-:B------:R-:W-:Y:S01]  /*13e70*/  FFMA.FTZ R221, R221, R20.reuse, -R153.reuse ;  /* 0x00000014dddd7223 */ /* 0x180fe20000010899 */
[----:B------:R-:W-:Y:S01]  /*13e80*/  FSEL R155, R155, -INF , !P2 ;  /* 0xff8000009b9b7808 */ /* 0x000fe20005000000 */
[-CC-:B------:R-:W-:Y:S01]  /*13e90*/  FFMA.FTZ R160, R160, R20.reuse, -R153.reuse ;  /* 0x00000014a0a07223 */ /* 0x180fe20000010899 */
[----:B------:R-:W-:Y:S01]  /*13ea0*/  ISETP.GT.AND P2, PT, R223, 0x11, P1 ;  /* 0x00000011df00780c */ /* 0x000fe20000f44270 */
[-CC-:B------:R-:W-:Y:S01]  /*13eb0*/  FFMA.FTZ R222, R222, R20.reuse, -R153.reuse ;  /* 0x00000014dede7223 */ /* 0x180fe20000010899 */
[----:B------:R-:W-:Y:S01]  /*13ec0*/  FMNMX.FTZ R15, R155, R15, !PT ;  /* 0x0000000f9b0f7209 */ /* 0x000fe20007810000 */
[-CC-:B------:R-:W-:Y:S01]  /*13ed0*/  FFMA.FTZ R163, R163, R20.reuse, -R153.reuse ;  /* 0x00000014a3a37223 */ /* 0x180fe20000010899 */
[----:B------:R-:W-:Y:S01]  /*13ee0*/  ISETP.LT.OR P2, PT, R224, 0x12, P2 ;  /* 0x00000012e000780c */ /* 0x000fe20001741670 */
[-CC-:B------:R-:W-:Y:S01]  /*13ef0*/  FFMA.FTZ R165, R165, R20.reuse, -R153.reuse ;  /* 0x00000014a5a57223 */ /* 0x180fe20000010899 */
[----:B------:R-:W-:Y:S01]  /*13f00*/  FMNMX.FTZ R15, R156, R15, !PT ;  /* 0x0000000f9c0f7209 */ /* 0x000fe20007810000 */
[-CC-:B------:R-:W-:Y:S01]  /*13f10*/  FFMA.FTZ R167, R167, R20.reuse, -R153.reuse ;  /* 0x00000014a7a77223 */ /* 0x180fe20000010899 */
[----:B------:R-:W-:Y:S01]  /*13f20*/  FSEL R158, R158, -INF , !P2 ;  /* 0xff8000009e9e7808 */ /* 0x000fe20005000000 */
[-CC-:B------:R-:W-:Y:S01]  /*13f30*/  FFMA.FTZ R169, R169, R20.reuse, -R153.reuse ;  /* 0x00000014a9a97223 */ /* 0x180fe20000010899 */
[----:B------:R-:W-:Y:S01]  /*13f40*/  FMNMX.FTZ R15, R157, R15, !PT ;  /* 0x0000000f9d0f7209 */ /* 0x000fe20007810000 */
        /* <DEDUP_REMOVED lines=10> */
[----:B------:R-:W-:Y:S01]  /*13ff0*/  FFMA.FTZ R153, R180, R20, -R153 ;  /* 0x00000014b4997223 */ /* 0x000fe20000010899 */
[----:B------:R-:W-:Y:S01]  /*14000*/  FMNMX.FTZ R15, R161, R15, !PT ;  /* 0x0000000fa10f7209 */ /* 0x000fe20007810000 */
[----:B------:R-:W-:Y:S01]  /*14010*/  MUFU.EX2 R181, R181 ;  /* 0x000000b500b57308 */ /* 0x000fe20000000800 */
[----:B------:R-:W-:-:S02]  /*14020*/  ISETP.GT.AND P2, PT, R223, 0x29, P1 ;  /* 0x00000029df00780c */ /* 0x000fc40000f44270 */
[----:B------:R-:W-:Y:S02]  /*14030*/  FMNMX.FTZ R15, R162, R15, !PT ;  /* 0x0000000fa20f7209 */ /* 0x000fe40007810000 */
[----:B------:R-:W-:Y:S02]  /*14040*/  ISETP.LT.OR P2, PT, R224, 0x2a, P2 ;  /* 0x0000002ae000780c */ /* 0x000fe40001741670 */
[----:B------:R-:W-:Y:S01]  /*14050*/  FMNMX.FTZ R15, R164, R15, !PT ;  /* 0x0000000fa40f7209 */ /* 0x000fe20007810000 */
[----:B------:R-:W-:Y:S01]  /*14060*/  MUFU.EX2 R182, R169 ;  /* 0x000000a900b67308 */ /* 0x000fe20000000800 */
[----:B------:R-:W-:Y:S02]  /*14070*/  FSEL R168, R168, -INF , !P2 ;  /* 0xff800000a8a87808 */ /* 0x000fe40005000000 */
[----:B------:R-:W-:Y:S02]  /*14080*/  ISETP.GT.AND P2, PT, R223, 0x31, P1 ;  /* 0x00000031df00780c */ /* 0x000fe40000f44270 */
[----:B------:R-:W-:-:S02]  /*14090*/  FMNMX.FTZ R15, R166, R15, !PT ;  /* 0x0000000fa60f7209 */ /* 0x000fc40007810000 */
[----:B------:R-:W-:Y:S01]  /*140a0*/  ISETP.LT.OR P2, PT, R224, 0x32, P2 ;  /* 0x00000032e000780c */ /* 0x000fe20001741670 */
[----:B------:R-:W-:Y:S01]  /*140b0*/  MUFU.EX2 R218, R218 ;  /* 0x000000da00da7308 */ /* 0x000fe20000000800 */
[----:B------:R-:W-:Y:S02]  /*140c0*/  FMNMX.FTZ R15, R168, R15, !PT ;  /* 0x0000000fa80f7209 */ /* 0x000fe40007810000 */
[----:B------:R-:W-:Y:S02]  /*140d0*/  ISETP.GT.AND P1, PT, R223, 0x39, P1 ;  /* 0x00000039df00780c */ /* 0x000fe40000f24270 */
[----:B------:R-:W-:Y:S02]  /*140e0*/  FSEL R172, R172, -INF , !P2 ;  /* 0xff800000acac7808 */ /* 0x000fe40005000000 */
[----:B------:R-:W-:Y:S01]  /*140f0*/  FMNMX.FTZ R15, R170, R15, !PT ;  /* 0x0000000faa0f7209 */ /* 0x000fe20007810000 */
[----:B------:R-:W-:Y:S01]  /*14100*/  MUFU.EX2 R220, R220 ;  /* 0x000000dc00dc7308 */ /* 0x000fe20000000800 */
[----:B------:R-:W-:-:S02]  /*14110*/  ISETP.LT.OR P1, PT, R224, 0x3a, P1 ;  /* 0x0000003ae000780c */ /* 0x000fc40000f21670 */
[----:B------:R-:W-:Y:S02]  /*14120*/  FMNMX.FTZ R15, R172, R15, !PT ;  /* 0x0000000fac0f7209 */ /* 0x000fe40007810000 */
[----:B------:R-:W-:Y:S02]  /*14130*/  FSEL R176, R176, -INF , !P1 ;  /* 0xff800000b0b07808 */ /* 0x000fe40004800000 */
[----:B------:R-:W-:Y:S01]  /*14140*/  FMNMX.FTZ R15, R174, R15, !PT ;  /* 0x0000000fae0f7209 */ /* 0x000fe20007810000 */
[----:B------:R-:W-:Y:S01]  /*14150*/  MUFU.EX2 R221, R221 ;  /* 0x000000dd00dd7308 */ /* 0x000fe20000000800 */
[----:B------:R-:W-:Y:S02]  /*14160*/  ISETP.NE.AND P2, PT, R197, RZ, PT ;  /* 0x000000ffc500720c */ /* 0x000fe40003f45270 */
[----:B------:R-:W-:-:S05]  /*14170*/  FMNMX.FTZ R15, R176, R15, !PT ;  /* 0x0000000fb00f7209 */ /* 0x000fca0007810000 */
[----:B------:R-:W0:Y:S01]  /*14180*/  SHFL.BFLY PT, R180, R15, 0x2, 0x1f ;  /* 0x0c401f000fb47f89 */ /* 0x000e2200000e0000 */
        /* <DEDUP_REMOVED lines=11> */
[----:B------:R0:W2:Y:S01]  /*14240*/  MUFU.EX2 R180, R165 ;  /* 0x000000a500b47308 */ /* 0x0000a20000000800 */
[----:B------:R-:W-:-:S05]  /*14250*/  FMUL.FTZ R223, R15, R20 ;  /* 0x000000140fdf7220 */ /* 0x000fca0000410000 */
[----:B------:R-:W-:Y:S02]  /*14260*/  FSEL R223, R223, RZ, P1 ;  /* 0x000000ffdfdf7208 */ /* 0x000fe40000800000 */
[----:B0-----:R-:W-:-:S03]  /*14270*/  FSEL R165, R15, RZ, P1 ;  /* 0x000000ff0fa57208 */ /* 0x001fc60000800000 */
[-CC-:B------:R-:W-:Y:S01]  /*14280*/  FFMA.FTZ R178, R178, R20.reuse, -R223.reuse ;  /* 0x00000014b2b27223 */ /* 0x180fe200000108df */
[-CC-:B------:R-:W-:Y:S01]  /*14290*/  FFMA.FTZ R183, R154, R20.reuse, -R223.reuse ;  /* 0x000000149ab77223 */ /* 0x180fe200000108df */
[-C--:B------:R-:W-:Y:S01]  /*142a0*/  FFMA.FTZ R155, R155, R20.reuse, -R223 ;  /* 0x000000149b9b7223 */ /* 0x080fe200000108df */
[----:B------:R-:W-:Y:S01]  /*142b0*/  FADD.FTZ R211, -R165, R211 ;  /* 0x000000d3a5d37221 */ /* 0x000fe20000010100 */
[-C--:B------:R-:W-:Y:S01]  /*142c0*/  FMUL.FTZ R165, R152, R20.reuse ;  /* 0x0000001498a57220 */ /* 0x080fe20000410000 */
[-CC-:B------:R-:W-:Y:S01]  /*142d0*/  FFMA.FTZ R157, R157, R20.reuse, -R223.reuse ;  /* 0x000000149d9d7223 */ /* 0x180fe200000108df */
[----:B------:R-:W-:Y:S01]  /*142e0*/  MUFU.EX2 R178, R178 ;  /* 0x000000b200b27308 */ /* 0x000fe20000000800 */
[-C--:B------:R-:W-:Y:S01]  /*142f0*/  FMUL.FTZ R169, R211, R20.reuse ;  /* 0x00000014d3a97220 */ /* 0x080fe20000410000 */
[-CC-:B------:R-:W-:Y:S01]  /*14300*/  FFMA.FTZ R211, R156, R20.reuse, -R223.reuse ;  /* 0x000000149cd37223 */ /* 0x180fe200000108df */
[-CC-:B------:R-:W-:Y:S01]  /*14310*/  FFMA.FTZ R213, R158, R20.reuse, -R223.reuse ;  /* 0x000000149ed57223 */ /* 0x180fe200000108df */
[-CC-:B------:R-:W-:Y:S01]  /*14320*/  FFMA.FTZ R159, R159, R20.reuse, -R223.reuse ;  /* 0x000000149f9f7223 */ /* 0x180fe200000108df */
[----:B------:R-:W-:Y:S01]  /*14330*/  FFMA.FTZ R161, R161, R20, -R223 ;  /* 0x00000014a1a17223 */ /* 0x000fe200000108df */
[----:B------:R-:W-:-:S02]  /*14340*/  @!P2 IMAD R152, R217, 0x40, R194 ;  /* 0x00000040d998a824 */ /* 0x000fc400078e02c2 */
[-CC-:B------:R-:W-:Y:S01]  /*14350*/  FFMA.FTZ R217, R162, R20.reuse, -R223.reuse ;  /* 0x00000014a2d97223 */ /* 0x180fe200000108df */
[----:B------:R-:W0:Y:S01]  /*14360*/  MUFU.EX2 R165, R165 ;  /* 0x000000a500a57308 */ /* 0x000e220000000800 */
[-CC-:B------:R-:W-:Y:S01]  /*14370*/  FFMA.FTZ R224, R164, R20.reuse, -R223.reuse ;  /* 0x00000014a4e07223 */ /* 0x180fe200000108df */
[-CC-:B------:R-:W-:Y:S01]  /*14380*/  FFMA.FTZ R225, R166, R20.reuse, -R223.reuse ;  /* 0x00000014a6e17223 */ /* 0x180fe200000108df */
[-CC-:B------:R-:W-:Y:S01]  /*14390*/  FFMA.FTZ R168, R168, R20.reuse, -R223.reuse ;  /* 0x00000014a8a87223 */ /* 0x180fe200000108df */
[----:B--2---:R-:W-:Y:S01]  /*143a0*/  F2FP.BF16.F32.PACK_AB R158, R180, R163 ;  /* 0x000000a3b49e723e */ /* 0x004fe200000010ff */
[----:B------:R-:W-:Y:S02]  /*143b0*/  @!P2 IMAD R152, R152, 0x4, R2 ;  /* 0x000000049898a824 */ /* 0x000fe400078e0202 */
[-CC-:B------:R-:W-:Y:S01]  /*143c0*/  FFMA.FTZ R170, R170, R20.reuse, -R223.reuse ;  /* 0x00000014aaaa7223 */ /* 0x180fe200000108df */
[-CC-:B------:R-:W-:Y:S01]  /*143d0*/  FFMA.FTZ R172, R172, R20.reuse, -R223.reuse ;  /* 0x00000014acac7223 */ /* 0x180fe200000108df */
[----:B------:R-:W2:Y:S01]  /*143e0*/  MUFU.EX2 R169, R169 ;  /* 0x000000a900a97308 */ /* 0x000ea20000000800 */
[-CC-:B------:R-:W-:Y:S01]  /*143f0*/  FFMA.FTZ R176, R176, R20.reuse, -R223.reuse ;  /* 0x00000014b0b07223 */ /* 0x180fe200000108df */
[----:B------:R-:W-:Y:S01]  /*14400*/  FFMA.FTZ R174, R174, R20, -R223 ;  /* 0x00000014aeae7223 */ /* 0x000fe200000108df */
[----:B------:R-:W-:-:S02]  /*14410*/  F2FP.BF16.F32.PACK_AB R156, R222, R160 ;  /* 0x000000a0de9c723e */ /* 0x000fc400000010ff */
[----:B------:R-:W-:-:S03]  /*14420*/  F2FP.BF16.F32.PACK_AB R154, R221, R220 ;  /* 0x000000dcdd9a723e */ /* 0x000fc600000010ff */
[----:B------:R-:W3:Y:S01]  /*14430*/  MUFU.EX2 R183, R183 ;  /* 0x000000b700b77308 */ /* 0x000ee20000000800 */
[----:B0-----:R-:W-:Y:S01]  /*14440*/  FFMA.FTZ R3, R165, R3, R181 ;  /* 0x00000003a5037223 */ /* 0x001fe200000100b5 */
[----:B------:R0:W-:Y:S01]  /*14450*/  @!P2 STS [R152+0x28800], R165 ;  /* 0x028800a59800a388 */ /* 0x0001e20000000800 */
[-C--:B------:R-:W-:Y:S01]  /*14460*/  FMUL.FTZ R24, R24, R165.reuse ;  /* 0x000000a518187220 */ /* 0x080fe20000410000 */
[-C--:B------:R-:W-:Y:S01]  /*14470*/  FMUL.FTZ R25, R25, R165.reuse ;  /* 0x000000a519197220 */ /* 0x080fe20000410000 */
[----:B------:R-:W-:Y:S01]  /*14480*/  FADD.FTZ R3, R218, R3 ;  /* 0x00000003da037221 */ /* 0x000fe20000010000 */
[-C--:B------:R-:W-:Y:S01]  /*14490*/  FMUL.FTZ R28, R28, R165.reuse ;  /* 0x000000a51c1c7220 */ /* 0x080fe20000410000 */
[-C--:B------:R-:W-:Y:S01]  /*144a0*/  FMUL.FTZ R29, R29, R165.reuse ;  /* 0x000000a51d1d7220 */ /* 0x080fe20000410000 */
[----:B------:R-:W4:Y:S01]  /*144b0*/  MUFU.EX2 R155, R155 ;  /* 0x0000009b009b7308 */ /* 0x000f220000000800 */
[----:B--2---:R-:W-:Y:S01]  /*144c0*/  FFMA.FTZ R0, R169, R0, R178 ;  /* 0x00000000a9007223 */ /* 0x004fe200000100b2 */
[----:B------:R-:W-:Y:S01]  /*144d0*/  FADD.FTZ R3, R220, R3 ;  /* 0x00000003dc037221 */ /* 0x000fe20000010000 */
[-C--:B------:R-:W-:Y:S01]  /*144e0*/  FMUL.FTZ R32, R32, R165.reuse ;  /* 0x000000a520207220 */ /* 0x080fe20000410000 */
[-C--:B------:R-:W-:Y:S01]  /*144f0*/  FMUL.FTZ R33, R33, R165.reuse ;  /* 0x000000a521217220 */ /* 0x080fe20000410000 */
[-C--:B------:R-:W-:Y:S01]  /*14500*/  FMUL.FTZ R36, R36, R165.reuse ;  /* 0x000000a524247220 */ /* 0x080fe20000410000 */
[----:B------:R-:W-:Y:S01]  /*14510*/  FADD.FTZ R3, R221, R3 ;  /* 0x00000003dd037221 */ /* 0x000fe20000010000 */
[-C--:B------:R-:W-:Y:S01]  /*14520*/  FMUL.FTZ R37, R37, R165.reuse ;  /* 0x000000a525257220 */ /* 0x080fe20000410000 */
[----:B------:R-:W2:Y:S01]  /*14530*/  MUFU.EX2 R211, R211 ;  /* 0x000000d300d37308 */ /* 0x000ea20000000800 */
[----:B---3--:R-:W-:Y:S01]  /*14540*/  FADD.FTZ R0, R183, R0 ;  /* 0x00000000b7007221 */ /* 0x008fe20000010000 */
        /* <DEDUP_REMOVED lines=11> */
[-C--:B------:R-:W-:Y:S01]  /*14600*/  FMUL.FTZ R52, R52, R165.reuse ;  /* 0x000000a534347220 */ /* 0x080fe20000410000 */
[----:B------:R-:W-:Y:S01]  /*14610*/  FADD.FTZ R3, R180, R3 ;  /* 0x00000003b4037221 */ /* 0x000fe20000010000 */
[-C--:B------:R-:W-:Y:S01]  /*14620*/  FMUL.FTZ R53, R53, R165.reuse ;  /* 0x000000a535357220 */ /* 0x080fe20000410000 */
[----:B------:R-:W4:Y:S01]  /*14630*/  MUFU.EX2 R213, R213 ;  /* 0x000000d500d57308 */ /* 0x000f220000000800 */
[----:B--2---:R-:W-:Y:S01]  /*14640*/  FADD.FTZ R0, R211, R0 ;  /* 0x00000000d3007221 */ /* 0x004fe20000010000 */
        /* <DEDUP_REMOVED lines=15> */
[----:B----4-:R-:W-:Y:S01]  /*14740*/  FADD.FTZ R0, R213, R0 ;  /* 0x00000000d5007221 */ /* 0x010fe20000010000 */
[-C--:B------:R-:W-:Y:S01]  /*14750*/  FMUL.FTZ R76, R76, R165.reuse ;  /* 0x000000a54c4c7220 */ /* 0x080fe20000410000 */
[-C--:B------:R-:W-:Y:S01]  /*14760*/  FMUL.FTZ R77, R77, R165.reuse ;  /* 0x000000a54d4d7220 */ /* 0x080fe20000410000 */
[-C--:B------:R-:W-:Y:S01]  /*14770*/  FMUL.FTZ R80, R80, R165.reuse ;  /* 0x000000a550507220 */ /* 0x080fe20000410000 */
[-C--:B------:R-:W-:Y:S01]  /*14780*/  FMUL.FTZ R81, R81, R165.reuse ;  /* 0x000000a551517220 */ /* 0x080fe20000410000 */
[-C--:B------:R-:W-:Y:S01]  /*14790*/  FMUL.FTZ R84, R84, R165.reuse ;  /* 0x000000a554547220 */ /* 0x080fe20000410000 */
[-C--:B------:R-:W-:Y:S01]  /*147a0*/  FMUL.FTZ R85, R85, R165.reuse ;  /* 0x000000a555557220 */ /* 0x080fe20000410000 */
[----:B------:R-:W4:Y:S01]  /*147b0*/  MUFU.EX2 R217, R217 ;  /* 0x000000d900d97308 */ /* 0x000f220000000800 */
        /* <DEDUP_REMOVED lines=16> */
[-C--:B------:R-:W-:Y:S01]  /*148c0*/  FMUL.FTZ R112, R112, R165.reuse ;  /* 0x000000a570707220 */ /* 0x080fe20000410000 */
[-C--:B------:R-:W-:Y:S01]  /*148d0*/  FMUL.FTZ R113, R113, R165.reuse ;  /* 0x000000a571717220 */ /* 0x080fe20000410000 */
[-C--:B------:R-:W-:Y:S01]  /*148e0*/  FMUL.FTZ R116, R116, R165.reuse ;  /* 0x000000a574747220 */ /* 0x080fe20000410000 */
[-C--:B------:R-:W-:Y:S01]  /*148f0*/  FMUL.FTZ R117, R117, R165.reuse ;  /* 0x000000a575757220 */ /* 0x080fe20000410000 */
[-C--:B------:R-:W-:Y:S01]  /*14900*/  FMUL.FTZ R120, R120, R165.reuse ;  /* 0x000000a578787220 */ /* 0x080fe20000410000 */
[-C--:B------:R-:W-:Y:S01]  /*14910*/  FMUL.FTZ R121, R121, R165.reuse ;  /* 0x000000a579797220 */ /* 0x080fe20000410000 */
[-C--:B------:R-:W-:Y:S01]  /*14920*/  FMUL.FTZ R124, R124, R165.reuse ;  /* 0x000000a57c7c7220 */ /* 0x080fe20000410000 */
[----:B------:R-:W5:Y:S01]  /*14930*/  MUFU.EX2 R163, R225 ;  /* 0x000000e100a37308 */ /* 0x000f620000000800 */
        /* <DEDUP_REMOVED lines=13> */
[----:B------:R-:W-:Y:S01]  /*14a10*/  FMUL.FTZ R149, R149, R165 ;  /* 0x000000a595957220 */ /* 0x000fe20000410000 */
[----:B----4-:R-:W-:Y:S01]  /*14a20*/  FADD.FTZ R0, R217, R0 ;  /* 0x00000000d9007221 */ /* 0x010fe20000010000 */
[----:B------:R-:W4:Y:S01]  /*14a30*/  MUFU.EX2 R168, R168 ;  /* 0x000000a800a87308 */ /* 0x000f220000000800 */
[----:B--2---:R-:W-:Y:S01]  /*14a40*/  FADD.FTZ R3, R162, R3 ;  /* 0x00000003a2037221 */ /* 0x004fe20000010000 */
[----:B------:R2:W-:Y:S01]  /*14a50*/  @!P2 STS [R152+0x28820], R169 ;  /* 0x028820a99800a388 */ /* 0x0005e20000000800 */
[----:B---3--:R-:W-:Y:S01]  /*14a60*/  FADD.FTZ R0, R224, R0 ;  /* 0x00000000e0007221 */ /* 0x008fe20000010000 */
[----:B------:R-:W-:Y:S01]  /*14a70*/  F2FP.BF16.F32.PACK_AB R160, R182, R167 ;  /* 0x000000a7b6a0723e */ /* 0x000fe200000010ff */
[----:B------:R-:W-:Y:S01]  /*14a80*/  FADD.FTZ R3, R173, R3 ;  /* 0x00000003ad037221 */ /* 0x000fe20000010000 */
[----:B------:R-:W-:Y:S01]  /*14a90*/  F2FP.BF16.F32.PACK_AB R155, R211, R155 ;  /* 0x0000009bd39b723e */ /* 0x000fe200000010ff */
[----:B-----5:R-:W-:Y:S01]  /*14aa0*/  FADD.FTZ R0, R163, R0 ;  /* 0x00000000a3007221 */ /* 0x020fe20000010000 */
[----:B0-----:R-:W0:Y:S01]  /*14ab0*/  MUFU.EX2 R165, R170 ;  /* 0x000000aa00a57308 */ /* 0x001e220000000800 */
[----:B-1----:R-:W-:Y:S01]  /*14ac0*/  FADD.FTZ R3, R164, R3 ;  /* 0x00000003a4037221 */ /* 0x002fe20000010000 */
[----:B------:R-:W-:Y:S01]  /*14ad0*/  F2FP.BF16.F32.PACK_AB R157, R213, R157 ;  /* 0x0000009dd59d723e */ /* 0x000fe200000010ff */
[----:B------:R-:W-:Y:S01]  /*14ae0*/  FMUL.FTZ R26, R26, R169 ;  /* 0x000000a91a1a7220 */ /* 0x000fe20000410000 */
[----:B--2---:R-:W-:Y:S01]  /*14af0*/  F2FP.BF16.F32.PACK_AB R152, R218, R181 ;  /* 0x000000b5da98723e */ /* 0x004fe200000010ff */
[----:B------:R-:W-:Y:S01]  /*14b00*/  FADD.FTZ R3, R177, R3 ;  /* 0x00000003b1037221 */ /* 0x000fe20000010000 */
[----:B------:R-:W-:Y:S01]  /*14b10*/  F2FP.BF16.F32.PACK_AB R159, R161, R159 ;  /* 0x0000009fa19f723e */ /* 0x000fe200000010ff */
[-C--:B------:R-:W-:Y:S01]  /*14b20*/  FMUL.FTZ R27, R27, R169.reuse ;  /* 0x000000a91b1b7220 */ /* 0x080fe20000410000 */
[----:B------:R-:W1:Y:S01]  /*14b30*/  MUFU.EX2 R166, R179 ;  /* 0x000000b300a67308 */ /* 0x000e620000000800 */
[----:B----4-:R-:W-:Y:S01]  /*14b40*/  FADD.FTZ R0, R168, R0 ;  /* 0x00000000a8007221 */ /* 0x010fe20000010000 */
[----:B------:R-:W-:Y:S01]  /*14b50*/  F2FP.BF16.F32.PACK_AB R162, R173, R162 ;  /* 0x000000a2ada2723e */ /* 0x000fe200000010ff */
[----:B------:R-:W-:Y:S01]  /*14b60*/  FMUL.FTZ R30, R30, R169 ;  /* 0x000000a91e1e7220 */ /* 0x000fe20000410000 */
[----:B------:R-:W-:Y:S01]  /*14b70*/  F2FP.BF16.F32.PACK_AB R161, R224, R217 ;  /* 0x000000d9e0a1723e */ /* 0x000fe200000010ff */
[----:B------:R-:W-:Y:S01]  /*14b80*/  FMUL.FTZ R31, R31, R169 ;  /* 0x000000a91f1f7220 */ /* 0x000fe20000410000 */
[----:B------:R-:W-:Y:S01]  /*14b90*/  F2FP.BF16.F32.PACK_AB R163, R168, R163 ;  /* 0x000000a3a8a3723e */ /* 0x000fe200000010ff */
[-C--:B------:R-:W-:Y:S01]  /*14ba0*/  FMUL.FTZ R34, R34, R169.reuse ;  /* 0x000000a922227220 */ /* 0x080fe20000410000 */
[----:B------:R-:W2:Y:S01]  /*14bb0*/  MUFU.EX2 R172, R172 ;  /* 0x000000ac00ac7308 */ /* 0x000ea20000000800 */
[----:B0-----:R-:W-:Y:S01]  /*14bc0*/  FADD.FTZ R0, R165, R0 ;  /* 0x00000000a5007221 */ /* 0x001fe20000010000 */
        /* <DEDUP_REMOVED lines=8> */
[----:B------:R-:W-:Y:S01]  /*14c50*/  F2FP.BF16.F32.PACK_AB R166, R153, R166 ;  /* 0x000000a699a6723e */ /* 0x000fe200000010ff */
[-C--:B------:R-:W-:Y:S01]  /*14c60*/  FMUL.FTZ R46, R46, R169.reuse ;  /* 0x000000a92e2e7220 */ /* 0x080fe20000410000 */
[-C--:B------:R-:W-:Y:S01]  /*14c70*/  FMUL.FTZ R47, R47, R169.reuse ;  /* 0x000000a92f2f7220 */ /* 0x080fe20000410000 */
[----:B------:R-:W-:Y:S01]  /*14c80*/  FADD.FTZ R3, R153, R3 ;  /* 0x0000000399037221 */ /* 0x000fe20000010000 */
[----:B------:R-:W-:Y:S01]  /*14c90*/  F2FP.BF16.F32.PACK_AB R153, R183, R178 ;  /* 0x000000b2b799723e */ /* 0x000fe200000010ff */
[----:B------:R-:W-:Y:S01]  /*14ca0*/  BAR.SYNC.DEFER_BLOCKING 0xf, 0x100 ;  /* 0x03c4000000007b1d */ /* 0x000fe20000010000 */
[----:B------:R-:W-:Y:S01]  /*14cb0*/  FMUL.FTZ R50, R50, R169 ;  /* 0x000000a932327220 */ /* 0x000fe20000410000 */
[C---:B--2---:R-:W-:Y:S01]  /*14cc0*/  FADD.FTZ R0, R172.reuse, R0 ;  /* 0x00000000ac007221 */ /* 0x044fe20000010000 */
[----:B------:R-:W-:Y:S01]  /*14cd0*/  F2FP.BF16.F32.PACK_AB R165, R172, R165 ;  /* 0x000000a5aca5723e */ /* 0x000fe200000010ff */
[-C--:B------:R-:W-:Y:S01]  /*14ce0*/  FMUL.FTZ R51, R51, R169.reuse ;  /* 0x000000a933337220 */ /* 0x080fe20000410000 */
[-C--:B------:R-:W-:Y:S01]  /*14cf0*/  FMUL.FTZ R54, R54, R169.reuse ;  /* 0x000000a936367220 */ /* 0x080fe20000410000 */
[----:B------:R-:W1:Y:S01]  /*14d00*/  MUFU.EX2 R176, R176 ;  /* 0x000000b000b07308 */ /* 0x000e620000000800 */
        /* <DEDUP_REMOVED lines=16> */
[C---:B-1----:R-:W-:Y:S01]  /*14e10*/  F2FP.BF16.F32.PACK_AB R167, R176.reuse, R167 ;  /* 0x000000a7b0a7723e */ /* 0x042fe200000010ff */
[----:B------:R0:W-:Y:S01]  /*14e20*/  STSM.16.M88.4 [R200+0x26800], R152 ;  /* 0x02680098c8007844 */ /* 0x0001e20000000200 */
[----:B------:R-:W-:Y:S01]  /*14e30*/  FADD.FTZ R0, R176, R0 ;  /* 0x00000000b0007221 */ /* 0x000fe20000010000 */
        /* <DEDUP_REMOVED lines=39> */
.L_x_2745:
[----:B------:R0:W1:Y:S01]  /*150b0*/  SYNCS.PHASECHK.TRANS64.TRYWAIT P1, [R21+URZ+0x28c50], R209 ;  /* 0x028c50d1150075a7 */ /* 0x000062000802017f */
[----:B------:R-:W-:Y:S05]  /*150c0*/  @!P0 BRA `(.L_x_2746) ;  /* 0x0000000000048947 */ /* 0x000fea0003800000 */
[----:B------:R-:W-:Y:S01]  /*150d0*/  BPT.TRAP 0x1 ;  /* 0x000000040000795c */ /* 0x000fe20000300000 */
.L_x_2746:
[----:B------:R-:W-:Y:S04]  /*150e0*/  BSSY B1, `(.L_x_2747) ;  /* 0x0000004000017945 */ /* 0x000fe80003800000 */
[----:B-1----:R-:W-:Y:S05]  /*150f0*/  @P1 BRA `(.L_x_2748) ;  /* 0x0000000000081947 */ /* 0x002fea0003800000 */
[----:B------:R-:W1:Y:S02]  /*15100*/  SYNCS.PHASECHK.TRANS64.TRYWAIT P1, [R21+URZ+0x28c50], R209 ;  /* 0x028c50d1150075a7 */ /* 0x000e64000802017f */
[----:B-1----:R-:W-:Y:S05]  /*15110*/  @!P1 BRA `(.L_x_2749) ;  /* 0x000000f400b09947 */ /* 0x002fea0003800000 */
.L_x_2748:
[----:B------:R-:W-:Y:S05]  /*15120*/  BSYNC B1 ;  /* 0x0000000000017941 */ /* 0x000fea0003800000 */
.L_x_2747:
        /* <DEDUP_REMOVED lines=8> */
[----:B------:R-:W-:Y:S01]  /*151b0*/  VIADD R152, R168, 0x80 ;  /* 0x00000080a8987836 */ /* 0x000fe20000000000 */
        /* <DEDUP_REMOVED lines=31> */
.L_x_2750:
[C---:B------:R-:W-:Y:S01]  /*153b0*/  ISETP.GT.AND P1, PT, R12.reuse, R207, PT ;  /* 0x000000cf0c00720c */ /* 0x040fe20003f24270 */
[----:B01----:R-:W-:Y:S02]  /*153c0*/  VIADD R21, R21, 0x28c60 ;  /* 0x00028c6015157836 */ /* 0x003fe40000000000 */
[----:B------:R-:W-:Y:S02]  /*153d0*/  VIADD R12, R12, 0xffffffff ;  /* 0xffffffff0c0c7836 */ /* 0x000fe40000000000 */
[----:B------:R-:W-:Y:S01]  /*153e0*/  IMAD.MOV.U32 R211, RZ, RZ, R15 ;  /* 0x000000ffffd37224 */ /* 0x000fe200078e000f */
[----:B------:R-:W-:Y:S01]  /*153f0*/  PRMT R21, R186, 0x654, R21 ;  /* 0x00000654ba157816 */ /* 0x000fe20000000015 */
[----:B------:R-:W-:Y:S02]  /*15400*/  IMAD.MOV.U32 R213, RZ, RZ, R13 ;  /* 0x000000ffffd57224 */ /* 0x000fe400078e000d */
[----:B------:R-:W-:Y:S01]  /*15410*/  IMAD.MOV.U32 R217, RZ, RZ, R17 ;  /* 0x000000ffffd97224 */ /* 0x000fe200078e0011 */
[----:B------:R0:W-:Y:S03]  /*15420*/  SYNCS.ARRIVE.TRANS64.RED.A1T0 RZ, [R21+URZ], RZ ;  /* 0x000000ff15ff79a7 */ /* 0x0001e6000810043f */
[----:B------:R-:W-:Y:S05]  /*15430*/  @P1 BRA `(.L_x_2751) ;  /* 0xffffffd400d01947 */ /* 0x000fea000383ffff */
.L_x_2730:
[----:B------:R-:W-:Y:S05]  /*15440*/  BSYNC B0 ;  /* 0x0000000000007941 */ /* 0x000fea0003800000 */
.L_x_2729:
        /* <DEDUP_REMOVED lines=100> */
[-C--:B------:R-:W-:Y:S01]  /*15a90*/  FMUL.FTZ R46, R46, R0.reuse ;  /* 0x000000002e2e7220 */ /* 0x080fe20000410000 */
        /* <DEDUP_REMOVED lines=68> */
.L_x_2605:
[----:B------:R-:W-:Y:S05]  /*15ee0*/  BSYNC B7 ;  /* 0x0000000000077941 */ /* 0x000fea0003800000 */
.L_x_2593:
[----:B------:R-:W2:Y:S08]  /*15ef0*/  S2UR UR4, SR_CgaCtaId ;  /* 0x00000000000479c3 */ /* 0x000eb00000008800 */
[----:B------:R-:W-:Y:S01]  /*15f00*/  BAR.SYNC.DEFER_BLOCKING 0x5, 0x180 ;  /* 0x0146000000007b1d */ /* 0x000fe20000010000 */
[----:B------:R-:W-:-:S05]  /*15f10*/  MOV R2, 0x400 ;  /* 0x0000040000027802 */ /* 0x000fca0000000f00 */
[----:B------:R-:W-:Y:S01]  /*15f20*/  BSSY B0, `(.L_x_2752) ;  /* 0x00004e7000007945 */ /* 0x000fe20003800000 */
[----:B--2---:R-:W-:-:S05]  /*15f30*/  IMAD.U32 R186, RZ, RZ, UR4 ;  /* 0x00000004ffba7e24 */ /* 0x004fca000f8e00ff */
[----:B------:R-:W-:-:S05]  /*15f40*/  LEA R2, R186, R2, 0x18 ;  /* 0x00000002ba027211 */ /* 0x000fca00078ec0ff */
[----:B-----5:R2:W3:Y:S01]  /*15f50*/  LDS.128 R80, [R2+0x28cd0] ;  /* 0x028cd00002507984 */ /* 0x0204e20000000c00 */
[----:B------:R-:W-:Y:S06]  /*15f60*/  BAR.ARV 0x4, 0x180 ;  /* 0x0106000000007b1d */ /* 0x000fec0000002000 */
[----:B------:R-:W-:Y:S05]  /*15f70*/  @P0 BRA `(.L_x_2753) ;  /* 0x0000003c00800947 */ /* 0x000fea0003800000 */
[----:B------:R-:W2:Y:S01]  /*15f80*/  LDL R3, [R1+0x68] ;  /* 0x0000680001037983 */ /* 0x000ea20000100800 */
[----:B------:R-:W3:Y:S01]  /*15f90*/  S2R R0, SR_SWINHI ;  /* 0x0000000000007919 */ /* 0x000ee20000002f00 */
[----:B----4-:R-:W-:Y:S01]  /*15fa0*/  F2FP.BF16.F32.PACK_AB R10, R29, R28 ;  /* 0x0000001c1d0a723e */ /* 0x010fe200000010ff */
[----:B------:R-:W-:Y:S01]  /*15fb0*/  ULDC.64 UR4, c[0x0][0xc08] ;  /* 0x0003020000047ab9 */ /* 0x000fe20000000a00 */
[----:B-1----:R-:W-:Y:S01]  /*15fc0*/  F2FP.BF16.F32.PACK_AB R11, R31, R30 ;  /* 0x0000001e1f0b723e */ /* 0x002fe200000010ff */
[----:B------:R-:W4:Y:S01]  /*15fd0*/  LDL R157, [R1+0x50] ;  /* 0x00005000019d7983 */ /* 0x000f220000100800 */
[----:B0-----:R-:W-:Y:S01]  /*15fe0*/  F2FP.BF16.F32.PACK_AB R12, R33, R32 ;  /* 0x00000020210c723e */ /* 0x001fe200000010ff */
[----:B------:R-:W-:Y:S01]  /*15ff0*/  ULDC.64 UR6, c[0x0][0xc00] ;  /* 0x0003000000067ab9 */ /* 0x000fe20000000a00 */
[----:B------:R-:W-:Y:S02]  /*16000*/  MOV R152, R2 ;  /* 0x0000000200987202 */ /* 0x000fe40000000f00 */
[----:B---3--:R-:W-:-:S02]  /*16010*/  MOV R153, R0 ;  /* 0x0000000000997202 */ /* 0x008fc40000000f00 */
[----:B------:R-:W-:Y:S02]  /*16020*/  F2FP.BF16.F32.PACK_AB R13, R35, R34 ;  /* 0x00000022230d723e */ /* 0x000fe400000010ff */
[----:B------:R-:W-:Y:S02]  /*16030*/  F2FP.BF16.F32.PACK_AB R14, R37, R36 ;  /* 0x00000024250e723e */ /* 0x000fe400000010ff */
[----:B------:R-:W-:Y:S01]  /*16040*/  F2FP.BF16.F32.PACK_AB R15, R39, R38 ;  /* 0x00000026270f723e */ /* 0x000fe200000010ff */
[----:B------:R-:W-:Y:S01]  /*16050*/  BAR.SYNC.DEFER_BLOCKING 0x1, 0x100 ;  /* 0x0044000000007b1d */ /* 0x000fe20000010000 */
[----:B--2---:R-:W-:-:S03]  /*16060*/  IMAD.WIDE R20, R3, 0x2, R152 ;  /* 0x0000000203147825 */ /* 0x004fc600078e0298 */
        /* <DEDUP_REMOVED lines=152> */
[----:B------:R-:W-:Y:S02]  /*169f0*/  IADD3 R0, P0, R20, 0x6060, RZ ;  /* 0x0000606014007810 */ /* 0x000fe40007f1e0ff */
[----:B------:R-:W-:Y:S02]  /*16a00*/  MOV R3, R8 ;  /* 0x0000000800037202 */ /* 0x000fe40000000f00 */
[----:B------:R-:W-:Y:S01]  /*16a10*/  F2FP.BF16.F32.PACK_AB R8, R137, R136 ;  /* 0x000000888908723e */ /* 0x000fe200000010ff */
[----:B------:R-:W-:Y:S01]  /*16a20*/  IMAD.X R21, RZ, RZ, R21, P0 ;  /* 0x000000ffff157224 */ /* 0x000fe200000e0615 */
[----:B------:R-:W-:Y:S02]  /*16a30*/  F2FP.BF16.F32.PACK_AB R9, R139, R138 ;  /* 0x0000008a8b09723e */ /* 0x000fe400000010ff */
[----:B------:R-:W-:-:S02]  /*16a40*/  F2FP.BF16.F32.PACK_AB R10, R141, R140 ;  /* 0x0000008c8d0a723e */ /* 0x000fc400000010ff */
[----:B------:R-:W-:Y:S02]  /*16a50*/  F2FP.BF16.F32.PACK_AB R11, R143, R142 ;  /* 0x0000008e8f0b723e */ /* 0x000fe400000010ff */
[----:B------:R-:W-:-:S03]  /*16a60*/  ISETP.NE.U32.AND P0, PT, RZ, UR4, PT ;  /* 0x00000004ff007c0c */ /* 0x000fc6000bf05070 */
[----:B------:R0:W-:Y:S01]  /*16a70*/  STSM.16.M88.4 [R3], R8 ;  /* 0x0000000803007844 */ /* 0x0001e20000000200 */
[----:B------:R-:W-:Y:S02]  /*16a80*/  ISETP.NE.AND.EX P0, PT, RZ, UR5, PT, P0 ;  /* 0x00000005ff007c0c */ /* 0x000fe4000bf05300 */
[----:B------:R-:W-:Y:S02]  /*16a90*/  F2FP.BF16.F32.PACK_AB R12, R145, R144 ;  /* 0x00000090910c723e */ /* 0x000fe400000010ff */
[----:B0-----:R-:W-:-:S09]  /*16aa0*/  LOP3.LUT R3, R0, 0x380, RZ, 0xc0, !PT ;  /* 0x0000038000037812 */ /* 0x001fd200078ec0ff */
[----:B------:R-:W4:Y:S01]  /*16ab0*/  @P0 LDC.64 R10, c[0x0][0xc08] ;  /* 0x00030200ff0a0b82 */ /* 0x000f220000000a00 */
[----:B------:R-:W-:-:S04]  /*16ac0*/  SHF.R.U64 R3, R3, 0x3, RZ ;  /* 0x0000000303037819 */ /* 0x000fc800000012ff */
[----:B------:R-:W-:Y:S02]  /*16ad0*/  LOP3.LUT R20, R3, R0, RZ, 0x3c, !PT ;  /* 0x0000000003147212 */ /* 0x000fe400078e3cff */
[----:B------:R-:W-:Y:S02]  /*16ae0*/  F2FP.BF16.F32.PACK_AB R13, R147, R146 ;  /* 0x00000092930d723e */ /* 0x000fe400000010ff */
[----:B------:R-:W-:Y:S02]  /*16af0*/  MOV R20, R20 ;  /* 0x0000001400147202 */ /* 0x000fe40000000f00 */
[----:B------:R-:W-:Y:S02]  /*16b00*/  F2FP.BF16.F32.PACK_AB R14, R149, R148 ;  /* 0x00000094950e723e */ /* 0x000fe400000010ff */
[----:B------:R-:W-:-:S05]  /*16b10*/  F2FP.BF16.F32.PACK_AB R15, R151, R150 ;  /* 0x00000096970f723e */ /* 0x000fca00000010ff */
[----:B------:R0:W-:Y:S01]  /*16b20*/  STSM.16.M88.4 [R20], R12 ;  /* 0x0000000c14007844 */ /* 0x0001e20000000200 */
[----:B------:R-:W-:Y:S02]  /*16b30*/  ULDC UR4, c[0x0][0xa88] ;  /* 0x0002a20000047ab9 */ /* 0x000fe40000000800 */
[----:B------:R-:W-:Y:S02]  /*16b40*/  IMAD.U32 R8, RZ, RZ, UR4 ;  /* 0x00000004ff087e24 */ /* 0x000fe4000f8e00ff */
[----:B----4-:R-:W-:Y:S01]  /*16b50*/  @P0 IMAD.WIDE R10, R157, 0x4, R10 ;  /* 0x000000049d0a0825 */ /* 0x010fe200078e020a */
[----:B------:R-:W-:Y:S01]  /*16b60*/  BAR.SYNC.DEFER_BLOCKING 0x1, 0x100 ;  /* 0x0044000000007b1d */ /* 0x000fe20000010000 */
[----:B------:R-:W-:-:S04]  /*16b70*/  ISETP.NE.U32.AND P1, PT, RZ, UR6, PT ;  /* 0x00000006ff007c0c */ /* 0x000fc8000bf25070 */
[----:B------:R-:W-:Y:S01]  /*16b80*/  ISETP.NE.AND.EX P1, PT, RZ, UR7, PT, P1 ;  /* 0x00000007ff007c0c */ /* 0x000fe2000bf25310 */
[----:B------:R1:W5:Y:S02]  /*16b90*/  @P0 LDG.E R8, desc[UR40][R10.64] ;  /* 0x000000280a080981 */ /* 0x000364000c1e1900 */
[----:B-1----:R-:W1:Y:S01]  /*16ba0*/  LDC.64 R10, c[0x0][0xc00] ;  /* 0x00030000ff0a7b82 */ /* 0x002e620000000a00 */
[----:B------:R-:W-:Y:S02]  /*16bb0*/  IMAD.MOV.U32 R3, RZ, RZ, RZ ;  /* 0x000000ffff037224 */ /* 0x000fe400078e00ff */
[----:B-1----:R-:W-:-:S07]  /*16bc0*/  IMAD.WIDE R10, R157, 0x4, R10 ;  /* 0x000000049d0a7825 */ /* 0x002fce00078e020a */
[----:B------:R0:W5:Y:S01]  /*16bd0*/  @P1 LDG.E R3, desc[UR40][R10.64] ;  /* 0x000000280a031981 */ /* 0x000162000c1e1900 */
[----:B------:R-:W-:Y:S05]  /*16be0*/  @P0 BRA `(.L_x_2754) ;  /* 0x0000000000100947 */ /* 0x000fea0003800000 */
[----:B------:R-:W-:Y:S05]  /*16bf0*/  @!P1 BRA `(.L_x_2754) ;  /* 0x00000000000c9947 */ /* 0x000fea0003800000 */
[----:B-----5:R-:W2:Y:S04]  /*16c00*/  LDG.E R8, desc[UR40][R10.64] ;  /* 0x000000280a087981 */ /* 0x020ea8000c1e1900 */
[----:B0-----:R-:W2:Y:S02]  /*16c10*/  LDG.E R10, desc[UR40][R10.64+0x4] ;  /* 0x000004280a0a7981 */ /* 0x001ea4000c1e1900 */
[----:B--2---:R-:W-:-:S07]  /*16c20*/  IMAD.IADD R8, R10, 0x1, -R8 ;  /* 0x000000010a087824 */ /* 0x004fce00078e0a08 */
.L_x_2754:
[----:B------:R-:W2:Y:S01]  /*16c30*/  LDL R0, [R1+0x5c] ;  /* 0x00005c0001007983 */ /* 0x000ea20000100800 */
[----:B------:R-:W-:-:S03]  /*16c40*/  ULDC UR4, c[0x0][0xad4] ;  /* 0x0002b50000047ab9 */ /* 0x000fc60000000800 */
[----:B------:R-:W3:Y:S04]  /*16c50*/  LDL.LU R9, [R1+0x4c] ;  /* 0x00004c0001097983 */ /* 0x000ee80000300800 */
[----:B--2---:R-:W1:Y:S01]  /*16c60*/  SHFL.IDX PT, R0, R0, RZ, 0x1f ;  /* 0x00001fff00007589 */ /* 0x004e6200000e0000 */
[----:B---3--:R-:W-:-:S04]  /*16c70*/  ISETP.NE.AND P1, PT, R9, RZ, PT ;  /* 0x000000ff0900720c */ /* 0x008fc80003f25270 */
[----:B------:R-:W-:Y:S02]  /*16c80*/  SEL R9, R9, UR4, P1 ;  /* 0x0000000409097c07 */ /* 0x000fe40008800000 */
[----:B-1----:R-:W-:Y:S02]  /*16c90*/  ISETP.NE.AND P0, PT, R0, RZ, PT ;  /* 0x000000ff0000720c */ /* 0x002fe40003f05270 */
[----:B-----5:R-:W-:-:S11]  /*16ca0*/  SHF.R.S32.HI R0, RZ, 0x1f, R3 ;  /* 0x0000001fff007819 */ /* 0x020fd60000011403 */
[----:B------:R-:W-:Y:S05]  /*16cb0*/  @P0 BRA `(.L_x_2755) ;  /* 0x0000000000fc0947 */ /* 0x000fea0003800000 */
[----:B------:R-:W2:Y:S04]  /*16cc0*/  LDL R80, [R1+0x54] ;  /* 0x0000540001507983 */ /* 0x000ea80000100800 */
[----:B------:R-:W3:Y:S01]  /*16cd0*/  LDL R158, [R1+0x64] ;  /* 0x00006400019e7983 */ /* 0x000ee20000100800 */
[----:B0-----:R-:W-:Y:S01]  /*16ce0*/  IMAD.MOV.U32 R14, RZ, RZ, 0x9b8 ;  /* 0x000009b8ff0e7424 */ /* 0x001fe200078e00ff */
[----:B------:R-:W-:Y:S01]  /*16cf0*/  ISETP.GT.AND P1, PT, R9, 0x1, PT ;  /* 0x000000010900780c */ /* 0x000fe20003f24270 */
[----:B------:R-:W0:Y:S01]  /*16d00*/  LDC R156, c[0x0][0xbe8] ;  /* 0x0002fa00ff9c7b82 */ /* 0x000e220000000800 */
[----:B------:R-:W-:Y:S01]  /*16d10*/  ISETP.NE.U32.AND P0, PT, RZ, UR6, PT ;  /* 0x00000006ff007c0c */ /* 0x000fe2000bf05070 */
[----:B------:R-:W-:Y:S01]  /*16d20*/  IMAD.IADD R23, R206, 0x1, R196 ;  /* 0x00000001ce177824 */ /* 0x000fe200078e02c4 */
[----:B------:R-:W-:-:S02]  /*16d30*/  SEL R14, R14, 0x978, P1 ;  /* 0x000009780e0e7807 */ /* 0x000fc40000800000 */
[----:B------:R-:W-:Y:S02]  /*16d40*/  ISETP.NE.AND.EX P0, PT, RZ, UR7, PT, P0 ;  /* 0x00000007ff007c0c */ /* 0x000fe4000bf05300 */
[----:B------:R-:W-:Y:S01]  /*16d50*/  SHF.R.S32.HI R15, RZ, 0x1f, R157 ;  /* 0x0000001fff0f7819 */ /* 0x000fe2000001149d */
[----:B------:R-:W1:Y:S01]  /*16d60*/  LDC.64 R12, c[0x0][R14+0x220] ;  /* 0x000088000e0c7b82 */ /* 0x000e620000000a00 */
[----:B------:R-:W-:Y:S02]  /*16d70*/  SEL R20, R157, RZ, !P0 ;  /* 0x000000ff9d147207 */ /* 0x000fe40004000000 */
[----:B------:R-:W-:-:S05]  /*16d80*/  SEL R15, R15, RZ, !P0 ;  /* 0x000000ff0f0f7207 */ /* 0x000fca0004000000 */
[----:B------:R-:W4:Y:S01]  /*16d90*/  LDC.64 R10, c[0x0][R14+0x218] ;  /* 0x000086000e0a7b82 */ /* 0x000f220000000a00 */
[----:B0-----:R-:W-:Y:S01]  /*16da0*/  ISETP.NE.AND P0, PT, R156, 0x1, PT ;  /* 0x000000019c00780c */ /* 0x001fe20003f05270 */
[----:B-1----:R-:W-:-:S04]  /*16db0*/  IMAD R13, R13, R20, RZ ;  /* 0x000000140d0d7224 */ /* 0x002fc800078e02ff */
[C---:B------:R-:W-:Y:S02]  /*16dc0*/  IMAD R15, R12.reuse, R15, R13 ;  /* 0x0000000f0c0f7224 */ /* 0x040fe400078e020d */
[----:B------:R-:W-:-:S04]  /*16dd0*/  IMAD.WIDE.U32 R12, R12, R20, RZ ;  /* 0x000000140c0c7225 */ /* 0x000fc800078e00ff */
[-C--:B----4-:R-:W-:Y:S02]  /*16de0*/  IMAD R20, R11, R188.reuse, RZ ;  /* 0x000000bc0b147224 */ /* 0x090fe400078e02ff */
[----:B------:R-:W-:-:S04]  /*16df0*/  IMAD.WIDE.U32 R10, R10, R188, RZ ;  /* 0x000000bc0a0a7225 */ /* 0x000fc800078e00ff */
[----:B------:R-:W-:Y:S01]  /*16e00*/  IMAD.IADD R20, R11, 0x1, R20 ;  /* 0x000000010b147824 */ /* 0x000fe200078e0214 */
[----:B------:R-:W-:Y:S01]  /*16e10*/  IADD3 R21, P2, P3, R12, R10, R3 ;  /* 0x0000000a0c157210 */ /* 0x000fe20007b5e003 */
[----:B------:R-:W0:Y:S01]  /*16e20*/  @P0 LDC R11, c[0x0][0xbec] ;  /* 0x0002fb00ff0b0b82 */ /* 0x000e220000000800 */
[----:B------:R-:W-:-:S05]  /*16e30*/  IMAD.IADD R15, R13, 0x1, R15 ;  /* 0x000000010d0f7824 */ /* 0x000fca00078e020f */
[----:B------:R-:W-:Y:S01]  /*16e40*/  IADD3.X R15, R15, R20, R0, P2, P3 ;  /* 0x000000140f0f7210 */ /* 0x000fe200017e6400 */
[----:B------:R-:W-:Y:S01]  /*16e50*/  IMAD.MOV.U32 R20, RZ, RZ, R23 ;  /* 0x000000ffff147224 */ /* 0x000fe200078e0017 */
[----:B------:R-:W1:Y:S01]  /*16e60*/  @P0 LDC R10, c[0x0][0xbf0] ;  /* 0x0002fc00ff0a0b82 */ /* 0x000e620000000800 */
[----:B0-----:R-:W-:-:S05]  /*16e70*/  @P0 IMAD.HI.U32 R11, R23, R11, RZ ;  /* 0x0000000b170b0227 */ /* 0x001fca00078e00ff */
[----:B-1----:R-:W-:Y:S02]  /*16e80*/  @P0 SHF.R.U32.HI R20, RZ, R10, R11 ;  /* 0x0000000aff140219 */ /* 0x002fe4000001160b */
[----:B------:R-:W0:Y:S01]  /*16e90*/  LDC.64 R10, c[0x0][R14+0x228] ;  /* 0x00008a000e0a7b82 */ /* 0x000e220000000a00 */
[----:B--2---:R-:W-:-:S05]  /*16ea0*/  SEL R80, R80, RZ, P1 ;  /* 0x000000ff50507207 */ /* 0x004fca0000800000 */
        /* <DEDUP_REMOVED lines=9> */
[----:B------:R-:W-:-:S02]  /*16f40*/  IMAD.IADD R15, R194, 0x1, R196 ;  /* 0x00000001c20f7824 */ /* 0x000fc400078e02c4 */
[----:B0-----:R-:W-:Y:S01]  /*16f50*/  SHF.R.S32.HI R14, RZ, 0x1f, R21 ;  /* 0x0000001fff0e7819 */ /* 0x001fe20000011415 */
        /* <DEDUP_REMOVED lines=21> */
.L_x_2755:
        /* <DEDUP_REMOVED lines=9> */
[----:B------:R-:W-:-:S04]  /*17140*/  SHF.R.S32.HI R4, RZ, 0x1f, R21 ;  /* 0x0000001fff047819 */ /* 0x000fc80000011415 */
[----:B------:R-:W-:-:S04]  /*17150*/  LEA.HI R23, R4, R21, RZ, 0x3 ;  /* 0x0000001504177211 */ /* 0x000fc800078f18ff */
[----:B0-----:R-:W-:-:S05]  /*17160*/  SHF.R.S32.HI R20, RZ, 0x3, R23 ;  /* 0x00000003ff147819 */ /* 0x001fca0000011417 */
[----:B------:R-:W-:-:S04]  /*17170*/  IMAD R5, R20, 0x40, R199 ;  /* 0x0000004014057824 */ /* 0x000fc800078e02c7 */
[----:B------:R-:W-:-:S03]  /*17180*/  IMAD.WIDE R152, R5, 0x2, R152 ;  /* 0x0000000205987825 */ /* 0x000fc600078e0298 */
[----:B------:R-:W-:Y:S01]  /*17190*/  IADD3 R37, P0, R152, 0x5000, RZ ;  /* 0x0000500098257810 */ /* 0x000fe20007f1e0ff */
[----:B------:R-:W-:Y:S01]  /*171a0*/  IMAD R0, R0, UR4, RZ ;  /* 0x0000000400007c24 */ /* 0x000fe2000f8e02ff */
[----:B------:R-:W-:Y:S02]  /*171b0*/  IADD3 R41, P1, R152, 0x6000, RZ ;  /* 0x0000600098297810 */ /* 0x000fe40007f3e0ff */
[----:B------:R-:W-:Y:S01]  /*171c0*/  LOP3.LUT R36, R37, 0x380, RZ, 0xc0, !PT ;  /* 0x0000038025247812 */ /* 0x000fe200078ec0ff */
[----:B------:R-:W-:Y:S01]  /*171d0*/  IMAD R87, R3, UR5, R0 ;  /* 0x0000000503577c24 */ /* 0x000fe2000f8e0200 */
[----:B------:R-:W-:Y:S02]  /*171e0*/  LOP3.LUT R40, R41, 0x380, RZ, 0xc0, !PT ;  /* 0x0000038029287812 */ /* 0x000fe400078ec0ff */
[----:B------:R-:W-:Y:S01]  /*171f0*/  SHF.R.U64 R36, R36, 0x3, RZ ;  /* 0x0000000324247819 */ /* 0x000fe200000012ff */
[----:B-1----:R-:W-:Y:S01]  /*17200*/  IMAD.WIDE.U32 R10, R3, UR4, RZ ;  /* 0x00000004030a7c25 */ /* 0x002fe2000f8e00ff */
[----:B------:R-:W-:Y:S01]  /*17210*/  LOP3.LUT R0, R23, 0xfffffff8, RZ, 0xc0, !PT ;  /* 0xfffffff817007812 */ /* 0x000fe200078ec0ff */
[----:B------:R-:W-:Y:S01]  /*17220*/  ULDC.64 UR4, c[0x0][0xae8] ;  /* 0x0002ba0000047ab9 */ /* 0x000fe20000000a00 */
[----:B------:R-:W-:Y:S01]  /*17230*/  LOP3.LUT R36, R36, R37, RZ, 0x3c, !PT ;  /* 0x0000002524247212 */ /* 0x000fe200078e3cff */
[----:B------:R-:W-:Y:S01]  /*17240*/  IMAD.X R37, RZ, RZ, R153, P0 ;  /* 0x000000ffff257224 */ /* 0x000fe200000e0699 */
[----:B------:R-:W-:-:S02]  /*17250*/  IADD3 R65, P0, R152, 0xc000, RZ ;  /* 0x0000c00098417810 */ /* 0x000fc40007f1e0ff */
[----:B------:R-:W-:Y:S02]  /*17260*/  IADD3 R45, P2, R152, 0x7000, RZ ;  /* 0x00007000982d7810 */ /* 0x000fe40007f5e0ff */
[----:B------:R-:W-:Y:S01]  /*17270*/  LOP3.LUT R64, R65, 0x380, RZ, 0xc0, !PT ;  /* 0x0000038041407812 */ /* 0x000fe200078ec0ff */
[----:B------:R-:W-:Y:S01]  /*17280*/  IMAD.IADD R11, R11, 0x1, R87 ;  /* 0x000000010b0b7824 */ /* 0x000fe200078e0257 */
[----:B------:R-:W-:Y:S01]  /*17290*/  SHF.R.U64 R40, R40, 0x3, RZ ;  /* 0x0000000328287819 */ /* 0x000fe200000012ff */
[----:B------:R-:W-:Y:S01]  /*172a0*/  IMAD.IADD R3, R21, 0x1, -R0 ;  /* 0x0000000115037824 */ /* 0x000fe200078e0a00 */
[----:B------:R-:W-:Y:S01]  /*172b0*/  SHF.R.U64 R64, R64, 0x3, RZ ;  /* 0x0000000340407819 */ /* 0x000fe200000012ff */
[----:B------:R-:W-:Y:S01]  /*172c0*/  IMAD.WIDE.U32 R10, R188, UR4, R10 ;  /* 0x00000004bc0a7c25 */ /* 0x000fe2000f8e000a */
[----:B------:R-:W-:Y:S01]  /*172d0*/  LOP3.LUT R44, R45, 0x380, RZ, 0xc0, !PT ;  /* 0x000003802d2c7812 */ /* 0x000fe200078ec0ff */
        /* <DEDUP_REMOVED lines=8> */
[----:B------:R-:W-:Y:S01]  /*17360*/  LOP3.LUT R40, R40, R41, RZ, 0x3c, !PT ;  /* 0x0000002928287212 */ /* 0x000fe200078e3cff */
[C---:B------:R-:W-:Y:S01]  /*17370*/  VIADD R166, R199.reuse, 0x40 ;  /* 0x00000040c7a67836 */ /* 0x040fe20000000000 */
[----:B------:R-:W-:Y:S01]  /*17380*/  IADD3 R13, P3, R152, 0x1000, RZ ;  /* 0x00001000980d7810 */ /* 0x000fe20007f7e0ff */
[C---:B------:R-:W-:Y:S01]  /*17390*/  VIADD R164, R199.reuse, 0x80 ;  /* 0x00000080c7a47836 */ /* 0x040fe20000000000 */
[----:B------:R-:W-:Y:S01]  /*173a0*/  SHF.R.U64 R44, R44, 0x3, RZ ;  /* 0x000000032c2c7819 */ /* 0x000fe200000012ff */
[----:B------:R-:W-:Y:S01]  /*173b0*/  VIADD R162, R199, 0xc0 ;  /* 0x000000c0c7a27836 */ /* 0x000fe20000000000 */
[----:B------:R-:W-:Y:S01]  /*173c0*/  LOP3.LUT R12, R13, 0x380, RZ, 0xc0, !PT ;  /* 0x000003800d0c7812 */ /* 0x000fe200078ec0ff */
[----:B------:R-:W0:Y:S01]  /*173d0*/  @P0 LDC R84, c[0x0][0xbec] ;  /* 0x0002fb00ff540b82 */ /* 0x000e220000000800 */
[----:B------:R-:W-:Y:S01]  /*173e0*/  IADD3 R25, P4, R152, 0x2000, RZ ;  /* 0x0000200098197810 */ /* 0x000fe20007f9e0ff */
[C---:B------:R-:W-:Y:S01]  /*173f0*/  VIADD R160, R199.reuse, 0x100 ;  /* 0x00000100c7a07836 */ /* 0x040fe20000000000 */
[----:B------:R-:W-:Y:S01]  /*17400*/  LOP3.LUT R44, R44, R45, RZ, 0x3c, !PT ;  /* 0x0000002d2c2c7212 */ /* 0x000fe200078e3cff */
[----:B------:R-:W-:Y:S01]  /*17410*/  VIADD R158, R199, 0x140 ;  /* 0x00000140c79e7836 */ /* 0x000fe20000000000 */
[----:B------:R-:W-:Y:S01]  /*17420*/  SHF.R.U64 R12, R12, 0x3, RZ ;  /* 0x000000030c0c7819 */ /* 0x000fe200000012ff */
[----:B------:R-:W5:Y:S01]  /*17430*/  LD.E.128 R64, desc[UR40][R64.64] ;  /* 0x0000002840407980 */ /* 0x000f62000c101d00 */
[----:B------:R-:W-:Y:S01]  /*17440*/  IADD3 R29, P5, R152, 0x3000, RZ ;  /* 0x00003000981d7810 */ /* 0x000fe20007fbe0ff */
[----:B------:R-:W1:Y:S01]  /*17450*/  @P0 LDC R86, c[0x0][0xbf0] ;  /* 0x0002fc00ff560b82 */ /* 0x000e620000000800 */
[----:B------:R-:W-:Y:S01]  /*17460*/  IMAD R80, R0, UR4, RZ ;  /* 0x0000000400507c24 */ /* 0x000fe2000f8e02ff */
[----:B------:R-:W-:Y:S01]  /*17470*/  LOP3.LUT R12, R12, R13, RZ, 0x3c, !PT ;  /* 0x0000000d0c0c7212 */ /* 0x000fe200078e3cff */
[----:B------:R-:W-:Y:S01]  /*17480*/  IMAD.IADD R23, R196, 0x1, R3 ;  /* 0x00000001c4177824 */ /* 0x000fe200078e0203 */
[C---:B------:R-:W-:Y:S01]  /*17490*/  IADD3 R33, P6, R152.reuse, 0x4000, RZ ;  /* 0x0000400098217810 */ /* 0x040fe20007fde0ff */
[----:B------:R-:W-:Y:S01]  /*174a0*/  IMAD.X R41, RZ, RZ, R153, P1 ;  /* 0x000000ffff297224 */ /* 0x000fe200008e0699 */
[----:B------:R-:W-:Y:S01]  /*174b0*/  IADD3 R69, P1, R152, 0xd000, RZ ;  /* 0x0000d00098457810 */ /* 0x000fe20007f3e0ff */
[----:B------:R-:W-:Y:S01]  /*174c0*/  IMAD.WIDE.U32 R10, R9, UR4, R10 ;  /* 0x00000004090a7c25 */ /* 0x000fe2000f8e000a */
[----:B------:R-:W2:Y:S01]  /*174d0*/  LDC R0, c[0x0][0xac8] ;  /* 0x0002b200ff007b82 */ /* 0x000ea20000000800 */
[----:B------:R-:W-:-:S02]  /*174e0*/  LOP3.LUT R24, R25, 0x380, RZ, 0xc0, !PT ;  /* 0x0000038019187812 */ /* 0x000fc400078ec0ff */
[----:B------:R-:W-:Y:S01]  /*174f0*/  IMAD R21, R9, UR5, R80 ;  /* 0x0000000509157c24 */ /* 0x000fe2000f8e0250 */
[----:B------:R-:W-:Y:S01]  /*17500*/  LOP3.LUT R68, R69, 0x380, RZ, 0xc0, !PT ;  /* 0x0000038045447812 */ /* 0x000fe200078ec0ff */
[--C-:B------:R-:W-:Y:S01]  /*17510*/  IMAD.X R45, RZ, RZ, R153.reuse, P2 ;  /* 0x000000ffff2d7224 */ /* 0x100fe200010e0699 */
[----:B------:R-:W-:Y:S01]  /*17520*/  IADD3 R73, P2, R152, 0xe000, RZ ;  /* 0x0000e00098497810 */ /* 0x000fe20007f5e0ff */
[----:B------:R-:W-:Y:S01]  /*17530*/  IMAD.X R13, RZ, RZ, R153, P3 ;  /* 0x000000ffff0d7224 */ /* 0x000fe200018e0699 */
[----:B------:R-:W-:Y:S01]  /*17540*/  SHF.R.U64 R68, R68, 0x3, RZ ;  /* 0x0000000344447819 */ /* 0x000fe200000012ff */
[----:B0-----:R-:W-:Y:S01]  /*17550*/  @P0 IMAD.HI.U32 R3, R23, R84, RZ ;  /* 0x0000005417030227 */ /* 0x001fe200078e00ff */
[----:B------:R-:W-:Y:S01]  /*17560*/  LOP3.LUT R72, R73, 0x380, RZ, 0xc0, !PT ;  /* 0x0000038049487812 */ /* 0x000fe200078ec0ff */
[----:B------:R-:W-:Y:S01]  /*17570*/  ULDC.64 UR4, c[0x0][0xae0] ;  /* 0x0002b80000047ab9 */ /* 0x000fe20000000a00 */
[----:B------:R-:W-:Y:S01]  /*17580*/  LOP3.LUT R68, R68, R69, RZ, 0x3c, !PT ;  /* 0x0000004544447212 */ /* 0x000fe200078e3cff */
[----:B------:R-:W-:Y:S01]  /*17590*/  IMAD.MOV.U32 R9, RZ, RZ, R23 ;  /* 0x000000ffff097224 */ /* 0x000fe200078e0017 */
[----:B------:R-:W-:Y:S01]  /*175a0*/  IADD3 R49, P3, R152, 0x8000, RZ ;  /* 0x0000800098317810 */ /* 0x000fe20007f7e0ff */
[----:B------:R-:W-:Y:S01]  /*175b0*/  IMAD.X R69, RZ, RZ, R153, P1 ;  /* 0x000000ffff457224 */ /* 0x000fe200008e0699 */
[----:B-1----:R-:W-:Y:S01]  /*175c0*/  @P0 SHF.R.U32.HI R9, RZ, R86, R3 ;  /* 0x00000056ff090219 */ /* 0x002fe20000011603 */
[----:B------:R-:W-:Y:S01]  /*175d0*/  IMAD.IADD R11, R11, 0x1, R21 ;  /* 0x000000010b0b7824 */ /* 0x000fe200078e0215 */
[----:B------:R-:W-:Y:S01]  /*175e0*/  SHF.R.U64 R72, R72, 0x3, RZ ;  /* 0x0000000348487819 */ /* 0x000fe200000012ff */
[----:B------:R-:W5:Y:S01]  /*175f0*/  LD.E.128 R12, desc[UR40][R12.64] ;  /* 0x000000280c0c7980 */ /* 0x000f62000c101d00 */
[----:B------:R-:W-:Y:S01]  /*17600*/  LOP3.LUT R28, R29, 0x380, RZ, 0xc0, !PT ;  /* 0x000003801d1c7812 */ /* 0x000fe200078ec0ff */
[----:B------:R-:W-:Y:S01]  /*17610*/  IMAD.MOV R80, RZ, RZ, -R9 ;  /* 0x000000ffff507224 */ /* 0x000fe200078e0a09 */
[----:B------:R-:W-:Y:S01]  /*17620*/  LOP3.LUT R32, R33, 0x380, RZ, 0xc0, !PT ;  /* 0x0000038021207812 */ /* 0x000fe200078ec0ff */
[----:B------:R-:W5:Y:S01]  /*17630*/  LD.E.128 R40, desc[UR40][R40.64] ;  /* 0x0000002828287980 */ /* 0x000f62000c101d00 */
[----:B--2---:R-:W-:Y:S01]  /*17640*/  ISETP.GE.AND P1, PT, R166, R0, PT ;  /* 0x00000000a600720c */ /* 0x004fe20003f26270 */
[----:B------:R-:W-:Y:S01]  /*17650*/  IMAD R3, R85, R80, R23 ;  /* 0x0000005055037224 */ /* 0x000fe200078e0217 */
[----:B------:R-:W-:Y:S01]  /*17660*/  SHF.R.S32.HI R23, RZ, 0x1f, R9 ;  /* 0x0000001fff177819 */ /* 0x000fe20000011409 */
[----:B------:R-:W-:Y:S01]  /*17670*/  IMAD R21, R8, R85, RZ ;  /* 0x0000005508157224 */ /* 0x000fe200078e02ff */
[----:B------:R-:W-:Y:S01]  /*17680*/  LOP3.LUT R48, R49, 0x380, RZ, 0xc0, !PT ;  /* 0x0000038031307812 */ /* 0x000fe200078ec0ff */
[----:B------:R-:W5:Y:S01]  /*17690*/  LD.E.128 R44, desc[UR40][R44.64] ;  /* 0x000000282c2c7980 */ /* 0x000f62000c101d00 */
[----:B------:R-:W-:Y:S01]  /*176a0*/  LOP3.LUT R72, R72, R73, RZ, 0x3c, !PT ;  /* 0x0000004948487212 */ /* 0x000fe200078e3cff */
[----:B------:R-:W-:Y:S01]  /*176b0*/  IMAD R8, R23, UR4, RZ ;  /* 0x0000000417087c24 */ /* 0x000fe2000f8e02ff */
[----:B------:R-:W-:Y:S01]  /*176c0*/  SEL R23, RZ, 0xffffffff, P1 ;  /* 0xffffffffff177807 */ /* 0x000fe20000800000 */
[----:B------:R-:W-:Y:S01]  /*176d0*/  IMAD.X R73, RZ, RZ, R153, P2 ;  /* 0x000000ffff497224 */ /* 0x000fe200010e0699 */
[----:B------:R-:W-:Y:S01]  /*176e0*/  SHF.R.U64 R24, R24, 0x3, RZ ;  /* 0x0000000318187819 */ /* 0x000fe200000012ff */
[----:B------:R-:W5:Y:S01]  /*176f0*/  LD.E.128 R68, desc[UR40][R68.64] ;  /* 0x0000002844447980 */ /* 0x000f62000c101d00 */
[----:B------:R-:W-:-:S02]  /*17700*/  SHF.R.U64 R28, R28, 0x3, RZ ;  /* 0x000000031c1c7819 */ /* 0x000fc400000012ff */
[----:B------:R-:W-:Y:S02]  /*17710*/  SHF.R.U64 R32, R32, 0x3, RZ ;  /* 0x0000000320207819 */ /* 0x000fe400000012ff */
[-C--:B------:R-:W-:Y:S02]  /*17720*/  ISETP.GE.AND P0, PT, R164, R0.reuse, PT ;  /* 0x00000000a400720c */ /* 0x080fe40003f06270 */
[----:B------:R-:W-:Y:S01]  /*17730*/  SHF.R.U64 R48, R48, 0x3, RZ ;  /* 0x0000000330307819 */ /* 0x000fe200000012ff */
[----:B------:R-:W-:Y:S01]  /*17740*/  IMAD.WIDE.U32 R10, R9, UR4, R10 ;  /* 0x00000004090a7c25 */ /* 0x000fe2000f8e000a */
[----:B------:R-:W-:Y:S01]  /*17750*/  ISETP.GE.AND P2, PT, R199, R0, PT ;  /* 0x00000000c700720c */ /* 0x000fe20003f46270 */
[----:B------:R-:W5:Y:S01]  /*17760*/  LD.E.128 R72, desc[UR40][R72.64] ;  /* 0x0000002848487980 */ /* 0x000f62000c101d00 */
[----:B------:R-:W-:Y:S01]  /*17770*/  LOP3.LUT R24, R24, R25, RZ, 0x3c, !PT ;  /* 0x0000001918187212 */ /* 0x000fe200078e3cff */
[----:B------:R-:W-:Y:S01]  /*17780*/  IMAD R85, R9, UR5, R8 ;  /* 0x0000000509557c24 */ /* 0x000fe2000f8e0208 */
[----:B------:R-:W-:Y:S01]  /*17790*/  LOP3.LUT R28, R28, R29, RZ, 0x3c, !PT ;  /* 0x0000001d1c1c7212 */ /* 0x000fe200078e3cff */
[----:B------:R-:W-:Y:S01]  /*177a0*/  IMAD.SHL.U32 R23, R23, 0x2, RZ ;  /* 0x0000000217177824 */ /* 0x000fe200078e00ff */
[----:B------:R-:W-:Y:S01]  /*177b0*/  LOP3.LUT R32, R32, R33, RZ, 0x3c, !PT ;  /* 0x0000002120207212 */ /* 0x000fe200078e3cff */
[--C-:B------:R-:W-:Y:S01]  /*177c0*/  IMAD.X R25, RZ, RZ, R153.reuse, P4 ;  /* 0x000000ffff197224 */ /* 0x100fe200020e0699 */
[----:B------:R-:W-:Y:S01]  /*177d0*/  SEL R8, RZ, 0x1, P2 ;  /* 0x00000001ff087807 */ /* 0x000fe20001000000 */
[--C-:B------:R-:W-:Y:S01]  /*177e0*/  IMAD.X R29, RZ, RZ, R153.reuse, P5 ;  /* 0x000000ffff1d7224 */ /* 0x100fe200028e0699 */
[----:B------:R-:W-:Y:S01]  /*177f0*/  SEL R9, RZ, 0xffffffff, P0 ;  /* 0xffffffffff097807 */ /* 0x000fe20000000000 */
[--C-:B------:R-:W-:Y:S01]  /*17800*/  IMAD.X R33, RZ, RZ, R153.reuse, P6 ;  /* 0x000000ffff217224 */ /* 0x100fe200030e0699 */
[----:B------:R-:W-:Y:S01]  /*17810*/  LOP3.LUT R48, R48, R49, RZ, 0x3c, !PT ;  /* 0x0000003130307212 */ /* 0x000fe200078e3cff */
[----:B------:R-:W-:Y:S01]  /*17820*/  IMAD.X R49, RZ, RZ, R153, P3 ;  /* 0x000000ffff317224 */ /* 0x000fe200018e0699 */
[C---:B------:R-:W-:Y:S01]  /*17830*/  IADD3 R53, P4, R152.reuse, 0x9000, RZ ;  /* 0x0000900098357810 */ /* 0x040fe20007f9e0ff */
[----:B------:R-:W-:Y:S01]  /*17840*/  ULDC.64 UR4, c[0x0][0xad8] ;  /* 0x0002b60000047ab9 */ /* 0x000fe20000000a00 */
[----:B------:R-:W-:-:S02]  /*17850*/  IADD3 R57, P5, R152, 0xa000, RZ ;  /* 0x0000a00098397810 */ /* 0x000fc40007fbe0ff */
[C---:B------:R-:W-:Y:S01]  /*17860*/  LOP3.LUT R5, R152.reuse, 0x380, RZ, 0xc0, !PT ;  /* 0x0000038098057812 */ /* 0x040fe200078ec0ff */
[----:B------:R-:W-:Y:S01]  /*17870*/  IMAD.IADD R11, R11, 0x1, R85 ;  /* 0x000000010b0b7824 */ /* 0x000fe200078e0255 */
[----:B------:R-:W-:Y:S01]  /*17880*/  IADD3 R61, P6, R152, 0xb000, RZ ;  /* 0x0000b000983d7810 */ /* 0x000fe20007fde0ff */
[----:B------:R-:W5:Y:S01]  /*17890*/  LD.E.128 R24, desc[UR40][R24.64] ;  /* 0x0000002818187980 */ /* 0x000f62000c101d00 */
[----:B------:R-:W-:Y:S02]  /*178a0*/  ISETP.GE.AND P0, PT, R162, R0, PT ;  /* 0x00000000a200720c */ /* 0x000fe40003f06270 */
[----:B------:R-:W-:Y:S01]  /*178b0*/  IADD3 R7, P3, R152, 0xf000, RZ ;  /* 0x0000f00098077810 */ /* 0x000fe20007f7e0ff */
[----:B------:R-:W5:Y:S01]  /*178c0*/  LD.E.128 R28, desc[UR40][R28.64] ;  /* 0x000000281c1c7980 */ /* 0x000f62000c101d00 */
[----:B------:R-:W-:Y:S01]  /*178d0*/  LOP3.LUT R8, R23, 0x2, R8, 0xe2, !PT ;  /* 0x0000000217087812 */ /* 0x000fe200078ee208 */
[----:B------:R-:W-:Y:S01]  /*178e0*/  IMAD.SHL.U32 R23, R9, 0x4, RZ ;  /* 0x0000000409177824 */ /* 0x000fe200078e00ff */
[----:B------:R-:W-:Y:S01]  /*178f0*/  LOP3.LUT R52, R53, 0x380, RZ, 0xc0, !PT ;  /* 0x0000038035347812 */ /* 0x000fe200078ec0ff */
[----:B------:R-:W-:Y:S01]  /*17900*/  IMAD.X R77, RZ, RZ, R153, P3 ;  /* 0x000000ffff4d7224 */ /* 0x000fe200018e0699 */
[----:B------:R-:W-:Y:S01]  /*17910*/  LOP3.LUT R56, R57, 0x380, RZ, 0xc0, !PT ;  /* 0x0000038039387812 */ /* 0x000fe200078ec0ff */
[----:B------:R-:W5:Y:S01]  /*17920*/  LD.E.128 R32, desc[UR40][R32.64] ;  /* 0x0000002820207980 */ /* 0x000f62000c101d00 */
[----:B------:R-:W-:-:S02]  /*17930*/  LOP3.LUT R60, R61, 0x380, RZ, 0xc0, !PT ;  /* 0x000003803d3c7812 */ /* 0x000fc400078ec0ff */
[----:B------:R-:W-:Y:S01]  /*17940*/  SEL R9, RZ, 0xffffffff, P0 ;  /* 0xffffffffff097807 */ /* 0x000fe20000000000 */
[----:B------:R-:W5:Y:S01]  /*17950*/  LD.E.128 R48, desc[UR40][R48.64] ;  /* 0x0000002830307980 */ /* 0x000f62000c101d00 */
[----:B------:R-:W-:Y:S02]  /*17960*/  LOP3.LUT R6, R7, 0x380, RZ, 0xc0, !PT ;  /* 0x0000038007067812 */ /* 0x000fe400078ec0ff */
[----:B------:R-:W-:Y:S01]  /*17970*/  SHF.R.U64 R52, R52, 0x3, RZ ;  /* 0x0000000334347819 */ /* 0x000fe200000012ff */
[----:B------:R-:W-:Y:S01]  /*17980*/  IMAD.SHL.U32 R9, R9, 0x8, RZ ;  /* 0x0000000809097824 */ /* 0x000fe200078e00ff */
[----:B------:R-:W-:Y:S02]  /*17990*/  SHF.R.U64 R56, R56, 0x3, RZ ;  /* 0x0000000338387819 */ /* 0x000fe400000012ff */
[----:B------:R-:W-:Y:S02]  /*179a0*/  SHF.R.U64 R60, R60, 0x3, RZ ;  /* 0x000000033c3c7819 */ /* 0x000fe400000012ff */
[----:B------:R-:W-:-:S02]  /*179b0*/  SHF.R.U64 R5, R5, 0x3, RZ ;  /* 0x0000000305057819 */ /* 0x000fc400000012ff */
[----:B------:R-:W-:Y:S02]  /*179c0*/  SHF.R.U64 R6, R6, 0x3, RZ ;  /* 0x0000000306067819 */ /* 0x000fe400000012ff */
[----:B------:R-:W-:Y:S02]  /*179d0*/  LOP3.LUT R8, R23, 0x4, R8, 0xe2, !PT ;  /* 0x0000000417087812 */ /* 0x000fe400078ee208 */
[----:B------:R-:W-:Y:S02]  /*179e0*/  ISETP.GE.AND P0, PT, R160, R0, PT ;  /* 0x00000000a000720c */ /* 0x000fe40003f06270 */
        /* <DEDUP_REMOVED lines=8> */
[----:B------:R-:W-:Y:S01]  /*17a70*/  SHF.R.S32.HI R23, RZ, 0x1f, R3 ;  /* 0x0000001fff177819 */ /* 0x000fe20000011403 */
[----:B------:R-:W5:Y:S01]  /*17a80*/  LD.E.128 R52, desc[UR40][R52.64] ;  /* 0x0000002834347980 */ /* 0x000f62000c101d00 */
[----:B------:R-:W-:-:S02]  /*17a90*/  LOP3.LUT R76, R6, R7, RZ, 0x3c, !PT ;  /* 0x00000007064c7212 */ /* 0x000fc400078e3cff */
[----:B------:R-:W-:Y:S01]  /*17aa0*/  LOP3.LUT R8, R9, 0x8, R8, 0xe2, !PT ;  /* 0x0000000809087812 */ /* 0x000fe200078ee208 */
[----:B------:R-:W-:Y:S01]  /*17ab0*/  IMAD R80, R23, UR4, RZ ;  /* 0x0000000417507c24 */ /* 0x000fe2000f8e02ff */
[----:B------:R-:W-:Y:S01]  /*17ac0*/  SEL R9, RZ, 0xffffffff, P0 ;  /* 0xffffffffff097807 */ /* 0x000fe20000000000 */
[----:B------:R-:W5:Y:S01]  /*17ad0*/  LD.E.128 R4, desc[UR40][R4.64] ;  /* 0x0000002804047980 */ /* 0x000f62000c101d00 */
[----:B------:R-:W-:Y:S01]  /*17ae0*/  ISETP.GE.AND P0, PT, R158, R0, PT ;  /* 0x000000009e00720c */ /* 0x000fe20003f06270 */
[----:B------:R-:W-:Y:S02]  /*17af0*/  IMAD.WIDE.U32 R10, R3, UR4, R10 ;  /* 0x00000004030a7c25 */ /* 0x000fe4000f8e000a */
[----:B------:R-:W5:Y:S02]  /*17b00*/  LD.E.128 R56, desc[UR40][R56.64] ;  /* 0x0000002838387980 */ /* 0x000f64000c101d00 */
[----:B------:R-:W-:Y:S02]  /*17b10*/  IMAD.SHL.U32 R23, R9, 0x10, RZ ;  /* 0x0000001009177824 */ /* 0x000fe400078e00ff */
[----:B------:R-:W5:Y:S01]  /*17b20*/  LD.E.128 R60, desc[UR40][R60.64] ;  /* 0x000000283c3c7980 */ /* 0x000f62000c101d00 */
[----:B------:R-:W-:-:S03]  /*17b30*/  IMAD R9, R3, UR5, R80 ;  /* 0x0000000503097c24 */ /* 0x000fc6000f8e0250 */
[----:B------:R-:W5:Y:S01]  /*17b40*/  LD.E.128 R76, desc[UR40][R76.64] ;  /* 0x000000284c4c7980 */ /* 0x000f62000c101d00 */
[----:B------:R-:W-:Y:S01]  /*17b50*/  SEL R3, RZ, 0xffffffff, P0 ;  /* 0xffffffffff037807 */ /* 0x000fe20000000000 */
[----:B------:R-:W-:Y:S01]  /*17b60*/  VIADD R156, R199, 0x180 ;  /* 0x00000180c79c7836 */ /* 0x000fe20000000000 */
[----:B------:R-:W-:Y:S01]  /*17b70*/  LOP3.LUT R8, R23, 0x10, R8, 0xe2, !PT ;  /* 0x0000001017087812 */ /* 0x000fe200078ee208 */
[----:B------:R-:W-:Y:S01]  /*17b80*/  @!PT LDS RZ, [RZ] ;  /* 0x00000000fffff984 */ /* 0x000fe20000000800 */
[----:B------:R-:W-:Y:S01]  /*17b90*/  @!PT LDS RZ, [RZ] ;  /* 0x00000000fffff984 */ /* 0x000fe20000000800 */
[----:B------:R-:W-:Y:S01]  /*17ba0*/  @!PT LDS RZ, [RZ] ;  /* 0x00000000fffff984 */ /* 0x000fe20000000800 */
[----:B------:R-:W-:Y:S01]  /*17bb0*/  @!PT LDS RZ, [RZ] ;  /* 0x00000000fffff984 */ /* 0x000fe20000000800 */
[----:B------:R0:W-:Y:S06]  /*17bc0*/  MEMBAR.ALL.CTA ;  /* 0x0000000000007992 */ /* 0x0001ec0000008000 */
[----:B0-----:R-:W0:Y:S01]  /*17bd0*/  FENCE.VIEW.ASYNC.S ;  /* 0x00000000000073c6 */ /* 0x001e220000000000 */
[----:B------:R-:W-:Y:S01]  /*17be0*/  ULDC.64 UR4, c[0x0][0xa80] ;  /* 0x0002a00000047ab9 */ /* 0x000fe20000000a00 */
[----:B------:R-:W-:Y:S01]  /*17bf0*/  IMAD.SHL.U32 R23, R3, 0x20, RZ ;  /* 0x0000002003177824 */ /* 0x000fe200078e00ff */
[----:B------:R-:W-:Y:S01]  /*17c00*/  LEA R80, P1, R10, UR4, 0x1 ;  /* 0x000000040a507c11 */ /* 0x000fe2000f8208ff */
[----:B------:R-:W-:-:S02]  /*17c10*/  IMAD.IADD R3, R11, 0x1, R9 ;  /* 0x000000010b037824 */ /* 0x000fc400078e0209 */
[----:B------:R-:W-:Y:S01]  /*17c20*/  IMAD.IADD R20, R20, 0x1, R196 ;  /* 0x0000000114147824 */ /* 0x000fe200078e02c4 */
[-C--:B------:R-:W-:Y:S01]  /*17c30*/  ISETP.GE.AND P0, PT, R156, R0.reuse, PT ;  /* 0x000000009c00720c */ /* 0x080fe20003f06270 */
[----:B------:R-:W-:Y:S01]  /*17c40*/  VIADD R154, R199, 0x1c0 ;  /* 0x000001c0c79a7836 */ /* 0x000fe20000000000 */
[----:B------:R-:W-:Y:S01]  /*17c50*/  LEA.HI.X R84, R10, UR5, R3, 0x1, P1 ;  /* 0x000000050a547c11 */ /* 0x000fe200088f0c03 */
[----:B------:R-:W-:Y:S01]  /*17c60*/  VIADD R3, R2, 0x28c20 ;  /* 0x00028c2002037836 */ /* 0x000fe20000000000 */
[----:B------:R-:W-:Y:S02]  /*17c70*/  LOP3.LUT R8, R23, 0x20, R8, 0xe2, !PT ;  /* 0x0000002017087812 */ /* 0x000fe400078ee208 */
        /* <DEDUP_REMOVED lines=11> */
[----:B------:R-:W-:Y:S01]  /*17d30*/  VIADD R163, R199, 0xc0 ;  /* 0x000000c0c7a37836 */ /* 0x000fe20000000000 */
        /* <DEDUP_REMOVED lines=28> */
[-C--:B------:R-:W-:Y:S02]  /*17f00*/  @!P1 LEA R10, P6, R158, R8.reuse, 0x1 ;  /* 0x000000089e0a9211 */ /* 0x080fe400078c08ff */
[----:B0-----:R-:W-:Y:S02]  /*17f10*/  @!P5 LEA R4, P4, R164, R8, 0x1 ;  /* 0x00000008a404d211 */ /* 0x001fe400078808ff */
        /* <DEDUP_REMOVED lines=15> */
.L_x_2758:
[----:B------:R-:W-:Y:S05]  /*18010*/  BSYNC B1 ;  /* 0x0000000000017941 */ /* 0x000fea0003800000 */
.L_x_2757:
[----:B------:R-:W-:Y:S01]  /*18020*/  VIADD R20, R20, 0x20 ;  /* 0x0000002014147836 */ /* 0x000fe20000000000 */
[----:B0----5:R0:W3:Y:S04]  /*18030*/  SHFL.IDX PT, R5, R84, 0x1, 0x181f ;  /* 0x00381f0054057f89 */ /* 0x0210e800000e0000 */
        /* <DEDUP_REMOVED lines=21> */
[-C--:B------:R-:W-:Y:S02]  /*18190*/  @P4 LEA R12, P5, R156, R4.reuse, 0x1 ;  /* 0x000000049c0c4211 */ /* 0x080fe400078a08ff */
        /* <DEDUP_REMOVED lines=14> */
.L_x_2756:
[----:B01----:R-:W2:Y:S01]  /*18280*/  LDL.LU R12, [R1+0x54] ;  /* 0x00005400010c7983 */ /* 0x003ea20000300800 */
[----:B------:R-:W-:Y:S01]  /*18290*/  ULDC.64 UR4, c[0x0][0xb08] ;  /* 0x0002c20000047ab9 */ /* 0x000fe20000000a00 */
[----:B------:R-:W0:Y:S01]  /*182a0*/  LDC R13, c[0x0][0xbe8] ;  /* 0x0002fa00ff0d7b82 */ /* 0x000e220000000800 */
[----:B------:R-:W-:Y:S01]  /*182b0*/  IMAD R0, R0, UR4, RZ ;  /* 0x0000000400007c24 */ /* 0x000fe2000f8e02ff */
[----:B------:R-:W-:Y:S01]  /*182c0*/  BSSY B1, `(.L_x_2760) ;  /* 0x0000110000017945 */ /* 0x000fe20003800000 */
[----:B------:R-:W-:-:S04]  /*182d0*/  IMAD.WIDE.U32 R10, R3, UR4, RZ ;  /* 0x00000004030a7c25 */ /* 0x000fc8000f8e00ff */
[----:B------:R-:W-:Y:S01]  /*182e0*/  IMAD R0, R3, UR5, R0 ;  /* 0x0000000503007c24 */ /* 0x000fe2000f8e0200 */
[----:B------:R-:W-:Y:S01]  /*182f0*/  ULDC.64 UR4, c[0x0][0xb38] ;  /* 0x0002ce0000047ab9 */ /* 0x000fe20000000a00 */
[----:B------:R-:W-:Y:S02]  /*18300*/  IMAD.IADD R3, R206, 0x1, R196 ;  /* 0x00000001ce037824 */ /* 0x000fe400078e02c4 */
[----:B------:R-:W-:Y:S01]  /*18310*/  IMAD.IADD R11, R11, 0x1, R0 ;  /* 0x000000010b0b7824 */ /* 0x000fe200078e0200 */
[----:B------:R-:W-:Y:S01]  /*18320*/  SHF.R.S32.HI R0, RZ, 0x1f, R9 ;  /* 0x0000001fff007819 */ /* 0x000fe20000011409 */
[----:B------:R-:W-:Y:S02]  /*18330*/  IMAD.IADD R196, R194, 0x1, R196 ;  /* 0x00000001c2c47824 */ /* 0x000fe400078e02c4 */
[----:B------:R-:W-:-:S04]  /*18340*/  IMAD.WIDE.U32 R10, R188, UR4, R10 ;  /* 0x00000004bc0a7c25 */ /* 0x000fc8000f8e000a */
[----:B------:R-:W-:Y:S01]  /*18350*/  IMAD R11, R188, UR5, R11 ;  /* 0x00000005bc0b7c24 */ /* 0x000fe2000f8e020b */
[----:B------:R-:W-:Y:S01]  /*18360*/  ULDC.64 UR4, c[0x0][0xb40] ;  /* 0x0002d00000047ab9 */ /* 0x000fe20000000a00 */
[----:B------:R-:W-:Y:S02]  /*18370*/  VIADD R80, R197, 0xf8 ;  /* 0x000000f8c5507836 */ /* 0x000fe40000000000 */
[----:B------:R-:W-:Y:S01]  /*18380*/  IMAD R0, R0, UR4, RZ ;  /* 0x0000000400007c24 */ /* 0x000fe2000f8e02ff */
[----:B0-----:R-:W-:Y:S01]  /*18390*/  ISETP.NE.AND P0, PT, R13, 0x1, PT ;  /* 0x000000010d00780c */ /* 0x001fe20003f05270 */
[----:B------:R-:W-:Y:S01]  /*183a0*/  IMAD.WIDE.U32 R10, R9, UR4, R10 ;  /* 0x00000004090a7c25 */ /* 0x000fe2000f8e000a */
[----:B------:R-:W-:-:S03]  /*183b0*/  SHF.R.S32.HI R80, RZ, 0x1f, R80 ;  /* 0x0000001fff507819 */ /* 0x000fc60000011450 */
[----:B------:R-:W-:Y:S01]  /*183c0*/  IMAD R0, R9, UR5, R0 ;  /* 0x0000000509007c24 */ /* 0x000fe2000f8e0200 */
[----:B------:R-:W-:Y:S01]  /*183d0*/  ULDC.64 UR4, c[0x0][0xb48] ;  /* 0x0002d20000047ab9 */ /* 0x000fe20000000a00 */
[----:B------:R-:W-:Y:S02]  /*183e0*/  IMAD.MOV.U32 R9, RZ, RZ, R3 ;  /* 0x000000ffff097224 */ /* 0x000fe400078e0003 */
[----:B------:R-:W-:Y:S02]  /*183f0*/  IMAD.IADD R11, R11, 0x1, R0 ;  /* 0x000000010b0b7824 */ /* 0x000fe400078e0200 */
[C---:B------:R-:W-:Y:S02]  /*18400*/  VIADD R153, R197.reuse, 0xf0 ;  /* 0x000000f0c5997836 */ /* 0x040fe40000000000 */
[----:B------:R-:W0:Y:S01]  /*18410*/  @P0 LDC R0, c[0x0][0xbf0] ;  /* 0x0002fc00ff000b82 */ /* 0x000e220000000800 */
        /* <DEDUP_REMOVED lines=75> */
[----:B------:R-:W1:Y:S02]  /*188d0*/  @P0 LDC R12, c[0x0][0xbec] ;  /* 0x0002fb00ff0c0b82 */ /* 0x000e640000000800 */
[----:B-1----:R-:W-:-:S05]  /*188e0*/  @P0 IMAD.HI.U32 R12, R3, R12, RZ ;  /* 0x0000000c030c0227 */ /* 0x002fca00078e00ff */
[----:B0-----:R-:W-:-:S05]  /*188f0*/  @P0 SHF.R.U32.HI R9, RZ, R0, R12 ;  /* 0x00000000ff090219 */ /* 0x001fca000001160c */
[----:B------:R-:W-:Y:S02]  /*18900*/  IMAD.MOV R0, RZ, RZ, -R9 ;  /* 0x000000ffff007224 */ /* 0x000fe400078e0a09 */
[----:B------:R-:W-:-:S04]  /*18910*/  IMAD.WIDE.U32 R10, R9, UR4, R10 ;  /* 0x00000004090a7c25 */ /* 0x000fc8000f8e000a */
[----:B------:R-:W-:Y:S02]  /*18920*/  IMAD R3, R13, R0, R3 ;  /* 0x000000000d037224 */ /* 0x000fe400078e0203 */
[----:B------:R-:W-:Y:S01]  /*18930*/  IMAD R0, R8, R13, RZ ;  /* 0x0000000d08007224 */ /* 0x000fe200078e02ff */
[----:B------:R-:W-:-:S05]  /*18940*/  SHF.R.S32.HI R8, RZ, 0x1f, R9 ;  /* 0x0000001fff087819 */ /* 0x000fca0000011409 */
[----:B------:R-:W-:-:S04]  /*18950*/  IMAD R8, R8, UR4, RZ ;  /* 0x0000000408087c24 */ /* 0x000fc8000f8e02ff */
[----:B------:R-:W-:Y:S01]  /*18960*/  IMAD R8, R9, UR5, R8 ;  /* 0x0000000509087c24 */ /* 0x000fe2000f8e0208 */
[----:B------:R-:W-:-:S03]  /*18970*/  ULDC.64 UR4, c[0x0][0xb28] ;  /* 0x0002ca0000047ab9 */ /* 0x000fc60000000a00 */
[----:B------:R-:W-:Y:S01]  /*18980*/  IMAD.IADD R11, R11, 0x1, R8 ;  /* 0x000000010b0b7824 */ /* 0x000fe200078e0208 */
[----:B------:R-:W-:Y:S01]  /*18990*/  SHF.R.S32.HI R8, RZ, 0x1f, R3 ;  /* 0x0000001fff087819 */ /* 0x000fe20000011403 */
[----:B------:R-:W-:-:S04]  /*189a0*/  IMAD.WIDE.U32 R10, R3, UR4, R10 ;  /* 0x00000004030a7c25 */ /* 0x000fc8000f8e000a */
[----:B------:R-:W-:-:S04]  /*189b0*/  IMAD R8, R8, UR4, RZ ;  /* 0x0000000408087c24 */ /* 0x000fc8000f8e02ff */
        /* <DEDUP_REMOVED lines=16> */
[----:B------:R-:W-:Y:S01]  /*18ac0*/  VIADD R11, R197, 0x8 ;  /* 0x00000008c50b7836 */ /* 0x000fe20000000000 */
[----:B------:R-:W-:Y:S01]  /*18ad0*/  ISETP.GE.AND P3, PT, R209, UR4, PT ;  /* 0x00000004d1007c0c */ /* 0x000fe2000bf66270 */
[----:B------:R-:W-:Y:S01]  /*18ae0*/  VIADD R21, R197, 0x18 ;  /* 0x00000018c5157836 */ /* 0x000fe20000000000 */
[----:B------:R-:W-:Y:S01]  /*18af0*/  ISETP.GE.AND P4, PT, R195, UR4, PT ;  /* 0x00000004c3007c0c */ /* 0x000fe2000bf86270 */
[----:B------:R-:W-:Y:S01]  /*18b00*/  VIADD R10, R197, 0x30 ;  /* 0x00000030c50a7836 */ /* 0x000fe20000000000 */
        /* <DEDUP_REMOVED lines=62> */
[C---:B0-----:R-:W-:Y:S02]  /*18ef0*/  @!P1 LEA R8, P0, R213.reuse, R20, 0x2 ;  /* 0x00000014d5089211 */ /* 0x041fe400078010ff */
        /* <DEDUP_REMOVED lines=10> */
[-C--:B0-----:R-:W-:Y:S02]  /*18fa0*/  @!P0 LEA R8, P4, R184, R20.reuse, 0x2 ;  /* 0x00000014b8088211 */ /* 0x081fe400078810ff */
        /* <DEDUP_REMOVED lines=9> */
[----:B------:R-:W-:Y:S01]  /*19040*/  @!P2 ST.E.64 desc[UR40][R14.64], R88 ;  /* 0x000000580e00a985 */ /* 0x000fe2000c101b28 */
[-C--:B0-----:R-:W-:Y:S02]  /*19050*/  @!P3 LEA R6, P6, R178, R20.reuse, 0x2 ;  /* 0x00000014b206b211 */ /* 0x081fe400078c10ff */
[-C--:B------:R-:W-:Y:S02]  /*19060*/  @!P4 LEA R8, P2, R176, R20.reuse, 0x2 ;  /* 0x00000014b008c211 */ /* 0x080fe400078410ff */
[-C--:B------:R-:W-:Y:S02]  /*19070*/  @!P3 LEA.HI.X R7, R178, R13.reuse, R179, 0x2, P6 ;  /* 0x0000000db207b211 */ /* 0x080fe400030f14b3 */
[----:B-1----:R-:W-:Y:S02]  /*19080*/  @!P5 LEA R10, P6, R174, R20, 0x2 ;  /* 0x00000014ae0ad211 */ /* 0x002fe400078c10ff */
        /* <DEDUP_REMOVED lines=51> */
.L_x_2761:
[----:B------:R-:W-:Y:S05]  /*193c0*/  BSYNC B1 ;  /* 0x0000000000017941 */ /* 0x000fea0003800000 */
.L_x_2760:
        /* <DEDUP_REMOVED lines=10> */
[C---:B-1----:R-:W-:Y:S01]  /*19470*/  VIADD R20, R197.reuse, 0x18 ;  /* 0x00000018c5147836 */ /* 0x042fe20000000000 */
[----:B------:R-:W-:Y:S01]  /*19480*/  ISETP.GE.AND P2, PT, R10, UR4, PT ;  /* 0x000000040a007c0c */ /* 0x000fe2000bf46270 */
[C---:B------:R-:W-:Y:S01]  /*19490*/  VIADD R11, R197.reuse, 0x8 ;  /* 0x00000008c50b7836 */ /* 0x040fe20000000000 */
[----:B------:R-:W-:Y:S01]  /*194a0*/  ISETP.GE.AND P1, PT, R24, UR4, PT ;  /* 0x0000000418007c0c */ /* 0x000fe2000bf26270 */
[C---:B------:R-:W-:Y:S01]  /*194b0*/  VIADD R14, R197.reuse, 0x20 ;  /* 0x00000020c50e7836 */ /* 0x040fe20000000000 */
[----:B------:R-:W-:Y:S01]  /*194c0*/  ISETP.GE.AND P0, PT, R20, UR4, PT ;  /* 0x0000000414007c0c */ /* 0x000fe2000bf06270 */
[C---:B------:R-:W-:Y:S01]  /*194d0*/  VIADD R25, R197.reuse, 0x10 ;  /* 0x00000010c5197836 */ /* 0x040fe20000000000 */
[----:B------:R-:W-:Y:S01]  /*194e0*/  SHF.R.S32.HI R11, RZ, 0x1f, R11 ;  /* 0x0000001fff0b7819 */ /* 0x000fe2000001140b */
[----:B------:R-:W-:-:S02]  /*194f0*/  VIADD R21, R197, 0x18 ;  /* 0x00000018c5157836 */ /* 0x000fc40000000000 */
[CC--:B---3--:R-:W-:Y:S01]  /*19500*/  @!P4 LEA R6, P3, R197.reuse, R3.reuse, 0x2 ;  /* 0x00000003c506c211 */ /* 0x0c8fe200078610ff */
[C---:B------:R-:W-:Y:S01]  /*19510*/  VIADD R15, R197.reuse, 0x28 ;  /* 0x00000028c50f7836 */ /* 0x040fe20000000000 */
[----:B------:R-:W-:Y:S01]  /*19520*/  SHF.R.S32.HI R25, RZ, 0x1f, R25 ;  /* 0x0000001fff197819 */ /* 0x000fe20000011419 */
[C---:B--2---:R-:W-:Y:S01]  /*19530*/  VIADD R13, R197.reuse, 0x30 ;  /* 0x00000030c50d7836 */ /* 0x044fe20000000000 */
        /* <DEDUP_REMOVED lines=13> */
[----:B------:R-:W-:Y:S02]  /*19610*/  VIADD R20, R197, 0x20 ;  /* 0x00000020c5147836 */ /* 0x000fe40000000000 */
[----:B------:R1:W-:Y:S03]  /*19620*/  @!P1 ST.E.64 desc[UR40][R8.64], R34 ;  /* 0x0000002208009985 */ /* 0x0003e6000c101b28 */
[----:B------:R-:W-:Y:S01]  /*19630*/  SHF.R.S32.HI R20, RZ, 0x1f, R20 ;  /* 0x0000001fff147819 */ /* 0x000fe20000011414 */
[----:B------:R2:W-:Y:S01]  /*19640*/  @!P0 ST.E.64 desc[UR40][R10.64], R38 ;  /* 0x000000260a008985 */ /* 0x0005e2000c101b28 */
[----:B------:R-:W-:Y:S02]  /*19650*/  ISETP.GE.AND P0, PT, R225, UR4, PT ;  /* 0x00000004e1007c0c */ /* 0x000fe4000bf06270 */
[----:B0-----:R-:W-:-:S04]  /*19660*/  @!P3 LEA R6, P1, R14, R3, 0x2 ;  /* 0x000000030e06b211 */ /* 0x001fc800078210ff */
[-C--:B------:R-:W-:Y:S01]  /*19670*/  @!P3 LEA.HI.X R7, R14, R12.reuse, R20, 0x2, P1 ;  /* 0x0000000c0e07b211 */ /* 0x080fe200008f1414 */
[----:B------:R-:W-:Y:S01]  /*19680*/  VIADD R20, R197, 0x28 ;  /* 0x00000028c5147836 */ /* 0x000fe20000000000 */
[-C--:B-1----:R-:W-:Y:S01]  /*19690*/  @!P4 LEA R8, P2, R15, R3.reuse, 0x2 ;  /* 0x000000030f08c211 */ /* 0x082fe200078410ff */
[----:B------:R-:W-:Y:S01]  /*196a0*/  VIADD R14, R197, 0x30 ;  /* 0x00000030c50e7836 */ /* 0x000fe20000000000 */
[----:B------:R-:W-:Y:S01]  /*196b0*/  ISETP.GE.AND P1, PT, R223, UR4, PT ;  /* 0x00000004df007c0c */ /* 0x000fe2000bf26270 */
[----:B------:R0:W-:Y:S01]  /*196c0*/  @!P3 ST.E.64 desc[UR40][R6.64], R42 ;  /* 0x0000002a0600b985 */ /* 0x0001e2000c101b28 */
[----:B------:R-:W-:Y:S02]  /*196d0*/  SHF.R.S32.HI R20, RZ, 0x1f, R20 ;  /* 0x0000001fff147819 */ /* 0x000fe40000011414 */
[----:B--2---:R-:W-:Y:S02]  /*196e0*/  @!P5 LEA R10, P6, R13, R3, 0x2 ;  /* 0x000000030d0ad211 */ /* 0x004fe400078c10ff */
[----:B------:R-:W-:-:S02]  /*196f0*/  @!P4 LEA.HI.X R9, R15, R12, R20, 0x2, P2 ;  /* 0x0000000c0f09c211 */ /* 0x000fc400010f1414 */
[----:B------:R-:W-:Y:S02]  /*19700*/  ISETP.GE.AND P2, PT, R221, UR4, PT ;  /* 0x00000004dd007c0c */ /* 0x000fe4000bf46270 */
[----:B------:R-:W-:Y:S01]  /*19710*/  SHF.R.S32.HI R14, RZ, 0x1f, R14 ;  /* 0x0000001fff0e7819 */ /* 0x000fe2000001140e */
[----:B------:R1:W-:Y:S01]  /*19720*/  @!P4 ST.E.64 desc[UR40][R8.64], R46 ;  /* 0x0000002e0800c985 */ /* 0x0003e2000c101b28 */
[----:B------:R-:W-:Y:S02]  /*19730*/  ISETP.GE.AND P3, PT, R218, UR4, PT ;  /* 0x00000004da007c0c */ /* 0x000fe4000bf66270 */
[-C--:B------:R-:W-:Y:S02]  /*19740*/  @!P5 LEA.HI.X R11, R13, R12.reuse, R14, 0x2, P6 ;  /* 0x0000000c0d0bd211 */ /* 0x080fe400030f140e */
[----:B0-----:R-:W-:Y:S02]  /*19750*/  @!P0 LEA R6, P6, R225, R3, 0x2 ;  /* 0x00000003e1068211 */ /* 0x001fe400078c10ff */
[----:B------:R-:W-:Y:S01]  /*19760*/  ISETP.GE.AND P4, PT, R213, UR4, PT ;  /* 0x00000004d5007c0c */ /* 0x000fe2000bf86270 */
[----:B------:R0:W-:Y:S01]  /*19770*/  @!P5 ST.E.64 desc[UR40][R10.64], R50 ;  /* 0x000000320a00d985 */ /* 0x0001e2000c101b28 */
[----:B------:R-:W-:-:S02]  /*19780*/  @!P0 LEA.HI.X R7, R225, R12, R227, 0x2, P6 ;  /* 0x0000000ce1078211 */ /* 0x000fc400030f14e3 */
[----:B-1----:R-:W-:-:S03]  /*19790*/  @!P1 LEA R8, P5, R223, R3, 0x2 ;  /* 0x00000003df089211 */ /* 0x002fc600078a10ff */
[----:B------:R1:W-:Y:S01]  /*197a0*/  @!P0 ST.E.64 desc[UR40][R6.64], R54 ;  /* 0x0000003606008985 */ /* 0x0003e2000c101b28 */
[----:B------:R-:W-:Y:S02]  /*197b0*/  ISETP.GE.AND P0, PT, R195, UR4, PT ;  /* 0x00000004c3007c0c */ /* 0x000fe4000bf06270 */
[-C--:B------:R-:W-:Y:S02]  /*197c0*/  @!P1 LEA.HI.X R9, R223, R12.reuse, R224, 0x2, P5 ;  /* 0x0000000cdf099211 */ /* 0x080fe400028f14e0 */
[----:B------:R-:W-:Y:S02]  /*197d0*/  ISETP.GE.AND P5, PT, R209, UR4, PT ;  /* 0x00000004d1007c0c */ /* 0x000fe4000bfa6270 */
[C---:B0-----:R-:W-:Y:S01]  /*197e0*/  @!P2 LEA R10, P6, R221.reuse, R3, 0x2 ;  /* 0x00000003dd0aa211 */ /* 0x041fe200078c10ff */
[----:B------:R0:W-:Y:S01]  /*197f0*/  @!P1 ST.E.64 desc[UR40][R8.64], R58 ;  /* 0x0000003a08009985 */ /* 0x0001e2000c101b28 */
[----:B------:R-:W-:Y:S02]  /*19800*/  ISETP.GE.AND P1, PT, R184, UR4, PT ;  /* 0x00000004b8007c0c */ /* 0x000fe4000bf26270 */
[----:B------:R-:W-:-:S02]  /*19810*/  @!P2 LEA.HI.X R11, R221, R12, R222, 0x2, P6 ;  /* 0x0000000cdd0ba211 */ /* 0x000fc400030f14de */
[----:B-1----:R-:W-:-:S03]  /*19820*/  @!P3 LEA R6, P6, R218, R3, 0x2 ;  /* 0x00000003da06b211 */ /* 0x002fc600078c10ff */
[----:B------:R1:W-:Y:S01]  /*19830*/  @!P2 ST.E.64 desc[UR40][R10.64], R62 ;  /* 0x0000003e0a00a985 */ /* 0x0003e2000c101b28 */
[----:B------:R-:W-:Y:S02]  /*19840*/  @!P3 LEA.HI.X R7, R218, R12, R220, 0x2, P6 ;  /* 0x0000000cda07b211 */ /* 0x000fe400030f14dc */
[----:B0-----:R-:W-:-:S03]  /*19850*/  @!P4 LEA R8, P2, R213, R3, 0x2 ;  /* 0x00000003d508c211 */ /* 0x001fc600078410ff */
[----:B------:R0:W-:Y:S01]  /*19860*/  @!P3 ST.E.64 desc[UR40][R6.64], R66 ;  /* 0x000000420600b985 */ /* 0x0001e2000c101b28 */
[-C--:B------:R-:W-:Y:S02]  /*19870*/  @!P4 LEA.HI.X R9, R213, R12.reuse, R217, 0x2, P2 ;  /* 0x0000000cd509c211 */ /* 0x080fe400010f14d9 */
[----:B------:R-:W-:Y:S02]  /*19880*/  ISETP.GE.AND P2, PT, R182, UR4, PT ;  /* 0x00000004b6007c0c */ /* 0x000fe4000bf46270 */
[CC--:B-1----:R-:W-:Y:S01]  /*19890*/  @!P5 LEA R10, P6, R209.reuse, R3.reuse, 0x2 ;  /* 0x00000003d10ad211 */ /* 0x0c2fe200078c10ff */
[----:B------:R1:W-:Y:S03]  /*198a0*/  @!P4 ST.E.64 desc[UR40][R8.64], R70 ;  /* 0x000000460800c985 */ /* 0x0003e6000c101b28 */
        /* <DEDUP_REMOVED lines=10> */
[-C--:B0-----:R-:W-:Y:S01]  /*19950*/  @!P2 LEA R10, P6, R182, R3.reuse, 0x2 ;  /* 0x00000003b60aa211 */ /* 0x081fe200078c10ff */
[----:B------:R0:W-:Y:S01]  /*19960*/  @!P1 ST.E.64 desc[UR40][R8.64], R4 ;  /* 0x0000000408009985 */ /* 0x0001e2000c101b28 */
[----:B------:R-:W-:Y:S02]  /*19970*/  ISETP.GE.AND P1, PT, R172, UR4, PT ;  /* 0x00000004ac007c0c */ /* 0x000fe4000bf26270 */
[----:B------:R-:W-:Y:S02]  /*19980*/  @!P2 LEA.HI.X R11, R182, R12, R183, 0x2, P6 ;  /* 0x0000000cb60ba211 */ /* 0x000fe400030f14b7 */
[----:B-1----:R-:W-:-:S03]  /*19990*/  @!P4 LEA R6, P0, R178, R3, 0x2 ;  /* 0x00000003b206c211 */ /* 0x002fc600078010ff */
[----:B------:R-:W-:Y:S01]  /*199a0*/  @!P2 ST.E.64 desc[UR40][R10.64], R86 ;  /* 0x000000560a00a985 */ /* 0x000fe2000c101b28 */
        /* <DEDUP_REMOVED lines=13> */
[-C--:B-1----:R-:W-:Y:S02]  /*19a80*/  @!P1 LEA R6, P3, R172, R3.reuse, 0x2 ;  /* 0x00000003ac069211 */ /* 0x082fe400078610ff */
[-C--:B------:R-:W-:Y:S02]  /*19a90*/  @!P2 LEA.HI.X R5, R174, R12.reuse, R175, 0x2, P6 ;  /* 0x0000000cae05a211 */ /* 0x080fe400030f14af */
        /* <DEDUP_REMOVED lines=10> */
[-C--:B------:R-:W-:Y:S02]  /*19b40*/  @!P5 LEA.HI.X R5, R168, R12.reuse, R169, 0x2, P1 ;  /* 0x0000000ca805d211 */ /* 0x080fe400008f14a9 */
        /* <DEDUP_REMOVED lines=18> */
[-C--:B------:R-:W-:Y:S02]  /*19c70*/  @!P2 LEA.HI.X R9, R154, R12.reuse, R155, 0x2, P1 ;  /* 0x0000000c9a09a211 */ /* 0x080fe400008f149b */
[-C--:B0-----:R-:W-:Y:S02]  /*19c80*/  @!P4 LEA R6, P0, R158, R3.reuse, 0x2 ;  /* 0x000000039e06c211 */ /* 0x081fe400078010ff */
[-C--:B-1----:R-:W-:Y:S02]  /*19c90*/  @!P3 LEA R4, P6, R156, R3.reuse, 0x2 ;  /* 0x000000039c04b211 */ /* 0x082fe400078c10ff */
[-C--:B------:R-:W-:Y:S02]  /*19ca0*/  @!P4 LEA.HI.X R7, R158, R12.reuse, R159, 0x2, P0 ;  /* 0x0000000c9e07c211 */ /* 0x080fe400000f149f */
        /* <DEDUP_REMOVED lines=13> */
.L_x_2753:
[----:B----4-:R-:W4:Y:S01]  /*19d80*/  LDL R10, [R1+0x50] ;  /* 0x00005000010a7983 */ /* 0x010f220000100800 */
[----:B------:R-:W-:Y:S01]  /*19d90*/  ULDC.64 UR4, c[0x0][0xc08] ;  /* 0x0003020000047ab9 */ /* 0x000fe20000000a00 */
[----:B------:R-:W4:Y:S01]  /*19da0*/  LDC.64 R4, c[0x0][0xc00] ;  /* 0x00030000ff047b82 */ /* 0x000f220000000a00 */
[----:B------:R-:W-:Y:S01]  /*19db0*/  ISETP.NE.U32.AND P0, PT, RZ, UR4, PT ;  /* 0x00000004ff007c0c */ /* 0x000fe2000bf05070 */
[----:B------:R-:W2:Y:S01]  /*19dc0*/  LDL R9, [R1+0x4c] ;  /* 0x00004c0001097983 */ /* 0x000ea20000100800 */
[----:B------:R-:W-:Y:S02]  /*19dd0*/  IMAD.MOV.U32 R3, RZ, RZ, RZ ;  /* 0x000000ffff037224 */ /* 0x000fe400078e00ff */
[----:B------:R-:W-:Y:S01]  /*19de0*/  ISETP.NE.AND.EX P1, PT, RZ, UR5, PT, P0 ;  /* 0x00000005ff007c0c */ /* 0x000fe2000bf25300 */
[----:B------:R-:W-:Y:S02]  /*19df0*/  ULDC.64 UR4, c[0x0][0xc00] ;  /* 0x0003000000047ab9 */ /* 0x000fe40000000a00 */
[----:B------:R-:W-:-:S04]  /*19e00*/  ISETP.NE.U32.AND P0, PT, RZ, UR4, PT ;  /* 0x00000004ff007c0c */ /* 0x000fc8000bf05070 */
[----:B------:R-:W-:-:S06]  /*19e10*/  ISETP.NE.AND.EX P0, PT, RZ, UR5, PT, P0 ;  /* 0x00000005ff007c0c */ /* 0x000fcc000bf05300 */
[----:B------:R-:W0:Y:S01]  /*19e20*/  @P1 LDC.64 R6, c[0x0][0xc08] ;  /* 0x00030200ff061b82 */ /* 0x000e220000000a00 */
[----:B------:R-:W-:Y:S02]  /*19e30*/  ULDC UR4, c[0x0][0xa88] ;  /* 0x0002a20000047ab9 */ /* 0x000fe40000000800 */
[----:B------:R-:W-:Y:S01]  /*19e40*/  IMAD.U32 R0, RZ, RZ, UR4 ;  /* 0x00000004ff007e24 */ /* 0x000fe2000f8e00ff */
[----:B------:R-:W1:Y:S01]  /*19e50*/  S2R R31, SR_TID.X ;  /* 0x00000000001f7919 */ /* 0x000e620000002100 */
[----:B----4-:R-:W-:-:S04]  /*19e60*/  IMAD.WIDE R4, R10, 0x4, R4 ;  /* 0x000000040a047825 */ /* 0x010fc800078e0204 */
[----:B0-----:R-:W-:Y:S01]  /*19e70*/  @P1 IMAD.WIDE R6, R10, 0x4, R6 ;  /* 0x000000040a061825 */ /* 0x001fe200078e0206 */
[----:B------:R0:W5:Y:S04]  /*19e80*/  @P0 LDG.E R3, desc[UR40][R4.64] ;  /* 0x0000002804030981 */ /* 0x000168000c1e1900 */
[----:B------:R0:W5:Y:S01]  /*19e90*/  @P1 LDG.E R0, desc[UR40][R6.64] ;  /* 0x0000002806001981 */ /* 0x000162000c1e1900 */
[----:B--2---:R-:W-:Y:S01]  /*19ea0*/  ISETP.NE.AND P2, PT, R9, RZ, PT ;  /* 0x000000ff0900720c */ /* 0x004fe20003f45270 */
[----:B-1----:R-:W-:Y:S01]  /*19eb0*/  VIADD R8, R31, 0xffffff80 ;  /* 0xffffff801f087836 */ /* 0x002fe20000000000 */
[----:B------:R-:W-:-:S04]  /*19ec0*/  SHF.R.S32.HI R26, RZ, 0x1f, R10 ;  /* 0x0000001fff1a7819 */ /* 0x000fc8000001140a */
[----:B------:R-:W-:-:S07]  /*19ed0*/  ISETP.GT.AND P3, PT, R8, 0x3f, PT ;  /* 0x0000003f0800780c */ /* 0x000fce0003f64270 */
[----:B------:R-:W1:Y:S02]  /*19ee0*/  @!P2 LDC R9, c[0x0][0xad4] ;  /* 0x0002b500ff09ab82 */ /* 0x000e640000000800 */
[----:B-1----:R0:W-:Y:S01]  /*19ef0*/  @!P2 STL [R1+0x4c], R9 ;  /* 0x00004c090100a387 */ /* 0x0021e20000100800 */
[----:B------:R-:W-:Y:S01]  /*19f00*/  ISETP.GT.AND P2, PT, R9, 0x1, PT ;  /* 0x000000010900780c */ /* 0x000fe20003f44270 */
[----:B------:R-:W-:-:S12]  /*19f10*/  @P1 BRA `(.L_x_2762) ;  /* 0x0000000000101947 */ /* 0x000fd80003800000 */
[----:B------:R-:W-:Y:S05]  /*19f20*/  @!P0 BRA `(.L_x_2762) ;  /* 0x00000000000c8947 */ /* 0x000fea0003800000 */
[----:B0-----:R-:W2:Y:S04]  /*19f30*/  LDG.E R7, desc[UR40][R4.64] ;  /* 0x0000002804077981 */ /* 0x001ea8000c1e1900 */
[----:B-----5:R-:W2:Y:S02]  /*19f40*/  LDG.E R0, desc[UR40][R4.64+0x4] ;  /* 0x0000042804007981 */ /* 0x020ea4000c1e1900 */
[----:B--2---:R-:W-:-:S07]  /*19f50*/  IMAD.IADD R0, R0, 0x1, -R7 ;  /* 0x0000000100007824 */ /* 0x004fce00078e0a07 */
.L_x_2762:
[----:B------:R-:W-:Y:S01]  /*19f60*/  BSSY B1, `(.L_x_2763) ;  /* 0x0000036000017945 */ /* 0x000fe20003800000 */
[----:B------:R-:W-:Y:S02]  /*19f70*/  SEL R29, R10, RZ, !P0 ;  /* 0x000000ff0a1d7207 */ /* 0x000fe40004000000 */
[----:B------:R-:W-:Y:S02]  /*19f80*/  SEL R26, R26, RZ, !P0 ;  /* 0x000000ff1a1a7207 */ /* 0x000fe40004000000 */
[----:B-----5:R-:W-:Y:S01]  /*19f90*/  SHF.R.S32.HI R24, RZ, 0x1f, R3 ;  /* 0x0000001fff187819 */ /* 0x020fe20000011403 */
[----:B------:R-:W-:Y:S06]  /*19fa0*/  @P3 BRA `(.L_x_2764) ;  /* 0x0000000000c43947 */ /* 0x000fec0003800000 */
[----:B------:R-:W0:Y:S01]  /*19fb0*/  LDC R33, c[0x0][0xbe8] ;  /* 0x0002fa00ff217b82 */ /* 0x000e220000000800 */
[----:B------:R-:W-:Y:S01]  /*19fc0*/  IADD3 R31, R196, -0x80, R31 ;  /* 0xffffff80c41f7810 */ /* 0x000fe20007ffe01f */
[----:B0-----:R-:W-:-:S05]  /*19fd0*/  IMAD R4, R0, R33, RZ ;  /* 0x0000002100047224 */ /* 0x001fca00078e02ff */
        /* <DEDUP_REMOVED lines=9> */
[----:B------:R-:W1:Y:S08]  /*1a070*/  LDC.64 R4, c[0x0][R23+0x220] ;  /* 0x0000880017047b82 */ /* 0x000e700000000a00 */
[----:B------:R-:W4:Y:S08]  /*1a080*/  LDC.64 R12, c[0x0][R23+0x218] ;  /* 0x00008600170c7b82 */ /* 0x000f300000000a00 */
[----:B------:R-:W5:Y:S08]  /*1a090*/  LDC.64 R6, c[0x0][R23+0x228] ;  /* 0x00008a0017067b82 */ /* 0x000f700000000a00 */
[----:B------:R-:W3:Y:S08]  /*1a0a0*/  @P1 LDC R20, c[0x0][0xbec] ;  /* 0x0002fb00ff141b82 */ /* 0x000ef00000000800 */
[----:B------:R-:W5:Y:S08]  /*1a0b0*/  LDC.64 R8, c[0x0][R23+0x210] ;  /* 0x0000840017087b82 */ /* 0x000f700000000a00 */
[----:B------:R-:W5:Y:S01]  /*1a0c0*/  @P1 LDC R27, c[0x0][0xbf0] ;  /* 0x0002fc00ff1b1b82 */ /* 0x000f620000000800 */
[----:B---3--:R-:W-:-:S07]  /*1a0d0*/  @P1 IMAD.HI.U32 R20, R31, R20, RZ ;  /* 0x000000141f141227 */ /* 0x008fce00078e00ff */
[----:B0-----:R-:W0:Y:S01]  /*1a0e0*/  @!P0 LDC R10, c[0x0][0xb50] ;  /* 0x0002d400ff0a8b82 */ /* 0x001e220000000800 */
[-C--:B-1----:R-:W-:Y:S02]  /*1a0f0*/  IMAD R5, R5, R29.reuse, RZ ;  /* 0x0000001d05057224 */ /* 0x082fe400078e02ff */
        /* <DEDUP_REMOVED lines=28> */
.L_x_2764:
[----:B------:R-:W-:Y:S05]  /*1a2c0*/  BSYNC B1 ;  /* 0x0000000000017941 */ /* 0x000fea0003800000 */
.L_x_2763:
[----:B------:R-:W-:Y:S05]  /*1a2d0*/  @P2 BRA `(.L_x_2759) ;  /* 0x0000000800ac2947 */ /* 0x000fea0003800000 */
[----:B0-----:R-:W0:Y:S01]  /*1a2e0*/  S2R R6, SR_TID.X ;  /* 0x0000000000067919 */ /* 0x001e220000002100 */
[----:B------:R-:W2:Y:S01]  /*1a2f0*/  LDC R9, c[0x0][0xbe8] ;  /* 0x0002fa00ff097b82 */ /* 0x000ea20000000800 */
[----:B------:R-:W-:Y:S01]  /*1a300*/  ULDC.64 UR4, c[0x0][0xaa0] ;  /* 0x0002a80000047ab9 */ /* 0x000fe20000000a00 */
[C---:B------:R-:W-:Y:S01]  /*1a310*/  VIADD R38, R199.reuse, 0x40 ;  /* 0x00000040c7267836 */ /* 0x040fe20000000000 */
[----:B------:R-:W-:Y:S01]  /*1a320*/  BSSY B1, `(.L_x_2765) ;  /* 0x0000082000017945 */ /* 0x000fe20003800000 */
[----:B------:R-:W-:Y:S02]  /*1a330*/  IMAD R4, R24, UR4, RZ ;  /* 0x0000000418047c24 */ /* 0x000fe4000f8e02ff */
[----:B------:R-:W-:Y:S02]  /*1a340*/  VIADD R36, R199, 0x80 ;  /* 0x00000080c7247836 */ /* 0x000fe40000000000 */
[----:B------:R-:W4:Y:S01]  /*1a350*/  LDC R12, c[0x0][0xac8] ;  /* 0x0002b200ff0c7b82 */ /* 0x000f220000000800 */
[----:B------:R-:W-:-:S02]  /*1a360*/  IMAD R7, R3, UR5, R4 ;  /* 0x0000000503077c24 */ /* 0x000fc4000f8e0204 */
[----:B-1----:R-:W-:Y:S01]  /*1a370*/  IMAD.WIDE.U32 R4, R3, UR4, RZ ;  /* 0x0000000403047c25 */ /* 0x002fe2000f8e00ff */
[----:B------:R-:W-:-:S03]  /*1a380*/  ULDC.64 UR4, c[0x0][0xae8] ;  /* 0x0002ba0000047ab9 */ /* 0x000fc60000000a00 */
[----:B------:R-:W-:Y:S02]  /*1a390*/  IMAD.IADD R5, R5, 0x1, R7 ;  /* 0x0000000105057824 */ /* 0x000fe400078e0207 */
[----:B------:R-:W-:Y:S02]  /*1a3a0*/  VIADD R34, R199, 0xc0 ;  /* 0x000000c0c7227836 */ /* 0x000fe40000000000 */
[----:B------:R-:W-:-:S04]  /*1a3b0*/  IMAD.WIDE.U32 R4, R188, UR4, R4 ;  /* 0x00000004bc047c25 */ /* 0x000fc8000f8e0004 */
[----:B------:R-:W-:Y:S01]  /*1a3c0*/  IMAD R5, R188, UR5, R5 ;  /* 0x00000005bc057c24 */ /* 0x000fe2000f8e0205 */
[----:B--2---:R-:W-:Y:S01]  /*1a3d0*/  ISETP.NE.AND P0, PT, R9, 0x1, PT ;  /* 0x000000010900780c */ /* 0x004fe20003f05270 */
[----:B------:R-:W-:Y:S01]  /*1a3e0*/  ULDC.64 UR4, c[0x0][0xaf0] ;  /* 0x0002bc0000047ab9 */ /* 0x000fe20000000a00 */
[----:B------:R-:W-:Y:S02]  /*1a3f0*/  IMAD R21, R0, R9, RZ ;  /* 0x0000000900157224 */ /* 0x000fe400078e02ff */
[----:B------:R-:W-:-:S04]  /*1a400*/  IMAD.WIDE.U32 R4, R29, UR4, R4 ;  /* 0x000000041d047c25 */ /* 0x000fc8000f8e0004 */
[----:B0-----:R-:W-:Y:S01]  /*1a410*/  VIADD R6, R6, 0xffffff80 ;  /* 0xffffff8006067836 */ /* 0x001fe20000000000 */
[-C--:B----4-:R-:W-:Y:S01]  /*1a420*/  ISETP.GE.AND P1, PT, R38, R12.reuse, PT ;  /* 0x0000000c2600720c */ /* 0x090fe20003f26270 */
[C---:B------:R-:W-:Y:S01]  /*1a430*/  VIADD R32, R199.reuse, 0x100 ;  /* 0x00000100c7207836 */ /* 0x040fe20000000000 */
[C---:B------:R-:W-:Y:S01]  /*1a440*/  ISETP.GE.AND P2, PT, R199.reuse, R12, PT ;  /* 0x0000000cc700720c */ /* 0x040fe20003f46270 */
[C---:B------:R-:W-:Y:S01]  /*1a450*/  VIADD R30, R199.reuse, 0x140 ;  /* 0x00000140c71e7836 */ /* 0x040fe20000000000 */
[----:B------:R-:W-:Y:S01]  /*1a460*/  SHF.R.S32.HI R3, RZ, 0x1f, R6 ;  /* 0x0000001fff037819 */ /* 0x000fe20000011406 */
[----:B------:R-:W0:Y:S01]  /*1a470*/  @P0 LDC R11, c[0x0][0xbec] ;  /* 0x0002fb00ff0b0b82 */ /* 0x000e220000000800 */
[----:B------:R-:W-:Y:S01]  /*1a480*/  SEL R8, RZ, 0xffffffff, P1 ;  /* 0xffffffffff087807 */ /* 0x000fe20000800000 */
[----:B------:R-:W-:Y:S01]  /*1a490*/  VIADD R27, R199, 0x180 ;  /* 0x00000180c71b7836 */ /* 0x000fe20000000000 */
[----:B------:R-:W-:Y:S01]  /*1a4a0*/  LEA.HI R3, R3, R6, RZ, 0x3 ;  /* 0x0000000603037211 */ /* 0x000fe200078f18ff */
[----:B------:R-:W-:Y:S01]  /*1a4b0*/  VIADD R23, R199, 0x1c0 ;  /* 0x000001c0c7177836 */ /* 0x000fe20000000000 */
[----:B------:R-:W-:Y:S01]  /*1a4c0*/  ISETP.GE.AND P1, PT, R36, R12, PT ;  /* 0x0000000c2400720c */ /* 0x000fe20003f26270 */
[----:B------:R-:W-:Y:S01]  /*1a4d0*/  IMAD.SHL.U32 R8, R8, 0x2, RZ ;  /* 0x0000000208087824 */ /* 0x000fe200078e00ff */
[----:B------:R-:W-:Y:S01]  /*1a4e0*/  LOP3.LUT R7, R3, 0xfffffff8, RZ, 0xc0, !PT ;  /* 0xfffffff803077812 */ /* 0x000fe200078ec0ff */
[----:B------:R-:W1:Y:S01]  /*1a4f0*/  @P0 LDC R13, c[0x0][0xbf0] ;  /* 0x0002fc00ff0d0b82 */ /* 0x000e620000000800 */
[----:B------:R-:W-:Y:S01]  /*1a500*/  SHF.R.S32.HI R15, RZ, 0x3, R3 ;  /* 0x00000003ff0f7819 */ /* 0x000fe20000011403 */
[----:B------:R-:W-:-:S02]  /*1a510*/  IMAD R3, R26, UR4, RZ ;  /* 0x000000041a037c24 */ /* 0x000fc4000f8e02ff */
[----:B------:R-:W-:Y:S02]  /*1a520*/  IMAD.IADD R6, R6, 0x1, -R7 ;  /* 0x0000000106067824 */ /* 0x000fe400078e0a07 */
[----:B------:R-:W-:Y:S02]  /*1a530*/  IMAD.IADD R20, R15, 0x1, R196 ;  /* 0x000000010f147824 */ /* 0x000fe400078e02c4 */
[----:B------:R-:W-:Y:S02]  /*1a540*/  IMAD R7, R6, 0x20, R15 ;  /* 0x0000002006077824 */ /* 0x000fe400078e020f */
[----:B------:R-:W-:Y:S02]  /*1a550*/  VIADD R25, R199, 0x1c0 ;  /* 0x000001c0c7197836 */ /* 0x000fe40000000000 */
[----:B------:R-:W-:Y:S02]  /*1a560*/  IMAD.IADD R196, R196, 0x1, R7 ;  /* 0x00000001c4c47824 */ /* 0x000fe400078e0207 */
[----:B------:R-:W-:Y:S01]  /*1a570*/  IMAD R7, R29, UR5, R3 ;  /* 0x000000051d077c24 */ /* 0x000fe2000f8e0203 */
[----:B------:R-:W-:Y:S01]  /*1a580*/  ULDC.64 UR4, c[0x0][0xae0] ;  /* 0x0002b80000047ab9 */ /* 0x000fe20000000a00 */
[----:B0-----:R-:W-:Y:S01]  /*1a590*/  @P0 IMAD.HI.U32 R6, R196, R11, RZ ;  /* 0x0000000bc4060227 */ /* 0x001fe200078e00ff */
[----:B------:R-:W-:-:S03]  /*1a5a0*/  SHF.R.S32.HI R25, RZ, 0x1f, R25 ;  /* 0x0000001fff197819 */ /* 0x000fc60000011419 */
[----:B------:R-:W-:Y:S01]  /*1a5b0*/  IMAD.IADD R5, R5, 0x1, R7 ;  /* 0x0000000105057824 */ /* 0x000fe200078e0207 */
[----:B------:R-:W-:Y:S01]  /*1a5c0*/  SEL R7, RZ, 0x1, P2 ;  /* 0x00000001ff077807 */ /* 0x000fe20001000000 */
[----:B------:R-:W-:Y:S01]  /*1a5d0*/  IMAD.MOV.U32 R3, RZ, RZ, R196 ;  /* 0x000000ffff037224 */ /* 0x000fe200078e00c4 */
[-C--:B------:R-:W-:Y:S01]  /*1a5e0*/  ISETP.GE.AND P2, PT, R23, R12.reuse, PT ;  /* 0x0000000c1700720c */ /* 0x080fe20003f46270 */
[C---:B------:R-:W-:Y:S01]  /*1a5f0*/  VIADD R28, R199.reuse, 0x180 ;  /* 0x00000180c71c7836 */ /* 0x040fe20000000000 */
[----:B-1----:R-:W-:Y:S01]  /*1a600*/  @P0 SHF.R.U32.HI R3, RZ, R13, R6 ;  /* 0x0000000dff030219 */ /* 0x002fe20000011606 */
[C---:B------:R-:W-:Y:S01]  /*1a610*/  VIADD R31, R199.reuse, 0x140 ;  /* 0x00000140c71f7836 */ /* 0x040fe20000000000 */
[----:B------:R-:W-:Y:S01]  /*1a620*/  LOP3.LUT R6, R8, 0x2, R7, 0xe2, !PT ;  /* 0x0000000208067812 */ /* 0x000fe200078ee207 */
[----:B------:R-:W-:Y:S01]  /*1a630*/  VIADD R33, R199, 0x100 ;  /* 0x00000100c7217836 */ /* 0x000fe20000000000 */
[----:B------:R-:W-:Y:S01]  /*1a640*/  SEL R8, RZ, 0xffffffff, P1 ;  /* 0xffffffffff087807 */ /* 0x000fe20000800000 */
[----:B------:R-:W-:Y:S01]  /*1a650*/  IMAD.MOV R7, RZ, RZ, -R3 ;  /* 0x000000ffff077224 */ /* 0x000fe200078e0a03 */
[----:B------:R-:W-:Y:S01]  /*1a660*/  ISETP.GE.AND P0, PT, R34, R12, PT ;  /* 0x0000000c2200720c */ /* 0x000fe20003f06270 */
[----:B------:R-:W-:Y:S01]  /*1a670*/  IMAD.WIDE.U32 R4, R3, UR4, R4 ;  /* 0x0000000403047c25 */ /* 0x000fe2000f8e0004 */
[----:B------:R-:W-:-:S02]  /*1a680*/  SHF.R.S32.HI R0, RZ, 0x1f, R3 ;  /* 0x0000001fff007819 */ /* 0x000fc40000011403 */
[-C--:B------:R-:W-:Y:S01]  /*1a690*/  ISETP.GE.AND P1, PT, R32, R12.reuse, PT ;  /* 0x0000000c2000720c */ /* 0x080fe20003f26270 */
[----:B------:R-:W-:Y:S01]  /*1a6a0*/  IMAD.SHL.U32 R11, R8, 0x4, RZ ;  /* 0x00000004080b7824 */ /* 0x000fe200078e00ff */
[----:B------:R-:W-:Y:S01]  /*1a6b0*/  SEL R8, RZ, 0xffffffff, P0 ;  /* 0xffffffffff087807 */ /* 0x000fe20000000000 */
[----:B------:R-:W-:Y:S01]  /*1a6c0*/  IMAD R0, R0, UR4, RZ ;  /* 0x0000000400007c24 */ /* 0x000fe2000f8e02ff */
[-C--:B------:R-:W-:Y:S01]  /*1a6d0*/  ISETP.GE.AND P0, PT, R30, R12.reuse, PT ;  /* 0x0000000c1e00720c */ /* 0x080fe20003f06270 */
[----:B------:R-:W-:Y:S01]  /*1a6e0*/  IMAD R7, R9, R7, R196 ;  /* 0x0000000709077224 */ /* 0x000fe200078e02c4 */
[----:B------:R-:W-:Y:S01]  /*1a6f0*/  LOP3.LUT R6, R11, 0x4, R6, 0xe2, !PT ;  /* 0x000000040b067812 */ /* 0x000fe200078ee206 */
[----:B------:R-:W-:Y:S01]  /*1a700*/  IMAD.SHL.U32 R9, R8, 0x8, RZ ;  /* 0x0000000808097824 */ /* 0x000fe200078e00ff */
[----:B------:R-:W-:Y:S01]  /*1a710*/  SEL R8, RZ, 0xffffffff, P1 ;  /* 0xffffffffff087807 */ /* 0x000fe20000800000 */
[----:B------:R-:W-:Y:S01]  /*1a720*/  IMAD R3, R3, UR5, R0 ;  /* 0x0000000503037c24 */ /* 0x000fe2000f8e0200 */
[----:B------:R-:W-:Y:S01]  /*1a730*/  SHF.R.S32.HI R0, RZ, 0x1f, R7 ;  /* 0x0000001fff007819 */ /* 0x000fe20000011407 */
[----:B------:R-:W-:Y:S01]  /*1a740*/  ULDC.64 UR4, c[0x0][0xad8] ;  /* 0x0002b60000047ab9 */ /* 0x000fe20000000a00 */
[----:B------:R-:W-:Y:S01]  /*1a750*/  LOP3.LUT R6, R9, 0x8, R6, 0xe2, !PT ;  /* 0x0000000809067812 */ /* 0x000fe200078ee206 */
[----:B------:R-:W-:Y:S01]  /*1a760*/  IMAD.IADD R5, R5, 0x1, R3 ;  /* 0x0000000105057824 */ /* 0x000fe200078e0203 */
[----:B------:R-:W-:Y:S01]  /*1a770*/  SEL R3, RZ, 0xffffffff, P0 ;  /* 0xffffffffff037807 */ /* 0x000fe20000000000 */
[----:B------:R-:W-:Y:S01]  /*1a780*/  IMAD.SHL.U32 R9, R8, 0x10, RZ ;  /* 0x0000001008097824 */ /* 0x000fe200078e00ff */
[----:B------:R-:W-:Y:S01]  /*1a790*/  ISETP.GE.AND P0, PT, R27, R12, PT ;  /* 0x0000000c1b00720c */ /* 0x000fe20003f06270 */
[----:B------:R-:W-:Y:S01]  /*1a7a0*/  IMAD R0, R0, UR4, RZ ;  /* 0x0000000400007c24 */ /* 0x000fe2000f8e02ff */
[----:B------:R-:W-:Y:S01]  /*1a7b0*/  SHF.R.S32.HI R28, RZ, 0x1f, R28 ;  /* 0x0000001fff1c7819 */ /* 0x000fe2000001141c */
[----:B------:R-:W-:Y:S01]  /*1a7c0*/  IMAD.WIDE.U32 R4, R7, UR4, R4 ;  /* 0x0000000407047c25 */ /* 0x000fe2000f8e0004 */
[----:B------:R-:W-:-:S02]  /*1a7d0*/  LOP3.LUT R6, R9, 0x10, R6, 0xe2, !PT ;  /* 0x0000001009067812 */ /* 0x000fc400078ee206 */
[----:B------:R-:W-:Y:S01]  /*1a7e0*/  SHF.R.S32.HI R31, RZ, 0x1f, R31 ;  /* 0x0000001fff1f7819 */ /* 0x000fe2000001141f */
[----:B------:R-:W-:Y:S01]  /*1a7f0*/  IMAD.SHL.U32 R9, R3, 0x20, RZ ;  /* 0x0000002003097824 */ /* 0x000fe200078e00ff */
[----:B------:R-:W-:Y:S01]  /*1a800*/  SHF.R.S32.HI R33, RZ, 0x1f, R33 ;  /* 0x0000001fff217819 */ /* 0x000fe20000011421 */
[----:B------:R-:W-:Y:S01]  /*1a810*/  IMAD R3, R7, UR5, R0 ;  /* 0x0000000507037c24 */ /* 0x000fe2000f8e0200 */
[----:B------:R-:W-:Y:S01]  /*1a820*/  SEL R7, RZ, 0x40, P0 ;  /* 0x00000040ff077807 */ /* 0x000fe20000000000 */
[----:B------:R-:W-:Y:S01]  /*1a830*/  ULDC.64 UR4, c[0x0][0xa80] ;  /* 0x0002a00000047ab9 */ /* 0x000fe20000000a00 */
[----:B------:R-:W-:Y:S01]  /*1a840*/  ISETP.GE.AND P0, PT, R20, R21, PT ;  /* 0x000000151400720c */ /* 0x000fe20003f06270 */
[----:B------:R-:W-:Y:S01]  /*1a850*/  IMAD.IADD R3, R5, 0x1, R3 ;  /* 0x0000000105037824 */ /* 0x000fe200078e0203 */
[C---:B------:R-:W-:Y:S01]  /*1a860*/  LEA R13, P1, R4.reuse, UR4, 0x1 ;  /* 0x00000004040d7c11 */ /* 0x040fe2000f8208ff */
[----:B------:R-:W-:Y:S01]  /*1a870*/  VIADD R35, R199, 0xc0 ;  /* 0x000000c0c7237836 */ /* 0x000fe20000000000 */
[----:B------:R-:W-:Y:S01]  /*1a880*/  LOP3.LUT R6, R9, 0x20, R6, 0xe2, !PT ;  /* 0x0000002009067812 */ /* 0x000fe200078ee206 */
[C---:B------:R-:W-:Y:S01]  /*1a890*/  VIADD R37, R199.reuse, 0x80 ;  /* 0x00000080c7257836 */ /* 0x040fe20000000000 */
[----:B------:R-:W-:Y:S01]  /*1a8a0*/  LEA.HI.X R3, R4, UR5, R3, 0x1, P1 ;  /* 0x0000000504037c11 */ /* 0x000fe200088f0c03 */
[----:B------:R-:W-:Y:S01]  /*1a8b0*/  VIADD R39, R199, 0x40 ;  /* 0x00000040c7277836 */ /* 0x000fe20000000000 */
[----:B------:R-:W-:Y:S01]  /*1a8c0*/  LOP3.LUT R14, R6, R7, RZ, 0xfc, !PT ;  /* 0x00000007060e7212 */ /* 0x000fe200078efcff */
[----:B------:R0:W1:Y:S01]  /*1a8d0*/  SHFL.IDX PT, R10, R13, RZ, 0x181f ;  /* 0x00181fff0d0a7589 */ /* 0x00006200000e0000 */
[----:B------:R-:W-:-:S02]  /*1a8e0*/  SEL R5, RZ, 0x80, P2 ;  /* 0x00000080ff057807 */ /* 0x000fc40001000000 */
[----:B------:R-:W-:Y:S01]  /*1a8f0*/  SHF.R.S32.HI R35, RZ, 0x1f, R35 ;  /* 0x0000001fff237819 */ /* 0x000fe20000011423 */
[----:B------:R0:W2:Y:S01]  /*1a900*/  SHFL.IDX PT, R11, R3, RZ, 0x181f ;  /* 0x00181fff030b7589 */ /* 0x0000a200000e0000 */
[----:B------:R-:W-:Y:S02]  /*1a910*/  LOP3.LUT R15, R14, R5, RZ, 0xfc, !PT ;  /* 0x000000050e0f7212 */ /* 0x000fe400078efcff */
[----:B------:R-:W-:Y:S02]  /*1a920*/  SHF.R.S32.HI R37, RZ, 0x1f, R37 ;  /* 0x0000001fff257819 */ /* 0x000fe40000011425 */
[----:B------:R-:W-:Y:S01]  /*1a930*/  SHF.R.S32.HI R39, RZ, 0x1f, R39 ;  /* 0x0000001fff277819 */ /* 0x000fe20000011427 */
[----:B------:R-:W-:Y:S06]  /*1a940*/  @P0 BRA `(.L_x_2766) ;  /* 0x00000000007c0947 */ /* 0x000fec0003800000 */
[-C--:B------:R-:W-:Y:S02]  /*1a950*/  ISETP.GE.AND P2, PT, R38, R12.reuse, PT ;  /* 0x0000000c2600720c */ /* 0x080fe40003f46270 */
[-C--:B------:R-:W-:Y:S02]  /*1a960*/  ISETP.GE.AND P1, PT, R199, R12.reuse, PT ;  /* 0x0000000cc700720c */ /* 0x080fe40003f26270 */
[-C--:B------:R-:W-:Y:S02]  /*1a970*/  ISETP.GE.AND P5, PT, R36, R12.reuse, PT ;  /* 0x0000000c2400720c */ /* 0x080fe40003fa6270 */
[----:B------:R-:W-:-:S07]  /*1a980*/  ISETP.GE.AND P3, PT, R34, R12, PT ;  /* 0x0000000c2200720c */ /* 0x000fce0003f66270 */
[C---:B-1----:R-:W-:Y:S02]  /*1a990*/  @!P2 LEA R4, P0, R38.reuse, R10, 0x1 ;  /* 0x0000000a2604a211 */ /* 0x042fe400078008ff */
        /* <DEDUP_REMOVED lines=21> */
[----:B------:R-:W-:Y:S02]  /*1aaf0*/  @P4 LEA R10, P5, R23, R10, 0x1 ;  /* 0x0000000a170a4211 */ /* 0x000fe400078a08ff */
[-C--:B------:R-:W-:Y:S02]  /*1ab00*/  @P0 LEA.HI.X R5, R27, R11.reuse, R28, 0x1, P3 ;  /* 0x0000000b1b050211 */ /* 0x080fe400018f0c1c */
[----:B------:R-:W-:-:S03]  /*1ab10*/  @P4 LEA.HI.X R11, R23, R11, R25, 0x1, P5 ;  /* 0x0000000b170b4211 */ /* 0x000fc600028f0c19 */
[----:B------:R4:W-:Y:S04]  /*1ab20*/  @P0 ST.E.128 desc[UR40][R4.64], RZ ;  /* 0x000000ff04000985 */ /* 0x0009e8000c101d28 */
[----:B------:R4:W-:Y:S02]  /*1ab30*/  @P4 ST.E.128 desc[UR40][R10.64], RZ ;  /* 0x000000ff0a004985 */ /* 0x0009e4000c101d28 */
.L_x_2766:
[----:B------:R-:W-:Y:S05]  /*1ab40*/  BSYNC B1 ;  /* 0x0000000000017941 */ /* 0x000fea0003800000 */
.L_x_2765:
[----:B------:R-:W-:Y:S01]  /*1ab50*/  VIADD R0, R20, 0x20 ;  /* 0x0000002014007836 */ /* 0x000fe20000000000 */
[----:B--2-4-:R2:W4:Y:S04]  /*1ab60*/  SHFL.IDX PT, R11, R3, 0x1, 0x181f ;  /* 0x00381f00030b7f89 */ /* 0x01452800000e0000 */
[----:B------:R-:W-:Y:S01]  /*1ab70*/  ISETP.GE.AND P0, PT, R0, R21, PT ;  /* 0x000000150000720c */ /* 0x000fe20003f06270 */
[----:B-1----:R2:W1:-:S12]  /*1ab80*/  SHFL.IDX PT, R10, R13, 0x1, 0x181f ;  /* 0x00381f000d0a7f89 */ /* 0x00245800000e0000 */
[----:B--2---:R-:W-:Y:S05]  /*1ab90*/  @P0 BRA `(.L_x_2759) ;  /* 0x00000000007c0947 */ /* 0x004fea0003800000 */
[-C--:B------:R-:W-:Y:S02]  /*1aba0*/  ISETP.GE.AND P6, PT, R199, R12.reuse, PT ;  /* 0x0000000cc700720c */ /* 0x080fe40003fc6270 */
[-C--:B------:R-:W-:Y:S02]  /*1abb0*/  ISETP.GE.AND P5, PT, R38, R12.reuse, PT ;  /* 0x0000000c2600720c */ /* 0x080fe40003fa6270 */
[-C--:B------:R-:W-:Y:S02]  /*1abc0*/  ISETP.GE.AND P4, PT, R36, R12.reuse, PT ;  /* 0x0000000c2400720c */ /* 0x080fe40003f86270 */
[-C--:B------:R-:W-:Y:S02]  /*1abd0*/  ISETP.GE.AND P3, PT, R34, R12.reuse, PT ;  /* 0x0000000c2200720c */ /* 0x080fe40003f66270 */
[-C--:B------:R-:W-:Y:S02]  /*1abe0*/  ISETP.GE.AND P2, PT, R32, R12.reuse, PT ;  /* 0x0000000c2000720c */ /* 0x080fe40003f46270 */
[----:B------:R-:W-:-:S03]  /*1abf0*/  ISETP.GE.AND P1, PT, R30, R12, PT ;  /* 0x0000000c1e00720c */ /* 0x000fc60003f26270 */
[----:B-1--4-:R-:W-:Y:S02]  /*1ac00*/  @!P6 IMAD.WIDE R6, R199, 0x2, R10 ;  /* 0x00000002c706e825 */ /* 0x012fe400078e020a */
        /* <DEDUP_REMOVED lines=24> */
.L_x_2759:
[----:B------:R-:W-:Y:S05]  /*1ad90*/  BSYNC B0 ;  /* 0x0000000000007941 */ /* 0x000fea0003800000 */
.L_x_2752:
[----:B------:R-:W-:Y:S02]  /*1ada0*/  ULDC UR4, c[0x0][0xc3c] ;  /* 0x00030f0000047ab9 */ /* 0x000fe40000000800 */
[----:B---3--:R-:W-:-:S13]  /*1adb0*/  ISETP.GE.AND P0, PT, R83, UR4, PT ;  /* 0x0000000453007c0c */ /* 0x008fda000bf06270 */
[----:B------:R-:W-:Y:S05]  /*1adc0*/  @!P0 BRA `(.L_x_2767) ;  /* 0xfffffe6800f48947 */ /* 0x000fea000383ffff */
[----:B------:R-:W-:Y:S05]  /*1add0*/  BRA `(.L_x_2539) ;  /* 0x0000008800247947 */ /* 0x000fea0003800000 */
.L_x_2537:
        /* <DEDUP_REMOVED lines=16> */
.L_x_2768:
        /* <DEDUP_REMOVED lines=43> */
.L_x_2772:
        /* <DEDUP_REMOVED lines=37> */
.L_x_2770:
        /* <DEDUP_REMOVED lines=13> */
.L_x_2773:
        /* <DEDUP_REMOVED lines=62> */
.L_x_2774:
        /* <DEDUP_REMOVED lines=61> */
.L_x_2775:
[----:B------:R-:W-:-:S05]  /*1bc60*/  LOP3.LUT R25, RZ, R2, RZ, 0x33, !PT ;  /* 0x00000002ff197212 */ /* 0x000fca00078e33ff */
[----:B------:R-:W-:Y:S01]  /*1bc70*/  IMAD.IADD R25, R6, 0x1, R25 ;  /* 0x0000000106197824 */ /* 0x000fe200078e0219 */
[----:B------:R-:W-:Y:S06]  /*1bc80*/  BRA `(.L_x_2776) ;  /* 0x00000000000c7947 */ /* 0x000fec0003800000 */
.L_x_2771:
[----:B------:R-:W-:Y:S02]  /*1bc90*/  IMAD.MOV.U32 R25, RZ, RZ, RZ ;  /* 0x000000ffff197224 */ /* 0x000fe400078e00ff */
[----:B------:R-:W-:Y:S02]  /*1bca0*/  IMAD.U32 R24, RZ, RZ, UR6 ;  /* 0x00000006ff187e24 */ /* 0x000fe4000f8e00ff */
[----:B------:R-:W-:-:S07]  /*1bcb0*/  IMAD.MOV.U32 R26, RZ, RZ, RZ ;  /* 0x000000ffff1a7224 */ /* 0x000fce00078e00ff */
.L_x_2776:
[----:B------:R-:W-:-:S13]  /*1bcc0*/  ISETP.NE.AND P0, PT, R7, RZ, PT ;  /* 0x000000ff0700720c */ /* 0x000fda0003f05270 */
[----:B------:R-:W0:Y:S01]  /*1bcd0*/  @!P0 S2R R3, SR_CgaCtaId ;  /* 0x0000000000038919 */ /* 0x000e220000008800 */
[----:B------:R-:W-:-:S04]  /*1bce0*/  @!P0 MOV R2, 0x400 ;  /* 0x0000040000028802 */ /* 0x000fc80000000f00 */
[----:B0-----:R-:W-:-:S05]  /*1bcf0*/  @!P0 LEA R2, R3, R2, 0x18 ;  /* 0x0000000203028211 */ /* 0x001fca00078ec0ff */
[----:B------:R1:W-:Y:S01]  /*1bd00*/  @!P0 STS.128 [R2+0x28cd0], R24 ;  /* 0x028cd01802008388 */ /* 0x0003e20000000c00 */
[----:B------:R-:W-:Y:S06]  /*1bd10*/  BAR.ARV 0x5, 0x180 ;  /* 0x0146000000007b1d */ /* 0x000fec0000002000 */
.L_x_2769:
        /* <DEDUP_REMOVED lines=38> */
.L_x_2904:
[----:B------:R-:W-:Y:S05]  /*1bf80*/  YIELD ;  /* 0x0000000000007946 */ /* 0x000fea0003800000 */
[----:B------:R-:W-:Y:S01]  /*1bf90*/  ULDC.64 UR4, c[0x0][0xa28] ;  /* 0x00028a0000047ab9 */ /* 0x000fe20000000a00 */
[----:B------:R-:W-:Y:S01]  /*1bfa0*/  IMAD.MOV.U32 R33, RZ, RZ, RZ ;  /* 0x000000ffff217224 */ /* 0x000fe200078e00ff */
[----:B------:R-:W-:Y:S01]  /*1bfb0*/  ISETP.NE.U32.AND P0, PT, RZ, UR4, PT ;  /* 0x00000004ff007c0c */ /* 0x000fe2000bf05070 */
[----:B------:R-:W0:Y:S01]  /*1bfc0*/  LDC.64 R4, c[0x0][0xa00] ;  /* 0x00028000ff047b82 */ /* 0x000e220000000a00 */
[----:B------:R-:W-:Y:S02]  /*1bfd0*/  ULDC.64 UR6, c[0x0][0xa10] ;  /* 0x0002840000067ab9 */ /* 0x000fe40000000a00 */
[----:B------:R-:W-:Y:S01]  /*1bfe0*/  ISETP.NE.AND.EX P0, PT, RZ, UR5, PT, P0 ;  /* 0x00000005ff007c0c */ /* 0x000fe2000bf05300 */
[----:B------:R-:W-:-:S12]  /*1bff0*/  ULDC.64 UR4, c[0x0][0xa18] ;  /* 0x0002860000047ab9 */ /* 0x000fd80000000a00 */
[----:B--2---:R-:W2:Y:S02]  /*1c000*/  @P0 LDC.64 R2, c[0x0][0xa28] ;  /* 0x00028a00ff020b82 */ /* 0x004ea40000000a00 */
[----:B--2---:R-:W-:-:S05]  /*1c010*/  @P0 IMAD.WIDE R2, R27, 0x4, R2 ;  /* 0x000000041b020825 */ /* 0x004fca00078e0202 */
[----:B------:R2:W5:Y:S01]  /*1c020*/  @P0 LDG.E R33, desc[UR40][R2.64] ;  /* 0x0000002802210981 */ /* 0x000562000c1e1900 */
[----:B------:R-:W-:Y:S01]  /*1c030*/  ISETP.NE.U32.AND P0, PT, RZ, UR4, PT ;  /* 0x00000004ff007c0c */ /* 0x000fe2000bf05070 */
[----:B------:R-:W-:Y:S01]  /*1c040*/  IMAD.MOV.U32 R30, RZ, RZ, RZ ;  /* 0x000000ffff1e7224 */ /* 0x000fe200078e00ff */
[----:B------:R-:W-:Y:S01]  /*1c050*/  ISETP.NE.U32.AND P1, PT, RZ, UR6, PT ;  /* 0x00000006ff007c0c */ /* 0x000fe2000bf25070 */
[----:B-1----:R-:W-:Y:S01]  /*1c060*/  IMAD.MOV.U32 R0, RZ, RZ, RZ ;  /* 0x000000ffff007224 */ /* 0x002fe200078e00ff */
[----:B------:R-:W-:Y:S01]  /*1c070*/  ISETP.NE.AND.EX P2, PT, RZ, UR5, PT, P0 ;  /* 0x00000005ff007c0c */ /* 0x000fe2000bf45300 */
[----:B------:R-:W-:Y:S01]  /*1c080*/  ULDC.64 UR4, c[0x0][0xa00] ;  /* 0x0002800000047ab9 */ /* 0x000fe20000000a00 */
[----:B------:R-:W-:Y:S01]  /*1c090*/  ISETP.NE.AND.EX P1, PT, RZ, UR7, PT, P1 ;  /* 0x00000007ff007c0c */ /* 0x000fe2000bf25310 */
[----:B0-----:R-:W-:Y:S01]  /*1c0a0*/  IMAD.WIDE R4, R27, 0x4, R4 ;  /* 0x000000041b047825 */ /* 0x001fe200078e0204 */
[----:B------:R-:W-:Y:S01]  /*1c0b0*/  ISETP.NE.U32.AND P0, PT, RZ, UR4, PT ;  /* 0x00000004ff007c0c */ /* 0x000fe2000bf05070 */
[----:B--2---:R-:W0:Y:S08]  /*1c0c0*/  LDC.64 R2, c[0x0][0xa10] ;  /* 0x00028400ff027b82 */ /* 0x004e300000000a00 */
[----:B---3--:R-:W1:Y:S01]  /*1c0d0*/  @P2 LDC.64 R6, c[0x0][0xa18] ;  /* 0x00028600ff062b82 */ /* 0x008e620000000a00 */
[----:B------:R-:W-:Y:S01]  /*1c0e0*/  ULDC UR4, c[0x0][0x288] ;  /* 0x0000a20000047ab9 */ /* 0x000fe20000000800 */
[----:B------:R-:W-:Y:S01]  /*1c0f0*/  ISETP.NE.AND.EX P0, PT, RZ, UR5, PT, P0 ;  /* 0x00000005ff007c0c */ /* 0x000fe2000bf05300 */
[----:B------:R-:W-:Y:S01]  /*1c100*/  IMAD.U32 R8, RZ, RZ, UR4 ;  /* 0x00000004ff087e24 */ /* 0x000fe2000f8e00ff */
[----:B------:R-:W-:-:S11]  /*1c110*/  ULDC.64 UR4, c[0x0][0x418] ;  /* 0x0001060000047ab9 */ /* 0x000fd60000000a00 */
[----:B------:R-:W5:Y:S01]  /*1c120*/  @P0 LDG.E R30, desc[UR40][R4.64] ;  /* 0x00000028041e0981 */ /* 0x000f62000c1e1900 */
[----:B0-----:R-:W-:-:S05]  /*1c130*/  IMAD.WIDE R2, R27, 0x4, R2 ;  /* 0x000000041b027825 */ /* 0x001fca00078e0202 */
[----:B------:R-:W5:Y:S01]  /*1c140*/  @P1 LDG.E R0, desc[UR40][R2.64] ;  /* 0x0000002802001981 */ /* 0x000f62000c1e1900 */
[----:B-1----:R-:W-:-:S05]  /*1c150*/  @P2 IMAD.WIDE R6, R27, 0x4, R6 ;  /* 0x000000041b062825 */ /* 0x002fca00078e0206 */
        /* <DEDUP_REMOVED lines=8> */
[----:B0-----:R-:W-:Y:S02]  /*1c1e0*/  IMAD.U32 R6, RZ, RZ, UR5 ;  /* 0x00000005ff067e24 */ /* 0x001fe4000f8e00ff */
[----:B------:R-:W-:Y:S01]  /*1c1f0*/  IMAD.U32 R11, RZ, RZ, UR4 ;  /* 0x00000004ff0b7e24 */ /* 0x000fe2000f8e00ff */
[----:B--2---:R0:W-:Y:S01]  /*1c200*/  STL [R1], R8 ;  /* 0x0000000801007387 */ /* 0x0041e20000100800 */
[----:B------:R-:W-:Y:S01]  /*1c210*/  IMAD.MOV.U32 R14, RZ, RZ, R8 ;  /* 0x000000ffff0e7224 */ /* 0x000fe200078e0008 */
[----:B----4-:R-:W-:Y:S06]  /*1c220*/  @P2 BRA `(.L_x_2778) ;  /* 0x0000000000142947 */ /* 0x010fec0003800000 */
[----:B------:R-:W-:Y:S05]  /*1c230*/  @!P0 BRA `(.L_x_2778) ;  /* 0x0000000000108947 */ /* 0x000fea0003800000 */
[----:B0-----:R-:W2:Y:S04]  /*1c240*/  LDG.E R8, desc[UR40][R4.64] ;  /* 0x0000002804087981 */ /* 0x001ea8000c1e1900 */
[----:B------:R-:W2:Y:S02]  /*1c250*/  LDG.E R7, desc[UR40][R4.64+0x4] ;  /* 0x0000042804077981 */ /* 0x000ea4000c1e1900 */
[----:B--2---:R-:W-:-:S05]  /*1c260*/  IMAD.IADD R14, R7, 0x1, -R8 ;  /* 0x00000001070e7824 */ /* 0x004fca00078e0a08 */
[----:B------:R1:W-:Y:S02]  /*1c270*/  STL [R1], R14 ;  /* 0x0000000e01007387 */ /* 0x0003e40000100800 */
.L_x_2778:
[----:B------:R-:W-:Y:S01]  /*1c280*/  ULDC.64 UR4, c[0x0][0xa20] ;  /* 0x0002880000047ab9 */ /* 0x000fe20000000a00 */
[C---:B------:R-:W-:Y:S02]  /*1c290*/  LOP3.LUT R4, R26.reuse, 0xff000000, RZ, 0xc0, !PT ;  /* 0xff0000001a047812 */ /* 0x040fe400078ec0ff */
[----:B------:R-:W-:Y:S02]  /*1c2a0*/  ISETP.NE.U32.AND P0, PT, RZ, UR4, PT ;  /* 0x00000004ff007c0c */ /* 0x000fe4000bf05070 */
[----:B------:R-:W-:Y:S02]  /*1c2b0*/  SHF.R.U32.HI R4, RZ, 0x8, R4 ;  /* 0x00000008ff047819 */ /* 0x000fe40000011604 */
[----:B------:R-:W-:Y:S02]  /*1c2c0*/  ISETP.NE.AND.EX P0, PT, RZ, UR5, PT, P0 ;  /* 0x00000005ff007c0c */ /* 0x000fe4000bf05300 */
[C---:B------:R-:W-:Y:S02]  /*1c2d0*/  LOP3.LUT R9, R26.reuse, 0xff0000, RZ, 0xc0, !PT ;  /* 0x00ff00001a097812 */ /* 0x040fe400078ec0ff */
[----:B------:R-:W-:-:S02]  /*1c2e0*/  LOP3.LUT R17, R26, 0xffff, RZ, 0xc0, !PT ;  /* 0x0000ffff1a117812 */ /* 0x000fc400078ec0ff */
[----:B------:R-:W-:-:S07]  /*1c2f0*/  LEA.HI R9, R9, R4, RZ, 0x10 ;  /* 0x0000000409097211 */ /* 0x000fce00078f80ff */
[----:B------:R-:W-:Y:S05]  /*1c300*/  @!P0 BRA `(.L_x_2779) ;  /* 0x0000000000108947 */ /* 0x000fea0003800000 */
[----:B------:R-:W2:Y:S02]  /*1c310*/  LDC.64 R4, c[0x0][0xa20] ;  /* 0x00028800ff047b82 */ /* 0x000ea40000000a00 */
[----:B--2---:R-:W-:-:S05]  /*1c320*/  IMAD.WIDE R4, R27, 0x4, R4 ;  /* 0x000000041b047825 */ /* 0x004fca00078e0204 */
[----:B------:R2:W5:Y:S01]  /*1c330*/  LDG.E R11, desc[UR40][R4.64] ;  /* 0x00000028040b7981 */ /* 0x000562000c1e1900 */
[----:B------:R-:W-:Y:S05]  /*1c340*/  BRA `(.L_x_2780) ;  /* 0x0000000000247947 */ /* 0x000fea0003800000 */
.L_x_2779:
[----:B------:R-:W-:Y:S02]  /*1c350*/  ULDC.64 UR4, c[0x0][0xa08] ;  /* 0x0002820000047ab9 */ /* 0x000fe40000000a00 */
[----:B------:R-:W-:-:S04]  /*1c360*/  ISETP.NE.U32.AND P0, PT, RZ, UR4, PT ;  /* 0x00000004ff007c0c */ /* 0x000fc8000bf05070 */
[----:B------:R-:W-:-:S13]  /*1c370*/  ISETP.NE.AND.EX P0, PT, RZ, UR5, PT, P0 ;  /* 0x00000005ff007c0c */ /* 0x000fda000bf05300 */
[----:B------:R-:W-:Y:S05]  /*1c380*/  @!P0 BRA `(.L_x_2780) ;  /* 0x0000000000148947 */ /* 0x000fea0003800000 */
[----:B------:R-:W2:Y:S02]  /*1c390*/  LDC.64 R4, c[0x0][0xa08] ;  /* 0x00028200ff047b82 */ /* 0x000ea40000000a00 */
[----:B--2---:R-:W-:-:S05]  /*1c3a0*/  IMAD.WIDE R4, R27, 0x4, R4 ;  /* 0x000000041b047825 */ /* 0x004fca00078e0204 */
[----:B------:R-:W2:Y:S04]  /*1c3b0*/  LDG.E R11, desc[UR40][R4.64] ;  /* 0x00000028040b7981 */ /* 0x000ea8000c1e1900 */
[----:B0-----:R-:W2:Y:S02]  /*1c3c0*/  LDG.E R8, desc[UR40][R4.64+0x4] ;  /* 0x0000042804087981 */ /* 0x001ea4000c1e1900 */
[----:B--2---:R-:W-:-:S07]  /*1c3d0*/  IMAD.IADD R11, R8, 0x1, -R11 ;  /* 0x00000001080b7824 */ /* 0x004fce00078e0a0b */
.L_x_2780:
[----:B--2---:R-:W2:Y:S01]  /*1c3e0*/  @P1 LDG.E R4, desc[UR40][R2.64] ;  /* 0x0000002802041981 */ /* 0x004ea2000c1e1900 */
[----:B------:R-:W3:Y:S03]  /*1c3f0*/  LDC R5, c[0x0][0x448] ;  /* 0x00011200ff057b82 */ /* 0x000ee60000000800 */
[----:B------:R-:W2:Y:S01]  /*1c400*/  @P1 LDG.E R13, desc[UR40][R2.64+0x4] ;  /* 0x00000428020d1981 */ /* 0x000ea2000c1e1900 */
[----:B-----5:R-:W-:Y:S02]  /*1c410*/  IMAD.IADD R11, R11, 0x1, -R33 ;  /* 0x000000010b0b7824 */ /* 0x020fe400078e0a21 */
[----:B------:R-:W-:-:S04]  /*1c420*/  IMAD.SHL.U32 R31, R25, 0x40, RZ ;  /* 0x00000040191f7824 */ /* 0x000fc800078e00ff */
[----:B0-----:R-:W-:Y:S01]  /*1c430*/  VIADD R8, R31, 0x3f ;  /* 0x0000003f1f087836 */ /* 0x001fe20000000000 */
[----:B---3--:R-:W-:-:S13]  /*1c440*/  ISETP.NE.AND P2, PT, R5, 0x1, PT ;  /* 0x000000010500780c */ /* 0x008fda0003f45270 */
[----:B------:R-:W0:Y:S08]  /*1c450*/  @P2 LDC R7, c[0x0][0x44c] ;  /* 0x00011300ff072b82 */ /* 0x000e300000000800 */
[----:B------:R-:W3:Y:S01]  /*1c460*/  @P2 LDC R5, c[0x0][0x450] ;  /* 0x00011400ff052b82 */ /* 0x000ee20000000800 */
[----:B--2---:R-:W-:Y:S02]  /*1c470*/  @P1 IMAD.IADD R6, R13, 0x1, -R4 ;  /* 0x000000010d061824 */ /* 0x004fe400078e0a04 */
[----:B0-----:R-:W-:-:S04]  /*1c480*/  @P2 IMAD.HI.U32 R4, R8, R7, RZ ;  /* 0x0000000708042227 */ /* 0x001fc800078e00ff */
[----:B------:R-:W-:Y:S01]  /*1c490*/  IMAD.IADD R23, R11, 0x1, R6 ;  /* 0x000000010b177824 */ /* 0x000fe200078e0206 */
[----:B---3--:R-:W-:-:S03]  /*1c4a0*/  @P2 SHF.R.U32.HI R8, RZ, R5, R4 ;  /* 0x00000005ff082219 */ /* 0x008fc60000011604 */
[C---:B------:R-:W-:Y:S01]  /*1c4b0*/  VIADD R10, R23.reuse, 0x3f ;  /* 0x0000003f170a7836 */ /* 0x040fe20000000000 */
[----:B------:R-:W-:-:S04]  /*1c4c0*/  IADD3 R7, R23, 0x1, -R14 ;  /* 0x0000000117077810 */ /* 0x000fc80007ffe80e */
[----:B------:R-:W-:Y:S01]  /*1c4d0*/  SHF.R.S32.HI R3, RZ, 0x1f, R10 ;  /* 0x0000001fff037819 */ /* 0x000fe2000001140a */
[----:B------:R-:W-:-:S03]  /*1c4e0*/  IMAD.IADD R8, R7, 0x1, R8 ;  /* 0x0000000107087824 */ /* 0x000fc600078e0208 */
[----:B------:R-:W-:Y:S02]  /*1c4f0*/  LEA.HI R10, R3, R10, RZ, 0x6 ;  /* 0x0000000a030a7211 */ /* 0x000fe400078f30ff */
[----:B------:R-:W0:Y:S02]  /*1c500*/  LDC.64 R2, c[0x0][0x9e0] ;  /* 0x00027800ff027b82 */ /* 0x000e240000000a00 */
[----:B------:R-:W-:Y:S02]  /*1c510*/  SHF.R.S32.HI R10, RZ, 0x6, R10 ;  /* 0x00000006ff0a7819 */ /* 0x000fe4000001140a */
[----:B0-----:R-:W-:Y:S01]  /*1c520*/  ISETP.GE.AND P3, PT, R3, 0x1, PT ;  /* 0x000000010300780c */ /* 0x001fe20003f66270 */
[----:B------:R-:W-:-:S12]  /*1c530*/  IMAD.IADD R2, R8, 0x1, R2 ;  /* 0x0000000108027824 */ /* 0x000fd800078e0202 */
[----:B------:R-:W-:Y:S05]  /*1c540*/  @!P3 BRA `(.L_x_2781) ;  /* 0x000000000048b947 */ /* 0x000fea0003800000 */
        /* <DEDUP_REMOVED lines=11> */
.L_x_2783:
[----:B------:R-:W-:-:S13]  /*1c600*/  ISETP.NE.AND P0, PT, R3, 0x1, PT ;  /* 0x000000010300780c */ /* 0x000fda0003f05270 */
[----:B------:R-:W0:Y:S02]  /*1c610*/  @P0 LDC.64 R4, c[0x0][0x9e8] ;  /* 0x00027a00ff040b82 */ /* 0x000e240000000a00 */
[----:B0-----:R-:W-:-:S05]  /*1c620*/  @P0 IMAD.HI.U32 R4, R12, R4, RZ ;  /* 0x000000040c040227 */ /* 0x001fca00078e00ff */
[----:B------:R-:W-:-:S07]  /*1c630*/  @P0 SHF.R.U32.HI R12, RZ, R5, R4 ;  /* 0x00000005ff0c0219 */ /* 0x000fce0000011604 */
.L_x_2784:
[----:B------:R-:W-:Y:S05]  /*1c640*/  BSYNC B0 ;  /* 0x0000000000007941 */ /* 0x000fea0003800000 */
.L_x_2782:
[----:B------:R-:W-:-:S05]  /*1c650*/  IMAD R12, R12, R3, R3 ;  /* 0x000000030c0c7224 */ /* 0x000fca00078e0203 */
[----:B------:R-:W-:-:S07]  /*1c660*/  VIMNMX R2, R2, R12, PT ;  /* 0x0000000c02027248 */ /* 0x000fce0003fe0100 */
.L_x_2781:
[----:B------:R-:W0:Y:S01]  /*1c670*/  @P2 LDC R8, c[0x0][0x44c] ;  /* 0x00011300ff082b82 */ /* 0x000e220000000800 */
[----:B------:R-:W-:Y:S01]  /*1c680*/  VIADD R2, R2, 0x3f ;  /* 0x0000003f02027836 */ /* 0x000fe20000000000 */
[----:B------:R-:W-:Y:S01]  /*1c690*/  ULDC UR4, c[0x0][0x9dc] ;  /* 0x0002770000047ab9 */ /* 0x000fe20000000800 */
[----:B------:R-:W-:-:S05]  /*1c6a0*/  IMAD.MOV.U32 R4, RZ, RZ, R31 ;  /* 0x000000ffff047224 */ /* 0x000fca00078e001f */
[----:B------:R-:W2:Y:S01]  /*1c6b0*/  @P2 LDC R5, c[0x0][0x450] ;  /* 0x00011400ff052b82 */ /* 0x000ea20000000800 */
[----:B0-----:R-:W-:-:S05]  /*1c6c0*/  @P2 IMAD.HI.U32 R8, R31, R8, RZ ;  /* 0x000000081f082227 */ /* 0x001fca00078e00ff */
[----:B--2---:R-:W-:Y:S01]  /*1c6d0*/  @P2 SHF.R.U32.HI R4, RZ, R5, R8 ;  /* 0x00000005ff042219 */ /* 0x004fe20000011608 */
[----:B------:R-:W-:Y:S01]  /*1c6e0*/  IMAD.IADD R8, R23, 0x1, -R14 ;  /* 0x0000000117087824 */ /* 0x000fe200078e0a0e */
[----:B------:R-:W-:-:S03]  /*1c6f0*/  SHF.R.S32.HI R5, RZ, 0x1f, R2 ;  /* 0x0000001fff057819 */ /* 0x000fc60000011402 */
[----:B------:R-:W-:Y:S01]  /*1c700*/  IMAD.IADD R13, R8, 0x1, R4 ;  /* 0x00000001080d7824 */ /* 0x000fe200078e0204 */
[----:B------:R-:W-:-:S03]  /*1c710*/  LEA.HI R5, R5, R2, RZ, 0x6 ;  /* 0x0000000205057211 */ /* 0x000fc600078f30ff */
[----:B------:R-:W-:Y:S01]  /*1c720*/  VIADD R2, R13, -UR4 ;  /* 0x800000040d027c36 */ /* 0x000fe20008000000 */
        /* <DEDUP_REMOVED lines=13> */
.L_x_2787:
[----:B------:R-:W-:-:S13]  /*1c800*/  ISETP.NE.AND P0, PT, R3, 0x1, PT ;  /* 0x000000010300780c */ /* 0x000fda0003f05270 */
[----:B------:R-:W0:Y:S02]  /*1c810*/  @P0 LDC.64 R4, c[0x0][0x9e8] ;  /* 0x00027a00ff040b82 */ /* 0x000e240000000a00 */
[----:B0-----:R-:W-:-:S05]  /*1c820*/  @P0 IMAD.HI.U32 R4, R13, R4, RZ ;  /* 0x000000040d040227 */ /* 0x001fca00078e00ff */
[----:B------:R-:W-:-:S07]  /*1c830*/  @P0 SHF.R.U32.HI R13, RZ, R5, R4 ;  /* 0x00000005ff0d0219 */ /* 0x000fce0000011604 */
.L_x_2788:
[----:B------:R-:W-:Y:S05]  /*1c840*/  BSYNC B0 ;  /* 0x0000000000007941 */ /* 0x000fea0003800000 */
.L_x_2786:
[----:B------:R-:W-:-:S05]  /*1c850*/  IMAD R3, R13, R3, RZ ;  /* 0x000000030d037224 */ /* 0x000fca00078e02ff */
[----:B------:R-:W-:-:S07]  /*1c860*/  VIMNMX R2, R2, R3, !PT ;  /* 0x0000000302027248 */ /* 0x000fce0007fe0100 */
.L_x_2785:
[----:B------:R-:W-:Y:S01]  /*1c870*/  SHF.R.S32.HI R3, RZ, 0x1f, R2 ;  /* 0x0000001fff037819 */ /* 0x000fe20000011402 */
[----:B------:R-:W-:Y:S01]  /*1c880*/  BSSY B0, `(.L_x_2789) ;  /* 0x0000026000007945 */ /* 0x000fe20003800000 */
[----:B------:R-:W-:Y:S01]  /*1c890*/  LOP3.LUT R32, R9, 0xff, RZ, 0xc0, !PT ;  /* 0x000000ff09207812 */ /* 0x000fe200078ec0ff */
[----:B------:R-:W-:Y:S01]  /*1c8a0*/  IMAD.MOV.U32 R15, RZ, RZ, RZ ;  /* 0x000000ffff0f7224 */ /* 0x000fe200078e00ff */
[----:B------:R-:W-:Y:S02]  /*1c8b0*/  LEA.HI R3, R3, R2, RZ, 0x6 ;  /* 0x0000000203037211 */ /* 0x000fe400078f30ff */
[----:B------:R-:W-:Y:S02]  /*1c8c0*/  SHF.R.U32.HI R4, RZ, 0x10, R9 ;  /* 0x00000010ff047819 */ /* 0x000fe40000011609 */
[----:B------:R-:W-:-:S04]  /*1c8d0*/  SHF.R.S32.HI R3, RZ, 0x6, R3 ;  /* 0x00000006ff037819 */ /* 0x000fc80000011403 */
[----:B------:R-:W-:-:S04]  /*1c8e0*/  VIMNMX R5, RZ, R3, !PT ;  /* 0x00000003ff057248 */ /* 0x000fc80007fe0100 */
[----:B------:R-:W-:-:S13]  /*1c8f0*/  ISETP.GT.AND P0, PT, R12, R5, PT ;  /* 0x000000050c00720c */ /* 0x000fda0003f04270 */
[----:B------:R-:W-:Y:S05]  /*1c900*/  @!P0 BRA `(.L_x_2790) ;  /* 0x0000000000748947 */ /* 0x000fea0003800000 */
[----:B------:R-:W-:Y:S01]  /*1c910*/  ISETP.NE.AND P0, PT, R4, RZ, PT ;  /* 0x000000ff0400720c */ /* 0x000fe20003f05270 */
[----:B------:R-:W-:-:S03]  /*1c920*/  ULDC UR4, c[0x0][0x9f0] ;  /* 0x00027c0000047ab9 */ /* 0x000fc60000000800 */
[----:B------:R-:W-:-:S04]  /*1c930*/  SEL R9, R4, UR4, P0 ;  /* 0x0000000404097c07 */ /* 0x000fc80008000000 */
[----:B-1----:R-:W-:Y:S02]  /*1c940*/  IABS R14, R9 ;  /* 0x00000009000e7213 */ /* 0x002fe40000000000 */
[----:B------:R-:W-:Y:S02]  /*1c950*/  IADD3 R13, R9, -0x1, R12 ;  /* 0xffffffff090d7810 */ /* 0x000fe40007ffe00c */
[----:B------:R-:W0:Y:S03]  /*1c960*/  I2F.RP R2, R14 ;  /* 0x0000000e00027306 */ /* 0x000e260000209400 */
[----:B------:R-:W-:-:S05]  /*1c970*/  IMAD.IADD R13, R13, 0x1, -R5 ;  /* 0x000000010d0d7824 */ /* 0x000fca00078e0a05 */
        /* <DEDUP_REMOVED lines=22> */
.L_x_2790:
[----:B------:R-:W-:Y:S05]  /*1cae0*/  BSYNC B0 ;  /* 0x0000000000007941 */ /* 0x000fea0003800000 */
.L_x_2789:
[-C--:B------:R-:W-:Y:S01]  /*1caf0*/  IMAD R5, R32, R15.reuse, R5 ;  /* 0x0000000f20057224 */ /* 0x080fe200078e0205 */
[----:B------:R-:W-:Y:S04]  /*1cb00*/  BSSY B0, `(.L_x_2791) ;  /* 0x00001a8000007945 */ /* 0x000fe80003800000 */
        /* <DEDUP_REMOVED lines=21> */
[----:B-1----:R0:W1:Y:S02]  /*1cc60*/  SHFL.IDX PT, R14, R2, RZ, 0x1f ;  /* 0x00001fff020e7589 */ /* 0x00206400000e0000 */
.L_x_2959:
[----:B-1----:R-:W-:Y:S02]  /*1cc70*/  ISETP.NE.AND P0, PT, R14, RZ, PT ;  /* 0x000000ff0e00720c */ /* 0x002fe40003f05270 */
[----:B------:R-:W-:-:S11]  /*1cc80*/  PLOP3.LUT P6, PT, PT, PT, PT, 0x8, 0x0 ;  /* 0x000000000000781c */ /* 0x000fd60003fce170 */
[----:B------:R-:W-:Y:S05]  /*1cc90*/  @P0 BRA `(.L_x_2794) ;  /* 0x00000000000c0947 */ /* 0x000fea0003800000 */
[----:B------:R-:W-:-:S03]  /*1cca0*/  UMOV UR4, 0xffffffff ;  /* 0xffffffff00047882 */ /* 0x000fc60000000000 */
[----:B------:R-:W-:Y:S05]  /*1ccb0*/  BRA.DIV UR4, `(.L_x_2795) ;  /* 0x0000007e040c7947 */ /* 0x000fea000b800000 */
[----:B------:R-:W-:-:S13]  /*1ccc0*/  ELECT P6, URZ, PT ;  /* 0x00000000003f782f */ /* 0x000fda00038c0000 */
.L_x_2794:
        /* <DEDUP_REMOVED lines=9> */
.L_x_2962:
[----:B------:R-:W-:Y:S05]  /*1cd60*/  BSYNC B1 ;  /* 0x0000000000017941 */ /* 0x000fea0003800000 */
.L_x_2796:
[----:B------:R-:W-:Y:S04]  /*1cd70*/  BSSY B1, `(.L_x_2798) ;  /* 0x00000b7000017945 */ /* 0x000fe80003800000 */
[----:B------:R-:W-:Y:S05]  /*1cd80*/  @!P6 BRA `(.L_x_2799) ;  /* 0x0000000800d4e947 */ /* 0x000fea0003800000 */
[----:B------:R-:W-:Y:S01]  /*1cd90*/  IMAD R11, R19, 0x8, R18 ;  /* 0x00000008130b7824 */ /* 0x000fe200078e0212 */
[----:B0-----:R-:W-:Y:S01]  /*1cda0*/  SHF.L.U32 R2, R29, 0x1f, RZ ;  /* 0x0000001f1d027819 */ /* 0x001fe200000006ff */
[----:B------:R-:W0:Y:S01]  /*1cdb0*/  S2R R3, SR_TID.X ;  /* 0x0000000000037919 */ /* 0x000e220000002100 */
[----:B------:R-:W-:Y:S02]  /*1cdc0*/  BSSY B2, `(.L_x_2800) ;  /* 0x0000005000027945 */ /* 0x000fe40003800000 */
[----:B------:R-:W1:Y:S01]  /*1cdd0*/  SYNCS.PHASECHK.TRANS64.TRYWAIT P0, [R11+URZ+0x28ca0], R2 ;  /* 0x028ca0020b0075a7 */ /* 0x000e62000800017f */
[----:B0-----:R-:W-:-:S04]  /*1cde0*/  LOP3.LUT R3, R3, 0x7f, RZ, 0xc0, !PT ;  /* 0x0000007f03037812 */ /* 0x001fc800078ec0ff */
[----:B------:R-:W-:Y:S01]  /*1cdf0*/  ISETP.NE.AND P1, PT, R3, RZ, PT ;  /* 0x000000ff0300720c */ /* 0x000fe20003f25270 */
[----:B-1----:R-:W-:-:S12]  /*1ce00*/  @!P0 BRA `(.L_x_2801) ;  /* 0x0000007800ec8947 */ /* 0x002fd80003800000 */
.L_x_2963:
[----:B------:R-:W-:Y:S05]  /*1ce10*/  BSYNC B2 ;  /* 0x0000000000027941 */ /* 0x000fea0003800000 */
.L_x_2800:
        /* <DEDUP_REMOVED lines=9> */
.L_x_2803:
[----:B------:R-:W-:Y:S05]  /*1ceb0*/  BSYNC B2 ;  /* 0x0000000000027941 */ /* 0x000fea0003800000 */
.L_x_2802:
        /* <DEDUP_REMOVED lines=12> */
.L_x_2804:
        /* <DEDUP_REMOVED lines=13> */
.L_x_2964:
[----:B------:R-:W-:Y:S05]  /*1d050*/  BSYNC B2 ;  /* 0x0000000000027941 */ /* 0x000fea0003800000 */
.L_x_2805:
        /* <DEDUP_REMOVED lines=11> */
.L_x_2808:
[----:B------:R-:W-:Y:S05]  /*1d110*/  BSYNC B2 ;  /* 0x0000000000027941 */ /* 0x000fea0003800000 */
.L_x_2807:
        /* <DEDUP_REMOVED lines=9> */
.L_x_2809:
        /* <DEDUP_REMOVED lines=15> */
.L_x_2810:
        /* <DEDUP_REMOVED lines=15> */
.L_x_2811:
        /* <DEDUP_REMOVED lines=15> */
.L_x_2812:
        /* <DEDUP_REMOVED lines=15> */
.L_x_2813:
        /* <DEDUP_REMOVED lines=15> */
.L_x_2814:
        /* <DEDUP_REMOVED lines=15> */
.L_x_2815:
        /* <DEDUP_REMOVED lines=15> */
.L_x_2816:
        /* <DEDUP_REMOVED lines=10> */
.L_x_2799:
[----:B------:R-:W-:Y:S05]  /*1d8e0*/  BSYNC B1 ;  /* 0x0000000000017941 */ /* 0x000fea0003800000 */
.L_x_2798:
[----:B------:R-:W-:Y:S01]  /*1d8f0*/  VIADD R12, R9, 0xfffffffe ;  /* 0xfffffffe090c7836 */ /* 0x000fe20000000000 */
[----:B------:R-:W-:Y:S01]  /*1d900*/  PLOP3.LUT P0, PT, PT, PT, PT, 0x8, 0x0 ;  /* 0x000000000000781c */ /* 0x000fe20003f0e170 */
[----:B------:R-:W-:-:S03]  /*1d910*/  VIADD R19, R19, 0x1 ;  /* 0x0000000113137836 */ /* 0x000fc60000000000 */
[----:B------:R-:W-:Y:S02]  /*1d920*/  ISETP.GE.AND P2, PT, R12, R6, PT ;  /* 0x000000060c00720c */ /* 0x000fe40003f46270 */
[----:B------:R-:W-:-:S04]  /*1d930*/  ISETP.NE.AND P1, PT, R19, 0x2, PT ;  /* 0x000000021300780c */ /* 0x000fc80003f25270 */
[----:B0-----:R-:W-:Y:S02]  /*1d940*/  SEL R2, RZ, 0x1, P1 ;  /* 0x00000001ff027807 */ /* 0x001fe40000800000 */
[----:B------:R-:W-:Y:S02]  /*1d950*/  SEL R19, R19, RZ, P1 ;  /* 0x000000ff13137207 */ /* 0x000fe40000800000 */
[----:B------:R-:W-:-:S03]  /*1d960*/  LOP3.LUT R29, R29, R2, RZ, 0x3c, !PT ;  /* 0x000000021d1d7212 */ /* 0x000fc600078e3cff */
[----:B------:R-:W-:Y:S05]  /*1d970*/  @!P2 BRA `(.L_x_2792) ;  /* 0x0000000c0000a947 */ /* 0x000fea0003800000 */
.L_x_2836:
[----:B------:R-:W-:Y:S05]  /*1d980*/  YIELD ;  /* 0x0000000000007946 */ /* 0x000fea0003800000 */
[----:B------:R-:W-:Y:S04]  /*1d990*/  BSSY B1, `(.L_x_2817) ;  /* 0x00000b6000017945 */ /* 0x000fe80003800000 */
[----:B------:R-:W-:Y:S05]  /*1d9a0*/  @!P6 BRA `(.L_x_2818) ;  /* 0x0000000800d0e947 */ /* 0x000fea0003800000 */
[----:B------:R-:W-:Y:S01]  /*1d9b0*/  IMAD R11, R19, 0x8, R18 ;  /* 0x00000008130b7824 */ /* 0x000fe200078e0212 */
[----:B------:R-:W-:Y:S01]  /*1d9c0*/  SHF.L.U32 R2, R29, 0x1f, RZ ;  /* 0x0000001f1d027819 */ /* 0x000fe200000006ff */
[----:B------:R-:W0:Y:S01]  /*1d9d0*/  S2R R3, SR_TID.X ;  /* 0x0000000000037919 */ /* 0x000e220000002100 */
[----:B------:R-:W-:Y:S02]  /*1d9e0*/  BSSY B2, `(.L_x_2819) ;  /* 0x0000005000027945 */ /* 0x000fe40003800000 */
[----:B------:R-:W1:Y:S01]  /*1d9f0*/  SYNCS.PHASECHK.TRANS64.TRYWAIT P1, [R11+URZ+0x28ca0], R2 ;  /* 0x028ca0020b0075a7 */ /* 0x000e62000802017f */
[----:B0-----:R-:W-:-:S04]  /*1da00*/  LOP3.LUT R3, R3, 0x7f, RZ, 0xc0, !PT ;  /* 0x0000007f03037812 */ /* 0x001fc800078ec0ff */
[----:B------:R-:W-:Y:S01]  /*1da10*/  ISETP.NE.AND P2, PT, R3, RZ, PT ;  /* 0x000000ff0300720c */ /* 0x000fe20003f45270 */
[----:B-1----:R-:W-:-:S12]  /*1da20*/  @!P1 BRA `(.L_x_2820) ;  /* 0x00000070000c9947 */ /* 0x002fd80003800000 */
.L_x_2965:
[----:B------:R-:W-:Y:S05]  /*1da30*/  BSYNC B2 ;  /* 0x0000000000027941 */ /* 0x000fea0003800000 */
.L_x_2819:
        /* <DEDUP_REMOVED lines=9> */
.L_x_2822:
[----:B------:R-:W-:Y:S05]  /*1dad0*/  BSYNC B2 ;  /* 0x0000000000027941 */ /* 0x000fea0003800000 */
.L_x_2821:
        /* <DEDUP_REMOVED lines=11> */
.L_x_2823:
        /* <DEDUP_REMOVED lines=13> */
.L_x_2966:
[----:B------:R-:W-:Y:S05]  /*1dc60*/  BSYNC B2 ;  /* 0x0000000000027941 */ /* 0x000fea0003800000 */
.L_x_2824:
        /* <DEDUP_REMOVED lines=11> */
.L_x_2827:
[----:B------:R-:W-:Y:S05]  /*1dd20*/  BSYNC B2 ;  /* 0x0000000000027941 */ /* 0x000fea0003800000 */
.L_x_2826:
[----:B------:R-:W-:Y:S01]  /*1dd30*/  R2UR UR6, R2 ;  /* 0x00000000020672ca */ /* 0x000fe200000e0000 */
[----:B------:R-:W-:Y:S01]  /*1dd40*/  UIADD3 UR4, UP0, UR42, 0x670, URZ ;  /* 0x000006702a047890 */ /* 0x000fe2000ff1e03f */
[----:B------:R-:W-:Y:S01]  /*1dd50*/  R2UR UR7, R3 ;  /* 0x00000000030772ca */ /* 0x000fe200000e0000 */
[----:B------:R-:W-:Y:S01]  /*1dd60*/  VIADD R11, R11, 0x28cb0 ;  /* 0x00028cb00b0b7836 */ /* 0x000fe20000000000 */
[----:B------:R-:W-:Y:S01]  /*1dd70*/  R2UR UR10, R9 ;  /* 0x00000000090a72ca */ /* 0x000fe200000e0000 */
[----:B------:R-:W-:Y:S01]  /*1dd80*/  IMAD R9, R19, 0x10000, R18 ;  /* 0x0001000013097824 */ /* 0x000fe200078e0212 */
[----:B------:R-:W-:Y:S01]  /*1dd90*/  PLOP3.LUT P1, PT, PT, PT, PT, 0x80, 0x0 ;  /* 0x000000000000781c */ /* 0x000fe20003f2f070 */
[----:B------:R-:W-:Y:S02]  /*1dda0*/  UIADD3.X UR5, URZ, UR43, URZ, UP0, !UPT ;  /* 0x0000002b3f057290 */ /* 0x000fe400087fe43f */
[----:B------:R-:W-:-:S10]  /*1ddb0*/  VIADD R14, R9, 0x400 ;  /* 0x00000400090e7836 */ /* 0x000fd40000000000 */
.L_x_2828:
        /* <DEDUP_REMOVED lines=15> */
.L_x_2829:
        /* <DEDUP_REMOVED lines=15> */
.L_x_2830:
        /* <DEDUP_REMOVED lines=15> */
.L_x_2831:
        /* <DEDUP_REMOVED lines=15> */
.L_x_2832:
        /* <DEDUP_REMOVED lines=15> */
.L_x_2833:
        /* <DEDUP_REMOVED lines=15> */
.L_x_2834:
        /* <DEDUP_REMOVED lines=15> */
.L_x_2835:
        /* <DEDUP_REMOVED lines=10> */
.L_x_2818:
[----:B------:R-:W-:Y:S05]  /*1e4f0*/  BSYNC B1 ;  /* 0x0000000000017941 */ /* 0x000fea0003800000 */
.L_x_2817:
[C---:B------:R-:W-:Y:S01]  /*1e500*/  ISETP.GT.AND P2, PT, R12.reuse, R6, PT ;  /* 0x000000060c00720c */ /* 0x040fe20003f44270 */
[----:B------:R-:W-:Y:S02]  /*1e510*/  VIADD R19, R19, 0x1 ;  /* 0x0000000113137836 */ /* 0x000fe40000000000 */
[----:B------:R-:W-:-:S03]  /*1e520*/  VIADD R12, R12, 0xffffffff ;  /* 0xffffffff0c0c7836 */ /* 0x000fc60000000000 */
[----:B------:R-:W-:-:S04]  /*1e530*/  ISETP.NE.AND P1, PT, R19, 0x2, PT ;  /* 0x000000021300780c */ /* 0x000fc80003f25270 */
[----:B------:R-:W-:Y:S02]  /*1e540*/  SEL R2, RZ, 0x1, P1 ;  /* 0x00000001ff027807 */ /* 0x000fe40000800000 */
[----:B------:R-:W-:Y:S02]  /*1e550*/  SEL R19, R19, RZ, P1 ;  /* 0x000000ff13137207 */ /* 0x000fe40000800000 */
[----:B------:R-:W-:Y:S01]  /*1e560*/  LOP3.LUT R29, R29, R2, RZ, 0x3c, !PT ;  /* 0x000000021d1d7212 */ /* 0x000fe200078e3cff */
[----:B------:R-:W-:Y:S06]  /*1e570*/  @P2 BRA `(.L_x_2836) ;  /* 0xfffffff400002947 */ /* 0x000fec000383ffff */
.L_x_2792:
[----:B------:R-:W-:Y:S05]  /*1e580*/  BSYNC B0 ;  /* 0x0000000000007941 */ /* 0x000fea0003800000 */
.L_x_2791:
[----:B------:R-:W0:Y:S01]  /*1e590*/  LDC R0, c[0x0][0x448] ;  /* 0x00011200ff007b82 */ /* 0x000e220000000800 */
[----:B------:R-:W-:Y:S01]  /*1e5a0*/  VIADD R2, R31, 0x3f ;  /* 0x0000003f1f027836 */ /* 0x000fe20000000000 */
[----:B------:R-:W-:Y:S06]  /*1e5b0*/  @!P0 WARPSYNC.ALL ;  /* 0x0000000000008948 */ /* 0x000fec0003800000 */
[----:B------:R-:W-:Y:S01]  /*1e5c0*/  @!P0 BAR.SYNC.DEFER_BLOCKING 0xc, 0x180 ;  /* 0x0306000000008b1d */ /* 0x000fe20000010000 */
[----:B0-----:R-:W-:-:S13]  /*1e5d0*/  ISETP.NE.AND P1, PT, R0, 0x1, PT ;  /* 0x000000010000780c */ /* 0x001fda0003f25270 */
[----:B------:R-:W0:Y:S08]  /*1e5e0*/  @P1 LDC R3, c[0x0][0x44c] ;  /* 0x00011300ff031b82 */ /* 0x000e300000000800 */
[----:B------:R-:W2:Y:S01]  /*1e5f0*/  @P1 LDC R0, c[0x0][0x450] ;  /* 0x00011400ff001b82 */ /* 0x000ea20000000800 */
[----:B0-----:R-:W-:-:S05]  /*1e600*/  @P1 IMAD.HI.U32 R3, R2, R3, RZ ;  /* 0x0000000302031227 */ /* 0x001fca00078e00ff */
[----:B--2---:R-:W-:-:S05]  /*1e610*/  @P1 SHF.R.U32.HI R2, RZ, R0, R3 ;  /* 0x00000000ff021219 */ /* 0x004fca0000011603 */
[----:B------:R-:W-:Y:S02]  /*1e620*/  IMAD.IADD R0, R7, 0x1, R2 ;  /* 0x0000000107007824 */ /* 0x000fe400078e0202 */
[----:B------:R-:W0:Y:S02]  /*1e630*/  LDC.64 R2, c[0x0][0x9e0] ;  /* 0x00027800ff027b82 */ /* 0x000e240000000a00 */
        /* <DEDUP_REMOVED lines=14> */
.L_x_2839:
[----:B------:R-:W-:-:S13]  /*1e720*/  ISETP.NE.AND P0, PT, R3, 0x1, PT ;  /* 0x000000010300780c */ /* 0x000fda0003f05270 */
[----:B------:R-:W0:Y:S02]  /*1e730*/  @P0 LDC.64 R6, c[0x0][0x9e8] ;  /* 0x00027a00ff060b82 */ /* 0x000e240000000a00 */
[----:B0-----:R-:W-:-:S05]  /*1e740*/  @P0 IMAD.HI.U32 R6, R5, R6, RZ ;  /* 0x0000000605060227 */ /* 0x001fca00078e00ff */
[----:B------:R-:W-:-:S07]  /*1e750*/  @P0 SHF.R.U32.HI R5, RZ, R7, R6 ;  /* 0x00000007ff050219 */ /* 0x000fce0000011606 */
.L_x_2840:
[----:B------:R-:W-:Y:S05]  /*1e760*/  BSYNC B0 ;  /* 0x0000000000007941 */ /* 0x000fea0003800000 */
.L_x_2838:
[----:B------:R-:W-:-:S05]  /*1e770*/  IMAD R5, R5, R3, R3 ;  /* 0x0000000305057224 */ /* 0x000fca00078e0203 */
[----:B------:R-:W-:-:S07]  /*1e780*/  VIMNMX R2, R2, R5, PT ;  /* 0x0000000502027248 */ /* 0x000fce0003fe0100 */
.L_x_2837:
[----:B------:R-:W-:Y:S01]  /*1e790*/  VIADD R2, R2, 0x3f ;  /* 0x0000003f02027836 */ /* 0x000fe20000000000 */
[----:B------:R-:W0:Y:S01]  /*1e7a0*/  @P1 LDC R0, c[0x0][0x450] ;  /* 0x00011400ff001b82 */ /* 0x000e220000000800 */
[----:B------:R-:W-:-:S03]  /*1e7b0*/  ULDC UR4, c[0x0][0x9dc] ;  /* 0x0002770000047ab9 */ /* 0x000fc60000000800 */
[----:B------:R-:W-:-:S04]  /*1e7c0*/  SHF.R.S32.HI R5, RZ, 0x1f, R2 ;  /* 0x0000001fff057819 */ /* 0x000fc80000011402 */
[----:B------:R-:W-:Y:S02]  /*1e7d0*/  LEA.HI R5, R5, R2, RZ, 0x6 ;  /* 0x0000000205057211 */ /* 0x000fe400078f30ff */
[----:B------:R-:W2:Y:S02]  /*1e7e0*/  @P1 LDC R2, c[0x0][0x44c] ;  /* 0x00011300ff021b82 */ /* 0x000ea40000000800 */
[----:B------:R-:W-:-:S04]  /*1e7f0*/  SHF.R.S32.HI R5, RZ, 0x6, R5 ;  /* 0x00000006ff057819 */ /* 0x000fc80000011405 */
[----:B------:R-:W-:Y:S01]  /*1e800*/  VIMNMX R10, R10, R5, PT ;  /* 0x000000050a0a7248 */ /* 0x000fe20003fe0100 */
[----:B------:R-:W-:Y:S02]  /*1e810*/  IMAD.MOV.U32 R5, RZ, RZ, R31 ;  /* 0x000000ffff057224 */ /* 0x000fe400078e001f */
[----:B--2---:R-:W-:-:S05]  /*1e820*/  @P1 IMAD.HI.U32 R2, R31, R2, RZ ;  /* 0x000000021f021227 */ /* 0x004fca00078e00ff */
[----:B0-----:R-:W-:-:S05]  /*1e830*/  @P1 SHF.R.U32.HI R5, RZ, R0, R2 ;  /* 0x00000000ff051219 */ /* 0x001fca0000011602 */
        /* <DEDUP_REMOVED lines=13> */
.L_x_2843:
[----:B------:R-:W-:-:S13]  /*1e910*/  ISETP.NE.AND P0, PT, R3, 0x1, PT ;  /* 0x000000010300780c */ /* 0x000fda0003f05270 */
[----:B------:R-:W0:Y:S02]  /*1e920*/  @P0 LDC.64 R6, c[0x0][0x9e8] ;  /* 0x00027a00ff060b82 */ /* 0x000e240000000a00 */
[----:B0-----:R-:W-:-:S05]  /*1e930*/  @P0 IMAD.HI.U32 R6, R2, R6, RZ ;  /* 0x0000000602060227 */ /* 0x001fca00078e00ff */
[----:B------:R-:W-:-:S07]  /*1e940*/  @P0 SHF.R.U32.HI R2, RZ, R7, R6 ;  /* 0x00000007ff020219 */ /* 0x000fce0000011606 */
.L_x_2844:
[----:B------:R-:W-:Y:S05]  /*1e950*/  BSYNC B0 ;  /* 0x0000000000007941 */ /* 0x000fea0003800000 */
.L_x_2842:
[----:B------:R-:W-:-:S05]  /*1e960*/  IMAD R3, R2, R3, RZ ;  /* 0x0000000302037224 */ /* 0x000fca00078e02ff */
[----:B------:R-:W-:-:S07]  /*1e970*/  VIMNMX R0, R0, R3, !PT ;  /* 0x0000000300007248 */ /* 0x000fce0007fe0100 */
.L_x_2841:
[----:B------:R-:W-:Y:S01]  /*1e980*/  ISETP.NE.AND P1, PT, R4, RZ, PT ;  /* 0x000000ff0400720c */ /* 0x000fe20003f25270 */
[----:B------:R-:W-:Y:S01]  /*1e990*/  BSSY B0, `(.L_x_2845) ;  /* 0x0000024000007945 */ /* 0x000fe20003800000 */
[----:B------:R-:W-:-:S04]  /*1e9a0*/  SHF.R.S32.HI R3, RZ, 0x1f, R0 ;  /* 0x0000001fff037819 */ /* 0x000fc80000011400 */
[----:B------:R-:W-:-:S04]  /*1e9b0*/  LEA.HI R3, R3, R0, RZ, 0x6 ;  /* 0x0000000003037211 */ /* 0x000fc800078f30ff */
[----:B------:R-:W-:Y:S01]  /*1e9c0*/  SHF.R.S32.HI R0, RZ, 0x6, R3 ;  /* 0x00000006ff007819 */ /* 0x000fe20000011403 */
[----:B------:R-:W-:Y:S02]  /*1e9d0*/  IMAD.MOV.U32 R3, RZ, RZ, RZ ;  /* 0x000000ffff037224 */ /* 0x000fe400078e00ff */
[----:B------:R-:W0:Y:S01]  /*1e9e0*/  @!P1 LDC R4, c[0x0][0x9f0] ;  /* 0x00027c00ff049b82 */ /* 0x000e220000000800 */
[----:B------:R-:W-:-:S04]  /*1e9f0*/  VIMNMX R0, RZ, R0, !PT ;  /* 0x00000000ff007248 */ /* 0x000fc80007fe0100 */
[----:B------:R-:W-:-:S13]  /*1ea00*/  ISETP.GT.AND P0, PT, R10, R0, PT ;  /* 0x000000000a00720c */ /* 0x000fda0003f04270 */
[----:B------:R-:W-:Y:S05]  /*1ea10*/  @!P0 BRA `(.L_x_2846) ;  /* 0x00000000006c8947 */ /* 0x000fea0003800000 */
[-C--:B0-----:R-:W-:Y:S02]  /*1ea20*/  IABS R5, R4.reuse ;  /* 0x0000000400057213 */ /* 0x081fe40000000000 */
[----:B------:R-:W-:Y:S02]  /*1ea30*/  IABS R7, R4 ;  /* 0x0000000400077213 */ /* 0x000fe40000000000 */
[----:B------:R-:W0:Y:S03]  /*1ea40*/  I2F.RP R8, R5 ;  /* 0x0000000500087306 */ /* 0x000e260000209400 */
[----:B------:R-:W-:-:S05]  /*1ea50*/  IMAD.MOV R7, RZ, RZ, -R7 ;  /* 0x000000ffff077224 */ /* 0x000fca00078e0a07 */
[----:B0-----:R-:W0:Y:S02]  /*1ea60*/  MUFU.RCP R8, R8 ;  /* 0x0000000800087308 */ /* 0x001e240000001000 */
[----:B0-----:R-:W-:-:S06]  /*1ea70*/  VIADD R9, R8, 0xffffffe ;  /* 0x0ffffffe08097836 */ /* 0x001fcc0000000000 */
[----:B------:R-:W0:Y:S02]  /*1ea80*/  F2I.FTZ.U32.TRUNC.NTZ R3, R9 ;  /* 0x0000000900037305 */ /* 0x000e24000021f000 */
[----:B0-----:R-:W-:-:S04]  /*1ea90*/  IMAD.MOV R2, RZ, RZ, -R3 ;  /* 0x000000ffff027224 */ /* 0x001fc800078e0a03 */
[----:B------:R-:W-:Y:S02]  /*1eaa0*/  IMAD R6, R2, R5, RZ ;  /* 0x0000000502067224 */ /* 0x000fe400078e02ff */
[----:B------:R-:W-:-:S04]  /*1eab0*/  IMAD.MOV.U32 R2, RZ, RZ, RZ ;  /* 0x000000ffff027224 */ /* 0x000fc800078e00ff */
[----:B------:R-:W-:Y:S01]  /*1eac0*/  IMAD.HI.U32 R6, R3, R6, R2 ;  /* 0x0000000603067227 */ /* 0x000fe200078e0002 */
[----:B------:R-:W-:-:S05]  /*1ead0*/  IADD3 R3, R4, -0x1, R10 ;  /* 0xffffffff04037810 */ /* 0x000fca0007ffe00a */
[----:B------:R-:W-:-:S05]  /*1eae0*/  IMAD.IADD R3, R3, 0x1, -R0 ;  /* 0x0000000103037824 */ /* 0x000fca00078e0a00 */
        /* <DEDUP_REMOVED lines=14> */
.L_x_2846:
[----:B------:R-:W-:Y:S05]  /*1ebd0*/  BSYNC B0 ;  /* 0x0000000000007941 */ /* 0x000fea0003800000 */
.L_x_2845:
[-C--:B------:R-:W-:Y:S01]  /*1ebe0*/  IMAD R32, R32, R3.reuse, R0 ;  /* 0x0000000320207224 */ /* 0x080fe200078e0200 */
[----:B------:R-:W-:Y:S04]  /*1ebf0*/  BSSY B7, `(.L_x_2847) ;  /* 0x000036c000077945 */ /* 0x000fe80003800000 */
[----:B------:R-:W-:-:S04]  /*1ec00*/  VIADDMNMX R34, R32, R3, R10, PT ;  /* 0x0000000320227246 */ /* 0x000fc8000380010a */
[----:B------:R-:W-:Y:S01]  /*1ec10*/  ISETP.GT.AND P0, PT, R34, R32, PT ;  /* 0x000000202200720c */ /* 0x000fe20003f04270 */
[----:B------:R2:W-:-:S12]  /*1ec20*/  STL [R1+0xc], R34 ;  /* 0x00000c2201007387 */ /* 0x0005d80000100800 */
[----:B--2---:R-:W-:Y:S05]  /*1ec30*/  @P0 BRA `(.L_x_2848) ;  /* 0x0000000000440947 */ /* 0x004fea0003800000 */
[----:B------:R-:W2:Y:S02]  /*1ec40*/  S2R R2, SR_TID.X ;  /* 0x0000000000027919 */ /* 0x000ea40000002100 */
[----:B--2---:R-:W-:-:S04]  /*1ec50*/  LOP3.LUT R2, R2, 0x7f, RZ, 0xc0, !PT ;  /* 0x0000007f02027812 */ /* 0x004fc800078ec0ff */
[----:B------:R-:W-:-:S13]  /*1ec60*/  ISETP.NE.AND P0, PT, R2, RZ, PT ;  /* 0x000000ff0200720c */ /* 0x000fda0003f05270 */
[----:B------:R-:W-:Y:S05]  /*1ec70*/  @P0 BRA `(.L_x_2849) ;  /* 0x00000034008c0947 */ /* 0x000fea0003800000 */
[----:B------:R-:W2:Y:S01]  /*1ec80*/  S2R R5, SR_LANEID ;  /* 0x0000000000057919 */ /* 0x000ea20000000000 */
[----:B------:R-:W-:Y:S01]  /*1ec90*/  VOTEU.ANY UR4, UPT, PT ;  /* 0x0000000000047886 */ /* 0x000fe200038e0100 */
[----:B------:R-:W3:Y:S01]  /*1eca0*/  LDC.64 R2, c[0x0][0xc60] ;  /* 0x00031800ff027b82 */ /* 0x000ee20000000a00 */
[----:B------:R-:W2:Y:S02]  /*1ecb0*/  FLO.U32 R0, UR4 ;  /* 0x0000000400007d00 */ /* 0x000ea400080e0000 */
[----:B--2---:R-:W-:-:S06]  /*1ecc0*/  ISETP.EQ.U32.AND P0, PT, R0, R5, PT ;  /* 0x000000050000720c */ /* 0x004fcc0003f02070 */
[----:B------:R-:W3:Y:S07]  /*1ecd0*/  POPC R5, UR4 ;  /* 0x0000000400057d09 */ /* 0x000eee0008000000 */
[----:B---3--:R-:W2:Y:S01]  /*1ece0*/  @P0 ATOMG.E.ADD.STRONG.GPU PT, R3, desc[UR40][R2.64], R5 ;  /* 0x00000005020309a8 */ /* 0x008ea200081ee1e8 */
[----:B0-----:R-:W0:Y:S02]  /*1ecf0*/  S2R R4, SR_LTMASK ;  /* 0x0000000000047919 */ /* 0x001e240000003900 */
[----:B0-----:R-:W-:-:S04]  /*1ed00*/  LOP3.LUT R4, R4, UR4, RZ, 0xc0, !PT ;  /* 0x0000000404047c12 */ /* 0x001fc8000f8ec0ff */
[----:B------:R-:W0:Y:S01]  /*1ed10*/  POPC R7, R4 ;  /* 0x0000000400077309 */ /* 0x000e220000000000 */
[----:B--2---:R-:W0:Y:S02]  /*1ed20*/  SHFL.IDX PT, R0, R3, R0, 0x1f ;  /* 0x00001f0003007589 */ /* 0x004e2400000e0000 */
[----:B0-----:R-:W-:Y:S01]  /*1ed30*/  IADD3 R24, R0, UR37, R7 ;  /* 0x0000002500187c10 */ /* 0x001fe2000fffe007 */
[----:B------:R-:W-:Y:S06]  /*1ed40*/  BRA `(.L_x_2849) ;  /* 0x0000003400587947 */ /* 0x000fec0003800000 */
.L_x_2848:
        /* <DEDUP_REMOVED lines=20> */
.L_x_2851:
[----:B------:R-:W-:Y:S05]  /*1ee90*/  BSYNC B6 ;  /* 0x0000000000067941 */ /* 0x000fea0003800000 */
.L_x_2850:
        /* <DEDUP_REMOVED lines=8> */
[----:B------:R2:W3:Y:S01]  /*1ef20*/  LDC.64 R2, c[0x4][R25] ;  /* 0x0100000019027b82 */ /* 0x0004e20000000a00 */
[----:B0-----:R-:W-:Y:S02]  /*1ef30*/  IMAD.U32 R4, RZ, RZ, UR6 ;  /* 0x00000006ff047e24 */ /* 0x001fe4000f8e00ff */
[----:B------:R-:W-:Y:S02]  /*1ef40*/  IMAD.U32 R5, RZ, RZ, UR7 ;  /* 0x00000007ff057e24 */ /* 0x000fe4000f8e00ff */
[----:B------:R-:W-:Y:S02]  /*1ef50*/  IMAD.U32 R6, RZ, RZ, UR8 ;  /* 0x00000008ff067e24 */ /* 0x000fe4000f8e00ff */
[----:B------:R-:W-:-:S02]  /*1ef60*/  IMAD.U32 R7, RZ, RZ, UR9 ;  /* 0x00000009ff077e24 */ /* 0x000fc4000f8e00ff */
[----:B------:R-:W-:Y:S02]  /*1ef70*/  IMAD.U32 R10, RZ, RZ, UR4 ;  /* 0x00000004ff0a7e24 */ /* 0x000fe4000f8e00ff */
[----:B------:R-:W-:Y:S02]  /*1ef80*/  IMAD.U32 R11, RZ, RZ, UR5 ;  /* 0x00000005ff0b7e24 */ /* 0x000fe4000f8e00ff */
[----:B------:R-:W-:Y:S02]  /*1ef90*/  IMAD.MOV.U32 R8, RZ, RZ, 0x70 ;  /* 0x00000070ff087424 */ /* 0x000fe400078e00ff */
[----:B------:R-:W-:Y:S02]  /*1efa0*/  IMAD.MOV.U32 R12, RZ, RZ, 0x1 ;  /* 0x00000001ff0c7424 */ /* 0x000fe400078e00ff */
[----:B--2---:R-:W-:-:S07]  /*1efb0*/  IMAD.MOV.U32 R13, RZ, RZ, RZ ;  /* 0x000000ffff0d7224 */ /* 0x004fce00078e00ff */
[----:B------:R-:W-:-:S07]  /*1efc0*/  LEPC R20, `(.L_x_2854) ;  /* 0x000000001014794e */ /* 0x000fce0000000000 */
[----:B-1-3--:R-:W-:Y:S05]  /*1efd0*/  CALL.ABS.NOINC R2 ;  /* 0x0000000002007343 */ /* 0x00afea0003c00000 */
.L_x_2854:
        /* <DEDUP_REMOVED lines=15> */
.L_x_2853:
[----:B------:R-:W-:Y:S05]  /*1f0d0*/  BSYNC B6 ;  /* 0x0000000000067941 */ /* 0x000fea0003800000 */
.L_x_2852:
[----:B------:R-:W-:Y:S01]  /*1f0e0*/  ULDC.64 UR4, c[0x0][0x9f8] ;  /* 0x00027e0000047ab9 */ /* 0x000fe20000000a00 */
[----:B------:R-:W-:Y:S01]  /*1f0f0*/  IMAD.MOV.U32 R26, RZ, RZ, R27 ;  /* 0x000000ffff1a7224 */ /* 0x000fe200078e001b */
[----:B------:R-:W-:Y:S01]  /*1f100*/  ISETP.NE.U32.AND P0, PT, RZ, UR4, PT ;  /* 0x00000004ff007c0c */ /* 0x000fe2000bf05070 */
[----:B------:R-:W2:Y:S01]  /*1f110*/  S2R R20, SR_TID.X ;  /* 0x0000000000147919 */ /* 0x000ea20000002100 */
[----:B------:R-:W3:Y:S01]  /*1f120*/  LDC R9, c[0x0][0x430] ;  /* 0x00010c00ff097b82 */ /* 0x000ee20000000800 */
[----:B------:R-:W-:Y:S01]  /*1f130*/  ULDC UR4, c[0x0][0x320] ;  /* 0x0000c80000047ab9 */ /* 0x000fe20000000800 */
[----:B------:R-:W-:-:S13]  /*1f140*/  ISETP.NE.AND.EX P0, PT, RZ, UR5, PT, P0 ;  /* 0x00000005ff007c0c */ /* 0x000fda000bf05300 */
[----:B------:R-:W4:Y:S01]  /*1f150*/  @P0 LDC.64 R2, c[0x0][0x9f8] ;  /* 0x00027e00ff020b82 */ /* 0x000f220000000a00 */
[----:B------:R-:W0:Y:S01]  /*1f160*/  S2R R25, SR_TID.X ;  /* 0x0000000000197919 */ /* 0x000e220000002100 */
[----:B--2---:R-:W-:Y:S01]  /*1f170*/  LOP3.LUT R20, R20, 0x7f, RZ, 0xc0, !PT ;  /* 0x0000007f14147812 */ /* 0x004fe200078ec0ff */
[----:B----4-:R-:W-:-:S05]  /*1f180*/  @P0 IMAD.WIDE R2, R27, 0x4, R2 ;  /* 0x000000041b020825 */ /* 0x010fca00078e0202 */
[----:B------:R2:W4:Y:S01]  /*1f190*/  @P0 LDG.E R26, desc[UR40][R2.64] ;  /* 0x00000028021a0981 */ /* 0x000522000c1e1900 */
[----:B------:R-:W-:Y:S01]  /*1f1a0*/  SHF.R.U32.HI R21, RZ, 0x3, R20 ;  /* 0x00000003ff157819 */ /* 0x000fe20000011614 */
[----:B------:R-:W-:Y:S01]  /*1f1b0*/  IMAD.MOV.U32 R36, RZ, RZ, RZ ;  /* 0x000000ffff247224 */ /* 0x000fe200078e00ff */
[----:B---3--:R-:W-:Y:S01]  /*1f1c0*/  ISETP.NE.AND P1, PT, R9, 0x1, PT ;  /* 0x000000010900780c */ /* 0x008fe20003f25270 */
[----:B------:R-:W3:Y:S01]  /*1f1d0*/  S2R R20, SR_TID.X ;  /* 0x0000000000147919 */ /* 0x000ee20000002100 */
[----:B0-----:R-:W-:Y:S01]  /*1f1e0*/  IMAD.SHL.U32 R25, R25, 0x8, RZ ;  /* 0x0000000819197824 */ /* 0x001fe200078e00ff */
[----:B------:R-:W-:Y:S02]  /*1f1f0*/  LEA R0, R34, 0xffffffc0, 0x6 ;  /* 0xffffffc022007811 */ /* 0x000fe400078e30ff */
[----:B------:R-:W0:Y:S01]  /*1f200*/  S2R R34, SR_TID.X ;  /* 0x0000000000227919 */ /* 0x000e220000002100 */
[----:B------:R-:W-:Y:S02]  /*1f210*/  LOP3.LUT R16, R16, 0xffffffbf, RZ, 0xc0, !PT ;  /* 0xffffffbf10107812 */ /* 0x000fe400078ec0ff */
[----:B------:R-:W-:-:S04]  /*1f220*/  LOP3.LUT R25, R25, 0x38, RZ, 0xc0, !PT ;  /* 0x0000003819197812 */ /* 0x000fc800078ec0ff */
[----:B------:R-:W-:Y:S01]  /*1f230*/  LOP3.LUT R25, R25, 0x40, RZ, 0xfc, !PT ;  /* 0x0000004019197812 */ /* 0x000fe200078efcff */
[----:B--2---:R-:W2:Y:S03]  /*1f240*/  @P1 LDC R3, c[0x0][0x434] ;  /* 0x00010d00ff031b82 */ /* 0x004ea60000000800 */
[----:B------:R-:W-:Y:S02]  /*1f250*/  ISETP.GE.AND P2, PT, R25, UR4, PT ;  /* 0x0000000419007c0c */ /* 0x000fe4000bf46270 */
[----:B------:R-:W1:Y:S02]  /*1f260*/  S2R R25, SR_TID.X ;  /* 0x0000000000197919 */ /* 0x000e640000002100 */
[----:B------:R-:W-:Y:S01]  /*1f270*/  SEL R7, RZ, 0xffffffff, P2 ;  /* 0xffffffffff077807 */ /* 0x000fe20001000000 */
[----:B------:R-:W2:Y:S04]  /*1f280*/  @P1 LDC R2, c[0x0][0x438] ;  /* 0x00010e00ff021b82 */ /* 0x000ea80000000800 */
[----:B------:R-:W-:-:S04]  /*1f290*/  IMAD.SHL.U32 R7, R7, 0x2, RZ ;  /* 0x0000000207077824 */ /* 0x000fc800078e00ff */
[----:B------:R-:W-:Y:S01]  /*1f2a0*/  @P2 LOP3.LUT R16, R16, 0x40, RZ, 0xfc, !PT ;  /* 0x0000004010102812 */ /* 0x000fe200078efcff */
[----:B---3--:R-:W-:-:S03]  /*1f2b0*/  IMAD.SHL.U32 R20, R20, 0x10, RZ ;  /* 0x0000001014147824 */ /* 0x008fc600078e00ff */
[----:B------:R-:W-:Y:S01]  /*1f2c0*/  LOP3.LUT R16, R16, 0xffffff7f, RZ, 0xc0, !PT ;  /* 0xffffff7f10107812 */ /* 0x000fe200078ec0ff */
[----:B0-----:R-:W-:Y:S01]  /*1f2d0*/  IMAD.SHL.U32 R34, R34, 0x8, RZ ;  /* 0x0000000822227824 */ /* 0x001fe200078e00ff */
[----:B------:R-:W-:Y:S02]  /*1f2e0*/  LOP3.LUT R20, R21, 0x70, R20, 0xf8, !PT ;  /* 0x0000007015147812 */ /* 0x000fe400078ef814 */
[----:B------:R-:W0:Y:S02]  /*1f2f0*/  S2R R21, SR_TID.X ;  /* 0x0000000000157919 */ /* 0x000e240000002100 */
[----:B------:R-:W-:Y:S01]  /*1f300*/  LOP3.LUT R34, R34, 0x38, RZ, 0xc0, !PT ;  /* 0x0000003822227812 */ /* 0x000fe200078ec0ff */
[----:B------:R-:W-:-:S03]  /*1f310*/  IMAD.IADD R37, R20, 0x1, R0 ;  /* 0x0000000114257824 */ /* 0x000fc600078e0200 */
[----:B------:R-:W-:Y:S02]  /*1f320*/  LOP3.LUT R34, R34, 0x80, RZ, 0xfc, !PT ;  /* 0x0000008022227812 */ /* 0x000fe400078efcff */
[C---:B------:R-:W-:Y:S01]  /*1f330*/  ISETP.GE.AND P0, PT, R37.reuse, R23, PT ;  /* 0x000000172500720c */ /* 0x040fe20003f06270 */
[----:B------:R-:W-:Y:S01]  /*1f340*/  IMAD.IADD R37, R37, 0x1, R33 ;  /* 0x0000000125257824 */ /* 0x000fe200078e0221 */
[----:B------:R-:W-:Y:S01]  /*1f350*/  ISETP.GE.AND P2, PT, R34, UR4, PT ;  /* 0x0000000422007c0c */ /* 0x000fe2000bf46270 */
[----:B-1----:R-:W-:Y:S01]  /*1f360*/  IMAD.SHL.U32 R25, R25, 0x8, RZ ;  /* 0x0000000819197824 */ /* 0x002fe200078e00ff */
[----:B------:R-:W-:Y:S01]  /*1f370*/  ISETP.GT.U32.OR P0, PT, R20, 0x3f, P0 ;  /* 0x0000003f1400780c */ /* 0x000fe20000704470 */
[----:B--2---:R-:W-:-:S03]  /*1f380*/  @P1 IMAD.HI.U32 R3, R37, R3, RZ ;  /* 0x0000000325031227 */ /* 0x004fc600078e00ff */
[----:B------:R-:W-:Y:S01]  /*1f390*/  LOP3.LUT R25, R25, 0x38, RZ, 0xc0, !PT ;  /* 0x0000003819197812 */ /* 0x000fe200078ec0ff */
[----:B------:R-:W-:Y:S01]  /*1f3a0*/  IMAD.MOV.U32 R6, RZ, RZ, R37 ;  /* 0x000000ffff067224 */ /* 0x000fe200078e0025 */
[----:B------:R-:W-:Y:S02]  /*1f3b0*/  @P1 SHF.R.U32.HI R6, RZ, R2, R3 ;  /* 0x00000002ff061219 */ /* 0x000fe40000011603 */
[----:B------:R-:W-:-:S04]  /*1f3c0*/  LOP3.LUT R25, R25, 0xc0, RZ, 0xfc, !PT ;  /* 0x000000c019197812 */ /* 0x000fc800078efcff */
[----:B------:R-:W-:Y:S01]  /*1f3d0*/  ISETP.GE.AND P1, PT, R25, UR4, PT ;  /* 0x0000000419007c0c */ /* 0x000fe2000bf26270 */
[----:B------:R-:W1:Y:S01]  /*1f3e0*/  @!P0 LDC.64 R2, c[0x0][0x428] ;  /* 0x00010a00ff028b82 */ /* 0x000e620000000a00 */
[----:B------:R-:W2:Y:S02]  /*1f3f0*/  S2R R25, SR_TID.X ;  /* 0x0000000000197919 */ /* 0x000ea40000002100 */
[----:B------:R-:W-:Y:S01]  /*1f400*/  SEL R5, RZ, 0x8, P1 ;  /* 0x00000008ff057807 */ /* 0x000fe20000800000 */
[----:B0-----:R-:W-:-:S05]  /*1f410*/  IMAD.SHL.U32 R21, R21, 0x8, RZ ;  /* 0x0000000815157824 */ /* 0x001fca00078e00ff */
[----:B------:R-:W-:-:S04]  /*1f420*/  LOP3.LUT R21, R21, 0x38, RZ, 0xc0, !PT ;  /* 0x0000003815157812 */ /* 0x000fc800078ec0ff */
[----:B------:R-:W-:-:S04]  /*1f430*/  ISETP.GE.AND P3, PT, R21, UR4, PT ;  /* 0x0000000415007c0c */ /* 0x000fc8000bf66270 */
[----:B------:R-:W-:-:S04]  /*1f440*/  SEL R4, RZ, 0x1, P3 ;  /* 0x00000001ff047807 */ /* 0x000fc80001800000 */
[----:B------:R-:W-:Y:S02]  /*1f450*/  LOP3.LUT R7, R7, 0x2, R4, 0xe2, !PT ;  /* 0x0000000207077812 */ /* 0x000fe400078ee204 */
[----:B------:R-:W-:-:S03]  /*1f460*/  SEL R4, RZ, 0x4, P2 ;  /* 0x00000004ff047807 */ /* 0x000fc60001000000 */
[----:B------:R-:W-:Y:S02]  /*1f470*/  @P3 LOP3.LUT R16, R16, 0x80, RZ, 0xfc, !PT ;  /* 0x0000008010103812 */ /* 0x000fe400078efcff */
[----:B------:R-:W-:Y:S01]  /*1f480*/  LOP3.LUT R7, R5, R7, R4, 0xfe, !PT ;  /* 0x0000000705077212 */ /* 0x000fe200078efe04 */
[--C-:B------:R-:W-:Y:S01]  /*1f490*/  @!P0 IMAD.MOV.U32 R4, RZ, RZ, R6.reuse ;  /* 0x000000ffff048224 */ /* 0x100fe200078e0006 */
[----:B------:R-:W-:Y:S01]  /*1f4a0*/  @!P0 SHF.R.S32.HI R5, RZ, 0x1f, R6 ;  /* 0x0000001fff058819 */ /* 0x000fe20000011406 */
[----:B--2---:R-:W-:Y:S01]  /*1f4b0*/  IMAD.SHL.U32 R25, R25, 0x8, RZ ;  /* 0x0000000819197824 */ /* 0x004fe200078e00ff */
[----:B------:R-:W-:-:S04]  /*1f4c0*/  LOP3.LUT R16, R16, 0xffffffdf, RZ, 0xc0, !PT ;  /* 0xffffffdf10107812 */ /* 0x000fc800078ec0ff */
[----:B------:R-:W-:Y:S02]  /*1f4d0*/  @P2 LOP3.LUT R16, R16, 0x20, RZ, 0xfc, !PT ;  /* 0x0000002010102812 */ /* 0x000fe400078efcff */
[----:B------:R-:W-:Y:S02]  /*1f4e0*/  LOP3.LUT R25, R25, 0x38, RZ, 0xc0, !PT ;  /* 0x0000003819197812 */ /* 0x000fe400078ec0ff */
[----:B------:R-:W-:Y:S02]  /*1f4f0*/  LOP3.LUT R16, R16, 0xffffffef, RZ, 0xc0, !PT ;  /* 0xffffffef10107812 */ /* 0x000fe400078ec0ff */
[----:B------:R-:W-:Y:S02]  /*1f500*/  LOP3.LUT R10, R25, 0x180, RZ, 0xfc, !PT ;  /* 0x00000180190a7812 */ /* 0x000fe400078efcff */
[----:B------:R-:W-:Y:S02]  /*1f510*/  @P1 LOP3.LUT R16, R16, 0x10, RZ, 0xfc, !PT ;  /* 0x0000001010101812 */ /* 0x000fe400078efcff */
[----:B------:R-:W-:-:S04]  /*1f520*/  LOP3.LUT R11, R21, 0x100, RZ, 0xfc, !PT ;  /* 0x00000100150b7812 */ /* 0x000fc800078efcff */
[----:B------:R-:W-:Y:S02]  /*1f530*/  ISETP.GE.AND P3, PT, R11, UR4, PT ;  /* 0x000000040b007c0c */ /* 0x000fe4000bf66270 */
[----:B------:R-:W-:Y:S02]  /*1f540*/  LOP3.LUT R16, R16, 0xfffffff7, RZ, 0xc0, !PT ;  /* 0xfffffff710107812 */ /* 0x000fe400078ec0ff */
[----:B------:R-:W-:-:S09]  /*1f550*/  LOP3.LUT R12, R21, 0x1c0, RZ, 0xfc, !PT ;  /* 0x000001c0150c7812 */ /* 0x000fd200078efcff */
[----:B------:R-:W-:-:S04]  /*1f560*/  @P3 LOP3.LUT R16, R16, 0x8, RZ, 0xfc, !PT ;  /* 0x0000000810103812 */ /* 0x000fc800078efcff */
[----:B------:R-:W-:Y:S02]  /*1f570*/  LOP3.LUT R16, R16, 0xfffffffb, RZ, 0xc0, !PT ;  /* 0xfffffffb10107812 */ /* 0x000fe400078ec0ff */
[----:B----4-:R-:W-:Y:S01]  /*1f580*/  SHF.R.S32.HI R34, RZ, 0x1f, R26 ;  /* 0x0000001fff227819 */ /* 0x010fe2000001141a */
[----:B-1----:R-:W-:-:S04]  /*1f590*/  @!P0 IMAD.WIDE.U32 R4, R26, R2, R4 ;  /* 0x000000021a048225 */ /* 0x002fc800078e0004 */
[----:B------:R-:W-:-:S04]  /*1f5a0*/  @!P0 IMAD R8, R34, R2, RZ ;  /* 0x0000000222088224 */ /* 0x000fc800078e02ff */
[----:B------:R-:W-:Y:S02]  /*1f5b0*/  @!P0 IMAD R8, R26, R3, R8 ;  /* 0x000000031a088224 */ /* 0x000fe400078e0208 */
[----:B------:R-:W0:Y:S02]  /*1f5c0*/  @!P0 LDC.64 R2, c[0x0][0x418] ;  /* 0x00010600ff028b82 */ /* 0x000e240000000a00 */
[----:B------:R-:W-:Y:S01]  /*1f5d0*/  @!P0 IMAD.IADD R8, R5, 0x1, R8 ;  /* 0x0000000105088824 */ /* 0x000fe200078e0208 */
[----:B0-----:R-:W-:-:S04]  /*1f5e0*/  @!P0 LEA R2, P1, R4, R2, 0x2 ;  /* 0x0000000204028211 */ /* 0x001fc800078210ff */
[----:B------:R-:W-:-:S05]  /*1f5f0*/  @!P0 LEA.HI.X R3, R4, R3, R8, 0x2, P1 ;  /* 0x0000000304038211 */ /* 0x000fca00008f1408 */
[----:B------:R0:W5:Y:S01]  /*1f600*/  @!P0 LDG.E R36, desc[UR40][R2.64] ;  /* 0x0000002802248981 */ /* 0x000162000c1e1900 */
[----:B------:R-:W-:Y:S01]  /*1f610*/  ISETP.GE.AND P0, PT, R10, UR4, PT ;  /* 0x000000040a007c0c */ /* 0x000fe2000bf06270 */
[----:B------:R-:W-:Y:S01]  /*1f620*/  IMAD.U32 R8, RZ, RZ, UR38 ;  /* 0x00000026ff087e24 */ /* 0x000fe2000f8e00ff */
[----:B------:R-:W-:Y:S02]  /*1f630*/  LOP3.LUT R10, R21, 0x140, RZ, 0xfc, !PT ;  /* 0x00000140150a7812 */ /* 0x000fe400078efcff */
[----:B------:R-:W-:Y:S02]  /*1f640*/  SEL R4, RZ, 0x10, P3 ;  /* 0x00000010ff047807 */ /* 0x000fe40001800000 */
[----:B------:R-:W-:Y:S02]  /*1f650*/  ISETP.GE.AND P2, PT, R10, UR4, PT ;  /* 0x000000040a007c0c */ /* 0x000fe4000bf46270 */
[----:B0-----:R-:W-:Y:S02]  /*1f660*/  SEL R3, RZ, 0x40, P0 ;  /* 0x00000040ff037807 */ /* 0x001fe40000000000 */
[----:B------:R-:W-:-:S02]  /*1f670*/  SEL R5, RZ, 0x20, P2 ;  /* 0x00000020ff057807 */ /* 0x000fc40001000000 */
[----:B------:R-:W-:Y:S01]  /*1f680*/  ISETP.GE.AND P0, PT, R12, UR4, PT ;  /* 0x000000040c007c0c */ /* 0x000fe2000bf06270 */
[----:B------:R-:W-:Y:S01]  /*1f690*/  UMOV UR4, 0xffffffff ;  /* 0xffffffff00047882 */ /* 0x000fe20000000000 */
[----:B------:R-:W-:Y:S02]  /*1f6a0*/  LOP3.LUT R4, R5, R7, R4, 0xfe, !PT ;  /* 0x0000000705047212 */ /* 0x000fe400078efe04 */
[----:B------:R-:W-:Y:S02]  /*1f6b0*/  SEL R2, RZ, 0x80, P0 ;  /* 0x00000080ff027807 */ /* 0x000fe40000000000 */
[----:B------:R-:W-:Y:S01]  /*1f6c0*/  LOP3.LUT R10, R4, R3, RZ, 0xfc, !PT ;  /* 0x00000003040a7212 */ /* 0x000fe200078efcff */
[----:B------:R-:W-:Y:S01]  /*1f6d0*/  IMAD.MOV R3, RZ, RZ, -R6 ;  /* 0x000000ffff037224 */ /* 0x000fe200078e0a06 */
[----:B------:R-:W-:-:S03]  /*1f6e0*/  @P2 LOP3.LUT R16, R16, 0x4, RZ, 0xfc, !PT ;  /* 0x0000000410102812 */ /* 0x000fc600078efcff */
[----:B------:R0:W-:Y:S01]  /*1f6f0*/  STL [R1+0x28], R10 ;  /* 0x0000280a01007387 */ /* 0x0001e20000100800 */
[----:B------:R-:W-:Y:S01]  /*1f700*/  IMAD R37, R9, R3, R37 ;  /* 0x0000000309257224 */ /* 0x000fe200078e0225 */
[----:B------:R-:W-:Y:S06]  /*1f710*/  BRA.DIV UR4, `(.L_x_2855) ;  /* 0x0000005204f87947 */ /* 0x000fec000b800000 */
.L_x_2969:
        /* <DEDUP_REMOVED lines=8> */
[----:B-1----:R-:W-:Y:S06]  /*1f7a0*/  @!P0 BRA `(.L_x_2856) ;  /* 0x0000000000048947 */ /* 0x002fec0003800000 */
[----:B------:R-:W-:Y:S01]  /*1f7b0*/  BPT.TRAP 0x1 ;  /* 0x000000040000795c */ /* 0x000fe20000300000 */
.L_x_2856:
[----:B------:R-:W1:Y:S01]  /*1f7c0*/  S2R R2, SR_TID.X ;  /* 0x0000000000027919 */ /* 0x000e620000002100 */
[----:B------:R-:W-:Y:S01]  /*1f7d0*/  IMAD R25, R22, 0x8, R18 ;  /* 0x0000000816197824 */ /* 0x000fe200078e0212 */
[----:B------:R-:W-:Y:S01]  /*1f7e0*/  BSSY B0, `(.L_x_2857) ;  /* 0x0000007000007945 */ /* 0x000fe20003800000 */
[----:B-1----:R-:W-:-:S04]  /*1f7f0*/  LOP3.LUT R2, R2, 0x7f, RZ, 0xc0, !PT ;  /* 0x0000007f02027812 */ /* 0x002fc800078ec0ff */
[----:B------:R-:W-:-:S04]  /*1f800*/  SHF.R.U32.HI R2, RZ, 0x3, R2 ;  /* 0x00000003ff027819 */ /* 0x000fc80000011602 */
[----:B------:R-:W-:Y:S02]  /*1f810*/  IADD3 R23, -R2, R23, -R0 ;  /* 0x0000001702177210 */ /* 0x000fe40007ffe900 */
[----:B------:R-:W-:-:S04]  /*1f820*/  SHF.L.U32 R0, R28, 0x1f, RZ ;  /* 0x0000001f1c007819 */ /* 0x000fc800000006ff */
[----:B------:R-:W1:Y:S02]  /*1f830*/  SYNCS.PHASECHK.TRANS64.TRYWAIT P0, [R25+URZ+0x28c40], R0 ;  /* 0x028c4000190075a7 */ /* 0x000e64000800017f */
[----:B-1----:R-:W-:Y:S05]  /*1f840*/  @!P0 BRA `(.L_x_2858) ;  /* 0x0000005000e08947 */ /* 0x002fea0003800000 */
.L_x_2970:
[----:B------:R-:W-:Y:S05]  /*1f850*/  BSYNC B0 ;  /* 0x0000000000007941 */ /* 0x000fea0003800000 */
.L_x_2857:
[----:B------:R-:W2:Y:S01]  /*1f860*/  S2R R7, SR_TID.X ;  /* 0x0000000000077919 */ /* 0x000ea20000002100 */
[----:B-1----:R-:W-:Y:S01]  /*1f870*/  SHF.R.S32.HI R0, RZ, 0x1f, R37 ;  /* 0x0000001fff007819 */ /* 0x002fe20000011425 */
[----:B------:R-:W-:Y:S01]  /*1f880*/  ULDC.64 UR4, c[0x0][0x300] ;  /* 0x0000c00000047ab9 */ /* 0x000fe20000000a00 */
[----:B-----5:R-:W-:Y:S01]  /*1f890*/  SHF.R.S32.HI R4, RZ, 0x1f, R36 ;  /* 0x0000001fff047819 */ /* 0x020fe20000011424 */
[----:B------:R-:W-:Y:S01]  /*1f8a0*/  IMAD.WIDE.U32 R2, R37, UR4, RZ ;  /* 0x0000000425027c25 */ /* 0x000fe2000f8e00ff */
[----:B------:R-:W-:Y:S01]  /*1f8b0*/  ULDC.64 UR6, c[0x0][0x2e8] ;  /* 0x0000ba0000067ab9 */ /* 0x000fe20000000a00 */
[----:B------:R1:W-:Y:S01]  /*1f8c0*/  STL [R1+0x20], R0 ;  /* 0x0000200001007387 */ /* 0x0003e20000100800 */
[----:B------:R-:W-:-:S03]  /*1f8d0*/  LOP3.LUT R16, R16, 0xfffffffd, RZ, 0xc0, !PT ;  /* 0xfffffffd10107812 */ /* 0x000fc600078ec0ff */
[----:B------:R3:W-:Y:S01]  /*1f8e0*/  STL [R1+0x24], R4 ;  /* 0x0000240401007387 */ /* 0x0007e20000100800 */
[----:B-1----:R-:W-:-:S04]  /*1f8f0*/  IMAD R0, R0, UR4, RZ ;  /* 0x0000000400007c24 */ /* 0x002fc8000f8e02ff */
[----:B------:R-:W-:Y:S01]  /*1f900*/  IMAD R0, R37, UR5, R0 ;  /* 0x0000000525007c24 */ /* 0x000fe2000f8e0200 */
[----:B------:R-:W-:-:S03]  /*1f910*/  ULDC.64 UR4, c[0x0][0x310] ;  /* 0x0000c40000047ab9 */ /* 0x000fc60000000a00 */
[----:B------:R-:W-:Y:S02]  /*1f920*/  IMAD.IADD R3, R3, 0x1, R0 ;  /* 0x0000000103037824 */ /* 0x000fe400078e0200 */
[----:B------:R-:W-:Y:S02]  /*1f930*/  IMAD R0, R4, UR4, RZ ;  /* 0x0000000404007c24 */ /* 0x000fe4000f8e02ff */
[----:B------:R-:W-:-:S04]  /*1f940*/  IMAD.WIDE.U32 R2, R36, UR4, R2 ;  /* 0x0000000424027c25 */ /* 0x000fc8000f8e0002 */
[----:B------:R-:W-:Y:S01]  /*1f950*/  IMAD R0, R36, UR5, R0 ;  /* 0x0000000524007c24 */ /* 0x000fe2000f8e0200 */
[----:B------:R-:W-:Y:S01]  /*1f960*/  ULDC.64 UR4, c[0x0][0x308] ;  /* 0x0000c20000047ab9 */ /* 0x000fe20000000a00 */
[----:B--2---:R-:W-:Y:S02]  /*1f970*/  IMAD.SHL.U32 R7, R7, 0x8, RZ ;  /* 0x0000000807077824 */ /* 0x004fe400078e00ff */
[----:B------:R-:W-:Y:S02]  /*1f980*/  IMAD.IADD R3, R3, 0x1, R0 ;  /* 0x0000000103037824 */ /* 0x000fe400078e0200 */
[----:B---3--:R-:W-:Y:S01]  /*1f990*/  IMAD R4, R22, 0x1000, R35 ;  /* 0x0000100016047824 */ /* 0x008fe200078e0223 */
[----:B------:R-:W-:Y:S01]  /*1f9a0*/  LOP3.LUT R7, R7, 0x38, RZ, 0xc0, !PT ;  /* 0x0000003807077812 */ /* 0x000fe200078ec0ff */
        /* <DEDUP_REMOVED lines=10> */
[----:B------:R-:W1:Y:S01]  /*1fa50*/  SHFL.IDX PT, R3, R0, RZ, 0x181f ;  /* 0x00181fff00037589 */ /* 0x000e6200000e0000 */
[----:B------:R-:W-:-:S03]  /*1fa60*/  @P0 IMAD R6, R4, 0x2, R18 ;  /* 0x0000000204060824 */ /* 0x000fc600078e0212 */
[----:B------:R-:W2:Y:S01]  /*1fa70*/  SHFL.IDX PT, R2, R5, RZ, 0x181f ;  /* 0x00181fff05027589 */ /* 0x000ea200000e0000 */
[----:B-1----:R-:W-:-:S05]  /*1fa80*/  @P0 LEA R3, P1, R7, R3, 0x1 ;  /* 0x0000000307030211 */ /* 0x002fca00078208ff */
[----:B--2---:R-:W-:-:S05]  /*1fa90*/  @P0 IMAD.X R2, RZ, RZ, R2, P1 ;  /* 0x000000ffff020224 */ /* 0x004fca00008e0602 */
[----:B------:R-:W-:-:S04]  /*1faa0*/  @P0 LOP3.LUT R3, R3, R2, RZ, 0x3c, !PT ;  /* 0x0000000203030212 */ /* 0x000fc800078e3cff */
[----:B------:R-:W-:-:S04]  /*1fab0*/  @P0 LOP3.LUT R2, R3, R2, RZ, 0x3c, !PT ;  /* 0x0000000203020212 */ /* 0x000fc800078e3cff */
[----:B------:R-:W-:-:S05]  /*1fac0*/  @P0 LOP3.LUT R3, R3, R2, RZ, 0x3c, !PT ;  /* 0x0000000203030212 */ /* 0x000fca00078e3cff */
[----:B------:R-:W-:Y:S01]  /*1fad0*/  @!PT LDS RZ, [RZ] ;  /* 0x00000000fffff984 */ /* 0x000fe20000000800 */
[----:B------:R1:W-:Y:S01]  /*1fae0*/  @P0 LDGSTS.E.BYPASS.LTC128B.128 [R6+0x22400], desc[UR40][R2.64], !P2 ;  /* 0x2240000002060fae */ /* 0x0003e2000d101d68 */
[----:B------:R-:W-:-:S03]  /*1faf0*/  ISETP.GE.AND P0, PT, R23, 0x11, PT ;  /* 0x000000111700780c */ /* 0x000fc60003f06270 */
[----:B-1----:R-:W1:Y:S10]  /*1fb00*/  SHFL.IDX PT, R3, R0, 0x1, 0x181f ;  /* 0x00381f0000037f89 */ /* 0x002e7400000e0000 */
[----:B------:R-:W-:Y:S01]  /*1fb10*/  @P0 IMAD R6, R4, 0x2, R18 ;  /* 0x0000000204060824 */ /* 0x000fe200078e0212 */
[----:B------:R-:W2:Y:S01]  /*1fb20*/  SHFL.IDX PT, R2, R5, 0x1, 0x181f ;  /* 0x00381f0005027f89 */ /* 0x000ea200000e0000 */
[----:B-1----:R-:W-:-:S05]  /*1fb30*/  @P0 LEA R3, P1, R7, R3, 0x1 ;  /* 0x0000000307030211 */ /* 0x002fca00078208ff */
[----:B--2---:R-:W-:-:S05]  /*1fb40*/  @P0 IMAD.X R2, RZ, RZ, R2, P1 ;  /* 0x000000ffff020224 */ /* 0x004fca00008e0602 */
[----:B------:R-:W-:-:S04]  /*1fb50*/  @P0 LOP3.LUT R3, R3, R2, RZ, 0x3c, !PT ;  /* 0x0000000203030212 */ /* 0x000fc800078e3cff */
[----:B------:R-:W-:-:S04]  /*1fb60*/  @P0 LOP3.LUT R2, R3, R2, RZ, 0x3c, !PT ;  /* 0x0000000203020212 */ /* 0x000fc800078e3cff */
[----:B------:R-:W-:-:S05]  /*1fb70*/  @P0 LOP3.LUT R3, R3, R2, RZ, 0x3c, !PT ;  /* 0x0000000203030212 */ /* 0x000fca00078e3cff */
[----:B------:R1:W-:Y:S01]  /*1fb80*/  @P0 LDGSTS.E.BYPASS.LTC128B.128 [R6+0x22c00], desc[UR40][R2.64], !P2 ;  /* 0x22c0000002060fae */ /* 0x0003e2000d101d68 */
[----:B------:R-:W-:-:S03]  /*1fb90*/  ISETP.GE.AND P0, PT, R23, 0x21, PT ;  /* 0x000000211700780c */ /* 0x000fc60003f06270 */
[----:B-1----:R-:W1:Y:S10]  /*1fba0*/  SHFL.IDX PT, R3, R0, 0x2, 0x181f ;  /* 0x00581f0000037f89 */ /* 0x002e7400000e0000 */
[----:B------:R-:W-:Y:S01]  /*1fbb0*/  @P0 IMAD R6, R4, 0x2, R18 ;  /* 0x0000000204060824 */ /* 0x000fe200078e0212 */
[----:B------:R-:W2:Y:S04]  /*1fbc0*/  SHFL.IDX PT, R2, R5, 0x2, 0x181f ;  /* 0x00581f0005027f89 */ /* 0x000ea800000e0000 */
[----:B------:R-:W3:Y:S04]  /*1fbd0*/  SHFL.IDX PT, R5, R5, 0x3, 0x181f ;  /* 0x00781f0005057f89 */ /* 0x000ee800000e0000 */
[----:B------:R-:W4:Y:S01]  /*1fbe0*/  SHFL.IDX PT, R0, R0, 0x3, 0x181f ;  /* 0x00781f0000007f89 */ /* 0x000f2200000e0000 */
[----:B-1----:R-:W-:-:S05]  /*1fbf0*/  @P0 LEA R3, P1, R7, R3, 0x1 ;  /* 0x0000000307030211 */ /* 0x002fca00078208ff */
[----:B--2---:R-:W-:-:S05]  /*1fc00*/  @P0 IMAD.X R2, RZ, RZ, R2, P1 ;  /* 0x000000ffff020224 */ /* 0x004fca00008e0602 */
[----:B------:R-:W-:-:S04]  /*1fc10*/  @P0 LOP3.LUT R3, R3, R2, RZ, 0x3c, !PT ;  /* 0x0000000203030212 */ /* 0x000fc800078e3cff */
[----:B------:R-:W-:-:S04]  /*1fc20*/  @P0 LOP3.LUT R2, R3, R2, RZ, 0x3c, !PT ;  /* 0x0000000203020212 */ /* 0x000fc800078e3cff */
[----:B------:R-:W-:-:S05]  /*1fc30*/  @P0 LOP3.LUT R3, R3, R2, RZ, 0x3c, !PT ;  /* 0x0000000203030212 */ /* 0x000fca00078e3cff */
[----:B---34-:R1:W-:Y:S02]  /*1fc40*/  @P0 LDGSTS.E.BYPASS.LTC128B.128 [R6+0x23400], desc[UR40][R2.64], !P2 ;  /* 0x2340000002060fae */ /* 0x0183e4000d101d68 */
.L_x_2980:
        /* <DEDUP_REMOVED lines=10> */
.L_x_2860:
        /* <DEDUP_REMOVED lines=11> */
.L_x_2861:
[----:B0-----:R0:W5:Y:S01]  /*1fda0*/  LDL R4, [R1+0x4] ;  /* 0x0000040001047983 */ /* 0x0011620000100800 */
[----:B------:R0:W-:Y:S02]  /*1fdb0*/  SYNCS.ARRIVE.TRANS64.A1T0 RZ, [R25+URZ+0x28c30], RZ ;  /* 0x028c30ff19ff79a7 */ /* 0x0001e4000810003f */
[----:B------:R-:W-:Y:S05]  /*1fdc0*/  WARPSYNC.ALL ;  /* 0x0000000000007948 */ /* 0x000fea0003800000 */
[----:B------:R-:W-:Y:S01]  /*1fdd0*/  ULDC.64 UR4, c[0x0][0xa00] ;  /* 0x0002800000047ab9 */ /* 0x000fe20000000a00 */
[----:B------:R-:W-:Y:S01]  /*1fde0*/  VIADD R0, R18, 0x20400 ;  /* 0x0002040012007836 */ /* 0x000fe20000000000 */
[----:B------:R-:W-:Y:S01]  /*1fdf0*/  BAR.SYNC.DEFER_BLOCKING 0x8, 0x100 ;  /* 0x0204000000007b1d */ /* 0x000fe20000010000 */
[----:B------:R-:W-:Y:S02]  /*1fe00*/  ISETP.NE.U32.AND P0, PT, RZ, UR4, PT ;  /* 0x00000004ff007c0c */ /* 0x000fe4000bf05070 */
[----:B------:R-:W-:-:S02]  /*1fe10*/  SHF.R.S32.HI R2, RZ, 0x1f, R27 ;  /* 0x0000001fff027819 */ /* 0x000fc4000001141b */
[----:B------:R-:W-:Y:S01]  /*1fe20*/  ISETP.NE.AND.EX P0, PT, RZ, UR5, PT, P0 ;  /* 0x00000005ff007c0c */ /* 0x000fe2000bf05300 */
[----:B------:R-:W-:Y:S01]  /*1fe30*/  ULDC.64 UR4, c[0x0][0x298] ;  /* 0x0000a60000047ab9 */ /* 0x000fe20000000a00 */
[----:B------:R-:W-:Y:S01]  /*1fe40*/  LOP3.LUT P1, RZ, R0, 0x3ff, RZ, 0xc0, !PT ;  /* 0x000003ff00ff7812 */ /* 0x000fe2000782c0ff */
[----:B------:R-:W-:Y:S01]  /*1fe50*/  BSSY B6, `(.L_x_2862) ;  /* 0x000001f000067945 */ /* 0x000fe20003800000 */
[----:B------:R-:W-:Y:S02]  /*1fe60*/  SHF.R.S32.HI R0, RZ, 0x1f, R30 ;  /* 0x0000001fff007819 */ /* 0x000fe4000001141e */
[----:B------:R-:W-:Y:S02]  /*1fe70*/  SEL R3, R2, RZ, !P0 ;  /* 0x000000ff02037207 */ /* 0x000fe40004000000 */
[----:B------:R-:W-:Y:S01]  /*1fe80*/  SEL R2, R27, RZ, !P0 ;  /* 0x000000ff1b027207 */ /* 0x000fe20004000000 */
[----:B------:R-:W-:Y:S02]  /*1fe90*/  IMAD R0, R0, UR4, RZ ;  /* 0x0000000400007c24 */ /* 0x000fe4000f8e02ff */
[----:B------:R-:W-:Y:S02]  /*1fea0*/  STL [R1+0x38], R3 ;  /* 0x0000380301007387 */ /* 0x000fe40000100800 */
[----:B------:R-:W-:-:S02]  /*1feb0*/  IMAD R0, R30, UR5, R0 ;  /* 0x000000051e007c24 */ /* 0x000fc4000f8e0200 */
[----:B------:R1:W-:Y:S02]  /*1fec0*/  STL [R1+0x18], R2 ;  /* 0x0000180201007387 */ /* 0x0003e40000100800 */
[----:B-1----:R-:W-:-:S04]  /*1fed0*/  IMAD.WIDE.U32 R2, R30, UR4, RZ ;  /* 0x000000041e027c25 */ /* 0x002fc8000f8e00ff */
[----:B------:R-:W-:Y:S01]  /*1fee0*/  IMAD.IADD R0, R3, 0x1, R0 ;  /* 0x0000000103007824 */ /* 0x000fe200078e0200 */
[----:B------:R1:W-:Y:S04]  /*1fef0*/  STL.64 [R1+0x10], R2 ;  /* 0x0000100201007387 */ /* 0x0003e80000100a00 */
[----:B------:R1:W-:Y:S01]  /*1ff00*/  STL [R1+0x30], R0 ;  /* 0x0000300001007387 */ /* 0x0003e20000100800 */
[----:B-----5:R-:W-:-:S04]  /*1ff10*/  PRMT R30, R4, 0x8880, RZ ;  /* 0x00008880041e7816 */ /* 0x020fc800000000ff */
[----:B------:R-:W-:Y:S01]  /*1ff20*/  PRMT R30, R30, 0x7710, RZ ;  /* 0x000077101e1e7816 */ /* 0x000fe200000000ff */
[----:B------:R-:W-:Y:S06]  /*1ff30*/  @!P1 BRA `(.L_x_2863) ;  /* 0x0000000000409947 */ /* 0x000fec0003800000 */
[----:B-1----:R-:W-:Y:S01]  /*1ff40*/  MOV R2, 0x0 ;  /* 0x0000000000027802 */ /* 0x002fe20000000f00 */
[----:B------:R-:W-:Y:S01]  /*1ff50*/  ULDC.64 UR4, c[0x4][0x90] ;  /* 0x0100240000047ab9 */ /* 0x000fe20000000a00 */
[----:B------:R-:W-:Y:S01]  /*1ff60*/  ULDC.64 UR6, c[0x4][0x98] ;  /* 0x0100260000067ab9 */ /* 0x000fe20000000a00 */
[----:B------:R-:W-:Y:S01]  /*1ff70*/  ULDC.64 UR8, c[0x4][0x20] ;  /* 0x0100080000087ab9 */ /* 0x000fe20000000a00 */
[----:B------:R-:W-:Y:S02]  /*1ff80*/  IMAD.U32 R4, RZ, RZ, UR4 ;  /* 0x00000004ff047e24 */ /* 0x000fe4000f8e00ff */
[----:B------:R-:W1:Y:S01]  /*1ff90*/  LDC.64 R2, c[0x4][R2] ;  /* 0x0100000002027b82 */ /* 0x000e620000000a00 */
        /* <DEDUP_REMOVED lines=10> */
.L_x_2863:
[----:B------:R-:W-:Y:S05]  /*20040*/  BSYNC B6 ;  /* 0x0000000000067941 */ /* 0x000fea0003800000 */
.L_x_2862:
[----:B-1----:R-:W2:Y:S01]  /*20050*/  LDL.LU R0, [R1+0x30] ;  /* 0x0000300001007983 */ /* 0x002ea20000300800 */
[----:B------:R-:W-:Y:S01]  /*20060*/  ULDC.64 UR4, c[0x0][0x2d8] ;  /* 0x0000b60000047ab9 */ /* 0x000fe20000000a00 */
[----:B------:R-:W1:Y:S02]  /*20070*/  LDC R7, c[0x0][0x448] ;  /* 0x00011200ff077b82 */ /* 0x000e640000000800 */
[----:B------:R-:W2:Y:S04]  /*20080*/  LDL.LU.64 R2, [R1+0x10] ;  /* 0x0000100001027983 */ /* 0x000ea80000300a00 */
[----:B------:R-:W3:Y:S04]  /*20090*/  LDL.LU R20, [R1+0x38] ;  /* 0x0000380001147983 */ /* 0x000ee80000300800 */
[----:B------:R-:W4:Y:S04]  /*200a0*/  LDL.LU R21, [R1+0x18] ;  /* 0x0000180001157983 */ /* 0x000f280000300800 */
[----:B------:R0:W5:Y:S01]  /*200b0*/  LDL R8, [R1+0x34] ;  /* 0x0000340001087983 */ /* 0x0001620000100800 */
[----:B-1----:R-:W-:-:S13]  /*200c0*/  ISETP.NE.AND P0, PT, R7, 0x1, PT ;  /* 0x000000010700780c */ /* 0x002fda0003f05270 */
[----:B------:R-:W1:Y:S08]  /*200d0*/  @P0 LDC R5, c[0x0][0x44c] ;  /* 0x00011300ff050b82 */ /* 0x000e700000000800 */
[----:B------:R-:W0:Y:S01]  /*200e0*/  @P0 LDC R6, c[0x0][0x450] ;  /* 0x00011400ff060b82 */ /* 0x000e220000000800 */
        /* <DEDUP_REMOVED lines=16> */
[----:B------:R-:W-:Y:S02]  /*201f0*/  IMAD.IADD R0, R20, 0x1, R31 ;  /* 0x0000000114007824 */ /* 0x000fe400078e021f */
[----:B------:R2:W5:Y:S02]  /*20200*/  LDL R20, [R1] ;  /* 0x0000000001147983 */ /* 0x0005640000100800 */
[----:B-1----:R-:W-:-:S04]  /*20210*/  @P0 IMAD.HI.U32 R5, R0, R5, RZ ;  /* 0x0000000500050227 */ /* 0x002fc800078e00ff */
[----:B------:R-:W-:Y:S01]  /*20220*/  IMAD.MOV.U32 R4, RZ, RZ, R0 ;  /* 0x000000ffff047224 */ /* 0x000fe200078e0000 */
[----:B0-----:R-:W-:Y:S01]  /*20230*/  @P0 SHF.R.U32.HI R4, RZ, R6, R5 ;  /* 0x00000006ff040219 */ /* 0x001fe20000011605 */
        /* <DEDUP_REMOVED lines=27> */
[----:B------:R-:W-:Y:S01]  /*203f0*/  IMAD.IADD R31, R10, 0x1, R31 ;  /* 0x000000010a1f7824 */ /* 0x000fe200078e021f */
        /* <DEDUP_REMOVED lines=31> */
.L_x_2989:
        /* <DEDUP_REMOVED lines=10> */
.L_x_2865:
        /* <DEDUP_REMOVED lines=18> */
.L_x_2990:
[----:B------:R-:W-:Y:S05]  /*207b0*/  BSYNC B0 ;  /* 0x0000000000007941 */ /* 0x000fea0003800000 */
.L_x_2866:
[----:B------:R-:W-:-:S05]  /*207c0*/  IMAD.U32 R2, RZ, RZ, UR38 ;  /* 0x00000026ff027e24 */ /* 0x000fca000f8e00ff */
[----:B------:R-:W-:-:S13]  /*207d0*/  ISETP.NE.AND P0, PT, R2, 0x3, PT ;  /* 0x000000030200780c */ /* 0x000fda0003f05270 */
[----:B------:R-:W-:Y:S05]  /*207e0*/  @!P0 BRA `(.L_x_2868) ;  /* 0x0000000000048947 */ /* 0x000fea0003800000 */
[----:B------:R-:W-:Y:S01]  /*207f0*/  BPT.TRAP 0x1 ;  /* 0x000000040000795c */ /* 0x000fe20000300000 */
.L_x_2868:
[----:B0-----:R-:W-:Y:S01]  /*20800*/  SHF.L.U32 R0, R28, 0x1f, RZ ;  /* 0x0000001f1c007819 */ /* 0x001fe200000006ff */
[----:B------:R-:W-:Y:S03]  /*20810*/  BSSY B0, `(.L_x_2869) ;  /* 0x0000003000007945 */ /* 0x000fe60003800000 */
[----:B------:R-:W0:Y:S02]  /*20820*/  SYNCS.PHASECHK.TRANS64.TRYWAIT P0, [R25+URZ+0x28c60], R0 ;  /* 0x028c6000190075a7 */ /* 0x000e24000800017f */
[----:B0-----:R-:W-:Y:S05]  /*20830*/  @!P0 BRA `(.L_x_2870) ;  /* 0x0000004c00a08947 */ /* 0x001fea0003800000 */
.L_x_2991:
[----:B------:R-:W-:Y:S05]  /*20840*/  BSYNC B0 ;  /* 0x0000000000007941 */ /* 0x000fea0003800000 */
.L_x_2869:
        /* <DEDUP_REMOVED lines=26> */
[----:B------:R-:W-:Y:S01]  /*209f0*/  LOP3.LUT P3, RZ, R30, 0x8, RZ, 0xc0, !PT ;  /* 0x000000081eff7812 */ /* 0x000fe2000786c0ff */
        /* <DEDUP_REMOVED lines=82> */
.L_x_3001:
        /* <DEDUP_REMOVED lines=34> */
.L_x_2872:
        /* <DEDUP_REMOVED lines=11> */
.L_x_2873:
        /* <DEDUP_REMOVED lines=12> */
.L_x_2888:
        /* <DEDUP_REMOVED lines=42> */
.L_x_2876:
[----:B------:R-:W-:Y:S01]  /*21550*/  IMAD R6, R22, 0x8, R18 ;  /* 0x0000000816067824 */ /* 0x000fe200078e0212 */
[----:B------:R-:W-:Y:S01]  /*21560*/  SHF.L.U32 R20, R28, 0x1f, RZ ;  /* 0x0000001f1c147819 */ /* 0x000fe200000006ff */
[----:B------:R-:W-:Y:S01]  /*21570*/  BSSY B1, `(.L_x_2877) ;  /* 0x0000004000017945 */ /* 0x000fe20003800000 */
[----:B------:R-:W-:Y:S02]  /*21580*/  SHF.R.S32.HI R9, RZ, 0x1f, R5 ;  /* 0x0000001fff097819 */ /* 0x000fe40000011405 */
[----:B------:R-:W0:Y:S02]  /*21590*/  SYNCS.PHASECHK.TRANS64.TRYWAIT P0, [R6+URZ+0x28c40], R20 ;  /* 0x028c4014060075a7 */ /* 0x000e24000800017f */
[----:B0-----:R-:W-:Y:S05]  /*215a0*/  @!P0 BRA `(.L_x_2878) ;  /* 0x0000004800848947 */ /* 0x001fea0003800000 */
.L_x_3002:
[----:B------:R-:W-:Y:S05]  /*215b0*/  BSYNC B1 ;  /* 0x0000000000017941 */ /* 0x000fea0003800000 */
.L_x_2877:
        /* <DEDUP_REMOVED lines=40> */
.L_x_3012:
        /* <DEDUP_REMOVED lines=8> */
.L_x_2880:
        /* <DEDUP_REMOVED lines=11> */
.L_x_2881:
[----:B------:R2:W-:Y:S01]  /*21970*/  SYNCS.ARRIVE.TRANS64.A1T0 RZ, [R6+URZ+0x28c30], RZ ;  /* 0x028c30ff06ff79a7 */ /* 0x0005e2000810003f */
[----:B------:R-:W-:Y:S05]  /*21980*/  @!P2 BRA `(.L_x_2882) ;  /* 0x000000000004a947 */ /* 0x000fea0003800000 */
[----:B------:R-:W-:Y:S01]  /*21990*/  BPT.TRAP 0x1 ;  /* 0x000000040000795c */ /* 0x000fe20000300000 */
.L_x_2882:
[----:B------:R-:W3:Y:S01]  /*219a0*/  SYNCS.PHASECHK.TRANS64.TRYWAIT P0, [R6+URZ+0x28c60], R20 ;  /* 0x028c6014060075a7 */ /* 0x000ee2000800017f */
[----:B------:R-:W-:Y:S04]  /*219b0*/  BSSY B1, `(.L_x_2883) ;  /* 0x0000002000017945 */ /* 0x000fe80003800000 */
[----:B---3--:R-:W-:Y:S05]  /*219c0*/  @!P0 BRA `(.L_x_2884) ;  /* 0x0000004800ac8947 */ /* 0x008fea0003800000 */
.L_x_3013:
[----:B------:R-:W-:Y:S05]  /*219d0*/  BSYNC B1 ;  /* 0x0000000000017941 */ /* 0x000fea0003800000 */
.L_x_2883:
        /* <DEDUP_REMOVED lines=79> */
.L_x_3023:
        /* <DEDUP_REMOVED lines=25> */
.L_x_2886:
        /* <DEDUP_REMOVED lines=11> */
.L_x_2887:
[----:B------:R1:W-:Y:S01]  /*22110*/  SYNCS.ARRIVE.TRANS64.A1T0 RZ, [R6+URZ+0x28c50], RZ ;  /* 0x028c50ff06ff79a7 */ /* 0x0003e2000810003f */
[----:B------:R-:W-:Y:S05]  /*22120*/  @P3 BRA `(.L_x_2888) ;  /* 0xfffffff000603947 */ /* 0x000fea000383ffff */
.L_x_2875:
[----:B------:R-:W-:Y:S05]  /*22130*/  BSYNC B0 ;  /* 0x0000000000007941 */ /* 0x000fea0003800000 */
.L_x_2874:
        /* <DEDUP_REMOVED lines=21> */
.L_x_2890:
[----:B------:R-:W-:Y:S05]  /*22290*/  BSYNC B0 ;  /* 0x0000000000007941 */ /* 0x000fea0003800000 */
.L_x_2889:
[----:B------:R-:W-:-:S07]  /*222a0*/  SEL R22, R22, RZ, P0 ;  /* 0x000000ff16167207 */ /* 0x000fce0000000000 */
.L_x_2849:
[----:B------:R-:W-:Y:S05]  /*222b0*/  BSYNC B7 ;  /* 0x0000000000077941 */ /* 0x000fea0003800000 */
.L_x_2847:
        /* <DEDUP_REMOVED lines=11> */
.L_x_2891:
        /* <DEDUP_REMOVED lines=43> */
.L_x_3033:
[----:B------:R-:W-:Y:S02]  /*22620*/  ULDC UR4, c[0x0][0xc38] ;  /* 0x00030e0000047ab9 */ /* 0x000fe40000000800 */
[----:B------:R-:W-:-:S04]  /*22630*/  IMAD.U32 R4, RZ, RZ, UR4 ;  /* 0x00000004ff047e24 */ /* 0x000fc8000f8e00ff */
[----:B-1----:R-:W-:-:S04]  /*22640*/  IMAD R3, R14, R4, RZ ;  /* 0x000000040e037224 */ /* 0x002fc800078e02ff */
[----:B------:R-:W-:-:S05]  /*22650*/  IMAD.IADD R6, R6, 0x1, R3 ;  /* 0x0000000106067824 */ /* 0x000fca00078e0203 */
[----:B------:R-:W-:-:S13]  /*22660*/  ISETP.GT.AND P6, PT, R6, R0, PT ;  /* 0x000000000600720c */ /* 0x000fda0003fc4270 */
[----:B------:R-:W-:Y:S05]  /*22670*/  @P6 BRA `(.L_x_2894) ;  /* 0x0000000000a46947 */ /* 0x000fea0003800000 */
.L_x_2897:
[----:B0-----:R-:W0:Y:S01]  /*22680*/  LDC R2, c[0x0][0xc3c] ;  /* 0x00030f00ff027b82 */ /* 0x001e220000000800 */
[----:B------:R-:W-:-:S05]  /*22690*/  VIADD R27, R27, 0x1f ;  /* 0x0000001f1b1b7836 */ /* 0x000fca0000000000 */
[----:B0-----:R-:W-:-:S13]  /*226a0*/  ISETP.GE.AND P6, PT, R27, R2, PT ;  /* 0x000000021b00720c */ /* 0x001fda0003fc6270 */
[----:B------:R-:W-:Y:S05]  /*226b0*/  @P6 BRA `(.L_x_2895) ;  /* 0x0000000800bc6947 */ /* 0x000fea0003800000 */
[----:B------:R-:W0:Y:S01]  /*226c0*/  S2R R3, SR_TID.X ;  /* 0x0000000000037919 */ /* 0x000e220000002100 */
        /* <DEDUP_REMOVED lines=30> */
.L_x_3041:
[----:B------:R-:W-:Y:S02]  /*228b0*/  ULDC UR4, c[0x0][0xc38] ;  /* 0x00030e0000047ab9 */ /* 0x000fe40000000800 */
[----:B------:R-:W-:-:S04]  /*228c0*/  IMAD.U32 R4, RZ, RZ, UR4 ;  /* 0x00000004ff047e24 */ /* 0x000fc8000f8e00ff */
[----:B-1----:R-:W-:-:S04]  /*228d0*/  IMAD R3, R14, R4, RZ ;  /* 0x000000040e037224 */ /* 0x002fc800078e02ff */
[----:B------:R-:W-:-:S05]  /*228e0*/  IMAD.IADD R6, R3, 0x1, R6 ;  /* 0x0000000103067824 */ /* 0x000fca00078e0206 */
[----:B------:R-:W-:-:S13]  /*228f0*/  ISETP.GT.AND P6, PT, R6, R0, PT ;  /* 0x000000000600720c */ /* 0x000fda0003fc4270 */
[----:B------:R-:W-:Y:S05]  /*22900*/  @!P6 BRA `(.L_x_2897) ;  /* 0xfffffffc005ce947 */ /* 0x000fea000383ffff */
.L_x_2894:
        /* <DEDUP_REMOVED lines=10> */
.L_x_3046:
[----:B------:R-:W-:-:S13]  /*229b0*/  ISETP.NE.AND P0, PT, R3, RZ, PT ;  /* 0x000000ff0300720c */ /* 0x000fda0003f05270 */
[----:B------:R-:W-:Y:S05]  /*229c0*/  @!P0 BRA `(.L_x_2899) ;  /* 0x0000000000108947 */ /* 0x000fea0003800000 */
[----:B------:R-:W-:Y:S01]  /*229d0*/  UMOV UR4, 0xffffffff ;  /* 0xffffffff00047882 */ /* 0x000fe20000000000 */
[----:B------:R-:W-:Y:S02]  /*229e0*/  VIADD R12, R7, 0xffffffff ;  /* 0xffffffff070c7836 */ /* 0x000fe40000000000 */
[----:B------:R-:W-:Y:S05]  /*229f0*/  BRA.DIV UR4, `(.L_x_2900) ;  /* 0x0000004a04e07947 */ /* 0x000fea000b800000 */
[----:B------:R4:W0:Y:S02]  /*22a00*/  SHFL.IDX PT, R24, R2, R12, 0x1f ;  /* 0x00001f0c02187589 */ /* 0x00082400000e0000 */
.L_x_2899:
[----:B---3--:R-:W-:Y:S01]  /*22a10*/  ISETP.NE.AND P0, PT, R5, 0x1, PT ;  /* 0x000000010500780c */ /* 0x008fe20003f05270 */
[----:B0-----:R-:W-:-:S04]  /*22a20*/  IMAD R24, R24, R4, R6 ;  /* 0x0000000418187224 */ /* 0x001fc800078e0206 */
[----:B------:R-:W-:-:S08]  /*22a30*/  IMAD.IADD R0, R0, 0x1, -R24 ;  /* 0x0000000100007824 */ /* 0x000fd000078e0a18 */
[----:B------:R-:W-:Y:S05]  /*22a40*/  @!P0 BRA `(.L_x_2901) ;  /* 0x0000000000dc8947 */ /* 0x000fea0003800000 */
[----:B--2---:R-:W-:Y:S01]  /*22a50*/  IABS R4, R25 ;  /* 0x0000001900047213 */ /* 0x004fe20000000000 */
[----:B----4-:R-:W-:Y:S01]  /*22a60*/  IMAD.MOV.U32 R2, RZ, RZ, RZ ;  /* 0x000000ffff027224 */ /* 0x010fe200078e00ff */
[----:B------:R-:W-:Y:S02]  /*22a70*/  IABS R6, R5 ;  /* 0x0000000500067213 */ /* 0x000fe40000000000 */
[----:B-1----:R-:W0:Y:S08]  /*22a80*/  I2F.RP R7, R4 ;  /* 0x0000000400077306 */ /* 0x002e300000209400 */
[----:B------:R-:W-:Y:S08]  /*22a90*/  I2F.RP R10, R6 ;  /* 0x00000006000a7306 */ /* 0x000ff00000209400 */
[----:B0-----:R-:W0:Y:S02]  /*22aa0*/  MUFU.RCP R7, R7 ;  /* 0x0000000700077308 */ /* 0x001e240000001000 */
[----:B0-----:R-:W-:-:S06]  /*22ab0*/  VIADD R3, R7, 0xffffffe ;  /* 0x0ffffffe07037836 */ /* 0x001fcc0000000000 */
[----:B------:R-:W0:Y:S02]  /*22ac0*/  F2I.FTZ.U32.TRUNC.NTZ R3, R3 ;  /* 0x0000000300037305 */ /* 0x000e24000021f000 */
[----:B0-----:R-:W-:-:S04]  /*22ad0*/  IMAD.MOV R9, RZ, RZ, -R3 ;  /* 0x000000ffff097224 */ /* 0x001fc800078e0a03 */
[----:B------:R-:W-:-:S04]  /*22ae0*/  IMAD R9, R9, R4, RZ ;  /* 0x0000000409097224 */ /* 0x000fc800078e02ff */
[----:B------:R-:W-:Y:S01]  /*22af0*/  IMAD.HI.U32 R8, R3, R9, R2 ;  /* 0x0000000903087227 */ /* 0x000fe200078e0002 */
[----:B------:R-:W-:Y:S01]  /*22b00*/  IABS R9, R0 ;  /* 0x0000000000097213 */ /* 0x000fe20000000000 */
[----:B------:R-:W0:Y:S01]  /*22b10*/  MUFU.RCP R2, R10 ;  /* 0x0000000a00027308 */ /* 0x000e220000001000 */
[----:B------:R-:W-:-:S03]  /*22b20*/  IABS R3, R25 ;  /* 0x0000001900037213 */ /* 0x000fc60000000000 */
[----:B------:R-:W-:-:S04]  /*22b30*/  IMAD.HI.U32 R7, R8, R9, RZ ;  /* 0x0000000908077227 */ /* 0x000fc800078e00ff */
[----:B------:R-:W-:-:S04]  /*22b40*/  IMAD.MOV R12, RZ, RZ, -R3 ;  /* 0x000000ffff0c7224 */ /* 0x000fc800078e0a03 */
[----:B------:R-:W-:Y:S02]  /*22b50*/  IMAD R9, R7, R12, R9 ;  /* 0x0000000c07097224 */ /* 0x000fe400078e0209 */
[----:B0-----:R-:W-:-:S03]  /*22b60*/  VIADD R3, R2, 0xffffffe ;  /* 0x0ffffffe02037836 */ /* 0x001fc60000000000 */
[----:B------:R-:W-:Y:S01]  /*22b70*/  ISETP.GT.U32.AND P1, PT, R4, R9, PT ;  /* 0x000000090400720c */ /* 0x000fe20003f24070 */
[----:B------:R-:W-:Y:S02]  /*22b80*/  IMAD.MOV.U32 R2, RZ, RZ, RZ ;  /* 0x000000ffff027224 */ /* 0x000fe400078e00ff */
[----:B------:R-:W0:Y:S10]  /*22b90*/  F2I.FTZ.U32.TRUNC.NTZ R3, R3 ;  /* 0x0000000300037305 */ /* 0x000e34000021f000 */
[----:B------:R-:W-:-:S02]  /*22ba0*/  @!P1 IMAD.IADD R9, R9, 0x1, -R4 ;  /* 0x0000000109099824 */ /* 0x000fc400078e0a04 */
[----:B------:R-:W-:Y:S01]  /*22bb0*/  @!P1 VIADD R7, R7, 0x1 ;  /* 0x0000000107079836 */ /* 0x000fe20000000000 */
[----:B------:R-:W-:Y:S02]  /*22bc0*/  ISETP.NE.AND P1, PT, R25, RZ, PT ;  /* 0x000000ff1900720c */ /* 0x000fe40003f25270 */
[----:B------:R-:W-:Y:S01]  /*22bd0*/  ISETP.GE.U32.AND P0, PT, R9, R4, PT ;  /* 0x000000040900720c */ /* 0x000fe20003f06070 */
[----:B0-----:R-:W-:-:S04]  /*22be0*/  IMAD.MOV R9, RZ, RZ, -R3 ;  /* 0x000000ffff097224 */ /* 0x001fc800078e0a03 */
[----:B------:R-:W-:-:S04]  /*22bf0*/  IMAD R9, R9, R6, RZ ;  /* 0x0000000609097224 */ /* 0x000fc800078e02ff */
[----:B------:R-:W-:Y:S01]  /*22c00*/  IMAD.HI.U32 R4, R3, R9, R2 ;  /* 0x0000000903047227 */ /* 0x000fe200078e0002 */
[----:B------:R-:W-:-:S03]  /*22c10*/  LOP3.LUT R2, R0, R25, RZ, 0x3c, !PT ;  /* 0x0000001900027212 */ /* 0x000fc600078e3cff */
[----:B------:R-:W-:Y:S01]  /*22c20*/  @P0 VIADD R7, R7, 0x1 ;  /* 0x0000000107070836 */ /* 0x000fe20000000000 */
[----:B------:R-:W-:Y:S02]  /*22c30*/  ISETP.GE.AND P2, PT, R2, RZ, PT ;  /* 0x000000ff0200720c */ /* 0x000fe40003f46270 */
[----:B------:R-:W-:-:S05]  /*22c40*/  IABS R2, R5 ;  /* 0x0000000500027213 */ /* 0x000fca0000000000 */
[----:B------:R-:W-:-:S06]  /*22c50*/  IMAD.MOV R2, RZ, RZ, -R2 ;  /* 0x000000ffff027224 */ /* 0x000fcc00078e0a02 */
[----:B------:R-:W-:Y:S01]  /*22c60*/  @!P2 IMAD.MOV R7, RZ, RZ, -R7 ;  /* 0x000000ffff07a224 */ /* 0x000fe200078e0a07 */
[----:B------:R-:W-:-:S04]  /*22c70*/  @!P1 LOP3.LUT R7, RZ, R25, RZ, 0x33, !PT ;  /* 0x00000019ff079212 */ /* 0x000fc800078e33ff */
[----:B------:R-:W-:-:S05]  /*22c80*/  IABS R3, R7 ;  /* 0x0000000700037213 */ /* 0x000fca0000000000 */
[----:B------:R-:W-:-:S04]  /*22c90*/  IMAD.HI.U32 R4, R4, R3, RZ ;  /* 0x0000000304047227 */ /* 0x000fc800078e00ff */
[----:B------:R-:W-:Y:S01]  /*22ca0*/  IMAD R3, R4, R2, R3 ;  /* 0x0000000204037224 */ /* 0x000fe200078e0203 */
[----:B------:R-:W-:-:S04]  /*22cb0*/  LOP3.LUT R2, R7, R5, RZ, 0x3c, !PT ;  /* 0x0000000507027212 */ /* 0x000fc800078e3cff */
[----:B------:R-:W-:Y:S02]  /*22cc0*/  ISETP.GT.U32.AND P1, PT, R6, R3, PT ;  /* 0x000000030600720c */ /* 0x000fe40003f24070 */
[----:B------:R-:W-:-:S11]  /*22cd0*/  ISETP.GE.AND P2, PT, R2, RZ, PT ;  /* 0x000000ff0200720c */ /* 0x000fd60003f46270 */
[----:B------:R-:W-:Y:S02]  /*22ce0*/  @!P1 IMAD.IADD R3, R3, 0x1, -R6 ;  /* 0x0000000103039824 */ /* 0x000fe400078e0a06 */
[----:B------:R-:W-:Y:S01]  /*22cf0*/  @!P1 VIADD R4, R4, 0x1 ;  /* 0x0000000104049836 */ /* 0x000fe20000000000 */
[----:B------:R-:W-:Y:S02]  /*22d00*/  ISETP.NE.AND P1, PT, R5, RZ, PT ;  /* 0x000000ff0500720c */ /* 0x000fe40003f25270 */
[----:B------:R-:W-:Y:S01]  /*22d10*/  ISETP.GE.U32.AND P0, PT, R3, R6, PT ;  /* 0x000000060300720c */ /* 0x000fe20003f06070 */
[----:B------:R-:W-:-:S04]  /*22d20*/  IMAD.MOV R3, RZ, RZ, -R7 ;  /* 0x000000ffff037224 */ /* 0x000fc800078e0a07 */
[----:B------:R-:W-:-:S08]  /*22d30*/  IMAD R3, R25, R3, R0 ;  /* 0x0000000319037224 */ /* 0x000fd000078e0200 */
[----:B------:R-:W-:-:S04]  /*22d40*/  @P0 VIADD R4, R4, 0x1 ;  /* 0x0000000104040836 */ /* 0x000fc80000000000 */
[----:B------:R-:W-:Y:S01]  /*22d50*/  @!P2 IMAD.MOV R4, RZ, RZ, -R4 ;  /* 0x000000ffff04a224 */ /* 0x000fe200078e0a04 */
[----:B------:R-:W-:-:S05]  /*22d60*/  @!P1 LOP3.LUT R4, RZ, R5, RZ, 0x33, !PT ;  /* 0x00000005ff049212 */ /* 0x000fca00078e33ff */
[--C-:B------:R-:W-:Y:S02]  /*22d70*/  IMAD.MOV R2, RZ, RZ, -R4.reuse ;  /* 0x000000ffff027224 */ /* 0x100fe400078e0a04 */
[C---:B------:R-:W-:Y:S02]  /*22d80*/  IMAD R4, R5.reuse, 0x1000000, R4 ;  /* 0x0100000005047824 */ /* 0x040fe400078e0204 */
[----:B------:R-:W-:-:S04]  /*22d90*/  IMAD R5, R5, R2, R7 ;  /* 0x0000000205057224 */ /* 0x000fc800078e0207 */
[----:B------:R-:W-:Y:S01]  /*22da0*/  IMAD R26, R5, 0x10000, R4 ;  /* 0x00010000051a7824 */ /* 0x000fe200078e0204 */
[----:B------:R-:W-:Y:S06]  /*22db0*/  BRA `(.L_x_2902) ;  /* 0x0000000000f07947 */ /* 0x000fec0003800000 */
.L_x_2901:
[----:B----4-:R-:W0:Y:S02]  /*22dc0*/  LDC.64 R2, c[0x0][0xc90] ;  /* 0x00032400ff027b82 */ /* 0x010e240000000a00 */
[----:B0-----:R-:W-:-:S05]  /*22dd0*/  IMAD.WIDE R2, R27, 0x4, R2 ;  /* 0x000000041b027825 */ /* 0x001fca00078e0202 */
[----:B------:R0:W2:Y:S02]  /*22de0*/  LDG.E R6, desc[UR40][R2.64] ;  /* 0x0000002802067981 */ /* 0x0000a4000c1e1900 */
[----:B0-----:R-:W-:Y:S02]  /*22df0*/  IMAD.MOV.U32 R2, RZ, RZ, RZ ;  /* 0x000000ffff027224 */ /* 0x001fe400078e00ff */
[----:B--2---:R-:W-:-:S05]  /*22e00*/  IMAD R5, R25, R6, RZ ;  /* 0x0000000619057224 */ /* 0x004fca00078e02ff */
[----:B-1----:R-:W-:-:S04]  /*22e10*/  IABS R7, R5 ;  /* 0x0000000500077213 */ /* 0x002fc80000000000 */
        /* <DEDUP_REMOVED lines=54> */
.L_x_2902:
[----:B------:R-:W-:-:S05]  /*23180*/  LOP3.LUT R0, RZ, R3, RZ, 0x33, !PT ;  /* 0x00000003ff007212 */ /* 0x000fca00078e33ff */
[----:B------:R-:W-:Y:S01]  /*23190*/  IMAD.IADD R25, R25, 0x1, R0 ;  /* 0x0000000119197824 */ /* 0x000fe200078e0200 */
[----:B------:R-:W-:Y:S06]  /*231a0*/  BRA `(.L_x_2903) ;  /* 0x00000000001c7947 */ /* 0x000fec0003800000 */
.L_x_2895:
[----:B------:R-:W-:Y:S01]  /*231b0*/  UMOV UR4, URZ ;  /* 0x0000003f00047c82 */ /* 0x000fe20008000000 */
[----:B------:R-:W-:Y:S01]  /*231c0*/  UMOV UR5, URZ ;  /* 0x0000003f00057c82 */ /* 0x000fe20008000000 */
[----:B------:R-:W-:Y:S01]  /*231d0*/  ULDC UR6, c[0x0][0xc3c] ;  /* 0x00030f0000067ab9 */ /* 0x000fe20000000800 */
[----:B------:R-:W-:Y:S02]  /*231e0*/  IMAD.MOV.U32 R24, RZ, RZ, R0 ;  /* 0x000000ffff187224 */ /* 0x000fe400078e0000 */
[----:B------:R-:W-:Y:S02]  /*231f0*/  IMAD.U32 R25, RZ, RZ, UR4 ;  /* 0x00000004ff197e24 */ /* 0x000fe4000f8e00ff */
[----:B------:R-:W-:Y:S02]  /*23200*/  IMAD.U32 R26, RZ, RZ, UR5 ;  /* 0x00000005ff1a7e24 */ /* 0x000fe4000f8e00ff */
[----:B------:R-:W-:-:S07]  /*23210*/  IMAD.U32 R27, RZ, RZ, UR6 ;  /* 0x00000006ff1b7e24 */ /* 0x000fce000f8e00ff */
.L_x_2903:
[----:B------:R-:W0:Y:S01]  /*23220*/  S2R R0, SR_TID.X ;  /* 0x0000000000007919 */ /* 0x000e220000002100 */
[----:B------:R-:W-:Y:S05]  /*23230*/  WARPSYNC.ALL ;  /* 0x0000000000007948 */ /* 0x000fea0003800000 */
[----:B------:R-:W-:Y:S01]  /*23240*/  BAR.SYNC.DEFER_BLOCKING 0x4, 0x180 ;  /* 0x0106000000007b1d */ /* 0x000fe20000010000 */
[----:B0-----:R-:W-:-:S04]  /*23250*/  LOP3.LUT R0, R0, 0x1f, RZ, 0xc0, !PT ;  /* 0x0000001f00007812 */ /* 0x001fc800078ec0ff */
[----:B------:R-:W-:-:S13]  /*23260*/  ISETP.NE.AND P0, PT, R0, RZ, PT ;  /* 0x000000ff0000720c */ /* 0x000fda0003f05270 */
[----:B------:R-:W0:Y:S01]  /*23270*/  @!P0 S2R R3, SR_CgaCtaId ;  /* 0x0000000000038919 */ /* 0x000e220000008800 */
[----:B------:R-:W-:-:S04]  /*23280*/  @!P0 MOV R0, 0x400 ;  /* 0x0000040000008802 */ /* 0x000fc80000000f00 */
[----:B0-----:R-:W-:-:S05]  /*23290*/  @!P0 LEA R18, R3, R0, 0x18 ;  /* 0x0000000003128211 */ /* 0x001fca00078ec0ff */
[----:B------:R0:W-:Y:S01]  /*232a0*/  @!P0 STS.128 [R18+0x28cd0], R24 ;  /* 0x028cd01812008388 */ /* 0x0001e20000000c00 */
[----:B------:R-:W-:Y:S06]  /*232b0*/  BAR.ARV 0x5, 0x180 ;  /* 0x0146000000007b1d */ /* 0x000fec0000002000 */
.L_x_2892:
[----:B------:R-:W-:Y:S02]  /*232c0*/  ULDC UR4, c[0x0][0xc3c] ;  /* 0x00030f0000047ab9 */ /* 0x000fe40000000800 */
[----:B0-----:R-:W-:-:S13]  /*232d0*/  ISETP.GE.AND P0, PT, R27, UR4, PT ;  /* 0x000000041b007c0c */ /* 0x001fda000bf06270 */
[----:B------:R-:W-:Y:S05]  /*232e0*/  @!P0 BRA `(.L_x_2904) ;  /* 0xffffff8c00248947 */ /* 0x000fea000383ffff */
[----:B------:R-:W-:Y:S05]  /*232f0*/  BSYNC B8 ;  /* 0x0000000000087941 */ /* 0x000fea0003800000 */
.L_x_2777:
        /* <DEDUP_REMOVED lines=12> */
.L_x_3049:
[----:B------:R-:W-:Y:S05]  /*233c0*/  BSYNC B0 ;  /* 0x0000000000007941 */ /* 0x000fea0003800000 */
.L_x_2905:
[----:B------:R-:W-:-:S03]  /*233d0*/  UMOV UR4, 0xffffffff ;  /* 0xffffffff00047882 */ /* 0x000fc60000000000 */
[----:B------:R-:W-:Y:S05]  /*233e0*/  BRA.DIV UR4, `(.L_x_2907) ;  /* 0x0000004204a07947 */ /* 0x000fea000b800000 */
[----:B0-----:R-:W0:Y:S02]  /*233f0*/  S2R R0, SR_TID.X ;  /* 0x0000000000007919 */ /* 0x001e240000002100 */
[----:B0-----:R-:W-:-:S04]  /*23400*/  SHF.R.U32.HI R0, RZ, 0x5, R0 ;  /* 0x00000005ff007819 */ /* 0x001fc80000011600 */
[----:B------:R-:W-:-:S05]  /*23410*/  LOP3.LUT R0, R0, 0x3, RZ, 0xc0, !PT ;  /* 0x0000000300007812 */ /* 0x000fca00078ec0ff */
[----:B------:R0:W1:Y:S02]  /*23420*/  SHFL.IDX PT, R14, R0, RZ, 0x1f ;  /* 0x00001fff000e7589 */ /* 0x00006400000e0000 */
.L_x_3052:
[----:B-1----:R-:W-:-:S13]  /*23430*/  ISETP.NE.AND P0, PT, R14, RZ, PT ;  /* 0x000000ff0e00720c */ /* 0x002fda0003f05270 */
[----:B------:R-:W-:Y:S05]  /*23440*/  @P0 BRA `(.L_x_2539) ;  /* 0x0000000000880947 */ /* 0x000fea0003800000 */
[----:B------:R-:W-:-:S03]  /*23450*/  UMOV UR4, 0xffffffff ;  /* 0xffffffff00047882 */ /* 0x000fc60000000000 */
[----:B------:R-:W-:Y:S05]  /*23460*/  BRA.DIV UR4, `(.L_x_2908) ;  /* 0x0000004204b47947 */ /* 0x000fea000b800000 */
[----:B------:R-:W-:-:S13]  /*23470*/  ELECT P6, URZ, PT ;  /* 0x00000000003f782f */ /* 0x000fda00038c0000 */
.L_x_3055:
[----:B------:R-:W-:Y:S05]  /*23480*/  @!P6 BRA `(.L_x_2539) ;  /* 0x000000000078e947 */ /* 0x000fea0003800000 */
[----:B------:R-:W-:-:S06]  /*23490*/  ULOP3.LUT UR4, UR36, 0x2, URZ, 0xfc, !UPT ;  /* 0x0000000224047892 */ /* 0x000fcc000f8efc3f */
[----:B0-----:R-:W-:-:S05]  /*234a0*/  IMAD.U32 R0, RZ, RZ, UR4 ;  /* 0x00000004ff007e24 */ /* 0x001fca000f8e00ff */
[----:B------:R-:W-:-:S13]  /*234b0*/  ISETP.NE.AND P0, PT, R0, 0x3, PT ;  /* 0x000000030000780c */ /* 0x000fda0003f05270 */
[----:B------:R-:W-:Y:S05]  /*234c0*/  @!P0 BRA `(.L_x_2909) ;  /* 0x0000000000048947 */ /* 0x000fea0003800000 */
[----:B------:R-:W-:Y:S01]  /*234d0*/  BPT.TRAP 0x1 ;  /* 0x000000040000795c */ /* 0x000fe20000300000 */
.L_x_2909:
[----:B------:R-:W-:Y:S01]  /*234e0*/  IMAD R5, R22, 0x8, R7 ;  /* 0x0000000816057824 */ /* 0x000fe200078e0207 */
[----:B------:R-:W-:Y:S01]  /*234f0*/  SHF.L.U32 R0, R28, 0x1f, RZ ;  /* 0x0000001f1c007819 */ /* 0x000fe200000006ff */
[----:B------:R-:W-:-:S03]  /*23500*/  VIADD R22, R22, 0x1 ;  /* 0x0000000116167836 */ /* 0x000fc60000000000 */
[----:B------:R-:W0:Y:S02]  /*23510*/  SYNCS.PHASECHK.TRANS64.TRYWAIT P1, [R5+URZ+0x28c40], R0 ;  /* 0x028c4000050075a7 */ /* 0x000e24000802017f */
[----:B------:R-:W-:-:S04]  /*23520*/  ISETP.NE.AND P2, PT, R22, 0x2, PT ;  /* 0x000000021600780c */ /* 0x000fc80003f45270 */
[----:B------:R-:W-:Y:S01]  /*23530*/  SEL R3, RZ, 0x1, P2 ;  /* 0x00000001ff037807 */ /* 0x000fe20001000000 */
[----:B0-----:R-:W-:Y:S08]  /*23540*/  @!P1 BRA `(.L_x_2910) ;  /* 0x00000040009c9947 */ /* 0x001ff00003800000 */
.L_x_3056:
[----:B------:R-:W-:Y:S02]  /*23550*/  SEL R22, R22, RZ, P2 ;  /* 0x000000ff16167207 */ /* 0x000fe40001000000 */
[----:B------:R-:W-:Y:S01]  /*23560*/  LOP3.LUT R2, R28, R3, RZ, 0x3c, !PT ;  /* 0x000000031c027212 */ /* 0x000fe200078e3cff */
[----:B------:R-:W-:Y:S06]  /*23570*/  @!P0 BRA `(.L_x_2911) ;  /* 0x0000000000048947 */ /* 0x000fec0003800000 */
[----:B------:R-:W-:Y:S01]  /*23580*/  BPT.TRAP 0x1 ;  /* 0x000000040000795c */ /* 0x000fe20000300000 */
.L_x_2911:
[----:B------:R-:W-:Y:S01]  /*23590*/  IMAD R3, R22, 0x8, R7 ;  /* 0x0000000816037824 */ /* 0x000fe200078e0207 */
[----:B------:R-:W-:-:S04]  /*235a0*/  SHF.L.U32 R2, R2, 0x1f, RZ ;  /* 0x0000001f02027819 */ /* 0x000fc800000006ff */
[----:B------:R-:W1:Y:S02]  /*235b0*/  SYNCS.PHASECHK.TRANS64.TRYWAIT P1, [R3+URZ+0x28c40], R2 ;  /* 0x028c4002030075a7 */ /* 0x000e64000802017f */
[----:B-1----:R-:W-:Y:S05]  /*235c0*/  @!P1 BRA `(.L_x_2912) ;  /* 0x0000004000909947 */ /* 0x002fea0003800000 */
.L_x_3057:
[----:B------:R-:W-:Y:S05]  /*235d0*/  @!P0 BRA `(.L_x_2913) ;  /* 0x0000000000048947 */ /* 0x000fea0003800000 */
[----:B------:R-:W-:Y:S01]  /*235e0*/  BPT.TRAP 0x1 ;  /* 0x000000040000795c */ /* 0x000fe20000300000 */
.L_x_2913:
[----:B------:R-:W5:Y:S02]  /*235f0*/  SYNCS.PHASECHK.TRANS64.TRYWAIT P1, [R5+URZ+0x28c60], R0 ;  /* 0x028c6000050075a7 */ /* 0x000f64000802017f */
[----:B-----5:R-:W-:Y:S05]  /*23600*/  @!P1 BRA `(.L_x_2914) ;  /* 0x0000004000949947 */ /* 0x020fea0003800000 */
.L_x_3058:
[----:B------:R-:W-:Y:S05]  /*23610*/  @!P0 BRA `(.L_x_2915) ;  /* 0x0000000000048947 */ /* 0x000fea0003800000 */
[----:B------:R-:W-:Y:S01]  /*23620*/  BPT.TRAP 0x1 ;  /* 0x000000040000795c */ /* 0x000fe20000300000 */
.L_x_2915:
[----:B------:R0:W0:Y:S02]  /*23630*/  SYNCS.PHASECHK.TRANS64.TRYWAIT P0, [R3+URZ+0x28c60], R2 ;  /* 0x028c6002030075a7 */ /* 0x000024000800017f */
[----:B0-----:R-:W-:Y:S05]  /*23640*/  @!P0 NANOSLEEP.SYNCS 0x989680 ;  /* 0x009896800000895d */ /* 0x001fea0003900000 */
[----:B------:R-:W0:Y:S02]  /*23650*/  @!P0 SYNCS.PHASECHK.TRANS64 P0, [R3+URZ+0x28c60], R2 ;  /* 0x028c6002030085a7 */ /* 0x000e24000800007f */
[----:B0-----:R-:W-:Y:S05]  /*23660*/  @!P0 BRA `(.L_x_2915) ;  /* 0xfffffffc00f08947 */ /* 0x001fea000383ffff */
.L_x_2539:
[----:B------:R-:W-:Y:S05]  /*23670*/  BSYNC B9 ;  /* 0x0000000000097941 */ /* 0x000fea0003800000 */
.L_x_2536:
[----:B------:R-:W-:Y:S05]  /*23680*/  EXIT ;  /* 0x000000000000794d */ /* 0x000fea0003800000 */
.L_x_2565:
[----:B0-----:R0:W1:Y:S02]  /*23690*/  SYNCS.PHASECHK.TRANS64.TRYWAIT P6, [R60+URZ+0x28c90], R67 ;  /* 0x028c90433c0075a7 */ /* 0x00106400080c017f */
[----:B-1----:R-:W-:Y:S05]  /*236a0*/  @!P6 NANOSLEEP.SYNCS 0x989680 ;  /* 0x009896800000e95d */ /* 0x002fea0003900000 */
[----:B------:R-:W1:Y:S02]  /*236b0*/  @!P6 SYNCS.PHASECHK.TRANS64 P6, [R60+URZ+0x28c90], R67 ;  /* 0x028c90433c00e5a7 */ /* 0x000e6400080c007f */
[----:B-1----:R-:W-:Y:S05]  /*236c0*/  @!P6 BRA `(.L_x_2565) ;  /* 0xfffffffc00f0e947 */ /* 0x002fea000383ffff */
[----:B------:R-:W-:Y:S05]  /*236d0*/  BRA `(.L_x_2916) ;  /* 0xfffffdfc00847947 */ /* 0x000fea000383ffff */
.L_x_2566:
        /* <DEDUP_REMOVED lines=8> */
.L_x_2918:
[----:B------:R-:W-:Y:S05]  /*23760*/  BSYNC B1 ;  /* 0x0000000000017941 */ /* 0x000fea0003800000 */
.L_x_2917:
        /* <DEDUP_REMOVED lines=8> */
.L_x_2919:
[----:B------:R-:W-:Y:S01]  /*237f0*/  IMAD.MOV.U32 R68, RZ, RZ, R14 ;  /* 0x000000ffff447224 */ /* 0x000fe200078e000e */
[----:B------:R-:W-:Y:S06]  /*23800*/  BRA `(.L_x_2920) ;  /* 0xfffffdfc004c7947 */ /* 0x000fec000383ffff */
.L_x_2576:
[----:B0-----:R0:W1:Y:S02]  /*23810*/  SYNCS.PHASECHK.TRANS64.TRYWAIT P6, [R60+URZ+0x28c90], R67 ;  /* 0x028c90433c0075a7 */ /* 0x00106400080c017f */
[----:B-1----:R-:W-:Y:S05]  /*23820*/  @!P6 NANOSLEEP.SYNCS 0x989680 ;  /* 0x009896800000e95d */ /* 0x002fea0003900000 */
[----:B------:R-:W1:Y:S02]  /*23830*/  @!P6 SYNCS.PHASECHK.TRANS64 P6, [R60+URZ+0x28c90], R67 ;  /* 0x028c90433c00e5a7 */ /* 0x000e6400080c007f */
[----:B-1----:R-:W-:Y:S05]  /*23840*/  @!P6 BRA `(.L_x_2576) ;  /* 0xfffffffc00f0e947 */ /* 0x002fea000383ffff */
[----:B------:R-:W-:Y:S05]  /*23850*/  BRA `(.L_x_2921) ;  /* 0xfffffe0400cc7947 */ /* 0x000fea000383ffff */
.L_x_2577:
        /* <DEDUP_REMOVED lines=8> */
.L_x_2923:
[----:B------:R-:W-:Y:S05]  /*238e0*/  BSYNC B1 ;  /* 0x0000000000017941 */ /* 0x000fea0003800000 */
.L_x_2922:
        /* <DEDUP_REMOVED lines=8> */
.L_x_2924:
[----:B------:R-:W-:Y:S01]  /*23970*/  IMAD.MOV.U32 R68, RZ, RZ, R14 ;  /* 0x000000ffff447224 */ /* 0x000fe200078e000e */
[----:B------:R-:W-:Y:S06]  /*23980*/  BRA `(.L_x_2925) ;  /* 0xfffffe0400947947 */ /* 0x000fec000383ffff */
.L_x_2582:
[----:B0-----:R0:W1:Y:S02]  /*23990*/  SYNCS.PHASECHK.TRANS64.TRYWAIT P0, [R60+URZ+0x28c90], R67 ;  /* 0x028c90433c0075a7 */ /* 0x001064000800017f */
[----:B-1----:R-:W-:Y:S05]  /*239a0*/  @!P0 NANOSLEEP.SYNCS 0x989680 ;  /* 0x009896800000895d */ /* 0x002fea0003900000 */
[----:B------:R-:W1:Y:S02]  /*239b0*/  @!P0 SYNCS.PHASECHK.TRANS64 P0, [R60+URZ+0x28c90], R67 ;  /* 0x028c90433c0085a7 */ /* 0x000e64000800007f */
[----:B-1----:R-:W-:Y:S05]  /*239c0*/  @!P0 BRA `(.L_x_2582) ;  /* 0xfffffffc00f08947 */ /* 0x002fea000383ffff */
[----:B------:R-:W-:Y:S05]  /*239d0*/  BRA `(.L_x_2926) ;  /* 0xfffffe0c00907947 */ /* 0x000fea000383ffff */
.L_x_2583:
[----:B------:R-:W-:Y:S01]  /*239e0*/  BSSY B1, `(.L_x_2927) ;  /* 0x0000007000017945 */ /* 0x000fe20003800000 */
[----:B------:R-:W-:Y:S02]  /*239f0*/  IMAD.MOV.U32 R12, RZ, RZ, RZ ;  /* 0x000000ffff0c7224 */ /* 0x000fe400078e00ff */
[----:B------:R-:W-:Y:S02]  /*23a00*/  IMAD.MOV.U32 R11, RZ, RZ, 0x1c1f ;  /* 0x00001c1fff0b7424 */ /* 0x000fe400078e00ff */
[----:B------:R-:W-:-:S07]  /*23a10*/  IMAD.MOV.U32 R15, RZ, RZ, -0x1 ;  /* 0xffffffffff0f7424 */ /* 0x000fce00078e00ff */
[----:B0-----:R-:W-:Y:S05]  /*23a20*/  WARPSYNC.COLLECTIVE R15, `(.L_x_2928) ;  /* 0x000000000f087348 */ /* 0x001fea0003c00000 */
[----:B------:R1:W2:Y:S02]  /*23a30*/  SHFL.IDX P6, R14, R13, R12, R11 ;  /* 0x0000000c0d0e7389 */ /* 0x0002a400000c000b */
[----:B012---:R-:W-:Y:S01]  /*23a40*/  ENDCOLLECTIVE ;  /* 0x000000000000791b */ /* 0x007fe20003800000 */
.L_x_2928:
[----:B------:R-:W-:Y:S05]  /*23a50*/  BSYNC B1 ;  /* 0x0000000000017941 */ /* 0x000fea0003800000 */
.L_x_2927:
        /* <DEDUP_REMOVED lines=8> */
.L_x_2929:
[----:B------:R-:W-:Y:S05]  /*23ae0*/  BRA `(.L_x_2930) ;  /* 0xfffffe0c00b07947 */ /* 0x000fea000383ffff */
.L_x_2587:
[----:B--2---:R2:W4:Y:S02]  /*23af0*/  SYNCS.PHASECHK.TRANS64.TRYWAIT P5, [R60+URZ+0x28cb0], R67 ;  /* 0x028cb0433c0075a7 */ /* 0x00452400080a017f */
[----:B----4-:R-:W-:Y:S05]  /*23b00*/  @!P5 NANOSLEEP.SYNCS 0x989680 ;  /* 0x009896800000d95d */ /* 0x010fea0003900000 */
[----:B------:R-:W4:Y:S02]  /*23b10*/  @!P5 SYNCS.PHASECHK.TRANS64 P5, [R60+URZ+0x28cb0], R67 ;  /* 0x028cb0433c00d5a7 */ /* 0x000f2400080a007f */
[----:B----4-:R-:W-:Y:S05]  /*23b20*/  @!P5 BRA `(.L_x_2587) ;  /* 0xfffffffc00f0d947 */ /* 0x010fea000383ffff */
[----:B------:R-:W-:Y:S05]  /*23b30*/  BRA `(.L_x_2931) ;  /* 0xfffffe10003c7947 */ /* 0x000fea000383ffff */
.L_x_2608:
[----:B0-----:R0:W2:Y:S02]  /*23b40*/  SYNCS.PHASECHK.TRANS64.TRYWAIT P1, [R12+URZ+0x28c50], R5 ;  /* 0x028c50050c0075a7 */ /* 0x0010a4000802017f */
[----:B--2---:R-:W-:Y:S05]  /*23b50*/  @!P1 NANOSLEEP.SYNCS 0x989680 ;  /* 0x009896800000995d */ /* 0x004fea0003900000 */
[----:B------:R-:W2:Y:S02]  /*23b60*/  @!P1 SYNCS.PHASECHK.TRANS64 P1, [R12+URZ+0x28c50], R5 ;  /* 0x028c50050c0095a7 */ /* 0x000ea4000802007f */
[----:B--2---:R-:W-:Y:S05]  /*23b70*/  @!P1 BRA `(.L_x_2608) ;  /* 0xfffffffc00f09947 */ /* 0x004fea000383ffff */
[----:B------:R-:W-:Y:S05]  /*23b80*/  BRA `(.L_x_2932) ;  /* 0xfffffe2400e87947 */ /* 0x000fea000383ffff */
.L_x_2616:
[----:B-1----:R1:W2:Y:S02]  /*23b90*/  SYNCS.PHASECHK.TRANS64.TRYWAIT P1, [R21+URZ+0x28c50], R12 ;  /* 0x028c500c150075a7 */ /* 0x0022a4000802017f */
[----:B--2---:R-:W-:Y:S05]  /*23ba0*/  @!P1 NANOSLEEP.SYNCS 0x989680 ;  /* 0x009896800000995d */ /* 0x004fea0003900000 */
[----:B------:R-:W2:Y:S02]  /*23bb0*/  @!P1 SYNCS.PHASECHK.TRANS64 P1, [R21+URZ+0x28c50], R12 ;  /* 0x028c500c150095a7 */ /* 0x000ea4000802007f */
[----:B--2---:R-:W-:Y:S05]  /*23bc0*/  @!P1 BRA `(.L_x_2616) ;  /* 0xfffffffc00f09947 */ /* 0x004fea000383ffff */
[----:B------:R-:W-:Y:S05]  /*23bd0*/  BRA `(.L_x_2615) ;  /* 0xfffffe3400107947 */ /* 0x000fea000383ffff */
.L_x_2640:
[----:B------:R-:W-:Y:S01]  /*23be0*/  BSSY B1, `(.L_x_2933) ;  /* 0x0000008000017945 */ /* 0x000fe20003800000 */
[----:B------:R-:W-:Y:S02]  /*23bf0*/  IMAD.MOV.U32 R13, RZ, RZ, R31 ;  /* 0x000000ffff0d7224 */ /* 0x000fe400078e001f */
[----:B------:R-:W-:Y:S02]  /*23c00*/  IMAD.MOV.U32 R12, RZ, RZ, RZ ;  /* 0x000000ffff0c7224 */ /* 0x000fe400078e00ff */
[----:B-1----:R-:W-:Y:S02]  /*23c10*/  IMAD.MOV.U32 R11, RZ, RZ, 0x1c1f ;  /* 0x00001c1fff0b7424 */ /* 0x002fe400078e00ff */
[----:B------:R-:W-:-:S07]  /*23c20*/  IMAD.MOV.U32 R15, RZ, RZ, -0x1 ;  /* 0xffffffffff0f7424 */ /* 0x000fce00078e00ff */
[----:B------:R-:W-:Y:S05]  /*23c30*/  WARPSYNC.COLLECTIVE R15, `(.L_x_2934) ;  /* 0x000000000f087348 */ /* 0x000fea0003c00000 */
[----:B------:R0:W1:Y:S02]  /*23c40*/  SHFL.IDX P6, R14, R13, R12, R11 ;  /* 0x0000000c0d0e7389 */ /* 0x00006400000c000b */
[----:B01----:R-:W-:Y:S01]  /*23c50*/  ENDCOLLECTIVE ;  /* 0x000000000000791b */ /* 0x003fe20003800000 */
.L_x_2934:
[----:B------:R-:W-:Y:S05]  /*23c60*/  BSYNC B1 ;  /* 0x0000000000017941 */ /* 0x000fea0003800000 */
.L_x_2933:
        /* <DEDUP_REMOVED lines=8> */
.L_x_2935:
[----:B------:R-:W-:Y:S02]  /*23cf0*/  IMAD.MOV.U32 R13, RZ, RZ, R80 ;  /* 0x000000ffff0d7224 */ /* 0x000fe400078e0050 */
[----:B------:R-:W-:-:S07]  /*23d00*/  IMAD.MOV.U32 R3, RZ, RZ, R14 ;  /* 0x000000ffff037224 */ /* 0x000fce00078e000e */
[----:B------:R-:W-:Y:S05]  /*23d10*/  WARPSYNC.COLLECTIVE R15, `(.L_x_2936) ;  /* 0x000000000f087348 */ /* 0x000fea0003c00000 */
[----:B------:R0:W1:Y:S02]  /*23d20*/  SHFL.IDX P6, R14, R13, R12, R11 ;  /* 0x0000000c0d0e7389 */ /* 0x00006400000c000b */
[----:B01----:R-:W-:Y:S01]  /*23d30*/  ENDCOLLECTIVE ;  /* 0x000000000000791b */ /* 0x003fe20003800000 */
.L_x_2936:
[----:B------:R-:W-:Y:S02]  /*23d40*/  IMAD.MOV.U32 R13, RZ, RZ, R30 ;  /* 0x000000ffff0d7224 */ /* 0x000fe400078e001e */
[----:B------:R-:W-:-:S07]  /*23d50*/  IMAD.MOV.U32 R7, RZ, RZ, R14 ;  /* 0x000000ffff077224 */ /* 0x000fce00078e000e */
[----:B------:R-:W-:Y:S05]  /*23d60*/  WARPSYNC.COLLECTIVE R15, `(.L_x_2937) ;  /* 0x000000000f087348 */ /* 0x000fea0003c00000 */
[----:B------:R0:W1:Y:S02]  /*23d70*/  SHFL.IDX P6, R14, R13, R12, R11 ;  /* 0x0000000c0d0e7389 */ /* 0x00006400000c000b */
[----:B01----:R-:W-:Y:S01]  /*23d80*/  ENDCOLLECTIVE ;  /* 0x000000000000791b */ /* 0x003fe20003800000 */
.L_x_2937:
[----:B------:R-:W-:Y:S01]  /*23d90*/  IMAD.MOV.U32 R8, RZ, RZ, R14 ;  /* 0x000000ffff087224 */ /* 0x000fe200078e000e */
[----:B------:R-:W-:Y:S06]  /*23da0*/  BRA `(.L_x_2938) ;  /* 0xfffffe5000407947 */ /* 0x000fec000383ffff */
.L_x_2643:
[----:B------:R-:W-:Y:S01]  /*23db0*/  BSSY B1, `(.L_x_2939) ;  /* 0x0000008000017945 */ /* 0x000fe20003800000 */
[----:B------:R-:W-:Y:S02]  /*23dc0*/  IMAD.MOV.U32 R13, RZ, RZ, R31 ;  /* 0x000000ffff0d7224 */ /* 0x000fe400078e001f */
[----:B------:R-:W-:Y:S02]  /*23dd0*/  IMAD.MOV.U32 R12, RZ, RZ, 0x1 ;  /* 0x00000001ff0c7424 */ /* 0x000fe400078e00ff */
[----:B-1----:R-:W-:Y:S02]  /*23de0*/  IMAD.MOV.U32 R11, RZ, RZ, 0x1c1f ;  /* 0x00001c1fff0b7424 */ /* 0x002fe400078e00ff */
[----:B------:R-:W-:-:S07]  /*23df0*/  IMAD.MOV.U32 R15, RZ, RZ, -0x1 ;  /* 0xffffffffff0f7424 */ /* 0x000fce00078e00ff */
[----:B----4-:R-:W-:Y:S05]  /*23e00*/  WARPSYNC.COLLECTIVE R15, `(.L_x_2940) ;  /* 0x000000000f087348 */ /* 0x010fea0003c00000 */
[----:B------:R0:W1:Y:S02]  /*23e10*/  SHFL.IDX P6, R14, R13, R12, R11 ;  /* 0x0000000c0d0e7389 */ /* 0x00006400000c000b */
[----:B01--4-:R-:W-:Y:S01]  /*23e20*/  ENDCOLLECTIVE ;  /* 0x000000000000791b */ /* 0x013fe20003800000 */
.L_x_2940:
[----:B------:R-:W-:Y:S05]  /*23e30*/  BSYNC B1 ;  /* 0x0000000000017941 */ /* 0x000fea0003800000 */
.L_x_2939:
[----:B------:R-:W-:Y:S02]  /*23e40*/  IMAD.MOV.U32 R13, RZ, RZ, R10 ;  /* 0x000000ffff0d7224 */ /* 0x000fe400078e000a */
[----:B------:R-:W-:Y:S02]  /*23e50*/  IMAD.MOV.U32 R12, RZ, RZ, 0x1 ;  /* 0x00000001ff0c7424 */ /* 0x000fe400078e00ff */
[----:B------:R-:W-:Y:S02]  /*23e60*/  IMAD.MOV.U32 R11, RZ, RZ, 0x1c1f ;  /* 0x00001c1fff0b7424 */ /* 0x000fe400078e00ff */
[----:B------:R-:W-:Y:S02]  /*23e70*/  IMAD.MOV.U32 R15, RZ, RZ, -0x1 ;  /* 0xffffffffff0f7424 */ /* 0x000fe400078e00ff */
[----:B------:R-:W-:-:S07]  /*23e80*/  IMAD.MOV.U32 R0, RZ, RZ, R14 ;  /* 0x000000ffff007224 */ /* 0x000fce00078e000e */
[----:B------:R-:W-:Y:S05]  /*23e90*/  WARPSYNC.COLLECTIVE R15, `(.L_x_2941) ;  /* 0x000000000f087348 */ /* 0x000fea0003c00000 */
[----:B------:R0:W1:Y:S02]  /*23ea0*/  SHFL.IDX P6, R14, R13, R12, R11 ;  /* 0x0000000c0d0e7389 */ /* 0x00006400000c000b */
[----:B01----:R-:W-:Y:S01]  /*23eb0*/  ENDCOLLECTIVE ;  /* 0x000000000000791b */ /* 0x003fe20003800000 */
.L_x_2941:
[----:B------:R-:W-:Y:S02]  /*23ec0*/  IMAD.MOV.U32 R13, RZ, RZ, R80 ;  /* 0x000000ffff0d7224 */ /* 0x000fe400078e0050 */
[----:B------:R-:W-:-:S07]  /*23ed0*/  IMAD.MOV.U32 R3, RZ, RZ, R14 ;  /* 0x000000ffff037224 */ /* 0x000fce00078e000e */
[----:B------:R-:W-:Y:S05]  /*23ee0*/  WARPSYNC.COLLECTIVE R15, `(.L_x_2942) ;  /* 0x000000000f087348 */ /* 0x000fea0003c00000 */
[----:B------:R0:W1:Y:S02]  /*23ef0*/  SHFL.IDX P6, R14, R13, R12, R11 ;  /* 0x0000000c0d0e7389 */ /* 0x00006400000c000b */
[----:B01----:R-:W-:Y:S01]  /*23f00*/  ENDCOLLECTIVE ;  /* 0x000000000000791b */ /* 0x003fe20003800000 */
.L_x_2942:
[----:B------:R-:W-:Y:S02]  /*23f10*/  IMAD.MOV.U32 R13, RZ, RZ, R30 ;  /* 0x000000ffff0d7224 */ /* 0x000fe400078e001e */
[----:B------:R-:W-:-:S07]  /*23f20*/  IMAD.MOV.U32 R7, RZ, RZ, R14 ;  /* 0x000000ffff077224 */ /* 0x000fce00078e000e */
[----:B------:R-:W-:Y:S05]  /*23f30*/  WARPSYNC.COLLECTIVE R15, `(.L_x_2943) ;  /* 0x000000000f087348 */ /* 0x000fea0003c00000 */
[----:B------:R0:W1:Y:S02]  /*23f40*/  SHFL.IDX P6, R14, R13, R12, R11 ;  /* 0x0000000c0d0e7389 */ /* 0x00006400000c000b */
[----:B01----:R-:W-:Y:S01]  /*23f50*/  ENDCOLLECTIVE ;  /* 0x000000000000791b */ /* 0x003fe20003800000 */
.L_x_2943:
[----:B------:R-:W-:Y:S01]  /*23f60*/  IMAD.MOV.U32 R30, RZ, RZ, R14 ;  /* 0x000000ffff1e7224 */ /* 0x000fe200078e000e */
[----:B------:R-:W-:Y:S06]  /*23f70*/  BRA `(.L_x_2944) ;  /* 0xfffffe5000a07947 */ /* 0x000fec000383ffff */
.L_x_2647:
[----:B0-----:R0:W1:Y:S02]  /*23f80*/  SYNCS.PHASECHK.TRANS64.TRYWAIT P0, [R2+URZ+0x28c00], R35 ;  /* 0x028c0023020075a7 */ /* 0x001064000800017f */
[----:B-1----:R-:W-:Y:S05]  /*23f90*/  @!P0 NANOSLEEP.SYNCS 0x989680 ;  /* 0x009896800000895d */ /* 0x002fea0003900000 */
[----:B------:R-:W1:Y:S02]  /*23fa0*/  @!P0 SYNCS.PHASECHK.TRANS64 P0, [R2+URZ+0x28c00], R35 ;  /* 0x028c0023020085a7 */ /* 0x000e64000800007f */
[----:B-1----:R-:W-:Y:S05]  /*23fb0*/  @!P0 BRA `(.L_x_2647) ;  /* 0xfffffffc00f08947 */ /* 0x002fea000383ffff */
[----:B------:R-:W-:Y:S05]  /*23fc0*/  BRA `(.L_x_2945) ;  /* 0xfffffe5400907947 */ /* 0x000fea000383ffff */
.L_x_2655:
[----:B------:R-:W0:Y:S01]  /*23fd0*/  LDC R39, c[0x0][0x3f4] ;  /* 0x0000fd00ff277b82 */ /* 0x000e220000000800 */
[----:B------:R-:W-:Y:S01]  /*23fe0*/  BSSY B1, `(.L_x_2946) ;  /* 0x0000008000017945 */ /* 0x000fe20003800000 */
[----:B------:R-:W-:Y:S02]  /*23ff0*/  IMAD.MOV.U32 R13, RZ, RZ, R27 ;  /* 0x000000ffff0d7224 */ /* 0x000fe400078e001b */
[----:B------:R-:W-:Y:S02]  /*24000*/  IMAD.MOV.U32 R12, RZ, RZ, RZ ;  /* 0x000000ffff0c7224 */ /* 0x000fe400078e00ff */
[----:B-1----:R-:W-:Y:S02]  /*24010*/  IMAD.MOV.U32 R11, RZ, RZ, 0x1c1f ;  /* 0x00001c1fff0b7424 */ /* 0x002fe400078e00ff */
[----:B------:R-:W-:-:S07]  /*24020*/  IMAD.MOV.U32 R15, RZ, RZ, -0x1 ;  /* 0xffffffffff0f7424 */ /* 0x000fce00078e00ff */
[----:B0---4-:R-:W-:Y:S05]  /*24030*/  WARPSYNC.COLLECTIVE R15, `(.L_x_2947) ;  /* 0x000000000f087348 */ /* 0x011fea0003c00000 */
[----:B------:R1:W2:Y:S02]  /*24040*/  SHFL.IDX P6, R14, R13, R12, R11 ;  /* 0x0000000c0d0e7389 */ /* 0x0002a400000c000b */
[----:B012-4-:R-:W-:Y:S01]  /*24050*/  ENDCOLLECTIVE ;  /* 0x000000000000791b */ /* 0x017fe20003800000 */
.L_x_2947:
[----:B------:R-:W-:Y:S05]  /*24060*/  BSYNC B1 ;  /* 0x0000000000017941 */ /* 0x000fea0003800000 */
.L_x_2946:
[----:B------:R-:W-:Y:S01]  /*24070*/  IMAD.MOV.U32 R13, RZ, RZ, R26 ;  /* 0x000000ffff0d7224 */ /* 0x000fe200078e001a */
[----:B------:R-:W-:Y:S01]  /*24080*/  ISETP.GE.AND P0, PT, R18, R39, PT ;  /* 0x000000271200720c */ /* 0x000fe20003f06270 */
[----:B------:R-:W-:Y:S02]  /*24090*/  IMAD.MOV.U32 R12, RZ, RZ, RZ ;  /* 0x000000ffff0c7224 */ /* 0x000fe400078e00ff */
[----:B------:R-:W-:Y:S02]  /*240a0*/  IMAD.MOV.U32 R11, RZ, RZ, 0x1c1f ;  /* 0x00001c1fff0b7424 */ /* 0x000fe400078e00ff */
[----:B------:R-:W-:Y:S02]  /*240b0*/  IMAD.MOV.U32 R15, RZ, RZ, -0x1 ;  /* 0xffffffffff0f7424 */ /* 0x000fe400078e00ff */
[----:B------:R-:W-:Y:S02]  /*240c0*/  IMAD.MOV.U32 R0, RZ, RZ, R14 ;  /* 0x000000ffff007224 */ /* 0x000fe400078e000e */
[----:B------:R-:W-:-:S07]  /*240d0*/  IMAD R3, R23, R6, RZ ;  /* 0x0000000617037224 */ /* 0x000fce00078e02ff */
[----:B------:R-:W-:Y:S05]  /*240e0*/  WARPSYNC.COLLECTIVE R15, `(.L_x_2948) ;  /* 0x000000000f087348 */ /* 0x000fea0003c00000 */
[----:B------:R0:W1:Y:S02]  /*240f0*/  SHFL.IDX P6, R14, R13, R12, R11 ;  /* 0x0000000c0d0e7389 */ /* 0x00006400000c000b */
[----:B01----:R-:W-:Y:S01]  /*24100*/  ENDCOLLECTIVE ;  /* 0x000000000000791b */ /* 0x003fe20003800000 */
.L_x_2948:
[----:B------:R-:W-:Y:S01]  /*24110*/  ISETP.GE.OR P1, PT, R34, R3, P0 ;  /* 0x000000032200720c */ /* 0x000fe20000726670 */
[----:B------:R-:W-:-:S12]  /*24120*/  IMAD.MOV.U32 R13, RZ, RZ, R25 ;  /* 0x000000ffff0d7224 */ /* 0x000fd800078e0019 */
[C---:B------:R-:W-:Y:S01]  /*24130*/  @!P1 IMAD.SHL.U32 R7, R18.reuse, 0x2, RZ ;  /* 0x0000000212079824 */ /* 0x040fe200078e00ff */
[----:B------:R-:W-:Y:S01]  /*24140*/  @!P1 SHF.L.U64.HI R6, R18, 0x1, R19 ;  /* 0x0000000112069819 */ /* 0x000fe20000010213 */
[----:B------:R-:W-:-:S07]  /*24150*/  IMAD.MOV.U32 R4, RZ, RZ, R14 ;  /* 0x000000ffff047224 */ /* 0x000fce00078e000e */
[----:B------:R-:W-:Y:S05]  /*24160*/  WARPSYNC.COLLECTIVE R15, `(.L_x_2949) ;  /* 0x000000000f087348 */ /* 0x000fea0003c00000 */
[----:B------:R0:W1:Y:S02]  /*24170*/  SHFL.IDX P6, R14, R13, R12, R11 ;  /* 0x0000000c0d0e7389 */ /* 0x00006400000c000b */
[----:B01----:R-:W-:Y:S01]  /*24180*/  ENDCOLLECTIVE ;  /* 0x000000000000791b */ /* 0x003fe20003800000 */
.L_x_2949:
[----:B------:R-:W-:-:S05]  /*24190*/  @!P1 IADD3 R8, P2, R4, R7, RZ ;  /* 0x0000000704089210 */ /* 0x000fca0007f5e0ff */
[----:B------:R-:W-:Y:S02]  /*241a0*/  @!P1 IMAD.X R9, R0, 0x1, R6, P2 ;  /* 0x0000000100099824 */ /* 0x000fe400010e0606 */
[----:B------:R-:W-:Y:S02]  /*241b0*/  IMAD.MOV.U32 R13, RZ, RZ, R35 ;  /* 0x000000ffff0d7224 */ /* 0x000fe400078e0023 */
[----:B------:R-:W-:-:S07]  /*241c0*/  IMAD.MOV.U32 R5, RZ, RZ, R14 ;  /* 0x000000ffff057224 */ /* 0x000fce00078e000e */
[----:B------:R-:W-:Y:S05]  /*241d0*/  WARPSYNC.COLLECTIVE R15, `(.L_x_2950) ;  /* 0x000000000f087348 */ /* 0x000fea0003c00000 */
[----:B------:R0:W1:Y:S02]  /*241e0*/  SHFL.IDX P6, R14, R13, R12, R11 ;  /* 0x0000000c0d0e7389 */ /* 0x00006400000c000b */
[----:B01----:R-:W-:Y:S01]  /*241f0*/  ENDCOLLECTIVE ;  /* 0x000000000000791b */ /* 0x003fe20003800000 */
.L_x_2950:
[----:B------:R-:W2:Y:S01]  /*24200*/  @!P1 LD.E.128 R8, desc[UR40][R8.64] ;  /* 0x0000002808089980 */ /* 0x000ea2000c101d00 */
[----:B------:R-:W-:-:S05]  /*24210*/  @!P1 IADD3 R4, P2, R14, R7, RZ ;  /* 0x000000070e049210 */ /* 0x000fca0007f5e0ff */
[----:B------:R-:W-:-:S06]  /*24220*/  @!P1 IMAD.X R5, R5, 0x1, R6, P2 ;  /* 0x0000000105059824 */ /* 0x000fcc00010e0606 */
[----:B------:R-:W5:Y:S01]  /*24230*/  @!P1 LD.E.128 R4, desc[UR40][R4.64] ;  /* 0x0000002804049980 */ /* 0x000f62000c101d00 */
[----:B------:R-:W-:Y:S02]  /*24240*/  CS2R R20, SRZ ;  /* 0x0000000000147805 */ /* 0x000fe4000001ff00 */
[----:B------:R-:W-:Y:S01]  /*24250*/  CS2R R28, SRZ ;  /* 0x00000000001c7805 */ /* 0x000fe2000001ff00 */
[----:B------:R-:W-:Y:S01]  /*24260*/  IMAD.MOV.U32 R13, RZ, RZ, R27 ;  /* 0x000000ffff0d7224 */ /* 0x000fe200078e001b */
[----:B------:R-:W-:Y:S02]  /*24270*/  CS2R R30, SRZ ;  /* 0x00000000001e7805 */ /* 0x000fe4000001ff00 */
[----:B------:R-:W-:Y:S01]  /*24280*/  CS2R R32, SRZ ;  /* 0x0000000000207805 */ /* 0x000fe2000001ff00 */
[----:B--2---:R-:W-:Y:S02]  /*24290*/  @!P1 IMAD.MOV.U32 R21, RZ, RZ, R9 ;  /* 0x000000ffff159224 */ /* 0x004fe400078e0009 */
[----:B------:R-:W-:-:S02]  /*242a0*/  @!P1 IMAD.MOV.U32 R29, RZ, RZ, R11 ;  /* 0x000000ffff1d9224 */ /* 0x000fc400078e000b */
[----:B------:R-:W-:Y:S02]  /*242b0*/  IMAD.MOV.U32 R12, RZ, RZ, R21 ;  /* 0x000000ffff0c7224 */ /* 0x000fe400078e0015 */
[----:B------:R-:W-:Y:S02]  /*242c0*/  IMAD.MOV.U32 R11, RZ, RZ, 0x1c1f ;  /* 0x00001c1fff0b7424 */ /* 0x000fe400078e00ff */
[----:B------:R-:W-:Y:S01]  /*242d0*/  @!P1 IMAD.MOV.U32 R20, RZ, RZ, R8 ;  /* 0x000000ffff149224 */ /* 0x000fe200078e0008 */
[----:B------:R-:W-:Y:S01]  /*242e0*/  PRMT R42, R12, 0x7610, R42 ;  /* 0x000076100c2a7816 */ /* 0x000fe2000000002a */
[----:B------:R-:W-:Y:S02]  /*242f0*/  IMAD.MOV.U32 R12, RZ, RZ, 0x1 ;  /* 0x00000001ff0c7424 */ /* 0x000fe400078e00ff */
[----:B------:R-:W-:Y:S02]  /*24300*/  IMAD.MOV.U32 R0, RZ, RZ, R20 ;  /* 0x000000ffff007224 */ /* 0x000fe400078e0014 */
[----:B------:R-:W-:-:S07]  /*24310*/  @!P1 IMAD.MOV.U32 R28, RZ, RZ, R10 ;  /* 0x000000ffff1c9224 */ /* 0x000fce00078e000a */
[----:B-----5:R-:W-:Y:S05]  /*24320*/  WARPSYNC.COLLECTIVE R15, `(.L_x_2951) ;  /* 0x000000000f087348 */ /* 0x020fea0003c00000 */
[----:B------:R0:W1:Y:S02]  /*24330*/  SHFL.IDX P6, R14, R13, R12, R11 ;  /* 0x0000000c0d0e7389 */ /* 0x00006400000c000b */
[----:B01---5:R-:W-:Y:S01]  /*24340*/  ENDCOLLECTIVE ;  /* 0x000000000000791b */ /* 0x023fe20003800000 */
.L_x_2951:
[----:B------:R-:W-:Y:S01]  /*24350*/  IMAD.MOV.U32 R9, RZ, RZ, R29 ;  /* 0x000000ffff097224 */ /* 0x000fe200078e001d */
[----:B------:R-:W-:Y:S01]  /*24360*/  PRMT R36, R36, 0x5410, R0 ;  /* 0x0000541024247816 */ /* 0x000fe20000000000 */
[----:B------:R-:W-:Y:S02]  /*24370*/  IMAD.MOV.U32 R8, RZ, RZ, R28 ;  /* 0x000000ffff087224 */ /* 0x000fe400078e001c */
[----:B------:R-:W-:Y:S01]  /*24380*/  @!P1 IMAD.MOV.U32 R30, RZ, RZ, R4 ;  /* 0x000000ffff1e9224 */ /* 0x000fe200078e0004 */
[----:B------:R-:W-:Y:S01]  /*24390*/  PRMT R37, R9, 0x7610, R37 ;  /* 0x0000761009257816 */ /* 0x000fe20000000025 */
[----:B------:R-:W-:Y:S01]  /*243a0*/  @!P1 IMAD.MOV.U32 R31, RZ, RZ, R5 ;  /* 0x000000ffff1f9224 */ /* 0x000fe200078e0005 */
[----:B------:R-:W-:Y:S01]  /*243b0*/  PRMT R36, R8, 0x7610, R36 ;  /* 0x0000761008247816 */ /* 0x000fe20000000024 */
[----:B------:R-:W-:Y:S02]  /*243c0*/  @!P1 IMAD.MOV.U32 R32, RZ, RZ, R6 ;  /* 0x000000ffff209224 */ /* 0x000fe400078e0006 */
[----:B------:R-:W-:-:S02]  /*243d0*/  @!P1 IMAD.MOV.U32 R33, RZ, RZ, R7 ;  /* 0x000000ffff219224 */ /* 0x000fc400078e0007 */
[----:B------:R-:W-:Y:S02]  /*243e0*/  IMAD.MOV.U32 R13, RZ, RZ, R26 ;  /* 0x000000ffff0d7224 */ /* 0x000fe400078e001a */
[----:B------:R-:W-:Y:S02]  /*243f0*/  IMAD.MOV.U32 R4, RZ, RZ, R30 ;  /* 0x000000ffff047224 */ /* 0x000fe400078e001e */
[----:B------:R-:W-:Y:S02]  /*24400*/  IMAD.MOV.U32 R5, RZ, RZ, R31 ;  /* 0x000000ffff057224 */ /* 0x000fe400078e001f */
[----:B------:R-:W-:Y:S02]  /*24410*/  IMAD.MOV.U32 R6, RZ, RZ, R32 ;  /* 0x000000ffff067224 */ /* 0x000fe400078e0020 */
[----:B------:R-:W-:Y:S01]  /*24420*/  IMAD.MOV.U32 R7, RZ, RZ, R33 ;  /* 0x000000ffff077224 */ /* 0x000fe200078e0021 */
[----:B------:R-:W-:Y:S01]  /*24430*/  PRMT R42, R42, 0x5410, R5 ;  /* 0x000054102a2a7816 */ /* 0x000fe20000000005 */
[----:B------:R-:W-:Y:S01]  /*24440*/  IMAD.MOV.U32 R0, RZ, RZ, R14 ;  /* 0x000000ffff007224 */ /* 0x000fe200078e000e */
[----:B------:R-:W-:-:S07]  /*24450*/  PRMT R40, R6, 0x5410, R4 ;  /* 0x0000541006287816 */ /* 0x000fce0000000004 */
[----:B------:R-:W-:Y:S05]  /*24460*/  WARPSYNC.COLLECTIVE R15, `(.L_x_2952) ;  /* 0x000000000f087348 */ /* 0x000fea0003c00000 */
[----:B------:R0:W1:Y:S02]  /*24470*/  SHFL.IDX P6, R14, R13, R12, R11 ;  /* 0x0000000c0d0e7389 */ /* 0x00006400000c000b */
[----:B01----:R-:W-:Y:S01]  /*24480*/  ENDCOLLECTIVE ;  /* 0x000000000000791b */ /* 0x003fe20003800000 */
.L_x_2952:
[----:B------:R-:W-:Y:S02]  /*24490*/  PRMT R43, R43, 0x5410, R7 ;  /* 0x000054102b2b7816 */ /* 0x000fe40000000007 */
[----:B------:R-:W-:Y:S01]  /*244a0*/  CS2R R4, SRZ ;  /* 0x0000000000047805 */ /* 0x000fe2000001ff00 */
[----:B------:R-:W-:Y:S02]  /*244b0*/  IMAD.MOV.U32 R13, RZ, RZ, R25 ;  /* 0x000000ffff0d7224 */ /* 0x000fe400078e0019 */
[----:B------:R-:W-:-:S07]  /*244c0*/  IMAD.MOV.U32 R24, RZ, RZ, R14 ;  /* 0x000000ffff187224 */ /* 0x000fce00078e000e */
[----:B------:R-:W-:Y:S05]  /*244d0*/  WARPSYNC.COLLECTIVE R15, `(.L_x_2953) ;  /* 0x000000000f087348 */ /* 0x000fea0003c00000 */
[----:B------:R0:W1:Y:S02]  /*244e0*/  SHFL.IDX P6, R14, R13, R12, R11 ;  /* 0x0000000c0d0e7389 */ /* 0x00006400000c000b */
[----:B01----:R-:W-:Y:S01]  /*244f0*/  ENDCOLLECTIVE ;  /* 0x000000000000791b */ /* 0x003fe20003800000 */
.L_x_2953:
[----:B------:R-:W-:Y:S02]  /*24500*/  IMAD.MOV.U32 R13, RZ, RZ, R35 ;  /* 0x000000ffff0d7224 */ /* 0x000fe400078e0023 */
[----:B------:R-:W-:-:S07]  /*24510*/  IMAD.MOV.U32 R25, RZ, RZ, R14 ;  /* 0x000000ffff197224 */ /* 0x000fce00078e000e */
[----:B------:R-:W-:Y:S05]  /*24520*/  WARPSYNC.COLLECTIVE R15, `(.L_x_2954) ;  /* 0x000000000f087348 */ /* 0x000fea0003c00000 */
[----:B------:R0:W1:Y:S02]  /*24530*/  SHFL.IDX P6, R14, R13, R12, R11 ;  /* 0x0000000c0d0e7389 */ /* 0x00006400000c000b */
[----:B01----:R-:W-:Y:S01]  /*24540*/  ENDCOLLECTIVE ;  /* 0x000000000000791b */ /* 0x003fe20003800000 */
.L_x_2954:
[----:B------:R-:W-:Y:S05]  /*24550*/  BRA `(.L_x_2955) ;  /* 0xfffffe6000b47947 */ /* 0x000fea000383ffff */
.L_x_2659:
[----:B0-----:R0:W1:Y:S02]  /*24560*/  SYNCS.PHASECHK.TRANS64.TRYWAIT P1, [R2+URZ+0x28c00], R13 ;  /* 0x028c000d020075a7 */ /* 0x001064000802017f */
[----:B-1----:R-:W-:Y:S05]  /*24570*/  @!P1 NANOSLEEP.SYNCS 0x989680 ;  /* 0x009896800000995d */ /* 0x002fea0003900000 */
[----:B------:R-:W1:Y:S02]  /*24580*/  @!P1 SYNCS.PHASECHK.TRANS64 P1, [R2+URZ+0x28c00], R13 ;  /* 0x028c000d020095a7 */ /* 0x000e64000802007f */
[----:B-1----:R-:W-:Y:S05]  /*24590*/  @!P1 BRA `(.L_x_2659) ;  /* 0xfffffffc00f09947 */ /* 0x002fea000383ffff */
[----:B------:R-:W-:Y:S05]  /*245a0*/  BRA `(.L_x_2956) ;  /* 0xfffffe6400547947 */ /* 0x000fea000383ffff */
.L_x_2665:
[----:B0-----:R0:W2:Y:S02]  /*245b0*/  SYNCS.PHASECHK.TRANS64.TRYWAIT P1, [R12+URZ+0x28c30], R57 ;  /* 0x028c30390c0075a7 */ /* 0x0010a4000802017f */
[----:B--2---:R-:W-:Y:S05]  /*245c0*/  @!P1 NANOSLEEP.SYNCS 0x989680 ;  /* 0x009896800000995d */ /* 0x004fea0003900000 */
[----:B------:R-:W2:Y:S02]  /*245d0*/  @!P1 SYNCS.PHASECHK.TRANS64 P1, [R12+URZ+0x28c30], R57 ;  /* 0x028c30390c0095a7 */ /* 0x000ea4000802007f */
[----:B--2---:R-:W-:Y:S05]  /*245e0*/  @!P1 BRA `(.L_x_2665) ;  /* 0xfffffffc00f09947 */ /* 0x004fea000383ffff */
[----:B------:R-:W-:Y:S05]  /*245f0*/  BRA `(.L_x_2664) ;  /* 0xfffffe74000c7947 */ /* 0x000fea000383ffff */
.L_x_2679:
[----:B-1----:R1:W3:Y:S02]  /*24600*/  SYNCS.PHASECHK.TRANS64.TRYWAIT P1, [R12+URZ+0x28c50], R57 ;  /* 0x028c50390c0075a7 */ /* 0x0022e4000802017f */
[----:B---3--:R-:W-:Y:S05]  /*24610*/  @!P1 NANOSLEEP.SYNCS 0x989680 ;  /* 0x009896800000995d */ /* 0x008fea0003900000 */
[----:B------:R-:W3:Y:S02]  /*24620*/  @!P1 SYNCS.PHASECHK.TRANS64 P1, [R12+URZ+0x28c50], R57 ;  /* 0x028c50390c0095a7 */ /* 0x000ee4000802007f */
[----:B---3--:R-:W-:Y:S05]  /*24630*/  @!P1 BRA `(.L_x_2679) ;  /* 0xfffffffc00f09947 */ /* 0x008fea000383ffff */
[----:B------:R-:W-:Y:S05]  /*24640*/  BRA `(.L_x_2678) ;  /* 0xfffffe9000dc7947 */ /* 0x000fea000383ffff */
.L_x_2692:
[----:B-1----:R1:W2:Y:S02]  /*24650*/  SYNCS.PHASECHK.TRANS64.TRYWAIT P1, [R21+URZ+0x28c30], R213 ;  /* 0x028c30d5150075a7 */ /* 0x0022a4000802017f */
[----:B--2---:R-:W-:Y:S05]  /*24660*/  @!P1 NANOSLEEP.SYNCS 0x989680 ;  /* 0x009896800000995d */ /* 0x004fea0003900000 */
[----:B------:R-:W2:Y:S02]  /*24670*/  @!P1 SYNCS.PHASECHK.TRANS64 P1, [R21+URZ+0x28c30], R213 ;  /* 0x028c30d5150095a7 */ /* 0x000ea4000802007f */
[----:B--2---:R-:W-:Y:S05]  /*24680*/  @!P1 BRA `(.L_x_2692) ;  /* 0xfffffffc00f09947 */ /* 0x004fea000383ffff */
[----:B------:R-:W-:Y:S05]  /*24690*/  BRA `(.L_x_2691) ;  /* 0xfffffe9800647947 */ /* 0x000fea000383ffff */
.L_x_2706:
[----:B---3--:R3:W4:Y:S02]  /*246a0*/  SYNCS.PHASECHK.TRANS64.TRYWAIT P1, [R21+URZ+0x28c50], R213 ;  /* 0x028c50d5150075a7 */ /* 0x008724000802017f */
[----:B----4-:R-:W-:Y:S05]  /*246b0*/  @!P1 NANOSLEEP.SYNCS 0x989680 ;  /* 0x009896800000995d */ /* 0x010fea0003900000 */
[----:B------:R-:W4:Y:S02]  /*246c0*/  @!P1 SYNCS.PHASECHK.TRANS64 P1, [R21+URZ+0x28c50], R213 ;  /* 0x028c50d5150095a7 */ /* 0x000f24000802007f */
[----:B----4-:R-:W-:Y:S05]  /*246d0*/  @!P1 BRA `(.L_x_2706) ;  /* 0xfffffffc00f09947 */ /* 0x010fea000383ffff */
[----:B------:R-:W-:Y:S05]  /*246e0*/  BRA `(.L_x_2705) ;  /* 0xfffffebc00e47947 */ /* 0x000fea000383ffff */
.L_x_2720:
[----:B-1----:R1:W2:Y:S02]  /*246f0*/  SYNCS.PHASECHK.TRANS64.TRYWAIT P2, [R12+URZ+0x28c30], R211 ;  /* 0x028c30d30c0075a7 */ /* 0x0022a4000804017f */
[----:B--2---:R-:W-:Y:S05]  /*24700*/  @!P2 NANOSLEEP.SYNCS 0x989680 ;  /* 0x009896800000a95d */ /* 0x004fea0003900000 */
[----:B------:R-:W2:Y:S02]  /*24710*/  @!P2 SYNCS.PHASECHK.TRANS64 P2, [R12+URZ+0x28c30], R211 ;  /* 0x028c30d30c00a5a7 */ /* 0x000ea4000804007f */
[----:B--2---:R-:W-:Y:S05]  /*24720*/  @!P2 BRA `(.L_x_2720) ;  /* 0xfffffffc00f0a947 */ /* 0x004fea000383ffff */
[----:B------:R-:W-:Y:S05]  /*24730*/  BRA `(.L_x_2719) ;  /* 0xfffffec400b47947 */ /* 0x000fea000383ffff */
.L_x_2726:
[----:B----4-:R4:W0:Y:S02]  /*24740*/  SYNCS.PHASECHK.TRANS64.TRYWAIT P2, [R12+URZ+0x28c50], R211 ;  /* 0x028c50d30c0075a7 */ /* 0x010824000804017f */
[----:B0-----:R-:W-:Y:S05]  /*24750*/  @!P2 NANOSLEEP.SYNCS 0x989680 ;  /* 0x009896800000a95d */ /* 0x001fea0003900000 */
[----:B------:R-:W0:Y:S02]  /*24760*/  @!P2 SYNCS.PHASECHK.TRANS64 P2, [R12+URZ+0x28c50], R211 ;  /* 0x028c50d30c00a5a7 */ /* 0x000e24000804007f */
[----:B0-----:R-:W-:Y:S05]  /*24770*/  @!P2 BRA `(.L_x_2726) ;  /* 0xfffffffc00f0a947 */ /* 0x001fea000383ffff */
[----:B------:R-:W-:Y:S05]  /*24780*/  BRA `(.L_x_2725) ;  /* 0xfffffee000187947 */ /* 0x000fea000383ffff */
.L_x_2735:
[----:B-1----:R1:W2:Y:S02]  /*24790*/  SYNCS.PHASECHK.TRANS64.TRYWAIT P1, [R21+URZ+0x28c30], R209 ;  /* 0x028c30d1150075a7 */ /* 0x0022a4000802017f */
[----:B--2---:R-:W-:Y:S05]  /*247a0*/  @!P1 NANOSLEEP.SYNCS 0x989680 ;  /* 0x009896800000995d */ /* 0x004fea0003900000 */
[----:B------:R-:W2:Y:S02]  /*247b0*/  @!P1 SYNCS.PHASECHK.TRANS64 P1, [R21+URZ+0x28c30], R209 ;  /* 0x028c30d1150095a7 */ /* 0x000ea4000802007f */
[----:B--2---:R-:W-:Y:S05]  /*247c0*/  @!P1 BRA `(.L_x_2735) ;  /* 0xfffffffc00f09947 */ /* 0x004fea000383ffff */
[----:B------:R-:W-:Y:S05]  /*247d0*/  BRA `(.L_x_2734) ;  /* 0xfffffee400307947 */ /* 0x000fea000383ffff */
.L_x_2749:
[----:B-1----:R1:W2:Y:S02]  /*247e0*/  SYNCS.PHASECHK.TRANS64.TRYWAIT P1, [R21+URZ+0x28c50], R209 ;  /* 0x028c50d1150075a7 */ /* 0x0022a4000802017f */
[----:B--2---:R-:W-:Y:S05]  /*247f0*/  @!P1 NANOSLEEP.SYNCS 0x989680 ;  /* 0x009896800000995d */ /* 0x004fea0003900000 */
[----:B------:R-:W2:Y:S02]  /*24800*/  @!P1 SYNCS.PHASECHK.TRANS64 P1, [R21+URZ+0x28c50], R209 ;  /* 0x028c50d1150095a7 */ /* 0x000ea4000802007f */
[----:B--2---:R-:W-:Y:S05]  /*24810*/  @!P1 BRA `(.L_x_2749) ;  /* 0xfffffffc00f09947 */ /* 0x004fea000383ffff */
[----:B------:R-:W-:Y:S05]  /*24820*/  BRA `(.L_x_2748) ;  /* 0xffffff08003c7947 */ /* 0x000fea000383ffff */
.L_x_2793:
[----:B------:R-:W0:Y:S01]  /*24830*/  S2R R13, SR_TID.X ;  /* 0x00000000000d7919 */ /* 0x000e220000002100 */
[----:B------:R-:W-:Y:S01]  /*24840*/  BSSY B1, `(.L_x_2957) ;  /* 0x0000009000017945 */ /* 0x000fe20003800000 */
[----:B------:R-:W-:Y:S02]  /*24850*/  IMAD.MOV.U32 R12, RZ, RZ, RZ ;  /* 0x000000ffff0c7224 */ /* 0x000fe400078e00ff */
[----:B------:R-:W-:Y:S02]  /*24860*/  IMAD.MOV.U32 R11, RZ, RZ, 0x1f ;  /* 0x0000001fff0b7424 */ /* 0x000fe400078e00ff */
[----:B------:R-:W-:Y:S01]  /*24870*/  IMAD.MOV.U32 R15, RZ, RZ, -0x1 ;  /* 0xffffffffff0f7424 */ /* 0x000fe200078e00ff */
[----:B0-----:R-:W-:-:S04]  /*24880*/  SHF.R.U32.HI R13, RZ, 0x5, R13 ;  /* 0x00000005ff0d7819 */ /* 0x001fc8000001160d */
[----:B------:R-:W-:-:S07]  /*24890*/  LOP3.LUT R13, R13, 0x3, RZ, 0xc0, !PT ;  /* 0x000000030d0d7812 */ /* 0x000fce00078ec0ff */
[----:B-1----:R-:W-:Y:S05]  /*248a0*/  WARPSYNC.COLLECTIVE R15, `(.L_x_2958) ;  /* 0x000000000f087348 */ /* 0x002fea0003c00000 */
[----:B-1----:R0:W1:Y:S02]  /*248b0*/  SHFL.IDX P6, R14, R13, R12, R11 ;  /* 0x0000000c0d0e7389 */ /* 0x00206400000c000b */
[----:B01----:R-:W-:Y:S01]  /*248c0*/  ENDCOLLECTIVE ;  /* 0x000000000000791b */ /* 0x003fe20003800000 */
.L_x_2958:
[----:B------:R-:W-:Y:S05]  /*248d0*/  BSYNC B1 ;  /* 0x0000000000017941 */ /* 0x000fea0003800000 */
.L_x_2957:
[----:B------:R-:W-:Y:S05]  /*248e0*/  BRA `(.L_x_2959) ;  /* 0xffffff8000e07947 */ /* 0x000fea000383ffff */
.L_x_2795:
[----:B------:R-:W-:Y:S01]  /*248f0*/  BSSY B1, `(.L_x_2960) ;  /* 0x0000006000017945 */ /* 0x000fe20003800000 */
[----:B------:R-:W-:-:S07]  /*24900*/  IMAD.MOV.U32 R15, RZ, RZ, -0x1 ;  /* 0xffffffffff0f7424 */ /* 0x000fce00078e00ff */
[----:B0-----:R-:W-:Y:S05]  /*24910*/  WARPSYNC.COLLECTIVE R15, `(.L_x_2961) ;  /* 0x000000000f0c7348 */ /* 0x001fea0003c00000 */
[----:B------:R-:W-:Y:S02]  /*24920*/  ELECT P6, UR62, PT ;  /* 0x00000000003e782f */ /* 0x000fe400038c0000 */
[----:B------:R-:W-:Y:S01]  /*24930*/  MOV R14, UR62 ;  /* 0x0000003e000e7c02 */ /* 0x000fe20008000f00 */
[----:B0-----:R-:W-:Y:S10]  /*24940*/  ENDCOLLECTIVE ;  /* 0x000000000000791b */ /* 0x001ff40003800000 */
.L_x_2961:
[----:B------:R-:W-:Y:S05]  /*24950*/  BSYNC B1 ;  /* 0x0000000000017941 */ /* 0x000fea0003800000 */
.L_x_2960:
[----:B------:R-:W-:Y:S05]  /*24960*/  BRA `(.L_x_2794) ;  /* 0xffffff8000d87947 */ /* 0x000fea000383ffff */
.L_x_2797:
[----:B0-----:R0:W1:Y:S02]  /*24970*/  SYNCS.PHASECHK.TRANS64.TRYWAIT P0, [R18+URZ+0x28c20], R2 ;  /* 0x028c2002120075a7 */ /* 0x001064000800017f */
[----:B-1----:R-:W-:Y:S05]  /*24980*/  @!P0 NANOSLEEP.SYNCS 0x989680 ;  /* 0x009896800000895d */ /* 0x002fea0003900000 */
[----:B------:R-:W1:Y:S02]  /*24990*/  @!P0 SYNCS.PHASECHK.TRANS64 P0, [R18+URZ+0x28c20], R2 ;  /* 0x028c2002120085a7 */ /* 0x000e64000800007f */
[----:B-1----:R-:W-:Y:S05]  /*249a0*/  @!P0 BRA `(.L_x_2797) ;  /* 0xfffffffc00f08947 */ /* 0x002fea000383ffff */
[----:B------:R-:W-:Y:S05]  /*249b0*/  BRA `(.L_x_2962) ;  /* 0xffffff8000e87947 */ /* 0x000fea000383ffff */
.L_x_2801:
[----:B0-----:R0:W1:Y:S02]  /*249c0*/  SYNCS.PHASECHK.TRANS64.TRYWAIT P0, [R11+URZ+0x28ca0], R2 ;  /* 0x028ca0020b0075a7 */ /* 0x001064000800017f */
[----:B-1----:R-:W-:Y:S05]  /*249d0*/  @!P0 NANOSLEEP.SYNCS 0x989680 ;  /* 0x009896800000895d */ /* 0x002fea0003900000 */
[----:B------:R-:W1:Y:S02]  /*249e0*/  @!P0 SYNCS.PHASECHK.TRANS64 P0, [R11+URZ+0x28ca0], R2 ;  /* 0x028ca0020b0085a7 */ /* 0x000e64000800007f */
[----:B-1----:R-:W-:Y:S05]  /*249f0*/  @!P0 BRA `(.L_x_2801) ;  /* 0xfffffffc00f08947 */ /* 0x002fea000383ffff */
[----:B------:R-:W-:Y:S05]  /*24a00*/  BRA `(.L_x_2963) ;  /* 0xffffff8400007947 */ /* 0x000fea000383ffff */
.L_x_2806:
[----:B-1----:R1:W2:Y:S02]  /*24a10*/  SYNCS.PHASECHK.TRANS64.TRYWAIT P0, [R11+URZ+0x28cc0], R2 ;  /* 0x028cc0020b0075a7 */ /* 0x0022a4000800017f */
[----:B--2---:R-:W-:Y:S05]  /*24a20*/  @!P0 NANOSLEEP.SYNCS 0x989680 ;  /* 0x009896800000895d */ /* 0x004fea0003900000 */
[----:B------:R-:W2:Y:S02]  /*24a30*/  @!P0 SYNCS.PHASECHK.TRANS64 P0, [R11+URZ+0x28cc0], R2 ;  /* 0x028cc0020b0085a7 */ /* 0x000ea4000800007f */
[----:B--2---:R-:W-:Y:S05]  /*24a40*/  @!P0 BRA `(.L_x_2806) ;  /* 0xfffffffc00f08947 */ /* 0x004fea000383ffff */
[----:B------:R-:W-:Y:S05]  /*24a50*/  BRA `(.L_x_2964) ;  /* 0xffffff84007c7947 */ /* 0x000fea000383ffff */
.L_x_2820:
[----:B0-----:R0:W1:Y:S02]  /*24a60*/  SYNCS.PHASECHK.TRANS64.TRYWAIT P1, [R11+URZ+0x28ca0], R2 ;  /* 0x028ca0020b0075a7 */ /* 0x001064000802017f */
[----:B-1----:R-:W-:Y:S05]  /*24a70*/  @!P1 NANOSLEEP.SYNCS 0x989680 ;  /* 0x009896800000995d */ /* 0x002fea0003900000 */
[----:B------:R-:W1:Y:S02]  /*24a80*/  @!P1 SYNCS.PHASECHK.TRANS64 P1, [R11+URZ+0x28ca0], R2 ;  /* 0x028ca0020b0095a7 */ /* 0x000e64000802007f */
[----:B-1----:R-:W-:Y:S05]  /*24a90*/  @!P1 BRA `(.L_x_2820) ;  /* 0xfffffffc00f09947 */ /* 0x002fea000383ffff */
[----:B------:R-:W-:Y:S05]  /*24aa0*/  BRA `(.L_x_2965) ;  /* 0xffffff8c00e07947 */ /* 0x000fea000383ffff */
.L_x_2825:
[----:B-1----:R1:W2:Y:S02]  /*24ab0*/  SYNCS.PHASECHK.TRANS64.TRYWAIT P1, [R11+URZ+0x28cc0], R2 ;  /* 0x028cc0020b0075a7 */ /* 0x0022a4000802017f */
[----:B--2---:R-:W-:Y:S05]  /*24ac0*/  @!P1 NANOSLEEP.SYNCS 0x989680 ;  /* 0x009896800000995d */ /* 0x004fea0003900000 */
[----:B------:R-:W2:Y:S02]  /*24ad0*/  @!P1 SYNCS.PHASECHK.TRANS64 P1, [R11+URZ+0x28cc0], R2 ;  /* 0x028cc0020b0095a7 */ /* 0x000ea4000802007f */
[----:B--2---:R-:W-:Y:S05]  /*24ae0*/  @!P1 BRA `(.L_x_2825) ;  /* 0xfffffffc00f09947 */ /* 0x004fea000383ffff */
[----:B------:R-:W-:Y:S05]  /*24af0*/  BRA `(.L_x_2966) ;  /* 0xffffff9000587947 */ /* 0x000fea000383ffff */
.L_x_2855:
[----:B------:R-:W1:Y:S01]  /*24b00*/  S2R R11, SR_TID.X ;  /* 0x00000000000b7919 */ /* 0x000e620000002100 */
[----:B------:R-:W-:Y:S01]  /*24b10*/  BSSY B0, `(.L_x_2967) ;  /* 0x000000a000007945 */ /* 0x000fe20003800000 */
[----:B------:R-:W-:Y:S02]  /*24b20*/  IMAD.MOV.U32 R12, RZ, RZ, RZ ;  /* 0x000000ffff0c7224 */ /* 0x000fe400078e00ff */
[----:B------:R-:W-:Y:S01]  /*24b30*/  IMAD.MOV.U32 R15, RZ, RZ, -0x1 ;  /* 0xffffffffff0f7424 */ /* 0x000fe200078e00ff */
[----:B-1----:R-:W-:-:S04]  /*24b40*/  SHF.R.U32.HI R11, RZ, 0x5, R11 ;  /* 0x00000005ff0b7819 */ /* 0x002fc8000001160b */
[----:B------:R-:W-:-:S05]  /*24b50*/  LOP3.LUT R11, R11, 0x3, RZ, 0xc0, !PT ;  /* 0x000000030b0b7812 */ /* 0x000fca00078ec0ff */
[----:B------:R-:W-:Y:S02]  /*24b60*/  IMAD.MOV.U32 R13, RZ, RZ, R11 ;  /* 0x000000ffff0d7224 */ /* 0x000fe400078e000b */
[----:B------:R-:W-:-:S07]  /*24b70*/  IMAD.MOV.U32 R11, RZ, RZ, 0x1f ;  /* 0x0000001fff0b7424 */ /* 0x000fce00078e00ff */
[----:B0----5:R-:W-:Y:S05]  /*24b80*/  WARPSYNC.COLLECTIVE R15, `(.L_x_2968) ;  /* 0x000000000f087348 */ /* 0x021fea0003c00000 */
[----:B------:R1:W2:Y:S02]  /*24b90*/  SHFL.IDX P6, R14, R13, R12, R11 ;  /* 0x0000000c0d0e7389 */ /* 0x0002a400000c000b */
[----:B012--5:R-:W-:Y:S01]  /*24ba0*/  ENDCOLLECTIVE ;  /* 0x000000000000791b */ /* 0x027fe20003800000 */
.L_x_2968:
[----:B------:R-:W-:Y:S05]  /*24bb0*/  BSYNC B0 ;  /* 0x0000000000007941 */ /* 0x000fea0003800000 */
.L_x_2967:
[----:B------:R-:W-:Y:S05]  /*24bc0*/  BRA `(.L_x_2969) ;  /* 0xffffffa800d47947 */ /* 0x000fea000383ffff */
.L_x_2858:
[----:B-1----:R1:W2:Y:S02]  /*24bd0*/  SYNCS.PHASECHK.TRANS64.TRYWAIT P0, [R25+URZ+0x28c40], R0 ;  /* 0x028c4000190075a7 */ /* 0x0022a4000800017f */
[----:B--2---:R-:W-:Y:S05]  /*24be0*/  @!P0 NANOSLEEP.SYNCS 0x989680 ;  /* 0x009896800000895d */ /* 0x004fea0003900000 */
[----:B------:R-:W2:Y:S02]  /*24bf0*/  @!P0 SYNCS.PHASECHK.TRANS64 P0, [R25+URZ+0x28c40], R0 ;  /* 0x028c4000190085a7 */ /* 0x000ea4000800007f */
[----:B--2---:R-:W-:Y:S05]  /*24c00*/  @!P0 BRA `(.L_x_2858) ;  /* 0xfffffffc00f08947 */ /* 0x004fea000383ffff */
[----:B------:R-:W-:Y:S05]  /*24c10*/  BRA `(.L_x_2970) ;  /* 0xffffffac000c7947 */ /* 0x000fea000383ffff */
.L_x_2859:
        /* <DEDUP_REMOVED lines=8> */
.L_x_2972:
[----:B------:R-:W-:Y:S05]  /*24ca0*/  BSYNC B0 ;  /* 0x0000000000007941 */ /* 0x000fea0003800000 */
.L_x_2971:
        /* <DEDUP_REMOVED lines=9> */
.L_x_2973:
[----:B------:R-:W-:Y:S02]  /*24d40*/  IMAD.MOV.U32 R13, RZ, RZ, R5 ;  /* 0x000000ffff0d7224 */ /* 0x000fe400078e0005 */
[----:B------:R-:W-:Y:S02]  /*24d50*/  IMAD.MOV.U32 R12, RZ, RZ, 0x1 ;  /* 0x00000001ff0c7424 */ /* 0x000fe400078e00ff */
[----:B------:R-:W-:-:S07]  /*24d60*/  IMAD.MOV.U32 R3, RZ, RZ, R14 ;  /* 0x000000ffff037224 */ /* 0x000fce00078e000e */
[----:B------:R-:W-:Y:S05]  /*24d70*/  WARPSYNC.COLLECTIVE R15, `(.L_x_2974) ;  /* 0x000000000f087348 */ /* 0x000fea0003c00000 */
[----:B------:R0:W1:Y:S02]  /*24d80*/  SHFL.IDX P6, R14, R13, R12, R11 ;  /* 0x0000000c0d0e7389 */ /* 0x00006400000c000b */
[----:B01----:R-:W-:Y:S01]  /*24d90*/  ENDCOLLECTIVE ;  /* 0x000000000000791b */ /* 0x003fe20003800000 */
.L_x_2974:
        /* <DEDUP_REMOVED lines=15> */
.L_x_2975:
[----:B------:R-:W-:Y:S02]  /*24e90*/  @P0 IMAD R6, R4, 0x2, R18 ;  /* 0x0000000204060824 */ /* 0x000fe400078e0212 */
[----:B------:R-:W-:Y:S02]  /*24ea0*/  IMAD.MOV.U32 R13, RZ, RZ, R5 ;  /* 0x000000ffff0d7224 */ /* 0x000fe400078e0005 */
[----:B------:R-:W-:Y:S02]  /*24eb0*/  IMAD.MOV.U32 R12, RZ, RZ, 0x2 ;  /* 0x00000002ff0c7424 */ /* 0x000fe400078e00ff */
[----:B------:R-:W-:-:S07]  /*24ec0*/  IMAD.MOV.U32 R3, RZ, RZ, R14 ;  /* 0x000000ffff037224 */ /* 0x000fce00078e000e */
[----:B------:R-:W-:Y:S05]  /*24ed0*/  WARPSYNC.COLLECTIVE R15, `(.L_x_2976) ;  /* 0x000000000f087348 */ /* 0x000fea0003c00000 */
[----:B------:R0:W1:Y:S02]  /*24ee0*/  SHFL.IDX P6, R14, R13, R12, R11 ;  /* 0x0000000c0d0e7389 */ /* 0x00006400000c000b */
[----:B01----:R-:W-:Y:S01]  /*24ef0*/  ENDCOLLECTIVE ;  /* 0x000000000000791b */ /* 0x003fe20003800000 */
.L_x_2976:
        /* <DEDUP_REMOVED lines=15> */
.L_x_2977:
[----:B------:R-:W-:Y:S02]  /*24ff0*/  @P0 IMAD R6, R4, 0x2, R18 ;  /* 0x0000000204060824 */ /* 0x000fe400078e0212 */
[----:B------:R-:W-:Y:S02]  /*25000*/  IMAD.MOV.U32 R13, RZ, RZ, R5 ;  /* 0x000000ffff0d7224 */ /* 0x000fe400078e0005 */
[----:B------:R-:W-:Y:S02]  /*25010*/  IMAD.MOV.U32 R12, RZ, RZ, 0x3 ;  /* 0x00000003ff0c7424 */ /* 0x000fe400078e00ff */
[----:B------:R-:W-:-:S07]  /*25020*/  IMAD.MOV.U32 R3, RZ, RZ, R14 ;  /* 0x000000ffff037224 */ /* 0x000fce00078e000e */
[----:B------:R-:W-:Y:S05]  /*25030*/  WARPSYNC.COLLECTIVE R15, `(.L_x_2978) ;  /* 0x000000000f087348 */ /* 0x000fea0003c00000 */
[----:B------:R0:W1:Y:S02]  /*25040*/  SHFL.IDX P6, R14, R13, R12, R11 ;  /* 0x0000000c0d0e7389 */ /* 0x00006400000c000b */
[----:B01----:R-:W-:Y:S01]  /*25050*/  ENDCOLLECTIVE ;  /* 0x000000000000791b */ /* 0x003fe20003800000 */
.L_x_2978:
        /* <DEDUP_REMOVED lines=10> */
.L_x_2979:
[----:B------:R-:W-:Y:S01]  /*25100*/  @!PT LDS RZ, [RZ] ;  /* 0x00000000fffff984 */ /* 0x000fe20000000800 */
[----:B------:R-:W-:Y:S01]  /*25110*/  @!PT LDS RZ, [RZ] ;  /* 0x00000000fffff984 */ /* 0x000fe20000000800 */
[----:B------:R-:W-:Y:S01]  /*25120*/  @!PT LDS RZ, [RZ] ;  /* 0x00000000fffff984 */ /* 0x000fe20000000800 */
[----:B------:R0:W-:Y:S01]  /*25130*/  @P0 LDGSTS.E.BYPASS.LTC128B.128 [R6+0x23400], desc[UR40][R2.64], !P2 ;  /* 0x2340000002060fae */ /* 0x0001e2000d101d68 */
[----:B------:R-:W-:Y:S01]  /*25140*/  IMAD.MOV.U32 R0, RZ, RZ, R14 ;  /* 0x000000ffff007224 */ /* 0x000fe200078e000e */
[----:B------:R-:W-:Y:S06]  /*25150*/  BRA `(.L_x_2980) ;  /* 0xffffffa800bc7947 */ /* 0x000fec000383ffff */
.L_x_2864:
[----:B------:R-:W-:Y:S02]  /*25160*/  IMAD.MOV.U32 R13, RZ, RZ, R4 ;  /* 0x000000ffff0d7224 */ /* 0x000fe400078e0004 */
[----:B------:R-:W-:Y:S02]  /*25170*/  IMAD.MOV.U32 R12, RZ, RZ, RZ ;  /* 0x000000ffff0c7224 */ /* 0x000fe400078e00ff */
[----:B------:R-:W-:Y:S02]  /*25180*/  IMAD.MOV.U32 R11, RZ, RZ, 0x181f ;  /* 0x0000181fff0b7424 */ /* 0x000fe400078e00ff */
[----:B------:R-:W-:Y:S02]  /*25190*/  IMAD.MOV.U32 R15, RZ, RZ, -0x1 ;  /* 0xffffffffff0f7424 */ /* 0x000fe400078e00ff */
[----:B-----5:R-:W-:Y:S02]  /*251a0*/  IMAD R5, R20, R7, RZ ;  /* 0x0000000714057224 */ /* 0x020fe400078e02ff */
[----:B------:R-:W-:-:S07]  /*251b0*/  IMAD.IADD R31, R10, 0x1, R31 ;  /* 0x000000010a1f7824 */ /* 0x000fce00078e021f */
[----:B------:R-:W-:Y:S05]  /*251c0*/  WARPSYNC.COLLECTIVE R15, `(.L_x_2981) ;  /* 0x000000000f087348 */ /* 0x000fea0003c00000 */
[----:B------:R0:W1:Y:S02]  /*251d0*/  SHFL.IDX P6, R14, R13, R12, R11 ;  /* 0x0000000c0d0e7389 */ /* 0x00006400000c000b */
[----:B01----:R-:W-:Y:S01]  /*251e0*/  ENDCOLLECTIVE ;  /* 0x000000000000791b */ /* 0x003fe20003800000 */
.L_x_2981:
[C---:B------:R-:W-:Y:S01]  /*251f0*/  VIADD R6, R31.reuse, 0x10 ;  /* 0x000000101f067836 */ /* 0x040fe20000000000 */
[----:B------:R-:W-:Y:S01]  /*25200*/  ISETP.GE.AND P0, PT, R31, R5, PT ;  /* 0x000000051f00720c */ /* 0x000fe20003f06270 */
[----:B------:R-:W-:Y:S02]  /*25210*/  IMAD.MOV.U32 R13, RZ, RZ, R0 ;  /* 0x000000ffff0d7224 */ /* 0x000fe400078e0000 */
[----:B------:R-:W-:-:S10]  /*25220*/  IMAD.MOV.U32 R2, RZ, RZ, R14 ;  /* 0x000000ffff027224 */ /* 0x000fd400078e000e */
[----:B------:R-:W-:Y:S05]  /*25230*/  WARPSYNC.COLLECTIVE R15, `(.L_x_2982) ;  /* 0x000000000f087348 */ /* 0x000fea0003c00000 */
[----:B------:R0:W1:Y:S02]  /*25240*/  SHFL.IDX P6, R14, R13, R12, R11 ;  /* 0x0000000c0d0e7389 */ /* 0x00006400000c000b */
[----:B01----:R-:W-:Y:S01]  /*25250*/  ENDCOLLECTIVE ;  /* 0x000000000000791b */ /* 0x003fe20003800000 */
.L_x_2982:
[----:B------:R-:W-:Y:S02]  /*25260*/  IMAD.MOV.U32 R13, RZ, RZ, R4 ;  /* 0x000000ffff0d7224 */ /* 0x000fe400078e0004 */
[----:B------:R-:W-:Y:S02]  /*25270*/  IMAD.MOV.U32 R12, RZ, RZ, 0x1 ;  /* 0x00000001ff0c7424 */ /* 0x000fe400078e00ff */
[----:B------:R-:W-:-:S07]  /*25280*/  IMAD.MOV.U32 R3, RZ, RZ, R14 ;  /* 0x000000ffff037224 */ /* 0x000fce00078e000e */
[----:B------:R-:W-:Y:S05]  /*25290*/  WARPSYNC.COLLECTIVE R15, `(.L_x_2983) ;  /* 0x000000000f087348 */ /* 0x000fea0003c00000 */
[----:B------:R0:W1:Y:S02]  /*252a0*/  SHFL.IDX P6, R14, R13, R12, R11 ;  /* 0x0000000c0d0e7389 */ /* 0x00006400000c000b */
[----:B01----:R-:W-:Y:S01]  /*252b0*/  ENDCOLLECTIVE ;  /* 0x000000000000791b */ /* 0x003fe20003800000 */
.L_x_2983:
        /* <DEDUP_REMOVED lines=15> */
.L_x_2984:
[----:B------:R-:W-:Y:S02]  /*253b0*/  IMAD.MOV.U32 R13, RZ, RZ, R4 ;  /* 0x000000ffff0d7224 */ /* 0x000fe400078e0004 */
[----:B------:R-:W-:Y:S02]  /*253c0*/  IMAD.MOV.U32 R12, RZ, RZ, 0x2 ;  /* 0x00000002ff0c7424 */ /* 0x000fe400078e00ff */
[----:B------:R-:W-:-:S07]  /*253d0*/  IMAD.MOV.U32 R3, RZ, RZ, R14 ;  /* 0x000000ffff037224 */ /* 0x000fce00078e000e */
[----:B------:R-:W-:Y:S05]  /*253e0*/  WARPSYNC.COLLECTIVE R15, `(.L_x_2985) ;  /* 0x000000000f087348 */ /* 0x000fea0003c00000 */
[----:B------:R0:W1:Y:S02]  /*253f0*/  SHFL.IDX P6, R14, R13, R12, R11 ;  /* 0x0000000c0d0e7389 */ /* 0x00006400000c000b */
[----:B01----:R-:W-:Y:S01]  /*25400*/  ENDCOLLECTIVE ;  /* 0x000000000000791b */ /* 0x003fe20003800000 */
.L_x_2985:
        /* <DEDUP_REMOVED lines=16> */
.L_x_2986:
[----:B------:R-:W-:Y:S02]  /*25510*/  IMAD.MOV.U32 R13, RZ, RZ, R4 ;  /* 0x000000ffff0d7224 */ /* 0x000fe400078e0004 */
[----:B------:R-:W-:Y:S02]  /*25520*/  IMAD.MOV.U32 R12, RZ, RZ, 0x3 ;  /* 0x00000003ff0c7424 */ /* 0x000fe400078e00ff */
[----:B------:R-:W-:-:S07]  /*25530*/  IMAD.MOV.U32 R3, RZ, RZ, R14 ;  /* 0x000000ffff037224 */ /* 0x000fce00078e000e */
[----:B------:R-:W-:Y:S05]  /*25540*/  WARPSYNC.COLLECTIVE R15, `(.L_x_2987) ;  /* 0x000000000f087348 */ /* 0x000fea0003c00000 */
[----:B------:R0:W1:Y:S02]  /*25550*/  SHFL.IDX P6, R14, R13, R12, R11 ;  /* 0x0000000c0d0e7389 */ /* 0x00006400000c000b */
[----:B01----:R-:W-:Y:S01]  /*25560*/  ENDCOLLECTIVE ;  /* 0x000000000000791b */ /* 0x003fe20003800000 */
.L_x_2987:
        /* <DEDUP_REMOVED lines=10> */
.L_x_2988:
[----:B------:R-:W-:Y:S01]  /*25610*/  @!PT LDS RZ, [RZ] ;  /* 0x00000000fffff984 */ /* 0x000fe20000000800 */
[----:B------:R-:W-:Y:S01]  /*25620*/  @!PT LDS RZ, [RZ] ;  /* 0x00000000fffff984 */ /* 0x000fe20000000800 */
[----:B------:R-:W-:Y:S01]  /*25630*/  @!PT LDS RZ, [RZ] ;  /* 0x00000000fffff984 */ /* 0x000fe20000000800 */
[----:B------:R1:W-:Y:S01]  /*25640*/  @!P0 LDGSTS.E.BYPASS.LTC128B.128 [R8+0x21400], desc[UR40][R2.64], !P1 ;  /* 0x2140000002088fae */ /* 0x0003e2000c901d68 */
[----:B------:R-:W-:Y:S01]  /*25650*/  IMAD.MOV.U32 R0, RZ, RZ, R14 ;  /* 0x000000ffff007224 */ /* 0x000fe200078e000e */
[----:B------:R-:W-:Y:S06]  /*25660*/  BRA `(.L_x_2989) ;  /* 0xffffffac00e07947 */ /* 0x000fec000383ffff */
.L_x_2867:
[----:B0-----:R0:W1:Y:S02]  /*25670*/  SYNCS.PHASECHK.TRANS64.TRYWAIT P0, [R18+URZ+0x28c20], R0 ;  /* 0x028c2000120075a7 */ /* 0x001064000800017f */
[----:B-1----:R-:W-:Y:S05]  /*25680*/  @!P0 NANOSLEEP.SYNCS 0x989680 ;  /* 0x009896800000895d */ /* 0x002fea0003900000 */
[----:B------:R-:W1:Y:S02]  /*25690*/  @!P0 SYNCS.PHASECHK.TRANS64 P0, [R18+URZ+0x28c20], R0 ;  /* 0x028c2000120085a7 */ /* 0x000e64000800007f */
[----:B-1----:R-:W-:Y:S05]  /*256a0*/  @!P0 BRA `(.L_x_2867) ;  /* 0xfffffffc00f08947 */ /* 0x002fea000383ffff */
[----:B------:R-:W-:Y:S05]  /*256b0*/  BRA `(.L_x_2990) ;  /* 0xffffffb0003c7947 */ /* 0x000fea000383ffff */
.L_x_2870:
[----:B0-----:R0:W1:Y:S02]  /*256c0*/  SYNCS.PHASECHK.TRANS64.TRYWAIT P0, [R25+URZ+0x28c60], R0 ;  /* 0x028c6000190075a7 */ /* 0x001064000800017f */
[----:B-1----:R-:W-:Y:S05]  /*256d0*/  @!P0 NANOSLEEP.SYNCS 0x989680 ;  /* 0x009896800000895d */ /* 0x002fea0003900000 */
[----:B------:R-:W1:Y:S02]  /*256e0*/  @!P0 SYNCS.PHASECHK.TRANS64 P0, [R25+URZ+0x28c60], R0 ;  /* 0x028c6000190085a7 */ /* 0x000e64000800007f */
[----:B-1----:R-:W-:Y:S05]  /*256f0*/  @!P0 BRA `(.L_x_2870) ;  /* 0xfffffffc00f08947 */ /* 0x002fea000383ffff */
[----:B------:R-:W-:Y:S05]  /*25700*/  BRA `(.L_x_2991) ;  /* 0xffffffb0004c7947 */ /* 0x000fea000383ffff */
.L_x_2871:
        /* <DEDUP_REMOVED lines=8> */
.L_x_2993:
[----:B------:R-:W-:Y:S05]  /*25790*/  BSYNC B0 ;  /* 0x0000000000007941 */ /* 0x000fea0003800000 */
.L_x_2992:
        /* <DEDUP_REMOVED lines=15> */
.L_x_2994:
        /* <DEDUP_REMOVED lines=40> */
.L_x_2995:
[----:B------:R-:W-:Y:S02]  /*25b10*/  IMAD.MOV.U32 R13, RZ, RZ, R5 ;  /* 0x000000ffff0d7224 */ /* 0x000fe400078e0005 */
[----:B------:R-:W-:-:S07]  /*25b20*/  IMAD.MOV.U32 R3, RZ, RZ, R14 ;  /* 0x000000ffff037224 */ /* 0x000fce00078e000e */
[----:B------:R-:W-:Y:S05]  /*25b30*/  WARPSYNC.COLLECTIVE R15, `(.L_x_2996) ;  /* 0x000000000f087348 */ /* 0x000fea0003c00000 */
[----:B------:R0:W1:Y:S02]  /*25b40*/  SHFL.IDX P6, R14, R13, R12, R11 ;  /* 0x0000000c0d0e7389 */ /* 0x00006400000c000b */
[----:B01----:R-:W-:Y:S01]  /*25b50*/  ENDCOLLECTIVE ;  /* 0x000000000000791b */ /* 0x003fe20003800000 */
.L_x_2996:
        /* <DEDUP_REMOVED lines=29> */
.L_x_2997:
[----:B------:R-:W-:Y:S02]  /*25d30*/  IMAD.MOV.U32 R13, RZ, RZ, R5 ;  /* 0x000000ffff0d7224 */ /* 0x000fe400078e0005 */
[----:B------:R-:W-:-:S07]  /*25d40*/  IMAD.MOV.U32 R7, RZ, RZ, R14 ;  /* 0x000000ffff077224 */ /* 0x000fce00078e000e */
[----:B------:R-:W-:Y:S05]  /*25d50*/  WARPSYNC.COLLECTIVE R15, `(.L_x_2998) ;  /* 0x000000000f087348 */ /* 0x000fea0003c00000 */
[----:B------:R0:W1:Y:S02]  /*25d60*/  SHFL.IDX P6, R14, R13, R12, R11 ;  /* 0x0000000c0d0e7389 */ /* 0x00006400000c000b */
[----:B01----:R-:W-:Y:S01]  /*25d70*/  ENDCOLLECTIVE ;  /* 0x000000000000791b */ /* 0x003fe20003800000 */
.L_x_2998:
        /* <DEDUP_REMOVED lines=29> */
.L_x_2999:
[----:B------:R-:W-:Y:S02]  /*25f50*/  IMAD.MOV.U32 R13, RZ, RZ, R5 ;  /* 0x000000ffff0d7224 */ /* 0x000fe400078e0005 */
[----:B------:R-:W-:-:S07]  /*25f60*/  IMAD.MOV.U32 R6, RZ, RZ, R14 ;  /* 0x000000ffff067224 */ /* 0x000fce00078e000e */
[----:B------:R-:W-:Y:S05]  /*25f70*/  WARPSYNC.COLLECTIVE R15, `(.L_x_3000) ;  /* 0x000000000f087348 */ /* 0x000fea0003c00000 */
[----:B------:R0:W1:Y:S02]  /*25f80*/  SHFL.IDX P6, R14, R13, R12, R11 ;  /* 0x0000000c0d0e7389 */ /* 0x00006400000c000b */
[----:B01----:R-:W-:Y:S01]  /*25f90*/  ENDCOLLECTIVE ;  /* 0x000000000000791b */ /* 0x003fe20003800000 */
.L_x_3000:
[----:B------:R-:W-:Y:S01]  /*25fa0*/  IMAD.MOV.U32 R2, RZ, RZ, R14 ;  /* 0x000000ffff027224 */ /* 0x000fe200078e000e */
[----:B------:R-:W-:Y:S06]  /*25fb0*/  BRA `(.L_x_3001) ;  /* 0xffffffac00d87947 */ /* 0x000fec000383ffff */
.L_x_2878:
[----:B0-----:R0:W1:Y:S02]  /*25fc0*/  SYNCS.PHASECHK.TRANS64.TRYWAIT P0, [R6+URZ+0x28c40], R20 ;  /* 0x028c4014060075a7 */ /* 0x001064000800017f */
[----:B-1----:R-:W-:Y:S05]  /*25fd0*/  @!P0 NANOSLEEP.SYNCS 0x989680 ;  /* 0x009896800000895d */ /* 0x002fea0003900000 */
[----:B------:R-:W1:Y:S02]  /*25fe0*/  @!P0 SYNCS.PHASECHK.TRANS64 P0, [R6+URZ+0x28c40], R20 ;  /* 0x028c4014060085a7 */ /* 0x000e64000800007f */
[----:B-1----:R-:W-:Y:S05]  /*25ff0*/  @!P0 BRA `(.L_x_2878) ;  /* 0xfffffffc00f08947 */ /* 0x002fea000383ffff */
[----:B------:R-:W-:Y:S05]  /*26000*/  BRA `(.L_x_3002) ;  /* 0xffffffb400687947 */ /* 0x000fea000383ffff */
.L_x_2879:
        /* <DEDUP_REMOVED lines=8> */
.L_x_3004:
[----:B------:R-:W-:Y:S05]  /*26090*/  BSYNC B1 ;  /* 0x0000000000017941 */ /* 0x000fea0003800000 */
.L_x_3003:
        /* <DEDUP_REMOVED lines=9> */
.L_x_3005:
[----:B------:R-:W-:Y:S02]  /*26130*/  IMAD.MOV.U32 R13, RZ, RZ, R25 ;  /* 0x000000ffff0d7224 */ /* 0x000fe400078e0019 */
[----:B------:R-:W-:Y:S02]  /*26140*/  IMAD.MOV.U32 R12, RZ, RZ, 0x1 ;  /* 0x00000001ff0c7424 */ /* 0x000fe400078e00ff */
[----:B------:R-:W-:-:S07]  /*26150*/  IMAD.MOV.U32 R2, RZ, RZ, R14 ;  /* 0x000000ffff027224 */ /* 0x000fce00078e000e */
[----:B------:R-:W-:Y:S05]  /*26160*/  WARPSYNC.COLLECTIVE R15, `(.L_x_3006) ;  /* 0x000000000f087348 */ /* 0x000fea0003c00000 */
[----:B------:R0:W1:Y:S02]  /*26170*/  SHFL.IDX P6, R14, R13, R12, R11 ;  /* 0x0000000c0d0e7389 */ /* 0x00006400000c000b */
[----:B01----:R-:W-:Y:S01]  /*26180*/  ENDCOLLECTIVE ;  /* 0x000000000000791b */ /* 0x003fe20003800000 */
.L_x_3006:
        /* <DEDUP_REMOVED lines=11> */
.L_x_3007:
[----:B------:R-:W-:Y:S02]  /*26240*/  IMAD.MOV.U32 R13, RZ, RZ, R25 ;  /* 0x000000ffff0d7224 */ /* 0x000fe400078e0019 */
[----:B------:R-:W-:Y:S02]  /*26250*/  IMAD.MOV.U32 R12, RZ, RZ, 0x2 ;  /* 0x00000002ff0c7424 */ /* 0x000fe400078e00ff */
[----:B------:R-:W-:-:S07]  /*26260*/  IMAD.MOV.U32 R2, RZ, RZ, R14 ;  /* 0x000000ffff027224 */ /* 0x000fce00078e000e */
[----:B------:R-:W-:Y:S05]  /*26270*/  WARPSYNC.COLLECTIVE R15, `(.L_x_3008) ;  /* 0x000000000f087348 */ /* 0x000fea0003c00000 */
[----:B------:R0:W1:Y:S02]  /*26280*/  SHFL.IDX P6, R14, R13, R12, R11 ;  /* 0x0000000c0d0e7389 */ /* 0x00006400000c000b */
[----:B01----:R-:W-:Y:S01]  /*26290*/  ENDCOLLECTIVE ;  /* 0x000000000000791b */ /* 0x003fe20003800000 */
.L_x_3008:
        /* <DEDUP_REMOVED lines=11> */
.L_x_3009:
[----:B------:R-:W-:Y:S02]  /*26350*/  IMAD.MOV.U32 R13, RZ, RZ, R25 ;  /* 0x000000ffff0d7224 */ /* 0x000fe400078e0019 */
[----:B------:R-:W-:Y:S02]  /*26360*/  IMAD.MOV.U32 R12, RZ, RZ, 0x3 ;  /* 0x00000003ff0c7424 */ /* 0x000fe400078e00ff */
[----:B------:R-:W-:-:S07]  /*26370*/  IMAD.MOV.U32 R2, RZ, RZ, R14 ;  /* 0x000000ffff027224 */ /* 0x000fce00078e000e */
[----:B------:R-:W-:Y:S05]  /*26380*/  WARPSYNC.COLLECTIVE R15, `(.L_x_3010) ;  /* 0x000000000f087348 */ /* 0x000fea0003c00000 */
[----:B------:R0:W1:Y:S02]  /*26390*/  SHFL.IDX P6, R14, R13, R12, R11 ;  /* 0x0000000c0d0e7389 */ /* 0x00006400000c000b */
[----:B01----:R-:W-:Y:S01]  /*263a0*/  ENDCOLLECTIVE ;  /* 0x000000000000791b */ /* 0x003fe20003800000 */
.L_x_3010:
        /* <DEDUP_REMOVED lines=11> */
.L_x_3011:
[----:B------:R-:W-:Y:S01]  /*26460*/  IMAD.MOV.U32 R2, RZ, RZ, R14 ;  /* 0x000000ffff027224 */ /* 0x000fe200078e000e */
[----:B------:R-:W-:Y:S06]  /*26470*/  BRA `(.L_x_3012) ;  /* 0xffffffb000f07947 */ /* 0x000fec000383ffff */
.L_x_2884:
[----:B---3--:R3:W4:Y:S02]  /*26480*/  SYNCS.PHASECHK.TRANS64.TRYWAIT P0, [R6+URZ+0x28c60], R20 ;  /* 0x028c6014060075a7 */ /* 0x008724000800017f */
[----:B----4-:R-:W-:Y:S05]  /*26490*/  @!P0 NANOSLEEP.SYNCS 0x989680 ;  /* 0x009896800000895d */ /* 0x010fea0003900000 */
[----:B------:R-:W4:Y:S02]  /*264a0*/  @!P0 SYNCS.PHASECHK.TRANS64 P0, [R6+URZ+0x28c60], R20 ;  /* 0x028c6014060085a7 */ /* 0x000f24000800007f */
[----:B----4-:R-:W-:Y:S05]  /*264b0*/  @!P0 BRA `(.L_x_2884) ;  /* 0xfffffffc00f08947 */ /* 0x010fea000383ffff */
[----:B------:R-:W-:Y:S05]  /*264c0*/  BRA `(.L_x_3013) ;  /* 0xffffffb400407947 */ /* 0x000fea000383ffff */
.L_x_2885:
        /* <DEDUP_REMOVED lines=8> */
.L_x_3015:
[----:B------:R-:W-:Y:S05]  /*26550*/  BSYNC B1 ;  /* 0x0000000000017941 */ /* 0x000fea0003800000 */
.L_x_3014:
        /* <DEDUP_REMOVED lines=13> */
.L_x_3016:
        /* <DEDUP_REMOVED lines=17> */
.L_x_3017:
        /* <DEDUP_REMOVED lines=16> */
.L_x_3018:
        /* <DEDUP_REMOVED lines=19> */
.L_x_3019:
        /* <DEDUP_REMOVED lines=14> */
.L_x_3020:
        /* <DEDUP_REMOVED lines=16> */
.L_x_3021:
        /* <DEDUP_REMOVED lines=14> */
.L_x_3022:
[----:B------:R-:W-:Y:S05]  /*26c30*/  BRA `(.L_x_3023) ;  /* 0xffffffb000a47947 */ /* 0x000fea000383ffff */
.L_x_2893:
[----:B------:R-:W-:Y:S01]  /*26c40*/  BSSY B0, `(.L_x_3024) ;  /* 0x0000008000007945 */ /* 0x000fe20003800000 */
[----:B------:R-:W-:Y:S02]  /*26c50*/  IMAD.MOV.U32 R13, RZ, RZ, R24 ;  /* 0x000000ffff0d7224 */ /* 0x000fe400078e0018 */
[----:B------:R-:W-:Y:S02]  /*26c60*/  IMAD.MOV.U32 R12, RZ, RZ, RZ ;  /* 0x000000ffff0c7224 */ /* 0x000fe400078e00ff */
[----:B------:R-:W-:Y:S02]  /*26c70*/  IMAD.MOV.U32 R11, RZ, RZ, 0x1f ;  /* 0x0000001fff0b7424 */ /* 0x000fe400078e00ff */
[----:B------:R-:W-:-:S07]  /*26c80*/  IMAD.MOV.U32 R15, RZ, RZ, -0x1 ;  /* 0xffffffffff0f7424 */ /* 0x000fce00078e00ff */
[----:B0123--:R-:W-:Y:S05]  /*26c90*/  WARPSYNC.COLLECTIVE R15, `(.L_x_3025) ;  /* 0x000000000f087348 */ /* 0x00ffea0003c00000 */
[----:B-1----:R1:W4:Y:S02]  /*26ca0*/  SHFL.IDX P6, R14, R13, R12, R11 ;  /* 0x0000000c0d0e7389 */ /* 0x00232400000c000b */
[----:B01234-:R-:W-:Y:S01]  /*26cb0*/  ENDCOLLECTIVE ;  /* 0x000000000000791b */ /* 0x01ffe20003800000 */
.L_x_3025:
[----:B------:R-:W-:Y:S05]  /*26cc0*/  BSYNC B0 ;  /* 0x0000000000007941 */ /* 0x000fea0003800000 */
.L_x_3024:
        /* <DEDUP_REMOVED lines=9> */
.L_x_3026:
[----:B------:R-:W-:Y:S02]  /*26d60*/  ULDC UR4, c[0x0][0xc3c] ;  /* 0x00030f0000047ab9 */ /* 0x000fe40000000800 */
[----:B------:R-:W-:-:S13]  /*26d70*/  ISETP.GE.OR P1, PT, R9, UR4, !P0 ;  /* 0x0000000409007c0c */ /* 0x000fda000c726670 */
[----:B------:R-:W0:Y:S08]  /*26d80*/  @!P1 LDC.64 R2, c[0x0][0xc80] ;  /* 0x00032000ff029b82 */ /* 0x000e300000000a00 */
[----:B------:R-:W1:Y:S01]  /*26d90*/  @!P1 LDC.64 R4, c[0x0][0xc78] ;  /* 0x00031e00ff049b82 */ /* 0x000e620000000a00 */
[----:B------:R-:W-:Y:S01]  /*26da0*/  CS2R R24, SRZ ;  /* 0x0000000000187805 */ /* 0x000fe2000001ff00 */
[----:B------:R-:W-:-:S02]  /*26db0*/  IMAD.MOV.U32 R11, RZ, RZ, RZ ;  /* 0x000000ffff0b7224 */ /* 0x000fc400078e00ff */
[----:B------:R-:W-:Y:S02]  /*26dc0*/  IMAD.MOV.U32 R6, RZ, RZ, R14 ;  /* 0x000000ffff067224 */ /* 0x000fe400078e000e */
[----:B0-----:R-:W-:-:S05]  /*26dd0*/  @!P1 IMAD.WIDE R2, R9, 0x4, R2 ;  /* 0x0000000409029825 */ /* 0x001fca00078e0202 */
[----:B------:R1:W2:Y:S02]  /*26de0*/  @!P1 LDG.E R7, desc[UR40][R2.64] ;  /* 0x0000002802079981 */ /* 0x0002a4000c1e1900 */
[----:B-1----:R-:W-:-:S05]  /*26df0*/  @!P1 IMAD.WIDE R2, R9, 0x4, R4 ;  /* 0x0000000409029825 */ /* 0x002fca00078e0204 */
[----:B------:R-:W3:Y:S01]  /*26e00*/  @!P1 LDG.E R4, desc[UR40][R2.64] ;  /* 0x0000002802049981 */ /* 0x000ee2000c1e1900 */
[----:B------:R-:W-:Y:S01]  /*26e10*/  IMAD.MOV.U32 R5, RZ, RZ, RZ ;  /* 0x000000ffff057224 */ /* 0x000fe200078e00ff */
        /* <DEDUP_REMOVED lines=11> */
.L_x_3027:
[----:B------:R-:W-:Y:S01]  /*26ed0*/  IMAD.MOV.U32 R12, RZ, RZ, 0x2 ;  /* 0x00000002ff0c7424 */ /* 0x000fe200078e00ff */
[----:B------:R-:W-:-:S05]  /*26ee0*/  SEL R4, R14, RZ, P1 ;  /* 0x000000ff0e047207 */ /* 0x000fca0000800000 */
[----:B------:R-:W-:-:S04]  /*26ef0*/  IMAD.IADD R4, R13, 0x1, R4 ;  /* 0x000000010d047824 */ /* 0x000fc800078e0204 */
[----:B------:R-:W-:-:S07]  /*26f00*/  IMAD.MOV.U32 R13, RZ, RZ, R4 ;  /* 0x000000ffff0d7224 */ /* 0x000fce00078e0004 */
[----:B------:R-:W-:Y:S05]  /*26f10*/  WARPSYNC.COLLECTIVE R15, `(.L_x_3028) ;  /* 0x000000000f087348 */ /* 0x000fea0003c00000 */
[----:B------:R0:W1:Y:S02]  /*26f20*/  SHFL.UP P6, R14, R13, R12, R11 ;  /* 0x0400000c0d0e7389 */ /* 0x00006400000c000b */
[----:B01----:R-:W-:Y:S01]  /*26f30*/  ENDCOLLECTIVE ;  /* 0x000000000000791b */ /* 0x003fe20003800000 */
.L_x_3028:
[----:B------:R-:W-:Y:S01]  /*26f40*/  IMAD.MOV.U32 R12, RZ, RZ, 0x4 ;  /* 0x00000004ff0c7424 */ /* 0x000fe200078e00ff */
[----:B------:R-:W-:-:S05]  /*26f50*/  SEL R3, R14, RZ, P2 ;  /* 0x000000ff0e037207 */ /* 0x000fca0001000000 */
[----:B------:R-:W-:-:S04]  /*26f60*/  IMAD.IADD R2, R4, 0x1, R3 ;  /* 0x0000000104027824 */ /* 0x000fc800078e0203 */
[----:B------:R-:W-:-:S07]  /*26f70*/  IMAD.MOV.U32 R13, RZ, RZ, R2 ;  /* 0x000000ffff0d7224 */ /* 0x000fce00078e0002 */
[----:B------:R-:W-:Y:S05]  /*26f80*/  WARPSYNC.COLLECTIVE R15, `(.L_x_3029) ;  /* 0x000000000f087348 */ /* 0x000fea0003c00000 */
[----:B------:R0:W1:Y:S02]  /*26f90*/  SHFL.UP P6, R14, R13, R12, R11 ;  /* 0x0400000c0d0e7389 */ /* 0x00006400000c000b */
[----:B01----:R-:W-:Y:S01]  /*26fa0*/  ENDCOLLECTIVE ;  /* 0x000000000000791b */ /* 0x003fe20003800000 */
.L_x_3029:
[----:B------:R-:W-:Y:S01]  /*26fb0*/  IMAD.MOV.U32 R12, RZ, RZ, 0x8 ;  /* 0x00000008ff0c7424 */ /* 0x000fe200078e00ff */
[----:B------:R-:W-:-:S05]  /*26fc0*/  SEL R3, R14, RZ, P3 ;  /* 0x000000ff0e037207 */ /* 0x000fca0001800000 */
[----:B------:R-:W-:-:S04]  /*26fd0*/  IMAD.IADD R3, R2, 0x1, R3 ;  /* 0x0000000102037824 */ /* 0x000fc800078e0203 */
[----:B------:R-:W-:-:S07]  /*26fe0*/  IMAD.MOV.U32 R13, RZ, RZ, R3 ;  /* 0x000000ffff0d7224 */ /* 0x000fce00078e0003 */
[----:B------:R-:W-:Y:S05]  /*26ff0*/  WARPSYNC.COLLECTIVE R15, `(.L_x_3030) ;  /* 0x000000000f087348 */ /* 0x000fea0003c00000 */
[----:B------:R0:W1:Y:S02]  /*27000*/  SHFL.UP P6, R14, R13, R12, R11 ;  /* 0x0400000c0d0e7389 */ /* 0x00006400000c000b */
[----:B01----:R-:W-:Y:S01]  /*27010*/  ENDCOLLECTIVE ;  /* 0x000000000000791b */ /* 0x003fe20003800000 */
.L_x_3030:
[----:B------:R-:W-:Y:S01]  /*27020*/  IMAD.MOV.U32 R12, RZ, RZ, 0x10 ;  /* 0x00000010ff0c7424 */ /* 0x000fe200078e00ff */
[----:B------:R-:W-:-:S05]  /*27030*/  SEL R4, R14, RZ, P4 ;  /* 0x000000ff0e047207 */ /* 0x000fca0002000000 */
[----:B------:R-:W-:-:S04]  /*27040*/  IMAD.IADD R4, R3, 0x1, R4 ;  /* 0x0000000103047824 */ /* 0x000fc800078e0204 */
[----:B------:R-:W-:-:S07]  /*27050*/  IMAD.MOV.U32 R13, RZ, RZ, R4 ;  /* 0x000000ffff0d7224 */ /* 0x000fce00078e0004 */
[----:B------:R-:W-:Y:S05]  /*27060*/  WARPSYNC.COLLECTIVE R15, `(.L_x_3031) ;  /* 0x000000000f087348 */ /* 0x000fea0003c00000 */
[----:B------:R0:W1:Y:S02]  /*27070*/  SHFL.UP P6, R14, R13, R12, R11 ;  /* 0x0400000c0d0e7389 */ /* 0x00006400000c000b */
[----:B01----:R-:W-:Y:S01]  /*27080*/  ENDCOLLECTIVE ;  /* 0x000000000000791b */ /* 0x003fe20003800000 */
.L_x_3031:
        /* <DEDUP_REMOVED lines=8> */
.L_x_3032:
[----:B------:R-:W-:Y:S05]  /*27110*/  BRA `(.L_x_3033) ;  /* 0xffffffb400407947 */ /* 0x000fea000383ffff */
.L_x_2896:
[----:B------:R-:W-:Y:S01]  /*27120*/  BSSY B0, `(.L_x_3034) ;  /* 0x0000007000007945 */ /* 0x000fe20003800000 */
[----:B------:R-:W-:Y:S02]  /*27130*/  IMAD.MOV.U32 R12, RZ, RZ, 0x1 ;  /* 0x00000001ff0c7424 */ /* 0x000fe400078e00ff */
[----:B------:R-:W-:Y:S02]  /*27140*/  IMAD.MOV.U32 R11, RZ, RZ, RZ ;  /* 0x000000ffff0b7224 */ /* 0x000fe400078e00ff */
[----:B------:R-:W-:-:S07]  /*27150*/  IMAD.MOV.U32 R15, RZ, RZ, -0x1 ;  /* 0xffffffffff0f7424 */ /* 0x000fce00078e00ff */
[----:B------:R-:W-:Y:S05]  /*27160*/  WARPSYNC.COLLECTIVE R15, `(.L_x_3035) ;  /* 0x000000000f087348 */ /* 0x000fea0003c00000 */
[----:B------:R0:W1:Y:S02]  /*27170*/  SHFL.UP P6, R14, R13, R12, R11 ;  /* 0x0400000c0d0e7389 */ /* 0x00006400000c000b */
[----:B01----:R-:W-:Y:S01]  /*27180*/  ENDCOLLECTIVE ;  /* 0x000000000000791b */ /* 0x003fe20003800000 */
.L_x_3035:
[----:B------:R-:W-:Y:S05]  /*27190*/  BSYNC B0 ;  /* 0x0000000000007941 */ /* 0x000fea0003800000 */
.L_x_3034:
        /* <DEDUP_REMOVED lines=8> */
.L_x_3036:
[----:B------:R-:W-:Y:S01]  /*27220*/  IMAD.MOV.U32 R12, RZ, RZ, 0x4 ;  /* 0x00000004ff0c7424 */ /* 0x000fe200078e00ff */
[----:B------:R-:W-:-:S05]  /*27230*/  SEL R2, R14, RZ, P2 ;  /* 0x000000ff0e027207 */ /* 0x000fca0001000000 */
[----:B------:R-:W-:-:S04]  /*27240*/  IMAD.IADD R2, R13, 0x1, R2 ;  /* 0x000000010d027824 */ /* 0x000fc800078e0202 */
[----:B------:R-:W-:-:S07]  /*27250*/  IMAD.MOV.U32 R13, RZ, RZ, R2 ;  /* 0x000000ffff0d7224 */ /* 0x000fce00078e0002 */
[----:B------:R-:W-:Y:S05]  /*27260*/  WARPSYNC.COLLECTIVE R15, `(.L_x_3037) ;  /* 0x000000000f087348 */ /* 0x000fea0003c00000 */
[----:B------:R0:W1:Y:S02]  /*27270*/  SHFL.UP P6, R14, R13, R12, R11 ;  /* 0x0400000c0d0e7389 */ /* 0x00006400000c000b */
[----:B01----:R-:W-:Y:S01]  /*27280*/  ENDCOLLECTIVE ;  /* 0x000000000000791b */ /* 0x003fe20003800000 */
.L_x_3037:
[----:B------:R-:W-:Y:S01]  /*27290*/  IMAD.MOV.U32 R12, RZ, RZ, 0x8 ;  /* 0x00000008ff0c7424 */ /* 0x000fe200078e00ff */
[----:B------:R-:W-:-:S05]  /*272a0*/  SEL R3, R14, RZ, P3 ;  /* 0x000000ff0e037207 */ /* 0x000fca0001800000 */
[----:B------:R-:W-:-:S04]  /*272b0*/  IMAD.IADD R3, R2, 0x1, R3 ;  /* 0x0000000102037824 */ /* 0x000fc800078e0203 */
[----:B------:R-:W-:-:S07]  /*272c0*/  IMAD.MOV.U32 R13, RZ, RZ, R3 ;  /* 0x000000ffff0d7224 */ /* 0x000fce00078e0003 */
[----:B------:R-:W-:Y:S05]  /*272d0*/  WARPSYNC.COLLECTIVE R15, `(.L_x_3038) ;  /* 0x000000000f087348 */ /* 0x000fea0003c00000 */
[----:B------:R0:W1:Y:S02]  /*272e0*/  SHFL.UP P6, R14, R13, R12, R11 ;  /* 0x0400000c0d0e7389 */ /* 0x00006400000c000b */
[----:B01----:R-:W-:Y:S01]  /*272f0*/  ENDCOLLECTIVE ;  /* 0x000000000000791b */ /* 0x003fe20003800000 */
.L_x_3038:
[----:B------:R-:W-:Y:S01]  /*27300*/  IMAD.MOV.U32 R12, RZ, RZ, 0x10 ;  /* 0x00000010ff0c7424 */ /* 0x000fe200078e00ff */
[----:B------:R-:W-:-:S05]  /*27310*/  SEL R4, R14, RZ, P4 ;  /* 0x000000ff0e047207 */ /* 0x000fca0002000000 */
[----:B------:R-:W-:-:S04]  /*27320*/  IMAD.IADD R4, R3, 0x1, R4 ;  /* 0x0000000103047824 */ /* 0x000fc800078e0204 */
[----:B------:R-:W-:-:S07]  /*27330*/  IMAD.MOV.U32 R13, RZ, RZ, R4 ;  /* 0x000000ffff0d7224 */ /* 0x000fce00078e0004 */
[----:B------:R-:W-:Y:S05]  /*27340*/  WARPSYNC.COLLECTIVE R15, `(.L_x_3039) ;  /* 0x000000000f087348 */ /* 0x000fea0003c00000 */
[----:B------:R0:W1:Y:S02]  /*27350*/  SHFL.UP P6, R14, R13, R12, R11 ;  /* 0x0400000c0d0e7389 */ /* 0x00006400000c000b */
[----:B01----:R-:W-:Y:S01]  /*27360*/  ENDCOLLECTIVE ;  /* 0x000000000000791b */ /* 0x003fe20003800000 */
.L_x_3039:
        /* <DEDUP_REMOVED lines=8> */
.L_x_3040:
[----:B------:R-:W-:Y:S05]  /*273f0*/  BRA `(.L_x_3041) ;  /* 0xffffffb4002c7947 */ /* 0x000fea000383ffff */
.L_x_2898:
[----:B------:R-:W-:Y:S01]  /*27400*/  BSSY B0, `(.L_x_3042) ;  /* 0x0000006000007945 */ /* 0x000fe20003800000 */
[----:B------:R-:W-:Y:S01]  /*27410*/  PLOP3.LUT P6, PT, P6, PT, PT, 0x8, 0x0 ;  /* 0x000000000000781c */ /* 0x000fe200037ce170 */
[----:B------:R-:W-:-:S12]  /*27420*/  IMAD.MOV.U32 R15, RZ, RZ, -0x1 ;  /* 0xffffffffff0f7424 */ /* 0x000fd800078e00ff */
[----:B0-----:R-:W-:Y:S05]  /*27430*/  WARPSYNC.COLLECTIVE R15, `(.L_x_3043) ;  /* 0x000000000f087348 */ /* 0x001fea0003c00000 */
[----:B------:R-:W-:Y:S01]  /*27440*/  VOTE.ANY R14, PT, P6 ;  /* 0x00000000000e7806 */ /* 0x000fe200030e0100 */
[----:B0-----:R-:W-:Y:S06]  /*27450*/  ENDCOLLECTIVE ;  /* 0x000000000000791b */ /* 0x001fec0003800000 */
.L_x_3043:
[----:B------:R-:W-:Y:S05]  /*27460*/  BSYNC B0 ;  /* 0x0000000000007941 */ /* 0x000fea0003800000 */
.L_x_3042:
[----:B------:R-:W-:Y:S02]  /*27470*/  IMAD.MOV.U32 R3, RZ, RZ, R14 ;  /* 0x000000ffff037224 */ /* 0x000fe400078e000e */
[----:B------:R-:W-:Y:S02]  /*27480*/  IMAD.MOV.U32 R13, RZ, RZ, R25 ;  /* 0x000000ffff0d7224 */ /* 0x000fe400078e0019 */
[----:B------:R-:W0:Y:S01]  /*27490*/  POPC R7, R3 ;  /* 0x0000000300077309 */ /* 0x000e220000000000 */
[----:B------:R-:W-:Y:S02]  /*274a0*/  IMAD.MOV.U32 R11, RZ, RZ, 0x1f ;  /* 0x0000001fff0b7424 */ /* 0x000fe400078e00ff */
[----:B------:R-:W-:Y:S02]  /*274b0*/  IMAD.MOV.U32 R15, RZ, RZ, -0x1 ;  /* 0xffffffffff0f7424 */ /* 0x000fe400078e00ff */
[----:B0-----:R-:W-:Y:S02]  /*274c0*/  IMAD.MOV.U32 R12, RZ, RZ, R7 ;  /* 0x000000ffff0c7224 */ /* 0x001fe400078e0007 */
[----:B------:R-:W-:-:S07]  /*274d0*/  IMAD.IADD R27, R7, 0x1, R27 ;  /* 0x00000001071b7824 */ /* 0x000fce00078e021b */
[----:B------:R-:W-:Y:S05]  /*274e0*/  WARPSYNC.COLLECTIVE R15, `(.L_x_3044) ;  /* 0x000000000f087348 */ /* 0x000fea0003c00000 */
[----:B------:R0:W1:Y:S02]  /*274f0*/  SHFL.IDX P6, R14, R13, R12, R11 ;  /* 0x0000000c0d0e7389 */ /* 0x00006400000c000b */
[----:B01----:R-:W-:Y:S01]  /*27500*/  ENDCOLLECTIVE ;  /* 0x000000000000791b */ /* 0x003fe20003800000 */
.L_x_3044:
[----:B------:R-:W-:Y:S02]  /*27510*/  IMAD.MOV.U32 R13, RZ, RZ, R5 ;  /* 0x000000ffff0d7224 */ /* 0x000fe400078e0005 */
[----:B------:R-:W-:-:S07]  /*27520*/  IMAD.MOV.U32 R25, RZ, RZ, R14 ;  /* 0x000000ffff197224 */ /* 0x000fce00078e000e */
[----:B------:R-:W-:Y:S05]  /*27530*/  WARPSYNC.COLLECTIVE R15, `(.L_x_3045) ;  /* 0x000000000f087348 */ /* 0x000fea0003c00000 */
[----:B------:R0:W1:Y:S02]  /*27540*/  SHFL.IDX P6, R14, R13, R12, R11 ;  /* 0x0000000c0d0e7389 */ /* 0x00006400000c000b */
[----:B01----:R-:W-:Y:S01]  /*27550*/  ENDCOLLECTIVE ;  /* 0x000000000000791b */ /* 0x003fe20003800000 */
.L_x_3045:
[----:B------:R-:W-:Y:S01]  /*27560*/  IMAD.MOV.U32 R5, RZ, RZ, R14 ;  /* 0x000000ffff057224 */ /* 0x000fe200078e000e */
[----:B------:R-:W-:Y:S06]  /*27570*/  BRA `(.L_x_3046) ;  /* 0xffffffb4000c7947 */ /* 0x000fec000383ffff */
.L_x_2900:
[----:B------:R-:W-:Y:S01]  /*27580*/  BSSY B0, `(.L_x_3047) ;  /* 0x0000007000007945 */ /* 0x000fe20003800000 */
[----:B------:R-:W-:Y:S02]  /*27590*/  IMAD.MOV.U32 R13, RZ, RZ, R2 ;  /* 0x000000ffff0d7224 */ /* 0x000fe400078e0002 */
[----:B------:R-:W-:Y:S02]  /*275a0*/  IMAD.MOV.U32 R11, RZ, RZ, 0x1f ;  /* 0x0000001fff0b7424 */ /* 0x000fe400078e00ff */
[----:B------:R-:W-:-:S07]  /*275b0*/  IMAD.MOV.U32 R15, RZ, RZ, -0x1 ;  /* 0xffffffffff0f7424 */ /* 0x000fce00078e00ff */
[----:B0123--:R-:W-:Y:S05]  /*275c0*/  WARPSYNC.COLLECTIVE R15, `(.L_x_3048) ;  /* 0x000000000f087348 */ /* 0x00ffea0003c00000 */
[----:B------:R4:W0:Y:S02]  /*275d0*/  SHFL.IDX P6, R14, R13, R12, R11 ;  /* 0x0000000c0d0e7389 */ /* 0x00082400000c000b */
[----:B01234-:R-:W-:Y:S01]  /*275e0*/  ENDCOLLECTIVE ;  /* 0x000000000000791b */ /* 0x01ffe20003800000 */
.L_x_3048:
[----:B------:R-:W-:Y:S05]  /*275f0*/  BSYNC B0 ;  /* 0x0000000000007941 */ /* 0x000fea0003800000 */
.L_x_3047:
[----:B------:R-:W-:Y:S01]  /*27600*/  IMAD.MOV.U32 R24, RZ, RZ, R14 ;  /* 0x000000ffff187224 */ /* 0x000fe200078e000e */
[----:B------:R-:W-:Y:S06]  /*27610*/  BRA `(.L_x_2899) ;  /* 0xffffffb000fc7947 */ /* 0x000fec000383ffff */
.L_x_2906:
[----:B0-----:R0:W1:Y:S02]  /*27620*/  SYNCS.PHASECHK.TRANS64.TRYWAIT P0, [R7+URZ+0x28c20], R0 ;  /* 0x028c2000070075a7 */ /* 0x001064000800017f */
[----:B-1----:R-:W-:Y:S05]  /*27630*/  @!P0 NANOSLEEP.SYNCS 0x989680 ;  /* 0x009896800000895d */ /* 0x002fea0003900000 */
[----:B------:R-:W1:Y:S02]  /*27640*/  @!P0 SYNCS.PHASECHK.TRANS64 P0, [R7+URZ+0x28c20], R0 ;  /* 0x028c2000070085a7 */ /* 0x000e64000800007f */
[----:B-1----:R-:W-:Y:S05]  /*27650*/  @!P0 BRA `(.L_x_2906) ;  /* 0xfffffffc00f08947 */ /* 0x002fea000383ffff */
[----:B------:R-:W-:Y:S05]  /*27660*/  BRA `(.L_x_3049) ;  /* 0xffffffbc00547947 */ /* 0x000fea000383ffff */
.L_x_2907:
        /* <DEDUP_REMOVED lines=11> */
.L_x_3051:
[----:B------:R-:W-:Y:S05]  /*27720*/  BSYNC B0 ;  /* 0x0000000000007941 */ /* 0x000fea0003800000 */
.L_x_3050:
[----:B------:R-:W-:Y:S05]  /*27730*/  BRA `(.L_x_3052) ;  /* 0xffffffbc003c7947 */ /* 0x000fea000383ffff */
.L_x_2908:
[----:B------:R-:W-:Y:S01]  /*27740*/  BSSY B0, `(.L_x_3053) ;  /* 0x0000006000007945 */ /* 0x000fe20003800000 */
[----:B------:R-:W-:-:S07]  /*27750*/  IMAD.MOV.U32 R15, RZ, RZ, -0x1 ;  /* 0xffffffffff0f7424 */ /* 0x000fce00078e00ff */
[----:B0-234-:R-:W-:Y:S05]  /*27760*/  WARPSYNC.COLLECTIVE R15, `(.L_x_3054) ;  /* 0x000000000f0c7348 */ /* 0x01dfea0003c00000 */
[----:B------:R-:W-:Y:S02]  /*27770*/  ELECT P6, UR62, PT ;  /* 0x00000000003e782f */ /* 0x000fe400038c0000 */
[----:B------:R-:W-:Y:S01]  /*27780*/  MOV R14, UR62 ;  /* 0x0000003e000e7c02 */ /* 0x000fe20008000f00 */
[----:B0-234-:R-:W-:Y:S10]  /*27790*/  ENDCOLLECTIVE ;  /* 0x000000000000791b */ /* 0x01dff40003800000 */
.L_x_3054:
[----:B------:R-:W-:Y:S05]  /*277a0*/  BSYNC B0 ;  /* 0x0000000000007941 */ /* 0x000fea0003800000 */
.L_x_3053:
[----:B------:R-:W-:Y:S05]  /*277b0*/  BRA `(.L_x_3055) ;  /* 0xffffffbc00307947 */ /* 0x000fea000383ffff */
.L_x_2910:
[----:B0-----:R0:W1:Y:S02]  /*277c0*/  SYNCS.PHASECHK.TRANS64.TRYWAIT P1, [R5+URZ+0x28c40], R0 ;  /* 0x028c4000050075a7 */ /* 0x001064000802017f */
[----:B-1----:R-:W-:Y:S05]  /*277d0*/  @!P1 NANOSLEEP.SYNCS 0x989680 ;  /* 0x009896800000995d */ /* 0x002fea0003900000 */
[----:B------:R-:W1:Y:S02]  /*277e0*/  @!P1 SYNCS.PHASECHK.TRANS64 P1, [R5+URZ+0x28c40], R0 ;  /* 0x028c4000050095a7 */ /* 0x000e64000802007f */
[----:B-1----:R-:W-:Y:S05]  /*277f0*/  @!P1 BRA `(.L_x_2910) ;  /* 0xfffffffc00f09947 */ /* 0x002fea000383ffff */
[----:B------:R-:W-:Y:S05]  /*27800*/  BRA `(.L_x_3056) ;  /* 0xffffffbc00507947 */ /* 0x000fea000383ffff */
.L_x_2912:
[----:B-1----:R1:W0:Y:S02]  /*27810*/  SYNCS.PHASECHK.TRANS64.TRYWAIT P1, [R3+URZ+0x28c40], R2 ;  /* 0x028c4002030075a7 */ /* 0x002224000802017f */
[----:B0-----:R-:W-:Y:S05]  /*27820*/  @!P1 NANOSLEEP.SYNCS 0x989680 ;  /* 0x009896800000995d */ /* 0x001fea0003900000 */
[----:B------:R-:W0:Y:S02]  /*27830*/  @!P1 SYNCS.PHASECHK.TRANS64 P1, [R3+URZ+0x28c40], R2 ;  /* 0x028c4002030095a7 */ /* 0x000e24000802007f */
[----:B0-----:R-:W-:Y:S05]  /*27840*/  @!P1 BRA `(.L_x_2912) ;  /* 0xfffffffc00f09947 */ /* 0x001fea000383ffff */
[----:B------:R-:W-:Y:S05]  /*27850*/  BRA `(.L_x_3057) ;  /* 0xffffffbc005c7947 */ /* 0x000fea000383ffff */
.L_x_2914:
[----:B------:R0:W0:Y:S02]  /*27860*/  SYNCS.PHASECHK.TRANS64.TRYWAIT P1, [R5+URZ+0x28c60], R0 ;  /* 0x028c6000050075a7 */ /* 0x000024000802017f */
[----:B0-----:R-:W-:Y:S05]  /*27870*/  @!P1 NANOSLEEP.SYNCS 0x989680 ;  /* 0x009896800000995d */ /* 0x001fea0003900000 */
[----:B------:R-:W0:Y:S02]  /*27880*/  @!P1 SYNCS.PHASECHK.TRANS64 P1, [R5+URZ+0x28c60], R0 ;  /* 0x028c6000050095a7 */ /* 0x000e24000802007f */
[----:B0-----:R-:W-:Y:S05]  /*27890*/  @!P1 BRA `(.L_x_2914) ;  /* 0xfffffffc00f09947 */ /* 0x001fea000383ffff */
[----:B------:R-:W-:Y:S05]  /*278a0*/  BRA `(.L_x_3058) ;  /* 0xffffffbc00587947 */ /* 0x000fea000383ffff */
.L_x_3059:
        /* <DEDUP_REMOVED lines=13> */
.L_x_5837:


//--------------------- .text._ZN7cutlass13device_kernelIN5flash11enable_sm90INS1_16FlashAttnFwdSm90INS1_25CollectiveMainloopFwdSm90ILi2EN4cute5tupleIJNS5_1CILi1EEES8_S8_EEENS6_IJNS7_ILi64EEESA_SA_EEELi512ENS_10bfloat16_tEfNS_4arch4Sm90ELb0ELb1ELb1ELb1ELb1ELb0ELb1ELb0ELb0ELb1ELb1ELb0EEENS1_21CollectiveEpilogueFwdINS6_IJSA_NS7_ILi512EEESA_EEES9_SC_SE_Li256ELb1ELb1ELb1ELb0EEENS1_36VarlenDynamicPersistentTileSchedulerILi64ELi64ELi256ELi128ELb1ELb1ELb1ELb1ELb0ELb1EEEEEEEEEvNT_6ParamsE --------------------------
	.section	.text._ZN7cutlass13device_kernelIN5flash11enable_sm90INS1_16FlashAttnFwdSm90INS1_25CollectiveMainloopFwdSm90ILi2EN4cute5tupleIJNS5_1CILi1EEES8_S8_EEENS6_IJNS7_ILi64EEESA_SA_EEELi512ENS_10bfloat16_tEfNS_4arch4Sm90ELb0ELb1ELb1ELb1ELb1ELb0ELb1ELb0ELb0ELb1ELb1ELb0EEENS1_21CollectiveEpilogueFwdINS6_IJSA_NS7_ILi512EEESA_EEES9_SC_SE_Li256ELb1ELb1ELb1ELb0EEENS1_36VarlenDynamicPersistentTileSchedulerILi64ELi64ELi256ELi128ELb1ELb1ELb1ELb1ELb0ELb1EEEEEEEEEvNT_6ParamsE,"ax",@progbits
	.align	128
.text._ZN7cutlass13device_kernelIN5flash11enable_sm90INS1_16FlashAttnFwdSm90INS1_25CollectiveMainloopFwdSm90ILi2EN4cute5tupleIJNS5_1CILi1EEES8_S8_EEENS6_IJNS7_ILi64EEESA_SA_EEELi512ENS_10bfloat16_tEfNS_4arch4Sm90ELb0ELb1ELb1ELb1ELb1ELb0ELb1ELb0ELb0ELb1ELb1ELb0EEENS1_21CollectiveEpilogueFwdINS6_IJSA_NS7_ILi512EEESA_EEES9_SC_SE_Li256ELb1ELb1ELb1ELb0EEENS1_36VarlenDynamicPersistentTileSchedulerILi64ELi64ELi256ELi128ELb1ELb1ELb1ELb1ELb0ELb1EEEEEEEEEvNT_6ParamsE:
        .type           _ZN7cutlass13device_kernelIN5flash11enable_sm90INS1_16FlashAttnFwdSm90INS1_25CollectiveMainloopFwdSm90ILi2EN4cute5tupleIJNS5_1CILi1EEES8_S8_EEENS6_IJNS7_ILi64EEESA_SA_EEELi512ENS_10bfloat16_tEfNS_4arch4Sm90ELb0ELb1ELb1ELb1ELb1ELb0ELb1ELb0ELb0ELb1ELb1ELb0EEENS1_21CollectiveEpilogueFwdINS6_IJSA_NS7_ILi512EEESA_EEES9_SC_SE_Li256ELb1ELb1ELb1ELb0EEENS1_36VarlenDynamicPersistentTileSchedulerILi64ELi64ELi256ELi128ELb1ELb1ELb1ELb1ELb0ELb1EEEEEEEEEvNT_6ParamsE,@function
        .size           _ZN7cutlass13device_kernelIN5flash11enable_sm90INS1_16FlashAttnFwdSm90INS1_25CollectiveMainloopFwdSm90ILi2EN4cute5tupleIJNS5_1CILi1EEES8_S8_EEENS6_IJNS7_ILi64EEESA_SA_EEELi512ENS_10bfloat16_tEfNS_4arch4Sm90ELb0ELb1ELb1ELb1ELb1ELb0ELb1ELb0ELb0ELb1ELb1ELb0EEENS1_21CollectiveEpilogueFwdINS6_IJSA_NS7_ILi512EEESA_EEES9_SC_SE_Li256ELb1ELb1ELb1ELb0EEENS1_36VarlenDynamicPersistentTileSchedulerILi64ELi64ELi256ELi128ELb1ELb1ELb1ELb1ELb0ELb1EEEEEEEEEvNT_6ParamsE,(.L_x_5838 - _ZN7cutlass13device_kernelIN5flash11enable_sm90INS1_16FlashAttnFwdSm90INS1_25CollectiveMainloopFwdSm90ILi2EN4cute5tupleIJNS5_1CILi1EEES8_S8_EEENS6_IJNS7_ILi64EEESA_SA_EEELi512ENS_10bfloat16_tEfNS_4arch4Sm90ELb0ELb1ELb1ELb1ELb1ELb0ELb1ELb0ELb0ELb1ELb1ELb0EEENS1_21CollectiveEpilogueFwdINS6_IJSA_NS7_ILi512EEESA_EEES9_SC_SE_Li256ELb1ELb1ELb1ELb0EEENS1_36VarlenDynamicPersistentTileSchedulerILi64ELi64ELi256ELi128ELb1ELb1ELb1ELb1ELb0ELb1EEEEEEEEEvNT_6ParamsE)
        .other          _ZN7cutlass13device_kernelIN5flash11enable_sm90INS1_16FlashAttnFwdSm90INS1_25CollectiveMainloopFwdSm90ILi2EN4cute5tupleIJNS5_1CILi1EEES8_S8_EEENS6_IJNS7_ILi64EEESA_SA_EEELi512ENS_10bfloat16_tEfNS_4arch4Sm90ELb0ELb1ELb1ELb1ELb1ELb0ELb1ELb0ELb0ELb1ELb1ELb0EEENS1_21CollectiveEpilogueFwdINS6_IJSA_NS7_ILi512EEESA_EEES9_SC_SE_Li256ELb1ELb1ELb1ELb0EEENS1_36VarlenDynamicPersistentTileSchedulerILi64ELi64ELi256ELi128ELb1ELb1ELb1ELb1ELb0ELb1EEEEEEEEEvNT_6ParamsE,@"STO_CUDA_ENTRY STV_DEFAULT"
_ZN7cutlass13device_kernelIN5flash11enable_sm90INS1_16FlashAttnFwdSm90INS1_25CollectiveMainloopFwdSm90ILi2EN4cute5tupleIJNS5_1CILi1EEES8_S8_EEENS6_IJNS7_ILi64EEESA_SA_EEELi512ENS_10bfloat16_tEfNS_4arch4Sm90ELb0ELb1ELb1ELb1ELb1ELb0ELb1ELb0ELb0ELb1ELb1ELb0EEENS1_21CollectiveEpilogueFwdINS6_IJSA_NS7_ILi512EEESA_EEES9_SC_SE_Li256ELb1ELb1ELb1ELb0EEENS1_36VarlenDynamicPersistentTileSchedulerILi64ELi64ELi256ELi128ELb1ELb1ELb1ELb1ELb0ELb1EEEEEEEEEvNT_6ParamsE:
        /* <DEDUP_REMOVED lines=43> */
.L_x_3060:
        /* <DEDUP_REMOVED lines=22> */
.L_x_3061:
        /* <DEDUP_REMOVED lines=18> */
.L_x_3062:
        /* <DEDUP_REMOVED lines=22> */
.L_x_3063:
        /* <DEDUP_REMOVED lines=23> */
.L_x_3064:
[----:B------:R-:W-:Y:S01]  /*0800*/  UISETP.NE.AND UP0, UPT, UR58, URZ, UPT ;  /* 0x0000003f3a00728c */ /* 0x000fe2000bf05270 */
[----:B------:R-:W-:Y:S01]  /*0810*/  NOP ;  /* 0x0000000000007918 */ /* 0x000fe20000000000 */
[----:B0-----:R-:W-:Y:S01]  /*0820*/  ULDC UR5, c[0x0][0x20] ;  /* 0x0000080000057ab9 */ /* 0x001fe20000000800 */
[----:B------:R-:W-:Y:S01]  /*0830*/  UMOV UR4, 0x1 ;  /* 0x0000000100047882 */ /* 0x000fe20000000000 */
[----:B-1234-:R-:W-:Y:S01]  /*0840*/  BAR.SYNC.DEFER_BLOCKING 0x0 ;  /* 0x0000000000007b1d */ /* 0x01efe20000010000 */
[----:B------:R-:W-:Y:S01]  /*0850*/  IADD3 R2, P0, R1, UR5, RZ ;  /* 0x0000000501027c10 */ /* 0x000fe2000ff1e0ff */
[----:B------:R-:W-:Y:S01]  /*0860*/  USEL UR5, UR4, 0x2, !UP0 ;  /* 0x0000000204057887 */ /* 0x000fe2000c000000 */
[----:B------:R-:W-:-:S03]  /*0870*/  PLOP3.LUT P1, PT, PT, PT, UP0, 0x40, 0x0 ;  /* 0x000000000000781c */ /* 0x000fc60003f2e808 */
[----:B------:R-:W-:Y:S01]  /*0880*/  ULDC UR4, c[0x0][0x24] ;  /* 0x0000090000047ab9 */ /* 0x000fe20000000800 */
[----:B------:R-:W-:Y:S01]  /*0890*/  ULDC.64 UR36, c[0x0][0x208] ;  /* 0x0000820000247ab9 */ /* 0x000fe20000000a00 */
[----:B------:R-:W-:Y:S02]  /*08a0*/  IMAD.U32 R3, RZ, RZ, UR5 ;  /* 0x00000005ff037e24 */ /* 0x000fe4000f8e00ff */
[----:B------:R-:W-:-:S03]  /*08b0*/  IMAD.X R18, RZ, RZ, UR4, P0 ;  /* 0x00000004ff127e24 */ /* 0x000fc600080e06ff */
[----:B------:R0:W-:Y:S03]  /*08c0*/  STL [R1+0x454], R3 ;  /* 0x0004540301007387 */ /* 0x0001e60000100800 */
[----:B------:R-:W-:Y:S05]  /*08d0*/  @P1 BRA `(.L_x_3065) ;  /* 0x0000027000d81947 */ /* 0x000fea0003800000 */
.L_x_3066:
[----:B------:R-:W-:-:S08]  /*08e0*/  NOP ;  /* 0x0000000000007918 */ /* 0x000fd00000000000 */
[----:B------:R-:W1:Y:S02]  /*08f0*/  USETMAXREG.TRY_ALLOC.CTAPOOL UP0, 0xe8 ;  /* 0x000000e8000079c8 */ /* 0x000e640008000600 */
[----:B-1----:R-:W-:-:S13]  /*0900*/  PLOP3.LUT P0, PT, PT, PT, UP0, 0x80, 0x0 ;  /* 0x000000000000781c */ /* 0x002fda0003f0f008 */
[----:B------:R-:W-:Y:S05]  /*0910*/  @!P0 BRA `(.L_x_3066) ;  /* 0xfffffffc00f08947 */ /* 0x000fea000383ffff */
[----:B0-----:R-:W0:Y:S01]  /*0920*/  S2R R3, SR_TID.X ;  /* 0x0000000000037919 */ /* 0x001e220000002100 */
[----:B------:R-:W1:Y:S01]  /*0930*/  S2UR UR21, SR_CgaCtaId ;  /* 0x00000000001579c3 */ /* 0x000e620000008800 */
[----:B------:R-:W-:Y:S01]  /*0940*/  UMOV UR44, 0x400 ;  /* 0x00000400002c7882 */ /* 0x000fe20000000000 */
[----:B------:R-:W-:Y:S01]  /*0950*/  ULDC UR4, c[0x0][0xd3c] ;  /* 0x00034f0000047ab9 */ /* 0x000fe20000000800 */
[----:B------:R-:W-:Y:S04]  /*0960*/  STL.64 [R1+0x1c8], RZ ;  /* 0x0001c8ff01007387 */ /* 0x000fe80000100a00 */
[----:B------:R-:W-:Y:S04]  /*0970*/  STL [R1+0x1d0], RZ ;  /* 0x0001d0ff01007387 */ /* 0x000fe80000100800 */
[----:B------:R-:W-:Y:S01]  /*0980*/  STL [R1+0x1d4], RZ ;  /* 0x0001d4ff01007387 */ /* 0x000fe20000100800 */
[----:B-1----:R-:W-:Y:S01]  /*0990*/  ULEA UR44, UR21, UR44, 0x18 ;  /* 0x0000002c152c7291 */ /* 0x002fe2000f8ec03f */
[----:B0-----:R-:W-:-:S04]  /*09a0*/  LOP3.LUT R0, R3, 0xffffff80, RZ, 0xc0, !PT ;  /* 0xffffff8003007812 */ /* 0x001fc800078ec0ff */
[----:B------:R-:W-:-:S13]  /*09b0*/  ISETP.NE.AND P0, PT, R0, 0x80, PT ;  /* 0x000000800000780c */ /* 0x000fda0003f05270 */
[----:B------:R-:W-:Y:S06]  /*09c0*/  @!P0 BAR.ARV 0x8, 0x100 ;  /* 0x0204000000008b1d */ /* 0x000fec0000002000 */
[----:B------:R-:W-:-:S13]  /*09d0*/  ISETP.GE.U32.AND P0, PT, R3, 0x100, PT ;  /* 0x000001000300780c */ /* 0x000fda0003f06070 */
        /* <DEDUP_REMOVED lines=8> */
[----:B------:R-:W0:Y:S01]  /*0a60*/  S2UR UR4, SR_SWINHI ;  /* 0x00000000000479c3 */ /* 0x000e220000002f00 */
[----:B------:R-:W-:Y:S02]  /*0a70*/  R2UR UR7, R6 ;  /* 0x00000000060772ca */ /* 0x000fe400000e0000 */
[----:B------:R-:W-:Y:S02]  /*0a80*/  SHF.R.S32.HI R3, RZ, 0x1f, R0 ;  /* 0x0000001fff037819 */ /* 0x000fe40000011400 */
[----:B------:R-:W-:Y:S02]  /*0a90*/  R2UR UR5, R5 ;  /* 0x00000000050572ca */ /* 0x000fe400000e0000 */
[CC--:B------:R-:W-:Y:S02]  /*0aa0*/  LEA.HI R7, R3.reuse, R0.reuse, RZ, 0x7 ;  /* 0x0000000003077211 */ /* 0x0c0fe400078f38ff */
[----:B------:R-:W-:-:S02]  /*0ab0*/  LEA.HI R4, R3, R0, RZ, 0x4 ;  /* 0x0000000003047211 */ /* 0x000fc400078f20ff */
[CC--:B------:R-:W-:Y:S02]  /*0ac0*/  LEA.HI R207, R3.reuse, R0.reuse, RZ, 0x3 ;  /* 0x0000000003cf7211 */ /* 0x0c0fe400078f18ff */
[-C--:B------:R-:W-:Y:S02]  /*0ad0*/  LEA.HI R6, R3, R0.reuse, RZ, 0x2 ;  /* 0x0000000003067211 */ /* 0x080fe400078f10ff */
[----:B------:R-:W-:Y:S02]  /*0ae0*/  LOP3.LUT R9, R7, 0xffffff80, RZ, 0xc0, !PT ;  /* 0xffffff8007097812 */ /* 0x000fe400078ec0ff */
[----:B------:R-:W-:Y:S02]  /*0af0*/  LEA.HI R5, R3, R0, RZ, 0x5 ;  /* 0x0000000003057211 */ /* 0x000fe400078f28ff */
[----:B------:R-:W-:Y:S01]  /*0b00*/  LOP3.LUT R3, R4, 0xfffffff0, RZ, 0xc0, !PT ;  /* 0xfffffff004037812 */ /* 0x000fe200078ec0ff */
[----:B------:R-:W-:Y:S01]  /*0b10*/  IMAD.IADD R9, R0, 0x1, -R9 ;  /* 0x0000000100097824 */ /* 0x000fe200078e0a09 */
[----:B------:R-:W-:-:S02]  /*0b20*/  LOP3.LUT R157, R207, 0xfffffff8, RZ, 0xc0, !PT ;  /* 0xfffffff8cf9d7812 */ /* 0x000fc400078ec0ff */
[----:B------:R-:W-:Y:S01]  /*0b30*/  LOP3.LUT R11, R6, 0xfffffffc, RZ, 0xc0, !PT ;  /* 0xfffffffc060b7812 */ /* 0x000fe200078ec0ff */
[C---:B------:R-:W-:Y:S01]  /*0b40*/  IMAD.IADD R12, R0.reuse, 0x1, -R3 ;  /* 0x00000001000c7824 */ /* 0x040fe200078e0a03 */
[----:B------:R-:W-:Y:S01]  /*0b50*/  SHF.R.S32.HI R208, RZ, 0x7, R7 ;  /* 0x00000007ffd07819 */ /* 0x000fe20000011407 */
[C---:B------:R-:W-:Y:S01]  /*0b60*/  IMAD.IADD R157, R0.reuse, 0x1, -R157 ;  /* 0x00000001009d7824 */ /* 0x040fe200078e0a9d */
[----:B------:R-:W-:Y:S01]  /*0b70*/  SHF.R.S32.HI R13, RZ, 0x5, R5 ;  /* 0x00000005ff0d7819 */ /* 0x000fe20000011405 */
[----:B------:R-:W-:Y:S01]  /*0b80*/  IMAD.IADD R10, R0, 0x1, -R11 ;  /* 0x00000001000a7824 */ /* 0x000fe200078e0a0b */
[----:B------:R-:W-:Y:S01]  /*0b90*/  SHF.R.S32.HI R0, RZ, 0x1f, R9 ;  /* 0x0000001fff007819 */ /* 0x000fe20000011409 */
[----:B------:R-:W-:Y:S01]  /*0ba0*/  UMOV UR38, UR44 ;  /* 0x0000002c00267c82 */ /* 0x000fe20008000000 */
[----:B0-----:R-:W-:Y:S01]  /*0bb0*/  UMOV UR39, UR4 ;  /* 0x0000000400277c82 */ /* 0x001fe20008000000 */
[----:B------:R-:W-:Y:S01]  /*0bc0*/  SHF.R.S32.HI R5, RZ, 0x1f, R5 ;  /* 0x0000001fff057819 */ /* 0x000fe20000011405 */
[----:B------:R-:W-:Y:S01]  /*0bd0*/  IMAD.SHL.U32 R19, R157, 0x8, RZ ;  /* 0x000000089d137824 */ /* 0x000fe200078e00ff */
[----:B------:R-:W-:Y:S01]  /*0be0*/  LEA.HI R6, R0, R9, RZ, 0x2 ;  /* 0x0000000900067211 */ /* 0x000fe200078f10ff */
[----:B------:R-:W-:Y:S01]  /*0bf0*/  IMAD.U32 R14, RZ, RZ, UR38 ;  /* 0x00000026ff0e7e24 */ /* 0x000fe2000f8e00ff */
[----:B------:R-:W-:Y:S01]  /*0c00*/  LEA.HI R7, R7, R208, RZ, 0x1 ;  /* 0x000000d007077211 */ /* 0x000fe200078f08ff */
[----:B------:R-:W-:Y:S01]  /*0c10*/  IMAD.U32 R15, RZ, RZ, UR39 ;  /* 0x00000027ff0f7e24 */ /* 0x000fe2000f8e00ff */
[----:B------:R-:W-:Y:S01]  /*0c20*/  SHF.R.S32.HI R3, RZ, 0x4, R4 ;  /* 0x00000004ff037819 */ /* 0x000fe20000011404 */
[C---:B------:R-:W-:Y:S01]  /*0c30*/  VIADD R155, R19.reuse, 0x80 ;  /* 0x00000080139b7836 */ /* 0x040fe20000000000 */
[--C-:B------:R-:W-:Y:S01]  /*0c40*/  SHF.R.S32.HI R8, RZ, 0x2, R6.reuse ;  /* 0x00000002ff087819 */ /* 0x100fe20000011406 */
[----:B------:R0:W-:Y:S01]  /*0c50*/  STL [R1+0x458], R12 ;  /* 0x0004580c01007387 */ /* 0x0001e20000100800 */
[----:B------:R-:W-:Y:S01]  /*0c60*/  SHF.R.S32.HI R11, RZ, 0x1f, R6 ;  /* 0x0000001fff0b7819 */ /* 0x000fe20000011406 */
[----:B------:R-:W-:Y:S01]  /*0c70*/  VIADD R156, R19, 0x40 ;  /* 0x00000040139c7836 */ /* 0x000fe20000000000 */
[----:B------:R-:W-:Y:S01]  /*0c80*/  LEA.HI R5, R5, R13, RZ, 0x2 ;  /* 0x0000000d05057211 */ /* 0x000fe200078f10ff */
[----:B------:R-:W-:Y:S01]  /*0c90*/  STL.64 [R1+0x440], R14 ;  /* 0x0004400e01007387 */ /* 0x000fe20000100a00 */
[----:B------:R-:W-:Y:S01]  /*0ca0*/  LOP3.LUT R7, R7, 0xfffffe, RZ, 0xc0, !PT ;  /* 0x00fffffe07077812 */ /* 0x000fe200078ec0ff */
[C---:B------:R-:W-:Y:S01]  /*0cb0*/  VIADD R154, R19.reuse, 0xc0 ;  /* 0x000000c0139a7836 */ /* 0x040fe20000000000 */
[----:B------:R-:W-:Y:S01]  /*0cc0*/  LEA.HI R4, R4, R3, RZ, 0x1 ;  /* 0x0000000304047211 */ /* 0x000fe200078f08ff */
[----:B------:R-:W-:Y:S01]  /*0cd0*/  VIADD R210, R19, 0x180 ;  /* 0x0000018013d27836 */ /* 0x000fe20000000000 */
[----:B------:R-:W-:Y:S01]  /*0ce0*/  LEA.HI R11, R11, R8, RZ, 0x3 ;  /* 0x000000080b0b7211 */ /* 0x000fe200078f18ff */
[C---:B------:R-:W-:Y:S01]  /*0cf0*/  IMAD.IADD R7, R208.reuse, 0x1, -R7 ;  /* 0x00000001d0077824 */ /* 0x040fe200078e0a07 */
[----:B------:R-:W-:Y:S01]  /*0d00*/  LOP3.LUT R5, R5, 0x3ffffc, RZ, 0xc0, !PT ;  /* 0x003ffffc05057812 */ /* 0x000fe200078ec0ff */
[----:B0-----:R-:W-:Y:S01]  /*0d10*/  IMAD R12, R208, 0x100, R12 ;  /* 0x00000100d00c7824 */ /* 0x001fe200078e020c */
[----:B------:R-:W-:Y:S01]  /*0d20*/  LOP3.LUT R4, R4, 0x1ffffffe, RZ, 0xc0, !PT ;  /* 0x1ffffffe04047812 */ /* 0x000fe200078ec0ff */
[----:B------:R-:W-:Y:S01]  /*0d30*/  VIADD R152, R19, 0x140 ;  /* 0x0000014013987836 */ /* 0x000fe20000000000 */
[----:B------:R-:W-:Y:S01]  /*0d40*/  LOP3.LUT R11, R11, 0xfffffff8, RZ, 0xc0, !PT ;  /* 0xfffffff80b0b7812 */ /* 0x000fe200078ec0ff */
[----:B------:R-:W-:Y:S01]  /*0d50*/  IMAD.IADD R5, R13, 0x1, -R5 ;  /* 0x000000010d057824 */ /* 0x000fe200078e0a05 */
[----:B------:R-:W-:Y:S01]  /*0d60*/  LEA.HI R0, R0, R9, RZ, 0x5 ;  /* 0x0000000900007211 */ /* 0x000fe200078f28ff */
[----:B------:R-:W-:Y:S01]  /*0d70*/  IMAD.SHL.U32 R13, R7, 0x100, RZ ;  /* 0x00000100070d7824 */ /* 0x000fe200078e00ff */
[----:B------:R-:W-:Y:S01]  /*0d80*/  LOP3.LUT R6, R6, 0x7ffffffc, RZ, 0xc0, !PT ;  /* 0x7ffffffc06067812 */ /* 0x000fe200078ec0ff */
[----:B------:R-:W-:Y:S01]  /*0d90*/  IMAD.IADD R4, R3, 0x1, -R4 ;  /* 0x0000000103047824 */ /* 0x000fe200078e0a04 */
[----:B------:R-:W-:Y:S01]  /*0da0*/  SHF.R.S32.HI R0, RZ, 0x5, R0 ;  /* 0x00000005ff007819 */ /* 0x000fe20000011400 */
[----:B------:R-:W-:Y:S01]  /*0db0*/  IMAD.IADD R11, R8, 0x1, -R11 ;  /* 0x00000001080b7824 */ /* 0x000fe200078e0a0b */
[----:B------:R-:W-:Y:S01]  /*0dc0*/  LEA.HI R3, R10, R10, RZ, 0x1 ;  /* 0x0000000a0a037211 */ /* 0x000fe200078f08ff */
[----:B------:R-:W-:Y:S01]  /*0dd0*/  IMAD.IADD R6, R9, 0x1, -R6 ;  /* 0x0000000109067824 */ /* 0x000fe200078e0a06 */
[----:B------:R-:W-:Y:S01]  /*0de0*/  STL [R1+0x448], R13 ;  /* 0x0004480d01007387 */ /* 0x000fe20000100800 */
[----:B------:R-:W-:Y:S01]  /*0df0*/  IMAD R22, R0, 0x10, R11 ;  /* 0x0000001000167824 */ /* 0x000fe200078e020b */
[----:B------:R-:W-:Y:S01]  /*0e00*/  LOP3.LUT R3, R3, 0x1ffffffe, RZ, 0xc0, !PT ;  /* 0x1ffffffe03037812 */ /* 0x000fe200078ec0ff */
[----:B------:R-:W-:Y:S01]  /*0e10*/  IMAD.SHL.U32 R16, R4, 0x8, RZ ;  /* 0x0000000804107824 */ /* 0x000fe200078e00ff */
[----:B------:R-:W-:Y:S01]  /*0e20*/  SHF.R.S32.HI R0, RZ, 0x1f, R155 ;  /* 0x0000001fff007819 */ /* 0x000fe2000001149b */
[----:B------:R-:W-:Y:S01]  /*0e30*/  IMAD.SHL.U32 R0, R6, 0x2, RZ ;  /* 0x0000000206007824 */ /* 0x000fe200078e00ff */
[----:B------:R-:W-:Y:S01]  /*0e40*/  SHF.R.S32.HI R4, RZ, 0x1f, R156 ;  /* 0x0000001fff047819 */ /* 0x000fe2000001149c */
[----:B------:R-:W-:Y:S01]  /*0e50*/  IMAD.IADD R3, R10, 0x1, -R3 ;  /* 0x000000010a037824 */ /* 0x000fe200078e0a03 */
[----:B------:R-:W-:Y:S01]  /*0e60*/  SHF.R.S32.HI R4, RZ, 0x1f, R154 ;  /* 0x0000001fff047819 */ /* 0x000fe2000001149a */
[----:B------:R-:W-:Y:S01]  /*0e70*/  IMAD.IADD R23, R0, 0x1, R13 ;  /* 0x0000000100177824 */ /* 0x000fe200078e020d */
[----:B------:R0:W-:Y:S01]  /*0e80*/  STL [R1+0x44c], R0 ;  /* 0x00044c0001007387 */ /* 0x0001e20000100800 */
[----:B------:R-:W-:Y:S01]  /*0e90*/  VIADD R209, R19, 0x1c0 ;  /* 0x000001c013d17836 */ /* 0x000fe20000000000 */
[----:B------:R-:W-:Y:S01]  /*0ea0*/  SHF.R.S32.HI R4, RZ, 0x1f, R152 ;  /* 0x0000001fff047819 */ /* 0x000fe20000011498 */
[----:B------:R-:W-:Y:S01]  /*0eb0*/  VIADD R206, R23, 0x8 ;  /* 0x0000000817ce7836 */ /* 0x000fe20000000000 */
[----:B------:R-:W-:Y:S01]  /*0ec0*/  STL [R1+0x450], R16 ;  /* 0x0004501001007387 */ /* 0x000fe20000100800 */
[----:B------:R-:W-:Y:S01]  /*0ed0*/  IMAD R3, R3, 0x8, R22 ;  /* 0x0000000803037824 */ /* 0x000fe200078e0216 */
[----:B------:R-:W-:Y:S01]  /*0ee0*/  SHF.R.S32.HI R4, RZ, 0x1f, R209 ;  /* 0x0000001fff047819 */ /* 0x000fe200000114d1 */
[----:B------:R-:W-:Y:S01]  /*0ef0*/  IMAD R5, R5, 0x10, R12 ;  /* 0x0000001005057824 */ /* 0x000fe200078e020c */
        /* <DEDUP_REMOVED lines=18> */
[----:B0-----:R-:W-:Y:S01]  /*1020*/  SHF.R.S32.HI R3, RZ, 0x1f, R204 ;  /* 0x0000001fff037819 */ /* 0x001fe200000114cc */
        /* <DEDUP_REMOVED lines=44> */
[----:B------:R-:W-:Y:S01]  /*12f0*/  IMAD.U32 R16, R5, 0x40, R16 ;  /* 0x0000004005107824 */ /* 0x000fe200078e0010 */
[----:B------:R-:W-:-:S02]  /*1300*/  SHF.R.S32.HI R215, RZ, 0x1f, R177 ;  /* 0x0000001fffd77819 */ /* 0x000fc400000114b1 */
[----:B------:R-:W-:Y:S01]  /*1310*/  SHF.R.S32.HI R214, RZ, 0x1f, R176 ;  /* 0x0000001fffd67819 */ /* 0x000fe200000114b0 */
[----:B------:R-:W-:Y:S01]  /*1320*/  IMAD.WIDE R16, R16, 0x2, R14 ;  /* 0x0000000210107825 */ /* 0x000fe200078e020e */
[----:B------:R-:W-:Y:S02]  /*1330*/  SHF.R.S32.HI R213, RZ, 0x1f, R159 ;  /* 0x0000001fffd57819 */ /* 0x000fe4000001149f */
[----:B------:R-:W-:-:S07]  /*1340*/  SHF.R.S32.HI R212, RZ, 0x1f, R158 ;  /* 0x0000001fffd47819 */ /* 0x000fce000001149e */
.L_x_3214:
[----:B------:R-:W-:Y:S01]  /*1350*/  ULDC.64 UR8, c[0x0][0xb20] ;  /* 0x0002c80000087ab9 */ /* 0x000fe20000000a00 */
[----:B------:R-:W-:Y:S02]  /*1360*/  ULOP3.LUT UR61, UR7, 0xff0000, URZ, 0xc0, !UPT ;  /* 0x00ff0000073d7892 */ /* 0x000fe4000f8ec03f */
[----:B------:R-:W-:Y:S01]  /*1370*/  UISETP.NE.U32.AND UP0, UPT, UR8, URZ, UPT ;  /* 0x0000003f0800728c */ /* 0x000fe2000bf05070 */
[----:B------:R-:W-:-:S03]  /*1380*/  ULDC UR48, c[0x0][0x2f0] ;  /* 0x0000bc0000307ab9 */ /* 0x000fc60000000800 */
        /* <DEDUP_REMOVED lines=9> */
[----:B0-23--:R-:W-:Y:S02]  /*1420*/  IMAD.U32 R4, RZ, RZ, UR8 ;  /* 0x00000008ff047e24 */ /* 0x00dfe4000f8e00ff */
[----:B----4-:R-:W-:Y:S01]  /*1430*/  IMAD.U32 R5, RZ, RZ, UR9 ;  /* 0x00000009ff057e24 */ /* 0x010fe2000f8e00ff */
[----:B------:R-:W-:-:S03]  /*1440*/  @UP1 UIMAD.WIDE UR8, UR6, 0x4, UR10 ;  /* 0x00000004060818a5 */ /* 0x000fc6000f8e020a */
[----:B------:R-:W-:Y:S01]  /*1450*/  ULDC.64 UR10, c[0x0][0xb18] ;  /* 0x0002c600000a7ab9 */ /* 0x000fe20000000a00 */
[----:B------:R-:W2:Y:S02]  /*1460*/  @P0 LDG.E R4, desc[UR36][R4.64] ;  /* 0x0000002404040981 */ /* 0x000ea4000c1e1900 */
[----:B-1----:R-:W-:Y:S02]  /*1470*/  IMAD.U32 R6, RZ, RZ, UR8 ;  /* 0x00000008ff067e24 */ /* 0x002fe4000f8e00ff */
[----:B------:R-:W-:Y:S01]  /*1480*/  IMAD.U32 R7, RZ, RZ, UR9 ;  /* 0x00000009ff077e24 */ /* 0x000fe2000f8e00ff */
[----:B------:R-:W-:-:S04]  /*1490*/  ULDC.64 UR8, c[0x0][0x418] ;  /* 0x0001060000087ab9 */ /* 0x000fc80000000a00 */
[----:B------:R-:W3:Y:S01]  /*14a0*/  @P2 LDG.E R6, desc[UR36][R6.64] ;  /* 0x0000002406062981 */ /* 0x000ee2000c1e1900 */
[----:B------:R-:W-:Y:S01]  /*14b0*/  UISETP.NE.U32.AND UP0, UPT, UR8, URZ, UPT ;  /* 0x0000003f0800728c */ /* 0x000fe2000bf05070 */
[----:B------:R-:W-:Y:S01]  /*14c0*/  ISETP.NE.U32.AND P1, PT, RZ, UR10, PT ;  /* 0x0000000aff007c0c */ /* 0x000fe2000bf25070 */
[----:B------:R-:W-:Y:S02]  /*14d0*/  ULOP3.LUT UR8, UR7, 0xff000000, URZ, 0xc0, !UPT ;  /* 0xff00000007087892 */ /* 0x000fe4000f8ec03f */
[----:B------:R-:W-:Y:S01]  /*14e0*/  IMAD.U32 R211, RZ, RZ, UR7 ;  /* 0x00000007ffd37e24 */ /* 0x000fe2000f8e00ff */
[----:B------:R-:W-:Y:S01]  /*14f0*/  UISETP.NE.AND.EX UP0, UPT, UR9, URZ, UPT, UP0 ;  /* 0x0000003f0900728c */ /* 0x000fe2000bf05300 */
[----:B------:R-:W-:Y:S01]  /*1500*/  ISETP.NE.AND.EX P1, PT, RZ, UR11, PT, P1 ;  /* 0x0000000bff007c0c */ /* 0x000fe2000bf25310 */
[----:B------:R-:W-:Y:S01]  /*1510*/  USHF.R.U32.HI UR8, URZ, 0x8, UR8 ;  /* 0x000000083f087899 */ /* 0x000fe20008011608 */
[----:B------:R-:W-:Y:S01]  /*1520*/  ULDC UR9, c[0x0][0x424] ;  /* 0x0001090000097ab9 */ /* 0x000fe20000000800 */
[----:B------:R-:W-:Y:S01]  /*1530*/  UMOV UR4, URZ ;  /* 0x0000003f00047c82 */ /* 0x000fe20008000000 */
[----:B------:R-:W-:-:S02]  /*1540*/  USEL UR9, UR9, 0x1, UP0 ;  /* 0x0000000109097887 */ /* 0x000fc40008000000 */
[----:B------:R-:W-:Y:S02]  /*1550*/  ULEA.HI UR61, UR61, UR8, URZ, 0x10 ;  /* 0x000000083d3d7291 */ /* 0x000fe4000f8f803f */
[----:B------:R-:W-:Y:S01]  /*1560*/  UIMAD UR48, UR9, UR48, URZ ;  /* 0x00000030093072a4 */ /* 0x000fe2000f8e023f */
        /* <DEDUP_REMOVED lines=17> */
.L_x_3067:
[----:B------:R-:W-:Y:S01]  /*1680*/  UMOV UR59, UR5 ;  /* 0x00000005003b7c82 */ /* 0x000fe20008000000 */
        /* <DEDUP_REMOVED lines=9> */
.L_x_3068:
        /* <DEDUP_REMOVED lines=13> */
.L_x_3069:
[----:B------:R-:W0:Y:S01]  /*17f0*/  LDC R0, c[0x0][0xa80] ;  /* 0x0002a000ff007b82 */ /* 0x000e220000000800 */
[----:B------:R-:W-:Y:S01]  /*1800*/  UISETP.NE.AND UP0, UPT, UR58, 0x1, UPT ;  /* 0x000000013a00788c */ /* 0x000fe2000bf05270 */
[----:B------:R1:W-:Y:S01]  /*1810*/  STL.128 [R1+0x1e0], RZ ;  /* 0x0001e0ff01007387 */ /* 0x0003e20000100c00 */
[C---:B------:R-:W-:Y:S01]  /*1820*/  IADD3 R36, P0, R2.reuse, 0x1e0, RZ ;  /* 0x000001e002247810 */ /* 0x040fe20007f1e0ff */
[----:B------:R-:W-:Y:S01]  /*1830*/  UIADD3 UR48, -UR4, UR48, URZ ;  /* 0x0000003004307290 */ /* 0x000fe2000fffe13f */
[----:B------:R-:W-:Y:S01]  /*1840*/  IADD3 R34, P1, R2, 0x210, RZ ;  /* 0x0000021002227810 */ /* 0x000fe20007f3e0ff */
[----:B------:R1:W-:Y:S01]  /*1850*/  STL.128 [R1+0x1f0], RZ ;  /* 0x0001f0ff01007387 */ /* 0x0003e20000100c00 */
[----:B------:R-:W-:Y:S01]  /*1860*/  PLOP3.LUT P2, PT, PT, PT, UP0, 0x80, 0x0 ;  /* 0x000000000000781c */ /* 0x000fe20003f4f008 */
[--C-:B------:R-:W-:Y:S02]  /*1870*/  IMAD.X R37, RZ, RZ, R18.reuse, P0 ;  /* 0x000000ffff257224 */ /* 0x100fe400000e0612 */
[----:B------:R1:W-:Y:S01]  /*1880*/  STL.128 [R1+0x210], RZ ;  /* 0x000210ff01007387 */ /* 0x0003e20000100c00 */
[----:B------:R-:W-:-:S03]  /*1890*/  IMAD.X R35, RZ, RZ, R18, P1 ;  /* 0x000000ffff237224 */ /* 0x000fc600008e0612 */
[----:B------:R1:W-:Y:S04]  /*18a0*/  STL.128 [R1+0x220], RZ ;  /* 0x000220ff01007387 */ /* 0x0003e80000100c00 */
[----:B------:R1:W-:Y:S04]  /*18b0*/  STL.128 [R1+0x230], RZ ;  /* 0x000230ff01007387 */ /* 0x0003e80000100c00 */
[----:B------:R1:W-:Y:S04]  /*18c0*/  STL.128 [R1+0x240], RZ ;  /* 0x000240ff01007387 */ /* 0x0003e80000100c00 */
[----:B0-----:R1:W-:Y:S04]  /*18d0*/  STL [R1+0x200], R0 ;  /* 0x0002000001007387 */ /* 0x0013e80000100800 */
[----:B------:R1:W-:Y:S04]  /*18e0*/  STL.128 [R1+0x250], RZ ;  /* 0x000250ff01007387 */ /* 0x0003e80000100c00 */
        /* <DEDUP_REMOVED lines=26> */
[----:B------:R1:W-:Y:S01]  /*1a90*/  STL.128 [R1+0x400], RZ ;  /* 0x000400ff01007387 */ /* 0x0003e20000100c00 */
[----:B------:R-:W-:Y:S05]  /*1aa0*/  @!P2 BRA `(.L_x_3070) ;  /* 0x0000008000c0a947 */ /* 0x000fea0003800000 */
[----:B------:R-:W-:Y:S01]  /*1ab0*/  ULDC UR4, c[0x0][0x448] ;  /* 0x0001120000047ab9 */ /* 0x000fe20000000800 */
[----:B------:R-:W-:Y:S02]  /*1ac0*/  USHF.L.U32 UR8, UR5, 0x6, URZ ;  /* 0x0000000605087899 */ /* 0x000fe4000800063f */
[----:B------:R-:W-:Y:S02]  /*1ad0*/  UISETP.NE.AND UP0, UPT, UR4, 0x1, UPT ;  /* 0x000000010400788c */ /* 0x000fe4000bf05270 */
[----:B------:R-:W-:Y:S01]  /*1ae0*/  UIADD3 UR9, UR8, 0x3f, URZ ;  /* 0x0000003f08097890 */ /* 0x000fe2000fffe03f */
[----:B------:R-:W-:Y:S01]  /*1af0*/  ULDC.64 UR4, c[0x0][0xad8] ;  /* 0x0002b60000047ab9 */ /* 0x000fe20000000a00 */
[----:B------:R-:W-:Y:S02]  /*1b00*/  UIADD3 UR10, UR48, 0x1, -UR47 ;  /* 0x00000001300a7890 */ /* 0x000fe4000fffe82f */
[----:B------:R-:W-:-:S05]  /*1b10*/  UISETP.GE.AND UP1, UPT, UR5, 0x1, UPT ;  /* 0x000000010500788c */ /* 0x000fca000bf26270 */
[----:B------:R-:W-:Y:S01]  /*1b20*/  @UP0 UIADD3 UR6, UR8, 0x3f, URZ ;  /* 0x0000003f08060890 */ /* 0x000fe2000fffe03f */
[----:B------:R-:W-:Y:S01]  /*1b30*/  @UP0 ULDC UR7, c[0x0][0x44c] ;  /* 0x0001130000070ab9 */ /* 0x000fe20000000800 */
[----:B------:R-:W-:Y:S02]  /*1b40*/  PLOP3.LUT P1, PT, PT, PT, UP1, 0x80, 0x0 ;  /* 0x000000000000781c */ /* 0x000fe40003f2f018 */
        /* <DEDUP_REMOVED lines=16> */
.L_x_3072:
[----:B------:R-:W-:-:S11]  /*1c50*/  UISETP.NE.AND UP1, UPT, UR5, 0x1, UPT ;  /* 0x000000010500788c */ /* 0x000fd6000bf25270 */
[----:B------:R-:W-:Y:S02]  /*1c60*/  @UP1 ULDC.64 UR10, c[0x0][0xae0] ;  /* 0x0002b800000a1ab9 */ /* 0x000fe40000000a00 */
[----:B------:R-:W-:-:S04]  /*1c70*/  UIMAD.WIDE.U32 UR6, UR9, UR10, URZ ;  /* 0x0000000a090672a5 */ /* 0x000fc8000f8e003f */
[----:B------:R-:W-:-:S12]  /*1c80*/  @UP1 USHF.R.U32.HI UR9, URZ, UR11, UR7 ;  /* 0x0000000b3f091299 */ /* 0x000fd80008011607 */
.L_x_3073:
[----:B------:R-:W-:-:S04]  /*1c90*/  UIMAD UR9, UR9, UR5, UR5 ;  /* 0x00000005090972a4 */ /* 0x000fc8000f8e0205 */
[----:B------:R-:W-:-:S04]  /*1ca0*/  UISETP.LT.AND UP1, UPT, UR4, UR9, UPT ;  /* 0x000000090400728c */ /* 0x000fc8000bf21270 */
[----:B------:R-:W-:-:S12]  /*1cb0*/  USEL UR4, UR4, UR9, UP1 ;  /* 0x0000000904047287 */ /* 0x000fd80008800000 */
.L_x_3071:
[----:B------:R-:W-:Y:S02]  /*1cc0*/  UIADD3 UR9, UR48, 0x3f, URZ ;  /* 0x0000003f30097890 */ /* 0x000fe4000fffe03f */
[----:B------:R-:W-:Y:S02]  /*1cd0*/  UIADD3 UR10, UR4, 0x3f, URZ ;  /* 0x0000003f040a7890 */ /* 0x000fe4000fffe03f */
[----:B------:R-:W-:Y:S02]  /*1ce0*/  USHF.R.S32.HI UR4, URZ, 0x1f, UR9 ;  /* 0x0000001f3f047899 */ /* 0x000fe40008011409 */
[----:B------:R-:W-:Y:S01]  /*1cf0*/  USHF.R.S32.HI UR11, URZ, 0x1f, UR10 ;  /* 0x0000001f3f0b7899 */ /* 0x000fe2000801140a */
[----:B------:R-:W-:Y:S01]  /*1d00*/  @UP0 ULDC UR6, c[0x0][0x44c] ;  /* 0x0001130000060ab9 */ /* 0x000fe20000000800 */
[----:B------:R-:W-:Y:S02]  /*1d10*/  ULEA.HI UR4, UR4, UR9, URZ, 0x6 ;  /* 0x0000000904047291 */ /* 0x000fe4000f8f303f */
[----:B------:R-:W-:-:S02]  /*1d20*/  ULEA.HI UR11, UR11, UR10, URZ, 0x6 ;  /* 0x0000000a0b0b7291 */ /* 0x000fc4000f8f303f */
[----:B------:R-:W-:Y:S01]  /*1d30*/  UIMAD.WIDE.U32 UR6, UR8, UR6, URZ ;  /* 0x00000006080672a5 */ /* 0x000fe2000f8e003f */
[----:B------:R-:W-:Y:S01]  /*1d40*/  @UP0 ULDC UR9, c[0x0][0x450] ;  /* 0x0001140000090ab9 */ /* 0x000fe20000000800 */
[----:B------:R-:W-:Y:S02]  /*1d50*/  USHF.R.S32.HI UR4, URZ, 0x6, UR4 ;  /* 0x000000063f047899 */ /* 0x000fe40008011404 */
[----:B------:R-:W-:Y:S02]  /*1d60*/  USHF.R.S32.HI UR11, URZ, 0x6, UR11 ;  /* 0x000000063f0b7899 */ /* 0x000fe4000801140b */
[----:B------:R-:W-:Y:S02]  /*1d70*/  @UP0 USHF.R.U32.HI UR8, URZ, UR9, UR7 ;  /* 0x000000093f080299 */ /* 0x000fe40008011607 */
[----:B------:R-:W-:Y:S02]  /*1d80*/  UISETP.LT.AND UP0, UPT, UR4, UR11, UPT ;  /* 0x0000000b0400728c */ /* 0x000fe4000bf01270 */
[----:B------:R-:W-:Y:S01]  /*1d90*/  UIADD3 UR8, UR8, UR48, -UR47 ;  /* 0x0000003008087290 */ /* 0x000fe2000fffe82f */
[----:B------:R-:W-:Y:S01]  /*1da0*/  ULDC UR6, c[0x0][0xad4] ;  /* 0x0002b50000067ab9 */ /* 0x000fe20000000800 */
[----:B------:R-:W-:-:S02]  /*1db0*/  USEL UR11, UR4, UR11, UP0 ;  /* 0x0000000b040b7287 */ /* 0x000fc40008000000 */
        /* <DEDUP_REMOVED lines=12> */
.L_x_3075:
[----:B------:R-:W-:-:S11]  /*1e80*/  UISETP.NE.AND UP0, UPT, UR5, 0x1, UPT ;  /* 0x000000010500788c */ /* 0x000fd6000bf05270 */
[----:B------:R-:W-:Y:S02]  /*1e90*/  @UP0 ULDC.64 UR12, c[0x0][0xae0] ;  /* 0x0002b800000c0ab9 */ /* 0x000fe40000000a00 */
[----:B------:R-:W-:-:S04]  /*1ea0*/  UIMAD.WIDE.U32 UR6, UR8, UR12, URZ ;  /* 0x0000000c080672a5 */ /* 0x000fc8000f8e003f */
[----:B------:R-:W-:-:S12]  /*1eb0*/  @UP0 USHF.R.U32.HI UR8, URZ, UR13, UR7 ;  /* 0x0000000d3f080299 */ /* 0x000fd80008011607 */
.L_x_3076:
[----:B------:R-:W-:-:S04]  /*1ec0*/  UIMAD UR5, UR8, UR5, URZ ;  /* 0x00000005080572a4 */ /* 0x000fc8000f8e023f */
[----:B------:R-:W-:-:S04]  /*1ed0*/  UISETP.LT.AND UP0, UPT, UR4, UR5, UPT ;  /* 0x000000050400728c */ /* 0x000fc8000bf01270 */
[----:B------:R-:W-:-:S12]  /*1ee0*/  USEL UR4, UR4, UR5, !UP0 ;  /* 0x0000000504047287 */ /* 0x000fd8000c000000 */
.L_x_3074:
        /* <DEDUP_REMOVED lines=15> */
[-C--:B-1----:R-:W-:Y:S01]  /*1fe0*/  IABS R0, R4.reuse ;  /* 0x0000000400007213 */ /* 0x082fe20000000000 */
        /* <DEDUP_REMOVED lines=31> */
.L_x_3077:
[----:B------:R-:W-:Y:S01]  /*21e0*/  UIMAD UR20, UR20, UR4, UR9 ;  /* 0x00000004141472a4 */ /* 0x000fe2000f8e0209 */
[----:B-1----:R-:W-:Y:S02]  /*21f0*/  IMAD.U32 R0, RZ, RZ, UR11 ;  /* 0x0000000bff007e24 */ /* 0x002fe4000f8e00ff */
[----:B------:R-:W-:-:S05]  /*2200*/  IMAD.U32 R3, RZ, RZ, UR4 ;  /* 0x00000004ff037e24 */ /* 0x000fca000f8e00ff */
[----:B------:R-:W-:-:S04]  /*2210*/  VIADDMNMX R0, R3, UR20, R0, PT ;  /* 0x0000001403007c46 */ /* 0x000fc8000b800100 */
[----:B------:R-:W-:Y:S02]  /*2220*/  R2UR UR22, R0 ;  /* 0x00000000001672ca */ /* 0x000fe400000e0000 */
[----:B------:R-:W-:-:S11]  /*2230*/  PRMT R0, RZ, 0x7610, R0 ;  /* 0x00007610ff007816 */ /* 0x000fd60000000000 */
[----:B------:R-:W-:-:S06]  /*2240*/  UISETP.GT.AND UP0, UPT, UR22, UR20, UPT ;  /* 0x000000141600728c */ /* 0x000fcc000bf04270 */
[----:B------:R-:W-:-:S13]  /*2250*/  PLOP3.LUT P0, PT, PT, PT, UP0, 0x80, 0x0 ;  /* 0x000000000000781c */ /* 0x000fda0003f0f008 */
        /* <DEDUP_REMOVED lines=108> */
[----:B------:R-:W0:Y:S04]  /*2920*/  SHFL.IDX PT, R3, R208, RZ, 0x1f ;  /* 0x00001fffd0037589 */ /* 0x000e2800000e0000 */
[----:B--2---:R1:W-:Y:S04]  /*2930*/  STL [R1+0x210], R0 ;  /* 0x0002100001007387 */ /* 0x0043e80000100800 */
[----:B---3--:R-:W-:Y:S04]  /*2940*/  STL [R1+0x214], R8 ;  /* 0x0002140801007387 */ /* 0x008fe80000100800 */
[----:B----4-:R2:W-:Y:S04]  /*2950*/  STL [R1+0x220], R6 ;  /* 0x0002200601007387 */ /* 0x0105e80000100800 */
[----:B------:R-:W3:Y:S04]  /*2960*/  LDL R162, [R1+0x2cc] ;  /* 0x0002cc0001a27983 */ /* 0x000ee80000100800 */
[----:B------:R-:W4:Y:S01]  /*2970*/  LDL R164, [R1+0x2d4] ;  /* 0x0002d40001a47983 */ /* 0x000f220000100800 */
[----:B0-----:R-:W-:-:S03]  /*2980*/  R2UR UR4, R3 ;  /* 0x00000000030472ca */ /* 0x001fc600000e0000 */
        /* <DEDUP_REMOVED lines=14> */
[----:B-1----:R-:W4:Y:S04]  /*2a70*/  LDL R0, [R1+0x3f8] ;  /* 0x0003f80001007983 */ /* 0x002f280000100800 */
[----:B------:R-:W4:Y:S04]  /*2a80*/  LDL R3, [R1+0x3fc] ;  /* 0x0003fc0001037983 */ /* 0x000f280000100800 */
[----:B--2---:R-:W2:Y:S04]  /*2a90*/  LDL R6, [R1+0x400] ;  /* 0x0004000001067983 */ /* 0x004ea80000100800 */
[----:B------:R-:W2:Y:S04]  /*2aa0*/  LDL R7, [R1+0x404] ;  /* 0x0004040001077983 */ /* 0x000ea80000100800 */
[----:B------:R-:W2:Y:S04]  /*2ab0*/  LDL R8, [R1+0x408] ;  /* 0x0004080001087983 */ /* 0x000ea80000100800 */
[----:B------:R-:W2:Y:S01]  /*2ac0*/  LDL R9, [R1+0x40c] ;  /* 0x00040c0001097983 */ /* 0x000ea20000100800 */
[----:B------:R-:W-:-:S04]  /*2ad0*/  ULEA.HI UR5, UR4, UR4, URZ, 0x1 ;  /* 0x0000000404057291 */ /* 0x000fc8000f8f083f */
[----:B------:R-:W-:-:S04]  /*2ae0*/  ULOP3.LUT UR5, UR5, 0x1fffe, URZ, 0xc0, !UPT ;  /* 0x0001fffe05057892 */ /* 0x000fc8000f8ec03f */
[----:B------:R-:W-:-:S04]  /*2af0*/  UIADD3 UR5, UR4, -UR5, URZ ;  /* 0x8000000504057290 */ /* 0x000fc8000fffe03f */
[----:B------:R-:W-:-:S04]  /*2b00*/  ULEA UR5, UR5, UR44, 0xf ;  /* 0x0000002c05057291 */ /* 0x000fc8000f8e783f */
[----:B------:R-:W-:-:S04]  /*2b10*/  UIADD3 UR5, UR5, 0x400, URZ ;  /* 0x0000040005057890 */ /* 0x000fc8000fffe03f */
[----:B------:R-:W-:-:S04]  /*2b20*/  USHF.R.U32.HI UR5, URZ, 0x4, UR5 ;  /* 0x000000043f057899 */ /* 0x000fc80008011605 */
[----:B------:R-:W-:Y:S02]  /*2b30*/  ULOP3.LUT UR5, UR5, 0x3fff, URZ, 0xc0, !UPT ;  /* 0x00003fff05057892 */ /* 0x000fe4000f8ec03f */
[----:B------:R-:W-:Y:S02]  /*2b40*/  UIADD3 UR4, UR44, 0x36400, URZ ;  /* 0x000364002c047890 */ /* 0x000fe4000fffe03f */
[----:B------:R-:W-:Y:S01]  /*2b50*/  ULOP3.LUT UR23, UR5, 0x2000000, URZ, 0xfc, !UPT ;  /* 0x0200000005177892 */ /* 0x000fe2000f8efc3f */
[----:B------:R0:W-:Y:S01]  /*2b60*/  STL [R1+0x2f4], R5 ;  /* 0x0002f40501007387 */ /* 0x0001e20000100800 */
[----:B------:R-:W-:-:S04]  /*2b70*/  USHF.R.U32.HI UR4, URZ, 0x4, UR4 ;  /* 0x000000043f047899 */ /* 0x000fc80008011604 */
[----:B------:R-:W-:Y:S01]  /*2b80*/  LEA R4, R4, UR23, 0xc ;  /* 0x0000001704047c11 */ /* 0x000fe2000f8e60ff */
[----:B0-----:R-:W-:Y:S01]  /*2b90*/  IMAD.MOV.U32 R5, RZ, RZ, 0x40000040 ;  /* 0x40000040ff057424 */ /* 0x001fe200078e00ff */
[----:B------:R0:W-:Y:S02]  /*2ba0*/  STL [R1+0x230], R30 ;  /* 0x0002301e01007387 */ /* 0x0001e40000100800 */
[C---:B------:R-:W-:Y:S01]  /*2bb0*/  R2UR UR14, R4.reuse ;  /* 0x00000000040e72ca */ /* 0x040fe200000e0000 */
[----:B------:R-:W-:Y:S01]  /*2bc0*/  ULOP3.LUT UR4, UR4, 0x3fff, URZ, 0xc0, !UPT ;  /* 0x00003fff04047892 */ /* 0x000fe2000f8ec03f */
[----:B------:R1:W-:Y:S01]  /*2bd0*/  STL [R1+0x31c], R31 ;  /* 0x00031c1f01007387 */ /* 0x0003e20000100800 */
[----:B------:R-:W-:Y:S02]  /*2be0*/  R2UR UR15, R5 ;  /* 0x00000000050f72ca */ /* 0x000fe400000e0000 */
[----:B------:R-:W-:Y:S01]  /*2bf0*/  ULOP3.LUT UR12, UR4, 0x10000, URZ, 0xfc, !UPT ;  /* 0x00010000040c7892 */ /* 0x000fe2000f8efc3f */
[----:B0-----:R-:W-:-:S02]  /*2c00*/  VIADD R30, R4, 0x80 ;  /* 0x00000080041e7836 */ /* 0x001fc40000000000 */
[----:B-1----:R-:W-:Y:S01]  /*2c10*/  IMAD.MOV.U32 R31, RZ, RZ, 0x40000040 ;  /* 0x40000040ff1f7424 */ /* 0x002fe200078e00ff */
[----:B------:R-:W-:Y:S02]  /*2c20*/  STL [R1+0x218], R84 ;  /* 0x0002185401007387 */ /* 0x000fe40000100800 */
[----:B------:R-:W-:Y:S02]  /*2c30*/  R2UR UR18, R30 ;  /* 0x000000001e1272ca */ /* 0x000fe400000e0000 */
[----:B------:R-:W-:Y:S01]  /*2c40*/  STL [R1+0x21c], R86 ;  /* 0x00021c5601007387 */ /* 0x000fe20000100800 */
[----:B------:R-:W-:-:S03]  /*2c50*/  R2UR UR19, R31 ;  /* 0x000000001f1372ca */ /* 0x000fc600000e0000 */
        /* <DEDUP_REMOVED lines=99> */
[----:B------:R-:W-:Y:S01]  /*3290*/  UMOV UR13, 0x40000040 ;  /* 0x40000040000d7882 */ /* 0x000fe20000000000 */
[----:B0-----:R-:W-:-:S06]  /*32a0*/  WARPGROUP.ARRIVE ;  /* 0x00000000000079c5 */ /* 0x001fcc0000000000 */
[----:B------:R-:W-:Y:S01]  /*32b0*/  HGMMA.64x256x16.F32.BF16 R24, gdesc[UR12].tnspB, RZ, !UPT, gsb0 ;  /* 0x43e000000c1879f0 */ /* 0x000fe2000c0018ff */
[----:B------:R-:W-:Y:S01]  /*32c0*/  UIADD3 UR16, UR12, 0x2, URZ ;  /* 0x000000020c107890 */ /* 0x000fe2000fffe03f */
        /* <DEDUP_REMOVED lines=18> */
[----:B--2---:R0:W-:Y:S04]  /*33f0*/  STL [R1+0x400], R6 ;  /* 0x0004000601007387 */ /* 0x0041e80000100800 */
[----:B------:R1:W-:Y:S04]  /*3400*/  STL [R1+0x404], R7 ;  /* 0x0004040701007387 */ /* 0x0003e80000100800 */
[----:B------:R-:W-:Y:S04]  /*3410*/  STL [R1+0x408], R8 ;  /* 0x0004080801007387 */ /* 0x000fe80000100800 */
[----:B------:R-:W-:Y:S01]  /*3420*/  STL [R1+0x40c], R9 ;  /* 0x00040c0901007387 */ /* 0x000fe20000100800 */
[----:B------:R-:W-:Y:S01]  /*3430*/  UMOV UR17, 0x40000040 ;  /* 0x4000004000117882 */ /* 0x000fe20000000000 */
[----:B0-----:R-:W-:-:S02]  /*3440*/  VIADD R6, R4, 0x100 ;  /* 0x0000010004067836 */ /* 0x001fc40000000000 */
[----:B-1----:R-:W-:Y:S01]  /*3450*/  IMAD.MOV.U32 R7, RZ, RZ, 0x40000040 ;  /* 0x40000040ff077424 */ /* 0x002fe200078e00ff */
[----:B------:R-:W-:Y:S01]  /*3460*/  UIADD3 UR4, UR12, 0x4, URZ ;  /* 0x000000040c047890 */ /* 0x000fe2000fffe03f */
[----:B------:R-:W-:Y:S01]  /*3470*/  UMOV UR5, 0x40000040 ;  /* 0x4000004000057882 */ /* 0x000fe20000000000 */
        /* <DEDUP_REMOVED lines=33> */
[----:B------:R-:W-:Y:S01]  /*3690*/  IMAD.MOV.U32 R5, RZ, RZ, 0x40000040 ;  /* 0x40000040ff057424 */ /* 0x000fe200078e00ff */
[----:B------:R-:W-:Y:S01]  /*36a0*/  UIADD3 UR8, UR12, 0x6, URZ ;  /* 0x000000060c087890 */ /* 0x000fe2000fffe03f */
[----:B------:R-:W-:Y:S01]  /*36b0*/  UMOV UR9, 0x40000040 ;  /* 0x4000004000097882 */ /* 0x000fe20000000000 */
[----:B------:R1:W5:Y:S01]  /*36c0*/  LDL R3, [R1+0x1c8] ;  /* 0x0001c80001037983 */ /* 0x0003620000100800 */
[----:B0-----:R-:W-:-:S06]  /*36d0*/  WARPGROUP.ARRIVE ;  /* 0x00000000000079c5 */ /* 0x001fcc0000000000 */
[----:B------:R-:W-:Y:S01]  /*36e0*/  HGMMA.64x256x16.F32.BF16 R24, gdesc[UR16].tnspB, R24, gsb0 ;  /* 0x43e00000101879f0 */ /* 0x000fe20008001818 */
[----:B------:R-:W-:Y:S02]  /*36f0*/  R2UR UR6, R6 ;  /* 0x00000000060672ca */ /* 0x000fe400000e0000 */
[----:B------:R-:W-:Y:S01]  /*3700*/  R2UR UR7, R7 ;  /* 0x00000000070772ca */ /* 0x000fe200000e0000 */
[----:B------:R-:W-:Y:S01]  /*3710*/  VIADD R4, R4, 0x180 ;  /* 0x0000018004047836 */ /* 0x000fe20000000000 */
[----:B------:R-:W-:-:S04]  /*3720*/  R2UR UR11, R5 ;  /* 0x00000000050b72ca */ /* 0x000fc800000e0000 */
        /* <DEDUP_REMOVED lines=107> */
[----:B--2---:R-:W2:Y:S04]  /*3de0*/  LDL R76, [R1+0x21c] ;  /* 0x00021c00014c7983 */ /* 0x004ea80000100800 */
[----:B------:R-:W2:Y:S04]  /*3df0*/  LDL R4, [R1+0x220] ;  /* 0x0002200001047983 */ /* 0x000ea80000100800 */
[----:B------:R-:W2:Y:S04]  /*3e00*/  LDL R78, [R1+0x224] ;  /* 0x00022400014e7983 */ /* 0x000ea80000100800 */
[----:B---3--:R-:W3:Y:S04]  /*3e10*/  LDL R80, [R1+0x228] ;  /* 0x0002280001507983 */ /* 0x008ee80000100800 */
[----:B------:R-:W3:Y:S04]  /*3e20*/  LDL R82, [R1+0x22c] ;  /* 0x00022c0001527983 */ /* 0x000ee80000100800 */
[----:B------:R-:W3:Y:S04]  /*3e30*/  LDL R6, [R1+0x230] ;  /* 0x0002300001067983 */ /* 0x000ee80000100800 */
[----:B----4-:R-:W4:Y:S04]  /*3e40*/  LDL R84, [R1+0x234] ;  /* 0x0002340001547983 */ /* 0x010f280000100800 */
[----:B------:R-:W4:Y:S04]  /*3e50*/  LDL R86, [R1+0x238] ;  /* 0x0002380001567983 */ /* 0x000f280000100800 */
[----:B-1----:R-:W4:Y:S04]  /*3e60*/  LDL R88, [R1+0x23c] ;  /* 0x00023c0001587983 */ /* 0x002f280000100800 */
        /* <DEDUP_REMOVED lines=244> */
[----:B------:R-:W-:Y:S06]  /*4db0*/  BAR.ARV 0xf, 0x100 ;  /* 0x03c4000000007b1d */ /* 0x000fec0000002000 */
[----:B------:R-:W-:-:S13]  /*4dc0*/  ISETP.NE.AND P0, PT, RZ, UR58, PT ;  /* 0x0000003aff007c0c */ /* 0x000fda000bf05270 */
[----:B0-----:R-:W-:Y:S05]  /*4dd0*/  @P0 BRA `(.L_x_3079) ;  /* 0x0000000000040947 */ /* 0x001fea0003800000 */
[----:B------:R-:W-:Y:S01]  /*4de0*/  BPT.TRAP 0x1 ;  /* 0x000000040000795c */ /* 0x000fe20000300000 */
.L_x_3079:
[----:B------:R-:W-:Y:S01]  /*4df0*/  UIADD3 UR6, UR22, -0x2, URZ ;  /* 0xfffffffe16067890 */ /* 0x000fe2000fffe03f */
[----:B-----5:R-:W-:Y:S01]  /*4e00*/  LEA R3, R3, UR44, 0x3 ;  /* 0x0000002c03037c11 */ /* 0x020fe2000f8e18ff */
[----:B------:R-:W-:Y:S02]  /*4e10*/  IMAD.U32 R0, RZ, RZ, UR21 ;  /* 0x00000015ff007e24 */ /* 0x000fe4000f8e00ff */
[----:B------:R-:W-:Y:S02]  /*4e20*/  UISETP.GE.AND UP0, UPT, UR6, UR20, UPT ;  /* 0x000000140600728c */ /* 0x000fe4000bf06270 */
[----:B------:R-:W-:-:S04]  /*4e30*/  VIADD R3, R3, 0x38860 ;  /* 0x0003886003037836 */ /* 0x000fc80000000000 */
[----:B------:R-:W-:Y:S02]  /*4e40*/  PLOP3.LUT P0, PT, PT, PT, UP0, 0x80, 0x0 ;  /* 0x000000000000781c */ /* 0x000fe40003f0f008 */
[----:B------:R-:W-:-:S04]  /*4e50*/  PRMT R3, R0, 0x654, R3 ;  /* 0x0000065400037816 */ /* 0x000fc80000000003 */
[----:B------:R0:W-:Y:S07]  /*4e60*/  SYNCS.ARRIVE.TRANS64.RED.A1T0 RZ, [R3+URZ], RZ ;  /* 0x000000ff03ff79a7 */ /* 0x0001ee000810043f */
[----:B------:R-:W-:Y:S05]  /*4e70*/  @!P0 BRA `(.L_x_3080) ;  /* 0x0000003c00708947 */ /* 0x000fea0003800000 */
[----:B------:R-:W-:-:S05]  /*4e80*/  UMOV UR22, UR6 ;  /* 0x0000000600167c82 */ /* 0x000fca0008000000 */
.L_x_3082:
        /* <DEDUP_REMOVED lines=60> */
[----:B-1----:R-:W4:Y:S04]  /*5250*/  LDL.64 R4, [R1+0x3c8] ;  /* 0x0003c80001047983 */ /* 0x002f280000100a00 */
[----:B------:R-:W4:Y:S04]  /*5260*/  LDL.64 R12, [R1+0x3d8] ;  /* 0x0003d800010c7983 */ /* 0x000f280000100a00 */
[----:B------:R-:W4:Y:S04]  /*5270*/  LDL.64 R10, [R1+0x3e8] ;  /* 0x0003e800010a7983 */ /* 0x000f280000100a00 */
[----:B------:R-:W4:Y:S04]  /*5280*/  LDL.64 R8, [R1+0x3f8] ;  /* 0x0003f80001087983 */ /* 0x000f280000100a00 */
[----:B------:R-:W4:Y:S01]  /*5290*/  LDL.64 R6, [R1+0x408] ;  /* 0x0004080001067983 */ /* 0x000f220000100a00 */
[----:B--2---:R-:W-:-:S05]  /*52a0*/  IMAD R138, R0, 0x40, R22 ;  /* 0x00000040008a7824 */ /* 0x004fca00078e0216 */
[----:B------:R-:W-:Y:S01]  /*52b0*/  LEA R138, R138, UR44, 0x2 ;  /* 0x0000002c8a8a7c11 */ /* 0x000fe2000f8e10ff */
[----:B------:R-:W-:Y:S06]  /*52c0*/  BAR.SYNC.DEFER_BLOCKING 0xe, 0x100 ;  /* 0x0384000000007b1d */ /* 0x000fec0000010000 */
[----:B0-----:R-:W3:Y:S04]  /*52d0*/  LDS R3, [R138+0x38400] ;  /* 0x038400008a037984 */ /* 0x001ee80000000800 */
[----:B------:R-:W0:Y:S01]  /*52e0*/  LDS R138, [R138+0x38420] ;  /* 0x038420008a8a7984 */ /* 0x000e220000000800 */
        /* <DEDUP_REMOVED lines=60> */
[-C--:B------:R-:W-:Y:S01]  /*56b0*/  FMUL.FTZ R80, R80, R3.reuse ;  /* 0x0000000350507220 */ /* 0x080fe20000410000 */
[----:B------:R-:W-:Y:S01]  /*56c0*/  FMUL.FTZ R81, R81, R3 ;  /* 0x0000000351517220 */ /* 0x000fe20000410000 */
[C---:B------:R-:W-:Y:S01]  /*56d0*/  FMUL.FTZ R79, R3.reuse, R79 ;  /* 0x0000004f034f7220 */ /* 0x040fe20000410000 */
[----:B------:R-:W-:Y:S01]  /*56e0*/  FMUL.FTZ R78, R3, R78 ;  /* 0x0000004e034e7220 */ /* 0x000fe20000410000 */
[C---:B0-----:R-:W-:Y:S01]  /*56f0*/  FMUL.FTZ R77, R138.reuse, R77 ;  /* 0x0000004d8a4d7220 */ /* 0x041fe20000410000 */
        /* <DEDUP_REMOVED lines=90> */
[----:B------:R0:W-:Y:S01]  /*5ca0*/  STL.64 [R1+0x3f0], R72 ;  /* 0x0003f04801007387 */ /* 0x0001e20000100a00 */
[C---:B------:R-:W-:Y:S01]  /*5cb0*/  FMUL.FTZ R7, R138.reuse, R7 ;  /* 0x000000078a077220 */ /* 0x040fe20000410000 */
[----:B------:R-:W-:Y:S02]  /*5cc0*/  FMUL.FTZ R6, R138, R6 ;  /* 0x000000068a067220 */ /* 0x000fe40000410000 */
        /* <DEDUP_REMOVED lines=322> */
[----:B------:R-:W-:Y:S01]  /*70f0*/  IMAD.MOV.U32 R5, RZ, RZ, 0x40000040 ;  /* 0x40000040ff057424 */ /* 0x000fe200078e00ff */
[----:B------:R-:W3:Y:S01]  /*7100*/  LDL R3, [R1+0x1d0] ;  /* 0x0001d00001037983 */ /* 0x000ee20000100800 */
[----:B------:R-:W-:Y:S01]  /*7110*/  IMAD.MOV.U32 R7, RZ, RZ, 0x40000040 ;  /* 0x40000040ff077424 */ /* 0x000fe200078e00ff */
[----:B------:R-:W-:Y:S02]  /*7120*/  ISETP.NE.AND P0, PT, R0, 0x2, PT ;  /* 0x000000020000780c */ /* 0x000fe40003f05270 */
[----:B------:R0:W-:Y:S01]  /*7130*/  STL [R1+0x1c8], R0 ;  /* 0x0001c80001007387 */ /* 0x0001e20000100800 */
[----:B------:R-:W-:Y:S01]  /*7140*/  R2UR UR15, R5 ;  /* 0x00000000050f72ca */ /* 0x000fe200000e0000 */
[----:B------:R-:W-:Y:S01]  /*7150*/  IMAD.MOV.U32 R5, RZ, RZ, 0x40000040 ;  /* 0x40000040ff057424 */ /* 0x000fe200078e00ff */
[----:B------:R-:W-:Y:S01]  /*7160*/  R2UR UR19, R7 ;  /* 0x00000000071372ca */ /* 0x000fe200000e0000 */
[----:B------:R-:W-:-:S03]  /*7170*/  IMAD.MOV.U32 R7, RZ, RZ, 0x40000040 ;  /* 0x40000040ff077424 */ /* 0x000fc600078e00ff */
[----:B------:R-:W-:Y:S02]  /*7180*/  R2UR UR11, R5 ;  /* 0x00000000050b72ca */ /* 0x000fe400000e0000 */
[----:B------:R-:W-:Y:S02]  /*7190*/  R2UR UR7, R7 ;  /* 0x00000000070772ca */ /* 0x000fe400000e0000 */
[----:B0-----:R-:W-:-:S05]  /*71a0*/  @!P0 IMAD.MOV.U32 R0, RZ, RZ, RZ ;  /* 0x000000ffff008224 */ /* 0x001fca00078e00ff */
[----:B------:R-:W-:Y:S02]  /*71b0*/  LEA R4, R0, UR23, 0xc ;  /* 0x0000001700047c11 */ /* 0x000fe4000f8e60ff */
[----:B------:R-:W4:Y:S02]  /*71c0*/  @!P0 LDL R0, [R1+0x1cc] ;  /* 0x0001cc0001008983 */ /* 0x000f240000100800 */
[C---:B------:R-:W-:Y:S01]  /*71d0*/  R2UR UR14, R4.reuse ;  /* 0x00000000040e72ca */ /* 0x040fe200000e0000 */
[----:B------:R-:W-:-:S05]  /*71e0*/  VIADD R6, R4, 0x80 ;  /* 0x0000008004067836 */ /* 0x000fca0000000000 */
[----:B------:R-:W-:Y:S01]  /*71f0*/  R2UR UR18, R6 ;  /* 0x00000000061272ca */ /* 0x000fe200000e0000 */
[C---:B------:R-:W-:Y:S02]  /*7200*/  VIADD R6, R4.reuse, 0x100 ;  /* 0x0000010004067836 */ /* 0x040fe40000000000 */
[----:B------:R-:W-:-:S03]  /*7210*/  VIADD R4, R4, 0x180 ;  /* 0x0000018004047836 */ /* 0x000fc60000000000 */
[----:B------:R-:W-:Y:S02]  /*7220*/  R2UR UR6, R6 ;  /* 0x00000000060672ca */ /* 0x000fe400000e0000 */
[----:B------:R-:W-:Y:S01]  /*7230*/  R2UR UR10, R4 ;  /* 0x00000000040a72ca */ /* 0x000fe200000e0000 */
        /* <DEDUP_REMOVED lines=139> */
[----:B------:R-:W-:Y:S04]  /*7af0*/  STL.128 [R1+0x3e0], R140 ;  /* 0x0003e08c01007387 */ /* 0x000fe80000100c00 */
[----:B------:R-:W-:Y:S04]  /*7b00*/  STL.128 [R1+0x3f0], R144 ;  /* 0x0003f09001007387 */ /* 0x000fe80000100c00 */
[----:B------:R-:W-:Y:S04]  /*7b10*/  STL.128 [R1+0x400], R148 ;  /* 0x0004009401007387 */ /* 0x000fe80000100c00 */
[----:B-1----:R-:W2:Y:S04]  /*7b20*/  LDL R138, [R1+0x210] ;  /* 0x00021000018a7983 */ /* 0x002ea80000100800 */
        /* <DEDUP_REMOVED lines=127> */
[----:B---3--:R-:W-:Y:S01]  /*8320*/  VIADD R3, R3, 0x1 ;  /* 0x0000000103037836 */ /* 0x008fe20000000000 */
[----:B------:R-:W-:-:S02]  /*8330*/  UISETP.NE.AND UP0, UPT, UR58, URZ, UPT ;  /* 0x0000003f3a00728c */ /* 0x000fc4000bf05270 */
[----:B--2---:R-:W-:Y:S04]  /*8340*/  STL [R1+0x210], R138 ;  /* 0x0002108a01007387 */ /* 0x004fe80000100800 */
        /* <DEDUP_REMOVED lines=129> */
[----:B------:R-:W-:-:S02]  /*8b60*/  PLOP3.LUT P1, PT, PT, PT, UP0, 0x80, 0x0 ;  /* 0x000000000000781c */ /* 0x000fc40003f2f008 */
[----:B------:R-:W-:-:S05]  /*8b70*/  @!P0 LOP3.LUT R0, R0, 0x1, RZ, 0x3c, !PT ;  /* 0x0000000100008812 */ /* 0x000fca00078e3cff */
[----:B------:R1:W-:Y:S02]  /*8b80*/  @!P0 STL [R1+0x1cc], R0 ;  /* 0x0001cc0001008387 */ /* 0x0003e40000100800 */
[----:B-1----:R-:W-:Y:S01]  /*8b90*/  IMAD.U32 R0, RZ, RZ, UR22 ;  /* 0x00000016ff007e24 */ /* 0x002fe2000f8e00ff */
[----:B------:R-:W-:-:S04]  /*8ba0*/  UIADD3 UR22, UR22, -0x1, URZ ;  /* 0xffffffff16167890 */ /* 0x000fc8000fffe03f */
[----:B------:R-:W-:Y:S01]  /*8bb0*/  ISETP.GT.AND P0, PT, R0, UR20, PT ;  /* 0x0000001400007c0c */ /* 0x000fe2000bf04270 */
[----:B0-----:R-:W-:-:S12]  /*8bc0*/  @P1 BRA `(.L_x_3081) ;  /* 0x0000000000041947 */ /* 0x001fd80003800000 */
[----:B------:R-:W-:Y:S01]  /*8bd0*/  BPT.TRAP 0x1 ;  /* 0x000000040000795c */ /* 0x000fe20000300000 */
.L_x_3081:
[----:B-----5:R-:W-:Y:S01]  /*8be0*/  LEA R4, R4, UR44, 0x3 ;  /* 0x0000002c04047c11 */ /* 0x020fe2000f8e18ff */
[----:B------:R-:W-:-:S04]  /*8bf0*/  IMAD.U32 R3, RZ, RZ, UR21 ;  /* 0x00000015ff037e24 */ /* 0x000fc8000f8e00ff */
[----:B------:R-:W-:-:S05]  /*8c00*/  VIADD R4, R4, 0x38860 ;  /* 0x0003886004047836 */ /* 0x000fca0000000000 */
[----:B------:R-:W-:-:S04]  /*8c10*/  PRMT R4, R3, 0x654, R4 ;  /* 0x0000065403047816 */ /* 0x000fc80000000004 */
[----:B------:R1:W-:Y:S01]  /*8c20*/  SYNCS.ARRIVE.TRANS64.RED.A1T0 RZ, [R4+URZ], RZ ;  /* 0x000000ff04ff79a7 */ /* 0x0003e2000810043f */
[----:B------:R-:W-:Y:S05]  /*8c30*/  @P0 BRA `(.L_x_3082) ;  /* 0xffffffc000940947 */ /* 0x000fea000383ffff */
.L_x_3080:
[----:B------:R-:W2:Y:S04]  /*8c40*/  LDL R135, [R1+0x1c8] ;  /* 0x0001c80001877983 */ /* 0x000ea80000100800 */
[----:B------:R-:W3:Y:S04]  /*8c50*/  LDL.64 R6, [R1+0x210] ;  /* 0x0002100001067983 */ /* 0x000ee80000100a00 */
[----:B-1----:R-:W4:Y:S04]  /*8c60*/  LDL.64 R4, [R1+0x220] ;  /* 0x0002200001047983 */ /* 0x002f280000100a00 */
        /* <DEDUP_REMOVED lines=61> */
[----:B0-----:R-:W5:Y:S01]  /*9040*/  LDL R3, [R1+0x1c8] ;  /* 0x0001c80001037983 */ /* 0x001f620000100800 */
[----:B--2---:R-:W-:-:S05]  /*9050*/  IMAD R135, R135, 0x40, R22 ;  /* 0x0000004087877824 */ /* 0x004fca00078e0216 */
[----:B------:R-:W-:Y:S01]  /*9060*/  LEA R135, R135, UR44, 0x2 ;  /* 0x0000002c87877c11 */ /* 0x000fe2000f8e10ff */
[----:B------:R-:W-:Y:S06]  /*9070*/  BAR.SYNC.DEFER_BLOCKING 0xe, 0x100 ;  /* 0x0384000000007b1d */ /* 0x000fec0000010000 */
[----:B------:R-:W3:Y:S04]  /*9080*/  LDS R0, [R135+0x38400] ;  /* 0x0384000087007984 */ /* 0x000ee80000000800 */
[----:B------:R-:W5:Y:S01]  /*9090*/  LDS R135, [R135+0x38420] ;  /* 0x0384200087877984 */ /* 0x000f620000000800 */
[C---:B---3--:R-:W-:Y:S01]  /*90a0*/  FMUL.FTZ R7, R0.reuse, R7 ;  /* 0x0000000700077220 */ /* 0x048fe20000410000 */
[C---:B------:R-:W-:Y:S01]  /*90b0*/  FMUL.FTZ R6, R0.reuse, R6 ;  /* 0x0000000600067220 */ /* 0x040fe20000410000 */
[C---:B----4-:R-:W-:Y:S01]  /*90c0*/  FMUL.FTZ R5, R0.reuse, R5 ;  /* 0x0000000500057220 */ /* 0x050fe20000410000 */
[----:B------:R-:W-:-:S03]  /*90d0*/  FMUL.FTZ R4, R0, R4 ;  /* 0x0000000400047220 */ /* 0x000fc60000410000 */
[----:B------:R0:W-:Y:S04]  /*90e0*/  STL.64 [R1+0x210], R6 ;  /* 0x0002100601007387 */ /* 0x0001e80000100a00 */
[----:B------:R1:W-:Y:S04]  /*90f0*/  STL.64 [R1+0x220], R4 ;  /* 0x0002200401007387 */ /* 0x0003e80000100a00 */
[----:B0-----:R-:W2:Y:S04]  /*9100*/  LDL.64 R6, [R1+0x408] ;  /* 0x0004080001067983 */ /* 0x001ea80000100a00 */
[----:B-1----:R-:W3:Y:S01]  /*9110*/  LDL.64 R4, [R1+0x3e8] ;  /* 0x0003e80001047983 */ /* 0x002ee20000100a00 */
[C---:B-----5:R-:W-:Y:S01]  /*9120*/  FMUL.FTZ R11, R135.reuse, R11 ;  /* 0x0000000b870b7220 */ /* 0x060fe20000410000 */
[C---:B------:R-:W-:Y:S01]  /*9130*/  FMUL.FTZ R10, R135.reuse, R10 ;  /* 0x0000000a870a7220 */ /* 0x040fe20000410000 */
[C---:B------:R-:W-:Y:S01]  /*9140*/  FMUL.FTZ R133, R0.reuse, R133 ;  /* 0x0000008500857220 */ /* 0x040fe20000410000 */
[C---:B------:R-:W-:Y:S01]  /*9150*/  FMUL.FTZ R132, R0.reuse, R132 ;  /* 0x0000008400847220 */ /* 0x040fe20000410000 */
[C---:B------:R-:W-:Y:S01]  /*9160*/  FMUL.FTZ R131, R0.reuse, R131 ;  /* 0x0000008300837220 */ /* 0x040fe20000410000 */
        /* <DEDUP_REMOVED lines=116> */
[----:B------:R-:W-:-:S02]  /*98b0*/  VIADD R134, R134, 0x1 ;  /* 0x0000000186867836 */ /* 0x000fc40000000000 */
[----:B0-----:R-:W-:Y:S01]  /*98c0*/  VIADD R10, R3, 0x1 ;  /* 0x00000001030a7836 */ /* 0x001fe20000000000 */
        /* <DEDUP_REMOVED lines=31> */
[----:B------:R0:W-:Y:S01]  /*9ac0*/  STL.64 [R1+0x228], R72 ;  /* 0x0002284801007387 */ /* 0x0001e20000100a00 */
[C---:B--2---:R-:W-:Y:S01]  /*9ad0*/  FMUL.FTZ R7, R135.reuse, R7 ;  /* 0x0000000787077220 */ /* 0x044fe20000410000 */
[C---:B------:R-:W-:Y:S01]  /*9ae0*/  FMUL.FTZ R6, R135.reuse, R6 ;  /* 0x0000000687067220 */ /* 0x040fe20000410000 */
[C---:B---3--:R-:W-:Y:S01]  /*9af0*/  FMUL.FTZ R5, R135.reuse, R5 ;  /* 0x0000000587057220 */ /* 0x048fe20000410000 */
[----:B------:R-:W-:Y:S01]  /*9b00*/  FMUL.FTZ R4, R135, R4 ;  /* 0x0000000487047220 */ /* 0x000fe20000410000 */
        /* <DEDUP_REMOVED lines=33> */
[----:B------:R-:W-:Y:S01]  /*9d20*/  BSSY B0, `(.L_x_3083) ;  /* 0x0000007000007945 */ /* 0x000fe20003800000 */
[----:B------:R-:W-:-:S11]  /*9d30*/  IMAD.MOV.U32 R0, RZ, RZ, 0x1 ;  /* 0x00000001ff007424 */ /* 0x000fd600078e00ff */
[----:B0-----:R-:W-:Y:S05]  /*9d40*/  @P0 BRA `(.L_x_3084) ;  /* 0x0000000000100947 */ /* 0x001fea0003800000 */
[----:B------:R-:W2:Y:S04]  /*9d50*/  LDL R4, [R1+0x1cc] ;  /* 0x0001cc0001047983 */ /* 0x000ea80000100800 */
[----:B------:R0:W-:Y:S01]  /*9d60*/  STL [R1+0x1c8], RZ ;  /* 0x0001c8ff01007387 */ /* 0x0001e20000100800 */
[----:B--2---:R-:W-:-:S05]  /*9d70*/  LOP3.LUT R4, R4, 0x1, RZ, 0x3c, !PT ;  /* 0x0000000104047812 */ /* 0x004fca00078e3cff */
[----:B------:R0:W-:Y:S02]  /*9d80*/  STL [R1+0x1cc], R4 ;  /* 0x0001cc0401007387 */ /* 0x0001e40000100800 */
.L_x_3084:
[----:B------:R-:W-:Y:S05]  /*9d90*/  BSYNC B0 ;  /* 0x0000000000007941 */ /* 0x000fea0003800000 */
.L_x_3083:
[----:B------:R-:W-:Y:S05]  /*9da0*/  BRA `(.L_x_3078) ;  /* 0x0000018c00d07947 */ /* 0x000fea0003800000 */
.L_x_3070:
[----:B------:R-:W2:Y:S01]  /*9db0*/  LDL R3, [R1+0x454] ;  /* 0x0004540001037983 */ /* 0x000ea20000100800 */
[----:B------:R-:W-:Y:S01]  /*9dc0*/  UIADD3 UR4, UP3, UR38, 0x38860, URZ ;  /* 0x0003886026047890 */ /* 0x000fe2000ff7e03f */
[----:B------:R-:W-:Y:S01]  /*9dd0*/  IMAD.MOV.U32 R11, RZ, RZ, 0x80 ;  /* 0x00000080ff0b7424 */ /* 0x000fe200078e00ff */
[----:B------:R-:W-:Y:S01]  /*9de0*/  UIADD3 UR7, UP2, UR38, 0x38850, URZ ;  /* 0x0003885026077890 */ /* 0x000fe2000ff5e03f */
[----:B------:R-:W-:Y:S01]  /*9df0*/  IMAD.MOV.U32 R5, RZ, RZ, 0x80 ;  /* 0x00000080ff057424 */ /* 0x000fe200078e00ff */
[----:B------:R-:W-:Y:S01]  /*9e00*/  UIADD3 UR11, UP0, UR38, 0x38830, URZ ;  /* 0x00038830260b7890 */ /* 0x000fe2000ff1e03f */
[----:B------:R-:W-:Y:S01]  /*9e10*/  IMAD.MOV.U32 R6, RZ, RZ, 0x80 ;  /* 0x00000080ff067424 */ /* 0x000fe200078e00ff */
[----:B------:R-:W-:Y:S01]  /*9e20*/  UIADD3 UR9, UP1, UR38, 0x38840, URZ ;  /* 0x0003884026097890 */ /* 0x000fe2000ff3e03f */
[----:B------:R-:W-:Y:S01]  /*9e30*/  IMAD.U32 R7, RZ, RZ, UR21 ;  /* 0x00000015ff077e24 */ /* 0x000fe2000f8e00ff */
[----:B------:R-:W-:Y:S01]  /*9e40*/  UIADD3.X UR8, URZ, UR39, URZ, UP2, !UPT ;  /* 0x000000273f087290 */ /* 0x000fe200097fe43f */
[----:B------:R-:W-:Y:S01]  /*9e50*/  IMAD.MOV.U32 R8, RZ, RZ, 0x100 ;  /* 0x00000100ff087424 */ /* 0x000fe200078e00ff */
[----:B------:R-:W-:Y:S01]  /*9e60*/  ULDC UR13, c[0x0][0x448] ;  /* 0x00011200000d7ab9 */ /* 0x000fe20000000800 */
[----:B------:R-:W-:Y:S01]  /*9e70*/  IMAD.U32 R9, RZ, RZ, UR21 ;  /* 0x00000015ff097e24 */ /* 0x000fe2000f8e00ff */
[----:B------:R-:W-:Y:S01]  /*9e80*/  UIADD3.X UR12, URZ, UR39, URZ, UP0, !UPT ;  /* 0x000000273f0c7290 */ /* 0x000fe200087fe43f */
[----:B-1----:R-:W-:Y:S01]  /*9e90*/  IMAD.U32 R0, RZ, RZ, UR7 ;  /* 0x00000007ff007e24 */ /* 0x002fe2000f8e00ff */
[----:B------:R-:W-:Y:S01]  /*9ea0*/  UIADD3.X UR10, URZ, UR39, URZ, UP1, !UPT ;  /* 0x000000273f0a7290 */ /* 0x000fe20008ffe43f */
[----:B------:R-:W-:Y:S01]  /*9eb0*/  IMAD.U32 R12, RZ, RZ, UR5 ;  /* 0x00000005ff0c7e24 */ /* 0x000fe2000f8e00ff */
[----:B------:R-:W-:Y:S01]  /*9ec0*/  UISETP.NE.AND UP4, UPT, UR13, 0x1, UPT ;  /* 0x000000010d00788c */ /* 0x000fe2000bf85270 */
[----:B------:R0:W-:Y:S01]  /*9ed0*/  STL.64 [R1+0x30], R8 ;  /* 0x0000300801007387 */ /* 0x0001e20000100a00 */
[----:B------:R-:W-:Y:S01]  /*9ee0*/  UIADD3 UR40, UR48, 0x1, -UR47 ;  /* 0x0000000130287890 */ /* 0x000fe2000fffe82f */
[----:B------:R-:W-:Y:S01]  /*9ef0*/  IADD3 R39, P0, R2, 0x28, RZ ;  /* 0x0000002802277810 */ /* 0x000fe20007f1e0ff */
[----:B------:R-:W-:Y:S01]  /*9f00*/  UP2UR UR41, UPR, URZ, 0x10 ;  /* 0x000000103f297883 */ /* 0x000fe20008000000 */
[----:B------:R-:W-:Y:S03]  /*9f10*/  STL [R1+0x50], R12 ;  /* 0x0000500c01007387 */ /* 0x000fe60000100800 */
[----:B------:R-:W-:Y:S01]  /*9f20*/  IMAD.X R44, RZ, RZ, R18, P0 ;  /* 0x000000ffff2c7224 */ /* 0x000fe200000e0612 */
[----:B------:R-:W-:Y:S02]  /*9f30*/  STL [R1+0x10], RZ ;  /* 0x000010ff01007387 */ /* 0x000fe40000100800 */
[----:B------:R-:W-:Y:S01]  /*9f40*/  @UP4 ULDC UR7, c[0x0][0x44c] ;  /* 0x0001130000074ab9 */ /* 0x000fe20000000800 */
[----:B0-----:R-:W-:Y:S01]  /*9f50*/  IMAD.U32 R8, RZ, RZ, UR11 ;  /* 0x0000000bff087e24 */ /* 0x001fe2000f8e00ff */
[----:B------:R-:W-:Y:S01]  /*9f60*/  STL [R1+0x38], RZ ;  /* 0x000038ff01007387 */ /* 0x000fe20000100800 */
[----:B------:R-:W-:-:S05]  /*9f70*/  IMAD.U32 R9, RZ, RZ, UR12 ;  /* 0x0000000cff097e24 */ /* 0x000fca000f8e00ff */
[----:B------:R-:W-:Y:S01]  /*9f80*/  STL.64 [R1+0x18], R8 ;  /* 0x0000180801007387 */ /* 0x000fe20000100a00 */
[----:B--2---:R-:W-:Y:S01]  /*9f90*/  R2UR UR6, R3 ;  /* 0x00000000030672ca */ /* 0x004fe200000e0000 */
[----:B------:R-:W-:Y:S01]  /*9fa0*/  IMAD.U32 R3, RZ, RZ, UR8 ;  /* 0x00000008ff037e24 */ /* 0x000fe2000f8e00ff */
[----:B------:R-:W-:-:S11]  /*9fb0*/  USHF.L.U32 UR8, UR5, 0x6, URZ ;  /* 0x0000000605087899 */ /* 0x000fd6000800063f */
[----:B------:R-:W-:Y:S02]  /*9fc0*/  IMAD.U32 R10, RZ, RZ, UR6 ;  /* 0x00000006ff0a7e24 */ /* 0x000fe4000f8e00ff */
[----:B------:R-:W-:Y:S01]  /*9fd0*/  IMAD.U32 R4, RZ, RZ, UR6 ;  /* 0x00000006ff047e24 */ /* 0x000fe2000f8e00ff */
[----:B------:R-:W-:Y:S02]  /*9fe0*/  UIADD3.X UR6, URZ, UR39, URZ, UP3, !UPT ;  /* 0x000000273f067290 */ /* 0x000fe40009ffe43f */
[----:B------:R0:W-:Y:S04]  /*9ff0*/  STL.64 [R1+0x28], R10 ;  /* 0x0000280a01007387 */ /* 0x0001e80000100a00 */
[----:B------:R1:W-:Y:S01]  /*a000*/  STL.128 [R1], R4 ;  /* 0x0000000401007387 */ /* 0x0003e20000100c00 */
[----:B0-----:R-:W-:Y:S01]  /*a010*/  IMAD.U32 R10, RZ, RZ, UR4 ;  /* 0x00000004ff0a7e24 */ /* 0x001fe2000f8e00ff */
[----:B------:R-:W-:Y:S01]  /*a020*/  ULDC.64 UR4, c[0x0][0xad8] ;  /* 0x0002b60000047ab9 */ /* 0x000fe20000000a00 */
[----:B------:R-:W-:Y:S01]  /*a030*/  IMAD.U32 R11, RZ, RZ, UR6 ;  /* 0x00000006ff0b7e24 */ /* 0x000fe2000f8e00ff */
[----:B------:R-:W-:-:S02]  /*a040*/  UISETP.GE.AND UP0, UPT, UR5, 0x1, UPT ;  /* 0x000000010500788c */ /* 0x000fc4000bf06270 */
[----:B------:R-:W-:Y:S02]  /*a050*/  @UP4 UIADD3 UR6, UR8, 0x3f, URZ ;  /* 0x0000003f08064890 */ /* 0x000fe4000fffe03f */
[----:B------:R-:W-:Y:S01]  /*a060*/  UP2UR UR43, UPR, URZ, 0x1 ;  /* 0x000000013f2b7883 */ /* 0x000fe20008000000 */
[----:B-1----:R-:W-:Y:S01]  /*a070*/  IMAD.MOV.U32 R6, RZ, RZ, R10 ;  /* 0x000000ffff067224 */ /* 0x002fe200078e000a */
[----:B------:R-:W-:Y:S01]  /*a080*/  UIMAD.WIDE.U32 UR6, UR6, UR7, URZ ;  /* 0x00000007060672a5 */ /* 0x000fe2000f8e003f */
[----:B------:R-:W-:Y:S01]  /*a090*/  IMAD.MOV.U32 R7, RZ, RZ, R11 ;  /* 0x000000ffff077224 */ /* 0x000fe200078e000b */
[----:B------:R-:W-:Y:S01]  /*a0a0*/  PLOP3.LUT P1, PT, PT, PT, UP0, 0x40, 0x0 ;  /* 0x000000000000781c */ /* 0x000fe20003f2e808 */
[----:B------:R-:W-:Y:S02]  /*a0b0*/  IMAD.MOV.U32 R4, RZ, RZ, R0 ;  /* 0x000000ffff047224 */ /* 0x000fe400078e0000 */
[----:B------:R-:W-:Y:S02]  /*a0c0*/  IMAD.MOV.U32 R5, RZ, RZ, R3 ;  /* 0x000000ffff057224 */ /* 0x000fe400078e0003 */
[----:B------:R-:W-:Y:S01]  /*a0d0*/  IMAD.U32 R10, RZ, RZ, UR9 ;  /* 0x00000009ff0a7e24 */ /* 0x000fe2000f8e00ff */
[----:B------:R-:W-:Y:S01]  /*a0e0*/  UIADD3 UR9, UR8, 0x3f, URZ ;  /* 0x0000003f08097890 */ /* 0x000fe2000fffe03f */
[----:B------:R-:W-:Y:S01]  /*a0f0*/  IMAD.U32 R11, RZ, RZ, UR10 ;  /* 0x0000000aff0b7e24 */ /* 0x000fe2000f8e00ff */
[----:B------:R0:W-:Y:S01]  /*a100*/  STL.128 [R1+0x40], R4 ;  /* 0x0000400401007387 */ /* 0x0001e20000100c00 */
[----:B------:R-:W-:-:S02]  /*a110*/  @UP4 ULDC UR10, c[0x0][0x450] ;  /* 0x00011400000a4ab9 */ /* 0x000fc40000000800 */
[----:B------:R-:W-:Y:S01]  /*a120*/  @UP4 USHF.R.U32.HI UR9, URZ, UR10, UR7 ;  /* 0x0000000a3f094299 */ /* 0x000fe20008011607 */
[----:B------:R0:W-:Y:S03]  /*a130*/  STL.64 [R1+0x20], R10 ;  /* 0x0000200a01007387 */ /* 0x0001e60000100a00 */
[----:B------:R-:W-:-:S04]  /*a140*/  UIADD3 UR6, UR40, UR9, URZ ;  /* 0x0000000928067290 */ /* 0x000fc8000fffe03f */
[----:B------:R-:W-:Y:S01]  /*a150*/  UIADD3 UR4, UR6, UR4, URZ ;  /* 0x0000000406047290 */ /* 0x000fe2000fffe03f */
[----:B------:R-:W-:Y:S11]  /*a160*/  @P1 BRA `(.L_x_3085) ;  /* 0x0000000000441947 */ /* 0x000ff60003800000 */
        /* <DEDUP_REMOVED lines=10> */
.L_x_3086:
[----:B------:R-:W-:-:S11]  /*a210*/  UISETP.NE.AND UP0, UPT, UR5, 0x1, UPT ;  /* 0x000000010500788c */ /* 0x000fd6000bf05270 */
[----:B------:R-:W-:Y:S02]  /*a220*/  @UP0 ULDC.64 UR10, c[0x0][0xae0] ;  /* 0x0002b800000a0ab9 */ /* 0x000fe40000000a00 */
[----:B------:R-:W-:-:S04]  /*a230*/  UIMAD.WIDE.U32 UR6, UR9, UR10, URZ ;  /* 0x0000000a090672a5 */ /* 0x000fc8000f8e003f */
[----:B------:R-:W-:-:S12]  /*a240*/  @UP0 USHF.R.U32.HI UR9, URZ, UR11, UR7 ;  /* 0x0000000b3f090299 */ /* 0x000fd80008011607 */
.L_x_3087:
[----:B------:R-:W-:-:S04]  /*a250*/  UIMAD UR9, UR9, UR5, UR5 ;  /* 0x00000005090972a4 */ /* 0x000fc8000f8e0205 */
[----:B------:R-:W-:-:S04]  /*a260*/  UISETP.LT.AND UP0, UPT, UR4, UR9, UPT ;  /* 0x000000090400728c */ /* 0x000fc8000bf01270 */
[----:B------:R-:W-:-:S12]  /*a270*/  USEL UR4, UR4, UR9, UP0 ;  /* 0x0000000904047287 */ /* 0x000fd80008000000 */
.L_x_3085:
[----:B------:R-:W-:Y:S02]  /*a280*/  UISETP.NE.AND UP0, UPT, UR41, URZ, UPT ;  /* 0x0000003f2900728c */ /* 0x000fe4000bf05270 */
[----:B------:R-:W-:Y:S02]  /*a290*/  UIADD3 UR10, UR48, 0x3f, URZ ;  /* 0x0000003f300a7890 */ /* 0x000fe4000fffe03f */
[----:B------:R-:W-:Y:S02]  /*a2a0*/  UIADD3 UR4, UR4, 0x3f, URZ ;  /* 0x0000003f04047890 */ /* 0x000fe4000fffe03f */
[----:B------:R-:W-:Y:S02]  /*a2b0*/  UISETP.GE.AND UP1, UPT, UR5, 0x1, UPT ;  /* 0x000000010500788c */ /* 0x000fe4000bf26270 */
[----:B------:R-:W-:Y:S02]  /*a2c0*/  USHF.R.S32.HI UR11, URZ, 0x1f, UR10 ;  /* 0x0000001f3f0b7899 */ /* 0x000fe4000801140a */
[----:B------:R-:W-:Y:S01]  /*a2d0*/  USHF.R.S32.HI UR9, URZ, 0x1f, UR4 ;  /* 0x0000001f3f097899 */ /* 0x000fe20008011404 */
[----:B------:R-:W-:Y:S01]  /*a2e0*/  @UP0 ULDC UR6, c[0x0][0x44c] ;  /* 0x0001130000060ab9 */ /* 0x000fe20000000800 */
[----:B------:R-:W-:Y:S01]  /*a2f0*/  ULEA.HI UR11, UR11, UR10, URZ, 0x6 ;  /* 0x0000000a0b0b7291 */ /* 0x000fe2000f8f303f */
[----:B------:R-:W-:Y:S01]  /*a300*/  PLOP3.LUT P0, PT, PT, PT, UP1, 0x40, 0x0 ;  /* 0x000000000000781c */ /* 0x000fe20003f0e818 */
[----:B------:R-:W-:-:S02]  /*a310*/  UIMAD.WIDE.U32 UR6, UR8, UR6, URZ ;  /* 0x00000006080672a5 */ /* 0x000fc4000f8e003f */
[----:B------:R-:W-:Y:S01]  /*a320*/  ULEA.HI UR9, UR9, UR4, URZ, 0x6 ;  /* 0x0000000409097291 */ /* 0x000fe2000f8f303f */
[----:B------:R-:W-:Y:S01]  /*a330*/  @UP0 ULDC UR12, c[0x0][0x450] ;  /* 0x00011400000c0ab9 */ /* 0x000fe20000000800 */
[----:B------:R-:W-:Y:S02]  /*a340*/  UIADD3 UR45, UR48, -UR47, URZ ;  /* 0x8000002f302d7290 */ /* 0x000fe4000fffe03f */
[----:B------:R-:W-:Y:S02]  /*a350*/  USHF.R.S32.HI UR11, URZ, 0x6, UR11 ;  /* 0x000000063f0b7899 */ /* 0x000fe4000801140b */
[----:B------:R-:W-:Y:S02]  /*a360*/  USHF.R.S32.HI UR9, URZ, 0x6, UR9 ;  /* 0x000000063f097899 */ /* 0x000fe40008011409 */
[----:B------:R-:W-:Y:S02]  /*a370*/  @UP0 USHF.R.U32.HI UR8, URZ, UR12, UR7 ;  /* 0x0000000c3f080299 */ /* 0x000fe40008011607 */
[----:B------:R-:W-:-:S02]  /*a380*/  UISETP.LT.AND UP0, UPT, UR9, UR11, UPT ;  /* 0x0000000b0900728c */ /* 0x000fc4000bf01270 */
[----:B------:R-:W-:Y:S01]  /*a390*/  UIADD3 UR8, UR45, UR8, URZ ;  /* 0x000000082d087290 */ /* 0x000fe2000fffe03f */
[----:B------:R-:W-:Y:S01]  /*a3a0*/  ULDC UR4, c[0x0][0xad4] ;  /* 0x0002b50000047ab9 */ /* 0x000fe20000000800 */
[----:B------:R-:W-:Y:S02]  /*a3b0*/  USEL UR6, UR9, UR11, UP0 ;  /* 0x0000000b09067287 */ /* 0x000fe40008000000 */
[----:B------:R-:W-:Y:S01]  /*a3c0*/  UIADD3 UR7, UR8, -UR4, URZ ;  /* 0x8000000408077290 */ /* 0x000fe2000fffe03f */
[----:B------:R-:W-:Y:S11]  /*a3d0*/  @P0 BRA `(.L_x_3088) ;  /* 0x0000000000480947 */ /* 0x000ff60003800000 */
        /* <DEDUP_REMOVED lines=11> */
.L_x_3089:
[----:B------:R-:W-:-:S11]  /*a490*/  UISETP.NE.AND UP0, UPT, UR5, 0x1, UPT ;  /* 0x000000010500788c */ /* 0x000fd6000bf05270 */
[----:B------:R-:W-:Y:S02]  /*a4a0*/  @UP0 ULDC.64 UR10, c[0x0][0xae0] ;  /* 0x0002b800000a0ab9 */ /* 0x000fe40000000a00 */
[----:B------:R-:W-:-:S04]  /*a4b0*/  UIMAD.WIDE.U32 UR8, UR4, UR10, URZ ;  /* 0x0000000a040872a5 */ /* 0x000fc8000f8e003f */
[----:B------:R-:W-:-:S12]  /*a4c0*/  @UP0 USHF.R.U32.HI UR4, URZ, UR11, UR9 ;  /* 0x0000000b3f040299 */ /* 0x000fd80008011609 */
.L_x_3090:
[----:B------:R-:W-:-:S04]  /*a4d0*/  UIMAD UR4, UR4, UR5, URZ ;  /* 0x00000005040472a4 */ /* 0x000fc8000f8e023f */
[----:B------:R-:W-:-:S04]  /*a4e0*/  UISETP.LT.AND UP0, UPT, UR7, UR4, UPT ;  /* 0x000000040700728c */ /* 0x000fc8000bf01270 */
[----:B------:R-:W-:-:S12]  /*a4f0*/  USEL UR7, UR7, UR4, !UP0 ;  /* 0x0000000407077287 */ /* 0x000fd8000c000000 */
.L_x_3088:
        /* <DEDUP_REMOVED lines=13> */
[----:B0-----:R-:W-:Y:S01]  /*a5d0*/  IMAD.U32 R4, RZ, RZ, UR12 ;  /* 0x0000000cff047e24 */ /* 0x001fe2000f8e00ff */
        /* <DEDUP_REMOVED lines=33> */
.L_x_3091:
[----:B------:R-:W-:Y:S01]  /*a7f0*/  UIMAD UR42, UR10, UR4, UR42 ;  /* 0x000000040a2a72a4 */ /* 0x000fe2000f8e022a */
[----:B------:R-:W-:Y:S02]  /*a800*/  IMAD.U32 R0, RZ, RZ, UR6 ;  /* 0x00000006ff007e24 */ /* 0x000fe4000f8e00ff */
[----:B------:R-:W-:-:S05]  /*a810*/  IMAD.U32 R3, RZ, RZ, UR4 ;  /* 0x00000004ff037e24 */ /* 0x000fca000f8e00ff */
[----:B------:R-:W-:-:S04]  /*a820*/  VIADDMNMX R0, R3, UR42, R0, PT ;  /* 0x0000002a03007c46 */ /* 0x000fc8000b800100 */
[----:B------:R-:W-:Y:S02]  /*a830*/  R2UR UR46, R0 ;  /* 0x00000000002e72ca */ /* 0x000fe400000e0000 */
[----:B------:R-:W-:-:S11]  /*a840*/  PRMT R0, RZ, 0x7610, R0 ;  /* 0x00007610ff007816 */ /* 0x000fd60000000000 */
[----:B------:R-:W-:-:S06]  /*a850*/  UISETP.GT.AND UP0, UPT, UR46, UR42, UPT ;  /* 0x0000002a2e00728c */ /* 0x000fcc000bf04270 */
[----:B------:R-:W-:-:S13]  /*a860*/  PLOP3.LUT P0, PT, PT, PT, UP0, 0x80, 0x0 ;  /* 0x000000000000781c */ /* 0x000fda0003f0f008 */
[----:B------:R-:W-:Y:S05]  /*a870*/  @!P0 BRA `(.L_x_3078) ;  /* 0x00000184001c8947 */ /* 0x000fea0003800000 */
[----:B------:R-:W1:Y:S01]  /*a880*/  SHFL.IDX PT, R0, R208, RZ, 0x1f ;  /* 0x00001fffd0007589 */ /* 0x000e6200000e0000 */
[----:B------:R-:W-:Y:S01]  /*a890*/  UIADD3 UR8, UR44, 0x400, URZ ;  /* 0x000004002c087890 */ /* 0x000fe2000fffe03f */
[----:B0-----:R-:W-:Y:S01]  /*a8a0*/  IMAD.MOV.U32 R4, RZ, RZ, 0x1 ;  /* 0x00000001ff047424 */ /* 0x001fe200078e00ff */
[----:B------:R-:W-:Y:S01]  /*a8b0*/  UIADD3 UR6, UR44, 0x26400, URZ ;  /* 0x000264002c067890 */ /* 0x000fe2000fffe03f */
[----:B------:R-:W0:Y:S01]  /*a8c0*/  S2R R26, SR_TID.X ;  /* 0x00000000001a7919 */ /* 0x000e220000002100 */
[----:B------:R-:W-:Y:S01]  /*a8d0*/  UIADD3 UR5, UR44, 0x22400, URZ ;  /* 0x000224002c057890 */ /* 0x000fe2000fffe03f */
[----:B------:R-:W-:Y:S01]  /*a8e0*/  IMAD.MOV.U32 R5, RZ, RZ, RZ ;  /* 0x000000ffff057224 */ /* 0x000fe200078e00ff */
[----:B------:R-:W-:Y:S01]  /*a8f0*/  USHF.R.U32.HI UR6, URZ, 0x4, UR6 ;  /* 0x000000043f067899 */ /* 0x000fe20008011606 */
[----:B------:R-:W-:Y:S01]  /*a900*/  IMAD.MOV.U32 R6, RZ, RZ, 0x1 ;  /* 0x00000001ff067424 */ /* 0x000fe200078e00ff */
[----:B------:R-:W-:Y:S01]  /*a910*/  USHF.R.U32.HI UR7, URZ, 0x4, UR8 ;  /* 0x000000043f077899 */ /* 0x000fe20008011608 */
[----:B------:R-:W-:Y:S01]  /*a920*/  IMAD.MOV.U32 R7, RZ, RZ, RZ ;  /* 0x000000ffff077224 */ /* 0x000fe200078e00ff */
[----:B------:R-:W-:Y:S01]  /*a930*/  USHF.R.U32.HI UR5, URZ, 0x4, UR5 ;  /* 0x000000043f057899 */ /* 0x000fe20008011605 */
[----:B------:R-:W2:Y:S01]  /*a940*/  S2R R13, SR_TID.X ;  /* 0x00000000000d7919 */ /* 0x000ea20000002100 */
[----:B------:R-:W-:Y:S01]  /*a950*/  ULOP3.LUT UR6, UR6, 0x3fff, URZ, 0xc0, !UPT ;  /* 0x00003fff06067892 */ /* 0x000fe2000f8ec03f */
[----:B------:R-:W-:Y:S01]  /*a960*/  IMAD.MOV.U32 R11, RZ, RZ, 0x40000040 ;  /* 0x40000040ff0b7424 */ /* 0x000fe200078e00ff */
[----:B------:R-:W-:Y:S01]  /*a970*/  ULOP3.LUT UR7, UR7, 0x3fff, URZ, 0xc0, !UPT ;  /* 0x00003fff07077892 */ /* 0x000fe2000f8ec03f */
[----:B------:R3:W-:Y:S01]  /*a980*/  STL.128 [R1+0x60], R4 ;  /* 0x0000600401007387 */ /* 0x0007e20000100c00 */
[----:B------:R-:W-:Y:S01]  /*a990*/  ULOP3.LUT UR5, UR5, 0x3fff, URZ, 0xc0, !UPT ;  /* 0x00003fff05057892 */ /* 0x000fe2000f8ec03f */
[C---:B------:R-:W-:Y:S01]  /*a9a0*/  IADD3 R48, P5, R2.reuse, 0x60, RZ ;  /* 0x0000006002307810 */ /* 0x040fe20007fbe0ff */
[----:B------:R-:W-:Y:S01]  /*a9b0*/  ULOP3.LUT UR6, UR6, 0x10000, URZ, 0xfc, !UPT ;  /* 0x0001000006067892 */ /* 0x000fe2000f8efc3f */
[C---:B------:R-:W-:Y:S01]  /*a9c0*/  IADD3 R27, P1, R2.reuse, 0x74, RZ ;  /* 0x00000074021b7810 */ /* 0x040fe20007f3e0ff */
[----:B------:R-:W-:Y:S01]  /*a9d0*/  ULOP3.LUT UR7, UR7, 0x10000, URZ, 0xfc, !UPT ;  /* 0x0001000007077892 */ /* 0x000fe2000f8efc3f */
[----:B------:R-:W-:Y:S01]  /*a9e0*/  IADD3 R24, P6, R2, 0x58, RZ ;  /* 0x0000005802187810 */ /* 0x000fe20007fde0ff */
[----:B------:R-:W-:Y:S01]  /*a9f0*/  ULOP3.LUT UR5, UR5, 0x10000, URZ, 0xfc, !UPT ;  /* 0x0001000005057892 */ /* 0x000fe2000f8efc3f */
[----:B-1----:R-:W-:Y:S01]  /*aa00*/  LEA.HI R3, R0, R0, RZ, 0x1 ;  /* 0x0000000000037211 */ /* 0x002fe200078f08ff */
[----:B------:R-:W-:Y:S01]  /*aa10*/  UIADD3 UR4, UR44, 0x20400, URZ ;  /* 0x000204002c047890 */ /* 0x000fe2000fffe03f */
[C---:B------:R-:W-:Y:S01]  /*aa20*/  IADD3 R41, P0, R2.reuse, 0x68, RZ ;  /* 0x0000006802297810 */ /* 0x040fe20007f1e0ff */
[----:B------:R-:W-:Y:S01]  /*aa30*/  UIADD3 UR9, UP0, UR38, 0x38400, URZ ;  /* 0x0003840026097890 */ /* 0x000fe2000ff1e03f */
[----:B------:R-:W-:Y:S01]  /*aa40*/  LOP3.LUT R3, R3, 0x6, RZ, 0xc0, !PT ;  /* 0x0000000603037812 */ /* 0x000fe200078ec0ff */
[----:B------:R-:W-:Y:S01]  /*aa50*/  USHF.R.U32.HI UR4, URZ, 0x4, UR4 ;  /* 0x000000043f047899 */ /* 0x000fe20008011604 */
[----:B------:R-:W-:Y:S01]  /*aa60*/  IADD3 R43, P4, R2, 0x78, RZ ;  /* 0x00000078022b7810 */ /* 0x000fe20007f9e0ff */
[----:B------:R-:W-:Y:S01]  /*aa70*/  UIADD3.X UR10, URZ, UR39, URZ, UP0, !UPT ;  /* 0x000000273f0a7290 */ /* 0x000fe200087fe43f */
[----:B---3--:R-:W-:Y:S01]  /*aa80*/  IMAD.U32 R4, RZ, RZ, UR6 ;  /* 0x00000006ff047e24 */ /* 0x008fe2000f8e00ff */
[----:B------:R-:W-:Y:S01]  /*aa90*/  ULOP3.LUT UR4, UR4, 0x3fff, URZ, 0xc0, !UPT ;  /* 0x00003fff04047892 */ /* 0x000fe2000f8ec03f */
[----:B------:R-:W-:Y:S01]  /*aaa0*/  IMAD.IADD R0, R0, 0x1, -R3 ;  /* 0x0000000100007824 */ /* 0x000fe200078e0a03 */
[----:B------:R-:W-:Y:S01]  /*aab0*/  IADD3 R42, P3, R2, 0x80, RZ ;  /* 0x00000080022a7810 */ /* 0x000fe20007f7e0ff */
[----:B------:R-:W-:Y:S01]  /*aac0*/  IMAD.U32 R6, RZ, RZ, UR7 ;  /* 0x00000007ff067e24 */ /* 0x000fe2000f8e00ff */
[----:B------:R-:W-:Y:S01]  /*aad0*/  ULOP3.LUT UR4, UR4, 0x10000, URZ, 0xfc, !UPT ;  /* 0x0001000004047892 */ /* 0x000fe2000f8efc3f */
[----:B------:R-:W-:Y:S01]  /*aae0*/  IMAD.MOV.U32 R5, RZ, RZ, 0x40000040 ;  /* 0x40000040ff057424 */ /* 0x000fe200078e00ff */
[----:B------:R-:W-:Y:S01]  /*aaf0*/  LEA R0, R0, UR8, 0xf ;  /* 0x0000000800007c11 */ /* 0x000fe2000f8e78ff */
[----:B------:R-:W-:Y:S01]  /*ab00*/  IMAD.MOV.U32 R7, RZ, RZ, 0x40000040 ;  /* 0x40000040ff077424 */ /* 0x000fe200078e00ff */
[----:B------:R-:W-:Y:S01]  /*ab10*/  IADD3 R38, P2, R2, 0x88, RZ ;  /* 0x0000008802267810 */ /* 0x000fe20007f5e0ff */
[----:B0-----:R-:W-:Y:S01]  /*ab20*/  VIADD R12, R26, 0xffffff80 ;  /* 0xffffff801a0c7836 */ /* 0x001fe20000000000 */
[----:B------:R-:W-:Y:S01]  /*ab30*/  SHF.R.U32.HI R0, RZ, 0x4, R0 ;  /* 0x00000004ff007819 */ /* 0x000fe20000011600 */
[----:B------:R-:W-:Y:S01]  /*ab40*/  IMAD.U32 R3, RZ, RZ, UR5 ;  /* 0x00000005ff037e24 */ /* 0x000fe2000f8e00ff */
[----:B------:R-:W-:Y:S01]  /*ab50*/  STL.128 [R1+0x90], R4 ;  /* 0x0000900401007387 */ /* 0x000fe20000100c00 */
[----:B------:R-:W-:Y:S01]  /*ab60*/  IMAD.U32 R10, RZ, RZ, UR4 ;  /* 0x00000004ff0a7e24 */ /* 0x000fe2000f8e00ff */
[----:B------:R-:W-:Y:S01]  /*ab70*/  LOP3.LUT R0, R0, 0x3fff, RZ, 0xc0, !PT ;  /* 0x00003fff00007812 */ /* 0x000fe200078ec0ff */
[----:B------:R-:W-:Y:S01]  /*ab80*/  IMAD.U32 R8, RZ, RZ, UR9 ;  /* 0x00000009ff087e24 */ /* 0x000fe2000f8e00ff */
[----:B------:R0:W-:Y:S01]  /*ab90*/  STL [R1+0x74], R12 ;  /* 0x0000740c01007387 */ /* 0x0001e20000100800 */
[----:B------:R-:W-:Y:S01]  /*aba0*/  IMAD.U32 R9, RZ, RZ, UR10 ;  /* 0x0000000aff097e24 */ /* 0x000fe2000f8e00ff */
[----:B------:R-:W-:Y:S01]  /*abb0*/  LOP3.LUT R0, R0, 0x2000000, RZ, 0xfc, !PT ;  /* 0x0200000000007812 */ /* 0x000fe200078efcff */
[----:B------:R-:W-:Y:S01]  /*abc0*/  UIADD3 UR4, UR44, 0x36400, URZ ;  /* 0x000364002c047890 */ /* 0x000fe2000fffe03f */
[----:B------:R1:W-:Y:S01]  /*abd0*/  STL.64 [R1+0x78], R10 ;  /* 0x0000780a01007387 */ /* 0x0003e20000100a00 */
[----:B--2---:R-:W-:-:S02]  /*abe0*/  VIADD R14, R13, 0xffffff80 ;  /* 0xffffff800d0e7836 */ /* 0x004fc40000000000 */
[----:B------:R-:W-:Y:S01]  /*abf0*/  ULOP3.LUT UP0, URZ, UR4, 0x3ff, URZ, 0xc0, !UPT ;  /* 0x000003ff043f7892 */ /* 0x000fe2000f80c03f */
[----:B------:R1:W-:Y:S01]  /*ac00*/  STL.64 [R1+0x58], R8 ;  /* 0x0000580801007387 */ /* 0x0003e20000100a00 */
[----:B------:R-:W-:Y:S02]  /*ac10*/  VIADD R13, R13, 0xffffff80 ;  /* 0xffffff800d0d7836 */ /* 0x000fe40000000000 */
[----:B------:R-:W-:Y:S01]  /*ac20*/  IMAD.X R55, RZ, RZ, R18, P5 ;  /* 0x000000ffff377224 */ /* 0x000fe200028e0612 */
[----:B0-----:R1:W5:Y:S01]  /*ac30*/  LDL R12, [R1+0x450] ;  /* 0x00045000010c7983 */ /* 0x0013620000100800 */
[----:B------:R-:W-:Y:S01]  /*ac40*/  IMAD.MOV.U32 R4, RZ, RZ, R3 ;  /* 0x000000ffff047224 */ /* 0x000fe200078e0003 */
[----:B------:R-:W-:Y:S01]  /*ac50*/  SHF.R.S32.HI R13, RZ, 0x1f, R13 ;  /* 0x0000001fff0d7819 */ /* 0x000fe2000001140d */
[----:B------:R-:W-:Y:S01]  /*ac60*/  IMAD.MOV.U32 R6, RZ, RZ, R0 ;  /* 0x000000ffff067224 */ /* 0x000fe200078e0000 */
[----:B------:R1:W5:Y:S01]  /*ac70*/  LDL R3, [R1+0x458] ;  /* 0x0004580001037983 */ /* 0x0003620000100800 */
[----:B------:R-:W-:Y:S01]  /*ac80*/  PLOP3.LUT P5, PT, PT, PT, UP0, 0x80, 0x0 ;  /* 0x000000000000781c */ /* 0x000fe20003faf008 */
[--C-:B------:R-:W-:Y:S01]  /*ac90*/  IMAD.X R28, RZ, RZ, R18.reuse, P1 ;  /* 0x000000ffff1c7224 */ /* 0x100fe200008e0612 */
[----:B------:R-:W-:Y:S01]  /*aca0*/  LEA.HI R13, R13, R14, RZ, 0x5 ;  /* 0x0000000e0d0d7211 */ /* 0x000fe200078f28ff */
[----:B------:R1:W-:Y:S01]  /*acb0*/  STL.128 [R1+0x80], R4 ;  /* 0x0000800401007387 */ /* 0x0003e20000100c00 */
[----:B------:R-:W-:Y:S01]  /*acc0*/  IMAD.X R25, RZ, RZ, R18, P6 ;  /* 0x000000ffff197224 */ /* 0x000fe200030e0612 */
[----:B------:R-:W-:-:S02]  /*acd0*/  IADD3 R40, P1, R2, 0x90, RZ ;  /* 0x0000009002287810 */ /* 0x000fc40007f3e0ff */
[----:B------:R-:W-:Y:S02]  /*ace0*/  SHF.R.S32.HI R13, RZ, 0x5, R13 ;  /* 0x00000005ff0d7819 */ /* 0x000fe4000001140d */
[----:B------:R-:W-:Y:S01]  /*acf0*/  IADD3 R46, P6, R2, 0x98, RZ ;  /* 0x00000098022e7810 */ /* 0x000fe20007fde0ff */
[--C-:B------:R-:W-:Y:S02]  /*ad00*/  IMAD.X R50, RZ, RZ, R18.reuse, P0 ;  /* 0x000000ffff327224 */ /* 0x100fe400000e0612 */
[----:B------:R-:W-:Y:S02]  /*ad10*/  IMAD.MOV.U32 R0, RZ, RZ, R13 ;  /* 0x000000ffff007224 */ /* 0x000fe400078e000d */
[--C-:B------:R-:W-:Y:S02]  /*ad20*/  IMAD.X R52, RZ, RZ, R18.reuse, P4 ;  /* 0x000000ffff347224 */ /* 0x100fe400020e0612 */
[--C-:B------:R-:W-:Y:S02]  /*ad30*/  IMAD.X R51, RZ, RZ, R18.reuse, P3 ;  /* 0x000000ffff337224 */ /* 0x100fe400018e0612 */
[----:B------:R-:W-:-:S02]  /*ad40*/  IMAD.X R45, RZ, RZ, R18, P2 ;  /* 0x000000ffff2d7224 */ /* 0x000fc400010e0612 */
[--C-:B------:R-:W-:Y:S02]  /*ad50*/  IMAD.X R49, RZ, RZ, R18.reuse, P1 ;  /* 0x000000ffff317224 */ /* 0x100fe400008e0612 */
[----:B------:R-:W-:Y:S01]  /*ad60*/  IMAD.X R47, RZ, RZ, R18, P6 ;  /* 0x000000ffff2f7224 */ /* 0x000fe200030e0612 */
[----:B-1----:R-:W-:Y:S06]  /*ad70*/  @!P5 BRA `(.L_x_3092) ;  /* 0x000000000070d947 */ /* 0x002fec0003800000 */
        /* <DEDUP_REMOVED lines=12> */
[----:B-----5:R-:W-:Y:S02]  /*ae40*/  IMAD.MOV.U32 R12, RZ, RZ, 0x1 ;  /* 0x00000001ff0c7424 */ /* 0x020fe400078e00ff */
[----:B------:R-:W-:-:S07]  /*ae50*/  IMAD.MOV.U32 R13, RZ, RZ, RZ ;  /* 0x000000ffff0d7224 */ /* 0x000fce00078e00ff */
[----:B------:R-:W-:-:S07]  /*ae60*/  LEPC R20, `(.L_x_3093) ;  /* 0x000000001014794e */ /* 0x000fce0000000000 */
[----:B0-----:R-:W-:Y:S05]  /*ae70*/  CALL.ABS.NOINC R14 ;  /* 0x000000000e007343 */ /* 0x001fea0003c00000 */
.L_x_3093:
[----:B------:R-:W2:Y:S02]  /*ae80*/  LDL R7, [R1+0x74] ;  /* 0x0000740001077983 */ /* 0x000ea40000100800 */
[----:B--2---:R-:W-:-:S04]  /*ae90*/  SHF.R.S32.HI R0, RZ, 0x1f, R7 ;  /* 0x0000001fff007819 */ /* 0x004fc80000011407 */
[CC--:B------:R-:W-:Y:S02]  /*aea0*/  LEA.HI R3, R0.reuse, R7.reuse, RZ, 0x4 ;  /* 0x0000000700037211 */ /* 0x0c0fe400078f20ff */
[----:B------:R-:W-:Y:S02]  /*aeb0*/  LEA.HI R0, R0, R7, RZ, 0x5 ;  /* 0x0000000700007211 */ /* 0x000fe400078f28ff */
[----:B------:R-:W-:Y:S02]  /*aec0*/  SHF.R.S32.HI R4, RZ, 0x4, R3 ;  /* 0x00000004ff047819 */ /* 0x000fe40000011403 */
[----:B------:R-:W-:Y:S02]  /*aed0*/  SHF.R.S32.HI R0, RZ, 0x5, R0 ;  /* 0x00000005ff007819 */ /* 0x000fe40000011400 */
[C---:B------:R-:W-:Y:S02]  /*aee0*/  LEA.HI R5, R3.reuse, R4, RZ, 0x1 ;  /* 0x0000000403057211 */ /* 0x040fe400078f08ff */
[----:B------:R-:W-:-:S02]  /*aef0*/  LOP3.LUT R3, R3, 0xfffffff0, RZ, 0xc0, !PT ;  /* 0xfffffff003037812 */ /* 0x000fc400078ec0ff */
[----:B------:R-:W-:-:S03]  /*af00*/  LOP3.LUT R5, R5, 0x1ffffffe, RZ, 0xc0, !PT ;  /* 0x1ffffffe05057812 */ /* 0x000fc600078ec0ff */
[----:B------:R-:W-:Y:S02]  /*af10*/  IMAD.IADD R3, R7, 0x1, -R3 ;  /* 0x0000000107037824 */ /* 0x000fe400078e0a03 */
[----:B------:R-:W-:-:S04]  /*af20*/  IMAD.IADD R5, R4, 0x1, -R5 ;  /* 0x0000000104057824 */ /* 0x000fc800078e0a05 */
[----:B------:R-:W-:-:S07]  /*af30*/  IMAD.SHL.U32 R12, R5, 0x8, RZ ;  /* 0x00000008050c7824 */ /* 0x000fce00078e00ff */
.L_x_3092:
[----:B------:R-:W2:Y:S01]  /*af40*/  LDL R53, [R1+0x1d4] ;  /* 0x0001d40001357983 */ /* 0x000ea20000100800 */
[----:B-----5:R-:W-:Y:S01]  /*af50*/  SHF.R.S32.HI R4, RZ, 0x1f, R3 ;  /* 0x0000001fff047819 */ /* 0x020fe20000011403 */
[----:B------:R-:W-:Y:S01]  /*af60*/  VIADD R10, R26, 0xffffff80 ;  /* 0xffffff801a0a7836 */ /* 0x000fe20000000000 */
[----:B------:R-:W-:Y:S01]  /*af70*/  IADD3 R8, P0, R2, 0xfc, RZ ;  /* 0x000000fc02087810 */ /* 0x000fe20007f1e0ff */
[----:B------:R0:W-:Y:S01]  /*af80*/  STL.64 [R1+0xc0], R24 ;  /* 0x0000c01801007387 */ /* 0x0001e20000100a00 */
[----:B------:R-:W-:Y:S01]  /*af90*/  LEA.HI R4, R4, R3, RZ, 0x3 ;  /* 0x0000000304047211 */ /* 0x000fe200078f18ff */
[----:B------:R-:W1:Y:S01]  /*afa0*/  LDC.64 R20, c[0x0][0xad0] ;  /* 0x0002b400ff147b82 */ /* 0x000e620000000a00 */
[----:B------:R-:W-:Y:S01]  /*afb0*/  IMAD.U32 R30, RZ, RZ, UR38 ;  /* 0x00000026ff1e7e24 */ /* 0x000fe2000f8e00ff */
[----:B------:R3:W-:Y:S01]  /*afc0*/  STL [R1+0xcc], R10 ;  /* 0x0000cc0a01007387 */ /* 0x0007e20000100800 */
[C---:B------:R-:W-:Y:S01]  /*afd0*/  LOP3.LUT R6, R4.reuse, 0xfffffff8, RZ, 0xc0, !PT ;  /* 0xfffffff804067812 */ /* 0x040fe200078ec0ff */
[----:B------:R-:W-:Y:S01]  /*afe0*/  IMAD.SHL.U32 R4, R4, 0x40, RZ ;  /* 0x0000004004047824 */ /* 0x000fe200078e00ff */
[C---:B------:R-:W-:Y:S01]  /*aff0*/  IADD3 R14, P3, R2.reuse, 0xa0, RZ ;  /* 0x000000a0020e7810 */ /* 0x040fe20007f7e0ff */
[----:B------:R-:W-:Y:S01]  /*b000*/  IMAD.X R11, RZ, RZ, R18, P0 ;  /* 0x000000ffff0b7224 */ /* 0x000fe200000e0612 */
[----:B------:R-:W-:Y:S01]  /*b010*/  IADD3 R26, P2, R2, 0xb0, RZ ;  /* 0x000000b0021a7810 */ /* 0x000fe20007f5e0ff */
[----:B------:R-:W-:Y:S01]  /*b020*/  IMAD.IADD R3, R3, 0x1, -R6 ;  /* 0x0000000103037824 */ /* 0x000fe200078e0a06 */
[----:B------:R-:W-:Y:S01]  /*b030*/  LOP3.LUT R7, R4, 0xfffffe00, RZ, 0xc0, !PT ;  /* 0xfffffe0004077812 */ /* 0x000fe200078ec0ff */
[----:B------:R-:W-:Y:S01]  /*b040*/  IMAD.U32 R31, RZ, RZ, UR39 ;  /* 0x00000027ff1f7e24 */ /* 0x000fe2000f8e00ff */
[----:B------:R-:W-:Y:S01]  /*b050*/  IADD3 R6, P1, R2, 0x70, RZ ;  /* 0x0000007002067810 */ /* 0x000fe20007f3e0ff */
[C---:B------:R-:W-:Y:S01]  /*b060*/  IMAD.SHL.U32 R5, R3.reuse, 0x40, RZ ;  /* 0x0000004003057824 */ /* 0x040fe200078e00ff */
[----:B------:R-:W-:Y:S01]  /*b070*/  LOP3.LUT P0, RZ, R3, 0x2, RZ, 0xc0, !PT ;  /* 0x0000000203ff7812 */ /* 0x000fe2000780c0ff */
[----:B------:R-:W-:Y:S01]  /*b080*/  IMAD R0, R0, 0x400, R7 ;  /* 0x0000040000007824 */ /* 0x000fe200078e0207 */
[----:B------:R-:W-:Y:S01]  /*b090*/  STL.64 [R1+0xb0], R22 ;  /* 0x0000b01601007387 */ /* 0x000fe20000100a00 */
[----:B------:R-:W-:Y:S01]  /*b0a0*/  IMAD.X R13, RZ, RZ, R18, P1 ;  /* 0x000000ffff0d7224 */ /* 0x000fe200008e0612 */
[----:B------:R-:W-:Y:S01]  /*b0b0*/  LOP3.LUT R5, R5, 0x1c0, RZ, 0xc0, !PT ;  /* 0x000001c005057812 */ /* 0x000fe200078ec0ff */
[----:B------:R-:W-:Y:S01]  /*b0c0*/  IMAD.MOV.U32 R32, RZ, RZ, 0x10 ;  /* 0x00000010ff207424 */ /* 0x000fe200078e00ff */
[----:B------:R-:W-:Y:S01]  /*b0d0*/  LOP3.LUT P1, RZ, R3, 0x4, RZ, 0xc0, !PT ;  /* 0x0000000403ff7812 */ /* 0x000fe2000782c0ff */
[----:B------:R-:W-:Y:S01]  /*b0e0*/  IMAD.MOV.U32 R7, RZ, RZ, R13 ;  /* 0x000000ffff077224 */ /* 0x000fe200078e000d */
[----:B------:R-:W-:Y:S01]  /*b0f0*/  LOP3.LUT R4, R5, 0x8, R12, 0xf8, !PT ;  /* 0x0000000805047812 */ /* 0x000fe200078ef80c */
[----:B------:R-:W-:Y:S01]  /*b100*/  IMAD.MOV.U32 R12, RZ, RZ, R27 ;  /* 0x000000ffff0c7224 */ /* 0x000fe200078e001b */
[----:B------:R-:W-:Y:S01]  /*b110*/  SHF.R.U32.HI R5, RZ, 0x3, R5 ;  /* 0x00000003ff057819 */ /* 0x000fe20000011605 */
[----:B------:R-:W-:Y:S01]  /*b120*/  IMAD.MOV.U32 R13, RZ, RZ, R28 ;  /* 0x000000ffff0d7224 */ /* 0x000fe200078e001c */
[----:B------:R-:W-:Y:S01]  /*b130*/  SEL R32, R32, 0xfffffff0, !P0 ;  /* 0xfffffff020207807 */ /* 0x000fe20004000000 */
[----:B------:R-:W-:Y:S01]  /*b140*/  IMAD.X R15, RZ, RZ, R18, P3 ;  /* 0x000000ffff0f7224 */ /* 0x000fe200018e0612 */
[----:B------:R-:W-:Y:S01]  /*b150*/  LOP3.LUT R9, R4, R5, RZ, 0x3c, !PT ;  /* 0x0000000504097212 */ /* 0x000fe200078e3cff */
[----:B------:R-:W-:Y:S01]  /*b160*/  IMAD.MOV.U32 R4, RZ, RZ, R8 ;  /* 0x000000ffff047224 */ /* 0x000fe200078e0008 */
[----:B------:R-:W-:Y:S01]  /*b170*/  STL.U8 [R1+0xc8], RZ ;  /* 0x0000c8ff01007387 */ /* 0x000fe20000100000 */
[----:B------:R-:W-:Y:S01]  /*b180*/  IMAD.MOV.U32 R5, RZ, RZ, R11 ;  /* 0x000000ffff057224 */ /* 0x000fe200078e000b */
[----:B------:R-:W-:Y:S01]  /*b190*/  BSSY B0, `(.L_x_3094) ;  /* 0x0000024000007945 */ /* 0x000fe20003800000 */
[----:B0-----:R-:W-:Y:S01]  /*b1a0*/  IMAD.IADD R25, R0, 0x1, R9 ;  /* 0x0000000100197824 */ /* 0x001fe200078e0209 */
[----:B---3--:R-:W0:Y:S01]  /*b1b0*/  LDC.64 R10, c[0x0][0xae0] ;  /* 0x0002b800ff0a7b82 */ /* 0x008e220000000a00 */
[----:B------:R-:W-:Y:S01]  /*b1c0*/  IMAD.X R27, RZ, RZ, R18, P2 ;  /* 0x000000ffff1b7224 */ /* 0x000fe200010e0612 */
[----:B------:R3:W-:Y:S01]  /*b1d0*/  STL.128 [R1+0x100], R4 ;  /* 0x0001000401007387 */ /* 0x0007e20000100c00 */
[----:B------:R-:W-:-:S03]  /*b1e0*/  IMAD.WIDE.U32 R24, R25, 0x2, R30 ;  /* 0x0000000219187825 */ /* 0x000fc600078e001e */
[----:B------:R4:W-:Y:S01]  /*b1f0*/  STL.128 [R1+0x110], R12 ;  /* 0x0001100c01007387 */ /* 0x0009e20000100c00 */
[----:B------:R-:W-:Y:S01]  /*b200*/  IMAD.MOV.U32 R33, RZ, RZ, 0x20 ;  /* 0x00000020ff217424 */ /* 0x000fe200078e00ff */
[----:B------:R-:W0:Y:S01]  /*b210*/  LDC.64 R8, c[0x0][0xad8] ;  /* 0x0002b600ff087b82 */ /* 0x000e220000000a00 */
[----:B------:R-:W-:Y:S01]  /*b220*/  IADD3 R28, P0, R24, 0x36400, RZ ;  /* 0x00036400181c7810 */ /* 0x000fe20007f1e0ff */
[----:B------:R0:W-:Y:S01]  /*b230*/  STL.64 [R1+0xb8], R26 ;  /* 0x0000b81a01007387 */ /* 0x0001e20000100a00 */
[----:B------:R-:W-:Y:S01]  /*b240*/  IMAD.MOV.U32 R24, RZ, RZ, RZ ;  /* 0x000000ffff187224 */ /* 0x000fe200078e00ff */
[----:B------:R-:W-:Y:S02]  /*b250*/  SEL R33, R33, 0xffffffe0, !P1 ;  /* 0xffffffe021217807 */ /* 0x000fe40004800000 */
[----:B------:R-:W-:Y:S01]  /*b260*/  IMAD.X R29, RZ, RZ, R25, P0 ;  /* 0x000000ffff1d7224 */ /* 0x000fe200000e0619 */
[----:B------:R0:W-:Y:S01]  /*b270*/  STL.U8 [R1+0x120], RZ ;  /* 0x000120ff01007387 */ /* 0x0001e20000100000 */
[----:B---3--:R-:W3:Y:S01]  /*b280*/  LDC R6, c[0x0][0x450] ;  /* 0x00011400ff067b82 */ /* 0x008ee20000000800 */
[----:B-1----:R-:W-:-:S02]  /*b290*/  IMAD.MOV.U32 R7, RZ, RZ, R20 ;  /* 0x000000ffff077224 */ /* 0x002fc400078e0014 */
[----:B------:R1:W-:Y:S01]  /*b2a0*/  STL.64 [R1+0xa0], R32 ;  /* 0x0000a02001007387 */ /* 0x0003e20000100a00 */
[----:B----4-:R-:W-:Y:S02]  /*b2b0*/  IMAD.U32 R13, RZ, RZ, UR48 ;  /* 0x00000030ff0d7e24 */ /* 0x010fe4000f8e00ff */
[----:B------:R-:W-:Y:S01]  /*b2c0*/  IMAD.U32 R12, RZ, RZ, UR47 ;  /* 0x0000002fff0c7e24 */ /* 0x000fe2000f8e00ff */
[----:B------:R1:W-:Y:S01]  /*b2d0*/  STL.64 [R1+0xa8], R28 ;  /* 0x0000a81c01007387 */ /* 0x0003e20000100a00 */
[----:B------:R-:W3:Y:S01]  /*b2e0*/  LDC.64 R4, c[0x0][0x448] ;  /* 0x00011200ff047b82 */ /* 0x000ee20000000a00 */
[----:B------:R-:W-:Y:S02]  /*b2f0*/  IMAD.MOV.U32 R14, RZ, RZ, R21 ;  /* 0x000000ffff0e7224 */ /* 0x000fe400078e0015 */
[----:B0-----:R-:W-:Y:S02]  /*b300*/  IMAD.MOV.U32 R26, RZ, RZ, R10 ;  /* 0x000000ffff1a7224 */ /* 0x001fe400078e000a */
[----:B------:R-:W-:-:S02]  /*b310*/  IMAD.MOV.U32 R27, RZ, RZ, R11 ;  /* 0x000000ffff1b7224 */ /* 0x000fc400078e000b */
[----:B------:R-:W-:Y:S02]  /*b320*/  IMAD.MOV.U32 R15, RZ, RZ, R8 ;  /* 0x000000ffff0f7224 */ /* 0x000fe400078e0008 */
[----:B------:R-:W-:-:S03]  /*b330*/  IMAD.MOV.U32 R25, RZ, RZ, R9 ;  /* 0x000000ffff197224 */ /* 0x000fc600078e0009 */
[----:B------:R1:W-:Y:S04]  /*b340*/  STL.128 [R1+0xd0], R12 ;  /* 0x0000d00c01007387 */ /* 0x0003e80000100c00 */
[----:B------:R1:W-:Y:S04]  /*b350*/  STL.128 [R1+0xe0], R24 ;  /* 0x0000e01801007387 */ /* 0x0003e80000100c00 */
[----:B---3--:R1:W-:Y:S01]  /*b360*/  STL.128 [R1+0xf0], R4 ;  /* 0x0000f00401007387 */ /* 0x0083e20000100c00 */
[----:B--2---:R-:W-:-:S04]  /*b370*/  LEA.HI R0, R53, R53, RZ, 0x1 ;  /* 0x0000003535007211 */ /* 0x004fc800078f08ff */
[----:B------:R-:W-:-:S05]  /*b380*/  LOP3.LUT R0, R0, 0xfffffffe, RZ, 0xc0, !PT ;  /* 0xfffffffe00007812 */ /* 0x000fca00078ec0ff */
[----:B------:R-:W-:-:S05]  /*b390*/  IMAD.IADD R0, R53, 0x1, -R0 ;  /* 0x0000000135007824 */ /* 0x000fca00078e0a00 */
[----:B------:R-:W-:-:S04]  /*b3a0*/  SHF.L.U32 R0, R0, 0x1f, RZ ;  /* 0x0000001f00007819 */ /* 0x000fc800000006ff */
[----:B------:R-:W0:Y:S02]  /*b3b0*/  SYNCS.PHASECHK.TRANS64.TRYWAIT P0, [UR44+0x38800], R0 ;  /* 0x03880000ff0075a7 */ /* 0x000e24000800016c */
[----:B01----:R-:W-:Y:S05]  /*b3c0*/  @!P0 BRA `(.L_x_3095) ;  /* 0x0000023c003c8947 */ /* 0x003fea0003800000 */
.L_x_3315:
[----:B------:R-:W-:Y:S05]  /*b3d0*/  BSYNC B0 ;  /* 0x0000000000007941 */ /* 0x000fea0003800000 */
.L_x_3094:
[----:B------:R-:W2:Y:S04]  /*b3e0*/  LDL R32, [R1] ;  /* 0x0000000001207983 */ /* 0x000ea80000100800 */
[----:B------:R1:W5:Y:S01]  /*b3f0*/  LDL.64 R20, [R1+0x1c8] ;  /* 0x0001c80001147983 */ /* 0x0003620000100a00 */
[C---:B------:R-:W-:Y:S01]  /*b400*/  IADD3 R14, P0, R2.reuse, 0xc8, RZ ;  /* 0x000000c8020e7810 */ /* 0x040fe20007f1e0ff */
[----:B------:R-:W-:Y:S01]  /*b410*/  IMAD.MOV.U32 R12, RZ, RZ, R48 ;  /* 0x000000ffff0c7224 */ /* 0x000fe200078e0030 */
[C---:B------:R-:W-:Y:S01]  /*b420*/  IADD3 R7, P1, R2.reuse, 0x100, RZ ;  /* 0x0000010002077810 */ /* 0x040fe20007f3e0ff */
[----:B------:R-:W-:Y:S01]  /*b430*/  IMAD.MOV.U32 R13, RZ, RZ, R55 ;  /* 0x000000ffff0d7224 */ /* 0x000fe200078e0037 */
[C---:B------:R-:W-:Y:S01]  /*b440*/  IADD3 R4, P2, R2.reuse, 0x108, RZ ;  /* 0x0000010802047810 */ /* 0x040fe20007f5e0ff */
[--C-:B------:R-:W-:Y:S01]  /*b450*/  IMAD.X R15, RZ, RZ, R18.reuse, P0 ;  /* 0x000000ffff0f7224 */ /* 0x100fe200000e0612 */
[C---:B0-----:R-:W-:Y:S01]  /*b460*/  IADD3 R0, P0, R2.reuse, 0x1d4, RZ ;  /* 0x000001d402007810 */ /* 0x041fe20007f1e0ff */
[----:B------:R-:W-:Y:S01]  /*b470*/  IMAD.X R24, RZ, RZ, R18, P1 ;  /* 0x000000ffff187224 */ /* 0x000fe200008e0612 */
[----:B------:R-:W-:Y:S01]  /*b480*/  IADD3 R26, P1, R2, 0x120, RZ ;  /* 0x00000120021a7810 */ /* 0x000fe20007f3e0ff */
[----:B------:R-:W-:Y:S01]  /*b490*/  IMAD.MOV.U32 R28, RZ, RZ, R42 ;  /* 0x000000ffff1c7224 */ /* 0x000fe200078e002a */
[----:B------:R0:W-:Y:S01]  /*b4a0*/  STL.128 [R1+0x130], R12 ;  /* 0x0001300c01007387 */ /* 0x0001e20000100c00 */
[----:B------:R-:W-:Y:S01]  /*b4b0*/  IMAD.X R3, RZ, RZ, R18, P0 ;  /* 0x000000ffff037224 */ /* 0x000fe200000e0612 */
[----:B------:R-:W-:Y:S01]  /*b4c0*/  BSSY B0, `(.L_x_3096) ;  /* 0x0000034000007945 */ /* 0x000fe20003800000 */
[----:B------:R-:W-:-:S02]  /*b4d0*/  IMAD.MOV.U32 R29, RZ, RZ, R51 ;  /* 0x000000ffff1d7224 */ /* 0x000fc400078e0033 */
[----:B------:R-:W-:-:S03]  /*b4e0*/  IMAD.X R27, RZ, RZ, R18, P1 ;  /* 0x000000ffff1b7224 */ /* 0x000fc600008e0612 */
[----:B------:R-:W-:Y:S04]  /*b4f0*/  STL.128 [R1+0x150], R28 ;  /* 0x0001501c01007387 */ /* 0x000fe80000100c00 */
[----:B------:R-:W-:Y:S01]  /*b500*/  STL.64 [R1+0x1c0], R26 ;  /* 0x0001c01a01007387 */ /* 0x000fe20000100a00 */
[----:B0-----:R-:W-:Y:S02]  /*b510*/  IMAD.MOV.U32 R14, RZ, RZ, R43 ;  /* 0x000000ffff0e7224 */ /* 0x001fe400078e002b */
[----:B------:R-:W-:Y:S02]  /*b520*/  IMAD.MOV.U32 R15, RZ, RZ, R52 ;  /* 0x000000ffff0f7224 */ /* 0x000fe400078e0034 */
[----:B------:R-:W-:Y:S02]  /*b530*/  IMAD.MOV.U32 R12, RZ, RZ, R2 ;  /* 0x000000ffff0c7224 */ /* 0x000fe400078e0002 */
[----:B------:R-:W-:-:S05]  /*b540*/  IMAD.MOV.U32 R13, RZ, RZ, R18 ;  /* 0x000000ffff0d7224 */ /* 0x000fca00078e0012 */
[----:B------:R0:W-:Y:S02]  /*b550*/  STL.128 [R1+0x140], R12 ;  /* 0x0001400c01007387 */ /* 0x0001e40000100c00 */
[----:B0-----:R-:W-:Y:S02]  /*b560*/  IMAD.MOV.U32 R14, RZ, RZ, R39 ;  /* 0x000000ffff0e7224 */ /* 0x001fe400078e0027 */
[----:B------:R-:W-:Y:S02]  /*b570*/  IMAD.MOV.U32 R15, RZ, RZ, R44 ;  /* 0x000000ffff0f7224 */ /* 0x000fe400078e002c */
[----:B------:R-:W-:Y:S01]  /*b580*/  IMAD.MOV.U32 R12, RZ, RZ, R0 ;  /* 0x000000ffff0c7224 */ /* 0x000fe200078e0000 */
[----:B------:R-:W-:Y:S01]  /*b590*/  IADD3 R0, P0, R2, 0x1d8, RZ ;  /* 0x000001d802007810 */ /* 0x000fe20007f1e0ff */
[----:B------:R-:W-:-:S04]  /*b5a0*/  IMAD.MOV.U32 R13, RZ, RZ, R3 ;  /* 0x000000ffff0d7224 */ /* 0x000fc800078e0003 */
[----:B------:R-:W-:Y:S01]  /*b5b0*/  IMAD.X R3, RZ, RZ, R18, P0 ;  /* 0x000000ffff037224 */ /* 0x000fe200000e0612 */
[----:B------:R0:W-:Y:S01]  /*b5c0*/  STL.128 [R1+0x160], R12 ;  /* 0x0001600c01007387 */ /* 0x0001e20000100c00 */
[----:B------:R-:W-:Y:S01]  /*b5d0*/  IADD3 R25, P0, R2, 0xb8, RZ ;  /* 0x000000b802197810 */ /* 0x000fe20007f1e0ff */
        /* <DEDUP_REMOVED lines=8> */
[----:B------:R-:W-:Y:S02]  /*b660*/  IMAD.MOV.U32 R15, RZ, RZ, R3 ;  /* 0x000000ffff0f7224 */ /* 0x000fe400078e0003 */
[----:B------:R-:W-:-:S02]  /*b670*/  IMAD.X R0, RZ, RZ, R18, P0 ;  /* 0x000000ffff007224 */ /* 0x000fc400000e0612 */
[----:B------:R-:W-:Y:S01]  /*b680*/  IMAD.X R3, RZ, RZ, R18, P2 ;  /* 0x000000ffff037224 */ /* 0x000fe200010e0612 */
[----:B------:R0:W-:Y:S02]  /*b690*/  STL.128 [R1+0x180], R12 ;  /* 0x0001800c01007387 */ /* 0x0001e40000100c00 */
[----:B0-----:R-:W-:Y:S02]  /*b6a0*/  IMAD.MOV.U32 R14, RZ, RZ, R36 ;  /* 0x000000ffff0e7224 */ /* 0x001fe400078e0024 */
[----:B------:R-:W-:Y:S02]  /*b6b0*/  IMAD.MOV.U32 R15, RZ, RZ, R37 ;  /* 0x000000ffff0f7224 */ /* 0x000fe400078e0025 */
[----:B------:R-:W-:Y:S02]  /*b6c0*/  IMAD.MOV.U32 R12, RZ, RZ, R7 ;  /* 0x000000ffff0c7224 */ /* 0x000fe400078e0007 */
[----:B------:R-:W-:Y:S01]  /*b6d0*/  IMAD.MOV.U32 R13, RZ, RZ, R24 ;  /* 0x000000ffff0d7224 */ /* 0x000fe200078e0018 */
[----:B------:R-:W-:-:S04]  /*b6e0*/  IADD3 R24, P0, R2, 0x1c8, RZ ;  /* 0x000001c802187810 */ /* 0x000fc80007f1e0ff */
[----:B------:R0:W-:Y:S02]  /*b6f0*/  STL.128 [R1+0x190], R12 ;  /* 0x0001900c01007387 */ /* 0x0001e40000100c00 */
[----:B0-----:R-:W-:Y:S02]  /*b700*/  IMAD.MOV.U32 R12, RZ, RZ, R25 ;  /* 0x000000ffff0c7224 */ /* 0x001fe400078e0019 */
[----:B------:R-:W-:Y:S02]  /*b710*/  IMAD.MOV.U32 R13, RZ, RZ, R0 ;  /* 0x000000ffff0d7224 */ /* 0x000fe400078e0000 */
[----:B------:R-:W-:Y:S02]  /*b720*/  IMAD.MOV.U32 R14, RZ, RZ, R4 ;  /* 0x000000ffff0e7224 */ /* 0x000fe400078e0004 */
[----:B------:R-:W-:Y:S02]  /*b730*/  IMAD.MOV.U32 R15, RZ, RZ, R3 ;  /* 0x000000ffff0f7224 */ /* 0x000fe400078e0003 */
[----:B------:R-:W-:-:S03]  /*b740*/  IMAD.X R25, RZ, RZ, R18, P0 ;  /* 0x000000ffff197224 */ /* 0x000fc600000e0612 */
[----:B------:R0:W-:Y:S04]  /*b750*/  STL.128 [R1+0x1a0], R12 ;  /* 0x0001a00c01007387 */ /* 0x0001e80000100c00 */
[----:B------:R1:W-:Y:S01]  /*b760*/  STL.64 [R1+0x128], R24 ;  /* 0x0001281801007387 */ /* 0x0003e20000100a00 */
        /* <DEDUP_REMOVED lines=9> */
.L_x_3097:
[----:B------:R-:W-:Y:S05]  /*b800*/  BSYNC B0 ;  /* 0x0000000000007941 */ /* 0x000fea0003800000 */
.L_x_3096:
        /* <DEDUP_REMOVED lines=8> */
.L_x_3099:
[----:B------:R-:W-:Y:S05]  /*b890*/  BSYNC B0 ;  /* 0x0000000000007941 */ /* 0x000fea0003800000 */
.L_x_3098:
[----:B------:R-:W-:Y:S04]  /*b8a0*/  BSSY B0, `(.L_x_3100) ;  /* 0x0000004000007945 */ /* 0x000fe80003800000 */
[----:B-1----:R-:W-:Y:S05]  /*b8b0*/  @P0 BRA `(.L_x_3101) ;  /* 0x0000000000080947 */ /* 0x002fea0003800000 */
[----:B------:R-:W1:Y:S02]  /*b8c0*/  SYNCS.PHASECHK.TRANS64.TRYWAIT P0, [R20+URZ], R21 ;  /* 0x00000015140075a7 */ /* 0x000e64000800017f */
[----:B-1----:R-:W-:Y:S05]  /*b8d0*/  @!P0 BRA `(.L_x_3102) ;  /* 0x0000023800108947 */ /* 0x002fea0003800000 */
.L_x_3101:
[----:B------:R-:W-:Y:S05]  /*b8e0*/  BSYNC B0 ;  /* 0x0000000000007941 */ /* 0x000fea0003800000 */
.L_x_3100:
[----:B------:R-:W2:Y:S04]  /*b8f0*/  LDL R7, [R1+0x1c8] ;  /* 0x0001c80001077983 */ /* 0x000ea80000100800 */
[----:B------:R-:W2:Y:S01]  /*b900*/  LDL.64 R12, [R1+0x80] ;  /* 0x00008000010c7983 */ /* 0x000ea20000100a00 */
[----:B------:R-:W-:Y:S05]  /*b910*/  WARPSYNC.ALL ;  /* 0x0000000000007948 */ /* 0x000fea0003800000 */
[----:B------:R-:W3:Y:S04]  /*b920*/  LDL.64 R24, [R1+0x78] ;  /* 0x0000780001187983 */ /* 0x000ee80000100a00 */
[----:B------:R-:W4:Y:S04]  /*b930*/  LDL.64 R14, [R1+0x78] ;  /* 0x00007800010e7983 */ /* 0x000f280000100a00 */
[----:B01----:R-:W5:Y:S04]  /*b940*/  LDL.64 R20, [R1+0x78] ;  /* 0x0000780001147983 */ /* 0x003f680000100a00 */
[----:B------:R-:W5:Y:S01]  /*b950*/  LDL.64 R56, [R1+0x78] ;  /* 0x0000780001387983 */ /* 0x000f620000100a00 */
[----:B--2---:R-:W-:Y:S01]  /*b960*/  IMAD R12, R7, 0x200, R12 ;  /* 0x00000200070c7824 */ /* 0x004fe200078e020c */
[----:B------:R-:W-:-:S02]  /*b970*/  R2UR UR7, R13 ;  /* 0x000000000d0772ca */ /* 0x000fc400000e0000 */
[----:B------:R-:W2:Y:S01]  /*b980*/  LDL R3, [R1+0x1d4] ;  /* 0x0001d40001037983 */ /* 0x000ea20000100800 */
[C---:B------:R-:W-:Y:S01]  /*b990*/  VIADD R58, R12.reuse, 0x2 ;  /* 0x000000020c3a7836 */ /* 0x040fe20000000000 */
[----:B------:R-:W-:Y:S01]  /*b9a0*/  R2UR UR6, R12 ;  /* 0x000000000c0672ca */ /* 0x000fe200000e0000 */
[----:B------:R-:W-:Y:S01]  /*b9b0*/  IMAD.MOV.U32 R59, RZ, RZ, R13 ;  /* 0x000000ffff3b7224 */ /* 0x000fe200078e000d */
[----:B------:R0:W-:Y:S01]  /*b9c0*/  STL [R1+0x60], RZ ;  /* 0x000060ff01007387 */ /* 0x0001e20000100800 */
[----:B------:R-:W-:Y:S01]  /*b9d0*/  BSSY B0, `(.L_x_3103) ;  /* 0x000002c000007945 */ /* 0x000fe20003800000 */
[----:B---3--:R-:W-:Y:S02]  /*b9e0*/  R2UR UR4, R24 ;  /* 0x00000000180472ca */ /* 0x008fe400000e0000 */
[----:B------:R-:W-:Y:S02]  /*b9f0*/  R2UR UR5, R25 ;  /* 0x00000000190572ca */ /* 0x000fe400000e0000 */
[----:B------:R-:W-:Y:S01]  /*ba00*/  WARPGROUP.ARRIVE ;  /* 0x00000000000079c5 */ /* 0x000fe20000000000 */
        /* <DEDUP_REMOVED lines=40> */
.L_x_3316:
[----:B------:R-:W-:Y:S05]  /*bc90*/  BSYNC B0 ;  /* 0x0000000000007941 */ /* 0x000fea0003800000 */
.L_x_3103:
[----:B0-----:R-:W2:Y:S04]  /*bca0*/  LDL R3, [R1+0x28] ;  /* 0x0000280001037983 */ /* 0x001ea80000100800 */
[----:B------:R0:W5:Y:S01]  /*bcb0*/  LDL.64 R12, [R1+0x1c8] ;  /* 0x0001c800010c7983 */ /* 0x0001620000100a00 */
[----:B------:R-:W-:Y:S01]  /*bcc0*/  BSSY B0, `(.L_x_3105) ;  /* 0x0000005000007945 */ /* 0x000fe20003800000 */
[----:B--2---:R-:W-:-:S04]  /*bcd0*/  LOP3.LUT R3, R3, 0x1, RZ, 0xfc, !PT ;  /* 0x0000000103037812 */ /* 0x004fc800078efcff */
[----:B------:R-:W-:-:S13]  /*bce0*/  ISETP.NE.AND P1, PT, R3, 0x3, PT ;  /* 0x000000030300780c */ /* 0x000fda0003f25270 */
[----:B0-----:R-:W-:Y:S05]  /*bcf0*/  @!P1 BRA `(.L_x_3106) ;  /* 0x0000000000049947 */ /* 0x001fea0003800000 */
[----:B------:R-:W-:Y:S01]  /*bd00*/  BPT.TRAP 0x1 ;  /* 0x000000040000795c */ /* 0x000fe20000300000 */
.L_x_3106:
[----:B------:R-:W-:Y:S05]  /*bd10*/  BSYNC B0 ;  /* 0x0000000000007941 */ /* 0x000fea0003800000 */
.L_x_3105:
        /* <DEDUP_REMOVED lines=8> */
.L_x_3108:
[----:B------:R-:W-:Y:S05]  /*bda0*/  BSYNC B0 ;  /* 0x0000000000007941 */ /* 0x000fea0003800000 */
.L_x_3107:
[----:B------:R-:W-:Y:S04]  /*bdb0*/  BSSY B0, `(.L_x_3109) ;  /* 0x0000004000007945 */ /* 0x000fe80003800000 */
[----:B-1----:R-:W-:Y:S05]  /*bdc0*/  @P0 BRA `(.L_x_3110) ;  /* 0x0000000000080947 */ /* 0x002fea0003800000 */
[----:B------:R-:W1:Y:S02]  /*bdd0*/  SYNCS.PHASECHK.TRANS64.TRYWAIT P0, [R12+URZ], R13 ;  /* 0x0000000d0c0075a7 */ /* 0x000e64000800017f */
[----:B-1----:R-:W-:Y:S05]  /*bde0*/  @!P0 BRA `(.L_x_3111) ;  /* 0x0000023000f88947 */ /* 0x002fea0003800000 */
.L_x_3110:
[----:B------:R-:W-:Y:S05]  /*bdf0*/  BSYNC B0 ;  /* 0x0000000000007941 */ /* 0x000fea0003800000 */
.L_x_3109:
        /* <DEDUP_REMOVED lines=9> */
[----:B------:R-:W4:Y:S05]  /*be90*/  LDL.64 R56, [R1+0x90] ;  /* 0x0000900001387983 */ /* 0x000f2a0000100a00 */
[----:B------:R-:W0:Y:S01]  /*bea0*/  S2R R7, SR_TID.X ;  /* 0x0000000000077919 */ /* 0x000e220000002100 */
[----:B------:R-:W4:Y:S01]  /*beb0*/  LDL.64 R64, [R1+0x90] ;  /* 0x0000900001407983 */ /* 0x000f220000100a00 */
[----:B--2---:R-:W-:Y:S01]  /*bec0*/  ISETP.NE.U32.AND P0, PT, R4, RZ, PT ;  /* 0x000000ff0400720c */ /* 0x004fe20003f05070 */
[----:B---3--:R-:W-:Y:S01]  /*bed0*/  IMAD R12, R3, 0x1000, R12 ;  /* 0x00001000030c7824 */ /* 0x008fe200078e020c */
[----:B------:R-:W-:-:S02]  /*bee0*/  R2UR UR7, R13 ;  /* 0x000000000d0772ca */ /* 0x000fc400000e0000 */
[----:B----4-:R-:W-:Y:S02]  /*bef0*/  R2UR UR4, R20 ;  /* 0x00000000140472ca */ /* 0x010fe400000e0000 */
[----:B------:R-:W-:Y:S02]  /*bf00*/  R2UR UR6, R12 ;  /* 0x000000000c0672ca */ /* 0x000fe400000e0000 */
[----:B------:R-:W-:-:S05]  /*bf10*/  R2UR UR5, R21 ;  /* 0x00000000150572ca */ /* 0x000fca00000e0000 */
[----:B------:R-:W-:Y:S01]  /*bf20*/  VOTEU.ANY UP0, P0 ;  /* 0x00000000003f7886 */ /* 0x000fe20000000100 */
[----:B------:R-:W-:Y:S01]  /*bf30*/  VIADD R14, R14, 0x2 ;  /* 0x000000020e0e7836 */ /* 0x000fe20000000000 */
[----:B------:R-:W2:Y:S06]  /*bf40*/  LDL.64 R20, [R1+0x90] ;  /* 0x0000900001147983 */ /* 0x000eac0000100a00 */
[----:B------:R-:W-:Y:S01]  /*bf50*/  HGMMA.64x64x16.F32.BF16 R24, gdesc[UR4], R24, UP0, gsb0 ;  /* 0x00e00000041879f0 */ /* 0x000fe2000b801818 */
[----:B------:R-:W-:Y:S02]  /*bf60*/  VIADD R62, R12, 0x2 ;  /* 0x000000020c3e7836 */ /* 0x000fe40000000000 */
[----:B------:R-:W-:Y:S01]  /*bf70*/  IMAD.MOV.U32 R63, RZ, RZ, R13 ;  /* 0x000000ffff3f7224 */ /* 0x000fe200078e000d */
[----:B------:R-:W-:-:S02]  /*bf80*/  R2UR UR4, R14 ;  /* 0x000000000e0472ca */ /* 0x000fc400000e0000 */
        /* <DEDUP_REMOVED lines=158> */
[----:B------:R-:W-:Y:S01]  /*c970*/  VIADD R4, R12, 0x800 ;  /* 0x000008000c047836 */ /* 0x000fe20000000000 */
[----:B------:R-:W-:Y:S01]  /*c980*/  UMOV UR8, 0x1 ;  /* 0x0000000100087882 */ /* 0x000fe20000000000 */
[----:B------:R-:W-:Y:S01]  /*c990*/  IMAD.MOV.U32 R67, RZ, RZ, 0x4 ;  /* 0x00000004ff437424 */ /* 0x000fe200078e00ff */
[----:B------:R-:W4:Y:S04]  /*c9a0*/  LDL.64 R62, [R1+0x90] ;  /* 0x00009000013e7983 */ /* 0x000f280000100a00 */
[----:B------:R-:W0:Y:S01]  /*c9b0*/  SHFL.IDX PT, R3, R7, RZ, 0x1f ;  /* 0x00001fff07037589 */ /* 0x000e2200000e0000 */
[----:B------:R-:W-:-:S02]  /*c9c0*/  WARPGROUP.DEPBAR.LE gsb0, 0x0 ;  /* 0x00008000000079c5 */ /* 0x000fc40000010000 */
[----:B------:R-:W-:-:S06]  /*c9d0*/  WARPGROUP.ARRIVE ;  /* 0x00000000000079c5 */ /* 0x000fcc0000000000 */
[----:B------:R-:W-:Y:S01]  /*c9e0*/  HGMMA.64x64x16.F32.BF16 R24, gdesc[UR4], R24, gsb0 ;  /* 0x00e00000041879f0 */ /* 0x000fe20008001818 */
[----:B0-----:R-:W-:-:S04]  /*c9f0*/  ISETP.GT.AND P0, PT, R3, 0x7f, PT ;  /* 0x0000007f0300780c */ /* 0x001fc80003f04270 */
[----:B------:R-:W-:Y:S01]  /*ca00*/  SEL R3, RZ, 0x2, !P0 ;  /* 0x00000002ff037807 */ /* 0x000fe20004000000 */
[----:B------:R-:W-:-:S03]  /*ca10*/  IMAD.MOV.U32 R21, RZ, RZ, R13 ;  /* 0x000000ffff157224 */ /* 0x000fc600078e000d */
[----:B------:R-:W-:Y:S01]  /*ca20*/  IADD3 R14, R14, 0x800, R3 ;  /* 0x000008000e0e7810 */ /* 0x000fe20007ffe003 */
[----:B------:R-:W-:Y:S01]  /*ca30*/  IMAD.IADD R20, R3, 0x1, R4 ;  /* 0x0000000103147824 */ /* 0x000fe200078e0204 */
[----:B------:R-:W-:Y:S02]  /*ca40*/  R2UR UR7, R21 ;  /* 0x00000000150772ca */ /* 0x000fe400000e0000 */
[----:B------:R-:W-:Y:S02]  /*ca50*/  R2UR UR4, R14 ;  /* 0x000000000e0472ca */ /* 0x000fe400000e0000 */
[----:B------:R-:W-:Y:S02]  /*ca60*/  R2UR UR6, R20 ;  /* 0x00000000140672ca */ /* 0x000fe400000e0000 */
[----:B------:R-:W-:Y:S01]  /*ca70*/  R2UR UR5, R15 ;  /* 0x000000000f0572ca */ /* 0x000fe200000e0000 */
[----:B------:R-:W-:Y:S01]  /*ca80*/  UISETP.NE.U32.AND UP0, UPT, UR8, URZ, UPT ;  /* 0x0000003f0800728c */ /* 0x000fe2000bf05070 */
[----:B------:R-:W-:-:S02]  /*ca90*/  WARPGROUP.DEPBAR.LE gsb0, 0x0 ;  /* 0x00008000000079c5 */ /* 0x000fc40000010000 */
[----:B------:R-:W-:-:S09]  /*caa0*/  WARPGROUP.ARRIVE ;  /* 0x00000000000079c5 */ /* 0x000fd20000000000 */
[----:B------:R-:W-:Y:S01]  /*cab0*/  HGMMA.64x64x16.F32.BF16 R24, gdesc[UR4], R24, UP0, gsb0 ;  /* 0x00e00000041879f0 */ /* 0x000fe2000b801818 */
        /* <DEDUP_REMOVED lines=8> */
[----:B------:R-:W-:Y:S01]  /*cb40*/  IMAD.MOV.U32 R21, RZ, RZ, R13 ;  /* 0x000000ffff157224 */ /* 0x000fe200078e000d */
[----:B------:R-:W-:-:S02]  /*cb50*/  WARPGROUP.DEPBAR.LE gsb0, 0x0 ;  /* 0x00008000000079c5 */ /* 0x000fc40000010000 */
[----:B------:R-:W-:Y:S01]  /*cb60*/  WARPGROUP.ARRIVE ;  /* 0x00000000000079c5 */ /* 0x000fe20000000000 */
[----:B------:R-:W-:Y:S01]  /*cb70*/  SEL R67, R67, 0x6, !P0 ;  /* 0x0000000643437807 */ /* 0x000fe20004000000 */
[----:B------:R-:W2:Y:S07]  /*cb80*/  LDL.64 R14, [R1+0x90] ;  /* 0x00009000010e7983 */ /* 0x000eae0000100a00 */
[----:B------:R-:W-:Y:S01]  /*cb90*/  HGMMA.64x64x16.F32.BF16 R24, gdesc[UR4], R24, gsb0 ;  /* 0x00e00000041879f0 */ /* 0x000fe20008001818 */
[----:B------:R-:W-:Y:S01]  /*cba0*/  IMAD.IADD R20, R4, 0x1, R67 ;  /* 0x0000000104147824 */ /* 0x000fe200078e0243 */
[----:B---3--:R-:W-:Y:S01]  /*cbb0*/  IADD3 R60, R67, 0x800, R60 ;  /* 0x00000800433c7810 */ /* 0x008fe20007ffe03c */
[----:B------:R-:W3:Y:S01]  /*cbc0*/  LDL.64 R58, [R1+0x90] ;  /* 0x00009000013a7983 */ /* 0x000ee20000100a00 */
        /* <DEDUP_REMOVED lines=24> */
[----:B------:R-:W4:Y:S07]  /*cd50*/  LDL.64 R20, [R1+0x90] ;  /* 0x0000900001147983 */ /* 0x000f2e0000100a00 */
[----:B------:R-:W-:Y:S01]  /*cd60*/  HGMMA.64x64x16.F32.BF16 R24, gdesc[UR4], R24, gsb0 ;  /* 0x00e00000041879f0 */ /* 0x000fe20008001818 */
[----:B------:R-:W-:-:S02]  /*cd70*/  IMAD.IADD R56, R3, 0x1, R4 ;  /* 0x0000000103387824 */ /* 0x000fc400078e0204 */
[--C-:B------:R-:W-:Y:S01]  /*cd80*/  IMAD.MOV.U32 R57, RZ, RZ, R13.reuse ;  /* 0x000000ffff397224 */ /* 0x100fe200078e000d */
[----:B------:R-:W-:Y:S02]  /*cd90*/  R2UR UR4, R64 ;  /* 0x00000000400472ca */ /* 0x000fe400000e0000 */
[----:B------:R-:W-:Y:S02]  /*cda0*/  R2UR UR6, R56 ;  /* 0x00000000380672ca */ /* 0x000fe400000e0000 */
[----:B------:R-:W-:Y:S02]  /*cdb0*/  R2UR UR7, R57 ;  /* 0x00000000390772ca */ /* 0x000fe400000e0000 */
[----:B------:R-:W-:Y:S01]  /*cdc0*/  R2UR UR5, R65 ;  /* 0x00000000410572ca */ /* 0x000fe200000e0000 */
[C---:B------:R-:W-:Y:S01]  /*cdd0*/  IMAD.IADD R60, R7.reuse, 0x1, R4 ;  /* 0x00000001073c7824 */ /* 0x040fe200078e0204 */
[----:B------:R-:W-:Y:S01]  /*cde0*/  IADD3 R62, R7, 0xa00, R62 ;  /* 0x00000a00073e7810 */ /* 0x000fe20007ffe03e */
[----:B------:R-:W-:Y:S01]  /*cdf0*/  IMAD.MOV.U32 R61, RZ, RZ, R13 ;  /* 0x000000ffff3d7224 */ /* 0x000fe200078e000d */
[----:B------:R-:W4:Y:S01]  /*ce00*/  LDL.64 R56, [R1+0x90] ;  /* 0x0000900001387983 */ /* 0x000f220000100a00 */
        /* <DEDUP_REMOVED lines=8> */
[----:B------:R-:W-:Y:S01]  /*ce90*/  WARPGROUP.ARRIVE ;  /* 0x00000000000079c5 */ /* 0x000fe20000000000 */
[C---:B--2---:R-:W-:Y:S01]  /*cea0*/  IADD3 R14, R67.reuse, 0xa00, R14 ;  /* 0x00000a00430e7810 */ /* 0x044fe20007ffe00e */
[----:B------:R-:W2:Y:S08]  /*ceb0*/  LDL.64 R60, [R1+0x90] ;  /* 0x00009000013c7983 */ /* 0x000eb00000100a00 */
[----:B------:R-:W-:Y:S01]  /*cec0*/  HGMMA.64x64x16.F32.BF16 R24, gdesc[UR4], R24, gsb0 ;  /* 0x00e00000041879f0 */ /* 0x000fe20008001818 */
[----:B------:R-:W-:-:S02]  /*ced0*/  IMAD.IADD R62, R67, 0x1, R4 ;  /* 0x00000001433e7824 */ /* 0x000fc400078e0204 */
[----:B------:R-:W-:Y:S01]  /*cee0*/  IMAD.MOV.U32 R63, RZ, RZ, R13 ;  /* 0x000000ffff3f7224 */ /* 0x000fe200078e000d */
[----:B------:R-:W-:Y:S02]  /*cef0*/  R2UR UR4, R14 ;  /* 0x000000000e0472ca */ /* 0x000fe400000e0000 */
[----:B------:R-:W-:Y:S02]  /*cf00*/  R2UR UR6, R62 ;  /* 0x000000003e0672ca */ /* 0x000fe400000e0000 */
[----:B------:R-:W-:Y:S02]  /*cf10*/  R2UR UR7, R63 ;  /* 0x000000003f0772ca */ /* 0x000fe400000e0000 */
[----:B------:R-:W-:Y:S01]  /*cf20*/  R2UR UR5, R15 ;  /* 0x000000000f0572ca */ /* 0x000fe200000e0000 */
[----:B------:R-:W-:Y:S01]  /*cf30*/  IMAD.MOV.U32 R4, RZ, RZ, 0x30 ;  /* 0x00000030ff047424 */ /* 0x000fe200078e00ff */
[----:B------:R-:W2:Y:S01]  /*cf40*/  LDL.64 R62, [R1+0x90] ;  /* 0x00009000013e7983 */ /* 0x000ea20000100a00 */
        /* <DEDUP_REMOVED lines=18> */
[C---:B----4-:R-:W-:Y:S01]  /*d070*/  IADD3 R20, R3.reuse, 0xc00, R20 ;  /* 0x00000c0003147810 */ /* 0x050fe20007ffe014 */
        /* <DEDUP_REMOVED lines=11> */
[----:B------:R-:W-:Y:S01]  /*d130*/  IADD3 R56, R7, 0xc00, R56 ;  /* 0x00000c0007387810 */ /* 0x000fe20007ffe038 */
        /* <DEDUP_REMOVED lines=38> */
[----:B------:R-:W-:Y:S01]  /*d3a0*/  VIADD R4, R12, 0xe00 ;  /* 0x00000e000c047836 */ /* 0x000fe20000000000 */
[C---:B---3--:R-:W-:Y:S01]  /*d3b0*/  IADD3 R14, R3.reuse, 0xe00, R14 ;  /* 0x00000e00030e7810 */ /* 0x048fe20007ffe00e */
[----:B------:R-:W-:Y:S02]  /*d3c0*/  IMAD.MOV.U32 R57, RZ, RZ, R13 ;  /* 0x000000ffff397224 */ /* 0x000fe400078e000d */
[----:B------:R-:W-:Y:S01]  /*d3d0*/  IMAD.IADD R56, R3, 0x1, R4 ;  /* 0x0000000103387824 */ /* 0x000fe200078e0204 */
[----:B------:R-:W-:Y:S01]  /*d3e0*/  R2UR UR4, R14 ;  /* 0x000000000e0472ca */ /* 0x000fe200000e0000 */
[----:B------:R0:W5:Y:S01]  /*d3f0*/  LDL R3, [R1+0x1c8] ;  /* 0x0001c80001037983 */ /* 0x0001620000100800 */
[----:B------:R-:W-:Y:S02]  /*d400*/  R2UR UR7, R57 ;  /* 0x00000000390772ca */ /* 0x000fe400000e0000 */
[----:B------:R-:W-:Y:S01]  /*d410*/  R2UR UR6, R56 ;  /* 0x00000000380672ca */ /* 0x000fe200000e0000 */
[----:B------:R-:W3:Y:S01]  /*d420*/  LDL R57, [R1] ;  /* 0x0000000001397983 */ /* 0x000ee20000100800 */
[----:B------:R-:W-:-:S03]  /*d430*/  R2UR UR5, R15 ;  /* 0x000000000f0572ca */ /* 0x000fc600000e0000 */
[----:B------:R0:W5:Y:S01]  /*d440*/  LDL R56, [R1+0xc] ;  /* 0x00000c0001387983 */ /* 0x0001620000100800 */
[----:B------:R-:W-:Y:S02]  /*d450*/  WARPGROUP.DEPBAR.LE gsb0, 0x0 ;  /* 0x00008000000079c5 */ /* 0x000fe40000010000 */
[----:B------:R-:W-:-:S07]  /*d460*/  WARPGROUP.ARRIVE ;  /* 0x00000000000079c5 */ /* 0x000fce0000000000 */
        /* <DEDUP_REMOVED lines=28> */
[----:B------:R-:W-:Y:S01]  /*d630*/  IMAD.IADD R60, R7, 0x1, R60 ;  /* 0x00000001073c7824 */ /* 0x000fe200078e023c */
[----:B------:R-:W-:Y:S02]  /*d640*/  R2UR UR7, R13 ;  /* 0x000000000d0772ca */ /* 0x000fe400000e0000 */
[----:B------:R-:W-:Y:S02]  /*d650*/  R2UR UR6, R12 ;  /* 0x000000000c0672ca */ /* 0x000fe400000e0000 */
        /* <DEDUP_REMOVED lines=43> */
.L_x_3113:
[----:B------:R-:W-:Y:S05]  /*d910*/  BSYNC B0 ;  /* 0x0000000000007941 */ /* 0x000fea0003800000 */
.L_x_3112:
        /* <DEDUP_REMOVED lines=8> */
[----:B------:R-:W3:Y:S04]  /*d9a0*/  LDL R62, [R1+0x50] ;  /* 0x00005000013e7983 */ /* 0x000ee80000100800 */
[----:B------:R-:W3:Y:S04]  /*d9b0*/  LDL R60, [R1+0xf8] ;  /* 0x0000f800013c7983 */ /* 0x000ee80000100800 */
[----:B------:R-:W3:Y:S04]  /*d9c0*/  LDL.128 R56, [R1+0xe0] ;  /* 0x0000e00001387983 */ /* 0x000ee80000100c00 */
[----:B--2---:R-:W2:Y:S04]  /*d9d0*/  LD.E R7, desc[UR36][R12.64] ;  /* 0x000000240c077980 */ /* 0x004ea8000c101900 */
[----:B------:R-:W2:Y:S01]  /*d9e0*/  LDL.128 R12, [R1+0xd0] ;  /* 0x0000d000010c7983 */ /* 0x000ea20000100c00 */
[----:B----4-:R-:W-:Y:S01]  /*d9f0*/  ISETP.NE.AND P0, PT, R20, 0x1, PT ;  /* 0x000000011400780c */ /* 0x010fe20003f05270 */
[----:B------:R-:W-:-:S02]  /*da00*/  UMOV UR4, 0xffffffc0 ;  /* 0xffffffc000047882 */ /* 0x000fc40000000000 */
[----:B------:R-:W-:Y:S01]  /*da10*/  UIMAD UR4, UR46, UR4, 0x41 ;  /* 0x000000412e0474a4 */ /* 0x000fe2000f8e0204 */
[----:B---3--:R-:W-:Y:S01]  /*da20*/  ISETP.GE.AND P1, PT, R57, 0x1, PT ;  /* 0x000000013900780c */ /* 0x008fe20003f26270 */
[----:B------:R-:W-:Y:S01]  /*da30*/  BSSY B0, `(.L_x_3114) ;  /* 0x000007b000007945 */ /* 0x000fe20003800000 */
[-C--:B--2---:R-:W-:Y:S01]  /*da40*/  FMUL.FTZ R0, R26, R7.reuse ;  /* 0x000000071a007220 */ /* 0x084fe20000410000 */
[-C--:B------:R-:W-:Y:S01]  /*da50*/  FMUL.FTZ R26, R30, R7.reuse ;  /* 0x000000071e1a7220 */ /* 0x080fe20000410000 */
[-C--:B------:R-:W-:Y:S01]  /*da60*/  FMUL.FTZ R30, R38, R7.reuse ;  /* 0x00000007261e7220 */ /* 0x080fe20000410000 */
[----:B------:R-:W-:Y:S01]  /*da70*/  SHF.R.S32.HI R38, RZ, 0x1f, R61 ;  /* 0x0000001fff267819 */ /* 0x000fe2000001143d */
[-C--:B0-----:R-:W-:Y:S01]  /*da80*/  FMUL.FTZ R3, R24, R7.reuse ;  /* 0x0000000718037220 */ /* 0x081fe20000410000 */
[-C--:B------:R-:W-:Y:S01]  /*da90*/  FMUL.FTZ R24, R25, R7.reuse ;  /* 0x0000000719187220 */ /* 0x080fe20000410000 */
[-C--:B------:R-:W-:Y:S01]  /*daa0*/  FMUL.FTZ R64, R36, R7.reuse ;  /* 0x0000000724407220 */ /* 0x080fe20000410000 */
[----:B------:R-:W-:Y:S01]  /*dab0*/  FMUL.FTZ R25, R28, R7 ;  /* 0x000000071c197220 */ /* 0x000fe20000410000 */
[----:B------:R-:W-:Y:S01]  /*dac0*/  LEA.HI R36, R38, R61, RZ, 0x7 ;  /* 0x0000003d26247211 */ /* 0x000fe200078f38ff */
[-C--:B------:R-:W-:Y:S01]  /*dad0*/  FMUL.FTZ R28, R34, R7.reuse ;  /* 0x00000007221c7220 */ /* 0x080fe20000410000 */
[-C--:B------:R-:W-:Y:S01]  /*dae0*/  FMUL.FTZ R34, R42, R7.reuse ;  /* 0x000000072a227220 */ /* 0x080fe20000410000 */
[-C--:B------:R-:W-:Y:S01]  /*daf0*/  FMUL.FTZ R42, R44, R7.reuse ;  /* 0x000000072c2a7220 */ /* 0x080fe20000410000 */
[----:B------:R-:W-:Y:S01]  /*db00*/  LOP3.LUT R44, R36, 0xffffff80, RZ, 0xc0, !PT ;  /* 0xffffff80242c7812 */ /* 0x000fe200078ec0ff */
[-C--:B------:R-:W-:Y:S01]  /*db10*/  FMUL.FTZ R4, R27, R7.reuse ;  /* 0x000000071b047220 */ /* 0x080fe20000410000 */
[----:B------:R-:W-:-:S03]  /*db20*/  FMUL.FTZ R27, R31, R7 ;  /* 0x000000071f1b7220 */ /* 0x000fc60000410000 */
[----:B------:R-:W-:Y:S02]  /*db30*/  IMAD.IADD R44, R61, 0x1, -R44 ;  /* 0x000000013d2c7824 */ /* 0x000fe400078e0a2c */
[-C--:B------:R-:W-:Y:S01]  /*db40*/  FMUL.FTZ R31, R39, R7.reuse ;  /* 0x00000007271f7220 */ /* 0x080fe20000410000 */
[-C--:B------:R-:W-:Y:S01]  /*db50*/  FMUL.FTZ R63, R29, R7.reuse ;  /* 0x000000071d3f7220 */ /* 0x080fe20000410000 */
[-C--:B------:R-:W-:Y:S01]  /*db60*/  FMUL.FTZ R29, R35, R7.reuse ;  /* 0x00000007231d7220 */ /* 0x080fe20000410000 */
[----:B------:R-:W-:Y:S01]  /*db70*/  SHF.R.S32.HI R39, RZ, 0x1f, R44 ;  /* 0x0000001fff277819 */ /* 0x000fe2000001142c */
[-C--:B------:R-:W-:Y:S01]  /*db80*/  FMUL.FTZ R35, R43, R7.reuse ;  /* 0x000000072b237220 */ /* 0x080fe20000410000 */
[-C--:B------:R-:W-:Y:S01]  /*db90*/  FMUL.FTZ R36, R46, R7.reuse ;  /* 0x000000072e247220 */ /* 0x080fe20000410000 */
[----:B------:R-:W-:Y:S01]  /*dba0*/  FMUL.FTZ R43, R45, R7 ;  /* 0x000000072d2b7220 */ /* 0x000fe20000410000 */
[----:B------:R-:W-:Y:S02]  /*dbb0*/  LEA.HI R46, R38, R61, RZ, 0x2 ;  /* 0x0000003d262e7211 */ /* 0x000fe400078f10ff */
[----:B------:R-:W-:Y:S01]  /*dbc0*/  LEA.HI R45, R39, R44, RZ, 0x2 ;  /* 0x0000002c272d7211 */ /* 0x000fe200078f10ff */
[-C--:B------:R-:W-:Y:S01]  /*dbd0*/  FMUL.FTZ R65, R37, R7.reuse ;  /* 0x0000000725417220 */ /* 0x080fe20000410000 */
[----:B------:R-:W-:Y:S01]  /*dbe0*/  FMUL.FTZ R37, R47, R7 ;  /* 0x000000072f257220 */ /* 0x000fe20000410000 */
[----:B------:R-:W-:-:S02]  /*dbf0*/  LOP3.LUT R46, R46, 0xfffffffc, RZ, 0xc0, !PT ;  /* 0xfffffffc2e2e7812 */ /* 0x000fc400078ec0ff */
[--C-:B------:R-:W-:Y:S02]  /*dc00*/  SHF.R.S32.HI R38, RZ, 0x2, R45.reuse ;  /* 0x00000002ff267819 */ /* 0x100fe4000001142d */
[----:B------:R-:W-:Y:S01]  /*dc10*/  SHF.R.S32.HI R47, RZ, 0x1f, R45 ;  /* 0x0000001fff2f7819 */ /* 0x000fe2000001142d */
[----:B------:R-:W-:Y:S01]  /*dc20*/  IMAD.IADD R46, R61, 0x1, -R46 ;  /* 0x000000013d2e7824 */ /* 0x000fe200078e0a2e */
[----:B------:R-:W-:Y:S02]  /*dc30*/  LEA.HI R39, R39, R44, RZ, 0x5 ;  /* 0x0000002c27277211 */ /* 0x000fe400078f28ff */
[----:B------:R-:W-:Y:S02]  /*dc40*/  LEA.HI R47, R47, R38, RZ, 0x3 ;  /* 0x000000262f2f7211 */ /* 0x000fe400078f18ff */
[----:B------:R-:W-:Y:S02]  /*dc50*/  LEA.HI R61, R46, R46, RZ, 0x1 ;  /* 0x0000002e2e3d7211 */ /* 0x000fe400078f08ff */
[----:B------:R-:W-:-:S02]  /*dc60*/  LOP3.LUT R47, R47, 0xfffffff8, RZ, 0xc0, !PT ;  /* 0xfffffff82f2f7812 */ /* 0x000fc400078ec0ff */
[----:B------:R-:W-:Y:S02]  /*dc70*/  SHF.R.S32.HI R39, RZ, 0x5, R39 ;  /* 0x00000005ff277819 */ /* 0x000fe40000011427 */
[----:B------:R-:W-:Y:S01]  /*dc80*/  LOP3.LUT R61, R61, 0x1ffffffe, RZ, 0xc0, !PT ;  /* 0x1ffffffe3d3d7812 */ /* 0x000fe200078ec0ff */
[----:B------:R-:W-:Y:S02]  /*dc90*/  IMAD.IADD R47, R38, 0x1, -R47 ;  /* 0x00000001262f7824 */ /* 0x000fe400078e0a2f */
[----:B------:R-:W-:Y:S02]  /*dca0*/  IMAD R38, R62, 0x4, R39 ;  /* 0x000000043e267824 */ /* 0x000fe400078e0227 */
[----:B------:R-:W-:Y:S02]  /*dcb0*/  IMAD.IADD R61, R46, 0x1, -R61 ;  /* 0x000000012e3d7824 */ /* 0x000fe400078e0a3d */
[----:B------:R-:W-:-:S04]  /*dcc0*/  IMAD.U32 R38, R38, 0x10, R47 ;  /* 0x0000001026267824 */ /* 0x000fc800078e002f */
[----:B------:R-:W-:-:S04]  /*dcd0*/  IMAD R68, R61, 0x8, R38 ;  /* 0x000000083d447824 */ /* 0x000fc800078e0226 */
[----:B------:R-:W-:-:S04]  /*dce0*/  @P0 IMAD.HI.U32 R21, R68, R21, RZ ;  /* 0x0000001544150227 */ /* 0x000fc800078e00ff */
[----:B------:R-:W-:Y:S01]  /*dcf0*/  FMUL.FTZ R48, R48, R7 ;  /* 0x0000000730307220 */ /* 0x000fe20000410000 */
[----:B------:R-:W-:-:S03]  /*dd00*/  @P0 SHF.R.U32.HI R68, RZ, R60, R21 ;  /* 0x0000003cff440219 */ /* 0x000fc60000011615 */
[----:B------:R0:W1:Y:S01]  /*dd10*/  MUFU.TANH R67, R48 ;  /* 0x0000003000437308 */ /* 0x0000620000002400 */
[----:B------:R-:W-:Y:S01]  /*dd20*/  LOP3.LUT R45, R45, 0x7ffffffc, RZ, 0xc0, !PT ;  /* 0x7ffffffc2d2d7812 */ /* 0x000fe200078ec0ff */
[-C--:B------:R-:W-:Y:S01]  /*dd30*/  FMUL.FTZ R32, R32, R7.reuse ;  /* 0x0000000720207220 */ /* 0x080fe20000410000 */
[-C--:B------:R-:W-:Y:S01]  /*dd40*/  FMUL.FTZ R33, R33, R7.reuse ;  /* 0x0000000721217220 */ /* 0x080fe20000410000 */
[-C--:B------:R-:W-:Y:S01]  /*dd50*/  FMUL.FTZ R40, R40, R7.reuse ;  /* 0x0000000728287220 */ /* 0x080fe20000410000 */
[----:B0-----:R-:W0:Y:S01]  /*dd60*/  SHFL.IDX PT, R48, R68, RZ, 0x1c1f ;  /* 0x001c1fff44307589 */ /* 0x001e2200000e0000 */
        /* <DEDUP_REMOVED lines=8> */
[----:B------:R-:W-:Y:S01]  /*ddf0*/  FMUL.FTZ R7, R55, R7 ;  /* 0x0000000737077220 */ /* 0x000fe20000410000 */
[----:B------:R-:W-:Y:S01]  /*de00*/  VIADD R44, R13, UR4 ;  /* 0x000000040d2c7c36 */ /* 0x000fe20008000000 */
[----:B------:R-:W-:Y:S01]  /*de10*/  ULEA UR4, UR46, 0xffffffc0, 0x6 ;  /* 0xffffffc02e047891 */ /* 0x000fe2000f8e303f */
[----:B------:R-:W2:Y:S02]  /*de20*/  MUFU.TANH R3, R3 ;  /* 0x0000000300037308 */ /* 0x000ea40000002400 */
[----:B------:R-:W-:-:S03]  /*de30*/  IMAD R21, R45, -0x2, R44 ;  /* 0xfffffffe2d157824 */ /* 0x000fc600078e022c */
[----:B------:R-:W-:-:S03]  /*de40*/  VIADD R44, R13, -UR4 ;  /* 0x800000040d2c7c36 */ /* 0x000fc60008000000 */
[----:B------:R-:W3:Y:S01]  /*de50*/  MUFU.TANH R24, R24 ;  /* 0x0000001800187308 */ /* 0x000ee20000002400 */
[----:B------:R-:W-:Y:S01]  /*de60*/  IMAD.IADD R46, R21, 0x1, -R12 ;  /* 0x00000001152e7824 */ /* 0x000fe200078e0a0c */
[----:B------:R-:W-:-:S06]  /*de70*/  LOP3.LUT R21, RZ, R14, RZ, 0x33, !PT ;  /* 0x0000000eff157212 */ /* 0x000fcc00078e33ff */
[----:B------:R-:W4:Y:S01]  /*de80*/  MUFU.TANH R0, R0 ;  /* 0x0000000000007308 */ /* 0x000f220000002400 */
        /* <DEDUP_REMOVED lines=29> */
[----:B------:R-:W1:Y:S01]  /*e060*/  MUFU.TANH R7, R7 ;  /* 0x0000000700077308 */ /* 0x000e620000002400 */
[----:B------:R-:W-:Y:S01]  /*e070*/  IMAD.IADD R51, R46, 0x1, R21 ;  /* 0x000000012e337824 */ /* 0x000fe200078e0215 */
[----:B0-----:R-:W-:Y:S01]  /*e080*/  VIADDMNMX R14, R48, R70, R47, PT ;  /* 0x00000046300e7246 */ /* 0x001fe2000380012f */
[----:B------:R-:W-:-:S02]  /*e090*/  VIADD R55, R56, -UR4 ;  /* 0x8000000438377c36 */ /* 0x000fc40008000000 */
        /* <DEDUP_REMOVED lines=12> */
.L_x_3117:
[----:B------:R-:W-:-:S13]  /*e160*/  ISETP.NE.AND P0, PT, R57, 0x1, PT ;  /* 0x000000013900780c */ /* 0x000fda0003f05270 */
[----:B------:R-:W-:-:S05]  /*e170*/  @P0 IMAD.HI.U32 R44, R21, R58, RZ ;  /* 0x0000003a152c0227 */ /* 0x000fca00078e00ff */
[----:B------:R-:W-:-:S07]  /*e180*/  @P0 SHF.R.U32.HI R21, RZ, R59, R44 ;  /* 0x0000003bff150219 */ /* 0x000fce000001162c */
.L_x_3118:
[----:B------:R-:W-:Y:S05]  /*e190*/  BSYNC B1 ;  /* 0x0000000000017941 */ /* 0x000fea0003800000 */
.L_x_3116:
[----:B------:R-:W-:-:S04]  /*e1a0*/  IMAD R44, R21, R57, -UR4 ;  /* 0x80000004152c7e24 */ /* 0x000fc8000f8e0239 */
[----:B------:R-:W-:-:S05]  /*e1b0*/  IMAD R44, R45, -0x2, R44 ;  /* 0xfffffffe2d2c7824 */ /* 0x000fca00078e022c */
[----:B------:R-:W-:Y:S02]  /*e1c0*/  VIMNMX R15, R15, R44, !PT ;  /* 0x0000002c0f0f7248 */ /* 0x000fe40007fe0100 */
[----:B------:R-:W-:-:S07]  /*e1d0*/  VIADDMNMX R14, R44, R57, R14, PT ;  /* 0x000000392c0e7246 */ /* 0x000fce000380010e */
.L_x_3115:
[----:B------:R-:W-:Y:S05]  /*e1e0*/  BSYNC B0 ;  /* 0x0000000000007941 */ /* 0x000fea0003800000 */
.L_x_3114:
        /* <DEDUP_REMOVED lines=51> */
[----:B------:R-:W-:Y:S02]  /*e520*/  ISETP.GT.AND P3, PT, R15, 0x29, !P2 ;  /* 0x000000290f00780c */ /* 0x000fe40005764270 */
[----:B0-----:R-:W-:Y:S02]  /*e530*/  VIADDMNMX R64, R68, R70, R47, PT ;  /* 0x0000004644407246 */ /* 0x001fe4000380012f */
[----:B------:R-:W-:-:S04]  /*e540*/  ISETP.LT.OR P3, PT, R14, 0x2a, P3 ;  /* 0x0000002a0e00780c */ /* 0x000fc80001f61670 */
[----:B------:R-:W-:Y:S02]  /*e550*/  FSEL R48, R43, -INF , !P3 ;  /* 0xff8000002b307808 */ /* 0x000fe40005800000 */
[----:B------:R-:W-:-:S04]  /*e560*/  ISETP.GE.AND P3, PT, R55, 0x31, PT ;  /* 0x000000313700780c */ /* 0x000fc80003f66270 */
[----:B------:R-:W-:-:S04]  /*e570*/  ISETP.GT.AND P4, PT, R15, 0x30, !P3 ;  /* 0x000000300f00780c */ /* 0x000fc80005f84270 */
[----:B------:R-:W-:-:S04]  /*e580*/  ISETP.LT.OR P4, PT, R14, 0x31, P4 ;  /* 0x000000310e00780c */ /* 0x000fc80002781670 */
[----:B-1----:R-:W-:Y:S02]  /*e590*/  FSEL R42, R67, -INF , !P4 ;  /* 0xff800000432a7808 */ /* 0x002fe40006000000 */
        /* <DEDUP_REMOVED lines=12> */
[----:B------:R-:W-:Y:S01]  /*e660*/  FSEL R160, R3, -INF , !P6 ;  /* 0xff80000003a07808 */ /* 0x000fe20007000000 */
[----:B------:R-:W-:Y:S01]  /*e670*/  IMAD.IADD R3, R51, 0x1, R68 ;  /* 0x0000000133037824 */ /* 0x000fe200078e0244 */
[----:B------:R-:W-:-:S04]  /*e680*/  ISETP.GE.AND P6, PT, R55, 0x3a, PT ;  /* 0x0000003a3700780c */ /* 0x000fc80003fc6270 */
[----:B------:R-:W-:Y:S02]  /*e690*/  P2R R43, PR, RZ, 0x40 ;  /* 0x00000040ff2b7803 */ /* 0x000fe40000000000 */
[----:B------:R-:W-:-:S04]  /*e6a0*/  ISETP.GT.AND P6, PT, R15, 0x39, !P6 ;  /* 0x000000390f00780c */ /* 0x000fc800077c4270 */
[----:B------:R-:W-:-:S04]  /*e6b0*/  ISETP.LT.OR P6, PT, R14, 0x3a, P6 ;  /* 0x0000003a0e00780c */ /* 0x000fc800037c1670 */
        /* <DEDUP_REMOVED lines=13> */
.L_x_3122:
[----:B------:R-:W-:-:S13]  /*e790*/  ISETP.NE.AND P6, PT, R57, 0x1, PT ;  /* 0x000000013900780c */ /* 0x000fda0003fc5270 */
[----:B------:R-:W-:-:S05]  /*e7a0*/  @P6 IMAD.HI.U32 R58, R12, R58, RZ ;  /* 0x0000003a0c3a6227 */ /* 0x000fca00078e00ff */
[----:B------:R-:W-:-:S07]  /*e7b0*/  @P6 SHF.R.U32.HI R12, RZ, R59, R58 ;  /* 0x0000003bff0c6219 */ /* 0x000fce000001163a */
.L_x_3123:
[----:B------:R-:W-:Y:S05]  /*e7c0*/  BSYNC B1 ;  /* 0x0000000000017941 */ /* 0x000fea0003800000 */
.L_x_3121:
[----:B------:R-:W-:-:S04]  /*e7d0*/  IMAD R12, R12, R57, -UR4 ;  /* 0x800000040c0c7e24 */ /* 0x000fc8000f8e0239 */
[----:B------:R-:W-:-:S05]  /*e7e0*/  IMAD R12, R45, -0x2, R12 ;  /* 0xfffffffe2d0c7824 */ /* 0x000fca00078e020c */
[----:B------:R-:W-:Y:S02]  /*e7f0*/  VIADDMNMX R64, R12, R57, R64, PT ;  /* 0x000000390c407246 */ /* 0x000fe40003800140 */
[----:B------:R-:W-:-:S07]  /*e800*/  VIMNMX R3, R3, R12, !PT ;  /* 0x0000000c03037248 */ /* 0x000fce0007fe0100 */
.L_x_3120:
[----:B------:R-:W-:Y:S05]  /*e810*/  BSYNC B0 ;  /* 0x0000000000007941 */ /* 0x000fea0003800000 */
.L_x_3119:
[----:B------:R-:W-:Y:S01]  /*e820*/  ISETP.GT.AND P0, PT, R3, 0x1, !P0 ;  /* 0x000000010300780c */ /* 0x000fe20004704270 */
[----:B------:R-:W-:Y:S01]  /*e830*/  BAR.SYNC.DEFER_BLOCKING 0xf, 0x100 ;  /* 0x03c4000000007b1d */ /* 0x000fe20000010000 */
[----:B------:R-:W-:Y:S02]  /*e840*/  ISETP.NE.AND P6, PT, R21, RZ, PT ;  /* 0x000000ff1500720c */ /* 0x000fe40003fc5270 */
        /* <DEDUP_REMOVED lines=12> */
[----:B------:R-:W2:Y:S01]  /*e910*/  LDL R67, [R1+0x2c4] ;  /* 0x0002c40001437983 */ /* 0x000ea20000100800 */
[----:B------:R-:W-:-:S02]  /*e920*/  FSEL R27, R27, -INF , !P0 ;  /* 0xff8000001b1b7808 */ /* 0x000fc40004000000 */
[----:B------:R-:W-:Y:S01]  /*e930*/  ISETP.NE.AND P0, PT, R69, RZ, PT ;  /* 0x000000ff4500720c */ /* 0x000fe20003f05270 */
[----:B------:R-:W2:Y:S01]  /*e940*/  LDL R68, [R1+0x2c8] ;  /* 0x0002c80001447983 */ /* 0x000ea20000100800 */
[----:B------:R-:W-:Y:S02]  /*e950*/  ISETP.LT.OR P1, PT, R64, 0x9, P1 ;  /* 0x000000094000780c */ /* 0x000fe40000f21670 */
[----:B------:R-:W-:Y:S01]  /*e960*/  ISETP.GT.AND P0, PT, R3, 0x10, !P0 ;  /* 0x000000100300780c */ /* 0x000fe20004704270 */
[----:B------:R-:W2:Y:S01]  /*e970*/  LDL R69, [R1+0x2cc] ;  /* 0x0002cc0001457983 */ /* 0x000ea20000100800 */
[----:B------:R-:W-:Y:S02]  /*e980*/  FMNMX.FTZ R13, R60, R13, !PT ;  /* 0x0000000d3c0d7209 */ /* 0x000fe40007810000 */
[----:B------:R-:W-:Y:S01]  /*e990*/  ISETP.LT.OR P0, PT, R64, 0x11, P0 ;  /* 0x000000114000780c */ /* 0x000fe20000701670 */
[----:B------:R-:W2:Y:S01]  /*e9a0*/  LDL R70, [R1+0x2d0] ;  /* 0x0002d00001467983 */ /* 0x000ea20000100800 */
[----:B------:R-:W-:-:S02]  /*e9b0*/  FSEL R25, R26, -INF , !P1 ;  /* 0xff8000001a197808 */ /* 0x000fc40004800000 */
[----:B------:R-:W-:Y:S01]  /*e9c0*/  FSEL R28, R28, -INF , !P0 ;  /* 0xff8000001c1c7808 */ /* 0x000fe20004000000 */
[----:B------:R-:W2:Y:S01]  /*e9d0*/  LDL R73, [R1+0x2dc] ;  /* 0x0002dc0001497983 */ /* 0x000ea20000100800 */
[----:B------:R-:W-:Y:S02]  /*e9e0*/  ISETP.NE.AND P0, PT, R63, RZ, PT ;  /* 0x000000ff3f00720c */ /* 0x000fe40003f05270 */
[----:B------:R-:W-:Y:S01]  /*e9f0*/  ISETP.NE.AND P1, PT, R71, RZ, PT ;  /* 0x000000ff4700720c */ /* 0x000fe20003f25270 */
[----:B------:R-:W2:Y:S01]  /*ea00*/  LDL R63, [R1+0x2b4] ;  /* 0x0002b400013f7983 */ /* 0x000ea20000100800 */
[----:B------:R-:W-:Y:S02]  /*ea10*/  ISETP.GT.AND P0, PT, R3, 0x11, !P0 ;  /* 0x000000110300780c */ /* 0x000fe40004704270 */
[----:B------:R-:W-:Y:S01]  /*ea20*/  FMNMX.FTZ R13, R56, R13, !PT ;  /* 0x0000000d380d7209 */ /* 0x000fe20007810000 */
[----:B------:R-:W2:Y:S01]  /*ea30*/  LDL R71, [R1+0x2d4] ;  /* 0x0002d40001477983 */ /* 0x000ea20000100800 */
[----:B------:R-:W-:-:S02]  /*ea40*/  ISETP.LT.OR P0, PT, R64, 0x12, P0 ;  /* 0x000000124000780c */ /* 0x000fc40000701670 */
[----:B------:R-:W-:Y:S01]  /*ea50*/  FMNMX.FTZ R13, R54, R13, !PT ;  /* 0x0000000d360d7209 */ /* 0x000fe20007810000 */
[----:B------:R-:W2:Y:S01]  /*ea60*/  LDL R74, [R1+0x2e0] ;  /* 0x0002e000014a7983 */ /* 0x000ea20000100800 */
[----:B------:R-:W-:Y:S02]  /*ea70*/  FSEL R29, R29, -INF , !P0 ;  /* 0xff8000001d1d7808 */ /* 0x000fe40004000000 */
[----:B------:R-:W-:Y:S01]  /*ea80*/  ISETP.NE.AND P0, PT, R33, RZ, PT ;  /* 0x000000ff2100720c */ /* 0x000fe20003f05270 */
[----:B------:R-:W2:Y:S01]  /*ea90*/  LDL R75, [R1+0x2e4] ;  /* 0x0002e400014b7983 */ /* 0x000ea20000100800 */
[----:B------:R-:W-:Y:S02]  /*eaa0*/  FMNMX.FTZ R13, R50, R13, !PT ;  /* 0x0000000d320d7209 */ /* 0x000fe40007810000 */
[----:B------:R-:W-:Y:S01]  /*eab0*/  ISETP.GT.AND P0, PT, R3, 0x18, !P0 ;  /* 0x000000180300780c */ /* 0x000fe20004704270 */
[----:B------:R-:W2:Y:S01]  /*eac0*/  LDL R76, [R1+0x2e8] ;  /* 0x0002e800014c7983 */ /* 0x000ea20000100800 */
[----:B------:R-:W-:-:S02]  /*ead0*/  FMNMX.FTZ R13, R44, R13, !PT ;  /* 0x0000000d2c0d7209 */ /* 0x000fc40007810000 */
[----:B------:R-:W-:Y:S01]  /*eae0*/  ISETP.LT.OR P0, PT, R64, 0x19, P0 ;  /* 0x000000194000780c */ /* 0x000fe20000701670 */
[----:B------:R-:W2:Y:S01]  /*eaf0*/  LDL R77, [R1+0x2ec] ;  /* 0x0002ec00014d7983 */ /* 0x000ea20000100800 */
[----:B------:R-:W-:Y:S02]  /*eb00*/  FMNMX.FTZ R13, R32, R13, !PT ;  /* 0x0000000d200d7209 */ /* 0x000fe40007810000 */
[----:B------:R-:W-:Y:S01]  /*eb10*/  FSEL R30, R30, -INF , !P0 ;  /* 0xff8000001e1e7808 */ /* 0x000fe20004000000 */
        /* <DEDUP_REMOVED lines=19> */
[----:B------:R-:W-:Y:S02]  /*ec50*/  ISETP.GT.AND P0, PT, R3, RZ, !P6 ;  /* 0x000000ff0300720c */ /* 0x000fe40007704270 */
[----:B------:R-:W-:Y:S01]  /*ec60*/  ISETP.NE.AND P6, PT, R43, RZ, PT ;  /* 0x000000ff2b00720c */ /* 0x000fe20003fc5270 */
[----:B------:R-:W2:Y:S01]  /*ec70*/  LDL R84, [R1+0x308] ;  /* 0x0003080001547983 */ /* 0x000ea20000100800 */
[----:B------:R-:W-:-:S02]  /*ec80*/  ISETP.LT.OR P0, PT, R64, 0x1, P0 ;  /* 0x000000014000780c */ /* 0x000fc40000701670 */
[----:B------:R-:W-:Y:S01]  /*ec90*/  FMNMX.FTZ R14, R52, R13, !PT ;  /* 0x0000000d340e7209 */ /* 0x000fe20007810000 */
[----:B------:R-:W2:Y:S01]  /*eca0*/  LDL R85, [R1+0x30c] ;  /* 0x00030c0001557983 */ /* 0x000ea20000100800 */
[----:B------:R-:W-:Y:S02]  /*ecb0*/  FSEL R43, R0, -INF , !P0 ;  /* 0xff800000002b7808 */ /* 0x000fe40004000000 */
[----:B------:R-:W-:Y:S01]  /*ecc0*/  ISETP.NE.AND P0, PT, R72, RZ, PT ;  /* 0x000000ff4800720c */ /* 0x000fe20003f05270 */
[----:B------:R-:W0:Y:S01]  /*ecd0*/  SHFL.BFLY PT, R15, R14, 0x2, 0x1f ;  /* 0x0c401f000e0f7f89 */ /* 0x000e2200000e0000 */
[----:B------:R-:W-:Y:S02]  /*ece0*/  FMNMX.FTZ R0, R43, R21, !PT ;  /* 0x000000152b007209 */ /* 0x000fe40007810000 */
[----:B------:R-:W-:Y:S01]  /*ecf0*/  ISETP.NE.AND P1, PT, R41, RZ, PT ;  /* 0x000000ff2900720c */ /* 0x000fe20003f25270 */
[----:B------:R-:W2:Y:S01]  /*ed00*/  LDL R72, [R1+0x2d8] ;  /* 0x0002d80001487983 */ /* 0x000ea20000100800 */
[----:B------:R-:W-:-:S02]  /*ed10*/  FMNMX.FTZ R0, R25, R0, !PT ;  /* 0x0000000019007209 */ /* 0x000fc40007810000 */
[----:B------:R-:W-:Y:S01]  /*ed20*/  ISETP.GT.AND P0, PT, R3, 0x21, !P0 ;  /* 0x000000210300780c */ /* 0x000fe20004704270 */
[----:B------:R-:W2:Y:S01]  /*ed30*/  LDL R86, [R1+0x310] ;  /* 0x0003100001567983 */ /* 0x000ea20000100800 */
[----:B------:R-:W-:Y:S02]  /*ed40*/  FMNMX.FTZ R13, R27, R0, !PT ;  /* 0x000000001b0d7209 */ /* 0x000fe40007810000 */
[----:B------:R-:W-:Y:S01]  /*ed50*/  ISETP.GT.AND P1, PT, R3, 0x28, !P1 ;  /* 0x000000280300780c */ /* 0x000fe20004f24270 */
[----:B------:R-:W2:Y:S01]  /*ed60*/  LDL R87, [R1+0x314] ;  /* 0x0003140001577983 */ /* 0x000ea20000100800 */
[----:B------:R-:W-:Y:S02]  /*ed70*/  FMNMX.FTZ R0, R28, R13, !PT ;  /* 0x0000000d1c007209 */ /* 0x000fe40007810000 */
[----:B------:R-:W-:Y:S01]  /*ed80*/  ISETP.LT.OR P0, PT, R64, 0x22, P0 ;  /* 0x000000224000780c */ /* 0x000fe20000701670 */
[----:B------:R-:W2:Y:S01]  /*ed90*/  LDL R88, [R1+0x318] ;  /* 0x0003180001587983 */ /* 0x000ea20000100800 */
[----:B------:R-:W-:-:S02]  /*eda0*/  FMNMX.FTZ R13, R29, R0, !PT ;  /* 0x000000001d0d7209 */ /* 0x000fc40007810000 */
[----:B------:R-:W-:Y:S01]  /*edb0*/  ISETP.GT.AND P2, PT, R3, 0x29, !P2 ;  /* 0x000000290300780c */ /* 0x000fe20005744270 */
[----:B------:R-:W2:Y:S01]  /*edc0*/  LDL R89, [R1+0x31c] ;  /* 0x00031c0001597983 */ /* 0x000ea20000100800 */
[----:B------:R-:W-:Y:S02]  /*edd0*/  FMNMX.FTZ R0, R30, R13, !PT ;  /* 0x0000000d1e007209 */ /* 0x000fe40007810000 */
[----:B------:R-:W-:Y:S01]  /*ede0*/  ISETP.LT.OR P1, PT, R64, 0x29, P1 ;  /* 0x000000294000780c */ /* 0x000fe20000f21670 */
[----:B------:R-:W2:Y:S01]  /*edf0*/  LDL R90, [R1+0x320] ;  /* 0x00032000015a7983 */ /* 0x000ea20000100800 */
[----:B------:R-:W-:Y:S02]  /*ee00*/  FMNMX.FTZ R13, R31, R0, !PT ;  /* 0x000000001f0d7209 */ /* 0x000fe40007810000 */
[----:B------:R-:W-:Y:S01]  /*ee10*/  FSEL R45, R35, -INF , !P0 ;  /* 0xff800000232d7808 */ /* 0x000fe20004000000 */
[----:B------:R-:W2:Y:S01]  /*ee20*/  LDL R91, [R1+0x324] ;  /* 0x00032400015b7983 */ /* 0x000ea20000100800 */
[----:B------:R-:W-:-:S02]  /*ee30*/  FMNMX.FTZ R0, R34, R13, !PT ;  /* 0x0000000d22007209 */ /* 0x000fc40007810000 */
[----:B------:R-:W-:Y:S01]  /*ee40*/  ISETP.GT.AND P3, PT, R3, 0x30, !P3 ;  /* 0x000000300300780c */ /* 0x000fe20005f64270 */
[----:B------:R-:W2:Y:S01]  /*ee50*/  LDL R92, [R1+0x328] ;  /* 0x00032800015c7983 */ /* 0x000ea20000100800 */
[----:B0-----:R-:W-:Y:S02]  /*ee60*/  FMNMX.FTZ R4, R14, R15, !PT ;  /* 0x0000000f0e047209 */ /* 0x001fe40007810000 */
[----:B------:R-:W-:Y:S01]  /*ee70*/  ISETP.LT.OR P2, PT, R64, 0x2a, P2 ;  /* 0x0000002a4000780c */ /* 0x000fe20001741670 */
[----:B------:R-:W2:Y:S01]  /*ee80*/  LDL R93, [R1+0x32c] ;  /* 0x00032c00015d7983 */ /* 0x000ea20000100800 */
[----:B------:R-:W-:Y:S02]  /*ee90*/  FSEL R47, R36, -INF , !P1 ;  /* 0xff800000242f7808 */ /* 0x000fe40004800000 */
[----:B------:R-:W-:Y:S01]  /*eea0*/  FMNMX.FTZ R0, R45, R0, !PT ;  /* 0x000000002d007209 */ /* 0x000fe20007810000 */
[----:B------:R-:W0:Y:S01]  /*eeb0*/  SHFL.BFLY PT, R13, R4, 0x1, 0x1f ;  /* 0x0c201f00040d7f89 */ /* 0x000e2200000e0000 */
[----:B------:R-:W-:-:S02]  /*eec0*/  ISETP.GT.AND P4, PT, R3, 0x31, !P4 ;  /* 0x000000310300780c */ /* 0x000fc40006784270 */
[C---:B------:R-:W-:Y:S01]  /*eed0*/  ISETP.LT.OR P3, PT, R64.reuse, 0x31, P3 ;  /* 0x000000314000780c */ /* 0x040fe20001f61670 */
[----:B------:R-:W3:Y:S01]  /*eee0*/  LDL R36, [R1+0x200] ;  /* 0x0002000001247983 */ /* 0x000ee20000100800 */
[----:B------:R-:W-:Y:S02]  /*eef0*/  FSEL R49, R37, -INF , !P2 ;  /* 0xff80000025317808 */ /* 0x000fe40005000000 */
[----:B------:R-:W-:Y:S01]  /*ef00*/  FMNMX.FTZ R0, R47, R0, !PT ;  /* 0x000000002f007209 */ /* 0x000fe20007810000 */
[----:B------:R-:W2:Y:S01]  /*ef10*/  LDL R94, [R1+0x330] ;  /* 0x00033000015e7983 */ /* 0x000ea20000100800 */
[----:B------:R-:W-:Y:S02]  /*ef20*/  ISETP.GT.AND P5, PT, R3, 0x38, !P5 ;  /* 0x000000380300780c */ /* 0x000fe40006fa4270 */
[----:B------:R-:W-:Y:S01]  /*ef30*/  ISETP.LT.OR P4, PT, R64, 0x32, P4 ;  /* 0x000000324000780c */ /* 0x000fe20002781670 */
[----:B------:R-:W2:Y:S01]  /*ef40*/  LDL R95, [R1+0x334] ;  /* 0x00033400015f7983 */ /* 0x000ea20000100800 */
[----:B------:R-:W-:-:S02]  /*ef50*/  FSEL R51, R20, -INF , !P3 ;  /* 0xff80000014337808 */ /* 0x000fc40005800000 */
[----:B------:R-:W-:Y:S01]  /*ef60*/  FMNMX.FTZ R0, R49, R0, !PT ;  /* 0x0000000031007209 */ /* 0x000fe20007810000 */
[----:B------:R-:W2:Y:S01]  /*ef70*/  LDL R96, [R1+0x338] ;  /* 0x0003380001607983 */ /* 0x000ea20000100800 */
[----:B------:R-:W-:Y:S02]  /*ef80*/  ISETP.GT.AND P0, PT, R3, 0x39, !P6 ;  /* 0x000000390300780c */ /* 0x000fe40007704270 */
[----:B------:R-:W-:Y:S01]  /*ef90*/  ISETP.LT.OR P5, PT, R64, 0x39, P5 ;  /* 0x000000394000780c */ /* 0x000fe20002fa1670 */
[----:B------:R-:W2:Y:S01]  /*efa0*/  LDL R97, [R1+0x33c] ;  /* 0x00033c0001617983 */ /* 0x000ea20000100800 */
[----:B------:R-:W-:Y:S02]  /*efb0*/  FSEL R41, R38, -INF , !P4 ;  /* 0xff80000026297808 */ /* 0x000fe40006000000 */
[----:B------:R-:W-:Y:S01]  /*efc0*/  FMNMX.FTZ R0, R51, R0, !PT ;  /* 0x0000000033007209 */ /* 0x000fe20007810000 */
[----:B------:R-:W2:Y:S01]  /*efd0*/  LDL R98, [R1+0x340] ;  /* 0x0003400001627983 */ /* 0x000ea20000100800 */
[----:B------:R-:W-:-:S02]  /*efe0*/  ISETP.LT.OR P0, PT, R64, 0x3a, P0 ;  /* 0x0000003a4000780c */ /* 0x000fc40000701670 */
[----:B------:R-:W-:Y:S01]  /*eff0*/  FSEL R20, R39, -INF , !P5 ;  /* 0xff80000027147808 */ /* 0x000fe20006800000 */
[----:B------:R-:W2:Y:S01]  /*f000*/  LDL R64, [R1+0x2b8] ;  /* 0x0002b80001407983 */ /* 0x000ea20000100800 */
[----:B------:R-:W-:Y:S02]  /*f010*/  FMNMX.FTZ R3, R41, R0, !PT ;  /* 0x0000000029037209 */ /* 0x000fe40007810000 */
[----:B------:R-:W-:Y:S01]  /*f020*/  FSEL R33, R7, -INF , !P0 ;  /* 0xff80000007217808 */ /* 0x000fe20004000000 */
[----:B------:R-:W2:Y:S01]  /*f030*/  LDL R99, [R1+0x344] ;  /* 0x0003440001637983 */ /* 0x000ea20000100800 */
[----:B------:R-:W-:-:S03]  /*f040*/  FMNMX.FTZ R0, R20, R3, !PT ;  /* 0x0000000314007209 */ /* 0x000fc60007810000 */
[----:B------:R-:W2:Y:S01]  /*f050*/  LDL R100, [R1+0x348] ;  /* 0x0003480001647983 */ /* 0x000ea20000100800 */
[----:B------:R-:W-:Y:S02]  /*f060*/  FMNMX.FTZ R15, R33, R0, !PT ;  /* 0x00000000210f7209 */ /* 0x000fe40007810000 */
[----:B0-----:R-:W-:Y:S01]  /*f070*/  FMNMX.FTZ R0, R4, R13, !PT ;  /* 0x0000000d04007209 */ /* 0x001fe20007810000 */
[----:B------:R-:W2:Y:S04]  /*f080*/  LDL R101, [R1+0x34c] ;  /* 0x00034c0001657983 */ /* 0x000ea80000100800 */
[----:B------:R-:W-:Y:S04]  /*f090*/  STL.64 [R1+0x1e0], R14 ;  /* 0x0001e00e01007387 */ /* 0x000fe80000100a00 */
[----:B------:R-:W4:Y:S04]  /*f0a0*/  LDL R4, [R1+0x1e4] ;  /* 0x0001e40001047983 */ /* 0x000f280000100800 */
[----:B------:R-:W-:Y:S04]  /*f0b0*/  STL [R1+0x1e0], R0 ;  /* 0x0001e00001007387 */ /* 0x000fe80000100800 */
[----:B------:R-:W3:Y:S04]  /*f0c0*/  LDL R7, [R1+0x1e0] ;  /* 0x0001e00001077983 */ /* 0x000ee80000100800 */
[----:B------:R-:W2:Y:S04]  /*f0d0*/  LDL.64 R12, [R1+0x118] ;  /* 0x00011800010c7983 */ /* 0x000ea80000100a00 */
        /* <DEDUP_REMOVED lines=43> */
[----:B----4-:R-:W0:Y:S02]  /*f390*/  SHFL.BFLY PT, R15, R4, 0x2, 0x1f ;  /* 0x0c401f00040f7f89 */ /* 0x010e2400000e0000 */
[----:B0-----:R-:W-:-:S05]  /*f3a0*/  FMNMX.FTZ R15, R15, R4, !PT ;  /* 0x000000040f0f7209 */ /* 0x001fca0007810000 */
[----:B------:R-:W0:Y:S01]  /*f3b0*/  SHFL.BFLY PT, R26, R15, 0x1, 0x1f ;  /* 0x0c201f000f1a7f89 */ /* 0x000e2200000e0000 */
[----:B---3--:R-:W-:Y:S01]  /*f3c0*/  FMUL.FTZ R3, R36, R7 ;  /* 0x0000000724037220 */ /* 0x008fe20000410000 */
[----:B------:R-:W-:-:S04]  /*f3d0*/  FSETP.NEU.FTZ.AND P0, PT, R7, -INF , PT ;  /* 0xff8000000700780b */ /* 0x000fc80003f1d000 */
[----:B------:R-:W-:-:S05]  /*f3e0*/  FSEL R3, R3, RZ, P0 ;  /* 0x000000ff03037208 */ /* 0x000fca0000000000 */
[----:B------:R-:W-:Y:S01]  /*f3f0*/  FFMA.FTZ R0, R62, R36, -R3 ;  /* 0x000000243e007223 */ /* 0x000fe20000010803 */
[----:B0-----:R-:W-:-:S03]  /*f400*/  FMNMX.FTZ R26, R15, R26, !PT ;  /* 0x0000001a0f1a7209 */ /* 0x001fc60007810000 */
[----:B------:R0:W-:Y:S01]  /*f410*/  MUFU.EX2 R35, R0 ;  /* 0x0000000000237308 */ /* 0x0001e20000000800 */
[-CC-:B------:R-:W-:Y:S01]  /*f420*/  FFMA.FTZ R160, R160, R36.reuse, -R3.reuse ;  /* 0x00000024a0a07223 */ /* 0x180fe20000010803 */
[-CC-:B------:R-:W-:Y:S01]  /*f430*/  FFMA.FTZ R7, R66, R36.reuse, -R3.reuse ;  /* 0x0000002442077223 */ /* 0x180fe20000010803 */
[----:B------:R-:W-:Y:S01]  /*f440*/  FSETP.NEU.FTZ.AND P0, PT, R26, -INF , PT ;  /* 0xff8000001a00780b */ /* 0x000fe20003f1d000 */
[-CC-:B------:R-:W-:Y:S01]  /*f450*/  FFMA.FTZ R32, R32, R36.reuse, -R3.reuse ;  /* 0x0000002420207223 */ /* 0x180fe20000010803 */
[-CC-:B------:R-:W-:Y:S01]  /*f460*/  FFMA.FTZ R162, R162, R36.reuse, -R3.reuse ;  /* 0x00000024a2a27223 */ /* 0x180fe20000010803 */
[-CC-:B------:R-:W-:Y:S01]  /*f470*/  FFMA.FTZ R164, R60, R36.reuse, -R3.reuse ;  /* 0x000000243ca47223 */ /* 0x180fe20000010803 */
[-CC-:B------:R-:W-:Y:S01]  /*f480*/  FFMA.FTZ R37, R56, R36.reuse, -R3.reuse ;  /* 0x0000002438257223 */ /* 0x180fe20000010803 */
[-CC-:B------:R-:W-:Y:S01]  /*f490*/  FFMA.FTZ R166, R54, R36.reuse, -R3.reuse ;  /* 0x0000002436a67223 */ /* 0x180fe20000010803 */
[-C--:B0-----:R-:W-:Y:S01]  /*f4a0*/  FMUL.FTZ R0, R26, R36.reuse ;  /* 0x000000241a007220 */ /* 0x081fe20000410000 */
[----:B------:R-:W-:Y:S01]  /*f4b0*/  MUFU.EX2 R160, R160 ;  /* 0x000000a000a07308 */ /* 0x000fe20000000800 */
[-CC-:B------:R-:W-:Y:S01]  /*f4c0*/  FFMA.FTZ R39, R50, R36.reuse, -R3.reuse ;  /* 0x0000002432277223 */ /* 0x180fe20000010803 */
[-CC-:B------:R-:W-:Y:S01]  /*f4d0*/  FFMA.FTZ R168, R44, R36.reuse, -R3.reuse ;  /* 0x000000242ca87223 */ /* 0x180fe20000010803 */
[-CC-:B------:R-:W-:Y:S01]  /*f4e0*/  FFMA.FTZ R24, R24, R36.reuse, -R3.reuse ;  /* 0x0000002418187223 */ /* 0x180fe20000010803 */
[----:B------:R-:W-:Y:S01]  /*f4f0*/  FSEL R0, R0, RZ, P0 ;  /* 0x000000ff00007208 */ /* 0x000fe20000000000 */
[-CC-:B------:R-:W-:Y:S01]  /*f500*/  FFMA.FTZ R48, R48, R36.reuse, -R3.reuse ;  /* 0x0000002430307223 */ /* 0x180fe20000010803 */
[-CC-:B------:R-:W-:Y:S01]  /*f510*/  FFMA.FTZ R42, R42, R36.reuse, -R3.reuse ;  /* 0x000000242a2a7223 */ /* 0x180fe20000010803 */
[-CC-:B------:R-:W-:Y:S01]  /*f520*/  FFMA.FTZ R46, R46, R36.reuse, -R3.reuse ;  /* 0x000000242e2e7223 */ /* 0x180fe20000010803 */
[----:B------:R-:W-:Y:S01]  /*f530*/  MUFU.EX2 R7, R7 ;  /* 0x0000000700077308 */ /* 0x000fe20000000800 */
[-CC-:B------:R-:W-:Y:S01]  /*f540*/  FFMA.FTZ R43, R43, R36.reuse, -R0.reuse ;  /* 0x000000242b2b7223 */ /* 0x180fe20000010800 */
[-CC-:B------:R-:W-:Y:S01]  /*f550*/  FFMA.FTZ R21, R21, R36.reuse, -R0.reuse ;  /* 0x0000002415157223 */ /* 0x180fe20000010800 */
[-CC-:B------:R-:W-:Y:S01]  /*f560*/  FFMA.FTZ R25, R25, R36.reuse, -R0.reuse ;  /* 0x0000002419197223 */ /* 0x180fe20000010800 */
[-C--:B------:R-:W-:Y:S01]  /*f570*/  FFMA.FTZ R40, R40, R36.reuse, -R3 ;  /* 0x0000002428287223 */ /* 0x080fe20000010803 */
[----:B------:R0:W-:Y:S03]  /*f580*/  STL [R1+0x1e4], R26 ;  /* 0x0001e41a01007387 */ /* 0x0001e60000100800 */
[----:B------:R-:W-:Y:S01]  /*f590*/  MUFU.EX2 R53, R32 ;  /* 0x0000002000357308 */ /* 0x000fe20000000800 */
[-CC-:B------:R-:W-:Y:S01]  /*f5a0*/  FFMA.FTZ R27, R27, R36.reuse, -R0.reuse ;  /* 0x000000241b1b7223 */ /* 0x180fe20000010800 */
[-CC-:B------:R-:W-:Y:S01]  /*f5b0*/  FFMA.FTZ R28, R28, R36.reuse, -R0.reuse ;  /* 0x000000241c1c7223 */ /* 0x180fe20000010800 */
[----:B------:R-:W3:Y:S04]  /*f5c0*/  LDL R50, [R1+0x280] ;  /* 0x0002800001327983 */ /* 0x000ee80000100800 */
[----:B------:R-:W4:Y:S01]  /*f5d0*/  LDL R54, [R1+0x290] ;  /* 0x0002900001367983 */ /* 0x000f220000100800 */
[----:B------:R-:W-:Y:S01]  /*f5e0*/  MUFU.EX2 R43, R43 ;  /* 0x0000002b002b7308 */ /* 0x000fe20000000800 */
[----:B------:R-:W-:-:S02]  /*f5f0*/  FFMA.FTZ R29, R29, R36, -R0 ;  /* 0x000000241d1d7223 */ /* 0x000fc40000010800 */
[----:B------:R-:W4:Y:S04]  /*f600*/  LDL R56, [R1+0x298] ;  /* 0x0002980001387983 */ /* 0x000f280000100800 */
[----:B------:R-:W4:Y:S01]  /*f610*/  LDL R60, [R1+0x2a8] ;  /* 0x0002a800013c7983 */ /* 0x000f220000100800 */
[----:B------:R-:W1:Y:S03]  /*f620*/  MUFU.EX2 R32, R21 ;  /* 0x0000001500207308 */ /* 0x000e660000000800 */
[----:B------:R-:W4:Y:S04]  /*f630*/  LDL R62, [R1+0x2b0] ;  /* 0x0002b000013e7983 */ /* 0x000f280000100800 */
[----:B------:R-:W4:Y:S01]  /*f640*/  LDL R66, [R1+0x2c0] ;  /* 0x0002c00001427983 */ /* 0x000f220000100800 */
[----:B------:R-:W2:Y:S01]  /*f650*/  MUFU.EX2 R162, R162 ;  /* 0x000000a200a27308 */ /* 0x000ea20000000800 */
[-C--:B------:R-:W-:Y:S01]  /*f660*/  FFMA.FTZ R3, R52, R36.reuse, -R3 ;  /* 0x0000002434037223 */ /* 0x080fe20000010803 */
[----:B------:R-:W-:-:S06]  /*f670*/  FFMA.FTZ R30, R30, R36, -R0 ;  /* 0x000000241e1e7223 */ /* 0x000fcc0000010800 */
[----:B------:R-:W-:Y:S01]  /*f680*/  MUFU.EX2 R164, R164 ;  /* 0x000000a400a47308 */ /* 0x000fe20000000800 */
[----:B------:R-:W-:-:S07]  /*f690*/  FFMA.FTZ R31, R31, R36, -R0 ;  /* 0x000000241f1f7223 */ /* 0x000fce0000010800 */
[----:B------:R-:W-:Y:S01]  /*f6a0*/  MUFU.EX2 R37, R37 ;  /* 0x0000002500257308 */ /* 0x000fe20000000800 */
[----:B------:R-:W-:-:S07]  /*f6b0*/  FFMA.FTZ R34, R34, R36, -R0 ;  /* 0x0000002422227223 */ /* 0x000fce0000010800 */
[----:B------:R-:W-:Y:S01]  /*f6c0*/  MUFU.EX2 R166, R166 ;  /* 0x000000a600a67308 */ /* 0x000fe20000000800 */
[----:B------:R-:W-:-:S07]  /*f6d0*/  FFMA.FTZ R45, R45, R36, -R0 ;  /* 0x000000242d2d7223 */ /* 0x000fce0000010800 */
[----:B------:R-:W-:Y:S01]  /*f6e0*/  MUFU.EX2 R39, R39 ;  /* 0x0000002700277308 */ /* 0x000fe20000000800 */
[----:B------:R-:W-:-:S07]  /*f6f0*/  FFMA.FTZ R47, R47, R36, -R0 ;  /* 0x000000242f2f7223 */ /* 0x000fce0000010800 */
[----:B------:R-:W-:Y:S01]  /*f700*/  MUFU.EX2 R168, R168 ;  /* 0x000000a800a87308 */ /* 0x000fe20000000800 */
[-CC-:B------:R-:W-:Y:S01]  /*f710*/  FFMA.FTZ R49, R49, R36.reuse, -R0.reuse ;  /* 0x0000002431317223 */ /* 0x180fe20000010800 */
[----:B------:R-:W-:-:S06]  /*f720*/  FFMA.FTZ R173, R51, R36, -R0 ;  /* 0x0000002433ad7223 */ /* 0x000fcc0000010800 */
[----:B------:R-:W-:Y:S01]  /*f730*/  MUFU.EX2 R170, R24 ;  /* 0x0000001800aa7308 */ /* 0x000fe20000000800 */
[----:B------:R-:W-:Y:S01]  /*f740*/  FFMA.FTZ R175, R20, R36, -R0 ;  /* 0x0000002414af7223 */ /* 0x000fe20000010800 */
[----:B0-----:R-:W4:Y:S06]  /*f750*/  LDL R26, [R1+0x220] ;  /* 0x00022000011a7983 */ /* 0x001f2c0000100800 */
[----:B------:R-:W0:Y:S08]  /*f760*/  MUFU.EX2 R163, R25 ;  /* 0x0000001900a37308 */ /* 0x000e300000000800 */
[----:B------:R0:W2:Y:S01]  /*f770*/  MUFU.EX2 R38, R27 ;  /* 0x0000001b00267308 */ /* 0x0000a20000000800 */
[----:B-1----:R-:W-:-:S07]  /*f780*/  FADD.FTZ R4, R43, R32 ;  /* 0x000000202b047221 */ /* 0x002fce0000010000 */
[----:B------:R-:W1:Y:S08]  /*f790*/  MUFU.EX2 R28, R28 ;  /* 0x0000001c001c7308 */ /* 0x000e700000000800 */
[----:B------:R-:W1:Y:S08]  /*f7a0*/  MUFU.EX2 R29, R29 ;  /* 0x0000001d001d7308 */ /* 0x000e700000000800 */
[----:B------:R-:W-:Y:S08]  /*f7b0*/  MUFU.EX2 R55, R48 ;  /* 0x0000003000377308 */ /* 0x000ff00000000800 */
[----:B------:R-:W-:Y:S08]  /*f7c0*/  MUFU.EX2 R42, R42 ;  /* 0x0000002a002a7308 */ /* 0x000ff00000000800 */
[----:B------:R-:W-:Y:S08]  /*f7d0*/  MUFU.EX2 R57, R46 ;  /* 0x0000002e00397308 */ /* 0x000ff00000000800 */
[----:B------:R-:W-:Y:S01]  /*f7e0*/  MUFU.EX2 R40, R40 ;  /* 0x0000002800287308 */ /* 0x000fe20000000800 */
[----:B------:R-:W-:Y:S01]  /*f7f0*/  F2FP.BF16.F32.PACK_AB R161, R32, R43 ;  /* 0x0000002b20a1723e */ /* 0x000fe200000010ff */
[----:B0-----:R-:W4:Y:S04]  /*f800*/  LDL R27, [R1+0x224] ;  /* 0x00022400011b7983 */ /* 0x001f280000100800 */
[----:B------:R-:W4:Y:S02]  /*f810*/  LDL R51, [R1+0x284] ;  /* 0x0002840001337983 */ /* 0x000f240000100800 */
[----:B------:R0:W-:Y:S02]  /*f820*/  MUFU.EX2 R59, R3 ;  /* 0x00000003003b7308 */ /* 0x0001e40000000800 */
[----:B------:R-:W4:Y:S06]  /*f830*/  LDL R52, [R1+0x288] ;  /* 0x0002880001347983 */ /* 0x000f2c0000100800 */
[----:B------:R-:W1:Y:S01]  /*f840*/  MUFU.EX2 R30, R30 ;  /* 0x0000001e001e7308 */ /* 0x000e620000000800 */
[----:B0-----:R-:W-:-:S07]  /*f850*/  FADD.FTZ R3, R160, R7 ;  /* 0x00000007a0037221 */ /* 0x001fce0000010000 */
[----:B------:R-:W0:Y:S01]  /*f860*/  MUFU.EX2 R31, R31 ;  /* 0x0000001f001f7308 */ /* 0x000e220000000800 */
[----:B--2---:R-:W-:Y:S01]  /*f870*/  FADD.FTZ R14, R162, R3 ;  /* 0x00000003a20e7221 */ /* 0x004fe20000010000 */
[----:B------:R-:W-:-:S06]  /*f880*/  FADD.FTZ R3, R163, R4 ;  /* 0x00000004a3037221 */ /* 0x000fcc0000010000 */
[----:B------:R-:W2:Y:S01]  /*f890*/  MUFU.EX2 R34, R34 ;  /* 0x0000002200227308 */ /* 0x000ea20000000800 */
[----:B------:R-:W-:Y:S01]  /*f8a0*/  FADD.FTZ R15, R35, R14 ;  /* 0x0000000e230f7221 */ /* 0x000fe20000010000 */
[----:B------:R-:W-:-:S06]  /*f8b0*/  FADD.FTZ R3, R38, R3 ;  /* 0x0000000326037221 */ /* 0x000fcc0000010000 */
[----:B------:R-:W2:Y:S01]  /*f8c0*/  MUFU.EX2 R45, R45 ;  /* 0x0000002d002d7308 */ /* 0x000ea20000000800 */
[----:B------:R-:W-:Y:S01]  /*f8d0*/  FADD.FTZ R4, R164, R15 ;  /* 0x0000000fa4047221 */ /* 0x000fe20000010000 */
[----:B-1----:R-:W-:-:S06]  /*f8e0*/  FADD.FTZ R14, R28, R3 ;  /* 0x000000031c0e7221 */ /* 0x002fcc0000010000 */
[----:B------:R-:W1:Y:S01]  /*f8f0*/  MUFU.EX2 R47, R47 ;  /* 0x0000002f002f7308 */ /* 0x000e620000000800 */
[----:B------:R-:W-:Y:S01]  /*f900*/  FADD.FTZ R3, R37, R4 ;  /* 0x0000000425037221 */ /* 0x000fe20000010000 */
[----:B------:R-:W-:-:S06]  /*f910*/  FADD.FTZ R15, R29, R14 ;  /* 0x0000000e1d0f7221 */ /* 0x000fcc0000010000 */
[----:B------:R-:W1:Y:S01]  /*f920*/  MUFU.EX2 R44, R49 ;  /* 0x00000031002c7308 */ /* 0x000e620000000800 */
[----:B------:R-:W-:Y:S01]  /*f930*/  FADD.FTZ R14, R166, R3 ;  /* 0x00000003a60e7221 */ /* 0x000fe20000010000 */
[----:B------:R-:W-:Y:S01]  /*f940*/  FADD.FTZ R24, R30, R15 ;  /* 0x0000000f1e187221 */ /* 0x000fe20000010000 */
[----:B------:R-:W-:-:S05]  /*f950*/  FFMA.FTZ R4, R41, R36, -R0 ;  /* 0x0000002429047223 */ /* 0x000fca0000010800 */
[----:B------:R-:W1:Y:S01]  /*f960*/  MUFU.EX2 R173, R173 ;  /* 0x000000ad00ad7308 */ /* 0x000e620000000800 */
[----:B------:R-:W-:Y:S01]  /*f970*/  FADD.FTZ R3, R39, R14 ;  /* 0x0000000e27037221 */ /* 0x000fe20000010000 */
[----:B0-----:R-:W-:-:S06]  /*f980*/  FADD.FTZ R15, R31, R24 ;  /* 0x000000181f0f7221 */ /* 0x001fcc0000010000 */
[----:B------:R-:W-:Y:S01]  /*f990*/  MUFU.EX2 R175, R175 ;  /* 0x000000af00af7308 */ /* 0x000fe20000000800 */
[----:B------:R-:W-:Y:S01]  /*f9a0*/  FADD.FTZ R14, R168, R3 ;  /* 0x00000003a80e7221 */ /* 0x000fe20000010000 */
[----:B--2---:R-:W-:Y:S01]  /*f9b0*/  FADD.FTZ R20, R34, R15 ;  /* 0x0000000f22147221 */ /* 0x004fe20000010000 */
[----:B------:R-:W-:Y:S01]  /*f9c0*/  FFMA.FTZ R3, R33, R36, -R0 ;  /* 0x0000002421037223 */ /* 0x000fe20000010800 */
[----:B------:R-:W-:Y:S01]  /*f9d0*/  F2FP.BF16.F32.PACK_AB R162, R35, R162 ;  /* 0x000000a223a2723e */ /* 0x000fe200000010ff */
[----:B------:R-:W-:Y:S01]  /*f9e0*/  FADD.FTZ R15, R53, R14 ;  /* 0x0000000e350f7221 */ /* 0x000fe20000010000 */
[----:B------:R-:W-:Y:S01]  /*f9f0*/  FADD.FTZ R20, R45, R20 ;  /* 0x000000142d147221 */ /* 0x000fe20000010000 */
[----:B------:R-:W-:Y:S01]  /*fa00*/  F2FP.BF16.F32.PACK_AB R164, R37, R164 ;  /* 0x000000a425a4723e */ /* 0x000fe200000010ff */
[----:B------:R-:W0:Y:S01]  /*fa10*/  MUFU.EX2 R4, R4 ;  /* 0x0000000400047308 */ /* 0x000e220000000800 */
[----:B------:R-:W-:Y:S01]  /*fa20*/  FADD.FTZ R0, R170, R15 ;  /* 0x0000000faa007221 */ /* 0x000fe20000010000 */
[----:B-1----:R-:W-:Y:S01]  /*fa30*/  FADD.FTZ R15, R47, R20 ;  /* 0x000000142f0f7221 */ /* 0x002fe20000010000 */
[----:B------:R-:W-:Y:S01]  /*fa40*/  F2FP.BF16.F32.PACK_AB R166, R39, R166 ;  /* 0x000000a627a6723e */ /* 0x000fe200000010ff */
[----:B------:R-:W2:Y:S01]  /*fa50*/  LDL R32, [R1+0x238] ;  /* 0x0002380001207983 */ /* 0x000ea20000100800 */
[----:B------:R-:W-:Y:S01]  /*fa60*/  FADD.FTZ R21, R55, R0 ;  /* 0x0000000037157221 */ /* 0x000fe20000010000 */
[----:B------:R-:W-:-:S02]  /*fa70*/  FADD.FTZ R0, R44, R15 ;  /* 0x0000000f2c007221 */ /* 0x000fc40000010000 */
[----:B------:R-:W1:Y:S01]  /*fa80*/  MUFU.EX2 R3, R3 ;  /* 0x0000000300037308 */ /* 0x000e620000000800 */
[----:B------:R-:W-:Y:S01]  /*fa90*/  FADD.FTZ R14, R42, R21 ;  /* 0x000000152a0e7221 */ /* 0x000fe20000010000 */
[----:B------:R-:W-:Y:S01]  /*faa0*/  FADD.FTZ R15, R173, R0 ;  /* 0x00000000ad0f7221 */ /* 0x000fe20000010000 */
[----:B------:R-:W-:Y:S01]  /*fab0*/  F2FP.BF16.F32.PACK_AB R168, R53, R168 ;  /* 0x000000a835a8723e */ /* 0x000fe200000010ff */
[----:B------:R-:W2:Y:S01]  /*fac0*/  LDL R33, [R1+0x23c] ;  /* 0x00023c0001217983 */ /* 0x000ea20000100800 */
[----:B------:R-:W-:Y:S01]  /*fad0*/  FADD.FTZ R21, R57, R14 ;  /* 0x0000000e39157221 */ /* 0x000fe20000010000 */
[----:B------:R-:W-:Y:S02]  /*fae0*/  F2FP.BF16.F32.PACK_AB R170, R55, R170 ;  /* 0x000000aa37aa723e */ /* 0x000fe400000010ff */
[----:B------:R-:W-:Y:S01]  /*faf0*/  F2FP.BF16.F32.PACK_AB R172, R57, R42 ;  /* 0x0000002a39ac723e */ /* 0x000fe200000010ff */
[----:B0-----:R-:W-:Y:S01]  /*fb00*/  FADD.FTZ R0, R4, R15 ;  /* 0x0000000f04007221 */ /* 0x001fe20000010000 */
[----:B------:R-:W-:Y:S01]  /*fb10*/  FADD.FTZ R24, R40, R21 ;  /* 0x0000001528187221 */ /* 0x000fe20000010000 */
[----:B------:R-:W-:Y:S01]  /*fb20*/  F2FP.BF16.F32.PACK_AB R174, R59, R40 ;  /* 0x000000283bae723e */ /* 0x000fe200000010ff */
[----:B------:R-:W2:Y:S01]  /*fb30*/  LDL R35, [R1+0x244] ;  /* 0x0002440001237983 */ /* 0x000ea20000100800 */
[----:B------:R-:W-:Y:S01]  /*fb40*/  FADD.FTZ R0, R175, R0 ;  /* 0x00000000af007221 */ /* 0x000fe20000010000 */
[----:B------:R-:W-:Y:S01]  /*fb50*/  FADD.FTZ R24, R59, R24 ;  /* 0x000000183b187221 */ /* 0x000fe20000010000 */
[----:B------:R-:W-:Y:S01]  /*fb60*/  F2FP.BF16.F32.PACK_AB R163, R38, R163 ;  /* 0x000000a326a3723e */ /* 0x000fe200000010ff */
[----:B------:R-:W2:Y:S01]  /*fb70*/  LDL R36, [R1+0x248] ;  /* 0x0002480001247983 */ /* 0x000ea20000100800 */
[----:B-1----:R-:W-:Y:S01]  /*fb80*/  FADD.FTZ R25, R3, R0 ;  /* 0x0000000003197221 */ /* 0x002fe20000010000 */
[----:B------:R-:W-:-:S02]  /*fb90*/  F2FP.BF16.F32.PACK_AB R165, R29, R28 ;  /* 0x0000001c1da5723e */ /* 0x000fc400000010ff */
[----:B------:R-:W-:Y:S01]  /*fba0*/  F2FP.BF16.F32.PACK_AB R167, R31, R30 ;  /* 0x0000001e1fa7723e */ /* 0x000fe200000010ff */
[----:B------:R-:W2:Y:S04]  /*fbb0*/  LDL R28, [R1+0x228] ;  /* 0x00022800011c7983 */ /* 0x000ea80000100800 */
[----:B------:R0:W-:Y:S04]  /*fbc0*/  STL.64 [R1+0x1f0], R24 ;  /* 0x0001f01801007387 */ /* 0x0001e80000100a00 */
[----:B------:R-:W2:Y:S04]  /*fbd0*/  LD.E.64 R20, desc[UR36][R12.64+0x8] ;  /* 0x000008240c147980 */ /* 0x000ea8000c101b00 */
[----:B------:R-:W2:Y:S01]  /*fbe0*/  LD.E.64 R14, desc[UR36][R12.64] ;  /* 0x000000240c0e7980 */ /* 0x000ea2000c101b00 */
[----:B------:R-:W-:-:S02]  /*fbf0*/  F2FP.BF16.F32.PACK_AB R169, R45, R34 ;  /* 0x000000222da9723e */ /* 0x000fc400000010ff */
[----:B------:R-:W-:Y:S01]  /*fc00*/  F2FP.BF16.F32.PACK_AB R171, R44, R47 ;  /* 0x0000002f2cab723e */ /* 0x000fe200000010ff */
[----:B0-----:R-:W2:Y:S04]  /*fc10*/  LDL R24, [R1+0x218] ;  /* 0x0002180001187983 */ /* 0x001ea80000100800 */
[----:B------:R-:W2:Y:S04]  /*fc20*/  LDL R25, [R1+0x21c] ;  /* 0x00021c0001197983 */ /* 0x000ea80000100800 */
        /* <DEDUP_REMOVED lines=22> */
[----:B------:R-:W-:-:S02]  /*fd90*/  F2FP.BF16.F32.PACK_AB R160, R7, R160 ;  /* 0x000000a007a0723e */ /* 0x000fc400000010ff */
[----:B------:R-:W-:Y:S01]  /*fda0*/  F2FP.BF16.F32.PACK_AB R173, R4, R173 ;  /* 0x000000ad04ad723e */ /* 0x000fe200000010ff */
[----:B------:R-:W2:Y:S01]  /*fdb0*/  LDL R7, [R1+0x408] ;  /* 0x0004080001077983 */ /* 0x000ea20000100800 */
[----:B------:R-:W-:-:S03]  /*fdc0*/  F2FP.BF16.F32.PACK_AB R175, R3, R175 ;  /* 0x000000af03af723e */ /* 0x000fc600000010ff */
[----:B------:R-:W2:Y:S04]  /*fdd0*/  LDL R3, [R1+0x400] ;  /* 0x0004000001037983 */ /* 0x000ea80000100800 */
[----:B------:R-:W2:Y:S04]  /*fde0*/  LDL R4, [R1+0x404] ;  /* 0x0004040001047983 */ /* 0x000ea80000100800 */
        /* <DEDUP_REMOVED lines=10> */
[----:B--2---:R-:W-:-:S03]  /*fe90*/  MOV R0, R20 ;  /* 0x0000001400007202 */ /* 0x004fc60000000f00 */
[----:B------:R-:W2:Y:S02]  /*fea0*/  LDL R20, [R1+0x210] ;  /* 0x0002100001147983 */ /* 0x000ea40000100800 */
[--C-:B------:R-:W-:Y:S02]  /*feb0*/  IMAD R15, R15, 0x2, R0.reuse ;  /* 0x000000020f0f7824 */ /* 0x100fe400078e0200 */
[----:B------:R-:W3:Y:S04]  /*fec0*/  LDL R21, [R1+0x214] ;  /* 0x0002140001157983 */ /* 0x000ee80000100800 */
[----:B------:R0:W-:Y:S02]  /*fed0*/  STSM.16.M88.4 [R0], R160 ;  /* 0x000000a000007844 */ /* 0x0001e40000000200 */
[----:B0-----:R-:W-:-:S02]  /*fee0*/  IMAD R0, R14, 0x2, R0 ;  /* 0x000000020e007824 */ /* 0x001fc400078e0200 */
[----:B------:R-:W-:-:S03]  /*fef0*/  IMAD R14, R14, 0x2, R15 ;  /* 0x000000020e0e7824 */ /* 0x000fc600078e020f */
[----:B------:R0:W-:Y:S04]  /*ff00*/  STSM.16.M88.4 [R0], R164 ;  /* 0x000000a400007844 */ /* 0x0001e80000000200 */
[----:B------:R-:W-:Y:S04]  /*ff10*/  STSM.16.M88.4 [R15], R168 ;  /* 0x000000a80f007844 */ /* 0x000fe80000000200 */
[----:B------:R1:W-:Y:S04]  /*ff20*/  STSM.16.M88.4 [R14], R172 ;  /* 0x000000ac0e007844 */ /* 0x0003e80000000200 */
[----:B0-----:R-:W4:Y:S04]  /*ff30*/  LDL R0, [R1+0x3fc] ;  /* 0x0003fc0001007983 */ /* 0x001f280000100800 */
[----:B-1----:R-:W4:Y:S01]  /*ff40*/  LDL R14, [R1+0x40c] ;  /* 0x00040c00010e7983 */ /* 0x002f220000100800 */
[----:B------:R-:W-:Y:S01]  /*ff50*/  IMAD R12, R145, 0x1000, R12 ;  /* 0x00001000910c7824 */ /* 0x000fe200078e020c */
[----:B------:R-:W-:-:S04]  /*ff60*/  R2UR UR7, R13 ;  /* 0x000000000d0772ca */ /* 0x000fc800000e0000 */
        /* <DEDUP_REMOVED lines=111> */
[----:B------:R0:W-:Y:S02]  /*10660*/  STL [R1+0x3f8], R144 ;  /* 0x0003f89001007387 */ /* 0x0001e40000100800 */
[----:B0-----:R-:W-:-:S06]  /*10670*/  WARPGROUP.ARRIVE ;  /* 0x00000000000079c5 */ /* 0x001fcc0000000000 */
[----:B------:R-:W-:Y:S01]  /*10680*/  HGMMA.64x256x16.F32.BF16 R24, R160, gdesc[UR4].tnspB, RZ, !UPT, gsb0 ;  /* 0x43e00004a0187df0 */ /* 0x000fe2000c0018ff */
[----:B--2---:R0:W-:Y:S04]  /*10690*/  STL [R1+0x210], R20 ;  /* 0x0002101401007387 */ /* 0x0041e80000100800 */
[----:B---3--:R1:W-:Y:S01]  /*106a0*/  STL [R1+0x214], R21 ;  /* 0x0002141501007387 */ /* 0x0083e20000100800 */
[----:B0-----:R-:W-:Y:S02]  /*106b0*/  VIADD R20, R12, 0x80 ;  /* 0x000000800c147836 */ /* 0x001fe40000000000 */
[----:B-1----:R-:W-:-:S03]  /*106c0*/  IMAD.MOV.U32 R21, RZ, RZ, R13 ;  /* 0x000000ffff157224 */ /* 0x002fc600078e000d */
[----:B------:R-:W-:Y:S02]  /*106d0*/  R2UR UR10, R20 ;  /* 0x00000000140a72ca */ /* 0x000fe400000e0000 */
[----:B------:R-:W-:Y:S01]  /*106e0*/  R2UR UR11, R21 ;  /* 0x00000000150b72ca */ /* 0x000fe200000e0000 */
[----:B----4-:R-:W-:Y:S04]  /*106f0*/  STL [R1+0x3fc], R0 ;  /* 0x0003fc0001007387 */ /* 0x010fe80000100800 */
[----:B------:R-:W-:Y:S04]  /*10700*/  STL [R1+0x400], R3 ;  /* 0x0004000301007387 */ /* 0x000fe80000100800 */
[----:B------:R-:W-:Y:S04]  /*10710*/  STL [R1+0x404], R4 ;  /* 0x0004040401007387 */ /* 0x000fe80000100800 */
[----:B------:R-:W-:Y:S04]  /*10720*/  STL [R1+0x408], R7 ;  /* 0x0004080701007387 */ /* 0x000fe80000100800 */
[----:B------:R0:W-:Y:S01]  /*10730*/  STL [R1+0x40c], R14 ;  /* 0x00040c0e01007387 */ /* 0x0001e20000100800 */
[----:B------:R-:W-:-:S02]  /*10740*/  IMAD.MOV.U32 R15, RZ, RZ, R13 ;  /* 0x000000ffff0f7224 */ /* 0x000fc400078e000d */
[----:B0-----:R-:W-:-:S03]  /*10750*/  VIADD R14, R12, 0x100 ;  /* 0x000001000c0e7836 */ /* 0x001fc60000000000 */
        /* <DEDUP_REMOVED lines=142> */
[----:B------:R-:W-:Y:S04]  /*11040*/  STL.128 [R1+0x400], R148 ;  /* 0x0004009401007387 */ /* 0x000fe80000100c00 */
        /* <DEDUP_REMOVED lines=10> */
[----:B0-----:R-:W4:Y:S04]  /*110f0*/  LDL R24, [R1+0x238] ;  /* 0x0002380001187983 */ /* 0x001f280000100800 */
[----:B------:R-:W4:Y:S04]  /*11100*/  LDL R25, [R1+0x23c] ;  /* 0x00023c0001197983 */ /* 0x000f280000100800 */
[----:B------:R-:W4:Y:S04]  /*11110*/  LDL R26, [R1+0x240] ;  /* 0x00024000011a7983 */ /* 0x000f280000100800 */
[----:B------:R-:W4:Y:S04]  /*11120*/  LDL R27, [R1+0x244] ;  /* 0x00024400011b7983 */ /* 0x000f280000100800 */
[----:B-1----:R-:W4:Y:S04]  /*11130*/  LDL R28, [R1+0x248] ;  /* 0x00024800011c7983 */ /* 0x002f280000100800 */
        /* <DEDUP_REMOVED lines=137> */
[----:B--2---:R2:W-:Y:S04]  /*119d0*/  STL [R1+0x258], R32 ;  /* 0x0002582001007387 */ /* 0x0045e80000100800 */
[----:B------:R2:W-:Y:S04]  /*119e0*/  STL [R1+0x25c], R33 ;  /* 0x00025c2101007387 */ /* 0x0005e80000100800 */
[----:B------:R2:W-:Y:S04]  /*119f0*/  STL [R1+0x260], R34 ;  /* 0x0002602201007387 */ /* 0x0005e80000100800 */
[----:B------:R2:W-:Y:S04]  /*11a00*/  STL [R1+0x264], R35 ;  /* 0x0002642301007387 */ /* 0x0005e80000100800 */
[----:B---3--:R2:W-:Y:S04]  /*11a10*/  STL [R1+0x268], R36 ;  /* 0x0002682401007387 */ /* 0x0085e80000100800 */
[----:B------:R2:W-:Y:S04]  /*11a20*/  STL [R1+0x26c], R37 ;  /* 0x00026c2501007387 */ /* 0x0005e80000100800 */
        /* <DEDUP_REMOVED lines=113> */
.L_x_3125:
[----:B------:R-:W-:Y:S05]  /*12140*/  BSYNC B0 ;  /* 0x0000000000007941 */ /* 0x000fea0003800000 */
.L_x_3124:
        /* <DEDUP_REMOVED lines=11> */
[----:B------:R-:W-:Y:S01]  /*12200*/  UIADD3 UR46, UR46, -0x2, URZ ;  /* 0xfffffffe2e2e7890 */ /* 0x000fe2000fffe03f */
[----:B--2---:R-:W-:-:S09]  /*12210*/  IMAD.SHL.U32 R4, R0, 0x40, RZ ;  /* 0x0000004000047824 */ /* 0x004fd200078e00ff */
[----:B------:R-:W-:Y:S01]  /*12220*/  @P0 IMAD.HI.U32 R5, R4, R5, RZ ;  /* 0x0000000504050227 */ /* 0x000fe200078e00ff */
[----:B------:R-:W-:-:S03]  /*12230*/  PLOP3.LUT P0, PT, PT, PT, UP0, 0x40, 0x0 ;  /* 0x000000000000781c */ /* 0x000fc60003f0e808 */
[----:B------:R-:W-:Y:S01]  /*12240*/  IMAD.MOV.U32 R0, RZ, RZ, R4 ;  /* 0x000000ffff007224 */ /* 0x000fe200078e0004 */
[----:B------:R-:W-:-:S05]  /*12250*/  @P1 SHF.R.U32.HI R0, RZ, R6, R5 ;  /* 0x00000006ff001219 */ /* 0x000fca0000011605 */
[----:B------:R-:W-:Y:S02]  /*12260*/  VIADD R3, R0, UR45 ;  /* 0x0000002d00037c36 */ /* 0x000fe40008000000 */
[----:B------:R-:W-:Y:S02]  /*12270*/  IMAD.U32 R0, RZ, RZ, UR46 ;  /* 0x0000002eff007e24 */ /* 0x000fe4000f8e00ff */
        /* <DEDUP_REMOVED lines=12> */
.L_x_3128:
[----:B------:R-:W-:-:S13]  /*12340*/  ISETP.NE.AND P0, PT, R9, 0x1, PT ;  /* 0x000000010900780c */ /* 0x000fda0003f05270 */
[----:B------:R-:W-:-:S05]  /*12350*/  @P0 IMAD.HI.U32 R10, R5, R10, RZ ;  /* 0x0000000a050a0227 */ /* 0x000fca00078e00ff */
[----:B------:R-:W-:-:S07]  /*12360*/  @P0 SHF.R.U32.HI R5, RZ, R11, R10 ;  /* 0x0000000bff050219 */ /* 0x000fce000001160a */
.L_x_3129:
[----:B------:R-:W-:Y:S05]  /*12370*/  BSYNC B0 ;  /* 0x0000000000007941 */ /* 0x000fea0003800000 */
.L_x_3127:
[----:B------:R-:W-:-:S05]  /*12380*/  IMAD R5, R5, R9, R9 ;  /* 0x0000000905057224 */ /* 0x000fca00078e0209 */
[----:B------:R-:W-:-:S07]  /*12390*/  VIMNMX R8, R8, R5, PT ;  /* 0x0000000508087248 */ /* 0x000fce0003fe0100 */
.L_x_3126:
[----:B------:R-:W-:Y:S01]  /*123a0*/  SHF.R.S32.HI R3, RZ, 0x1f, R8 ;  /* 0x0000001fff037819 */ /* 0x000fe20000011408 */
[----:B------:R-:W-:Y:S03]  /*123b0*/  BSSY B1, `(.L_x_3130) ;  /* 0x0000014000017945 */ /* 0x000fe60003800000 */
[----:B------:R-:W-:-:S04]  /*123c0*/  LEA.HI R3, R3, R8, RZ, 0x6 ;  /* 0x0000000803037211 */ /* 0x000fc800078f30ff */
[----:B------:R-:W-:-:S04]  /*123d0*/  SHF.R.S32.HI R3, RZ, 0x6, R3 ;  /* 0x00000006ff037819 */ /* 0x000fc80000011403 */
[----:B------:R-:W-:-:S04]  /*123e0*/  VIMNMX R3, R3, UR42, !PT ;  /* 0x0000002a03037c48 */ /* 0x000fc8000ffe0100 */
[----:B------:R-:W-:-:S13]  /*123f0*/  ISETP.GE.AND P0, PT, R0, R3, PT ;  /* 0x000000030000720c */ /* 0x000fda0003f06270 */
[----:B------:R-:W-:Y:S05]  /*12400*/  @!P0 BRA `(.L_x_3131) ;  /* 0x0000000000388947 */ /* 0x000fea0003800000 */
[----:B------:R-:W-:Y:S01]  /*12410*/  BSSY B0, `(.L_x_3132) ;  /* 0x000000b000007945 */ /* 0x000fe20003800000 */
.L_x_3133:
[C---:B------:R-:W-:Y:S01]  /*12420*/  IADD3 R6, P0, R2.reuse, 0x50, RZ ;  /* 0x0000005002067810 */ /* 0x040fe20007f1e0ff */
[C---:B------:R-:W-:Y:S01]  /*12430*/  VIADD R12, R2.reuse, 0x128 ;  /* 0x00000128020c7836 */ /* 0x040fe20000000000 */
[----:B------:R-:W-:Y:S02]  /*12440*/  IADD3 R28, P1, R2, 0xcc, RZ ;  /* 0x000000cc021c7810 */ /* 0x000fe40007f3e0ff */
[----:B------:R-:W-:Y:S01]  /*12450*/  MOV R13, 0x12490 ;  /* 0x00012490000d7802 */ /* 0x000fe20000000f00 */
[--C-:B------:R-:W-:Y:S02]  /*12460*/  IMAD.X R7, RZ, RZ, R18.reuse, P0 ;  /* 0x000000ffff077224 */ /* 0x100fe400000e0612 */
[----:B------:R-:W-:-:S08]  /*12470*/  IMAD.X R29, RZ, RZ, R18, P1 ;  /* 0x000000ffff1d7224 */ /* 0x000fd000008e0612 */
[----:B------:R-:W-:Y:S05]  /*12480*/  CALL.REL.NOINC `($_ZN7cutlass13device_kernelIN5flash11enable_sm90INS1_16FlashAttnFwdSm90INS1_25CollectiveMainloopFwdSm90ILi2EN4cute5tupleIJNS5_1CILi1EEES8_S8_EEENS6_IJNS7_ILi64EEESA_SA_EEELi512ENS_10bfloat16_tEfNS_4arch4Sm90ELb0ELb1ELb1ELb1ELb1ELb0ELb1ELb0ELb0ELb1ELb1ELb0EEENS1_21CollectiveEpilogueFwdINS6_IJSA_NS7_ILi512EEESA_EEES9_SC_SE_Li256ELb1ELb1ELb1ELb0EEENS1_36VarlenDynamicPersistentTileSchedulerILi64ELi64ELi256ELi128ELb1ELb1ELb1ELb1ELb0ELb1EEEEEEEEEvNT_6ParamsE$_ZZN5flash25CollectiveMainloopFwdSm90ILi2EN4cute5tupleIJNS1_1CILi1EEES4_S4_EEENS2_IJNS3_ILi64EEES6_S6_EEELi512EN7cutlass10bfloat16_tEfNS8_4arch4Sm90ELb0ELb1ELb1ELb1ELb1ELb0ELb1ELb0ELb0ELb1ELb1ELb0EE3mmaINS_16FlashAttnFwdSm90ISC_NS_21CollectiveEpilogueFwdINS2_IJS6_NS3_ILi512EEES6_EEES5_S9_SB_Li256ELb1ELb1ELb1ELb0EEENS_36VarlenDynamicPersistentTileSchedulerILi64ELi64ELi256ELi128ELb1ELb1ELb1ELb1ELb0ELb1EEEE13SharedStorageENS1_6TensorINS1_11ArrayEngineIfLm128EEENS1_6LayoutINS2_IJNS2_IJNS3_ILi2EEESR_NS3_ILi32EEEEEES4_S4_EEENS2_IJNS2_IJS4_SR_NS3_ILi4EEEEEENS3_ILi0EEESX_EEEEEEENS_7SoftmaxILi2ELi0EEEEEbRKNSC_6ParamsENS8_13PipelineAsyncILi2EEES17_RNS8_13PipelineStateILj2EEERT0_RT1_iRiRKNS_16SeqlenInfoQKNewKILb1ELb0EEENS2_IJiiiiEEERT_ENKUliT_T0_T1_E_clIZSD_ISM_S10_S12_EbS15_S17_S17_S1A_S1C_S1E_iS1F_S1J_S1K_S1M_EUlRS1N_iE1_NS3_ILb0EEENS3_ILb1EEEEEDaiS1N_S1O_S1P_) ;  /* 0x0000020400ec7944 */ /* 0x000fea0003c00000 */
[C---:B------:R-:W-:Y:S01]  /*12490*/  ISETP.GT.AND P0, PT, R0.reuse, R3, PT ;  /* 0x000000030000720c */ /* 0x040fe20003f04270 */
[----:B------:R-:W-:-:S12]  /*124a0*/  VIADD R0, R0, 0xffffffff ;  /* 0xffffffff00007836 */ /* 0x000fd80000000000 */
[----:B------:R-:W-:Y:S05]  /*124b0*/  @P0 BRA `(.L_x_3133) ;  /* 0xfffffffc00d80947 */ /* 0x000fea000383ffff */
[----:B------:R-:W-:Y:S05]  /*124c0*/  BSYNC B0 ;  /* 0x0000000000007941 */ /* 0x000fea0003800000 */
.L_x_3132:
[----:B------:R-:W2:Y:S02]  /*124d0*/  LDL R4, [R1+0x50] ;  /* 0x0000500001047983 */ /* 0x000ea40000100800 */
[----:B--2---:R-:W-:-:S07]  /*124e0*/  IMAD.SHL.U32 R4, R4, 0x40, RZ ;  /* 0x0000004004047824 */ /* 0x004fce00078e00ff */
.L_x_3131:
[----:B------:R-:W-:Y:S05]  /*124f0*/  BSYNC B1 ;  /* 0x0000000000017941 */ /* 0x000fea0003800000 */
.L_x_3130:
        /* <DEDUP_REMOVED lines=26> */
.L_x_3136:
[----:B------:R-:W-:Y:S02]  /*126a0*/  ULDC UR4, c[0x0][0xadc] ;  /* 0x0002b70000047ab9 */ /* 0x000fe40000000800 */
[----:B------:R-:W-:-:S05]  /*126b0*/  IMAD.U32 R7, RZ, RZ, UR4 ;  /* 0x00000004ff077e24 */ /* 0x000fca000f8e00ff */
[----:B------:R-:W-:-:S13]  /*126c0*/  ISETP.NE.AND P0, PT, R7, 0x1, PT ;  /* 0x000000010700780c */ /* 0x000fda0003f05270 */
[----:B------:R-:W0:Y:S02]  /*126d0*/  @P0 LDC.64 R8, c[0x0][0xae0] ;  /* 0x0002b800ff080b82 */ /* 0x000e240000000a00 */
[----:B0-----:R-:W-:-:S05]  /*126e0*/  @P0 IMAD.HI.U32 R6, R4, R8, RZ ;  /* 0x0000000804060227 */ /* 0x001fca00078e00ff */
[----:B------:R-:W-:-:S07]  /*126f0*/  @P0 SHF.R.U32.HI R4, RZ, R9, R6 ;  /* 0x00000009ff040219 */ /* 0x000fce0000011606 */
.L_x_3137:
[----:B------:R-:W-:Y:S05]  /*12700*/  BSYNC B0 ;  /* 0x0000000000007941 */ /* 0x000fea0003800000 */
.L_x_3135:
[----:B------:R-:W-:-:S05]  /*12710*/  IMAD R4, R4, R7, RZ ;  /* 0x0000000704047224 */ /* 0x000fca00078e02ff */
[----:B------:R-:W-:-:S07]  /*12720*/  VIMNMX R3, R3, R4, !PT ;  /* 0x0000000403037248 */ /* 0x000fce0007fe0100 */
.L_x_3134:
[----:B------:R-:W-:-:S05]  /*12730*/  VIADD R3, R3, 0x3f ;  /* 0x0000003f03037836 */ /* 0x000fca0000000000 */
[----:B------:R-:W-:-:S04]  /*12740*/  SHF.R.S32.HI R4, RZ, 0x1f, R3 ;  /* 0x0000001fff047819 */ /* 0x000fc80000011403 */
[----:B------:R-:W-:-:S04]  /*12750*/  LEA.HI R4, R4, R3, RZ, 0x6 ;  /* 0x0000000304047211 */ /* 0x000fc800078f30ff */
[----:B------:R-:W-:-:S04]  /*12760*/  SHF.R.S32.HI R4, RZ, 0x6, R4 ;  /* 0x00000006ff047819 */ /* 0x000fc80000011404 */
[----:B------:R-:W-:-:S04]  /*12770*/  VIMNMX R20, R4, UR42, !PT ;  /* 0x0000002a04147c48 */ /* 0x000fc8000ffe0100 */
[----:B------:R-:W-:-:S13]  /*12780*/  ISETP.GE.AND P0, PT, R0, R20, PT ;  /* 0x000000140000720c */ /* 0x000fda0003f06270 */
[----:B------:R-:W-:Y:S05]  /*12790*/  @!P0 BRA `(.L_x_3138) ;  /* 0x0000007000448947 */ /* 0x000fea0003800000 */
.L_x_3161:
        /* <DEDUP_REMOVED lines=20> */
.L_x_3140:
[----:B------:R-:W-:Y:S05]  /*128e0*/  BSYNC B0 ;  /* 0x0000000000007941 */ /* 0x000fea0003800000 */
.L_x_3139:
[----:B0-----:R-:W2:Y:S02]  /*128f0*/  LDL.64 R4, [R1+0x18] ;  /* 0x0000180001047983 */ /* 0x001ea40000100a00 */
[----:B--2---:R-:W-:Y:S02]  /*12900*/  MOV R3, R4 ;  /* 0x0000000400037202 */ /* 0x004fe40000000f00 */
[----:B-----5:R-:W-:-:S03]  /*12910*/  SHF.L.U32 R5, R8, 0x1f, RZ ;  /* 0x0000001f08057819 */ /* 0x020fc600000006ff */
[----:B------:R-:W-:-:S04]  /*12920*/  IMAD R6, R6, 0x8, R3 ;  /* 0x0000000806067824 */ /* 0x000fc800078e0203 */
[----:B------:R0:W1:Y:S01]  /*12930*/  SYNCS.PHASECHK.TRANS64.TRYWAIT P0, [R6+URZ], R5 ;  /* 0x00000005060075a7 */ /* 0x000062000800017f */
[----:B------:R0:W5:Y:S01]  /*12940*/  LDL.64 R8, [R1+0x1c8] ;  /* 0x0001c80001087983 */ /* 0x0001620000100a00 */
[----:B------:R-:W-:Y:S04]  /*12950*/  BSSY B0, `(.L_x_3141) ;  /* 0x0000003000007945 */ /* 0x000fe80003800000 */
[----:B------:R-:W-:Y:S05]  /*12960*/  @!P1 BRA `(.L_x_3142) ;  /* 0x0000000000049947 */ /* 0x000fea0003800000 */
[----:B------:R-:W-:Y:S01]  /*12970*/  BPT.TRAP 0x1 ;  /* 0x000000040000795c */ /* 0x000fe20000300000 */
.L_x_3142:
[----:B------:R-:W-:Y:S05]  /*12980*/  BSYNC B0 ;  /* 0x0000000000007941 */ /* 0x000fea0003800000 */
.L_x_3141:
[----:B------:R-:W-:Y:S04]  /*12990*/  BSSY B0, `(.L_x_3143) ;  /* 0x0000006000007945 */ /* 0x000fe80003800000 */
[----:B-1----:R-:W-:Y:S05]  /*129a0*/  @P0 BRA `(.L_x_3144) ;  /* 0x0000000000100947 */ /* 0x002fea0003800000 */
[----:B-----5:R-:W-:Y:S01]  /*129b0*/  IMAD R8, R8, 0x8, R3 ;  /* 0x0000000808087824 */ /* 0x020fe200078e0203 */
[----:B------:R-:W-:-:S04]  /*129c0*/  SHF.L.U32 R9, R9, 0x1f, RZ ;  /* 0x0000001f09097819 */ /* 0x000fc800000006ff */
[----:B------:R-:W1:Y:S02]  /*129d0*/  SYNCS.PHASECHK.TRANS64.TRYWAIT P0, [R8+URZ], R9 ;  /* 0x00000009080075a7 */ /* 0x000e64000800017f */
[----:B-1----:R-:W-:Y:S05]  /*129e0*/  @!P0 BRA `(.L_x_3145) ;  /* 0x000001c8000c8947 */ /* 0x002fea0003800000 */
.L_x_3144:
[----:B------:R-:W-:Y:S05]  /*129f0*/  BSYNC B0 ;  /* 0x0000000000007941 */ /* 0x000fea0003800000 */
.L_x_3143:
[----:B------:R-:W2:Y:S04]  /*12a00*/  LDL R3, [R1+0x1c8] ;  /* 0x0001c80001037983 */ /* 0x000ea80000100800 */
[----:B0-----:R-:W2:Y:S01]  /*12a10*/  LDL.64 R6, [R1+0x80] ;  /* 0x0000800001067983 */ /* 0x001ea20000100a00 */
[----:B------:R-:W-:Y:S05]  /*12a20*/  WARPSYNC.ALL ;  /* 0x0000000000007948 */ /* 0x000fea0003800000 */
[----:B------:R-:W3:Y:S04]  /*12a30*/  LDL.64 R4, [R1+0x78] ;  /* 0x0000780001047983 */ /* 0x000ee80000100a00 */
[----:B-1---5:R-:W4:Y:S04]  /*12a40*/  LDL.64 R8, [R1+0x78] ;  /* 0x0000780001087983 */ /* 0x022f280000100a00 */
        /* <DEDUP_REMOVED lines=52> */
.L_x_3147:
[----:B------:R-:W-:Y:S05]  /*12d90*/  BSYNC B0 ;  /* 0x0000000000007941 */ /* 0x000fea0003800000 */
.L_x_3146:
        /* <DEDUP_REMOVED lines=8> */
.L_x_3149:
[----:B------:R-:W-:Y:S05]  /*12e20*/  BSYNC B0 ;  /* 0x0000000000007941 */ /* 0x000fea0003800000 */
.L_x_3148:
[----:B------:R-:W-:Y:S04]  /*12e30*/  BSSY B0, `(.L_x_3150) ;  /* 0x0000004000007945 */ /* 0x000fe80003800000 */
[----:B-1----:R-:W-:Y:S05]  /*12e40*/  @P0 BRA `(.L_x_3151) ;  /* 0x0000000000080947 */ /* 0x002fea0003800000 */
[----:B------:R-:W1:Y:S02]  /*12e50*/  SYNCS.PHASECHK.TRANS64.TRYWAIT P0, [R4+URZ], R5 ;  /* 0x00000005040075a7 */ /* 0x000e64000800017f */
[----:B-1----:R-:W-:Y:S05]  /*12e60*/  @!P0 BRA `(.L_x_3152) ;  /* 0x000001c400008947 */ /* 0x002fea0003800000 */
.L_x_3151:
[----:B------:R-:W-:Y:S05]  /*12e70*/  BSYNC B0 ;  /* 0x0000000000007941 */ /* 0x000fea0003800000 */
.L_x_3150:
        /* <DEDUP_REMOVED lines=9> */
[----:B--2---:R-:W-:Y:S01]  /*12f10*/  ISETP.NE.U32.AND P0, PT, R12, RZ, PT ;  /* 0x000000ff0c00720c */ /* 0x004fe20003f05070 */
[----:B---3--:R-:W-:Y:S01]  /*12f20*/  IMAD R4, R13, 0x1000, R4 ;  /* 0x000010000d047824 */ /* 0x008fe200078e0204 */
[----:B------:R-:W-:Y:S01]  /*12f30*/  R2UR UR7, R5 ;  /* 0x00000000050772ca */ /* 0x000fe200000e0000 */
[----:B------:R-:W2:Y:S01]  /*12f40*/  LDL.64 R12, [R1+0x90] ;  /* 0x00009000010c7983 */ /* 0x000ea20000100a00 */
[----:B----4-:R-:W-:-:S09]  /*12f50*/  R2UR UR4, R14 ;  /* 0x000000000e0472ca */ /* 0x010fd200000e0000 */
[----:B------:R-:W-:Y:S01]  /*12f60*/  VOTEU.ANY UP0, P0 ;  /* 0x00000000003f7886 */ /* 0x000fe20000000100 */
[C---:B------:R-:W-:Y:S01]  /*12f70*/  R2UR UR6, R4.reuse ;  /* 0x00000000040672ca */ /* 0x040fe200000e0000 */
[----:B------:R-:W-:Y:S01]  /*12f80*/  VIADD R56, R4, 0x2 ;  /* 0x0000000204387836 */ /* 0x000fe20000000000 */
[----:B------:R-:W-:Y:S01]  /*12f90*/  R2UR UR5, R15 ;  /* 0x000000000f0572ca */ /* 0x000fe200000e0000 */
[----:B------:R-:W-:Y:S01]  /*12fa0*/  VIADD R6, R6, 0x2 ;  /* 0x0000000206067836 */ /* 0x000fe20000000000 */
[----:B------:R-:W3:Y:S11]  /*12fb0*/  LDL.64 R14, [R1+0x90] ;  /* 0x00009000010e7983 */ /* 0x000ef60000100a00 */
[----:B------:R-:W-:Y:S01]  /*12fc0*/  HGMMA.64x64x16.F32.BF16 R24, gdesc[UR4], R24, UP0, gsb0 ;  /* 0x00e00000041879f0 */ /* 0x000fe2000b801818 */
        /* <DEDUP_REMOVED lines=40> */
[----:B---3--:R-:W-:Y:S01]  /*13250*/  VIADD R14, R14, 0x202 ;  /* 0x000002020e0e7836 */ /* 0x008fe20000000000 */
        /* <DEDUP_REMOVED lines=109> */
[----:B----4-:R-:W-:-:S05]  /*13930*/  VIADD R14, R14, 0x606 ;  /* 0x000006060e0e7836 */ /* 0x010fca0000000000 */
[----:B------:R-:W0:Y:S04]  /*13940*/  S2R R58, SR_TID.X ;  /* 0x00000000003a7919 */ /* 0x000e280000002100 */
[----:B------:R-:W-:Y:S01]  /*13950*/  HGMMA.64x64x16.F32.BF16 R24, gdesc[UR4], R24, gsb0 ;  /* 0x00e00000041879f0 */ /* 0x000fe20008001818 */
[----:B------:R-:W-:Y:S01]  /*13960*/  VIADD R12, R4, 0x606 ;  /* 0x00000606040c7836 */ /* 0x000fe20000000000 */
[----:B------:R-:W4:Y:S01]  /*13970*/  LDL.64 R10, [R1+0x90] ;  /* 0x00009000010a7983 */ /* 0x000f220000100a00 */
[----:B------:R-:W-:Y:S01]  /*13980*/  IMAD.MOV.U32 R13, RZ, RZ, R5 ;  /* 0x000000ffff0d7224 */ /* 0x000fe200078e0005 */
[----:B------:R-:W-:Y:S02]  /*13990*/  R2UR UR4, R14 ;  /* 0x000000000e0472ca */ /* 0x000fe400000e0000 */
[----:B------:R-:W-:-:S02]  /*139a0*/  R2UR UR6, R12 ;  /* 0x000000000c0672ca */ /* 0x000fc400000e0000 */
[----:B------:R-:W-:Y:S02]  /*139b0*/  R2UR UR7, R13 ;  /* 0x000000000d0772ca */ /* 0x000fe400000e0000 */
[----:B------:R-:W-:Y:S02]  /*139c0*/  R2UR UR5, R15 ;  /* 0x000000000f0572ca */ /* 0x000fe400000e0000 */
[----:B0-----:R-:W-:Y:S01]  /*139d0*/  SHF.R.U32.HI R58, RZ, 0x7, R58 ;  /* 0x00000007ff3a7819 */ /* 0x001fe2000001163a */
[----:B------:R-:W-:Y:S02]  /*139e0*/  WARPGROUP.DEPBAR.LE gsb0, 0x0 ;  /* 0x00008000000079c5 */ /* 0x000fe40000010000 */
[----:B------:R-:W-:Y:S01]  /*139f0*/  WARPGROUP.ARRIVE ;  /* 0x00000000000079c5 */ /* 0x000fe20000000000 */
[----:B------:R-:W-:Y:S01]  /*13a00*/  IMAD.MOV.U32 R13, RZ, RZ, R5 ;  /* 0x000000ffff0d7224 */ /* 0x000fe200078e0005 */
[----:B------:R-:W-:Y:S01]  /*13a10*/  R2UR UR9, R57 ;  /* 0x00000000390972ca */ /* 0x000fe200000e0000 */
[----:B------:R-:W4:Y:S05]  /*13a20*/  LDL.64 R14, [R1+0x90] ;  /* 0x00009000010e7983 */ /* 0x000f2a0000100a00 */
[----:B------:R-:W-:Y:S01]  /*13a30*/  HGMMA.64x64x16.F32.BF16 R24, gdesc[UR4], R24, gsb0 ;  /* 0x00e00000041879f0 */ /* 0x000fe20008001818 */
[----:B------:R0:W1:Y:S02]  /*13a40*/  SHFL.IDX PT, R12, R58, RZ, 0x1f ;  /* 0x00001fff3a0c7589 */ /* 0x00006400000e0000 */
[----:B0-----:R-:W-:Y:S01]  /*13a50*/  VIADD R58, R4, 0x800 ;  /* 0x00000800043a7836 */ /* 0x001fe20000000000 */
[----:B------:R-:W-:Y:S01]  /*13a60*/  R2UR UR11, R13 ;  /* 0x000000000d0b72ca */ /* 0x000fe200000e0000 */
[----:B------:R-:W-:Y:S01]  /*13a70*/  UMOV UR4, 0x1 ;  /* 0x0000000100047882 */ /* 0x000fe20000000000 */
[----:B-1----:R-:W-:-:S04]  /*13a80*/  ISETP.GT.AND P0, PT, R12, 0x7f, PT ;  /* 0x0000007f0c00780c */ /* 0x002fc80003f04270 */
[----:B------:R-:W-:-:S04]  /*13a90*/  SEL R59, RZ, 0x2, !P0 ;  /* 0x00000002ff3b7807 */ /* 0x000fc80004000000 */
[----:B------:R-:W-:Y:S01]  /*13aa0*/  IADD3 R56, R56, 0x800, R59 ;  /* 0x0000080038387810 */ /* 0x000fe20007ffe03b */
[----:B------:R-:W-:Y:S01]  /*13ab0*/  IMAD.IADD R12, R59, 0x1, R58 ;  /* 0x000000013b0c7824 */ /* 0x000fe200078e023a */
[----:B------:R-:W-:Y:S02]  /*13ac0*/  UISETP.NE.U32.AND UP0, UPT, UR4, URZ, UPT ;  /* 0x0000003f0400728c */ /* 0x000fe4000bf05070 */
[----:B------:R-:W-:Y:S02]  /*13ad0*/  R2UR UR8, R56 ;  /* 0x00000000380872ca */ /* 0x000fe400000e0000 */
[----:B------:R-:W-:Y:S01]  /*13ae0*/  R2UR UR10, R12 ;  /* 0x000000000c0a72ca */ /* 0x000fe200000e0000 */
[----:B------:R-:W-:Y:S01]  /*13af0*/  IMAD.MOV.U32 R63, RZ, RZ, 0x4 ;  /* 0x00000004ff3f7424 */ /* 0x000fe200078e00ff */
[----:B------:R-:W4:Y:S01]  /*13b00*/  LDL.64 R12, [R1+0x90] ;  /* 0x00009000010c7983 */ /* 0x000f220000100a00 */
[----:B------:R-:W-:Y:S02]  /*13b10*/  WARPGROUP.DEPBAR.LE gsb0, 0x0 ;  /* 0x00008000000079c5 */ /* 0x000fe40000010000 */
[----:B------:R-:W-:-:S08]  /*13b20*/  WARPGROUP.ARRIVE ;  /* 0x00000000000079c5 */ /* 0x000fd00000000000 */
        /* <DEDUP_REMOVED lines=16> */
[----:B---3--:R-:W-:-:S02]  /*13c30*/  IADD3 R8, R63, 0x800, R8 ;  /* 0x000008003f087810 */ /* 0x008fc40007ffe008 */
[----:B------:R-:W-:Y:S02]  /*13c40*/  R2UR UR7, R57 ;  /* 0x00000000390772ca */ /* 0x000fe400000e0000 */
[----:B------:R-:W-:Y:S02]  /*13c50*/  R2UR UR6, R56 ;  /* 0x00000000380672ca */ /* 0x000fe400000e0000 */
[----:B------:R-:W-:Y:S02]  /*13c60*/  R2UR UR4, R8 ;  /* 0x00000000080472ca */ /* 0x000fe400000e0000 */
[----:B------:R-:W-:Y:S01]  /*13c70*/  R2UR UR5, R9 ;  /* 0x00000000090572ca */ /* 0x000fe200000e0000 */
[----:B------:R-:W-:Y:S01]  /*13c80*/  IMAD.MOV.U32 R8, RZ, RZ, 0x28 ;  /* 0x00000028ff087424 */ /* 0x000fe200078e00ff */
[----:B------:R-:W3:Y:S01]  /*13c90*/  LDL.64 R56, [R1+0x90] ;  /* 0x0000900001387983 */ /* 0x000ee20000100a00 */
        /* <DEDUP_REMOVED lines=31> */
[----:B------:R-:W4:Y:S07]  /*13e90*/  LDL.64 R10, [R1+0x90] ;  /* 0x00009000010a7983 */ /* 0x000f2e0000100a00 */
[----:B------:R-:W-:Y:S01]  /*13ea0*/  HGMMA.64x64x16.F32.BF16 R24, gdesc[UR4], R24, gsb0 ;  /* 0x00e00000041879f0 */ /* 0x000fe20008001818 */
[----:B------:R-:W-:Y:S01]  /*13eb0*/  IMAD.MOV.U32 R15, RZ, RZ, R5 ;  /* 0x000000ffff0f7224 */ /* 0x000fe200078e0005 */
        /* <DEDUP_REMOVED lines=91> */
[----:B------:R-:W-:-:S02]  /*14470*/  R2UR UR7, R11 ;  /* 0x000000000b0772ca */ /* 0x000fc400000e0000 */
[----:B------:R-:W-:Y:S01]  /*14480*/  R2UR UR4, R6 ;  /* 0x00000000060472ca */ /* 0x000fe200000e0000 */
[----:B------:R0:W5:Y:S01]  /*14490*/  LDL R11, [R1+0xc] ;  /* 0x00000c00010b7983 */ /* 0x0001620000100800 */
[----:B------:R-:W-:Y:S02]  /*144a0*/  R2UR UR6, R10 ;  /* 0x000000000a0672ca */ /* 0x000fe400000e0000 */
[----:B------:R-:W-:Y:S01]  /*144b0*/  R2UR UR5, R7 ;  /* 0x00000000070572ca */ /* 0x000fe200000e0000 */
[----:B------:R0:W5:Y:S01]  /*144c0*/  LDL R10, [R1+0x1c8] ;  /* 0x0001c800010a7983 */ /* 0x0001620000100800 */
[----:B------:R-:W-:Y:S02]  /*144d0*/  WARPGROUP.DEPBAR.LE gsb0, 0x0 ;  /* 0x00008000000079c5 */ /* 0x000fe40000010000 */
[----:B------:R-:W-:-:S09]  /*144e0*/  WARPGROUP.ARRIVE ;  /* 0x00000000000079c5 */ /* 0x000fd20000000000 */
        /* <DEDUP_REMOVED lines=74> */
.L_x_3154:
[----:B------:R-:W-:Y:S05]  /*14990*/  BSYNC B0 ;  /* 0x0000000000007941 */ /* 0x000fea0003800000 */
.L_x_3153:
[----:B------:R-:W2:Y:S02]  /*149a0*/  LDL.64 R4, [R1+0x20] ;  /* 0x0000200001047983 */ /* 0x000ea40000100a00 */
[----:B--2---:R-:W-:-:S05]  /*149b0*/  MOV R5, R4 ;  /* 0x0000000400057202 */ /* 0x004fca0000000f00 */
[----:B-----5:R-:W-:-:S05]  /*149c0*/  IMAD R10, R10, 0x8, R5 ;  /* 0x000000080a0a7824 */ /* 0x020fca00078e0205 */
[----:B------:R-:W-:-:S04]  /*149d0*/  PRMT R10, R11, 0x654, R10 ;  /* 0x000006540b0a7816 */ /* 0x000fc8000000000a */
[----:B------:R0:W-:Y:S01]  /*149e0*/  SYNCS.ARRIVE.TRANS64.RED.A1T0 RZ, [R10+URZ], RZ ;  /* 0x000000ff0aff79a7 */ /* 0x0001e2000810043f */
[----:B------:R-:W2:Y:S04]  /*149f0*/  LDL.64 R4, [R1+0x100] ;  /* 0x0001000001047983 */ /* 0x000ea80000100a00 */
[----:B------:R-:W3:Y:S04]  /*14a00*/  LDL R13, [R1+0x200] ;  /* 0x00020000010d7983 */ /* 0x000ee80000100800 */
[----:B--2---:R-:W2:Y:S04]  /*14a10*/  LD.E R6, desc[UR36][R4.64] ;  /* 0x0000002404067980 */ /* 0x004ea8000c101900 */
[----:B------:R-:W4:Y:S01]  /*14a20*/  LDL.64 R4, [R1+0x1e0] ;  /* 0x0001e00001047983 */ /* 0x000f220000100a00 */
[-C--:B--2---:R-:W-:Y:S01]  /*14a30*/  FMUL.FTZ R59, R24, R6.reuse ;  /* 0x00000006183b7220 */ /* 0x084fe20000410000 */
[-C--:B------:R-:W-:Y:S01]  /*14a40*/  FMUL.FTZ R56, R26, R6.reuse ;  /* 0x000000061a387220 */ /* 0x080fe20000410000 */
[-C--:B------:R-:W-:Y:S01]  /*14a50*/  FMUL.FTZ R57, R25, R6.reuse ;  /* 0x0000000619397220 */ /* 0x080fe20000410000 */
[-C--:B------:R-:W-:Y:S01]  /*14a60*/  FMUL.FTZ R3, R27, R6.reuse ;  /* 0x000000061b037220 */ /* 0x080fe20000410000 */
[-C--:B------:R-:W-:Y:S01]  /*14a70*/  FMUL.FTZ R58, R28, R6.reuse ;  /* 0x000000061c3a7220 */ /* 0x080fe20000410000 */
[-C--:B------:R-:W-:Y:S01]  /*14a80*/  FMUL.FTZ R60, R30, R6.reuse ;  /* 0x000000061e3c7220 */ /* 0x080fe20000410000 */
[----:B------:R-:W4:Y:S01]  /*14a90*/  MUFU.TANH R59, R59 ;  /* 0x0000003b003b7308 */ /* 0x000f220000002400 */
[-C--:B------:R-:W-:Y:S01]  /*14aa0*/  FMUL.FTZ R61, R29, R6.reuse ;  /* 0x000000061d3d7220 */ /* 0x080fe20000410000 */
[-C--:B------:R-:W-:Y:S01]  /*14ab0*/  FMUL.FTZ R30, R31, R6.reuse ;  /* 0x000000061f1e7220 */ /* 0x080fe20000410000 */
[-C--:B------:R-:W-:Y:S01]  /*14ac0*/  FMUL.FTZ R63, R32, R6.reuse ;  /* 0x00000006203f7220 */ /* 0x080fe20000410000 */
[-C--:B------:R-:W-:Y:S01]  /*14ad0*/  FMUL.FTZ R32, R34, R6.reuse ;  /* 0x0000000622207220 */ /* 0x080fe20000410000 */
[-C--:B------:R-:W-:Y:S01]  /*14ae0*/  FMUL.FTZ R62, R33, R6.reuse ;  /* 0x00000006213e7220 */ /* 0x080fe20000410000 */
[-C--:B------:R-:W-:Y:S01]  /*14af0*/  FMUL.FTZ R31, R35, R6.reuse ;  /* 0x00000006231f7220 */ /* 0x080fe20000410000 */
[-C--:B------:R-:W-:Y:S01]  /*14b00*/  FMUL.FTZ R65, R36, R6.reuse ;  /* 0x0000000624417220 */ /* 0x080fe20000410000 */
[----:B------:R-:W0:Y:S01]  /*14b10*/  MUFU.TANH R56, R56 ;  /* 0x0000003800387308 */ /* 0x000e220000002400 */
[-C--:B------:R-:W-:Y:S01]  /*14b20*/  FMUL.FTZ R35, R38, R6.reuse ;  /* 0x0000000626237220 */ /* 0x080fe20000410000 */
[-C--:B------:R-:W-:Y:S01]  /*14b30*/  FMUL.FTZ R64, R37, R6.reuse ;  /* 0x0000000625407220 */ /* 0x080fe20000410000 */
[-C--:B------:R-:W-:Y:S01]  /*14b40*/  FMUL.FTZ R34, R39, R6.reuse ;  /* 0x0000000627227220 */ /* 0x080fe20000410000 */
[-C--:B------:R-:W-:Y:S01]  /*14b50*/  FMUL.FTZ R67, R40, R6.reuse ;  /* 0x0000000628437220 */ /* 0x080fe20000410000 */
[-C--:B------:R-:W-:Y:S01]  /*14b60*/  FMUL.FTZ R38, R42, R6.reuse ;  /* 0x000000062a267220 */ /* 0x080fe20000410000 */
[-C--:B------:R-:W-:Y:S01]  /*14b70*/  FMUL.FTZ R66, R41, R6.reuse ;  /* 0x0000000629427220 */ /* 0x080fe20000410000 */
[----:B------:R-:W-:Y:S01]  /*14b80*/  FMUL.FTZ R39, R43, R6 ;  /* 0x000000062b277220 */ /* 0x000fe20000410000 */
[----:B------:R-:W1:Y:S01]  /*14b90*/  MUFU.TANH R57, R57 ;  /* 0x0000003900397308 */ /* 0x000e620000002400 */
[----:B----4-:R-:W-:Y:S01]  /*14ba0*/  FMNMX.FTZ R8, R59, R4, !PT ;  /* 0x000000043b087209 */ /* 0x010fe20007810000 */
[-C--:B------:R-:W-:Y:S01]  /*14bb0*/  FMUL.FTZ R44, R44, R6.reuse ;  /* 0x000000062c2c7220 */ /* 0x080fe20000410000 */
[-C--:B------:R-:W-:Y:S01]  /*14bc0*/  FMUL.FTZ R42, R46, R6.reuse ;  /* 0x000000062e2a7220 */ /* 0x080fe20000410000 */
[-C--:B------:R-:W-:Y:S01]  /*14bd0*/  FMUL.FTZ R43, R45, R6.reuse ;  /* 0x000000062d2b7220 */ /* 0x080fe20000410000 */
[-C--:B------:R-:W-:Y:S01]  /*14be0*/  FMUL.FTZ R40, R47, R6.reuse ;  /* 0x000000062f287220 */ /* 0x080fe20000410000 */
[-C--:B------:R-:W-:Y:S01]  /*14bf0*/  FMUL.FTZ R46, R48, R6.reuse ;  /* 0x00000006302e7220 */ /* 0x080fe20000410000 */
[-C--:B------:R-:W-:Y:S01]  /*14c00*/  FMUL.FTZ R41, R50, R6.reuse ;  /* 0x0000000632297220 */ /* 0x080fe20000410000 */
[----:B------:R-:W2:Y:S01]  /*14c10*/  MUFU.TANH R3, R3 ;  /* 0x0000000300037308 */ /* 0x000ea20000002400 */
[----:B0-----:R-:W-:Y:S01]  /*14c20*/  FMNMX.FTZ R10, R56, R5, !PT ;  /* 0x00000005380a7209 */ /* 0x001fe20007810000 */
[-C--:B------:R-:W-:Y:S01]  /*14c30*/  FMUL.FTZ R45, R49, R6.reuse ;  /* 0x00000006312d7220 */ /* 0x080fe20000410000 */
[-C--:B------:R-:W-:Y:S01]  /*14c40*/  FMUL.FTZ R36, R51, R6.reuse ;  /* 0x0000000633247220 */ /* 0x080fe20000410000 */
[-C--:B------:R-:W-:Y:S01]  /*14c50*/  FMUL.FTZ R47, R52, R6.reuse ;  /* 0x00000006342f7220 */ /* 0x080fe20000410000 */
[-C--:B------:R-:W-:Y:S01]  /*14c60*/  FMUL.FTZ R37, R54, R6.reuse ;  /* 0x0000000636257220 */ /* 0x080fe20000410000 */
[-C--:B------:R-:W-:Y:S01]  /*14c70*/  FMUL.FTZ R48, R53, R6.reuse ;  /* 0x0000000635307220 */ /* 0x080fe20000410000 */
[----:B------:R-:W-:Y:S01]  /*14c80*/  FMUL.FTZ R33, R55, R6 ;  /* 0x0000000637217220 */ /* 0x000fe20000410000 */
        /* <DEDUP_REMOVED lines=53> */
[----:B0-----:R-:W-:Y:S02]  /*14fe0*/  FMNMX.FTZ R7, R47, R8, !PT ;  /* 0x000000082f077209 */ /* 0x001fe40007810000 */
[----:B------:R-:W4:Y:S05]  /*14ff0*/  LDL.64 R8, [R1+0x1f0] ;  /* 0x0001f00001087983 */ /* 0x000f2a0000100a00 */
[----:B------:R-:W0:Y:S01]  /*15000*/  MUFU.TANH R33, R33 ;  /* 0x0000002100217308 */ /* 0x000e220000002400 */
[----:B-1----:R-:W-:Y:S02]  /*15010*/  FMNMX.FTZ R6, R37, R6, !PT ;  /* 0x0000000625067209 */ /* 0x002fe40007810000 */
[----:B--2---:R-:W-:-:S02]  /*15020*/  FMNMX.FTZ R10, R48, R7, !PT ;  /* 0x00000007300a7209 */ /* 0x004fc40007810000 */
[----:B0-----:R-:W-:-:S03]  /*15030*/  FMNMX.FTZ R11, R33, R6, !PT ;  /* 0x00000006210b7209 */ /* 0x001fc60007810000 */
[----:B------:R-:W0:Y:S04]  /*15040*/  SHFL.BFLY PT, R7, R10, 0x2, 0x1f ;  /* 0x0c401f000a077f89 */ /* 0x000e2800000e0000 */
[----:B------:R-:W-:Y:S04]  /*15050*/  STL.64 [R1+0x1e0], R10 ;  /* 0x0001e00a01007387 */ /* 0x000fe80000100a00 */
[----:B------:R-:W2:Y:S01]  /*15060*/  LDL R24, [R1+0x1e4] ;  /* 0x0001e40001187983 */ /* 0x000ea20000100800 */
[----:B0-----:R-:W-:-:S05]  /*15070*/  FMNMX.FTZ R12, R10, R7, !PT ;  /* 0x000000070a0c7209 */ /* 0x001fca0007810000 */
[----:B------:R-:W0:Y:S02]  /*15080*/  SHFL.BFLY PT, R7, R12, 0x1, 0x1f ;  /* 0x0c201f000c077f89 */ /* 0x000e2400000e0000 */
[----:B0-----:R-:W-:Y:S02]  /*15090*/  FMNMX.FTZ R14, R12, R7, !PT ;  /* 0x000000070c0e7209 */ /* 0x001fe40007810000 */
[----:B------:R-:W4:Y:S04]  /*150a0*/  LDL.64 R6, [R1+0xb8] ;  /* 0x0000b80001067983 */ /* 0x000f280000100a00 */
        /* <DEDUP_REMOVED lines=10> */
[----:B------:R-:W4:Y:S08]  /*15150*/  MUFU.EX2 R124, R4 ;  /* 0x00000004007c7308 */ /* 0x000f300000000800 */
[----:B------:R-:W0:Y:S01]  /*15160*/  MUFU.EX2 R123, R12 ;  /* 0x0000000c007b7308 */ /* 0x000e220000000800 */
[----:B------:R1:W-:Y:S01]  /*15170*/  STL [R1+0x1e4], R10 ;  /* 0x0001e40a01007387 */ /* 0x0003e20000100800 */
[----:B----4-:R-:W-:Y:S01]  /*15180*/  FMUL.FTZ R8, R124, R8 ;  /* 0x000000087c087220 */ /* 0x010fe20000410000 */
[----:B0-----:R-:W-:-:S05]  /*15190*/  FMUL.FTZ R9, R9, R123 ;  /* 0x0000007b09097220 */ /* 0x001fca0000410000 */
[----:B------:R1:W-:Y:S04]  /*151a0*/  STL.64 [R1+0x1f0], R8 ;  /* 0x0001f00801007387 */ /* 0x0003e80000100a00 */
[----:B------:R-:W2:Y:S01]  /*151b0*/  LD.E R5, desc[UR36][R6.64+0x4] ;  /* 0x0000042406057980 */ /* 0x000ea2000c101900 */
[----:B------:R-:W-:Y:S01]  /*151c0*/  BSSY B0, `(.L_x_3155) ;  /* 0x000000c000007945 */ /* 0x000fe20003800000 */
[----:B--2---:R-:W-:-:S13]  /*151d0*/  ISETP.NE.AND P0, PT, R5, RZ, PT ;  /* 0x000000ff0500720c */ /* 0x004fda0003f05270 */
[----:B-1----:R-:W-:Y:S05]  /*151e0*/  @P0 BRA `(.L_x_3156) ;  /* 0x0000000000240947 */ /* 0x002fea0003800000 */
        /* <DEDUP_REMOVED lines=9> */
.L_x_3156:
[----:B------:R-:W-:Y:S05]  /*15280*/  BSYNC B0 ;  /* 0x0000000000007941 */ /* 0x000fea0003800000 */
.L_x_3155:
        /* <DEDUP_REMOVED lines=9> */
.L_x_3158:
[----:B------:R-:W-:Y:S05]  /*15320*/  BSYNC B0 ;  /* 0x0000000000007941 */ /* 0x000fea0003800000 */
.L_x_3157:
        /* <DEDUP_REMOVED lines=35> */
[----:B------:R-:W4:Y:S01]  /*15560*/  LDL R146, [R1+0x1c8] ;  /* 0x0001c80001927983 */ /* 0x000f220000100800 */
[----:B--2---:R-:W-:-:S04]  /*15570*/  FMUL.FTZ R28, R28, R49 ;  /* 0x000000311c1c7220 */ /* 0x004fc80000410000 */
[-CC-:B------:R-:W-:Y:S01]  /*15580*/  FFMA.FTZ R174, R44, R49.reuse, -R28.reuse ;  /* 0x000000312cae7223 */ /* 0x180fe2000001081c */
[-C--:B------:R-:W-:Y:S01]  /*15590*/  FMUL.FTZ R44, R29, R49.reuse ;  /* 0x000000311d2c7220 */ /* 0x080fe20000410000 */
[----:B------:R-:W-:-:S03]  /*155a0*/  FFMA.FTZ R122, R59, R49, -R28 ;  /* 0x000000313b7a7223 */ /* 0x000fc6000001081c */
[-CC-:B------:R-:W-:Y:S01]  /*155b0*/  FFMA.FTZ R133, R56, R49.reuse, -R44.reuse ;  /* 0x0000003138857223 */ /* 0x180fe2000001082c */
[-C--:B------:R-:W-:Y:S01]  /*155c0*/  FFMA.FTZ R161, R3, R49.reuse, -R44 ;  /* 0x0000003103a17223 */ /* 0x080fe2000001082c */
[-C--:B------:R-:W-:Y:S01]  /*155d0*/  FFMA.FTZ R160, R57, R49.reuse, -R28 ;  /* 0x0000003139a07223 */ /* 0x080fe2000001081c */
[----:B------:R-:W3:Y:S01]  /*155e0*/  MUFU.EX2 R122, R122 ;  /* 0x0000007a007a7308 */ /* 0x000ee20000000800 */
[-C--:B------:R-:W-:Y:S01]  /*155f0*/  FFMA.FTZ R163, R60, R49.reuse, -R44 ;  /* 0x000000313ca37223 */ /* 0x080fe2000001082c */
[-C--:B------:R-:W-:Y:S01]  /*15600*/  FFMA.FTZ R121, R58, R49.reuse, -R28 ;  /* 0x000000313a797223 */ /* 0x080fe2000001081c */
[-C--:B------:R-:W-:Y:S01]  /*15610*/  FFMA.FTZ R132, R30, R49.reuse, -R44 ;  /* 0x000000311e847223 */ /* 0x080fe2000001082c */
[-C--:B------:R-:W-:Y:S01]  /*15620*/  FFMA.FTZ R162, R61, R49.reuse, -R28 ;  /* 0x000000313da27223 */ /* 0x080fe2000001081c */
[-C--:B------:R-:W-:Y:S01]  /*15630*/  FFMA.FTZ R165, R32, R49.reuse, -R44 ;  /* 0x0000003120a57223 */ /* 0x080fe2000001082c */
[-C--:B------:R-:W-:Y:S01]  /*15640*/  FFMA.FTZ R120, R63, R49.reuse, -R28 ;  /* 0x000000313f787223 */ /* 0x080fe2000001081c */
[-C--:B------:R-:W-:Y:S01]  /*15650*/  FFMA.FTZ R131, R31, R49.reuse, -R44 ;  /* 0x000000311f837223 */ /* 0x080fe2000001082c */
        /* <DEDUP_REMOVED lines=8> */
[----:B------:R-:W1:Y:S01]  /*156e0*/  MUFU.EX2 R161, R161 ;  /* 0x000000a100a17308 */ /* 0x000e620000000800 */
[-CC-:B------:R-:W-:Y:S01]  /*156f0*/  FFMA.FTZ R168, R45, R49.reuse, -R28.reuse ;  /* 0x000000312da87223 */ /* 0x180fe2000001081c */
[-CC-:B------:R-:W-:Y:S01]  /*15700*/  FFMA.FTZ R170, R47, R49.reuse, -R28.reuse ;  /* 0x000000312faa7223 */ /* 0x180fe2000001081c */
[-C--:B------:R-:W-:Y:S01]  /*15710*/  FFMA.FTZ R21, R48, R49.reuse, -R28 ;  /* 0x0000003130157223 */ /* 0x080fe2000001081c */
[-CC-:B------:R-:W-:Y:S01]  /*15720*/  FFMA.FTZ R167, R35, R49.reuse, -R44.reuse ;  /* 0x0000003123a77223 */ /* 0x180fe2000001082c */
[-CC-:B------:R-:W-:Y:S01]  /*15730*/  FFMA.FTZ R129, R34, R49.reuse, -R44.reuse ;  /* 0x0000003122817223 */ /* 0x180fe2000001082c */
[-CC-:B------:R-:W-:Y:S01]  /*15740*/  FFMA.FTZ R173, R38, R49.reuse, -R44.reuse ;  /* 0x0000003126ad7223 */ /* 0x180fe2000001082c */
[-C--:B------:R-:W-:Y:S01]  /*15750*/  FFMA.FTZ R127, R39, R49.reuse, -R44 ;  /* 0x00000031277f7223 */ /* 0x080fe2000001082c */
[----:B------:R-:W2:Y:S01]  /*15760*/  MUFU.EX2 R160, R160 ;  /* 0x000000a000a07308 */ /* 0x000ea20000000800 */
[----:B---3--:R-:W-:Y:S01]  /*15770*/  FADD.FTZ R3, R122, R8 ;  /* 0x000000087a037221 */ /* 0x008fe20000010000 */
[-CC-:B------:R-:W-:Y:S01]  /*15780*/  FFMA.FTZ R125, R42, R49.reuse, -R44.reuse ;  /* 0x000000312a7d7223 */ /* 0x180fe2000001082c */
[-CC-:B------:R-:W-:Y:S01]  /*15790*/  FFMA.FTZ R175, R40, R49.reuse, -R44.reuse ;  /* 0x0000003128af7223 */ /* 0x180fe2000001082c */
[----:B------:R-:W-:-:S04]  /*157a0*/  FFMA.FTZ R169, R41, R49, -R44 ;  /* 0x0000003129a97223 */ /* 0x000fc8000001082c */
[----:B------:R-:W-:Y:S01]  /*157b0*/  MUFU.EX2 R174, R174 ;  /* 0x000000ae00ae7308 */ /* 0x000fe20000000800 */
[----:B------:R-:W-:Y:S01]  /*157c0*/  FFMA.FTZ R171, R37, R49, -R44 ;  /* 0x0000003125ab7223 */ /* 0x000fe2000001082c */
[C---:B----4-:R-:W-:Y:S01]  /*157d0*/  FMUL.FTZ R25, R124.reuse, R25 ;  /* 0x000000197c197220 */ /* 0x050fe20000410000 */
[C---:B------:R-:W-:Y:S01]  /*157e0*/  FMUL.FTZ R24, R124.reuse, R24 ;  /* 0x000000187c187220 */ /* 0x040fe20000410000 */
[C---:B------:R-:W-:Y:S01]  /*157f0*/  FMUL.FTZ R27, R123.reuse, R27 ;  /* 0x0000001b7b1b7220 */ /* 0x040fe20000410000 */
[----:B------:R-:W-:Y:S01]  /*15800*/  FMUL.FTZ R26, R123, R26 ;  /* 0x0000001a7b1a7220 */ /* 0x000fe20000410000 */
[C---:B------:R-:W-:Y:S01]  /*15810*/  FMUL.FTZ R15, R124.reuse, R15 ;  /* 0x0000000f7c0f7220 */ /* 0x040fe20000410000 */
[C---:B------:R-:W-:Y:S01]  /*15820*/  FMUL.FTZ R14, R124.reuse, R14 ;  /* 0x0000000e7c0e7220 */ /* 0x040fe20000410000 */
[----:B------:R-:W3:Y:S01]  /*15830*/  MUFU.EX2 R163, R163 ;  /* 0x000000a300a37308 */ /* 0x000ee20000000800 */
[C---:B------:R-:W-:Y:S01]  /*15840*/  FMUL.FTZ R11, R124.reuse, R11 ;  /* 0x0000000b7c0b7220 */ /* 0x040fe20000410000 */
[C---:B------:R-:W-:Y:S01]  /*15850*/  FMUL.FTZ R10, R124.reuse, R10 ;  /* 0x0000000a7c0a7220 */ /* 0x040fe20000410000 */
[C---:B------:R-:W-:Y:S01]  /*15860*/  FMUL.FTZ R13, R124.reuse, R13 ;  /* 0x0000000d7c0d7220 */ /* 0x040fe20000410000 */
[C---:B------:R-:W-:Y:S01]  /*15870*/  FMUL.FTZ R12, R124.reuse, R12 ;  /* 0x0000000c7c0c7220 */ /* 0x040fe20000410000 */
[C---:B------:R-:W-:Y:S01]  /*15880*/  FMUL.FTZ R99, R124.reuse, R99 ;  /* 0x000000637c637220 */ /* 0x040fe20000410000 */
[C---:B------:R-:W-:Y:S01]  /*15890*/  FMUL.FTZ R98, R124.reuse, R98 ;  /* 0x000000627c627220 */ /* 0x040fe20000410000 */
[C---:B------:R-:W-:Y:S01]  /*158a0*/  FMUL.FTZ R97, R124.reuse, R97 ;  /* 0x000000617c617220 */ /* 0x040fe20000410000 */
[----:B------:R-:W4:Y:S01]  /*158b0*/  MUFU.EX2 R121, R121 ;  /* 0x0000007900797308 */ /* 0x000f220000000800 */
[----:B0-----:R-:W-:Y:S01]  /*158c0*/  FADD.FTZ R28, R133, R9 ;  /* 0x00000009851c7221 */ /* 0x001fe20000010000 */
[C---:B------:R-:W-:Y:S01]  /*158d0*/  FMUL.FTZ R96, R124.reuse, R96 ;  /* 0x000000607c607220 */ /* 0x040fe20000410000 */
[C---:B------:R-:W-:Y:S01]  /*158e0*/  FMUL.FTZ R101, R124.reuse, R93 ;  /* 0x0000005d7c657220 */ /* 0x040fe20000410000 */
[C---:B------:R-:W-:Y:S01]  /*158f0*/  FMUL.FTZ R100, R124.reuse, R92 ;  /* 0x0000005c7c647220 */ /* 0x040fe20000410000 */
[C---:B------:R-:W-:Y:S01]  /*15900*/  FMUL.FTZ R111, R124.reuse, R111 ;  /* 0x0000006f7c6f7220 */ /* 0x040fe20000410000 */
[C---:B------:R-:W-:Y:S01]  /*15910*/  FMUL.FTZ R110, R124.reuse, R110 ;  /* 0x0000006e7c6e7220 */ /* 0x040fe20000410000 */
[C---:B------:R-:W-:Y:S01]  /*15920*/  FMUL.FTZ R105, R124.reuse, R105 ;  /* 0x000000697c697220 */ /* 0x040fe20000410000 */
[----:B------:R-:W0:Y:S01]  /*15930*/  MUFU.EX2 R132, R132 ;  /* 0x0000008400847308 */ /* 0x000e220000000800 */
[C---:B------:R-:W-:Y:S01]  /*15940*/  FMUL.FTZ R104, R124.reuse, R104 ;  /* 0x000000687c687220 */ /* 0x040fe20000410000 */
[C---:B------:R-:W-:Y:S01]  /*15950*/  FMUL.FTZ R113, R124.reuse, R103 ;  /* 0x000000677c717220 */ /* 0x040fe20000410000 */
[----:B------:R-:W-:Y:S01]  /*15960*/  FMUL.FTZ R112, R124, R102 ;  /* 0x000000667c707220 */ /* 0x000fe20000410000 */
[C---:B------:R-:W-:Y:S01]  /*15970*/  FMUL.FTZ R109, R123.reuse, R109 ;  /* 0x0000006d7b6d7220 */ /* 0x040fe20000410000 */
[C---:B------:R-:W-:Y:S01]  /*15980*/  FMUL.FTZ R108, R123.reuse, R108 ;  /* 0x0000006c7b6c7220 */ /* 0x040fe20000410000 */
[C---:B------:R-:W-:Y:S01]  /*15990*/  FMUL.FTZ R115, R123.reuse, R107 ;  /* 0x0000006b7b737220 */ /* 0x040fe20000410000 */
[----:B------:R-:W-:Y:S01]  /*159a0*/  FMUL.FTZ R114, R123, R106 ;  /* 0x0000006a7b727220 */ /* 0x000fe20000410000 */
[----:B------:R-:W0:Y:S01]  /*159b0*/  MUFU.EX2 R162, R162 ;  /* 0x000000a200a27308 */ /* 0x000e220000000800 */
[----:B-1----:R-:W-:Y:S01]  /*159c0*/  FADD.FTZ R28, R161, R28 ;  /* 0x0000001ca11c7221 */ /* 0x002fe20000010000 */
[----:B--2---:R-:W-:Y:S01]  /*159d0*/  FADD.FTZ R8, R160, R3 ;  /* 0x00000003a0087221 */ /* 0x004fe20000010000 */
[C---:B------:R-:W-:Y:S01]  /*159e0*/  FMUL.FTZ R7, R123.reuse, R7 ;  /* 0x000000077b077220 */ /* 0x040fe20000410000 */
[----:B------:R-:W-:Y:S01]  /*159f0*/  FMUL.FTZ R6, R123, R6 ;  /* 0x000000067b067220 */ /* 0x000fe20000410000 */
[----:B------:R-:W2:Y:S03]  /*15a00*/  LDL.64 R62, [R1+0x3a0] ;  /* 0x0003a000013e7983 */ /* 0x000ea60000100a00 */
[----:B------:R-:W1:Y:S01]  /*15a10*/  MUFU.EX2 R165, R165 ;  /* 0x000000a500a57308 */ /* 0x000e620000000800 */
[----:B------:R-:W2:Y:S04]  /*15a20*/  LDL.64 R60, [R1+0x3b0] ;  /* 0x0003b000013c7983 */ /* 0x000ea80000100a00 */
[----:B------:R-:W2:Y:S03]  /*15a30*/  LDL.64 R58, [R1+0x3c0] ;  /* 0x0003c000013a7983 */ /* 0x000ea60000100a00 */
[----:B------:R-:W1:Y:S01]  /*15a40*/  MUFU.EX2 R120, R120 ;  /* 0x0000007800787308 */ /* 0x000e620000000800 */
[----:B---3--:R-:W-:Y:S01]  /*15a50*/  FADD.FTZ R9, R163, R28 ;  /* 0x0000001ca3097221 */ /* 0x008fe20000010000 */
[----:B----4-:R-:W-:Y:S01]  /*15a60*/  FADD.FTZ R3, R121, R8 ;  /* 0x0000000879037221 */ /* 0x010fe20000010000 */
[----:B------:R-:W3:Y:S04]  /*15a70*/  LDL.64 R64, [R1+0x340] ;  /* 0x0003400001407983 */ /* 0x000ee80000100a00 */
[----:B------:R-:W4:Y:S01]  /*15a80*/  LDL.64 R66, [R1+0x380] ;  /* 0x0003800001427983 */ /* 0x000f220000100a00 */
[----:B------:R-:W1:Y:S03]  /*15a90*/  MUFU.EX2 R131, R131 ;  /* 0x0000008300837308 */ /* 0x000e660000000800 */
[----:B------:R-:W2:Y:S04]  /*15aa0*/  LDL.64 R56, [R1+0x3d0] ;  /* 0x0003d00001387983 */ /* 0x000ea80000100a00 */
[----:B------:R-:W2:Y:S01]  /*15ab0*/  LDL.64 R46, [R1+0x268] ;  /* 0x00026800012e7983 */ /* 0x000ea20000100a00 */
[----:B------:R-:W1:Y:S01]  /*15ac0*/  MUFU.EX2 R164, R164 ;  /* 0x000000a400a47308 */ /* 0x000e620000000800 */
[----:B0-----:R-:W-:Y:S01]  /*15ad0*/  FADD.FTZ R8, R132, R9 ;  /* 0x0000000984087221 */ /* 0x001fe20000010000 */
[----:B------:R-:W-:Y:S01]  /*15ae0*/  FADD.FTZ R3, R162, R3 ;  /* 0x00000003a2037221 */ /* 0x000fe20000010000 */
[----:B------:R-:W2:Y:S05]  /*15af0*/  LDL.64 R34, [R1+0x278] ;  /* 0x0002780001227983 */ /* 0x000eaa0000100a00 */
[----:B------:R-:W0:Y:S08]  /*15b00*/  MUFU.EX2 R167, R167 ;  /* 0x000000a700a77308 */ /* 0x000e300000000800 */
[----:B------:R-:W0:Y:S01]  /*15b10*/  MUFU.EX2 R130, R130 ;  /* 0x0000008200827308 */ /* 0x000e220000000800 */
[----:B-1----:R-:W-:Y:S01]  /*15b20*/  FADD.FTZ R8, R165, R8 ;  /* 0x00000008a5087221 */ /* 0x002fe20000010000 */
[----:B------:R-:W-:Y:S01]  /*15b30*/  FADD.FTZ R3, R120, R3 ;  /* 0x0000000378037221 */ /* 0x000fe20000010000 */
[----:B------:R-:W2:Y:S05]  /*15b40*/  LDL.64 R42, [R1+0x288] ;  /* 0x00028800012a7983 */ /* 0x000eaa0000100a00 */
[----:B------:R-:W1:Y:S08]  /*15b50*/  MUFU.EX2 R129, R129 ;  /* 0x0000008100817308 */ /* 0x000e700000000800 */
[----:B------:R-:W1:Y:S01]  /*15b60*/  MUFU.EX2 R166, R166 ;  /* 0x000000a600a67308 */ /* 0x000e620000000800 */
[----:B------:R-:W-:Y:S01]  /*15b70*/  FADD.FTZ R8, R131, R8 ;  /* 0x0000000883087221 */ /* 0x000fe20000010000 */
[----:B------:R-:W-:Y:S01]  /*15b80*/  FADD.FTZ R3, R164, R3 ;  /* 0x00000003a4037221 */ /* 0x000fe20000010000 */
[----:B------:R-:W2:Y:S04]  /*15b90*/  LDL.64 R40, [R1+0x298] ;  /* 0x0002980001287983 */ /* 0x000ea80000100a00 */
[----:B------:R-:W2:Y:S01]  /*15ba0*/  LDL.64 R38, [R1+0x2a8] ;  /* 0x0002a80001267983 */ /* 0x000ea20000100a00 */
[----:B------:R-:W1:Y:S08]  /*15bb0*/  MUFU.EX2 R173, R173 ;  /* 0x000000ad00ad7308 */ /* 0x000e700000000800 */
[----:B------:R-:W1:Y:S01]  /*15bc0*/  MUFU.EX2 R128, R128 ;  /* 0x0000008000807308 */ /* 0x000e620000000800 */
[----:B0-----:R-:W-:Y:S01]  /*15bd0*/  FADD.FTZ R8, R167, R8 ;  /* 0x00000008a7087221 */ /* 0x001fe20000010000 */
[----:B------:R-:W-:-:S06]  /*15be0*/  FADD.FTZ R3, R130, R3 ;  /* 0x0000000382037221 */ /* 0x000fcc0000010000 */
[----:B------:R-:W0:Y:S08]  /*15bf0*/  MUFU.EX2 R127, R127 ;  /* 0x0000007f007f7308 */ /* 0x000e300000000800 */
[----:B------:R-:W0:Y:S01]  /*15c00*/  MUFU.EX2 R172, R172 ;  /* 0x000000ac00ac7308 */ /* 0x000e220000000800 */
[----:B-1----:R-:W-:Y:S01]  /*15c10*/  FADD.FTZ R8, R129, R8 ;  /* 0x0000000881087221 */ /* 0x002fe20000010000 */
[----:B------:R-:W-:-:S06]  /*15c20*/  FADD.FTZ R3, R166, R3 ;  /* 0x00000003a6037221 */ /* 0x000fcc0000010000 */
[----:B------:R-:W1:Y:S01]  /*15c30*/  MUFU.EX2 R125, R125 ;  /* 0x0000007d007d7308 */ /* 0x000e620000000800 */
[----:B------:R-:W-:Y:S01]  /*15c40*/  FFMA.FTZ R9, R36, R49, -R44 ;  /* 0x0000003124097223 */ /* 0x000fe2000001082c */
[----:B------:R-:W-:-:S06]  /*15c50*/  FADD.FTZ R8, R173, R8 ;  /* 0x00000008ad087221 */ /* 0x000fcc0000010000 */
[----:B------:R-:W1:Y:S01]  /*15c60*/  MUFU.EX2 R175, R175 ;  /* 0x000000af00af7308 */ /* 0x000e620000000800 */
[----:B------:R-:W-:-:S07]  /*15c70*/  FADD.FTZ R3, R128, R3 ;  /* 0x0000000380037221 */ /* 0x000fce0000010000 */
[----:B------:R-:W1:Y:S01]  /*15c80*/  MUFU.EX2 R126, R126 ;  /* 0x0000007e007e7308 */ /* 0x000e620000000800 */
[----:B0-----:R-:W-:Y:S01]  /*15c90*/  FADD.FTZ R28, R127, R8 ;  /* 0x000000087f1c7221 */ /* 0x001fe20000010000 */
[----:B------:R-:W-:-:S06]  /*15ca0*/  FADD.FTZ R3, R172, R3 ;  /* 0x00000003ac037221 */ /* 0x000fcc0000010000 */
[----:B------:R-:W-:Y:S01]  /*15cb0*/  MUFU.EX2 R193, R193 ;  /* 0x000000c100c17308 */ /* 0x000fe20000000800 */
[----:B------:R-:W-:-:S07]  /*15cc0*/  FFMA.FTZ R8, R33, R49, -R44 ;  /* 0x0000003121087223 */ /* 0x000fce000001082c */
[----:B------:R-:W0:Y:S01]  /*15cd0*/  MUFU.EX2 R169, R169 ;  /* 0x000000a900a97308 */ /* 0x000e220000000800 */
[----:B-1----:R-:W-:Y:S01]  /*15ce0*/  FADD.FTZ R28, R125, R28 ;  /* 0x0000001c7d1c7221 */ /* 0x002fe20000010000 */
[----:B------:R-:W-:Y:S01]  /*15cf0*/  FADD.FTZ R3, R174, R3 ;  /* 0x00000003ae037221 */ /* 0x000fe20000010000 */
[----:B------:R-:W2:Y:S04]  /*15d00*/  LDL.64 R44, [R1+0x3e0] ;  /* 0x0003e000012c7983 */ /* 0x000ea80000100a00 */
[----:B------:R-:W2:Y:S01]  /*15d10*/  LDL.64 R36, [R1+0x2b8] ;  /* 0x0002b80001247983 */ /* 0x000ea20000100a00 */
[----:B------:R-:W-:Y:S03]  /*15d20*/  MUFU.EX2 R168, R168 ;  /* 0x000000a800a87308 */ /* 0x000fe60000000800 */
[----:B------:R-:W2:Y:S04]  /*15d30*/  LDL.64 R92, [R1+0x348] ;  /* 0x00034800015c7983 */ /* 0x000ea80000100a00 */
[----:B------:R-:W2:Y:S01]  /*15d40*/  LDL.64 R102, [R1+0x388] ;  /* 0x0003880001667983 */ /* 0x000ea20000100a00 */
[----:B------:R-:W1:Y:S01]  /*15d50*/  MUFU.EX2 R9, R9 ;  /* 0x0000000900097308 */ /* 0x000e620000000800 */
[----:B------:R-:W-:Y:S01]  /*15d60*/  FADD.FTZ R30, R175, R28 ;  /* 0x0000001caf1e7221 */ /* 0x000fe20000010000 */
[----:B------:R-:W-:Y:S01]  /*15d70*/  FADD.FTZ R28, R126, R3 ;  /* 0x000000037e1c7221 */ /* 0x000fe20000010000 */
[----:B------:R-:W2:Y:S04]  /*15d80*/  LDL.64 R48, [R1+0x258] ;  /* 0x0002580001307983 */ /* 0x000ea80000100a00 */
[----:B------:R-:W2:Y:S01]  /*15d90*/  LDL.64 R32, [R1+0x2d8] ;  /* 0x0002d80001207983 */ /* 0x000ea20000100a00 */
[----:B------:R-:W-:Y:S08]  /*15da0*/  MUFU.EX2 R170, R170 ;  /* 0x000000aa00aa7308 */ /* 0x000ff00000000800 */
[----:B------:R-:W1:Y:S01]  /*15db0*/  MUFU.EX2 R171, R171 ;  /* 0x000000ab00ab7308 */ /* 0x000e620000000800 */
[----:B0-----:R-:W-:Y:S01]  /*15dc0*/  FADD.FTZ R30, R169, R30 ;  /* 0x0000001ea91e7221 */ /* 0x001fe20000010000 */
[----:B------:R-:W-:Y:S01]  /*15dd0*/  FADD.FTZ R3, R193, R28 ;  /* 0x0000001cc1037221 */ /* 0x000fe20000010000 */
[----:B------:R-:W2:Y:S05]  /*15de0*/  LDL.64 R106, [R1+0x3c8] ;  /* 0x0003c800016a7983 */ /* 0x000eaa0000100a00 */
[----:B------:R-:W0:Y:S08]  /*15df0*/  MUFU.EX2 R21, R21 ;  /* 0x0000001500157308 */ /* 0x000e300000000800 */
[----:B------:R-:W0:Y:S01]  /*15e00*/  MUFU.EX2 R8, R8 ;  /* 0x0000000800087308 */ /* 0x000e220000000800 */
[----:B-1----:R-:W-:Y:S01]  /*15e10*/  FADD.FTZ R30, R9, R30 ;  /* 0x0000001e091e7221 */ /* 0x002fe20000010000 */
[----:B------:R-:W-:-:S03]  /*15e20*/  FADD.FTZ R3, R168, R3 ;  /* 0x00000003a8037221 */ /* 0x000fc60000010000 */
[----:B------:R-:W-:Y:S01]  /*15e30*/  FADD.FTZ R29, R171, R30 ;  /* 0x0000001eab1d7221 */ /* 0x000fe20000010000 */
[----:B------:R-:W-:Y:S01]  /*15e40*/  FADD.FTZ R28, R170, R3 ;  /* 0x00000003aa1c7221 */ /* 0x000fe20000010000 */
[----:B------:R-:W2:Y:S03]  /*15e50*/  LDL.64 R30, [R1+0x2e8] ;  /* 0x0002e800011e7983 */ /* 0x000ea60000100a00 */
[----:B0-----:R-:W-:Y:S01]  /*15e60*/  FADD.FTZ R28, R21, R28 ;  /* 0x0000001c151c7221 */ /* 0x001fe20000010000 */
[----:B------:R-:W-:-:S05]  /*15e70*/  FADD.FTZ R29, R8, R29 ;  /* 0x0000001d081d7221 */ /* 0x000fca0000010000 */
[----:B------:R0:W-:Y:S01]  /*15e80*/  STL.64 [R1+0x1f0], R28 ;  /* 0x0001f01c01007387 */ /* 0x0001e20000100a00 */
[----:B------:R-:W-:Y:S06]  /*15e90*/  BAR.SYNC.DEFER_BLOCKING 0xf, 0x100 ;  /* 0x03c4000000007b1d */ /* 0x000fec0000010000 */
[----:B0-----:R-:W2:Y:S04]  /*15ea0*/  LDL.64 R28, [R1+0x2f8] ;  /* 0x0002f800011c7983 */ /* 0x001ea80000100a00 */
[----:B------:R-:W2:Y:S04]  /*15eb0*/  LD.E.64 R88, desc[UR36][R4.64+0x8] ;  /* 0x0000082404587980 */ /* 0x000ea8000c101b00 */
[----:B------:R-:W2:Y:S04]  /*15ec0*/  LD.E.64 R4, desc[UR36][R4.64] ;  /* 0x0000002404047980 */ /* 0x000ea8000c101b00 */
[----:B------:R0:W-:Y:S04]  /*15ed0*/  STL.64 [R1+0x400], R24 ;  /* 0x0004001801007387 */ /* 0x0001e80000100a00 */
[----:B------:R1:W-:Y:S04]  /*15ee0*/  STL.64 [R1+0x408], R26 ;  /* 0x0004081a01007387 */ /* 0x0003e80000100a00 */
[----:B------:R-:W-:Y:S04]  /*15ef0*/  STL.64 [R1+0x210], R14 ;  /* 0x0002100e01007387 */ /* 0x000fe80000100a00 */
        /* <DEDUP_REMOVED lines=8> */
[----:B------:R3:W-:Y:S04]  /*15f80*/  STL.64 [R1+0x218], R108 ;  /* 0x0002186c01007387 */ /* 0x0007e80000100a00 */
[----:B------:R3:W-:Y:S04]  /*15f90*/  STL.64 [R1+0x228], R114 ;  /* 0x0002287201007387 */ /* 0x0007e80000100a00 */
[----:B0-----:R-:W2:Y:S04]  /*15fa0*/  LDL.64 R24, [R1+0x2c8] ;  /* 0x0002c80001187983 */ /* 0x001ea80000100a00 */
[----:B-1----:R-:W2:Y:S04]  /*15fb0*/  LDL.64 R26, [R1+0x308] ;  /* 0x00030800011a7983 */ /* 0x002ea80000100a00 */
        /* <DEDUP_REMOVED lines=8> */
[----:B---3--:R-:W3:Y:S04]  /*16040*/  LDL.64 R112, [R1+0x3b8] ;  /* 0x0003b80001707983 */ /* 0x008ee80000100a00 */
[----:B------:R-:W3:Y:S04]  /*16050*/  LDL.64 R108, [R1+0x3d8] ;  /* 0x0003d800016c7983 */ /* 0x000ee80000100a00 */
[----:B------:R-:W3:Y:S04]  /*16060*/  LDL.64 R114, [R1+0x3e8] ;  /* 0x0003e80001727983 */ /* 0x000ee80000100a00 */
[----:B------:R0:W-:Y:S04]  /*16070*/  STL.64 [R1+0x238], R6 ;  /* 0x0002380601007387 */ /* 0x0001e80000100a00 */
        /* <DEDUP_REMOVED lines=11> */
[----:B------:R-:W3:Y:S01]  /*16130*/  LDL R145, [R1+0x23c] ;  /* 0x00023c0001917983 */ /* 0x000ee20000100800 */
        /* <DEDUP_REMOVED lines=28> */
[C---:B----4-:R-:W-:Y:S01]  /*16300*/  FMUL.FTZ R67, R124.reuse, R67 ;  /* 0x000000437c437220 */ /* 0x050fe20000410000 */
        /* <DEDUP_REMOVED lines=41> */
[----:B------:R-:W-:Y:S04]  /*165a0*/  STL.64 [R1+0x2a0], R118 ;  /* 0x0002a07601007387 */ /* 0x000fe80000100a00 */
[----:B------:R-:W-:Y:S04]  /*165b0*/  STL.64 [R1+0x2b0], R94 ;  /* 0x0002b05e01007387 */ /* 0x000fe80000100a00 */
[----:B------:R-:W-:Y:S04]  /*165c0*/  STL.64 [R1+0x2c0], R90 ;  /* 0x0002c05a01007387 */ /* 0x000fe80000100a00 */
[----:B------:R-:W-:Y:S01]  /*165d0*/  STL.64 [R1+0x2d0], R74 ;  /* 0x0002d04a01007387 */ /* 0x000fe20000100a00 */
[C---:B------:R-:W-:Y:S01]  /*165e0*/  FMUL.FTZ R31, R123.reuse, R31 ;  /* 0x0000001f7b1f7220 */ /* 0x040fe20000410000 */
[----:B------:R-:W-:-:S02]  /*165f0*/  FMUL.FTZ R30, R123, R30 ;  /* 0x0000001e7b1e7220 */ /* 0x000fc40000410000 */
[----:B------:R-:W-:Y:S04]  /*16600*/  STL.64 [R1+0x2e0], R76 ;  /* 0x0002e04c01007387 */ /* 0x000fe80000100a00 */
[----:B------:R-:W-:Y:S04]  /*16610*/  STL.64 [R1+0x2f0], R78 ;  /* 0x0002f04e01007387 */ /* 0x000fe80000100a00 */
        /* <DEDUP_REMOVED lines=9> */
[----:B------:R-:W-:Y:S01]  /*166b0*/  STL.64 [R1+0x370], R68 ;  /* 0x0003704401007387 */ /* 0x000fe20000100a00 */
[----:B------:R-:W-:-:S03]  /*166c0*/  MOV R3, R88 ;  /* 0x0000005800037202 */ /* 0x000fc60000000f00 */
        /* <DEDUP_REMOVED lines=35> */
[C---:B---3--:R-:W-:Y:S01]  /*16900*/  FMUL.FTZ R113, R123.reuse, R113 ;  /* 0x000000717b717220 */ /* 0x048fe20000410000 */
        /* <DEDUP_REMOVED lines=20> */
[----:B------:R-:W-:Y:S04]  /*16a50*/  STL.64 [R1+0x3a8], R110 ;  /* 0x0003a86e01007387 */ /* 0x000fe80000100a00 */
[----:B------:R-:W-:Y:S04]  /*16a60*/  STL.64 [R1+0x3b8], R112 ;  /* 0x0003b87001007387 */ /* 0x000fe80000100a00 */
[----:B------:R4:W-:Y:S04]  /*16a70*/  STL.64 [R1+0x3c8], R106 ;  /* 0x0003c86a01007387 */ /* 0x0009e80000100a00 */
[----:B------:R4:W-:Y:S04]  /*16a80*/  STL.64 [R1+0x3d8], R108 ;  /* 0x0003d86c01007387 */ /* 0x0009e80000100a00 */
[----:B------:R4:W-:Y:S04]  /*16a90*/  STL.64 [R1+0x3e8], R114 ;  /* 0x0003e87201007387 */ /* 0x0009e80000100a00 */
[----:B------:R4:W-:Y:S04]  /*16aa0*/  STL.64 [R1+0x3f8], R116 ;  /* 0x0003f87401007387 */ /* 0x0009e80000100a00 */
        /* <DEDUP_REMOVED lines=12> */
[----:B0-----:R-:W4:Y:S04]  /*16b70*/  LDL.64 R6, [R1+0x88] ;  /* 0x0000880001067983 */ /* 0x001f280000100a00 */
[----:B-1----:R-:W4:Y:S04]  /*16b80*/  LDL R10, [R1+0x240] ;  /* 0x00024000010a7983 */ /* 0x002f280000100800 */
        /* <DEDUP_REMOVED lines=115> */
[----:B------:R-:W-:Y:S01]  /*172c0*/  IMAD R6, R146, 0x1000, R6 ;  /* 0x0000100092067824 */ /* 0x000fe200078e0206 */
[----:B------:R-:W-:-:S02]  /*172d0*/  F2FP.BF16.F32.PACK_AB R160, R160, R122 ;  /* 0x0000007aa0a0723e */ /* 0x000fc400000010ff */
[----:B------:R-:W-:Y:S01]  /*172e0*/  STL [R1+0x240], R10 ;  /* 0x0002400a01007387 */ /* 0x000fe20000100800 */
[----:B------:R-:W-:Y:S02]  /*172f0*/  F2FP.BF16.F32.PACK_AB R161, R161, R133 ;  /* 0x00000085a1a1723e */ /* 0x000fe400000010ff */
[----:B------:R-:W-:Y:S01]  /*17300*/  F2FP.BF16.F32.PACK_AB R162, R162, R121 ;  /* 0x00000079a2a2723e */ /* 0x000fe200000010ff */
[----:B------:R-:W-:Y:S01]  /*17310*/  STL [R1+0x244], R11 ;  /* 0x0002440b01007387 */ /* 0x000fe20000100800 */
[----:B------:R-:W-:Y:S02]  /*17320*/  F2FP.BF16.F32.PACK_AB R163, R132, R163 ;  /* 0x000000a384a3723e */ /* 0x000fe400000010ff */
[----:B------:R-:W-:Y:S01]  /*17330*/  F2FP.BF16.F32.PACK_AB R164, R164, R120 ;  /* 0x00000078a4a4723e */ /* 0x000fe200000010ff */
[----:B--2---:R-:W-:Y:S01]  /*17340*/  STL [R1+0x248], R12 ;  /* 0x0002480c01007387 */ /* 0x004fe20000100800 */
[----:B------:R-:W-:Y:S02]  /*17350*/  F2FP.BF16.F32.PACK_AB R165, R131, R165 ;  /* 0x000000a583a5723e */ /* 0x000fe400000010ff */
[----:B------:R-:W-:Y:S01]  /*17360*/  F2FP.BF16.F32.PACK_AB R166, R166, R130 ;  /* 0x00000082a6a6723e */ /* 0x000fe200000010ff */
[----:B------:R-:W-:Y:S01]  /*17370*/  STL [R1+0x24c], R13 ;  /* 0x00024c0d01007387 */ /* 0x000fe20000100800 */
[----:B------:R-:W-:-:S02]  /*17380*/  F2FP.BF16.F32.PACK_AB R167, R129, R167 ;  /* 0x000000a781a7723e */ /* 0x000fc400000010ff */
[----:B------:R-:W-:Y:S01]  /*17390*/  F2FP.BF16.F32.PACK_AB R172, R172, R128 ;  /* 0x00000080acac723e */ /* 0x000fe200000010ff */
[----:B------:R-:W-:Y:S01]  /*173a0*/  STL [R1+0x250], R14 ;  /* 0x0002500e01007387 */ /* 0x000fe20000100800 */
[----:B------:R-:W-:Y:S02]  /*173b0*/  F2FP.BF16.F32.PACK_AB R173, R127, R173 ;  /* 0x000000ad7fad723e */ /* 0x000fe400000010ff */
[----:B------:R-:W-:Y:S01]  /*173c0*/  F2FP.BF16.F32.PACK_AB R174, R126, R174 ;  /* 0x000000ae7eae723e */ /* 0x000fe200000010ff */
[----:B------:R-:W-:Y:S01]  /*173d0*/  STL [R1+0x254], R15 ;  /* 0x0002540f01007387 */ /* 0x000fe20000100800 */
[----:B------:R-:W-:-:S03]  /*173e0*/  F2FP.BF16.F32.PACK_AB R175, R175, R125 ;  /* 0x0000007dafaf723e */ /* 0x000fc600000010ff */
[----:B------:R-:W-:Y:S04]  /*173f0*/  STL [R1+0x258], R24 ;  /* 0x0002581801007387 */ /* 0x000fe80000100800 */
[----:B------:R-:W-:Y:S04]  /*17400*/  STL [R1+0x25c], R25 ;  /* 0x00025c1901007387 */ /* 0x000fe80000100800 */
[----:B------:R-:W-:Y:S04]  /*17410*/  STL [R1+0x260], R26 ;  /* 0x0002601a01007387 */ /* 0x000fe80000100800 */
[----:B------:R0:W-:Y:S04]  /*17420*/  STL [R1+0x264], R27 ;  /* 0x0002641b01007387 */ /* 0x0001e80000100800 */
        /* <DEDUP_REMOVED lines=64> */
[----:B---3--:R-:W-:Y:S04]  /*17830*/  STL [R1+0x368], R92 ;  /* 0x0003685c01007387 */ /* 0x008fe80000100800 */
[----:B------:R-:W-:Y:S04]  /*17840*/  STL [R1+0x36c], R93 ;  /* 0x00036c5d01007387 */ /* 0x000fe80000100800 */
[----:B------:R-:W-:Y:S04]  /*17850*/  STL [R1+0x370], R94 ;  /* 0x0003705e01007387 */ /* 0x000fe80000100800 */
[----:B------:R3:W-:Y:S04]  /*17860*/  STL [R1+0x374], R95 ;  /* 0x0003745f01007387 */ /* 0x0007e80000100800 */
[----:B----4-:R-:W-:Y:S04]  /*17870*/  STL [R1+0x378], R96 ;  /* 0x0003786001007387 */ /* 0x010fe80000100800 */
        /* <DEDUP_REMOVED lines=23> */
[----:B------:R4:W-:Y:S04]  /*179f0*/  STL [R1+0x3d8], R123 ;  /* 0x0003d87b01007387 */ /* 0x0009e80000100800 */
[----:B------:R4:W-:Y:S04]  /*17a00*/  STL [R1+0x3dc], R124 ;  /* 0x0003dc7c01007387 */ /* 0x0009e80000100800 */
        /* <DEDUP_REMOVED lines=44> */
[----:B------:R-:W-:Y:S01]  /*17cd0*/  IMAD R5, R5, 0x2, R3 ;  /* 0x0000000205057824 */ /* 0x000fe200078e0203 */
[----:B------:R-:W-:-:S02]  /*17ce0*/  R2UR UR6, R6 ;  /* 0x00000000060672ca */ /* 0x000fc400000e0000 */
[----:B------:R0:W-:Y:S01]  /*17cf0*/  STSM.16.M88.4 [R3], R160 ;  /* 0x000000a003007844 */ /* 0x0001e20000000200 */
[----:B------:R-:W-:Y:S02]  /*17d00*/  R2UR UR7, R7 ;  /* 0x00000000070772ca */ /* 0x000fe400000e0000 */
[----:B------:R-:W-:Y:S02]  /*17d10*/  F2FP.BF16.F32.PACK_AB R168, R168, R193 ;  /* 0x000000c1a8a8723e */ /* 0x000fe400000010ff */
[----:B------:R-:W-:Y:S02]  /*17d20*/  F2FP.BF16.F32.PACK_AB R169, R9, R169 ;  /* 0x000000a909a9723e */ /* 0x000fe400000010ff */
[----:B------:R-:W-:Y:S02]  /*17d30*/  F2FP.BF16.F32.PACK_AB R170, R21, R170 ;  /* 0x000000aa15aa723e */ /* 0x000fe400000010ff */
[----:B------:R-:W-:Y:S01]  /*17d40*/  F2FP.BF16.F32.PACK_AB R171, R8, R171 ;  /* 0x000000ab08ab723e */ /* 0x000fe200000010ff */
[----:B0-----:R-:W-:-:S02]  /*17d50*/  IMAD R3, R4, 0x2, R3 ;  /* 0x0000000204037824 */ /* 0x001fc400078e0203 */
[----:B------:R-:W-:-:S03]  /*17d60*/  IMAD R4, R4, 0x2, R5 ;  /* 0x0000000204047824 */ /* 0x000fc600078e0205 */
[----:B------:R-:W-:Y:S04]  /*17d70*/  STSM.16.M88.4 [R3], R164 ;  /* 0x000000a403007844 */ /* 0x000fe80000000200 */
[----:B------:R0:W-:Y:S04]  /*17d80*/  STSM.16.M88.4 [R5], R172 ;  /* 0x000000ac05007844 */ /* 0x0001e80000000200 */
[----:B------:R1:W-:Y:S01]  /*17d90*/  STSM.16.M88.4 [R4], R168 ;  /* 0x000000a804007844 */ /* 0x0003e20000000200 */
[----:B0-----:R-:W-:Y:S02]  /*17da0*/  IMAD.MOV.U32 R5, RZ, RZ, R7 ;  /* 0x000000ffff057224 */ /* 0x001fe400078e0007 */
[----:B-1----:R-:W-:Y:S01]  /*17db0*/  VIADD R4, R6, 0x80 ;  /* 0x0000008006047836 */ /* 0x002fe20000000000 */
[----:B--2---:R-:W-:-:S06]  /*17dc0*/  WARPGROUP.ARRIVE ;  /* 0x00000000000079c5 */ /* 0x004fcc0000000000 */
[----:B------:R-:W-:Y:S01]  /*17dd0*/  HGMMA.64x256x16.F32.BF16 R24, R160, gdesc[UR4].tnspB, R24, gsb0 ;  /* 0x43e00004a0187df0 */ /* 0x000fe20008001818 */
[----:B------:R-:W-:Y:S02]  /*17de0*/  R2UR UR6, R4 ;  /* 0x00000000040672ca */ /* 0x000fe400000e0000 */
[----:B------:R-:W-:Y:S01]  /*17df0*/  R2UR UR7, R5 ;  /* 0x00000000050772ca */ /* 0x000fe200000e0000 */
[----:B------:R-:W-:Y:S02]  /*17e00*/  VIADD R4, R6, 0x100 ;  /* 0x0000010006047836 */ /* 0x000fe40000000000 */
        /* <DEDUP_REMOVED lines=279> */
[----:B------:R1:W-:Y:S04]  /*18f80*/  STL [R1+0x210], R4 ;  /* 0x0002100401007387 */ /* 0x0003e80000100800 */
        /* <DEDUP_REMOVED lines=128> */
[----:B-1----:R-:W4:Y:S04]  /*19790*/  LDL R4, [R1+0x28] ;  /* 0x0000280001047983 */ /* 0x002f280000100800 */
[----:B--2---:R3:W5:Y:S01]  /*197a0*/  LDL R3, [R1+0x1c8] ;  /* 0x0001c80001037983 */ /* 0x0047620000100800 */
[----:B------:R-:W-:Y:S01]  /*197b0*/  BSSY B0, `(.L_x_3159) ;  /* 0x0000006000007945 */ /* 0x000fe20003800000 */
[----:B------:R-:W-:Y:S06]  /*197c0*/  BAR.ARV 0xe, 0x100 ;  /* 0x0384000000007b1d */ /* 0x000fec0000002000 */
[----:B----4-:R-:W-:-:S04]  /*197d0*/  LOP3.LUT R4, R4, 0x1, RZ, 0xfc, !PT ;  /* 0x0000000104047812 */ /* 0x010fc800078efcff */
[----:B------:R-:W-:-:S13]  /*197e0*/  ISETP.NE.AND P0, PT, R4, 0x3, PT ;  /* 0x000000030400780c */ /* 0x000fda0003f05270 */
[----:B---3--:R-:W-:Y:S05]  /*197f0*/  @!P0 BRA `(.L_x_3160) ;  /* 0x0000000000048947 */ /* 0x008fea0003800000 */
[----:B------:R-:W-:Y:S01]  /*19800*/  BPT.TRAP 0x1 ;  /* 0x000000040000795c */ /* 0x000fe20000300000 */
.L_x_3160:
[----:B------:R-:W-:Y:S05]  /*19810*/  BSYNC B0 ;  /* 0x0000000000007941 */ /* 0x000fea0003800000 */
.L_x_3159:
        /* <DEDUP_REMOVED lines=9> */
.L_x_3138:
[----:B------:R-:W-:-:S13]  /*198b0*/  ISETP.GE.AND P0, PT, R0, UR42, PT ;  /* 0x0000002a00007c0c */ /* 0x000fda000bf06270 */
[----:B------:R-:W-:Y:S05]  /*198c0*/  @!P0 BRA `(.L_x_3162) ;  /* 0x0000007c00e08947 */ /* 0x000fea0003800000 */
.L_x_3195:
        /* <DEDUP_REMOVED lines=20> */
.L_x_3164:
[----:B------:R-:W-:Y:S05]  /*19a10*/  BSYNC B0 ;  /* 0x0000000000007941 */ /* 0x000fea0003800000 */
.L_x_3163:
        /* <DEDUP_REMOVED lines=9> */
.L_x_3166:
[----:B------:R-:W-:Y:S05]  /*19ab0*/  BSYNC B0 ;  /* 0x0000000000007941 */ /* 0x000fea0003800000 */
.L_x_3165:
[----:B------:R-:W-:Y:S04]  /*19ac0*/  BSSY B0, `(.L_x_3167) ;  /* 0x0000006000007945 */ /* 0x000fe80003800000 */
[----:B-1----:R-:W-:Y:S05]  /*19ad0*/  @P0 BRA `(.L_x_3168) ;  /* 0x0000000000100947 */ /* 0x002fea0003800000 */
[----:B-----5:R-:W-:Y:S01]  /*19ae0*/  IMAD R8, R8, 0x8, R3 ;  /* 0x0000000808087824 */ /* 0x020fe200078e0203 */
[----:B------:R-:W-:-:S04]  /*19af0*/  SHF.L.U32 R9, R9, 0x1f, RZ ;  /* 0x0000001f09097819 */ /* 0x000fc800000006ff */
[----:B------:R-:W1:Y:S02]  /*19b00*/  SYNCS.PHASECHK.TRANS64.TRYWAIT P0, [R8+URZ], R9 ;  /* 0x00000009080075a7 */ /* 0x000e64000800017f */
[----:B-1----:R-:W-:Y:S05]  /*19b10*/  @!P0 BRA `(.L_x_3169) ;  /* 0x0000015400e88947 */ /* 0x002fea0003800000 */
.L_x_3168:
[----:B------:R-:W-:Y:S05]  /*19b20*/  BSYNC B0 ;  /* 0x0000000000007941 */ /* 0x000fea0003800000 */
.L_x_3167:
        /* <DEDUP_REMOVED lines=57> */
.L_x_3171:
[----:B------:R-:W-:Y:S05]  /*19ec0*/  BSYNC B0 ;  /* 0x0000000000007941 */ /* 0x000fea0003800000 */
.L_x_3170:
        /* <DEDUP_REMOVED lines=8> */
.L_x_3173:
[----:B------:R-:W-:Y:S05]  /*19f50*/  BSYNC B0 ;  /* 0x0000000000007941 */ /* 0x000fea0003800000 */
.L_x_3172:
[----:B------:R-:W-:Y:S04]  /*19f60*/  BSSY B0, `(.L_x_3174) ;  /* 0x0000004000007945 */ /* 0x000fe80003800000 */
[----:B-1----:R-:W-:Y:S05]  /*19f70*/  @P0 BRA `(.L_x_3175) ;  /* 0x0000000000080947 */ /* 0x002fea0003800000 */
[----:B------:R-:W1:Y:S02]  /*19f80*/  SYNCS.PHASECHK.TRANS64.TRYWAIT P0, [R4+URZ], R5 ;  /* 0x00000005040075a7 */ /* 0x000e64000800017f */
[----:B-1----:R-:W-:Y:S05]  /*19f90*/  @!P0 BRA `(.L_x_3176) ;  /* 0x0000015000dc8947 */ /* 0x002fea0003800000 */
.L_x_3175:
[----:B------:R-:W-:Y:S05]  /*19fa0*/  BSYNC B0 ;  /* 0x0000000000007941 */ /* 0x000fea0003800000 */
.L_x_3174:
        /* <DEDUP_REMOVED lines=184> */
[----:B------:R-:W-:Y:S01]  /*1ab30*/  VIADD R58, R4, 0x800 ;  /* 0x00000800043a7836 */ /* 0x000fe20000000000 */
[----:B------:R-:W-:Y:S01]  /*1ab40*/  R2UR UR9, R21 ;  /* 0x00000000150972ca */ /* 0x000fe200000e0000 */
        /* <DEDUP_REMOVED lines=247> */
.L_x_3178:
[----:B------:R-:W-:Y:S05]  /*1bac0*/  BSYNC B0 ;  /* 0x0000000000007941 */ /* 0x000fea0003800000 */
.L_x_3177:
        /* <DEDUP_REMOVED lines=10> */
[----:B0-----:R-:W3:Y:S04]  /*1bb70*/  LDL.128 R8, [R1+0xe0] ;  /* 0x0000e00001087983 */ /* 0x001ee80000100c00 */
[----:B--2---:R-:W2:Y:S04]  /*1bb80*/  LD.E R57, desc[UR36][R4.64] ;  /* 0x0000002404397980 */ /* 0x004ea8000c101900 */
[----:B------:R-:W2:Y:S01]  /*1bb90*/  LDL.128 R4, [R1+0xd0] ;  /* 0x0000d00001047983 */ /* 0x000ea20000100c00 */
[----:B----4-:R-:W-:Y:S01]  /*1bba0*/  ISETP.NE.AND P0, PT, R12, 0x1, PT ;  /* 0x000000010c00780c */ /* 0x010fe20003f05270 */
[----:B------:R-:W-:Y:S01]  /*1bbb0*/  IMAD.SHL.U32 R69, R0, 0x40, RZ ;  /* 0x0000004000457824 */ /* 0x000fe200078e00ff */
[----:B---3--:R-:W-:Y:S01]  /*1bbc0*/  ISETP.GE.AND P1, PT, R9, 0x1, PT ;  /* 0x000000010900780c */ /* 0x008fe20003f26270 */
[----:B------:R-:W-:Y:S02]  /*1bbd0*/  BSSY B0, `(.L_x_3179) ;  /* 0x0000078000007945 */ /* 0x000fe40003800000 */
[----:B------:R-:W-:-:S02]  /*1bbe0*/  IMAD.IADD R68, R8, 0x1, -R69 ;  /* 0x0000000108447824 */ /* 0x000fc400078e0a45 */
[-C--:B--2---:R-:W-:Y:S01]  /*1bbf0*/  FMUL.FTZ R21, R28, R57.reuse ;  /* 0x000000391c157220 */ /* 0x084fe20000410000 */
[-C--:B------:R-:W-:Y:S01]  /*1bc00*/  FMUL.FTZ R28, R35, R57.reuse ;  /* 0x00000039231c7220 */ /* 0x080fe20000410000 */
[-C--:B------:R-:W-:Y:S01]  /*1bc10*/  FMUL.FTZ R35, R37, R57.reuse ;  /* 0x0000003925237220 */ /* 0x080fe20000410000 */
[----:B------:R-:W-:Y:S01]  /*1bc20*/  SHF.R.S32.HI R37, RZ, 0x1f, R58 ;  /* 0x0000001fff257819 */ /* 0x000fe2000001143a */
[-C--:B------:R-:W-:Y:S01]  /*1bc30*/  FMUL.FTZ R20, R25, R57.reuse ;  /* 0x0000003919147220 */ /* 0x080fe20000410000 */
[-C--:B------:R-:W-:Y:S02]  /*1bc40*/  FMUL.FTZ R25, R31, R57.reuse ;  /* 0x000000391f197220 */ /* 0x080fe40000410000 */
[----:B------:R-:W-:Y:S01]  /*1bc50*/  LEA.HI R31, R37, R58, RZ, 0x7 ;  /* 0x0000003a251f7211 */ /* 0x000fe200078f38ff */
[-C--:B------:R-:W-:Y:S01]  /*1bc60*/  FMUL.FTZ R62, R32, R57.reuse ;  /* 0x00000039203e7220 */ /* 0x080fe20000410000 */
[-C--:B------:R-:W-:Y:S02]  /*1bc70*/  FMUL.FTZ R32, R39, R57.reuse ;  /* 0x0000003927207220 */ /* 0x080fe40000410000 */
[----:B------:R-:W-:Y:S01]  /*1bc80*/  LOP3.LUT R39, R31, 0xffffff80, RZ, 0xc0, !PT ;  /* 0xffffff801f277812 */ /* 0x000fe200078ec0ff */
[-C--:B------:R-:W-:Y:S01]  /*1bc90*/  FMUL.FTZ R3, R26, R57.reuse ;  /* 0x000000391a037220 */ /* 0x080fe20000410000 */
[-C--:B------:R-:W-:Y:S01]  /*1bca0*/  FMUL.FTZ R44, R44, R57.reuse ;  /* 0x000000392c2c7220 */ /* 0x080fe20000410000 */
[----:B------:R-:W-:-:S02]  /*1bcb0*/  FMUL.FTZ R26, R34, R57 ;  /* 0x00000039221a7220 */ /* 0x000fc40000410000 */
[----:B------:R-:W-:Y:S02]  /*1bcc0*/  IMAD.IADD R39, R58, 0x1, -R39 ;  /* 0x000000013a277824 */ /* 0x000fe400078e0a27 */
[-C--:B------:R-:W-:Y:S01]  /*1bcd0*/  FMUL.FTZ R34, R36, R57.reuse ;  /* 0x0000003924227220 */ /* 0x080fe20000410000 */
[-C--:B------:R-:W-:Y:S01]  /*1bce0*/  FMUL.FTZ R36, R40, R57.reuse ;  /* 0x0000003928247220 */ /* 0x080fe20000410000 */
[----:B------:R0:W1:Y:S01]  /*1bcf0*/  MUFU.TANH R64, R44 ;  /* 0x0000002c00407308 */ /* 0x0000620000002400 */
[-C--:B------:R-:W-:Y:S01]  /*1bd00*/  FMUL.FTZ R45, R45, R57.reuse ;  /* 0x000000392d2d7220 */ /* 0x080fe20000410000 */
[----:B------:R-:W-:Y:S01]  /*1bd10*/  SHF.R.S32.HI R40, RZ, 0x1f, R39 ;  /* 0x0000001fff287819 */ /* 0x000fe20000011427 */
[-C--:B------:R-:W-:Y:S01]  /*1bd20*/  FMUL.FTZ R63, R33, R57.reuse ;  /* 0x00000039213f7220 */ /* 0x080fe20000410000 */
[-C--:B------:R-:W-:Y:S01]  /*1bd30*/  FMUL.FTZ R33, R38, R57.reuse ;  /* 0x0000003926217220 */ /* 0x080fe20000410000 */
[----:B------:R-:W-:Y:S01]  /*1bd40*/  FMUL.FTZ R38, R41, R57 ;  /* 0x0000003929267220 */ /* 0x000fe20000410000 */
[----:B------:R-:W-:-:S02]  /*1bd50*/  LEA.HI R41, R40, R39, RZ, 0x2 ;  /* 0x0000002728297211 */ /* 0x000fc400078f10ff */
[----:B0-----:R-:W-:Y:S01]  /*1bd60*/  LEA.HI R44, R37, R58, RZ, 0x2 ;  /* 0x0000003a252c7211 */ /* 0x001fe200078f10ff */
[----:B------:R0:W2:Y:S01]  /*1bd70*/  MUFU.TANH R66, R45 ;  /* 0x0000002d00427308 */ /* 0x0000a20000002400 */
[-C--:B------:R-:W-:Y:S01]  /*1bd80*/  FMUL.FTZ R14, R24, R57.reuse ;  /* 0x00000039180e7220 */ /* 0x080fe20000410000 */
[-C--:B------:R-:W-:Y:S01]  /*1bd90*/  FMUL.FTZ R24, R30, R57.reuse ;  /* 0x000000391e187220 */ /* 0x080fe20000410000 */
[----:B------:R-:W-:Y:S01]  /*1bda0*/  FMUL.FTZ R30, R42, R57 ;  /* 0x000000392a1e7220 */ /* 0x000fe20000410000 */
[--C-:B------:R-:W-:Y:S02]  /*1bdb0*/  SHF.R.S32.HI R37, RZ, 0x2, R41.reuse ;  /* 0x00000002ff257819 */ /* 0x100fe40000011429 */
[----:B------:R-:W-:Y:S02]  /*1bdc0*/  SHF.R.S32.HI R42, RZ, 0x1f, R41 ;  /* 0x0000001fff2a7819 */ /* 0x000fe40000011429 */
[----:B0-----:R-:W-:Y:S02]  /*1bdd0*/  LOP3.LUT R45, R44, 0xfffffffc, RZ, 0xc0, !PT ;  /* 0xfffffffc2c2d7812 */ /* 0x001fe400078ec0ff */
[----:B------:R-:W-:-:S03]  /*1bde0*/  LEA.HI R42, R42, R37, RZ, 0x3 ;  /* 0x000000252a2a7211 */ /* 0x000fc600078f18ff */
[----:B------:R-:W-:Y:S01]  /*1bdf0*/  IMAD.IADD R45, R58, 0x1, -R45 ;  /* 0x000000013a2d7824 */ /* 0x000fe200078e0a2d */
[----:B------:R-:W-:Y:S02]  /*1be00*/  LEA.HI R40, R40, R39, RZ, 0x5 ;  /* 0x0000002728287211 */ /* 0x000fe400078f28ff */
[----:B------:R-:W-:Y:S02]  /*1be10*/  LOP3.LUT R42, R42, 0xfffffff8, RZ, 0xc0, !PT ;  /* 0xfffffff82a2a7812 */ /* 0x000fe400078ec0ff */
[----:B------:R-:W-:Y:S02]  /*1be20*/  LEA.HI R44, R45, R45, RZ, 0x1 ;  /* 0x0000002d2d2c7211 */ /* 0x000fe400078f08ff */
[----:B------:R-:W-:Y:S02]  /*1be30*/  SHF.R.S32.HI R40, RZ, 0x5, R40 ;  /* 0x00000005ff287819 */ /* 0x000fe40000011428 */
[----:B------:R-:W-:Y:S01]  /*1be40*/  LOP3.LUT R44, R44, 0x1ffffffe, RZ, 0xc0, !PT ;  /* 0x1ffffffe2c2c7812 */ /* 0x000fe200078ec0ff */
[----:B------:R-:W-:-:S02]  /*1be50*/  IMAD.IADD R42, R37, 0x1, -R42 ;  /* 0x00000001252a7824 */ /* 0x000fc400078e0a2a */
[----:B------:R-:W-:Y:S02]  /*1be60*/  IMAD R59, R59, 0x4, R40 ;  /* 0x000000043b3b7824 */ /* 0x000fe400078e0228 */
[----:B------:R-:W-:Y:S02]  /*1be70*/  IMAD.IADD R44, R45, 0x1, -R44 ;  /* 0x000000012d2c7824 */ /* 0x000fe400078e0a2c */
[----:B------:R-:W-:-:S04]  /*1be80*/  IMAD.U32 R45, R59, 0x10, R42 ;  /* 0x000000103b2d7824 */ /* 0x000fc800078e002a */
[----:B------:R-:W-:-:S04]  /*1be90*/  IMAD R44, R44, 0x8, R45 ;  /* 0x000000082c2c7824 */ /* 0x000fc800078e022d */
[----:B------:R-:W-:Y:S01]  /*1bea0*/  @P0 IMAD.HI.U32 R13, R44, R13, RZ ;  /* 0x0000000d2c0d0227 */ /* 0x000fe200078e00ff */
[----:B------:R-:W-:-:S04]  /*1beb0*/  LOP3.LUT R40, R41, 0x7ffffffc, RZ, 0xc0, !PT ;  /* 0x7ffffffc29287812 */ /* 0x000fc800078ec0ff */
[----:B------:R-:W-:Y:S01]  /*1bec0*/  @P0 SHF.R.U32.HI R44, RZ, R60, R13 ;  /* 0x0000003cff2c0219 */ /* 0x000fe2000001160d */
[----:B------:R-:W-:-:S04]  /*1bed0*/  IMAD.IADD R40, R39, 0x1, -R40 ;  /* 0x0000000127287824 */ /* 0x000fc800078e0a28 */
[----:B------:R-:W0:Y:S01]  /*1bee0*/  SHFL.IDX PT, R41, R44, RZ, 0x1c1f ;  /* 0x001c1fff2c297589 */ /* 0x000e2200000e0000 */
[-C--:B------:R-:W-:Y:S01]  /*1bef0*/  FMUL.FTZ R15, R27, R57.reuse ;  /* 0x000000391b0f7220 */ /* 0x080fe20000410000 */
        /* <DEDUP_REMOVED lines=42> */
[----:B------:R-:W0:Y:S08]  /*1c1a0*/  MUFU.TANH R52, R52 ;  /* 0x0000003400347308 */ /* 0x000e300000002400 */
[----:B------:R0:W0:Y:S08]  /*1c1b0*/  MUFU.TANH R50, R53 ;  /* 0x0000003500327308 */ /* 0x0000300000002400 */
[----:B------:R-:W1:Y:S08]  /*1c1c0*/  MUFU.TANH R13, R13 ;  /* 0x0000000d000d7308 */ /* 0x000e700000002400 */
[----:B------:R-:W1:Y:S01]  /*1c1d0*/  MUFU.TANH R54, R54 ;  /* 0x0000003600367308 */ /* 0x000e620000002400 */
[----:B------:R-:W-:-:S02]  /*1c1e0*/  IMAD.IADD R58, R42, 0x1, R7 ;  /* 0x000000012a3a7824 */ /* 0x000fc400078e0207 */
[----:B------:R-:W-:Y:S02]  /*1c1f0*/  IMAD.IADD R60, R42, 0x1, R39 ;  /* 0x000000012a3c7824 */ /* 0x000fe400078e0227 */
[--C-:B0-----:R-:W-:Y:S02]  /*1c200*/  IMAD.IADD R6, R58, 0x1, R41.reuse ;  /* 0x000000013a067824 */ /* 0x101fe400078e0229 */
        /* <DEDUP_REMOVED lines=12> */
.L_x_3182:
[----:B------:R-:W-:-:S13]  /*1c2d0*/  ISETP.NE.AND P0, PT, R9, 0x1, PT ;  /* 0x000000010900780c */ /* 0x000fda0003f05270 */
[----:B------:R-:W-:-:S05]  /*1c2e0*/  @P0 IMAD.HI.U32 R42, R8, R10, RZ ;  /* 0x0000000a082a0227 */ /* 0x000fca00078e00ff */
[----:B------:R-:W-:-:S07]  /*1c2f0*/  @P0 SHF.R.U32.HI R8, RZ, R11, R42 ;  /* 0x0000000bff080219 */ /* 0x000fce000001162a */
.L_x_3183:
[----:B------:R-:W-:Y:S05]  /*1c300*/  BSYNC B1 ;  /* 0x0000000000017941 */ /* 0x000fea0003800000 */
.L_x_3181:
[----:B------:R-:W-:-:S04]  /*1c310*/  IMAD R39, R8, R9, -R69 ;  /* 0x0000000908277224 */ /* 0x000fc800078e0a45 */
[----:B------:R-:W-:-:S05]  /*1c320*/  IMAD R8, R40, -0x2, R39 ;  /* 0xfffffffe28087824 */ /* 0x000fca00078e0227 */
[----:B------:R-:W-:Y:S02]  /*1c330*/  VIMNMX R7, R7, R8, !PT ;  /* 0x0000000807077248 */ /* 0x000fe40007fe0100 */
[----:B------:R-:W-:-:S07]  /*1c340*/  VIADDMNMX R6, R8, R9, R6, PT ;  /* 0x0000000908067246 */ /* 0x000fce0003800106 */
.L_x_3180:
[----:B------:R-:W-:Y:S05]  /*1c350*/  BSYNC B0 ;  /* 0x0000000000007941 */ /* 0x000fea0003800000 */
.L_x_3179:
[C---:B------:R-:W-:Y:S01]  /*1c360*/  ISETP.GE.AND P1, PT, R68.reuse, 0x9, PT ;  /* 0x000000094400780c */ /* 0x040fe20003f26270 */
[----:B------:R-:W-:Y:S01]  /*1c370*/  BSSY B0, `(.L_x_3184) ;  /* 0x0000061000007945 */ /* 0x000fe20003800000 */
[----:B------:R-:W-:Y:S02]  /*1c380*/  ISETP.GE.AND P0, PT, R68, 0x2, PT ;  /* 0x000000024400780c */ /* 0x000fe40003f06270 */
[C---:B------:R-:W-:Y:S02]  /*1c390*/  ISETP.GT.AND P2, PT, R7.reuse, 0x8, !P1 ;  /* 0x000000080700780c */ /* 0x040fe40004f44270 */
[----:B------:R-:W-:Y:S02]  /*1c3a0*/  ISETP.GT.AND P3, PT, R7, 0x1, !P0 ;  /* 0x000000010700780c */ /* 0x000fe40004764270 */
[----:B------:R-:W-:Y:S02]  /*1c3b0*/  ISETP.LT.OR P2, PT, R6, 0x9, P2 ;  /* 0x000000090600780c */ /* 0x000fe40001741670 */
[----:B------:R-:W-:-:S02]  /*1c3c0*/  ISETP.GE.AND P4, PT, R68, 0x11, PT ;  /* 0x000000114400780c */ /* 0x000fc40003f86270 */
[----:B------:R-:W-:Y:S02]  /*1c3d0*/  FSEL R61, R21, -INF , !P2 ;  /* 0xff800000153d7808 */ /* 0x000fe40005000000 */
[----:B------:R-:W-:Y:S01]  /*1c3e0*/  ISETP.LT.OR P3, PT, R6, 0x2, P3 ;  /* 0x000000020600780c */ /* 0x000fe20001f61670 */
[----:B------:R-:W0:Y:S01]  /*1c3f0*/  SHFL.IDX PT, R21, R44, 0x1, 0x1c1f ;  /* 0x003c1f002c157f89 */ /* 0x000e2200000e0000 */
        /* <DEDUP_REMOVED lines=38> */
[----:B-1----:R-:W-:Y:S02]  /*1c660*/  FSEL R45, R64, -INF , !P2 ;  /* 0xff800000402d7808 */ /* 0x002fe40005000000 */
        /* <DEDUP_REMOVED lines=41> */
.L_x_3187:
[----:B------:R-:W-:-:S13]  /*1c900*/  ISETP.NE.AND P6, PT, R9, 0x1, PT ;  /* 0x000000010900780c */ /* 0x000fda0003fc5270 */
[----:B------:R-:W-:-:S05]  /*1c910*/  @P6 IMAD.HI.U32 R10, R4, R10, RZ ;  /* 0x0000000a040a6227 */ /* 0x000fca00078e00ff */
[----:B------:R-:W-:-:S07]  /*1c920*/  @P6 SHF.R.U32.HI R4, RZ, R11, R10 ;  /* 0x0000000bff046219 */ /* 0x000fce000001160a */
.L_x_3188:
[----:B------:R-:W-:Y:S05]  /*1c930*/  BSYNC B1 ;  /* 0x0000000000017941 */ /* 0x000fea0003800000 */
.L_x_3186:
[----:B------:R-:W-:-:S04]  /*1c940*/  IMAD R5, R4, R9, -R69 ;  /* 0x0000000904057224 */ /* 0x000fc800078e0a45 */
[----:B------:R-:W-:-:S05]  /*1c950*/  IMAD R40, R40, -0x2, R5 ;  /* 0xfffffffe28287824 */ /* 0x000fca00078e0205 */
[----:B------:R-:W-:Y:S02]  /*1c960*/  VIADDMNMX R6, R40, R9, R6, PT ;  /* 0x0000000928067246 */ /* 0x000fe40003800106 */
[----:B------:R-:W-:-:S07]  /*1c970*/  VIMNMX R7, R7, R40, !PT ;  /* 0x0000002807077248 */ /* 0x000fce0007fe0100 */
.L_x_3185:
[----:B------:R-:W-:Y:S05]  /*1c980*/  BSYNC B0 ;  /* 0x0000000000007941 */ /* 0x000fea0003800000 */
.L_x_3184:
[----:B------:R-:W2:Y:S01]  /*1c990*/  LDL.64 R10, [R1+0x1e0] ;  /* 0x0001e000010a7983 */ /* 0x000ea20000100a00 */
[C---:B------:R-:W-:Y:S02]  /*1c9a0*/  ISETP.GT.AND P0, PT, R7.reuse, 0x1, !P0 ;  /* 0x000000010700780c */ /* 0x040fe40004704270 */
[----:B------:R-:W-:Y:S02]  /*1c9b0*/  ISETP.GT.AND P1, PT, R7, 0x8, !P1 ;  /* 0x000000080700780c */ /* 0x000fe40004f24270 */
[C---:B------:R-:W-:Y:S02]  /*1c9c0*/  ISETP.LT.OR P0, PT, R6.reuse, 0x2, P0 ;  /* 0x000000020600780c */ /* 0x040fe40000701670 */
[----:B------:R-:W-:Y:S02]  /*1c9d0*/  ISETP.LT.OR P1, PT, R6, 0x9, P1 ;  /* 0x000000090600780c */ /* 0x000fe40000f21670 */
[----:B------:R-:W-:Y:S02]  /*1c9e0*/  FSEL R46, R15, -INF , !P0 ;  /* 0xff8000000f2e7808 */ /* 0x000fe40004000000 */
[----:B------:R-:W-:-:S02]  /*1c9f0*/  ISETP.NE.AND P0, PT, R20, RZ, PT ;  /* 0x000000ff1400720c */ /* 0x000fc40003f05270 */
[----:B------:R-:W-:Y:S02]  /*1ca00*/  FSEL R44, R24, -INF , !P1 ;  /* 0xff800000182c7808 */ /* 0x000fe40004800000 */
[----:B------:R-:W-:Y:S02]  /*1ca10*/  ISETP.GT.AND P0, PT, R7, 0x9, !P0 ;  /* 0x000000090700780c */ /* 0x000fe40004704270 */
[----:B------:R-:W-:Y:S02]  /*1ca20*/  ISETP.NE.AND P1, PT, R42, RZ, PT ;  /* 0x000000ff2a00720c */ /* 0x000fe40003f25270 */
[----:B------:R-:W-:Y:S02]  /*1ca30*/  ISETP.LT.OR P0, PT, R6, 0xa, P0 ;  /* 0x0000000a0600780c */ /* 0x000fe40000701670 */
[----:B------:R-:W-:Y:S02]  /*1ca40*/  ISETP.NE.AND P6, PT, R63, RZ, PT ;  /* 0x000000ff3f00720c */ /* 0x000fe40003fc5270 */
[----:B------:R-:W-:-:S02]  /*1ca50*/  FSEL R42, R25, -INF , !P0 ;  /* 0xff800000192a7808 */ /* 0x000fc40004000000 */
        /* <DEDUP_REMOVED lines=23> */
[----:B------:R-:W-:Y:S01]  /*1cbd0*/  FSEL R30, R30, -INF , !P0 ;  /* 0xff8000001e1e7808 */ /* 0x000fe20004000000 */
[----:B------:R-:W3:Y:S01]  /*1cbe0*/  LDL R14, [R1+0x200] ;  /* 0x00020000010e7983 */ /* 0x000ee20000100800 */
        /* <DEDUP_REMOVED lines=9> */
[C---:B------:R-:W-:Y:S02]  /*1cc80*/  ISETP.LT.OR P2, PT, R6.reuse, 0x2a, P2 ;  /* 0x0000002a0600780c */ /* 0x040fe40001741670 */
[----:B------:R-:W-:Y:S02]  /*1cc90*/  FSEL R50, R31, -INF , !P1 ;  /* 0xff8000001f327808 */ /* 0x000fe40004800000 */
[----:B------:R-:W-:-:S02]  /*1cca0*/  ISETP.LT.OR P3, PT, R6, 0x31, P3 ;  /* 0x000000310600780c */ /* 0x000fc40001f61670 */
[----:B------:R-:W-:Y:S02]  /*1ccb0*/  FSEL R43, R43, -INF , !P2 ;  /* 0xff8000002b2b7808 */ /* 0x000fe40005000000 */
[----:B------:R-:W-:Y:S02]  /*1ccc0*/  ISETP.GT.AND P5, PT, R7, 0x38, !P5 ;  /* 0x000000380700780c */ /* 0x000fe40006fa4270 */
[C---:B------:R-:W-:Y:S02]  /*1ccd0*/  ISETP.LT.OR P4, PT, R6.reuse, 0x32, P4 ;  /* 0x000000320600780c */ /* 0x040fe40002781670 */
[----:B------:R-:W-:Y:S02]  /*1cce0*/  FSEL R37, R37, -INF , !P3 ;  /* 0xff80000025257808 */ /* 0x000fe40005800000 */
[----:B------:R-:W-:Y:S02]  /*1ccf0*/  ISETP.GT.AND P6, PT, R7, 0x39, !P6 ;  /* 0x000000390700780c */ /* 0x000fe400077c4270 */
[----:B------:R-:W-:-:S02]  /*1cd00*/  ISETP.LT.OR P5, PT, R6, 0x39, P5 ;  /* 0x000000390600780c */ /* 0x000fc40002fa1670 */
[----:B------:R-:W-:Y:S02]  /*1cd10*/  FSEL R31, R12, -INF , !P4 ;  /* 0xff8000000c1f7808 */ /* 0x000fe40006000000 */
[----:B------:R-:W-:Y:S02]  /*1cd20*/  ISETP.LT.OR P6, PT, R6, 0x3a, P6 ;  /* 0x0000003a0600780c */ /* 0x000fe400037c1670 */
[----:B------:R-:W-:Y:S01]  /*1cd30*/  FSEL R29, R13, -INF , !P5 ;  /* 0xff8000000d1d7808 */ /* 0x000fe20006800000 */
[----:B------:R-:W4:Y:S01]  /*1cd40*/  LDL.64 R6, [R1+0x1f0] ;  /* 0x0001f00001067983 */ /* 0x000f220000100a00 */
[----:B------:R-:W-:Y:S02]  /*1cd50*/  FSEL R28, R54, -INF , !P6 ;  /* 0xff800000361c7808 */ /* 0x000fe40007000000 */
[----:B--2---:R-:W-:-:S04]  /*1cd60*/  FMNMX.FTZ R3, R67, R10, !PT ;  /* 0x0000000a43037209 */ /* 0x004fc80007810000 */
        /* <DEDUP_REMOVED lines=33> */
[----:B------:R-:W2:Y:S01]  /*1cf80*/  LDL R20, [R1+0x1e4] ;  /* 0x0001e40001147983 */ /* 0x000ea20000100800 */
[----:B0-----:R-:W-:-:S05]  /*1cf90*/  FMNMX.FTZ R3, R8, R3, !PT ;  /* 0x0000000308037209 */ /* 0x001fca0007810000 */
[----:B------:R-:W0:Y:S02]  /*1cfa0*/  SHFL.BFLY PT, R4, R3, 0x1, 0x1f ;  /* 0x0c201f0003047f89 */ /* 0x000e2400000e0000 */
[----:B0-----:R-:W-:Y:S02]  /*1cfb0*/  FMNMX.FTZ R12, R3, R4, !PT ;  /* 0x00000004030c7209 */ /* 0x001fe40007810000 */
[----:B------:R-:W5:Y:S04]  /*1cfc0*/  LDL.64 R4, [R1+0xb8] ;  /* 0x0000b80001047983 */ /* 0x000f680000100a00 */
[----:B------:R-:W-:Y:S04]  /*1cfd0*/  STL [R1+0x1e0], R12 ;  /* 0x0001e00c01007387 */ /* 0x000fe80000100800 */
[----:B------:R-:W3:Y:S04]  /*1cfe0*/  LDL R15, [R1+0x1e0] ;  /* 0x0001e000010f7983 */ /* 0x000ee80000100800 */
[----:B--2---:R-:W0:Y:S02]  /*1cff0*/  SHFL.BFLY PT, R13, R20, 0x2, 0x1f ;  /* 0x0c401f00140d7f89 */ /* 0x004e2400000e0000 */
[----:B0-----:R-:W-:-:S05]  /*1d000*/  FMNMX.FTZ R13, R13, R20, !PT ;  /* 0x000000140d0d7209 */ /* 0x001fca0007810000 */
[----:B------:R-:W0:Y:S01]  /*1d010*/  SHFL.BFLY PT, R8, R13, 0x1, 0x1f ;  /* 0x0c201f000d087f89 */ /* 0x000e2200000e0000 */
[----:B---3--:R-:W-:Y:S02]  /*1d020*/  FSETP.NEU.FTZ.AND P0, PT, R15, -INF , PT ;  /* 0xff8000000f00780b */ /* 0x008fe40003f1d000 */
[----:B0-----:R-:W-:Y:S02]  /*1d030*/  FMNMX.FTZ R8, R13, R8, !PT ;  /* 0x000000080d087209 */ /* 0x001fe40007810000 */
[----:B------:R-:W-:Y:S02]  /*1d040*/  FSEL R3, R15, RZ, P0 ;  /* 0x000000ff0f037208 */ /* 0x000fe40000000000 */
[----:B------:R-:W-:-:S03]  /*1d050*/  FSETP.NEU.FTZ.AND P0, PT, R8, -INF , PT ;  /* 0xff8000000800780b */ /* 0x000fc60003f1d000 */
[----:B------:R-:W-:Y:S01]  /*1d060*/  FADD.FTZ R3, R10, -R3 ;  /* 0x800000030a037221 */ /* 0x000fe20000010000 */
[----:B------:R-:W-:-:S05]  /*1d070*/  FSEL R10, R8, RZ, P0 ;  /* 0x000000ff080a7208 */ /* 0x000fca0000000000 */
        /* <DEDUP_REMOVED lines=9> */
[----:B-----5:R-:W2:Y:S01]  /*1d110*/  LD.E R9, desc[UR36][R4.64+0x4] ;  /* 0x0000042404097980 */ /* 0x020ea2000c101900 */
        /* <DEDUP_REMOVED lines=12> */
.L_x_3190:
[----:B------:R-:W-:Y:S05]  /*1d1e0*/  BSYNC B0 ;  /* 0x0000000000007941 */ /* 0x000fea0003800000 */
.L_x_3189:
        /* <DEDUP_REMOVED lines=9> */
.L_x_3192:
[----:B------:R-:W-:Y:S05]  /*1d280*/  BSYNC B0 ;  /* 0x0000000000007941 */ /* 0x000fea0003800000 */
.L_x_3191:
[----:B------:R-:W2:Y:S04]  /*1d290*/  LDL R63, [R1+0x200] ;  /* 0x00020000013f7983 */ /* 0x000ea80000100800 */
[----:B------:R-:W2:Y:S04]  /*1d2a0*/  LDL.64 R10, [R1+0x1e0] ;  /* 0x0001e000010a7983 */ /* 0x000ea80000100a00 */
[----:B------:R-:W3:Y:S04]  /*1d2b0*/  LDL.64 R8, [R1+0x1f0] ;  /* 0x0001f00001087983 */ /* 0x000ee80000100a00 */
[----:B------:R-:W4:Y:S04]  /*1d2c0*/  LDL.64 R24, [R1+0x400] ;  /* 0x0004000001187983 */ /* 0x000f280000100a00 */
[----:B------:R-:W3:Y:S04]  /*1d2d0*/  LDL.64 R26, [R1+0x408] ;  /* 0x00040800011a7983 */ /* 0x000ee80000100a00 */
        /* <DEDUP_REMOVED lines=12> */
[----:B0-----:R-:W3:Y:S04]  /*1d3a0*/  LDL.64 R6, [R1+0x238] ;  /* 0x0002380001067983 */ /* 0x001ee80000100a00 */
        /* <DEDUP_REMOVED lines=13> */
[----:B------:R-:W3:Y:S01]  /*1d480*/  LDL R144, [R1+0x1c8] ;  /* 0x0001c80001907983 */ /* 0x000ee20000100800 */
[C---:B--2---:R-:W-:Y:S01]  /*1d490*/  FMUL.FTZ R3, R10.reuse, R63 ;  /* 0x0000003f0a037220 */ /* 0x044fe20000410000 */
[----:B------:R-:W-:-:S04]  /*1d4a0*/  FSETP.NEU.FTZ.AND P0, PT, R10, -INF , PT ;  /* 0xff8000000a00780b */ /* 0x000fc80003f1d000 */
[----:B------:R-:W-:Y:S01]  /*1d4b0*/  FSEL R10, R3, RZ, P0 ;  /* 0x000000ff030a7208 */ /* 0x000fe20000000000 */
[C---:B------:R-:W-:Y:S01]  /*1d4c0*/  FMUL.FTZ R3, R11.reuse, R63 ;  /* 0x0000003f0b037220 */ /* 0x040fe20000410000 */
        /* <DEDUP_REMOVED lines=26> */
[-C--:B------:R-:W-:Y:S01]  /*1d670*/  FFMA.FTZ R193, R35, R63.reuse, -R10 ;  /* 0x0000003f23c17223 */ /* 0x080fe2000001080a */
        /* <DEDUP_REMOVED lines=8> */
[----:B------:R-:W-:Y:S01]  /*1d700*/  FFMA.FTZ R171, R29, R63, -R11 ;  /* 0x0000003f1dab7223 */ /* 0x000fe2000001080b */
[C---:B----4-:R-:W-:Y:S01]  /*1d710*/  FMUL.FTZ R25, R131.reuse, R25 ;  /* 0x0000001983197220 */ /* 0x050fe20000410000 */
[C---:B------:R-:W-:Y:S01]  /*1d720*/  FMUL.FTZ R24, R131.reuse, R24 ;  /* 0x0000001883187220 */ /* 0x040fe20000410000 */
[C---:B---3--:R-:W-:Y:S01]  /*1d730*/  FMUL.FTZ R27, R130.reuse, R27 ;  /* 0x0000001b821b7220 */ /* 0x048fe20000410000 */
[----:B------:R-:W-:Y:S01]  /*1d740*/  FMUL.FTZ R26, R130, R26 ;  /* 0x0000001a821a7220 */ /* 0x000fe20000410000 */
        /* <DEDUP_REMOVED lines=19> */
[C---:B------:R-:W-:Y:S01]  /*1d880*/  FMUL.FTZ R103, R131.reuse, R103 ;  /* 0x0000006783677220 */ /* 0x040fe20000410000 */
[C---:B------:R-:W-:Y:S01]  /*1d890*/  FMUL.FTZ R102, R131.reuse, R102 ;  /* 0x0000006683667220 */ /* 0x040fe20000410000 */
[C---:B------:R-:W-:Y:S01]  /*1d8a0*/  FMUL.FTZ R109, R131.reuse, R101 ;  /* 0x00000065836d7220 */ /* 0x040fe20000410000 */
[----:B------:R-:W-:Y:S01]  /*1d8b0*/  FMUL.FTZ R108, R131, R100 ;  /* 0x00000064836c7220 */ /* 0x000fe20000410000 */
[----:B------:R-:W-:Y:S01]  /*1d8c0*/  FMUL.FTZ R111, R130, R111 ;  /* 0x0000006f826f7220 */ /* 0x000fe20000410000 */
[----:B------:R-:W0:Y:S01]  /*1d8d0*/  MUFU.EX2 R162, R162 ;  /* 0x000000a200a27308 */ /* 0x000e220000000800 */
[----:B-1----:R-:W-:Y:S01]  /*1d8e0*/  FADD.FTZ R10, R161, R10 ;  /* 0x0000000aa10a7221 */ /* 0x002fe20000010000 */
[----:B--2---:R-:W-:Y:S01]  /*1d8f0*/  FADD.FTZ R8, R120, R3 ;  /* 0x0000000378087221 */ /* 0x004fe20000010000 */
[C---:B------:R-:W-:Y:S01]  /*1d900*/  FMUL.FTZ R110, R130.reuse, R110 ;  /* 0x0000006e826e7220 */ /* 0x040fe20000410000 */
[C---:B------:R-:W-:Y:S01]  /*1d910*/  FMUL.FTZ R113, R130.reuse, R105 ;  /* 0x0000006982717220 */ /* 0x040fe20000410000 */
[C---:B------:R-:W-:Y:S01]  /*1d920*/  FMUL.FTZ R112, R130.reuse, R104 ;  /* 0x0000006882707220 */ /* 0x040fe20000410000 */
[C---:B------:R-:W-:Y:S01]  /*1d930*/  FMUL.FTZ R7, R130.reuse, R7 ;  /* 0x0000000782077220 */ /* 0x040fe20000410000 */
[----:B------:R-:W-:Y:S01]  /*1d940*/  FMUL.FTZ R6, R130, R6 ;  /* 0x0000000682067220 */ /* 0x000fe20000410000 */
        /* <DEDUP_REMOVED lines=9> */
[----:B------:R-:W4:Y:S04]  /*1d9e0*/  LDL.64 R58, [R1+0x3c0] ;  /* 0x0003c000013a7983 */ /* 0x000f280000100a00 */
[----:B------:R-:W4:Y:S01]  /*1d9f0*/  LDL.64 R56, [R1+0x3d0] ;  /* 0x0003d00001387983 */ /* 0x000f220000100a00 */
[----:B------:R-:W1:Y:S01]  /*1da00*/  MUFU.EX2 R164, R164 ;  /* 0x000000a400a47308 */ /* 0x000e620000000800 */
[----:B0-----:R-:W-:Y:S01]  /*1da10*/  FADD.FTZ R8, R128, R9 ;  /* 0x0000000980087221 */ /* 0x001fe20000010000 */
[----:B------:R-:W-:Y:S01]  /*1da20*/  FADD.FTZ R3, R162, R3 ;  /* 0x00000003a2037221 */ /* 0x000fe20000010000 */
[----:B------:R-:W4:Y:S04]  /*1da30*/  LDL.64 R44, [R1+0x3e0] ;  /* 0x0003e000012c7983 */ /* 0x000f280000100a00 */
[----:B------:R-:W4:Y:S01]  /*1da40*/  LDL.64 R48, [R1+0x258] ;  /* 0x0002580001307983 */ /* 0x000f220000100a00 */
[----:B------:R-:W0:Y:S08]  /*1da50*/  MUFU.EX2 R167, R167 ;  /* 0x000000a700a77308 */ /* 0x000e300000000800 */
[----:B------:R-:W0:Y:S01]  /*1da60*/  MUFU.EX2 R166, R166 ;  /* 0x000000a600a67308 */ /* 0x000e220000000800 */
[----:B-1----:R-:W-:Y:S01]  /*1da70*/  FADD.FTZ R8, R165, R8 ;  /* 0x00000008a5087221 */ /* 0x002fe20000010000 */
[----:B------:R-:W-:Y:S01]  /*1da80*/  FADD.FTZ R3, R118, R3 ;  /* 0x0000000376037221 */ /* 0x000fe20000010000 */
[----:B------:R-:W4:Y:S04]  /*1da90*/  LDL.64 R52, [R1+0x3f0] ;  /* 0x0003f00001347983 */ /* 0x000f280000100a00 */
[----:B------:R-:W4:Y:S01]  /*1daa0*/  LDL.64 R46, [R1+0x268] ;  /* 0x00026800012e7983 */ /* 0x000f220000100a00 */
[----:B------:R-:W1:Y:S08]  /*1dab0*/  MUFU.EX2 R125, R125 ;  /* 0x0000007d007d7308 */ /* 0x000e700000000800 */
[----:B------:R-:W1:Y:S01]  /*1dac0*/  MUFU.EX2 R126, R126 ;  /* 0x0000007e007e7308 */ /* 0x000e620000000800 */
[----:B------:R-:W-:Y:S01]  /*1dad0*/  FADD.FTZ R8, R127, R8 ;  /* 0x000000087f087221 */ /* 0x000fe20000010000 */
[----:B------:R-:W-:Y:S01]  /*1dae0*/  FADD.FTZ R3, R164, R3 ;  /* 0x00000003a4037221 */ /* 0x000fe20000010000 */
[----:B------:R-:W4:Y:S04]  /*1daf0*/  LDL.64 R50, [R1+0x248] ;  /* 0x0002480001327983 */ /* 0x000f280000100a00 */
[----:B------:R-:W4:Y:S01]  /*1db00*/  LDL.64 R34, [R1+0x278] ;  /* 0x0002780001227983 */ /* 0x000f220000100a00 */
[----:B------:R-:W1:Y:S08]  /*1db10*/  MUFU.EX2 R173, R173 ;  /* 0x000000ad00ad7308 */ /* 0x000e700000000800 */
        /* <DEDUP_REMOVED lines=9> */
[----:B------:R-:W4:Y:S05]  /*1dbb0*/  LDL.64 R32, [R1+0x2d8] ;  /* 0x0002d80001207983 */ /* 0x000f2a0000100a00 */
[----:B------:R-:W1:Y:S01]  /*1dbc0*/  MUFU.EX2 R121, R121 ;  /* 0x0000007900797308 */ /* 0x000e620000000800 */
[----:B------:R-:W-:-:S07]  /*1dbd0*/  FFMA.FTZ R9, R31, R63, -R11 ;  /* 0x0000003f1f097223 */ /* 0x000fce000001080b */
        /* <DEDUP_REMOVED lines=14> */
[----:B------:R-:W4:Y:S04]  /*1dcc0*/  LDL.64 R62, [R1+0x3a0] ;  /* 0x0003a000013e7983 */ /* 0x000f280000100a00 */
[----:B------:R-:W4:Y:S01]  /*1dcd0*/  LDL.64 R30, [R1+0x2e8] ;  /* 0x0002e800011e7983 */ /* 0x000f220000100a00 */
[----:B------:R-:W-:Y:S03]  /*1dce0*/  MUFU.EX2 R168, R168 ;  /* 0x000000a800a87308 */ /* 0x000fe60000000800 */
[----:B------:R-:W4:Y:S04]  /*1dcf0*/  LDL.64 R92, [R1+0x348] ;  /* 0x00034800015c7983 */ /* 0x000f280000100a00 */
[----:B------:R-:W4:Y:S01]  /*1dd00*/  LDL.64 R100, [R1+0x388] ;  /* 0x0003880001647983 */ /* 0x000f220000100a00 */
[----:B------:R-:W1:Y:S01]  /*1dd10*/  MUFU.EX2 R9, R9 ;  /* 0x0000000900097308 */ /* 0x000e620000000800 */
[----:B------:R-:W-:Y:S01]  /*1dd20*/  FADD.FTZ R28, R175, R10 ;  /* 0x0000000aaf1c7221 */ /* 0x000fe20000010000 */
[----:B------:R-:W-:Y:S01]  /*1dd30*/  FADD.FTZ R10, R174, R3 ;  /* 0x00000003ae0a7221 */ /* 0x000fe20000010000 */
[----:B------:R-:W4:Y:S05]  /*1dd40*/  LDL.64 R104, [R1+0x3c8] ;  /* 0x0003c80001687983 */ /* 0x000f2a0000100a00 */
[----:B------:R-:W-:Y:S08]  /*1dd50*/  MUFU.EX2 R170, R170 ;  /* 0x000000aa00aa7308 */ /* 0x000ff00000000800 */
[----:B------:R-:W1:Y:S01]  /*1dd60*/  MUFU.EX2 R171, R171 ;  /* 0x000000ab00ab7308 */ /* 0x000e620000000800 */
[----:B0-----:R-:W-:Y:S01]  /*1dd70*/  FADD.FTZ R28, R169, R28 ;  /* 0x0000001ca91c7221 */ /* 0x001fe20000010000 */
[----:B------:R-:W-:-:S06]  /*1dd80*/  FADD.FTZ R3, R195, R10 ;  /* 0x0000000ac3037221 */ /* 0x000fcc0000010000 */
[----:B------:R-:W0:Y:S08]  /*1dd90*/  MUFU.EX2 R193, R193 ;  /* 0x000000c100c17308 */ /* 0x000e300000000800 */
[----:B------:R-:W0:Y:S01]  /*1dda0*/  MUFU.EX2 R8, R8 ;  /* 0x0000000800087308 */ /* 0x000e220000000800 */
[----:B-1----:R-:W-:Y:S01]  /*1ddb0*/  FADD.FTZ R28, R9, R28 ;  /* 0x0000001c091c7221 */ /* 0x002fe20000010000 */
[----:B------:R-:W-:-:S03]  /*1ddc0*/  FADD.FTZ R3, R168, R3 ;  /* 0x00000003a8037221 */ /* 0x000fc60000010000 */
[----:B------:R-:W-:Y:S01]  /*1ddd0*/  FADD.FTZ R11, R171, R28 ;  /* 0x0000001cab0b7221 */ /* 0x000fe20000010000 */
[----:B------:R-:W-:Y:S01]  /*1dde0*/  FADD.FTZ R10, R170, R3 ;  /* 0x00000003aa0a7221 */ /* 0x000fe20000010000 */
[----:B------:R-:W4:Y:S03]  /*1ddf0*/  LDL.64 R28, [R1+0x2f8] ;  /* 0x0002f800011c7983 */ /* 0x000f260000100a00 */
[----:B0-----:R-:W-:Y:S01]  /*1de00*/  FADD.FTZ R10, R193, R10 ;  /* 0x0000000ac10a7221 */ /* 0x001fe20000010000 */
[----:B------:R-:W-:-:S05]  /*1de10*/  FADD.FTZ R11, R8, R11 ;  /* 0x0000000b080b7221 */ /* 0x000fca0000010000 */
[----:B------:R0:W-:Y:S01]  /*1de20*/  STL.64 [R1+0x1f0], R10 ;  /* 0x0001f00a01007387 */ /* 0x0001e20000100a00 */
[----:B------:R-:W-:Y:S06]  /*1de30*/  BAR.SYNC.DEFER_BLOCKING 0xf, 0x100 ;  /* 0x03c4000000007b1d */ /* 0x000fec0000010000 */
[----:B0-----:R-:W4:Y:S04]  /*1de40*/  LDL.64 R10, [R1+0x350] ;  /* 0x00035000010a7983 */ /* 0x001f280000100a00 */
[----:B------:R-:W4:Y:S04]  /*1de50*/  LD.E.64 R88, desc[UR36][R4.64+0x8] ;  /* 0x0000082404587980 */ /* 0x000f28000c101b00 */
[----:B------:R-:W4:Y:S04]  /*1de60*/  LD.E.64 R4, desc[UR36][R4.64] ;  /* 0x0000002404047980 */ /* 0x000f28000c101b00 */
        /* <DEDUP_REMOVED lines=13> */
[----:B0-----:R-:W4:Y:S04]  /*1df40*/  LDL.64 R24, [R1+0x2c8] ;  /* 0x0002c80001187983 */ /* 0x001f280000100a00 */
[----:B-1----:R-:W4:Y:S04]  /*1df50*/  LDL.64 R26, [R1+0x308] ;  /* 0x00030800011a7983 */ /* 0x002f280000100a00 */
[----:B------:R-:W4:Y:S04]  /*1df60*/  LDL.64 R12, [R1+0x318] ;  /* 0x00031800010c7983 */ /* 0x000f280000100a00 */
[----:B------:R-:W4:Y:S04]  /*1df70*/  LDL.64 R20, [R1+0x328] ;  /* 0x0003280001147983 */ /* 0x000f280000100a00 */
[----:B------:R-:W4:Y:S04]  /*1df80*/  LDL.64 R14, [R1+0x338] ;  /* 0x00033800010e7983 */ /* 0x000f280000100a00 */
[----:B------:R-:W4:Y:S04]  /*1df90*/  LDL.64 R94, [R1+0x358] ;  /* 0x00035800015e7983 */ /* 0x000f280000100a00 */
[----:B------:R-:W4:Y:S04]  /*1dfa0*/  LDL.64 R96, [R1+0x368] ;  /* 0x0003680001607983 */ /* 0x000f280000100a00 */
[----:B------:R-:W4:Y:S04]  /*1dfb0*/  LDL.64 R98, [R1+0x378] ;  /* 0x0003780001627983 */ /* 0x000f280000100a00 */
[----:B--2---:R-:W2:Y:S04]  /*1dfc0*/  LDL.64 R102, [R1+0x398] ;  /* 0x0003980001667983 */ /* 0x004ea80000100a00 */
[----:B------:R-:W2:Y:S04]  /*1dfd0*/  LDL.64 R106, [R1+0x3a8] ;  /* 0x0003a800016a7983 */ /* 0x000ea80000100a00 */
[----:B------:R-:W2:Y:S04]  /*1dfe0*/  LDL.64 R108, [R1+0x3b8] ;  /* 0x0003b800016c7983 */ /* 0x000ea80000100a00 */
[----:B------:R-:W2:Y:S04]  /*1dff0*/  LDL.64 R110, [R1+0x3d8] ;  /* 0x0003d800016e7983 */ /* 0x000ea80000100a00 */
[----:B---3--:R-:W3:Y:S04]  /*1e000*/  LDL.64 R112, [R1+0x3e8] ;  /* 0x0003e80001707983 */ /* 0x008ee80000100a00 */
        /* <DEDUP_REMOVED lines=98> */
[----:B------:R1:W-:Y:S04]  /*1e630*/  STL.64 [R1+0x350], R10 ;  /* 0x0003500a01007387 */ /* 0x0003e80000100a00 */
        /* <DEDUP_REMOVED lines=208> */
[----:B---3--:R-:W-:Y:S01]  /*1f340*/  STL [R1+0x250], R14 ;  /* 0x0002500e01007387 */ /* 0x008fe20000100800 */
[----:B------:R-:W-:Y:S02]  /*1f350*/  F2FP.BF16.F32.PACK_AB R173, R123, R173 ;  /* 0x000000ad7bad723e */ /* 0x000fe400000010ff */
[----:B------:R-:W-:Y:S01]  /*1f360*/  F2FP.BF16.F32.PACK_AB R174, R174, R122 ;  /* 0x0000007aaeae723e */ /* 0x000fe200000010ff */
[----:B------:R-:W-:Y:S01]  /*1f370*/  STL [R1+0x254], R15 ;  /* 0x0002540f01007387 */ /* 0x000fe20000100800 */
[----:B------:R-:W-:-:S03]  /*1f380*/  F2FP.BF16.F32.PACK_AB R175, R175, R121 ;  /* 0x00000079afaf723e */ /* 0x000fc600000010ff */
        /* <DEDUP_REMOVED lines=110> */
[----:B0-----:R-:W4:Y:S04]  /*1fa70*/  LDL.128 R24, [R1+0x210] ;  /* 0x0002100001187983 */ /* 0x001f280000100c00 */
[----:B-1----:R-:W4:Y:S04]  /*1fa80*/  LDL.128 R28, [R1+0x220] ;  /* 0x00022000011c7983 */ /* 0x002f280000100c00 */
[----:B--2---:R-:W2:Y:S04]  /*1fa90*/  LDL.128 R32, [R1+0x230] ;  /* 0x0002300001207983 */ /* 0x004ea80000100c00 */
[----:B---3--:R-:W2:Y:S04]  /*1faa0*/  LDL.128 R36, [R1+0x240] ;  /* 0x0002400001247983 */ /* 0x008ea80000100c00 */
        /* <DEDUP_REMOVED lines=464> */
.L_x_3194:
[----:B------:R-:W-:Y:S05]  /*217b0*/  BSYNC B0 ;  /* 0x0000000000007941 */ /* 0x000fea0003800000 */
.L_x_3193:
[----:B------:R-:W2:Y:S04]  /*217c0*/  LDL.64 R6, [R1+0x48] ;  /* 0x0000480001067983 */ /* 0x000ea80000100a00 */
[----:B------:R-:W3:Y:S01]  /*217d0*/  LDL R4, [R1+0x34] ;  /* 0x0000340001047983 */ /* 0x000ee20000100800 */
[C---:B------:R-:W-:Y:S01]  /*217e0*/  ISETP.GT.AND P0, PT, R0.reuse, UR42, PT ;  /* 0x0000002a00007c0c */ /* 0x040fe2000bf04270 */
[----:B------:R-:W-:Y:S01]  /*217f0*/  VIADD R0, R0, 0xffffffff ;  /* 0xffffffff00007836 */ /* 0x000fe20000000000 */
[----:B--2---:R-:W-:-:S05]  /*21800*/  MOV R6, R6 ;  /* 0x0000000600067202 */ /* 0x004fca0000000f00 */
[----:B-----5:R-:W-:-:S05]  /*21810*/  IMAD R3, R3, 0x8, R6 ;  /* 0x0000000803037824 */ /* 0x020fca00078e0206 */
[----:B---3--:R-:W-:-:S04]  /*21820*/  PRMT R3, R4, 0x654, R3 ;  /* 0x0000065404037816 */ /* 0x008fc80000000003 */
[----:B------:R1:W-:Y:S01]  /*21830*/  SYNCS.ARRIVE.TRANS64.RED.A1T0 RZ, [R3+URZ], RZ ;  /* 0x000000ff03ff79a7 */ /* 0x0003e2000810043f */
[----:B------:R-:W-:Y:S05]  /*21840*/  @P0 BRA `(.L_x_3195) ;  /* 0xffffff8000200947 */ /* 0x000fea000383ffff */
.L_x_3162:
[----:B------:R-:W-:Y:S05]  /*21850*/  WARPSYNC.ALL ;  /* 0x0000000000007948 */ /* 0x000fea0003800000 */
[----:B------:R-:W2:Y:S04]  /*21860*/  LDL R5, [R1+0x1f0] ;  /* 0x0001f00001057983 */ /* 0x000ea80000100800 */
[----:B------:R-:W3:Y:S04]  /*21870*/  LDL R8, [R1+0x1f4] ;  /* 0x0001f40001087983 */ /* 0x000ee80000100800 */
[----:B------:R-:W4:Y:S01]  /*21880*/  LDL.64 R10, [R1+0xb8] ;  /* 0x0000b800010a7983 */ /* 0x000f220000100a00 */
[----:B------:R-:W-:Y:S08]  /*21890*/  BAR.ARV 0x8, 0x100 ;  /* 0x0204000000007b1d */ /* 0x000ff00000002000 */
[----:B------:R-:W-:Y:S06]  /*218a0*/  BAR.SYNC.DEFER_BLOCKING 0xf, 0x100 ;  /* 0x03c4000000007b1d */ /* 0x000fec0000010000 */
[----:B--2---:R-:W2:Y:S02]  /*218b0*/  SHFL.BFLY PT, R0, R5, 0x2, 0x1f ;  /* 0x0c401f0005007f89 */ /* 0x004ea400000e0000 */
[----:B--2---:R-:W-:-:S05]  /*218c0*/  FADD.FTZ R0, R5, R0 ;  /* 0x0000000005007221 */ /* 0x004fca0000010000 */
[----:B01----:R-:W0:Y:S02]  /*218d0*/  SHFL.BFLY PT, R3, R0, 0x1, 0x1f ;  /* 0x0c201f0000037f89 */ /* 0x003e2400000e0000 */
[----:B0-----:R-:W-:-:S05]  /*218e0*/  FADD.FTZ R4, R0, R3 ;  /* 0x0000000300047221 */ /* 0x001fca0000010000 */
        /* <DEDUP_REMOVED lines=15> */
[----:B------:R-:W-:Y:S02]  /*219e0*/  IMAD.MOV.U32 R8, RZ, RZ, -0x800000 ;  /* 0xff800000ff087424 */ /* 0x000fe400078e00ff */
[----:B0-----:R-:W-:Y:S01]  /*219f0*/  @P2 FMUL.FTZ R20, R9, 0.69314718246459960938 ;  /* 0x3f31721809142820 */ /* 0x001fe20000410000 */
[----:B-1----:R-:W-:Y:S01]  /*21a00*/  @P1 FMUL.FTZ R6, R6, 0.69314718246459960938 ;  /* 0x3f31721806061820 */ /* 0x002fe20000410000 */
[----:B------:R-:W-:Y:S01]  /*21a10*/  STL [R1+0x1f4], R12 ;  /* 0x0001f40c01007387 */ /* 0x000fe20000100800 */
[----:B---3--:R-:W-:-:S04]  /*21a20*/  @P2 FMUL.FTZ R7, R7, 0.69314718246459960938 ;  /* 0x3f31721807072820 */ /* 0x008fc80000410000 */
[----:B-----5:R-:W-:-:S05]  /*21a30*/  @P2 FFMA.FTZ R8, R7, R14, R20 ;  /* 0x0000000e07082223 */ /* 0x020fca0000010014 */
[----:B------:R0:W-:Y:S01]  /*21a40*/  STL [R1+0x1f4], R8 ;  /* 0x0001f40801007387 */ /* 0x0001e20000100800 */
[----:B--2---:R-:W-:-:S04]  /*21a50*/  @P1 FMUL.FTZ R5, R5, 0.69314718246459960938 ;  /* 0x3f31721805051820 */ /* 0x004fc80000410000 */
[----:B----4-:R-:W-:Y:S02]  /*21a60*/  @P1 FFMA.FTZ R0, R5, R4, R6 ;  /* 0x0000000405001223 */ /* 0x010fe40000010006 */
[----:B------:R-:W2:Y:S04]  /*21a70*/  LDL R4, [R1+0x1c8] ;  /* 0x0001c80001047983 */ /* 0x000ea80000100800 */
[----:B------:R1:W-:Y:S04]  /*21a80*/  STL [R1+0x1f0], R0 ;  /* 0x0001f00001007387 */ /* 0x0003e80000100800 */
[----:B------:R-:W3:Y:S02]  /*21a90*/  LD.E R3, desc[UR36][R10.64+0x4] ;  /* 0x000004240a037980 */ /* 0x000ee4000c101900 */
[----:B---3--:R-:W-:-:S13]  /*21aa0*/  ISETP.NE.AND P0, PT, R3, RZ, PT ;  /* 0x000000ff0300720c */ /* 0x008fda0003f05270 */
        /* <DEDUP_REMOVED lines=21> */
[----:B0-----:R-:W3:Y:S04]  /*21c00*/  LDL.64 R8, [R1+0x400] ;  /* 0x0004000001087983 */ /* 0x001ee80000100a00 */
[----:B------:R-:W4:Y:S04]  /*21c10*/  LDL.64 R6, [R1+0x408] ;  /* 0x0004080001067983 */ /* 0x000f280000100a00 */
        /* <DEDUP_REMOVED lines=62> */
[----:B------:R-:W-:Y:S01]  /*22000*/  ISETP.NE.AND P0, PT, R134, 0x2, PT ;  /* 0x000000028600780c */ /* 0x000fe20003f05270 */
[-C--:B---3--:R-:W-:Y:S01]  /*22010*/  FMUL.FTZ R9, R9, R3.reuse ;  /* 0x0000000309097220 */ /* 0x088fe20000410000 */
[-C--:B------:R-:W-:Y:S01]  /*22020*/  FMUL.FTZ R8, R8, R3.reuse ;  /* 0x0000000308087220 */ /* 0x080fe20000410000 */
[-C--:B----4-:R-:W-:Y:S01]  /*22030*/  FMUL.FTZ R7, R7, R0.reuse ;  /* 0x0000000007077220 */ /* 0x090fe20000410000 */
[-C--:B------:R-:W-:Y:S01]  /*22040*/  FMUL.FTZ R6, R6, R0.reuse ;  /* 0x0000000006067220 */ /* 0x080fe20000410000 */
[-C--:B-----5:R-:W-:Y:S01]  /*22050*/  FMUL.FTZ R5, R5, R3.reuse ;  /* 0x0000000305057220 */ /* 0x0a0fe20000410000 */
[-C--:B------:R-:W-:Y:S01]  /*22060*/  FMUL.FTZ R4, R4, R3.reuse ;  /* 0x0000000304047220 */ /* 0x080fe20000410000 */
[----:B------:R0:W-:Y:S04]  /*22070*/  STL.64 [R1+0x400], R8 ;  /* 0x0004000801007387 */ /* 0x0001e80000100a00 */
[----:B------:R1:W-:Y:S04]  /*22080*/  STL.64 [R1+0x408], R6 ;  /* 0x0004080601007387 */ /* 0x0003e80000100a00 */
[----:B------:R2:W-:Y:S04]  /*22090*/  STL.64 [R1+0x210], R4 ;  /* 0x0002100401007387 */ /* 0x0005e80000100a00 */
[----:B0-----:R-:W3:Y:S04]  /*220a0*/  LDL.64 R8, [R1+0x3f8] ;  /* 0x0003f80001087983 */ /* 0x001ee80000100a00 */
[----:B-1----:R-:W4:Y:S04]  /*220b0*/  LDL.64 R6, [R1+0x3c8] ;  /* 0x0003c80001067983 */ /* 0x002f280000100a00 */
[----:B--2---:R-:W2:Y:S04]  /*220c0*/  LDL.64 R4, [R1+0x3e8] ;  /* 0x0003e80001047983 */ /* 0x004ea80000100a00 */
[----:B------:R-:W5:Y:S01]  /*220d0*/  @!P0 LDL R133, [R1+0x1cc] ;  /* 0x0001cc0001858983 */ /* 0x000f620000100800 */
[-C--:B------:R-:W-:Y:S01]  /*220e0*/  FMUL.FTZ R15, R15, R0.reuse ;  /* 0x000000000f0f7220 */ /* 0x080fe20000410000 */
[-C--:B------:R-:W-:Y:S01]  /*220f0*/  FMUL.FTZ R14, R14, R0.reuse ;  /* 0x000000000e0e7220 */ /* 0x080fe20000410000 */
[-C--:B------:R-:W-:Y:S01]  /*22100*/  FMUL.FTZ R21, R21, R0.reuse ;  /* 0x0000000015157220 */ /* 0x080fe20000410000 */
[-C--:B------:R-:W-:Y:S01]  /*22110*/  FMUL.FTZ R20, R20, R0.reuse ;  /* 0x0000000014147220 */ /* 0x080fe20000410000 */
[-C--:B------:R-:W-:Y:S01]  /*22120*/  FMUL.FTZ R131, R131, R3.reuse ;  /* 0x0000000383837220 */ /* 0x080fe20000410000 */
[-C--:B------:R-:W-:Y:S01]  /*22130*/  FMUL.FTZ R130, R130, R3.reuse ;  /* 0x0000000382827220 */ /* 0x080fe20000410000 */
[----:B------:R0:W-:Y:S01]  /*22140*/  STL.64 [R1+0x368], R14 ;  /* 0x0003680e01007387 */ /* 0x0001e20000100a00 */
[-C--:B------:R-:W-:Y:S01]  /*22150*/  FMUL.FTZ R129, R129, R3.reuse ;  /* 0x0000000381817220 */ /* 0x080fe20000410000 */
[-C--:B------:R-:W-:Y:S01]  /*22160*/  FMUL.FTZ R128, R128, R3.reuse ;  /* 0x0000000380807220 */ /* 0x080fe20000410000 */
[-C--:B------:R-:W-:Y:S01]  /*22170*/  FMUL.FTZ R127, R127, R3.reuse ;  /* 0x000000037f7f7220 */ /* 0x080fe20000410000 */
[----:B------:R5:W-:Y:S01]  /*22180*/  STL.64 [R1+0x3a8], R20 ;  /* 0x0003a81401007387 */ /* 0x000be20000100a00 */
        /* <DEDUP_REMOVED lines=107> */
[----:B0-----:R-:W-:-:S02]  /*22840*/  VIADD R14, R135, 0x1 ;  /* 0x00000001870e7836 */ /* 0x001fc40000000000 */
[----:B------:R-:W-:Y:S01]  /*22850*/  VIADD R132, R132, 0x1 ;  /* 0x0000000184847836 */ /* 0x000fe20000000000 */
[----:B------:R1:W-:Y:S04]  /*22860*/  STL [R1+0x1c8], R134 ;  /* 0x0001c88601007387 */ /* 0x0003e80000100800 */
        /* <DEDUP_REMOVED lines=17> */
[-C--:B---3--:R-:W-:Y:S01]  /*22980*/  FMUL.FTZ R9, R9, R0.reuse ;  /* 0x0000000009097220 */ /* 0x088fe20000410000 */
[-C--:B------:R-:W-:Y:S01]  /*22990*/  FMUL.FTZ R8, R8, R0.reuse ;  /* 0x0000000008087220 */ /* 0x080fe20000410000 */
[-C--:B----4-:R-:W-:Y:S01]  /*229a0*/  FMUL.FTZ R7, R7, R0.reuse ;  /* 0x0000000007077220 */ /* 0x090fe20000410000 */
[-C--:B------:R-:W-:Y:S01]  /*229b0*/  FMUL.FTZ R6, R6, R0.reuse ;  /* 0x0000000006067220 */ /* 0x080fe20000410000 */
[-C--:B--2---:R-:W-:Y:S01]  /*229c0*/  FMUL.FTZ R5, R5, R0.reuse ;  /* 0x0000000005057220 */ /* 0x084fe20000410000 */
[----:B------:R-:W-:Y:S01]  /*229d0*/  FMUL.FTZ R4, R4, R0 ;  /* 0x0000000004047220 */ /* 0x000fe20000410000 */
[----:B-----5:R-:W-:Y:S01]  /*229e0*/  @!P0 LOP3.LUT R20, R133, 0x1, RZ, 0x3c, !PT ;  /* 0x0000000185148812 */ /* 0x020fe200078e3cff */
        /* <DEDUP_REMOVED lines=43> */
[----:B------:R1:W-:Y:S04]  /*22ca0*/  @!P0 STL [R1+0x1cc], R20 ;  /* 0x0001cc1401008387 */ /* 0x0003e80000100800 */
[----:B------:R1:W-:Y:S04]  /*22cb0*/  STL [R1+0x1d4], R132 ;  /* 0x0001d48401007387 */ /* 0x0003e80000100800 */
[----:B------:R1:W-:Y:S01]  /*22cc0*/  @!P0 STL [R1+0x1c8], RZ ;  /* 0x0001c8ff01008387 */ /* 0x0003e20000100800 */
[----:B------:R-:W-:Y:S01]  /*22cd0*/  IMAD.MOV.U32 R0, RZ, RZ, 0x1 ;  /* 0x00000001ff007424 */ /* 0x000fe200078e00ff */
[----:B------:R-:W-:Y:S06]  /*22ce0*/  BAR.ARV 0xe, 0x100 ;  /* 0x0384000000007b1d */ /* 0x000fec0000002000 */
.L_x_3078:
[----:B------:R-:W2:Y:S08]  /*22cf0*/  S2UR UR21, SR_CgaCtaId ;  /* 0x00000000001579c3 */ /* 0x000eb00000008800 */
[----:B------:R-:W-:Y:S01]  /*22d00*/  BAR.SYNC.DEFER_BLOCKING 0x5, 0x180 ;  /* 0x0146000000007b1d */ /* 0x000fe20000010000 */
[----:B------:R-:W-:Y:S01]  /*22d10*/  PRMT R0, R0, 0x9910, RZ ;  /* 0x0000991000007816 */ /* 0x000fe200000000ff */
[----:B------:R-:W-:-:S03]  /*22d20*/  USHF.R.U32.HI UR8, URZ, 0x10, UR61 ;  /* 0x000000103f087899 */ /* 0x000fc6000801163d */
[----:B------:R-:W-:Y:S01]  /*22d30*/  ISETP.NE.AND P0, PT, R0, RZ, PT ;  /* 0x000000ff0000720c */ /* 0x000fe20003f05270 */
[----:B------:R-:W-:Y:S01]  /*22d40*/  UMOV UR44, 0x400 ;  /* 0x00000400002c7882 */ /* 0x000fe20000000000 */
[----:B------:R-:W-:Y:S01]  /*22d50*/  BSSY B0, `(.L_x_3196) ;  /* 0x00004e9000007945 */ /* 0x000fe20003800000 */
[----:B--2---:R-:W-:-:S09]  /*22d60*/  ULEA UR44, UR21, UR44, 0x18 ;  /* 0x0000002c152c7291 */ /* 0x004fd2000f8ec03f */
[----:B01----:R-:W0:Y:S02]  /*22d70*/  LDS.128 R4, [UR44+0x388d0] ;  /* 0x0388d02cff047984 */ /* 0x003e240008000c00 */
[----:B0-----:R-:W-:Y:S02]  /*22d80*/  R2UR UR5, R5 ;  /* 0x00000000050572ca */ /* 0x001fe400000e0000 */
[----:B------:R-:W-:Y:S02]  /*22d90*/  R2UR UR7, R6 ;  /* 0x00000000060772ca */ /* 0x000fe400000e0000 */
[----:B------:R-:W-:Y:S01]  /*22da0*/  R2UR UR6, R7 ;  /* 0x00000000070672ca */ /* 0x000fe200000e0000 */
[----:B------:R-:W-:Y:S06]  /*22db0*/  BAR.ARV 0x4, 0x180 ;  /* 0x0106000000007b1d */ /* 0x000fec0000002000 */
[----:B------:R-:W-:Y:S08]  /*22dc0*/  @!P0 BRA `(.L_x_3197) ;  /* 0x0000003c00908947 */ /* 0x000ff00003800000 */
[----:B------:R-:W2:Y:S04]  /*22dd0*/  LDL.128 R12, [R1+0x210] ;  /* 0x00021000010c7983 */ /* 0x000ea80000100c00 */
[----:B------:R-:W3:Y:S04]  /*22de0*/  LDL.128 R4, [R1+0x230] ;  /* 0x0002300001047983 */ /* 0x000ee80000100c00 */
[----:B------:R-:W4:Y:S04]  /*22df0*/  LDL.128 R24, [R1+0x220] ;  /* 0x0002200001187983 */ /* 0x000f280000100c00 */
[----:B------:R-:W4:Y:S01]  /*22e00*/  LDL.128 R8, [R1+0x240] ;  /* 0x0002400001087983 */ /* 0x000f220000100c00 */
[C---:B------:R-:W-:Y:S01]  /*22e10*/  IADD3 R35, P1, R16.reuse, 0x20, RZ ;  /* 0x0000002010237810 */ /* 0x040fe20007f3e0ff */
[----:B------:R-:W-:Y:S01]  /*22e20*/  ULDC.64 UR10, c[0x0][0xd00] ;  /* 0x00034000000a7ab9 */ /* 0x000fe20000000a00 */
[C---:B------:R-:W-:Y:S01]  /*22e30*/  LOP3.LUT R37, R16.reuse, 0x380, RZ, 0xc0, !PT ;  /* 0x0000038010257812 */ /* 0x040fe200078ec0ff */
[----:B------:R-:W4:Y:S01]  /*22e40*/  LDL.128 R120, [R1+0x250] ;  /* 0x0002500001787983 */ /* 0x000f220000100c00 */
[----:B------:R-:W-:Y:S01]  /*22e50*/  LOP3.LUT R34, R35, 0x380, RZ, 0xc0, !PT ;  /* 0x0000038023227812 */ /* 0x000fe200078ec0ff */
[----:B------:R-:W-:Y:S01]  /*22e60*/  ULDC.64 UR18, c[0x0][0xd00] ;  /* 0x0003400000127ab9 */ /* 0x000fe20000000a00 */
[C---:B------:R-:W-:Y:S01]  /*22e70*/  IADD3 R33, P0, R16.reuse, 0x40, RZ ;  /* 0x0000004010217810 */ /* 0x040fe20007f1e0ff */
[----:B------:R-:W4:Y:S01]  /*22e80*/  LDL.128 R112, [R1+0x270] ;  /* 0x0002700001707983 */ /* 0x000f220000100c00 */
[----:B------:R-:W-:-:S02]  /*22e90*/  IADD3 R30, P4, R16, 0x60, RZ ;  /* 0x00000060101e7810 */ /* 0x000fc40007f9e0ff */
[----:B------:R-:W-:Y:S01]  /*22ea0*/  IADD3 R28, P3, R16, 0x2000, RZ ;  /* 0x00002000101c7810 */ /* 0x000fe20007f7e0ff */
[----:B------:R-:W4:Y:S01]  /*22eb0*/  LDL.128 R116, [R1+0x260] ;  /* 0x0002600001747983 */ /* 0x000f220000100c00 */
[----:B------:R-:W-:-:S03]  /*22ec0*/  SHF.R.U64 R37, R37, 0x3, RZ ;  /* 0x0000000325257819 */ /* 0x000fc600000012ff */
[----:B------:R-:W4:Y:S01]  /*22ed0*/  LDL.128 R104, [R1+0x290] ;  /* 0x0002900001687983 */ /* 0x000f220000100c00 */
[----:B------:R-:W-:-:S03]  /*22ee0*/  SHF.R.U64 R34, R34, 0x3, RZ ;  /* 0x0000000322227819 */ /* 0x000fc600000012ff */
[----:B------:R-:W4:Y:S01]  /*22ef0*/  LDL.128 R108, [R1+0x280] ;  /* 0x00028000016c7983 */ /* 0x000f220000100c00 */
[----:B------:R-:W-:-:S03]  /*22f00*/  LOP3.LUT R32, R33, 0x380, RZ, 0xc0, !PT ;  /* 0x0000038021207812 */ /* 0x000fc600078ec0ff */
[----:B------:R-:W4:Y:S01]  /*22f10*/  LDL.128 R96, [R1+0x2b0] ;  /* 0x0002b00001607983 */ /* 0x000f220000100c00 */
[----:B------:R-:W-:-:S03]  /*22f20*/  LOP3.LUT R0, R30, 0x380, RZ, 0xc0, !PT ;  /* 0x000003801e007812 */ /* 0x000fc600078ec0ff */
[----:B------:R-:W4:Y:S01]  /*22f30*/  LDL.128 R100, [R1+0x2a0] ;  /* 0x0002a00001647983 */ /* 0x000f220000100c00 */
[----:B------:R-:W-:Y:S01]  /*22f40*/  LOP3.LUT R36, R37, R16, RZ, 0x3c, !PT ;  /* 0x0000001025247212 */ /* 0x000fe200078e3cff */
[--C-:B------:R-:W-:Y:S01]  /*22f50*/  IMAD.MOV.U32 R37, RZ, RZ, R17.reuse ;  /* 0x000000ffff257224 */ /* 0x100fe200078e0011 */
[----:B------:R-:W-:Y:S01]  /*22f60*/  LOP3.LUT R3, R28, 0x380, RZ, 0xc0, !PT ;  /* 0x000003801c037812 */ /* 0x000fe200078ec0ff */
[----:B------:R-:W4:Y:S01]  /*22f70*/  LDL.128 R88, [R1+0x2d0] ;  /* 0x0002d00001587983 */ /* 0x000f220000100c00 */
[----:B------:R-:W-:Y:S01]  /*22f80*/  LOP3.LUT R34, R34, R35, RZ, 0x3c, !PT ;  /* 0x0000002322227212 */ /* 0x000fe200078e3cff */
[----:B------:R-:W-:Y:S01]  /*22f90*/  IMAD.X R35, RZ, RZ, R17, P1 ;  /* 0x000000ffff237224 */ /* 0x000fe200008e0611 */
[----:B------:R-:W-:Y:S01]  /*22fa0*/  SHF.R.U64 R32, R32, 0x3, RZ ;  /* 0x0000000320207819 */ /* 0x000fe200000012ff */
[----:B------:R-:W4:Y:S01]  /*22fb0*/  LDL.128 R92, [R1+0x2c0] ;  /* 0x0002c000015c7983 */ /* 0x000f220000100c00 */
[----:B------:R-:W-:-:S03]  /*22fc0*/  SHF.R.U64 R31, R0, 0x3, RZ ;  /* 0x00000003001f7819 */ /* 0x000fc600000012ff */
[----:B------:R-:W4:Y:S01]  /*22fd0*/  LDL.128 R80, [R1+0x2f0] ;  /* 0x0002f00001507983 */ /* 0x000f220000100c00 */
[----:B------:R-:W-:-:S03]  /*22fe0*/  SHF.R.U64 R3, R3, 0x3, RZ ;  /* 0x0000000303037819 */ /* 0x000fc600000012ff */
[----:B------:R-:W4:Y:S01]  /*22ff0*/  LDL.128 R84, [R1+0x2e0] ;  /* 0x0002e00001547983 */ /* 0x000f220000100c00 */
[----:B------:R-:W-:Y:S01]  /*23000*/  LOP3.LUT R32, R32, R33, RZ, 0x3c, !PT ;  /* 0x0000002120207212 */ /* 0x000fe200078e3cff */
[--C-:B------:R-:W-:Y:S01]  /*23010*/  IMAD.X R33, RZ, RZ, R17.reuse, P0 ;  /* 0x000000ffff217224 */ /* 0x100fe200000e0611 */
[----:B------:R-:W-:Y:S01]  /*23020*/  MOV R36, R36 ;  /* 0x0000002400247202 */ /* 0x000fe20000000f00 */
[----:B------:R-:W4:Y:S01]  /*23030*/  LDL.128 R72, [R1+0x310] ;  /* 0x0003100001487983 */ /* 0x000f220000100c00 */
[----:B------:R-:W-:Y:S01]  /*23040*/  MOV R34, R34 ;  /* 0x0000002200227202 */ /* 0x000fe20000000f00 */
[--C-:B------:R-:W-:Y:S01]  /*23050*/  IMAD.X R29, RZ, RZ, R17.reuse, P3 ;  /* 0x000000ffff1d7224 */ /* 0x100fe200018e0611 */
[----:B------:R-:W-:Y:S01]  /*23060*/  LOP3.LUT R30, R31, R30, RZ, 0x3c, !PT ;  /* 0x0000001e1f1e7212 */ /* 0x000fe200078e3cff */
[----:B------:R-:W-:Y:S01]  /*23070*/  IMAD.X R31, RZ, RZ, R17, P4 ;  /* 0x000000ffff1f7224 */ /* 0x000fe200020e0611 */
[----:B------:R-:W-:Y:S01]  /*23080*/  LOP3.LUT R28, R3, R28, RZ, 0x3c, !PT ;  /* 0x0000001c031c7212 */ /* 0x000fe200078e3cff */
[----:B------:R-:W4:Y:S01]  /*23090*/  LDL.128 R76, [R1+0x300] ;  /* 0x00030000014c7983 */ /* 0x000f220000100c00 */
[----:B------:R-:W-:-:S03]  /*230a0*/  MOV R0, R32 ;  /* 0x0000002000007202 */ /* 0x000fc60000000f00 */
[----:B------:R-:W4:Y:S04]  /*230b0*/  LDL.128 R64, [R1+0x330] ;  /* 0x0003300001407983 */ /* 0x000f280000100c00 */
[----:B------:R-:W4:Y:S04]  /*230c0*/  LDL.128 R68, [R1+0x320] ;  /* 0x0003200001447983 */ /* 0x000f280000100c00 */
[----:B------:R-:W4:Y:S01]  /*230d0*/  LDL.128 R56, [R1+0x350] ;  /* 0x0003500001387983 */ /* 0x000f220000100c00 */
[----:B------:R-:W-:-:S03]  /*230e0*/  MOV R3, R30 ;  /* 0x0000001e00037202 */ /* 0x000fc60000000f00 */
[----:B------:R-:W4:Y:S01]  /*230f0*/  LDL.128 R60, [R1+0x340] ;  /* 0x00034000013c7983 */ /* 0x000f220000100c00 */
[----:B------:R-:W-:-:S03]  /*23100*/  MOV R144, R28 ;  /* 0x0000001c00907202 */ /* 0x000fc60000000f00 */
[----:B------:R-:W4:Y:S04]  /*23110*/  LDL.128 R48, [R1+0x370] ;  /* 0x0003700001307983 */ /* 0x000f280000100c00 */
[----:B------:R-:W4:Y:S04]  /*23120*/  LDL.128 R52, [R1+0x360] ;  /* 0x0003600001347983 */ /* 0x000f280000100c00 */
[----:B------:R-:W4:Y:S04]  /*23130*/  LDL.128 R40, [R1+0x390] ;  /* 0x0003900001287983 */ /* 0x000f280000100c00 */
[----:B------:R-:W4:Y:S01]  /*23140*/  LDL.128 R44, [R1+0x380] ;  /* 0x00038000012c7983 */ /* 0x000f220000100c00 */
[----:B------:R-:W-:Y:S01]  /*23150*/  BAR.SYNC.DEFER_BLOCKING 0x1, 0x100 ;  /* 0x0044000000007b1d */ /* 0x000fe20000010000 */
[----:B------:R-:W-:-:S02]  /*23160*/  IADD3 R143, P6, R16, 0x2020, RZ ;  /* 0x00002020108f7810 */ /* 0x000fc40007fde0ff */
[C---:B------:R-:W-:Y:S02]  /*23170*/  IADD3 R139, P5, R16.reuse, 0x2040, RZ ;  /* 0x00002040108b7810 */ /* 0x040fe40007fbe0ff */
[----:B------:R-:W-:Y:S01]  /*23180*/  IADD3 R141, P2, R16, 0x2060, RZ ;  /* 0x00002060108d7810 */ /* 0x000fe20007f5e0ff */
[----:B------:R-:W-:Y:S01]  /*23190*/  ULDC UR4, c[0x0][0xb88] ;  /* 0x0002e20000047ab9 */ /* 0x000fe20000000800 */
[----:B------:R-:W-:Y:S01]  /*231a0*/  ULDC UR9, c[0x0][0xbd4] ;  /* 0x0002f50000097ab9 */ /* 0x000fe20000000800 */
[----:B------:R-:W4:Y:S01]  /*231b0*/  LDL.128 R28, [R1+0x3c0] ;  /* 0x0003c000011c7983 */ /* 0x000f220000100c00 */
[----:B--2---:R-:W-:Y:S02]  /*231c0*/  F2FP.BF16.F32.PACK_AB R12, R13, R12 ;  /* 0x0000000c0d0c723e */ /* 0x004fe400000010ff */
[----:B------:R-:W-:Y:S02]  /*231d0*/  F2FP.BF16.F32.PACK_AB R13, R15, R14 ;  /* 0x0000000e0f0d723e */ /* 0x000fe400000010ff */
[----:B---3--:R-:W-:-:S02]  /*231e0*/  F2FP.BF16.F32.PACK_AB R4, R5, R4 ;  /* 0x000000040504723e */ /* 0x008fc400000010ff */
[----:B------:R-:W-:Y:S02]  /*231f0*/  F2FP.BF16.F32.PACK_AB R5, R7, R6 ;  /* 0x000000060705723e */ /* 0x000fe400000010ff */
[----:B----4-:R-:W-:Y:S02]  /*23200*/  F2FP.BF16.F32.PACK_AB R14, R25, R24 ;  /* 0x00000018190e723e */ /* 0x010fe400000010ff */
[----:B------:R-:W-:Y:S02]  /*23210*/  F2FP.BF16.F32.PACK_AB R15, R27, R26 ;  /* 0x0000001a1b0f723e */ /* 0x000fe400000010ff */
[----:B------:R-:W-:Y:S01]  /*23220*/  F2FP.BF16.F32.PACK_AB R6, R9, R8 ;  /* 0x000000080906723e */ /* 0x000fe200000010ff */
[----:B------:R-:W2:Y:S01]  /*23230*/  LDL.128 R24, [R1+0x3d0] ;  /* 0x0003d00001187983 */ /* 0x000ea20000100c00 */
[----:B------:R-:W-:-:S03]  /*23240*/  F2FP.BF16.F32.PACK_AB R7, R11, R10 ;  /* 0x0000000a0b07723e */ /* 0x000fc600000010ff */
[----:B------:R0:W-:Y:S04]  /*23250*/  STSM.16.M88.4 [R36], R12 ;  /* 0x0000000c24007844 */ /* 0x0001e80000000200 */
[----:B------:R1:W-:Y:S04]  /*23260*/  STSM.16.M88.4 [R34], R4 ;  /* 0x0000000422007844 */ /* 0x0003e80000000200 */
[----:B------:R-:W3:Y:S04]  /*23270*/  LDL.128 R8, [R1+0x3f0] ;  /* 0x0003f00001087983 */ /* 0x000ee80000100c00 */
[----:B0-----:R-:W4:Y:S04]  /*23280*/  LDL.128 R36, [R1+0x3a0] ;  /* 0x0003a00001247983 */ /* 0x001f280000100c00 */
[----:B-1----:R-:W4:Y:S04]  /*23290*/  LDL.128 R32, [R1+0x3b0] ;  /* 0x0003b00001207983 */ /* 0x002f280000100c00 */
[----:B------:R-:W4:Y:S04]  /*232a0*/  LDL.128 R4, [R1+0x400] ;  /* 0x0004000001047983 */ /* 0x000f280000100c00 */
[----:B------:R-:W4:Y:S01]  /*232b0*/  LDL.128 R12, [R1+0x3e0] ;  /* 0x0003e000010c7983 */ /* 0x000f220000100c00 */
[----:B------:R-:W-:-:S02]  /*232c0*/  IADD3 R21, P1, R16, 0x4000, RZ ;  /* 0x0000400010157810 */ /* 0x000fc40007f3e0ff */
[----:B------:R-:W-:Y:S02]  /*232d0*/  LOP3.LUT R142, R143, 0x380, RZ, 0xc0, !PT ;  /* 0x000003808f8e7812 */ /* 0x000fe400078ec0ff */
[----:B------:R-:W-:Y:S02]  /*232e0*/  LOP3.LUT R138, R139, 0x380, RZ, 0xc0, !PT ;  /* 0x000003808b8a7812 */ /* 0x000fe400078ec0ff */
[----:B------:R-:W-:Y:S02]  /*232f0*/  LOP3.LUT R140, R141, 0x380, RZ, 0xc0, !PT ;  /* 0x000003808d8c7812 */ /* 0x000fe400078ec0ff */
[----:B------:R-:W-:Y:S02]  /*23300*/  LOP3.LUT R20, R21, 0x380, RZ, 0xc0, !PT ;  /* 0x0000038015147812 */ /* 0x000fe400078ec0ff */
[----:B------:R-:W-:Y:S02]  /*23310*/  SHF.R.U64 R142, R142, 0x3, RZ ;  /* 0x000000038e8e7819 */ /* 0x000fe400000012ff */
[----:B------:R-:W-:-:S02]  /*23320*/  SHF.R.U64 R138, R138, 0x3, RZ ;  /* 0x000000038a8a7819 */ /* 0x000fc400000012ff */
[----:B------:R-:W-:Y:S02]  /*23330*/  SHF.R.U64 R140, R140, 0x3, RZ ;  /* 0x000000038c8c7819 */ /* 0x000fe400000012ff */
[----:B------:R-:W-:Y:S02]  /*23340*/  SHF.R.U64 R20, R20, 0x3, RZ ;  /* 0x0000000314147819 */ /* 0x000fe400000012ff */
[----:B------:R-:W-:Y:S02]  /*23350*/  IADD3 R125, P0, R16, 0x4020, RZ ;  /* 0x00004020107d7810 */ /* 0x000fe40007f1e0ff */
[----:B------:R-:W-:Y:S01]  /*23360*/  LOP3.LUT R142, R142, R143, RZ, 0x3c, !PT ;  /* 0x0000008f8e8e7212 */ /* 0x000fe200078e3cff */
[--C-:B------:R-:W-:Y:S01]  /*23370*/  IMAD.X R143, RZ, RZ, R17.reuse, P6 ;  /* 0x000000ffff8f7224 */ /* 0x100fe200030e0611 */
[----:B------:R-:W-:Y:S02]  /*23380*/  IADD3 R127, P4, R16, 0x4040, RZ ;  /* 0x00004040107f7810 */ /* 0x000fe40007f9e0ff */
[----:B------:R-:W-:Y:S01]  /*23390*/  LOP3.LUT R138, R138, R139, RZ, 0x3c, !PT ;  /* 0x0000008b8a8a7212 */ /* 0x000fe200078e3cff */
[----:B------:R-:W-:Y:S01]  /*233a0*/  IMAD.X R139, RZ, RZ, R17, P5 ;  /* 0x000000ffff8b7224 */ /* 0x000fe200028e0611 */
[----:B------:R-:W-:-:S02]  /*233b0*/  IADD3 R129, P3, R16, 0x4060, RZ ;  /* 0x0000406010817810 */ /* 0x000fc40007f7e0ff */
[----:B------:R-:W-:Y:S01]  /*233c0*/  LOP3.LUT R140, R140, R141, RZ, 0x3c, !PT ;  /* 0x0000008d8c8c7212 */ /* 0x000fe200078e3cff */
[--C-:B------:R-:W-:Y:S01]  /*233d0*/  IMAD.X R141, RZ, RZ, R17.reuse, P2 ;  /* 0x000000ffff8d7224 */ /* 0x100fe200010e0611 */
[----:B------:R-:W-:Y:S02]  /*233e0*/  IADD3 R131, P6, R16, 0x6000, RZ ;  /* 0x0000600010837810 */ /* 0x000fe40007fde0ff */
[----:B------:R-:W-:Y:S01]  /*233f0*/  LOP3.LUT R20, R20, R21, RZ, 0x3c, !PT ;  /* 0x0000001514147212 */ /* 0x000fe200078e3cff */
[----:B------:R-:W-:Y:S01]  /*23400*/  IMAD.X R21, RZ, RZ, R17, P1 ;  /* 0x000000ffff157224 */ /* 0x000fe200008e0611 */
[----:B------:R-:W-:Y:S02]  /*23410*/  LOP3.LUT R124, R125, 0x380, RZ, 0xc0, !PT ;  /* 0x000003807d7c7812 */ /* 0x000fe400078ec0ff */
[----:B------:R-:W-:Y:S02]  /*23420*/  IADD3 R133, P5, R16, 0x6020, RZ ;  /* 0x0000602010857810 */ /* 0x000fe40007fbe0ff */
[----:B------:R-:W-:-:S02]  /*23430*/  LOP3.LUT R126, R127, 0x380, RZ, 0xc0, !PT ;  /* 0x000003807f7e7812 */ /* 0x000fc400078ec0ff */
[C---:B------:R-:W-:Y:S02]  /*23440*/  IADD3 R135, P2, R16.reuse, 0x6040, RZ ;  /* 0x0000604010877810 */ /* 0x040fe40007f5e0ff */
[----:B------:R-:W-:Y:S02]  /*23450*/  LOP3.LUT R128, R129, 0x380, RZ, 0xc0, !PT ;  /* 0x0000038081807812 */ /* 0x000fe400078ec0ff */
[----:B------:R-:W-:Y:S02]  /*23460*/  IADD3 R137, P1, R16, 0x6060, RZ ;  /* 0x0000606010897810 */ /* 0x000fe40007f3e0ff */
[----:B------:R-:W-:Y:S02]  /*23470*/  LOP3.LUT R130, R131, 0x380, RZ, 0xc0, !PT ;  /* 0x0000038083827812 */ /* 0x000fe400078ec0ff */
[----:B------:R-:W-:Y:S02]  /*23480*/  SHF.R.U64 R124, R124, 0x3, RZ ;  /* 0x000000037c7c7819 */ /* 0x000fe400000012ff */
[----:B------:R-:W-:-:S02]  /*23490*/  LOP3.LUT R132, R133, 0x380, RZ, 0xc0, !PT ;  /* 0x0000038085847812 */ /* 0x000fc400078ec0ff */
[----:B------:R-:W-:Y:S02]  /*234a0*/  SHF.R.U64 R126, R126, 0x3, RZ ;  /* 0x000000037e7e7819 */ /* 0x000fe400000012ff */
[----:B------:R-:W-:Y:S02]  /*234b0*/  LOP3.LUT R134, R135, 0x380, RZ, 0xc0, !PT ;  /* 0x0000038087867812 */ /* 0x000fe400078ec0ff */
[----:B------:R-:W-:Y:S02]  /*234c0*/  F2FP.BF16.F32.PACK_AB R120, R121, R120 ;  /* 0x000000787978723e */ /* 0x000fe400000010ff */
[----:B------:R-:W-:Y:S02]  /*234d0*/  SHF.R.U64 R128, R128, 0x3, RZ ;  /* 0x0000000380807819 */ /* 0x000fe400000012ff */
[----:B------:R-:W-:Y:S02]  /*234e0*/  LOP3.LUT R136, R137, 0x380, RZ, 0xc0, !PT ;  /* 0x0000038089887812 */ /* 0x000fe400078ec0ff */
[----:B------:R-:W-:-:S02]  /*234f0*/  F2FP.BF16.F32.PACK_AB R121, R123, R122 ;  /* 0x0000007a7b79723e */ /* 0x000fc400000010ff */
[----:B------:R-:W-:Y:S02]  /*23500*/  F2FP.BF16.F32.PACK_AB R112, R113, R112 ;  /* 0x000000707170723e */ /* 0x000fe400000010ff */
[----:B------:R-:W-:Y:S02]  /*23510*/  SHF.R.U64 R130, R130, 0x3, RZ ;  /* 0x0000000382827819 */ /* 0x000fe400000012ff */
[----:B------:R-:W-:Y:S02]  /*23520*/  F2FP.BF16.F32.PACK_AB R122, R117, R116 ;  /* 0x00000074757a723e */ /* 0x000fe400000010ff */
[----:B------:R-:W-:Y:S02]  /*23530*/  F2FP.BF16.F32.PACK_AB R123, R119, R118 ;  /* 0x00000076777b723e */ /* 0x000fe400000010ff */
[----:B------:R-:W-:Y:S02]  /*23540*/  F2FP.BF16.F32.PACK_AB R113, R115, R114 ;  /* 0x000000727371723e */ /* 0x000fe400000010ff */
[----:B------:R-:W-:-:S02]  /*23550*/  F2FP.BF16.F32.PACK_AB R104, R105, R104 ;  /* 0x000000686968723e */ /* 0x000fc400000010ff */
[----:B------:R-:W-:Y:S01]  /*23560*/  LOP3.LUT R124, R124, R125, RZ, 0x3c, !PT ;  /* 0x0000007d7c7c7212 */ /* 0x000fe200078e3cff */
[----:B------:R-:W-:Y:S01]  /*23570*/  IMAD.X R125, RZ, RZ, R17, P0 ;  /* 0x000000ffff7d7224 */ /* 0x000fe200000e0611 */
        /* <DEDUP_REMOVED lines=15> */
[----:B------:R-:W-:Y:S02]  /*23670*/  MOV R142, R142 ;  /* 0x0000008e008e7202 */ /* 0x000fe40000000f00 */
[----:B------:R-:W-:Y:S02]  /*23680*/  F2FP.BF16.F32.PACK_AB R98, R93, R92 ;  /* 0x0000005c5d62723e */ /* 0x000fe400000010ff */
[----:B------:R-:W-:Y:S02]  /*23690*/  F2FP.BF16.F32.PACK_AB R99, R95, R94 ;  /* 0x0000005e5f63723e */ /* 0x000fe400000010ff */
[----:B------:R-:W-:-:S02]  /*236a0*/  F2FP.BF16.F32.PACK_AB R89, R91, R90 ;  /* 0x0000005a5b59723e */ /* 0x000fc400000010ff */
[----:B------:R-:W-:Y:S01]  /*236b0*/  F2FP.BF16.F32.PACK_AB R80, R81, R80 ;  /* 0x000000505150723e */ /* 0x000fe200000010ff */
[----:B------:R0:W-:Y:S01]  /*236c0*/  STSM.16.M88.4 [R0], R120 ;  /* 0x0000007800007844 */ /* 0x0001e20000000200 */
[----:B------:R-:W-:Y:S01]  /*236d0*/  LOP3.LUT R130, R130, R131, RZ, 0x3c, !PT ;  /* 0x0000008382827212 */ /* 0x000fe200078e3cff */
[----:B------:R-:W-:Y:S01]  /*236e0*/  IMAD.X R131, RZ, RZ, R17, P6 ;  /* 0x000000ffff837224 */ /* 0x000fe200030e0611 */
        /* <DEDUP_REMOVED lines=8> */
[----:B------:R-:W-:Y:S01]  /*23770*/  MOV R140, R140 ;  /* 0x0000008c008c7202 */ /* 0x000fe20000000f00 */
[----:B------:R-:W-:Y:S01]  /*23780*/  UIMAD.WIDE UR10, UR60, 0x4, UR10 ;  /* 0x000000043c0a78a5 */ /* 0x000fe2000f8e020a */
        /* <DEDUP_REMOVED lines=21> */
[----:B------:R-:W-:Y:S02]  /*238e0*/  MOV R126, R126 ;  /* 0x0000007e007e7202 */ /* 0x000fe40000000f00 */
[----:B------:R-:W-:Y:S02]  /*238f0*/  F2FP.BF16.F32.PACK_AB R58, R53, R52 ;  /* 0x00000034353a723e */ /* 0x000fe400000010ff */
[----:B------:R-:W-:Y:S02]  /*23900*/  F2FP.BF16.F32.PACK_AB R59, R55, R54 ;  /* 0x00000036373b723e */ /* 0x000fe400000010ff */
[----:B------:R-:W-:Y:S02]  /*23910*/  F2FP.BF16.F32.PACK_AB R49, R51, R50 ;  /* 0x000000323331723e */ /* 0x000fe400000010ff */
[----:B------:R-:W-:Y:S01]  /*23920*/  F2FP.BF16.F32.PACK_AB R40, R41, R40 ;  /* 0x000000282928723e */ /* 0x000fe200000010ff */
[----:B------:R1:W-:Y:S01]  /*23930*/  STSM.16.M88.4 [R140], R80 ;  /* 0x000000508c007844 */ /* 0x0003e20000000200 */
[----:B------:R-:W-:-:S02]  /*23940*/  MOV R128, R128 ;  /* 0x0000008000807202 */ /* 0x000fc40000000f00 */
[----:B------:R-:W-:Y:S02]  /*23950*/  F2FP.BF16.F32.PACK_AB R50, R45, R44 ;  /* 0x0000002c2d32723e */ /* 0x000fe400000010ff */
[----:B------:R-:W-:Y:S02]  /*23960*/  F2FP.BF16.F32.PACK_AB R51, R47, R46 ;  /* 0x0000002e2f33723e */ /* 0x000fe400000010ff */
[----:B------:R-:W-:Y:S01]  /*23970*/  F2FP.BF16.F32.PACK_AB R41, R43, R42 ;  /* 0x0000002a2b29723e */ /* 0x000fe200000010ff */
[----:B------:R1:W-:Y:S01]  /*23980*/  STSM.16.M88.4 [R20], R72 ;  /* 0x0000004814007844 */ /* 0x0003e20000000200 */
[----:B------:R-:W-:Y:S02]  /*23990*/  MOV R130, R130 ;  /* 0x0000008200827202 */ /* 0x000fe40000000f00 */
[----:B------:R-:W-:Y:S01]  /*239a0*/  MOV R132, R132 ;  /* 0x0000008400847202 */ /* 0x000fe20000000f00 */
[----:B------:R1:W-:Y:S01]  /*239b0*/  STSM.16.M88.4 [R124], R64 ;  /* 0x000000407c007844 */ /* 0x0003e20000000200 */
[----:B------:R-:W-:-:S02]  /*239c0*/  MOV R134, R134 ;  /* 0x0000008600867202 */ /* 0x000fc40000000f00 */
[----:B------:R-:W-:Y:S01]  /*239d0*/  MOV R136, R136 ;  /* 0x0000008800887202 */ /* 0x000fe20000000f00 */
[----:B------:R1:W-:Y:S04]  /*239e0*/  STSM.16.M88.4 [R126], R56 ;  /* 0x000000387e007844 */ /* 0x0003e80000000200 */
[----:B------:R1:W-:Y:S01]  /*239f0*/  STSM.16.M88.4 [R128], R48 ;  /* 0x0000003080007844 */ /* 0x0003e20000000200 */
[----:B------:R-:W-:-:S04]  /*23a00*/  ISETP.NE.U32.AND P0, PT, RZ, UR18, PT ;  /* 0x00000012ff007c0c */ /* 0x000fc8000bf05070 */
[----:B------:R-:W-:Y:S01]  /*23a10*/  ISETP.NE.AND.EX P0, PT, RZ, UR19, PT, P0 ;  /* 0x00000013ff007c0c */ /* 0x000fe2000bf05300 */
[----:B------:R-:W-:Y:S01]  /*23a20*/  IMAD.U32 R76, RZ, RZ, UR4 ;  /* 0x00000004ff4c7e24 */ /* 0x000fe2000f8e00ff */
[----:B--2---:R-:W-:Y:S02]  /*23a30*/  F2FP.BF16.F32.PACK_AB R24, R25, R24 ;  /* 0x000000181918723e */ /* 0x004fe400000010ff */
[----:B------:R-:W-:Y:S02]  /*23a40*/  F2FP.BF16.F32.PACK_AB R25, R27, R26 ;  /* 0x0000001a1b19723e */ /* 0x000fe400000010ff */
[----:B---3--:R-:W-:Y:S02]  /*23a50*/  F2FP.BF16.F32.PACK_AB R8, R9, R8 ;  /* 0x000000080908723e */ /* 0x008fe400000010ff */
[----:B------:R-:W-:Y:S02]  /*23a60*/  F2FP.BF16.F32.PACK_AB R9, R11, R10 ;  /* 0x0000000a0b09723e */ /* 0x000fe400000010ff */
[----:B----4-:R-:W-:-:S02]  /*23a70*/  F2FP.BF16.F32.PACK_AB R42, R37, R36 ;  /* 0x00000024252a723e */ /* 0x010fc400000010ff */
[----:B------:R-:W-:Y:S02]  /*23a80*/  F2FP.BF16.F32.PACK_AB R43, R39, R38 ;  /* 0x00000026272b723e */ /* 0x000fe400000010ff */
[----:B------:R-:W-:Y:S02]  /*23a90*/  F2FP.BF16.F32.PACK_AB R32, R33, R32 ;  /* 0x000000202120723e */ /* 0x000fe400000010ff */
[----:B------:R-:W-:Y:S02]  /*23aa0*/  F2FP.BF16.F32.PACK_AB R33, R35, R34 ;  /* 0x000000222321723e */ /* 0x000fe400000010ff */
[----:B------:R-:W-:Y:S02]  /*23ab0*/  F2FP.BF16.F32.PACK_AB R34, R29, R28 ;  /* 0x0000001c1d22723e */ /* 0x000fe400000010ff */
[----:B------:R-:W-:Y:S02]  /*23ac0*/  F2FP.BF16.F32.PACK_AB R35, R31, R30 ;  /* 0x0000001e1f23723e */ /* 0x000fe400000010ff */
[----:B------:R-:W-:Y:S01]  /*23ad0*/  F2FP.BF16.F32.PACK_AB R10, R5, R4 ;  /* 0x00000004050a723e */ /* 0x000fe200000010ff */
[----:B------:R-:W-:Y:S01]  /*23ae0*/  IMAD.U32 R4, RZ, RZ, UR10 ;  /* 0x0000000aff047e24 */ /* 0x000fe2000f8e00ff */
[----:B------:R-:W-:Y:S01]  /*23af0*/  F2FP.BF16.F32.PACK_AB R26, R13, R12 ;  /* 0x0000000c0d1a723e */ /* 0x000fe200000010ff */
[----:B------:R-:W-:Y:S01]  /*23b00*/  IMAD.U32 R5, RZ, RZ, UR11 ;  /* 0x0000000bff057e24 */ /* 0x000fe2000f8e00ff */
[----:B------:R-:W-:Y:S01]  /*23b10*/  F2FP.BF16.F32.PACK_AB R27, R15, R14 ;  /* 0x0000000e0f1b723e */ /* 0x000fe200000010ff */
[----:B------:R-:W-:Y:S01]  /*23b20*/  ULDC.64 UR10, c[0x0][0xd08] ;  /* 0x00034200000a7ab9 */ /* 0x000fe20000000a00 */
[----:B------:R-:W-:Y:S01]  /*23b30*/  F2FP.BF16.F32.PACK_AB R11, R7, R6 ;  /* 0x00000006070b723e */ /* 0x000fe200000010ff */
[----:B------:R1:W-:Y:S01]  /*23b40*/  STSM.16.M88.4 [R130], R40 ;  /* 0x0000002882007844 */ /* 0x0003e20000000200 */
[----:B------:R-:W-:-:S03]  /*23b50*/  UISETP.NE.U32.AND UP0, UPT, UR10, URZ, UPT ;  /* 0x0000003f0a00728c */ /* 0x000fc6000bf05070 */
[----:B------:R1:W-:Y:S01]  /*23b60*/  STSM.16.M88.4 [R132], R32 ;  /* 0x0000002084007844 */ /* 0x0003e20000000200 */
[----:B------:R-:W-:-:S03]  /*23b70*/  UISETP.NE.AND.EX UP0, UPT, UR11, URZ, UPT, UP0 ;  /* 0x0000003f0b00728c */ /* 0x000fc6000bf05300 */
[----:B------:R1:W-:Y:S04]  /*23b80*/  STSM.16.M88.4 [R134], R24 ;  /* 0x0000001886007844 */ /* 0x0003e80000000200 */
[----:B------:R1:W-:Y:S01]  /*23b90*/  STSM.16.M88.4 [R136], R8 ;  /* 0x0000000888007844 */ /* 0x0003e20000000200 */
[----:B------:R-:W-:Y:S01]  /*23ba0*/  BAR.SYNC.DEFER_BLOCKING 0x1, 0x100 ;  /* 0x0044000000007b1d */ /* 0x000fe20000010000 */
[----:B------:R-:W-:-:S05]  /*23bb0*/  PLOP3.LUT P1, PT, PT, PT, UP0, 0x80, 0x0 ;  /* 0x000000000000781c */ /* 0x000fca0003f2f008 */
[----:B------:R-:W-:Y:S02]  /*23bc0*/  @UP0 ULDC.64 UR10, c[0x0][0xd08] ;  /* 0x00034200000a0ab9 */ /* 0x000fe40000000a00 */
[----:B------:R-:W-:-:S06]  /*23bd0*/  @UP0 UIMAD.WIDE UR10, UR60, 0x4, UR10 ;  /* 0x000000043c0a08a5 */ /* 0x000fcc000f8e020a */
[----:B------:R-:W-:Y:S02]  /*23be0*/  IMAD.U32 R6, RZ, RZ, UR10 ;  /* 0x0000000aff067e24 */ /* 0x000fe4000f8e00ff */
[----:B------:R-:W-:Y:S01]  /*23bf0*/  IMAD.U32 R7, RZ, RZ, UR11 ;  /* 0x0000000bff077e24 */ /* 0x000fe2000f8e00ff */
[----:B0-----:R1:W5:Y:S04]  /*23c00*/  @P0 LDG.E R0, desc[UR36][R4.64] ;  /* 0x0000002404000981 */ /* 0x001368000c1e1900 */
[----:B------:R1:W5:Y:S01]  /*23c10*/  @P1 LDG.E R76, desc[UR36][R6.64] ;  /* 0x00000024064c1981 */ /* 0x000362000c1e1900 */
[----:B------:R-:W-:Y:S02]  /*23c20*/  UISETP.NE.AND UP0, UPT, UR8, URZ, UPT ;  /* 0x0000003f0800728c */ /* 0x000fe4000bf05270 */
[----:B------:R-:W-:Y:S01]  /*23c30*/  ULOP3.LUT UR61, UR61, 0xff, URZ, 0xc0, !UPT ;  /* 0x000000ff3d3d7892 */ /* 0x000fe2000f8ec03f */
[----:B------:R-:W-:Y:S01]  /*23c40*/  UMOV UR4, URZ ;  /* 0x0000003f00047c82 */ /* 0x000fe20008000000 */
[----:B------:R-:W-:Y:S01]  /*23c50*/  USEL UR23, UR8, UR9, UP0 ;  /* 0x0000000908177287 */ /* 0x000fe20008000000 */
[----:B------:R-:W-:Y:S11]  /*23c60*/  @P1 BRA `(.L_x_3198) ;  /* 0x0000000000101947 */ /* 0x000ff60003800000 */
[----:B------:R-:W-:Y:S05]  /*23c70*/  @!P0 BRA `(.L_x_3198) ;  /* 0x00000000000c8947 */ /* 0x000fea0003800000 */
[----:B-1----:R-:W2:Y:S04]  /*23c80*/  LDG.E R3, desc[UR36][R4.64] ;  /* 0x0000002404037981 */ /* 0x002ea8000c1e1900 */
[----:B-----5:R-:W2:Y:S02]  /*23c90*/  LDG.E R76, desc[UR36][R4.64+0x4] ;  /* 0x00000424044c7981 */ /* 0x020ea4000c1e1900 */
[----:B--2---:R-:W-:-:S07]  /*23ca0*/  IMAD.IADD R76, R76, 0x1, -R3 ;  /* 0x000000014c4c7824 */ /* 0x004fce00078e0a03 */
.L_x_3198:
[----:B-1----:R-:W0:Y:S01]  /*23cb0*/  SHFL.IDX PT, R3, R208, RZ, 0x1f ;  /* 0x00001fffd0037589 */ /* 0x002e2200000e0000 */
[----:B------:R-:W-:Y:S02]  /*23cc0*/  R2UR UR8, R211 ;  /* 0x00000000d30872ca */ /* 0x000fe400000e0000 */
[----:B-----5:R-:W-:-:S11]  /*23cd0*/  @P0 R2UR UR4, R0 ;  /* 0x00000000000402ca */ /* 0x020fd600000e0000 */
[----:B------:R-:W-:Y:S02]  /*23ce0*/  ULOP3.LUT UR8, UR8, 0xffff, URZ, 0xc0, !UPT ;  /* 0x0000ffff08087892 */ /* 0x000fe4000f8ec03f */
[----:B------:R-:W-:Y:S01]  /*23cf0*/  USHF.R.S32.HI UR26, URZ, 0x1f, UR4 ;  /* 0x0000001f3f1a7899 */ /* 0x000fe20008011404 */
[----:B0-----:R-:W-:-:S13]  /*23d00*/  ISETP.NE.AND P0, PT, R3, RZ, PT ;  /* 0x000000ff0300720c */ /* 0x001fda0003f05270 */
[----:B------:R-:W-:Y:S05]  /*23d10*/  @P0 BRA `(.L_x_3199) ;  /* 0x0000000400280947 */ /* 0x000fea0003800000 */
[----:B------:R-:W2:Y:S01]  /*23d20*/  LDL R6, [R1+0x448] ;  /* 0x0004480001067983 */ /* 0x000ea20000100800 */
[----:B------:R-:W0:Y:S03]  /*23d30*/  LDC R11, c[0x0][0xce8] ;  /* 0x00033a00ff0b7b82 */ /* 0x000e260000000800 */
[----:B------:R-:W3:Y:S04]  /*23d40*/  LDL R5, [R1+0x44c] ;  /* 0x00044c0001057983 */ /* 0x000ee80000100800 */
[----:B------:R-:W4:Y:S01]  /*23d50*/  LDL R4, [R1+0x438] ;  /* 0x0004380001047983 */ /* 0x000f220000100800 */
[----:B------:R-:W-:-:S04]  /*23d60*/  IMAD.U32 R3, RZ, RZ, UR59 ;  /* 0x0000003bff037e24 */ /* 0x000fc8000f8e00ff */
[----:B------:R-:W-:Y:S02]  /*23d70*/  IMAD R10, R3, 0x40, R22 ;  /* 0x00000040030a7824 */ /* 0x000fe400078e0216 */
[----:B0-----:R-:W-:Y:S01]  /*23d80*/  IMAD R15, R76, R11, RZ ;  /* 0x0000000b4c0f7224 */ /* 0x001fe200078e02ff */
[----:B------:R-:W-:Y:S01]  /*23d90*/  ISETP.NE.AND P2, PT, R11, 0x1, PT ;  /* 0x000000010b00780c */ /* 0x000fe20003f45270 */
[----:B------:R-:W-:Y:S01]  /*23da0*/  UISETP.GT.AND UP1, UPT, UR23, 0x1, UPT ;  /* 0x000000011700788c */ /* 0x000fe2000bf24270 */
[----:B------:R-:W-:-:S03]  /*23db0*/  UMOV UR22, 0xab8 ;  /* 0x00000ab800167882 */ /* 0x000fc60000000000 */
[----:B------:R-:W-:-:S08]  /*23dc0*/  USEL UR22, UR22, 0xa78, UP1 ;  /* 0x00000a7816167887 */ /* 0x000fd00008800000 */
[----:B------:R-:W0:Y:S01]  /*23dd0*/  @P2 LDC R3, c[0x0][0xcf0] ;  /* 0x00033c00ff032b82 */ /* 0x000e220000000800 */
[----:B------:R-:W-:Y:S01]  /*23de0*/  UISETP.NE.U32.AND UP0, UPT, UR18, URZ, UPT ;  /* 0x0000003f1200728c */ /* 0x000fe2000bf05070 */
[----:B------:R-:W-:-:S03]  /*23df0*/  IMAD.U32 R13, RZ, RZ, UR59 ;  /* 0x0000003bff0d7e24 */ /* 0x000fc6000f8e00ff */
[----:B------:R-:W-:Y:S01]  /*23e00*/  UISETP.NE.AND.EX UP0, UPT, UR19, URZ, UPT, UP0 ;  /* 0x0000003f1300728c */ /* 0x000fe2000bf05300 */
[----:B--2---:R-:W-:-:S05]  /*23e10*/  IMAD.MOV R0, RZ, RZ, -R6 ;  /* 0x000000ffff007224 */ /* 0x004fca00078e0a06 */
[----:B---3--:R-:W-:Y:S02]  /*23e20*/  ISETP.NE.AND P0, PT, R5, R0, PT ;  /* 0x000000000500720c */ /* 0x008fe40003f05270 */
[----:B------:R-:W1:Y:S02]  /*23e30*/  @P2 LDC R0, c[0x0][0xcec] ;  /* 0x00033b00ff002b82 */ /* 0x000e640000000800 */
[----:B------:R-:W-:-:S13]  /*23e40*/  ISETP.GE.OR P1, PT, R10, R15, P0 ;  /* 0x0000000f0a00720c */ /* 0x000fda0000726670 */
[----:B------:R-:W2:Y:S01]  /*23e50*/  @!P1 LDL R9, [R1+0x1f0] ;  /* 0x0001f00001099983 */ /* 0x000ea20000100800 */
[----:B----4-:R-:W-:Y:S01]  /*23e60*/  IMAD R13, R13, 0x40, R4 ;  /* 0x000000400d0d7824 */ /* 0x010fe200078e0204 */
[----:B------:R-:W-:Y:S01]  /*23e70*/  USHF.R.S32.HI UR16, URZ, 0x1f, UR60 ;  /* 0x0000001f3f107899 */ /* 0x000fe2000801143c */
[----:B------:R-:W-:Y:S01]  /*23e80*/  BSSY B1, `(.L_x_3199) ;  /* 0x0000033000017945 */ /* 0x000fe20003800000 */
[----:B------:R-:W-:Y:S01]  /*23e90*/  USEL UR9, UR61, URZ, UP1 ;  /* 0x0000003f3d097287 */ /* 0x000fe20008800000 */
[----:B------:R-:W-:Y:S01]  /*23ea0*/  IMAD.MOV.U32 R7, RZ, RZ, R13 ;  /* 0x000000ffff077224 */ /* 0x000fe200078e000d */
[----:B------:R-:W-:Y:S01]  /*23eb0*/  USEL UR17, UR60, URZ, !UP0 ;  /* 0x0000003f3c117287 */ /* 0x000fe2000c000000 */
[----:B------:R-:W-:Y:S01]  /*23ec0*/  ULDC.64 UR10, c[0x0][UR22+0x220] ;  /* 0x00008800160a7abb */ /* 0x000fe20008000a00 */
[----:B------:R-:W-:Y:S01]  /*23ed0*/  ULDC.64 UR14, c[0x0][UR22+0x228] ;  /* 0x00008a00160e7abb */ /* 0x000fe20008000a00 */
[----:B-1----:R-:W-:Y:S01]  /*23ee0*/  @P2 IMAD.HI.U32 R0, R13, R0, RZ ;  /* 0x000000000d002227 */ /* 0x002fe200078e00ff */
[----:B------:R-:W-:-:S02]  /*23ef0*/  USEL UR20, UR16, URZ, !UP0 ;  /* 0x0000003f10147287 */ /* 0x000fc4000c000000 */
[----:B------:R-:W-:Y:S02]  /*23f00*/  UIMAD.WIDE.U32 UR24, UR14, UR9, URZ ;  /* 0x000000090e1872a5 */ /* 0x000fe4000f8e003f */
[----:B------:R-:W-:Y:S01]  /*23f10*/  UIMAD UR11, UR11, UR17, URZ ;  /* 0x000000110b0b72a4 */ /* 0x000fe2000f8e023f */
[----:B0-----:R-:W-:Y:S01]  /*23f20*/  @P2 SHF.R.U32.HI R7, RZ, R3, R0 ;  /* 0x00000003ff072219 */ /* 0x001fe20000011600 */
[----:B------:R-:W-:Y:S01]  /*23f30*/  ULDC.64 UR12, c[0x0][UR22+0x218] ;  /* 0x00008600160c7abb */ /* 0x000fe20008000a00 */
[----:B------:R-:W-:Y:S01]  /*23f40*/  UIMAD UR9, UR15, UR9, URZ ;  /* 0x000000090f0972a4 */ /* 0x000fe2000f8e023f */
[----:B------:R-:W-:Y:S01]  /*23f50*/  IMAD.U32 R4, RZ, RZ, UR24 ;  /* 0x00000018ff047e24 */ /* 0x000fe2000f8e00ff */
[----:B------:R-:W-:Y:S01]  /*23f60*/  UIMAD.WIDE.U32 UR14, UR10, UR17, URZ ;  /* 0x000000110a0e72a5 */ /* 0x000fe2000f8e003f */
[----:B------:R-:W-:Y:S01]  /*23f70*/  IMAD.MOV R0, RZ, RZ, -R7 ;  /* 0x000000ffff007224 */ /* 0x000fe200078e0a07 */
[----:B------:R-:W-:Y:S01]  /*23f80*/  UIMAD.WIDE.U32 UR16, UR12, UR8, URZ ;  /* 0x000000080c1072a5 */ /* 0x000fe2000f8e003f */
[----:B------:R-:W-:Y:S01]  /*23f90*/  IMAD.U32 R5, RZ, RZ, UR25 ;  /* 0x00000019ff057e24 */ /* 0x000fe2000f8e00ff */
[----:B------:R-:W-:Y:S01]  /*23fa0*/  UIMAD UR12, UR13, UR8, URZ ;  /* 0x000000080d0c72a4 */ /* 0x000fe2000f8e023f */
[----:B------:R-:W-:Y:S01]  /*23fb0*/  IMAD R3, R11, R0, R13 ;  /* 0x000000000b037224 */ /* 0x000fe200078e020d */
[----:B------:R-:W-:-:S02]  /*23fc0*/  UIMAD UR11, UR10, UR20, UR11 ;  /* 0x000000140a0b72a4 */ /* 0x000fc4000f8e020b */
[----:B------:R-:W-:Y:S02]  /*23fd0*/  UIADD3 UR13, UR25, UR9, URZ ;  /* 0x00000009190d7290 */ /* 0x000fe4000fffe03f */
[----:B------:R-:W-:Y:S01]  /*23fe0*/  UIADD3 UR16, UP0, UP2, UR14, UR16, UR4 ;  /* 0x000000100e107290 */ /* 0x000fe2000fa1e004 */
[----:B------:R-:W-:Y:S01]  /*23ff0*/  SHF.R.S32.HI R0, RZ, 0x1f, R3 ;  /* 0x0000001fff007819 */ /* 0x000fe20000011403 */
[----:B------:R-:W-:Y:S02]  /*24000*/  UIADD3 UR12, UR17, UR12, URZ ;  /* 0x0000000c110c7290 */ /* 0x000fe4000fffe03f */
[----:B------:R-:W-:Y:S01]  /*24010*/  UIADD3 UR9, UR15, UR11, URZ ;  /* 0x0000000b0f097290 */ /* 0x000fe2000fffe03f */
[----:B------:R-:W-:Y:S01]  /*24020*/  IMAD.U32 R6, RZ, RZ, UR13 ;  /* 0x0000000dff067e24 */ /* 0x000fe2000f8e00ff */
[----:B------:R-:W-:Y:S01]  /*24030*/  IADD3 R4, P2, P3, R7, UR16, R4 ;  /* 0x0000001007047c10 */ /* 0x000fe2000fb5e004 */
[----:B------:R-:W-:Y:S01]  /*24040*/  ULDC.64 UR10, c[0x0][UR22+0x210] ;  /* 0x00008400160a7abb */ /* 0x000fe20008000a00 */
[----:B------:R-:W-:Y:S01]  /*24050*/  UIADD3.X UR9, UR9, UR12, UR26, UP0, UP2 ;  /* 0x0000000c09097290 */ /* 0x000fe200087e441a */
[----:B------:R-:W-:Y:S01]  /*24060*/  SHF.R.S32.HI R7, RZ, 0x1f, R7 ;  /* 0x0000001fff077819 */ /* 0x000fe20000011407 */
[----:B------:R-:W-:Y:S01]  /*24070*/  IMAD R11, R3, UR11, RZ ;  /* 0x0000000b030b7c24 */ /* 0x000fe2000f8e02ff */
[----:B------:R-:W-:Y:S01]  /*24080*/  ULDC.64 UR12, c[0x0][0xca8] ;  /* 0x00032a00000c7ab9 */ /* 0x000fe20000000a00 */
[----:B------:R-:W-:Y:S01]  /*24090*/  @!UP1 ULDC UR12, c[0x0][0xc50] ;  /* 0x00031400000c9ab9 */ /* 0x000fe20000000800 */
[----:B------:R-:W-:Y:S01]  /*240a0*/  @!UP1 ULDC UR13, c[0x0][0xc54] ;  /* 0x00031500000d9ab9 */ /* 0x000fe20000000800 */
[----:B------:R-:W-:Y:S01]  /*240b0*/  IADD3.X R5, R7, UR9, R6, P2, P3 ;  /* 0x0000000907057c10 */ /* 0x000fe200097e6406 */
[----:B------:R-:W-:-:S02]  /*240c0*/  IMAD R11, R0, UR10, R11 ;  /* 0x0000000a000b7c24 */ /* 0x000fc4000f8e020b */
[----:B------:R-:W-:Y:S02]  /*240d0*/  VIADD R0, R10, 0x8 ;  /* 0x000000080a007836 */ /* 0x000fe40000000000 */
[----:B------:R-:W-:-:S03]  /*240e0*/  IMAD.WIDE.U32 R4, R3, UR10, R4 ;  /* 0x0000000a03047c25 */ /* 0x000fc6000f8e0004 */
[----:B------:R-:W-:Y:S01]  /*240f0*/  ISETP.GE.OR P0, PT, R0, R15, P0 ;  /* 0x0000000f0000720c */ /* 0x000fe20000706670 */
[----:B------:R-:W-:Y:S01]  /*24100*/  IMAD.IADD R3, R5, 0x1, R11 ;  /* 0x0000000105037824 */ /* 0x000fe200078e020b */
[----:B------:R-:W-:-:S04]  /*24110*/  LEA R8, P2, R4, UR12, 0x2 ;  /* 0x0000000c04087c11 */ /* 0x000fc8000f8410ff */
[----:B------:R-:W-:Y:S01]  /*24120*/  LEA.HI.X R3, R4, UR13, R3, 0x2, P2 ;  /* 0x0000000d04037c11 */ /* 0x000fe200090f1403 */
[----:B------:R-:W-:Y:S04]  /*24130*/  SHFL.IDX PT, R6, R8, 0x1, 0x1c1f ;  /* 0x003c1f0008067f89 */ /* 0x000fe800000e0000 */
[----:B------:R-:W-:Y:S04]  /*24140*/  SHFL.IDX PT, R4, R8, RZ, 0x1c1f ;  /* 0x001c1fff08047589 */ /* 0x000fe800000e0000 */
[----:B------:R-:W2:Y:S04]  /*24150*/  SHFL.IDX PT, R5, R3, RZ, 0x1c1f ;  /* 0x001c1fff03057589 */ /* 0x000ea800000e0000 */
[----:B------:R0:W1:Y:S04]  /*24160*/  SHFL.IDX PT, R7, R3, 0x1, 0x1c1f ;  /* 0x003c1f0003077f89 */ /* 0x00006800000e0000 */
[----:B--2---:R0:W-:Y:S01]  /*24170*/  @!P1 ST.E desc[UR36][R4.64], R9 ;  /* 0x0000000904009985 */ /* 0x0041e2000c101924 */
[----:B-1----:R-:W-:Y:S05]  /*24180*/  @P0 BRA `(.L_x_3200) ;  /* 0x0000000000080947 */ /* 0x002fea0003800000 */
[----:B0-----:R-:W2:Y:S04]  /*24190*/  LDL R3, [R1+0x1f4] ;  /* 0x0001f40001037983 */ /* 0x001ea80000100800 */
[----:B--2---:R1:W-:Y:S02]  /*241a0*/  ST.E desc[UR36][R6.64], R3 ;  /* 0x0000000306007985 */ /* 0x0043e4000c101924 */
.L_x_3200:
[----:B------:R-:W-:Y:S05]  /*241b0*/  BSYNC B1 ;  /* 0x0000000000017941 */ /* 0x000fea0003800000 */
.L_x_3199:
[----:B------:R-:W-:Y:S02]  /*241c0*/  UISETP.GT.AND UP1, UPT, UR23, 0x1, UPT ;  /* 0x000000011700788c */ /* 0x000fe4000bf24270 */
[----:B------:R-:W-:-:S04]  /*241d0*/  UISETP.NE.U32.AND UP0, UPT, UR18, URZ, UPT ;  /* 0x0000003f1200728c */ /* 0x000fc8000bf05070 */
[----:B------:R-:W-:Y:S01]  /*241e0*/  PLOP3.LUT P0, PT, PT, PT, UP1, 0x80, 0x0 ;  /* 0x000000000000781c */ /* 0x000fe20003f0f018 */
[----:B------:R-:W-:-:S04]  /*241f0*/  UISETP.NE.AND.EX UP0, UPT, UR19, URZ, UPT, UP0 ;  /* 0x0000003f1300728c */ /* 0x000fc8000bf05300 */
[----:B------:R-:W-:-:S08]  /*24200*/  USEL UR14, UR60, URZ, !UP0 ;  /* 0x0000003f3c0e7287 */ /* 0x000fd0000c000000 */
[----:B------:R-:W-:Y:S05]  /*24210*/  @P0 BRA `(.L_x_3201) ;  /* 0x0000001000240947 */ /* 0x000fea0003800000 */
[----:B-1----:R-:W2:Y:S01]  /*24220*/  LDL.64 R6, [R1+0x440] ;  /* 0x0004400001067983 */ /* 0x002ea20000100a00 */
[----:B0-----:R-:W-:Y:S01]  /*24230*/  IMAD R4, R207, 0x40, R19 ;  /* 0x00000040cf047824 */ /* 0x001fe200078e0213 */
[----:B------:R-:W0:Y:S01]  /*24240*/  LDC R81, c[0x0][0xce8] ;  /* 0x00033a00ff517b82 */ /* 0x000e220000000800 */
[----:B------:R-:W-:Y:S02]  /*24250*/  ULDC.64 UR12, c[0x0][0xba0] ;  /* 0x0002e800000c7ab9 */ /* 0x000fe40000000a00 */
[----:B------:R-:W-:Y:S02]  /*24260*/  UIMAD UR9, UR26, UR12, URZ ;  /* 0x0000000c1a0972a4 */ /* 0x000fe4000f8e023f */
[----:B------:R-:W-:Y:S02]  /*24270*/  UIMAD.WIDE.U32 UR10, UR4, UR12, URZ ;  /* 0x0000000c040a72a5 */ /* 0x000fe4000f8e003f */
[----:B------:R-:W-:-:S03]  /*24280*/  UIMAD UR9, UR4, UR13, UR9 ;  /* 0x0000000d040972a4 */ /* 0x000fc6000f8e0209 */
[----:B------:R-:W-:Y:S01]  /*24290*/  ULDC.64 UR12, c[0x0][0xbe8] ;  /* 0x0002fa00000c7ab9 */ /* 0x000fe20000000a00 */
[----:B------:R-:W-:-:S04]  /*242a0*/  UIADD3 UR11, UR11, UR9, URZ ;  /* 0x000000090b0b7290 */ /* 0x000fc8000fffe03f */
[----:B------:R-:W-:-:S04]  /*242b0*/  UIMAD.WIDE.U32 UR10, UR8, UR12, UR10 ;  /* 0x0000000c080a72a5 */ /* 0x000fc8000f8e000a */
[----:B------:R-:W-:-:S03]  /*242c0*/  UIMAD UR9, UR8, UR13, UR11 ;  /* 0x0000000d080972a4 */ /* 0x000fc6000f8e020b */
[----:B------:R-:W-:Y:S01]  /*242d0*/  ULDC UR11, c[0x0][0xbc8] ;  /* 0x0002f200000b7ab9 */ /* 0x000fe20000000800 */
[----:B------:R-:W-:Y:S01]  /*242e0*/  IMAD.U32 R21, RZ, RZ, UR59 ;  /* 0x0000003bff157e24 */ /* 0x000fe2000f8e00ff */
[----:B------:R-:W-:Y:S01]  /*242f0*/  USHF.R.S32.HI UR4, URZ, 0x1f, UR14 ;  /* 0x0000001f3f047899 */ /* 0x000fe2000801140e */
[----:B------:R-:W-:-:S03]  /*24300*/  ULDC.64 UR12, c[0x0][0xbf0] ;  /* 0x0002fc00000c7ab9 */ /* 0x000fc60000000a00 */
[----:B------:R-:W-:Y:S01]  /*24310*/  UIMAD UR4, UR4, UR12, URZ ;  /* 0x0000000c040472a4 */ /* 0x000fe2000f8e023f */
[----:B------:R-:W-:-:S03]  /*24320*/  UMOV UR8, UR10 ;  /* 0x0000000a00087c82 */ /* 0x000fc60008000000 */
[----:B------:R-:W-:Y:S02]  /*24330*/  UIMAD UR4, UR14, UR13, UR4 ;  /* 0x0000000d0e0472a4 */ /* 0x000fe4000f8e0204 */
[----:B------:R-:W-:-:S04]  /*24340*/  UIMAD.WIDE.U32 UR8, UR14, UR12, UR8 ;  /* 0x0000000c0e0872a5 */ /* 0x000fc8000f8e0008 */
[----:B------:R-:W-:Y:S01]  /*24350*/  UIADD3 UR4, UR9, UR4, URZ ;  /* 0x0000000409047290 */ /* 0x000fe2000fffe03f */
[----:B------:R-:W-:Y:S01]  /*24360*/  BSSY B1, `(.L_x_3202) ;  /* 0x00000ce000017945 */ /* 0x000fe20003800000 */
[----:B------:R-:W-:Y:S02]  /*24370*/  SHF.R.S32.HI R84, RZ, 0x1f, R209 ;  /* 0x0000001fff547819 */ /* 0x000fe400000114d1 */
[----:B------:R-:W-:Y:S02]  /*24380*/  SHF.R.S32.HI R85, RZ, 0x1f, R210 ;  /* 0x0000001fff557819 */ /* 0x000fe400000114d2 */
[----:B------:R-:W-:Y:S02]  /*24390*/  SHF.R.S32.HI R86, RZ, 0x1f, R152 ;  /* 0x0000001fff567819 */ /* 0x000fe40000011498 */
[----:B------:R-:W-:Y:S02]  /*243a0*/  SHF.R.S32.HI R87, RZ, 0x1f, R153 ;  /* 0x0000001fff577819 */ /* 0x000fe40000011499 */
[----:B------:R-:W-:-:S02]  /*243b0*/  SHF.R.S32.HI R88, RZ, 0x1f, R154 ;  /* 0x0000001fff587819 */ /* 0x000fc4000001149a */
[----:B------:R-:W-:Y:S02]  /*243c0*/  SHF.R.S32.HI R89, RZ, 0x1f, R155 ;  /* 0x0000001fff597819 */ /* 0x000fe4000001149b */
[----:B------:R-:W-:Y:S01]  /*243d0*/  SHF.R.S32.HI R90, RZ, 0x1f, R156 ;  /* 0x0000001fff5a7819 */ /* 0x000fe2000001149c */
[----:B--2---:R-:W-:-:S03]  /*243e0*/  IMAD.WIDE R4, R4, 0x2, R6 ;  /* 0x0000000204047825 */ /* 0x004fc600078e0206 */
[C---:B------:R-:W-:Y:S02]  /*243f0*/  IADD3 R41, P2, R4.reuse, 0x7000, RZ ;  /* 0x0000700004297810 */ /* 0x040fe40007f5e0ff */
[----:B------:R-:W-:Y:S02]  /*24400*/  IADD3 R9, P3, R4, 0x1000, RZ ;  /* 0x0000100004097810 */ /* 0x000fe40007f7e0ff */
[----:B------:R-:W-:Y:S02]  /*24410*/  LOP3.LUT R40, R41, 0x380, RZ, 0xc0, !PT ;  /* 0x0000038029287812 */ /* 0x000fe400078ec0ff */
[----:B------:R-:W-:Y:S02]  /*24420*/  LOP3.LUT R8, R9, 0x380, RZ, 0xc0, !PT ;  /* 0x0000038009087812 */ /* 0x000fe400078ec0ff */
[----:B------:R-:W-:Y:S02]  /*24430*/  SHF.R.U64 R40, R40, 0x3, RZ ;  /* 0x0000000328287819 */ /* 0x000fe400000012ff */
[----:B------:R-:W-:-:S02]  /*24440*/  SHF.R.U64 R8, R8, 0x3, RZ ;  /* 0x0000000308087819 */ /* 0x000fc400000012ff */
[----:B------:R-:W-:Y:S01]  /*24450*/  LOP3.LUT R40, R40, R41, RZ, 0x3c, !PT ;  /* 0x0000002928287212 */ /* 0x000fe200078e3cff */
[----:B------:R-:W-:Y:S01]  /*24460*/  IMAD.X R41, RZ, RZ, R5, P2 ;  /* 0x000000ffff297224 */ /* 0x000fe200010e0605 */
[C---:B------:R-:W-:Y:S02]  /*24470*/  IADD3 R69, P2, R4.reuse, 0xe000, RZ ;  /* 0x0000e00004457810 */ /* 0x040fe40007f5e0ff */
[C---:B------:R-:W-:Y:S02]  /*24480*/  IADD3 R37, P1, R4.reuse, 0x6000, RZ ;  /* 0x0000600004257810 */ /* 0x040fe40007f3e0ff */
[----:B------:R-:W-:Y:S01]  /*24490*/  LOP3.LUT R68, R69, 0x380, RZ, 0xc0, !PT ;  /* 0x0000038045447812 */ /* 0x000fe200078ec0ff */
[----:B------:R-:W5:Y:S01]  /*244a0*/  LD.E.128 R40, desc[UR36][R40.64] ;  /* 0x0000002428287980 */ /* 0x000f62000c101d00 */
[----:B------:R-:W-:Y:S02]  /*244b0*/  IADD3 R33, P0, R4, 0x5000, RZ ;  /* 0x0000500004217810 */ /* 0x000fe40007f1e0ff */
[----:B------:R-:W-:-:S02]  /*244c0*/  SHF.R.U64 R68, R68, 0x3, RZ ;  /* 0x0000000344447819 */ /* 0x000fc400000012ff */
[----:B------:R-:W-:Y:S01]  /*244d0*/  LOP3.LUT R8, R8, R9, RZ, 0x3c, !PT ;  /* 0x0000000908087212 */ /* 0x000fe200078e3cff */
[--C-:B------:R-:W-:Y:S01]  /*244e0*/  IMAD.X R9, RZ, RZ, R5.reuse, P3 ;  /* 0x000000ffff097224 */ /* 0x100fe200018e0605 */
[----:B------:R-:W-:Y:S02]  /*244f0*/  LOP3.LUT R36, R37, 0x380, RZ, 0xc0, !PT ;  /* 0x0000038025247812 */ /* 0x000fe400078ec0ff */
[----:B------:R-:W-:Y:S01]  /*24500*/  LOP3.LUT R68, R68, R69, RZ, 0x3c, !PT ;  /* 0x0000004544447212 */ /* 0x000fe200078e3cff */
[----:B------:R-:W-:Y:S01]  /*24510*/  IMAD.X R69, RZ, RZ, R5, P2 ;  /* 0x000000ffff457224 */ /* 0x000fe200010e0605 */
[----:B------:R-:W-:Y:S01]  /*24520*/  LOP3.LUT R32, R33, 0x380, RZ, 0xc0, !PT ;  /* 0x0000038021207812 */ /* 0x000fe200078ec0ff */
[----:B------:R-:W5:Y:S01]  /*24530*/  LD.E.128 R8, desc[UR36][R8.64] ;  /* 0x0000002408087980 */ /* 0x000f62000c101d00 */
[----:B------:R-:W-:Y:S02]  /*24540*/  IADD3 R45, P3, R4, 0x8000, RZ ;  /* 0x00008000042d7810 */ /* 0x000fe40007f7e0ff */
[----:B0-----:R-:W-:Y:S01]  /*24550*/  ISETP.NE.AND P2, PT, R81, 0x1, PT ;  /* 0x000000015100780c */ /* 0x001fe20003f45270 */
[----:B------:R-:W5:Y:S01]  /*24560*/  LD.E.128 R68, desc[UR36][R68.64] ;  /* 0x0000002444447980 */ /* 0x000f62000c101d00 */
[----:B------:R-:W-:-:S02]  /*24570*/  SHF.R.U64 R36, R36, 0x3, RZ ;  /* 0x0000000324247819 */ /* 0x000fc400000012ff */
[----:B------:R-:W-:Y:S02]  /*24580*/  SHF.R.U64 R32, R32, 0x3, RZ ;  /* 0x0000000320207819 */ /* 0x000fe400000012ff */
[----:B------:R-:W-:Y:S02]  /*24590*/  LOP3.LUT R44, R45, 0x380, RZ, 0xc0, !PT ;  /* 0x000003802d2c7812 */ /* 0x000fe400078ec0ff */
[----:B------:R-:W-:Y:S01]  /*245a0*/  LOP3.LUT R36, R36, R37, RZ, 0x3c, !PT ;  /* 0x0000002524247212 */ /* 0x000fe200078e3cff */
[--C-:B------:R-:W-:Y:S01]  /*245b0*/  IMAD.X R37, RZ, RZ, R5.reuse, P1 ;  /* 0x000000ffff257224 */ /* 0x100fe200008e0605 */
[----:B------:R-:W-:Y:S01]  /*245c0*/  LOP3.LUT R32, R32, R33, RZ, 0x3c, !PT ;  /* 0x0000002120207212 */ /* 0x000fe200078e3cff */
[----:B------:R-:W-:Y:S01]  /*245d0*/  IMAD.X R33, RZ, RZ, R5, P0 ;  /* 0x000000ffff217224 */ /* 0x000fe200000e0605 */
[----:B------:R-:W-:Y:S01]  /*245e0*/  SHF.R.U64 R44, R44, 0x3, RZ ;  /* 0x000000032c2c7819 */ /* 0x000fe200000012ff */
[----:B------:R-:W0:Y:S01]  /*245f0*/  @P2 LDC R77, c[0x0][0xcec] ;  /* 0x00033b00ff4d2b82 */ /* 0x000e220000000800 */
[C---:B------:R-:W-:Y:S01]  /*24600*/  IADD3 R65, P1, R4.reuse, 0xd000, RZ ;  /* 0x0000d00004417810 */ /* 0x040fe20007f3e0ff */
[----:B------:R-:W5:Y:S01]  /*24610*/  LD.E.128 R36, desc[UR36][R36.64] ;  /* 0x0000002424247980 */ /* 0x000f62000c101d00 */
[----:B------:R-:W-:-:S02]  /*24620*/  IADD3 R61, P0, R4, 0xc000, RZ ;  /* 0x0000c000043d7810 */ /* 0x000fc40007f1e0ff */
[----:B------:R-:W-:Y:S01]  /*24630*/  LOP3.LUT R44, R44, R45, RZ, 0x3c, !PT ;  /* 0x0000002d2c2c7212 */ /* 0x000fe200078e3cff */
[--C-:B------:R-:W-:Y:S01]  /*24640*/  IMAD.X R45, RZ, RZ, R5.reuse, P3 ;  /* 0x000000ffff2d7224 */ /* 0x100fe200018e0605 */
[----:B------:R-:W-:Y:S01]  /*24650*/  LOP3.LUT R64, R65, 0x380, RZ, 0xc0, !PT ;  /* 0x0000038041407812 */ /* 0x000fe200078ec0ff */
[----:B------:R-:W1:Y:S01]  /*24660*/  @P2 LDC R79, c[0x0][0xcf0] ;  /* 0x00033c00ff4f2b82 */ /* 0x000e620000000800 */
[----:B------:R-:W-:Y:S01]  /*24670*/  LOP3.LUT R60, R61, 0x380, RZ, 0xc0, !PT ;  /* 0x000003803d3c7812 */ /* 0x000fe200078ec0ff */
[----:B------:R-:W5:Y:S01]  /*24680*/  LD.E.128 R32, desc[UR36][R32.64] ;  /* 0x0000002420207980 */ /* 0x000f62000c101d00 */
[----:B------:R-:W-:Y:S02]  /*24690*/  IADD3 R3, P3, R4, 0xf000, RZ ;  /* 0x0000f00004037810 */ /* 0x000fe40007f7e0ff */
[----:B------:R-:W-:Y:S01]  /*246a0*/  SHF.R.U64 R64, R64, 0x3, RZ ;  /* 0x0000000340407819 */ /* 0x000fe200000012ff */
[----:B------:R-:W5:Y:S01]  /*246b0*/  LD.E.128 R44, desc[UR36][R44.64] ;  /* 0x000000242c2c7980 */ /* 0x000f62000c101d00 */
[----:B------:R-:W-:Y:S01]  /*246c0*/  SHF.R.U64 R60, R60, 0x3, RZ ;  /* 0x000000033c3c7819 */ /* 0x000fe200000012ff */
[----:B------:R-:W-:Y:S01]  /*246d0*/  IMAD.X R73, RZ, RZ, R5, P3 ;  /* 0x000000ffff497224 */ /* 0x000fe200018e0605 */
[----:B------:R-:W-:-:S02]  /*246e0*/  LOP3.LUT R0, R3, 0x380, RZ, 0xc0, !PT ;  /* 0x0000038003007812 */ /* 0x000fc400078ec0ff */
[----:B------:R-:W-:Y:S01]  /*246f0*/  LOP3.LUT R64, R64, R65, RZ, 0x3c, !PT ;  /* 0x0000004140407212 */ /* 0x000fe200078e3cff */
[--C-:B------:R-:W-:Y:S01]  /*24700*/  IMAD.X R65, RZ, RZ, R5.reuse, P1 ;  /* 0x000000ffff417224 */ /* 0x100fe200008e0605 */
[----:B------:R-:W-:Y:S01]  /*24710*/  LOP3.LUT R60, R60, R61, RZ, 0x3c, !PT ;  /* 0x0000003d3c3c7212 */ /* 0x000fe200078e3cff */
[----:B------:R-:W-:Y:S01]  /*24720*/  IMAD.X R61, RZ, RZ, R5, P0 ;  /* 0x000000ffff3d7224 */ /* 0x000fe200000e0605 */
[----:B------:R-:W-:Y:S02]  /*24730*/  SHF.R.U64 R0, R0, 0x3, RZ ;  /* 0x0000000300007819 */ /* 0x000fe400000012ff */
[C---:B------:R-:W-:Y:S01]  /*24740*/  IADD3 R13, P4, R4.reuse, 0x2000, RZ ;  /* 0x00002000040d7810 */ /* 0x040fe20007f9e0ff */
[----:B------:R-:W5:Y:S01]  /*24750*/  LD.E.128 R64, desc[UR36][R64.64] ;  /* 0x0000002440407980 */ /* 0x000f62000c101d00 */
[C---:B------:R-:W-:Y:S02]  /*24760*/  IADD3 R25, P5, R4.reuse, 0x3000, RZ ;  /* 0x0000300004197810 */ /* 0x040fe40007fbe0ff */
[----:B------:R-:W-:Y:S01]  /*24770*/  IADD3 R29, P6, R4, 0x4000, RZ ;  /* 0x00004000041d7810 */ /* 0x000fe20007fde0ff */
[----:B------:R-:W5:Y:S01]  /*24780*/  LD.E.128 R60, desc[UR36][R60.64] ;  /* 0x000000243c3c7980 */ /* 0x000f62000c101d00 */
[----:B------:R-:W-:-:S02]  /*24790*/  ISETP.GE.AND P1, PT, R19, UR11, PT ;  /* 0x0000000b13007c0c */ /* 0x000fc4000bf26270 */
[----:B------:R-:W-:Y:S02]  /*247a0*/  ISETP.GE.AND P0, PT, R156, UR11, PT ;  /* 0x0000000b9c007c0c */ /* 0x000fe4000bf06270 */
[----:B------:R-:W-:Y:S01]  /*247b0*/  LOP3.LUT R72, R0, R3, RZ, 0x3c, !PT ;  /* 0x0000000300487212 */ /* 0x000fe200078e3cff */
[----:B------:R-:W-:Y:S01]  /*247c0*/  IMAD R0, R157, 0x20, R207 ;  /* 0x000000209d007824 */ /* 0x000fe200078e02cf */
[----:B------:R-:W-:Y:S02]  /*247d0*/  LOP3.LUT R12, R13, 0x380, RZ, 0xc0, !PT ;  /* 0x000003800d0c7812 */ /* 0x000fe400078ec0ff */
[----:B------:R-:W-:Y:S02]  /*247e0*/  LOP3.LUT R24, R25, 0x380, RZ, 0xc0, !PT ;  /* 0x0000038019187812 */ /* 0x000fe400078ec0ff */
[----:B------:R-:W-:Y:S02]  /*247f0*/  LOP3.LUT R28, R29, 0x380, RZ, 0xc0, !PT ;  /* 0x000003801d1c7812 */ /* 0x000fe400078ec0ff */
[----:B------:R-:W-:Y:S01]  /*24800*/  SEL R3, RZ, 0x1, P1 ;  /* 0x00000001ff037807 */ /* 0x000fe20000800000 */
[----:B------:R-:W5:Y:S01]  /*24810*/  LD.E.128 R72, desc[UR36][R72.64] ;  /* 0x0000002448487980 */ /* 0x000f62000c101d00 */
[----:B------:R-:W-:-:S02]  /*24820*/  SEL R20, RZ, 0xffffffff, P0 ;  /* 0xffffffffff147807 */ /* 0x000fc40000000000 */
[----:B------:R-:W-:Y:S01]  /*24830*/  ISETP.GE.AND P1, PT, R155, UR11, PT ;  /* 0x0000000b9b007c0c */ /* 0x000fe2000bf26270 */
[----:B------:R-:W-:Y:S01]  /*24840*/  IMAD R82, R21, 0x40, R0 ;  /* 0x0000004015527824 */ /* 0x000fe200078e0200 */
[----:B------:R-:W-:Y:S02]  /*24850*/  SHF.R.U64 R12, R12, 0x3, RZ ;  /* 0x000000030c0c7819 */ /* 0x000fe400000012ff */
[----:B------:R-:W-:Y:S02]  /*24860*/  SHF.R.U64 R24, R24, 0x3, RZ ;  /* 0x0000000318187819 */ /* 0x000fe400000012ff */
[----:B------:R-:W-:Y:S01]  /*24870*/  SHF.R.U64 R28, R28, 0x3, RZ ;  /* 0x000000031c1c7819 */ /* 0x000fe200000012ff */
[----:B------:R-:W-:Y:S01]  /*24880*/  IMAD.SHL.U32 R20, R20, 0x2, RZ ;  /* 0x0000000214147824 */ /* 0x000fe200078e00ff */
[----:B------:R-:W-:Y:S02]  /*24890*/  ISETP.GE.AND P0, PT, R154, UR11, PT ;  /* 0x0000000b9a007c0c */ /* 0x000fe4000bf06270 */
[----:B------:R-:W-:-:S02]  /*248a0*/  SEL R0, RZ, 0xffffffff, P1 ;  /* 0xffffffffff007807 */ /* 0x000fc40000800000 */
[----:B------:R-:W-:Y:S01]  /*248b0*/  LOP3.LUT R12, R12, R13, RZ, 0x3c, !PT ;  /* 0x0000000d0c0c7212 */ /* 0x000fe200078e3cff */
[--C-:B------:R-:W-:Y:S01]  /*248c0*/  IMAD.X R13, RZ, RZ, R5.reuse, P4 ;  /* 0x000000ffff0d7224 */ /* 0x100fe200020e0605 */
[----:B------:R-:W-:Y:S01]  /*248d0*/  LOP3.LUT R24, R24, R25, RZ, 0x3c, !PT ;  /* 0x0000001918187212 */ /* 0x000fe200078e3cff */
[--C-:B------:R-:W-:Y:S01]  /*248e0*/  IMAD.X R25, RZ, RZ, R5.reuse, P5 ;  /* 0x000000ffff197224 */ /* 0x100fe200028e0605 */
[----:B------:R-:W-:Y:S01]  /*248f0*/  LOP3.LUT R28, R28, R29, RZ, 0x3c, !PT ;  /* 0x0000001d1c1c7212 */ /* 0x000fe200078e3cff */
[----:B------:R-:W-:Y:S01]  /*24900*/  IMAD.X R29, RZ, RZ, R5, P6 ;  /* 0x000000ffff1d7224 */ /* 0x000fe200030e0605 */
[----:B------:R-:W-:Y:S01]  /*24910*/  SEL R21, RZ, 0xffffffff, P0 ;  /* 0xffffffffff157807 */ /* 0x000fe20000000000 */
[----:B------:R-:W-:Y:S01]  /*24920*/  IMAD.SHL.U32 R83, R0, 0x4, RZ ;  /* 0x0000000400537824 */ /* 0x000fe200078e00ff */
[----:B------:R-:W-:Y:S01]  /*24930*/  IADD3 R49, P4, R4, 0x9000, RZ ;  /* 0x0000900004317810 */ /* 0x000fe20007f9e0ff */
[----:B0-----:R-:W-:Y:S01]  /*24940*/  @P2 IMAD.HI.U32 R0, R82, R77, RZ ;  /* 0x0000004d52002227 */ /* 0x001fe200078e00ff */
[C---:B------:R-:W-:Y:S01]  /*24950*/  IADD3 R53, P5, R4.reuse, 0xa000, RZ ;  /* 0x0000a00004357810 */ /* 0x040fe20007fbe0ff */
[----:B------:R-:W5:Y:S01]  /*24960*/  LD.E.128 R12, desc[UR36][R12.64] ;  /* 0x000000240c0c7980 */ /* 0x000f62000c101d00 */
[----:B------:R-:W-:-:S02]  /*24970*/  IADD3 R57, P6, R4, 0xb000, RZ ;  /* 0x0000b00004397810 */ /* 0x000fc40007fde0ff */
[----:B------:R-:W-:Y:S01]  /*24980*/  LOP3.LUT R20, R20, 0x2, R3, 0xe2, !PT ;  /* 0x0000000214147812 */ /* 0x000fe200078ee203 */
[----:B------:R-:W-:Y:S01]  /*24990*/  IMAD.SHL.U32 R78, R21, 0x8, RZ ;  /* 0x00000008154e7824 */ /* 0x000fe200078e00ff */
[----:B------:R-:W-:Y:S01]  /*249a0*/  LOP3.LUT R48, R49, 0x380, RZ, 0xc0, !PT ;  /* 0x0000038031307812 */ /* 0x000fe200078ec0ff */
[----:B------:R-:W-:Y:S01]  /*249b0*/  IMAD.MOV.U32 R3, RZ, RZ, R82 ;  /* 0x000000ffff037224 */ /* 0x000fe200078e0052 */
[----:B------:R-:W-:Y:S01]  /*249c0*/  LOP3.LUT R52, R53, 0x380, RZ, 0xc0, !PT ;  /* 0x0000038035347812 */ /* 0x000fe200078ec0ff */
[----:B------:R-:W5:Y:S01]  /*249d0*/  LD.E.128 R24, desc[UR36][R24.64] ;  /* 0x0000002418187980 */ /* 0x000f62000c101d00 */
[----:B------:R-:W-:Y:S02]  /*249e0*/  LOP3.LUT R56, R57, 0x380, RZ, 0xc0, !PT ;  /* 0x0000038039387812 */ /* 0x000fe400078ec0ff */
[----:B------:R-:W-:Y:S01]  /*249f0*/  LOP3.LUT R7, R4, 0x380, RZ, 0xc0, !PT ;  /* 0x0000038004077812 */ /* 0x000fe200078ec0ff */
[----:B------:R-:W5:Y:S01]  /*24a00*/  LD.E.128 R28, desc[UR36][R28.64] ;  /* 0x000000241c1c7980 */ /* 0x000f62000c101d00 */
[----:B------:R-:W-:-:S02]  /*24a10*/  LOP3.LUT R77, R83, 0x4, R20, 0xe2, !PT ;  /* 0x00000004534d7812 */ /* 0x000fc400078ee214 */
[----:B-1----:R-:W-:Y:S02]  /*24a20*/  @P2 SHF.R.U32.HI R3, RZ, R79, R0 ;  /* 0x0000004fff032219 */ /* 0x002fe40000011600 */
[----:B------:R-:W-:Y:S02]  /*24a30*/  SHF.R.U64 R48, R48, 0x3, RZ ;  /* 0x0000000330307819 */ /* 0x000fe400000012ff */
[----:B------:R-:W-:Y:S02]  /*24a40*/  SHF.R.U64 R52, R52, 0x3, RZ ;  /* 0x0000000334347819 */ /* 0x000fe400000012ff */
[----:B------:R-:W-:Y:S02]  /*24a50*/  SHF.R.U64 R56, R56, 0x3, RZ ;  /* 0x0000000338387819 */ /* 0x000fe400000012ff */
[----:B------:R-:W-:Y:S02]  /*24a60*/  SHF.R.U64 R7, R7, 0x3, RZ ;  /* 0x0000000307077819 */ /* 0x000fe400000012ff */
[----:B------:R-:W-:-:S02]  /*24a70*/  LOP3.LUT R0, R78, 0x8, R77, 0xe2, !PT ;  /* 0x000000084e007812 */ /* 0x000fc400078ee24d */
[--C-:B------:R-:W-:Y:S01]  /*24a80*/  SHF.R.S32.HI R77, RZ, 0x1f, R3.reuse ;  /* 0x0000001fff4d7819 */ /* 0x100fe20000011403 */
[----:B------:R-:W-:Y:S01]  /*24a90*/  IMAD.U32 R20, RZ, RZ, UR8 ;  /* 0x00000008ff147e24 */ /* 0x000fe2000f8e00ff */
[----:B------:R-:W-:Y:S01]  /*24aa0*/  ISETP.GE.AND P0, PT, R153, UR11, PT ;  /* 0x0000000b99007c0c */ /* 0x000fe2000bf06270 */
[----:B------:R-:W-:Y:S01]  /*24ab0*/  IMAD.U32 R21, RZ, RZ, UR9 ;  /* 0x00000009ff157e24 */ /* 0x000fe2000f8e00ff */
[----:B------:R-:W-:Y:S01]  /*24ac0*/  LOP3.LUT R48, R48, R49, RZ, 0x3c, !PT ;  /* 0x0000003130307212 */ /* 0x000fe200078e3cff */
[----:B------:R-:W-:Y:S01]  /*24ad0*/  IMAD.MOV R79, RZ, RZ, -R3 ;  /* 0x000000ffff4f7224 */ /* 0x000fe200078e0a03 */
[----:B------:R-:W-:Y:S01]  /*24ae0*/  LOP3.LUT R52, R52, R53, RZ, 0x3c, !PT ;  /* 0x0000003534347212 */ /* 0x000fe200078e3cff */
[--C-:B------:R-:W-:Y:S01]  /*24af0*/  IMAD.X R49, RZ, RZ, R5.reuse, P4 ;  /* 0x000000ffff317224 */ /* 0x100fe200020e0605 */
[----:B------:R-:W-:Y:S01]  /*24b00*/  LOP3.LUT R56, R56, R57, RZ, 0x3c, !PT ;  /* 0x0000003938387212 */ /* 0x000fe200078e3cff */
[--C-:B------:R-:W-:Y:S01]  /*24b10*/  IMAD.X R53, RZ, RZ, R5.reuse, P5 ;  /* 0x000000ffff357224 */ /* 0x100fe200028e0605 */
[----:B------:R-:W-:Y:S01]  /*24b20*/  LOP3.LUT R4, R7, R4, RZ, 0x3c, !PT ;  /* 0x0000000407047212 */ /* 0x000fe200078e3cff */
[----:B------:R-:W-:Y:S01]  /*24b30*/  IMAD.X R57, RZ, RZ, R5, P6 ;  /* 0x000000ffff397224 */ /* 0x000fe200030e0605 */
[----:B------:R-:W-:Y:S01]  /*24b40*/  ULDC.64 UR8, c[0x0][0xbe0] ;  /* 0x0002f80000087ab9 */ /* 0x000fe20000000a00 */
[----:B------:R-:W-:Y:S01]  /*24b50*/  IMAD.U32 R21, RZ, RZ, UR4 ;  /* 0x00000004ff157e24 */ /* 0x000fe2000f8e00ff */
[----:B------:R-:W-:Y:S01]  /*24b60*/  SEL R78, RZ, 0xffffffff, P0 ;  /* 0xffffffffff4e7807 */ /* 0x000fe20000000000 */
[----:B------:R-:W-:Y:S01]  /*24b70*/  IMAD R80, R77, UR8, RZ ;  /* 0x000000084d507c24 */ /* 0x000fe2000f8e02ff */
[----:B------:R-:W-:Y:S01]  /*24b80*/  ISETP.GE.AND P0, PT, R152, UR11, PT ;  /* 0x0000000b98007c0c */ /* 0x000fe2000bf06270 */
[----:B------:R-:W-:Y:S01]  /*24b90*/  IMAD R77, R81, R79, R82 ;  /* 0x0000004f514d7224 */ /* 0x000fe200078e0252 */
[----:B------:R-:W5:Y:S01]  /*24ba0*/  LD.E.128 R4, desc[UR36][R4.64] ;  /* 0x0000002404047980 */ /* 0x000f62000c101d00 */
[----:B------:R-:W-:-:S02]  /*24bb0*/  IMAD R79, R3, UR9, R80 ;  /* 0x00000009034f7c24 */ /* 0x000fc4000f8e0250 */
[----:B------:R-:W-:Y:S01]  /*24bc0*/  IMAD.WIDE.U32 R20, R3, UR8, R20 ;  /* 0x0000000803147c25 */ /* 0x000fe2000f8e0014 */
[----:B------:R-:W5:Y:S01]  /*24bd0*/  LD.E.128 R48, desc[UR36][R48.64] ;  /* 0x0000002430307980 */ /* 0x000f62000c101d00 */
[----:B------:R-:W-:Y:S01]  /*24be0*/  SEL R3, RZ, 0xffffffff, P0 ;  /* 0xffffffffff037807 */ /* 0x000fe20000000000 */
[----:B------:R-:W-:Y:S01]  /*24bf0*/  ULDC.64 UR8, c[0x0][0xbd8] ;  /* 0x0002f60000087ab9 */ /* 0x000fe20000000a00 */
[----:B------:R-:W-:Y:S01]  /*24c00*/  IMAD.SHL.U32 R83, R78, 0x10, RZ ;  /* 0x000000104e537824 */ /* 0x000fe200078e00ff */
[----:B------:R-:W5:Y:S01]  /*24c10*/  LD.E.128 R52, desc[UR36][R52.64] ;  /* 0x0000002434347980 */ /* 0x000f62000c101d00 */
[----:B------:R-:W-:-:S03]  /*24c20*/  SHF.R.S32.HI R78, RZ, 0x1f, R77 ;  /* 0x0000001fff4e7819 */ /* 0x000fc6000001144d */
[----:B------:R-:W5:Y:S01]  /*24c30*/  LD.E.128 R56, desc[UR36][R56.64] ;  /* 0x0000002438387980 */ /* 0x000f62000c101d00 */
[----:B------:R-:W-:Y:S01]  /*24c40*/  IMAD.U32 R82, RZ, RZ, UR59 ;  /* 0x0000003bff527e24 */ /* 0x000fe2000f8e00ff */
[----:B------:R-:W-:Y:S01]  /*24c50*/  @!PT LDS RZ, [RZ] ;  /* 0x00000000fffff984 */ /* 0x000fe20000000800 */
[----:B------:R-:W-:Y:S01]  /*24c60*/  @!PT LDS RZ, [RZ] ;  /* 0x00000000fffff984 */ /* 0x000fe20000000800 */
[----:B------:R-:W-:Y:S01]  /*24c70*/  @!PT LDS RZ, [RZ] ;  /* 0x00000000fffff984 */ /* 0x000fe20000000800 */
[----:B------:R-:W-:Y:S01]  /*24c80*/  @!PT LDS RZ, [RZ] ;  /* 0x00000000fffff984 */ /* 0x000fe20000000800 */
[----:B------:R0:W-:Y:S06]  /*24c90*/  MEMBAR.ALL.CTA ;  /* 0x0000000000007992 */ /* 0x0001ec0000008000 */
[----:B0-----:R-:W0:Y:S01]  /*24ca0*/  FENCE.VIEW.ASYNC.S ;  /* 0x00000000000073c6 */ /* 0x001e220000000000 */
[----:B------:R-:W-:Y:S01]  /*24cb0*/  IMAD.SHL.U32 R3, R3, 0x20, RZ ;  /* 0x0000002003037824 */ /* 0x000fe200078e00ff */
[----:B------:R-:W-:Y:S01]  /*24cc0*/  LOP3.LUT R0, R83, 0x10, R0, 0xe2, !PT ;  /* 0x0000001053007812 */ /* 0x000fe200078ee200 */
[----:B------:R-:W-:Y:S01]  /*24cd0*/  IMAD.IADD R21, R21, 0x1, R79 ;  /* 0x0000000115157824 */ /* 0x000fe200078e024f */
[----:B------:R-:W-:Y:S01]  /*24ce0*/  ISETP.GE.AND P0, PT, R210, UR11, PT ;  /* 0x0000000bd2007c0c */ /* 0x000fe2000bf06270 */
[----:B------:R-:W-:-:S02]  /*24cf0*/  IMAD R78, R78, UR8, RZ ;  /* 0x000000084e4e7c24 */ /* 0x000fc4000f8e02ff */
[----:B------:R-:W-:Y:S02]  /*24d00*/  IMAD R83, R76, R81, RZ ;  /* 0x000000514c537224 */ /* 0x000fe400078e02ff */
[----:B------:R-:W-:Y:S01]  /*24d10*/  IMAD R82, R82, 0x40, R207 ;  /* 0x0000004052527824 */ /* 0x000fe200078e02cf */
[----:B------:R-:W-:Y:S01]  /*24d20*/  LOP3.LUT R0, R3, 0x20, R0, 0xe2, !PT ;  /* 0x0000002003007812 */ /* 0x000fe200078ee200 */
        /* <DEDUP_REMOVED lines=8> */
[----:B------:R-:W-:-:S02]  /*24db0*/  LEA R80, P2, R20, UR8, 0x1 ;  /* 0x0000000814507c11 */ /* 0x000fc4000f8408ff */
[----:B------:R-:W-:Y:S02]  /*24dc0*/  ISETP.GE.AND P1, PT, R209, UR11, PT ;  /* 0x0000000bd1007c0c */ /* 0x000fe4000bf26270 */
[----:B------:R-:W-:Y:S02]  /*24dd0*/  LEA.HI.X R81, R20, UR9, R21, 0x1, P2 ;  /* 0x0000000914517c11 */ /* 0x000fe400090f0c15 */
[----:B------:R-:W-:Y:S01]  /*24de0*/  LOP3.LUT R0, R0, R3, RZ, 0xfc, !PT ;  /* 0x0000000300007212 */ /* 0x000fe200078efcff */
[----:B0-----:R0:W1:Y:S01]  /*24df0*/  SHFL.IDX PT, R20, R80, RZ, 0x181f ;  /* 0x00181fff50147589 */ /* 0x00106200000e0000 */
[----:B------:R-:W-:Y:S01]  /*24e00*/  SEL R3, RZ, 0x80, P1 ;  /* 0x00000080ff037807 */ /* 0x000fe20000800000 */
[----:B------:R-:W-:Y:S02]  /*24e10*/  SYNCS.ARRIVE.TRANS64.RED.A1T0 RZ, [UR4], RZ ;  /* 0x000000ffffff79a7 */ /* 0x000fe40008100404 */
[----:B------:R0:W2:Y:S01]  /*24e20*/  SHFL.IDX PT, R21, R81, RZ, 0x181f ;  /* 0x00181fff51157589 */ /* 0x0000a200000e0000 */
[----:B------:R-:W-:Y:S01]  /*24e30*/  LOP3.LUT R3, R0, R3, RZ, 0xfc, !PT ;  /* 0x0000000300037212 */ /* 0x000fe200078efcff */
[----:B------:R-:W-:Y:S06]  /*24e40*/  @P0 BRA `(.L_x_3203) ;  /* 0x00000000007c0947 */ /* 0x000fec0003800000 */
[----:B------:R-:W-:Y:S02]  /*24e50*/  ISETP.GE.AND P1, PT, R156, UR11, PT ;  /* 0x0000000b9c007c0c */ /* 0x000fe4000bf26270 */
[----:B------:R-:W-:Y:S02]  /*24e60*/  ISETP.GE.AND P0, PT, R19, UR11, PT ;  /* 0x0000000b13007c0c */ /* 0x000fe4000bf06270 */
[----:B------:R-:W-:Y:S02]  /*24e70*/  ISETP.GE.AND P5, PT, R155, UR11, PT ;  /* 0x0000000b9b007c0c */ /* 0x000fe4000bfa6270 */
[----:B------:R-:W-:-:S07]  /*24e80*/  ISETP.GE.AND P3, PT, R154, UR11, PT ;  /* 0x0000000b9a007c0c */ /* 0x000fce000bf66270 */
[C---:B-1----:R-:W-:Y:S02]  /*24e90*/  @!P1 LEA R76, P2, R156.reuse, R20, 0x1 ;  /* 0x000000149c4c9211 */ /* 0x042fe400078408ff */
[----:B--2---:R-:W-:Y:S02]  /*24ea0*/  @!P0 IMAD.WIDE R78, R19, 0x2, R20 ;  /* 0x00000002134e8825 */ /* 0x004fe400078e0214 */
[----:B------:R-:W-:Y:S02]  /*24eb0*/  @!P1 LEA.HI.X R77, R156, R21, R90, 0x1, P2 ;  /* 0x000000159c4d9211 */ /* 0x000fe400010f0c5a */
[----:B------:R-:W-:Y:S01]  /*24ec0*/  ISETP.GE.AND P2, PT, R153, UR11, PT ;  /* 0x0000000b99007c0c */ /* 0x000fe2000bf46270 */
[----:B-----5:R1:W-:Y:S01]  /*24ed0*/  @!P0 ST.E.128 desc[UR36][R78.64], R4 ;  /* 0x000000044e008985 */ /* 0x0203e2000c101d24 */
[----:B------:R-:W-:-:S03]  /*24ee0*/  LOP3.LUT P0, RZ, R0, 0x40, RZ, 0xc0, !PT ;  /* 0x0000004000ff7812 */ /* 0x000fc6000780c0ff */
[----:B------:R2:W-:Y:S01]  /*24ef0*/  @!P1 ST.E.128 desc[UR36][R76.64], R12 ;  /* 0x0000000c4c009985 */ /* 0x0005e2000c101d24 */
[----:B------:R-:W-:Y:S02]  /*24f00*/  ISETP.GE.AND P1, PT, R152, UR11, PT ;  /* 0x0000000b98007c0c */ /* 0x000fe4000bf26270 */
[CC--:B-1----:R-:W-:Y:S02]  /*24f10*/  @!P5 LEA R4, P4, R155.reuse, R20.reuse, 0x1 ;  /* 0x000000149b04d211 */ /* 0x0c2fe400078808ff */
[CC--:B------:R-:W-:Y:S02]  /*24f20*/  @!P3 LEA R6, P6, R154.reuse, R20.reuse, 0x1 ;  /* 0x000000149a06b211 */ /* 0x0c0fe400078c08ff */
[-C--:B------:R-:W-:Y:S02]  /*24f30*/  @!P5 LEA.HI.X R5, R155, R21.reuse, R89, 0x1, P4 ;  /* 0x000000159b05d211 */ /* 0x080fe400020f0c59 */
[----:B------:R-:W-:Y:S02]  /*24f40*/  LOP3.LUT P4, RZ, R3, 0x80, RZ, 0xc0, !PT ;  /* 0x0000008003ff7812 */ /* 0x000fe4000788c0ff */
[----:B------:R-:W-:Y:S01]  /*24f50*/  @!P3 LEA.HI.X R7, R154, R21, R88, 0x1, P6 ;  /* 0x000000159a07b211 */ /* 0x000fe200030f0c58 */
[----:B------:R1:W-:Y:S02]  /*24f60*/  @!P5 ST.E.128 desc[UR36][R4.64], R28 ;  /* 0x0000001c0400d985 */ /* 0x0003e4000c101d24 */
[----:B--2---:R-:W-:-:S02]  /*24f70*/  @!P1 LEA R12, P6, R152, R20, 0x1 ;  /* 0x00000014980c9211 */ /* 0x004fc400078c08ff */
[----:B------:R2:W-:Y:S02]  /*24f80*/  @!P3 ST.E.128 desc[UR36][R6.64], R36 ;  /* 0x000000240600b985 */ /* 0x0005e4000c101d24 */
[-C--:B------:R-:W-:Y:S02]  /*24f90*/  @!P1 LEA.HI.X R13, R152, R21.reuse, R86, 0x1, P6 ;  /* 0x00000015980d9211 */ /* 0x080fe400030f0c56 */
[CC--:B-1----:R-:W-:Y:S02]  /*24fa0*/  @!P2 LEA R4, P5, R153.reuse, R20.reuse, 0x1 ;  /* 0x000000149904a211 */ /* 0x0c2fe400078a08ff */
        /* <DEDUP_REMOVED lines=9> */
.L_x_3203:
[----:B------:R-:W-:Y:S05]  /*25040*/  BSYNC B1 ;  /* 0x0000000000017941 */ /* 0x000fea0003800000 */
.L_x_3202:
        /* <DEDUP_REMOVED lines=9> */
[----:B------:R-:W-:-:S05]  /*250e0*/  ISETP.GE.AND P1, PT, R153, UR11, PT ;  /* 0x0000000b99007c0c */ /* 0x000fca000bf26270 */
[----:B0---4-:R-:W-:Y:S02]  /*250f0*/  @!P0 IMAD.WIDE R6, R19, 0x2, R4 ;  /* 0x0000000213068825 */ /* 0x011fe400078e0204 */
[-C--:B------:R-:W-:Y:S02]  /*25100*/  @!P5 LEA R14, P4, R156, R4.reuse, 0x1 ;  /* 0x000000049c0ed211 */ /* 0x080fe400078808ff */
[----:B------:R-:W-:Y:S01]  /*25110*/  @!P3 LEA R12, P6, R155, R4, 0x1 ;  /* 0x000000049b0cb211 */ /* 0x000fe200078c08ff */
[----:B------:R0:W-:Y:S01]  /*25120*/  @!P0 ST.E.128 desc[UR36][R6.64], R8 ;  /* 0x0000000806008985 */ /* 0x0001e2000c101d24 */
[----:B------:R-:W-:Y:S02]  /*25130*/  ISETP.GE.AND P0, PT, R152, UR11, PT ;  /* 0x0000000b98007c0c */ /* 0x000fe4000bf06270 */
[----:B------:R-:W-:Y:S02]  /*25140*/  @!P5 LEA.HI.X R15, R156, R5, R90, 0x1, P4 ;  /* 0x000000059c0fd211 */ /* 0x000fe400020f0c5a */
[----:B------:R-:W-:-:S02]  /*25150*/  LOP3.LUT P4, RZ, R0, 0x40, RZ, 0xc0, !PT ;  /* 0x0000004000ff7812 */ /* 0x000fc4000788c0ff */
[----:B------:R-:W-:Y:S01]  /*25160*/  @!P3 LEA.HI.X R13, R155, R5, R89, 0x1, P6 ;  /* 0x000000059b0db211 */ /* 0x000fe200030f0c59 */
[----:B------:R3:W-:Y:S01]  /*25170*/  @!P5 ST.E.128 desc[UR36][R14.64], R24 ;  /* 0x000000180e00d985 */ /* 0x0007e2000c101d24 */
[----:B-1----:R-:W-:-:S03]  /*25180*/  @!P2 LEA R20, P5, R154, R4, 0x1 ;  /* 0x000000049a14a211 */ /* 0x002fc600078a08ff */
[----:B------:R3:W-:Y:S01]  /*25190*/  @!P3 ST.E.128 desc[UR36][R12.64], R32 ;  /* 0x000000200c00b985 */ /* 0x0007e2000c101d24 */
[----:B--2---:R-:W-:Y:S02]  /*251a0*/  @!P2 LEA.HI.X R21, R154, R5, R88, 0x1, P5 ;  /* 0x000000059a15a211 */ /* 0x004fe400028f0c58 */
[----:B0-----:R-:W-:-:S03]  /*251b0*/  @!P1 LEA R6, P6, R153, R4, 0x1 ;  /* 0x0000000499069211 */ /* 0x001fc600078c08ff */
[----:B------:R3:W-:Y:S01]  /*251c0*/  @!P2 ST.E.128 desc[UR36][R20.64], R40 ;  /* 0x000000281400a985 */ /* 0x0007e2000c101d24 */
[-C--:B------:R-:W-:Y:S02]  /*251d0*/  @!P0 LEA R8, P3, R152, R4.reuse, 0x1 ;  /* 0x0000000498088211 */ /* 0x080fe400078608ff */
[----:B------:R-:W-:Y:S02]  /*251e0*/  @P4 LEA R10, P5, R210, R4, 0x1 ;  /* 0x00000004d20a4211 */ /* 0x000fe400078a08ff */
[-C--:B------:R-:W-:Y:S02]  /*251f0*/  @!P1 LEA.HI.X R7, R153, R5.reuse, R87, 0x1, P6 ;  /* 0x0000000599079211 */ /* 0x080fe400030f0c57 */
[-C--:B------:R-:W-:Y:S02]  /*25200*/  @!P0 LEA.HI.X R9, R152, R5.reuse, R86, 0x1, P3 ;  /* 0x0000000598098211 */ /* 0x080fe400018f0c56 */
[----:B------:R-:W-:Y:S01]  /*25210*/  @P4 LEA.HI.X R11, R210, R5, R85, 0x1, P5 ;  /* 0x00000005d20b4211 */ /* 0x000fe200028f0c55 */
        /* <DEDUP_REMOVED lines=9> */
.L_x_3201:
[----:B------:R-:W2:Y:S01]  /*252b0*/  LDL R0, [R1+0x438] ;  /* 0x0004380001007983 */ /* 0x000ea20000100800 */
[----:B------:R-:W3:Y:S01]  /*252c0*/  LDC R21, c[0x0][0xce8] ;  /* 0x00033a00ff157b82 */ /* 0x000ee20000000800 */
[----:B------:R-:W-:Y:S01]  /*252d0*/  ULDC.64 UR12, c[0x0][0xc08] ;  /* 0x00030200000c7ab9 */ /* 0x000fe20000000a00 */
[----:B0-----:R-:W-:Y:S01]  /*252e0*/  IMAD.U32 R4, RZ, RZ, UR59 ;  /* 0x0000003bff047e24 */ /* 0x001fe2000f8e00ff */
[----:B------:R-:W-:Y:S01]  /*252f0*/  UIMAD UR9, UR26, UR12, URZ ;  /* 0x0000000c1a0972a4 */ /* 0x000fe2000f8e023f */
[----:B------:R-:W-:Y:S01]  /*25300*/  BSSY B1, `(.L_x_3205) ;  /* 0x00000e5000017945 */ /* 0x000fe20003800000 */
[----:B------:R-:W-:Y:S01]  /*25310*/  UIMAD.WIDE.U32 UR10, UR4, UR12, URZ ;  /* 0x0000000c040a72a5 */ /* 0x000fe2000f8e003f */
[----:B------:R-:W-:Y:S01]  /*25320*/  SHF.R.S32.HI R24, RZ, 0x1f, R192 ;  /* 0x0000001fff187819 */ /* 0x000fe200000114c0 */
[----:B------:R-:W-:Y:S01]  /*25330*/  UIMAD UR9, UR4, UR13, UR9 ;  /* 0x0000000d040972a4 */ /* 0x000fe2000f8e0209 */
[----:B------:R-:W-:Y:S01]  /*25340*/  SHF.R.S32.HI R26, RZ, 0x1f, R194 ;  /* 0x0000001fff1a7819 */ /* 0x000fe200000114c2 */
[----:B------:R-:W-:Y:S01]  /*25350*/  USHF.R.S32.HI UR4, URZ, 0x1f, UR14 ;  /* 0x0000001f3f047899 */ /* 0x000fe2000801140e */
[----:B------:R-:W-:Y:S01]  /*25360*/  SHF.R.S32.HI R28, RZ, 0x1f, R196 ;  /* 0x0000001fff1c7819 */ /* 0x000fe200000114c4 */
[----:B------:R-:W-:Y:S01]  /*25370*/  UIADD3 UR11, UR11, UR9, URZ ;  /* 0x000000090b0b7290 */ /* 0x000fe2000fffe03f */
[----:B------:R-:W-:Y:S01]  /*25380*/  SHF.R.S32.HI R29, RZ, 0x1f, R197 ;  /* 0x0000001fff1d7819 */ /* 0x000fe200000114c5 */
[----:B------:R-:W-:Y:S01]  /*25390*/  ULDC.64 UR12, c[0x0][0xc38] ;  /* 0x00030e00000c7ab9 */ /* 0x000fe20000000a00 */
[----:B------:R-:W-:Y:S01]  /*253a0*/  SHF.R.S32.HI R30, RZ, 0x1f, R198 ;  /* 0x0000001fff1e7819 */ /* 0x000fe200000114c6 */
[----:B------:R-:W-:Y:S01]  /*253b0*/  UIMAD.WIDE.U32 UR10, UR8, UR12, UR10 ;  /* 0x0000000c080a72a5 */ /* 0x000fe2000f8e000a */
[----:B------:R-:W-:-:S02]  /*253c0*/  SHF.R.S32.HI R31, RZ, 0x1f, R199 ;  /* 0x0000001fff1f7819 */ /* 0x000fc400000114c7 */
[----:B------:R-:W-:Y:S01]  /*253d0*/  SHF.R.S32.HI R32, RZ, 0x1f, R200 ;  /* 0x0000001fff207819 */ /* 0x000fe200000114c8 */
[----:B------:R-:W-:Y:S01]  /*253e0*/  UIMAD UR9, UR8, UR13, UR11 ;  /* 0x0000000d080972a4 */ /* 0x000fe2000f8e020b */
[----:B------:R-:W-:Y:S02]  /*253f0*/  SHF.R.S32.HI R33, RZ, 0x1f, R201 ;  /* 0x0000001fff217819 */ /* 0x000fe400000114c9 */
[----:B------:R-:W-:Y:S01]  /*25400*/  ULDC.64 UR12, c[0x0][0xc40] ;  /* 0x00031000000c7ab9 */ /* 0x000fe20000000a00 */
[----:B------:R-:W-:Y:S01]  /*25410*/  UMOV UR8, UR10 ;  /* 0x0000000a00087c82 */ /* 0x000fe20008000000 */
[----:B---3--:R-:W-:Y:S01]  /*25420*/  ISETP.NE.AND P0, PT, R21, 0x1, PT ;  /* 0x000000011500780c */ /* 0x008fe20003f05270 */
[----:B------:R-:W-:Y:S01]  /*25430*/  UIMAD UR4, UR4, UR12, URZ ;  /* 0x0000000c040472a4 */ /* 0x000fe2000f8e023f */
[----:B------:R-:W-:Y:S01]  /*25440*/  SHF.R.S32.HI R34, RZ, 0x1f, R202 ;  /* 0x0000001fff227819 */ /* 0x000fe200000114ca */
[----:B------:R-:W-:Y:S01]  /*25450*/  UIMAD.WIDE.U32 UR8, UR14, UR12, UR8 ;  /* 0x0000000c0e0872a5 */ /* 0x000fe2000f8e0008 */
[----:B------:R-:W-:Y:S01]  /*25460*/  SHF.R.S32.HI R35, RZ, 0x1f, R203 ;  /* 0x0000001fff237819 */ /* 0x000fe200000114cb */
[----:B------:R-:W-:Y:S01]  /*25470*/  UIMAD UR4, UR14, UR13, UR4 ;  /* 0x0000000d0e0472a4 */ /* 0x000fe2000f8e0204 */
[----:B------:R-:W-:Y:S01]  /*25480*/  SHF.R.S32.HI R36, RZ, 0x1f, R204 ;  /* 0x0000001fff247819 */ /* 0x000fe200000114cc */
[----:B------:R-:W-:Y:S01]  /*25490*/  ULDC.64 UR10, c[0x0][0xc48] ;  /* 0x00031200000a7ab9 */ /* 0x000fe20000000a00 */
[----:B------:R-:W-:Y:S01]  /*254a0*/  SHF.R.S32.HI R37, RZ, 0x1f, R205 ;  /* 0x0000001fff257819 */ /* 0x000fe200000114cd */
[----:B------:R-:W-:Y:S01]  /*254b0*/  UIADD3 UR9, UR9, UR4, URZ ;  /* 0x0000000409097290 */ /* 0x000fe2000fffe03f */
[----:B------:R-:W-:Y:S01]  /*254c0*/  SHF.R.S32.HI R38, RZ, 0x1f, R206 ;  /* 0x0000001fff267819 */ /* 0x000fe200000114ce */
[----:B------:R-:W-:Y:S01]  /*254d0*/  UIADD3 UR4, UR44, 0x38820, URZ ;  /* 0x000388202c047890 */ /* 0x000fe2000fffe03f */
[----:B------:R-:W-:Y:S01]  /*254e0*/  SHF.R.S32.HI R39, RZ, 0x1f, R23 ;  /* 0x0000001fff277819 */ /* 0x000fe20000011417 */
[----:B-1----:R-:W0:Y:S01]  /*254f0*/  @P0 LDC R3, c[0x0][0xcec] ;  /* 0x00033b00ff030b82 */ /* 0x002e220000000800 */
[----:B------:R-:W-:-:S02]  /*25500*/  UIMAD.WIDE.U32 UR8, UR61, UR10, UR8 ;  /* 0x0000000a3d0872a5 */ /* 0x000fc4000f8e0008 */
[----:B------:R-:W-:Y:S02]  /*25510*/  UPRMT UR4, URZ, 0x654, UR4 ;  /* 0x000006543f047896 */ /* 0x000fe40008000004 */
[----:B------:R-:W-:-:S03]  /*25520*/  UIMAD UR61, UR61, UR11, UR9 ;  /* 0x0000000b3d3d72a4 */ /* 0x000fc6000f8e0209 */
[----:B------:R-:W1:Y:S01]  /*25530*/  @P0 LDC R5, c[0x0][0xcf0] ;  /* 0x00033c00ff050b82 */ /* 0x000e620000000800 */
[----:B------:R-:W-:-:S03]  /*25540*/  ULDC.64 UR10, c[0x0][0xc30] ;  /* 0x00030c00000a7ab9 */ /* 0x000fc60000000a00 */
[----:B------:R-:W-:Y:S01]  /*25550*/  SYNCS.ARRIVE.TRANS64.RED.A1T0 RZ, [UR4], RZ ;  /* 0x000000ffffff79a7 */ /* 0x000fe20008100404 */
[----:B--2---:R-:W-:-:S04]  /*25560*/  IMAD R4, R4, 0x40, R0 ;  /* 0x0000004004047824 */ /* 0x004fc800078e0200 */
[----:B0-----:R-:W-:-:S04]  /*25570*/  @P0 IMAD.HI.U32 R0, R4, R3, RZ ;  /* 0x0000000304000227 */ /* 0x001fc800078e00ff */
[----:B------:R-:W-:Y:S01]  /*25580*/  IMAD.MOV.U32 R3, RZ, RZ, R4 ;  /* 0x000000ffff037224 */ /* 0x000fe200078e0004 */
[----:B-1----:R-:W-:Y:S01]  /*25590*/  @P0 SHF.R.U32.HI R3, RZ, R5, R0 ;  /* 0x00000005ff030219 */ /* 0x002fe20000011600 */
[----:B------:R-:W-:Y:S02]  /*255a0*/  IMAD.U32 R5, RZ, RZ, UR9 ;  /* 0x00000009ff057e24 */ /* 0x000fe4000f8e00ff */
[----:B------:R-:W-:Y:S01]  /*255b0*/  IMAD.U32 R5, RZ, RZ, UR61 ;  /* 0x0000003dff057e24 */ /* 0x000fe2000f8e00ff */
[--C-:B------:R-:W-:Y:S01]  /*255c0*/  SHF.R.S32.HI R0, RZ, 0x1f, R3.reuse ;  /* 0x0000001fff007819 */ /* 0x100fe20000011403 */
[----:B------:R-:W-:-:S04]  /*255d0*/  IMAD.MOV R7, RZ, RZ, -R3 ;  /* 0x000000ffff077224 */ /* 0x000fc800078e0a03 */
[----:B------:R-:W-:Y:S02]  /*255e0*/  IMAD R7, R21, R7, R4 ;  /* 0x0000000715077224 */ /* 0x000fe400078e0204 */
[----:B------:R-:W-:Y:S02]  /*255f0*/  IMAD R0, R0, UR10, RZ ;  /* 0x0000000a00007c24 */ /* 0x000fe4000f8e02ff */
[----:B------:R-:W-:Y:S01]  /*25600*/  IMAD.U32 R4, RZ, RZ, UR8 ;  /* 0x00000008ff047e24 */ /* 0x000fe2000f8e00ff */
[----:B------:R-:W-:Y:S01]  /*25610*/  ULDC.64 UR8, c[0x0][0xc28] ;  /* 0x00030a0000087ab9 */ /* 0x000fe20000000a00 */
[C---:B------:R-:W-:Y:S01]  /*25620*/  IMAD R9, R3.reuse, UR11, R0 ;  /* 0x0000000b03097c24 */ /* 0x040fe2000f8e0200 */
[----:B------:R-:W-:Y:S01]  /*25630*/  SHF.R.S32.HI R0, RZ, 0x1f, R7 ;  /* 0x0000001fff007819 */ /* 0x000fe20000011407 */
[----:B------:R-:W-:-:S04]  /*25640*/  IMAD.WIDE.U32 R4, R3, UR10, R4 ;  /* 0x0000000a03047c25 */ /* 0x000fc8000f8e0004 */
[----:B------:R-:W-:Y:S02]  /*25650*/  IMAD.IADD R5, R5, 0x1, R9 ;  /* 0x0000000105057824 */ /* 0x000fe400078e0209 */
[----:B------:R-:W-:Y:S02]  /*25660*/  IMAD.U32 R9, RZ, RZ, UR59 ;  /* 0x0000003bff097e24 */ /* 0x000fe4000f8e00ff */
[----:B------:R-:W-:Y:S02]  /*25670*/  IMAD R0, R0, UR8, RZ ;  /* 0x0000000800007c24 */ /* 0x000fe4000f8e02ff */
[----:B------:R-:W-:Y:S02]  /*25680*/  IMAD R21, R76, R21, RZ ;  /* 0x000000154c157224 */ /* 0x000fe400078e02ff */
[----:B------:R-:W-:Y:S02]  /*25690*/  IMAD R20, R9, 0x40, R22 ;  /* 0x0000004009147824 */ /* 0x000fe400078e0216 */
[----:B------:R-:W-:-:S02]  /*256a0*/  IMAD R3, R7, UR9, R0 ;  /* 0x0000000907037c24 */ /* 0x000fc4000f8e0200 */
[----:B------:R-:W-:Y:S01]  /*256b0*/  IMAD.WIDE.U32 R4, R7, UR8, R4 ;  /* 0x0000000807047c25 */ /* 0x000fe2000f8e0004 */
[----:B------:R-:W-:Y:S01]  /*256c0*/  ISETP.GE.AND P0, PT, R20, R21, PT ;  /* 0x000000151400720c */ /* 0x000fe20003f06270 */
[----:B------:R-:W-:Y:S02]  /*256d0*/  ULDC.64 UR8, c[0x0][0xc00] ;  /* 0x0003000000087ab9 */ /* 0x000fe40000000a00 */
[----:B------:R-:W-:Y:S01]  /*256e0*/  IMAD.IADD R5, R5, 0x1, R3 ;  /* 0x0000000105057824 */ /* 0x000fe200078e0203 */
[----:B------:R-:W-:-:S04]  /*256f0*/  LEA R3, P1, R4, UR8, 0x2 ;  /* 0x0000000804037c11 */ /* 0x000fc8000f8210ff */
[----:B------:R-:W-:Y:S01]  /*25700*/  LEA.HI.X R0, R4, UR9, R5, 0x2, P1 ;  /* 0x0000000904007c11 */ /* 0x000fe200088f1405 */
[----:B------:R0:W1:Y:S04]  /*25710*/  SHFL.IDX PT, R27, R3, RZ, 0x1c1f ;  /* 0x001c1fff031b7589 */ /* 0x00006800000e0000 */
[----:B------:R0:W2:Y:S01]  /*25720*/  SHFL.IDX PT, R25, R0, RZ, 0x1c1f ;  /* 0x001c1fff00197589 */ /* 0x0000a200000e0000 */
[----:B------:R-:W-:Y:S05]  /*25730*/  @P0 BRA `(.L_x_3206) ;  /* 0x0000000800840947 */ /* 0x000fea0003800000 */
[----:B------:R-:W-:Y:S02]  /*25740*/  ULDC UR4, c[0x0][0xbc8] ;  /* 0x0002f20000047ab9 */ /* 0x000fe40000000800 */
[----:B------:R-:W-:-:S13]  /*25750*/  ISETP.GE.AND P0, PT, R23, UR4, PT ;  /* 0x0000000417007c0c */ /* 0x000fda000bf06270 */
[----:B------:R-:W3:Y:S01]  /*25760*/  @!P0 LDL.64 R14, [R1+0x210] ;  /* 0x00021000010e8983 */ /* 0x000ee20000100a00 */
[----:B------:R-:W-:Y:S02]  /*25770*/  ISETP.GE.AND P1, PT, R206, UR4, PT ;  /* 0x00000004ce007c0c */ /* 0x000fe4000bf26270 */
[----:B-1----:R-:W-:-:S04]  /*25780*/  @!P0 LEA R8, P2, R23, R27, 0x2 ;  /* 0x0000001b17088211 */ /* 0x002fc800078410ff */
[----:B--2---:R-:W-:-:S05]  /*25790*/  @!P0 LEA.HI.X R9, R23, R25, R39, 0x2, P2 ;  /* 0x0000001917098211 */ /* 0x004fca00010f1427 */
[----:B---3--:R1:W-:Y:S04]  /*257a0*/  @!P0 ST.E.64 desc[UR36][R8.64], R14 ;  /* 0x0000000e08008985 */ /* 0x0083e8000c101b24 */
[----:B------:R-:W2:Y:S01]  /*257b0*/  @!P1 LDL.64 R4, [R1+0x220] ;  /* 0x0002200001049983 */ /* 0x000ea20000100a00 */
[----:B------:R-:W-:Y:S02]  /*257c0*/  ISETP.GE.AND P0, PT, R205, UR4, PT ;  /* 0x00000004cd007c0c */ /* 0x000fe4000bf06270 */
[----:B------:R-:W-:-:S04]  /*257d0*/  @!P1 LEA R10, P2, R206, R27, 0x2 ;  /* 0x0000001bce0a9211 */ /* 0x000fc800078410ff */
[----:B------:R-:W-:-:S05]  /*257e0*/  @!P1 LEA.HI.X R11, R206, R25, R38, 0x2, P2 ;  /* 0x00000019ce0b9211 */ /* 0x000fca00010f1426 */
[----:B--2---:R2:W-:Y:S04]  /*257f0*/  @!P1 ST.E.64 desc[UR36][R10.64], R4 ;  /* 0x000000040a009985 */ /* 0x0045e8000c101b24 */
[----:B------:R-:W3:Y:S01]  /*25800*/  @!P0 LDL.64 R6, [R1+0x230] ;  /* 0x0002300001068983 */ /* 0x000ee20000100a00 */
[----:B------:R-:W-:Y:S02]  /*25810*/  ISETP.GE.AND P1, PT, R204, UR4, PT ;  /* 0x00000004cc007c0c */ /* 0x000fe4000bf26270 */
[----:B------:R-:W-:-:S04]  /*25820*/  @!P0 LEA R12, P2, R205, R27, 0x2 ;  /* 0x0000001bcd0c8211 */ /* 0x000fc800078410ff */
[----:B------:R-:W-:-:S05]  /*25830*/  @!P0 LEA.HI.X R13, R205, R25, R37, 0x2, P2 ;  /* 0x00000019cd0d8211 */ /* 0x000fca00010f1425 */
[----:B---3--:R3:W-:Y:S04]  /*25840*/  @!P0 ST.E.64 desc[UR36][R12.64], R6 ;  /* 0x000000060c008985 */ /* 0x0087e8000c101b24 */
[----:B-1----:R-:W4:Y:S01]  /*25850*/  @!P1 LDL.64 R8, [R1+0x240] ;  /* 0x0002400001089983 */ /* 0x002f220000100a00 */
[----:B------:R-:W-:Y:S02]  /*25860*/  ISETP.GE.AND P0, PT, R203, UR4, PT ;  /* 0x00000004cb007c0c */ /* 0x000fe4000bf06270 */
[----:B------:R-:W-:-:S04]  /*25870*/  @!P1 LEA R14, P2, R204, R27, 0x2 ;  /* 0x0000001bcc0e9211 */ /* 0x000fc800078410ff */
[----:B------:R-:W-:-:S05]  /*25880*/  @!P1 LEA.HI.X R15, R204, R25, R36, 0x2, P2 ;  /* 0x00000019cc0f9211 */ /* 0x000fca00010f1424 */
[----:B----4-:R1:W-:Y:S04]  /*25890*/  @!P1 ST.E.64 desc[UR36][R14.64], R8 ;  /* 0x000000080e009985 */ /* 0x0103e8000c101b24 */
[----:B--2---:R-:W2:Y:S01]  /*258a0*/  @!P0 LDL.64 R4, [R1+0x250] ;  /* 0x0002500001048983 */ /* 0x004ea20000100a00 */
[----:B------:R-:W-:Y:S02]  /*258b0*/  ISETP.GE.AND P1, PT, R202, UR4, PT ;  /* 0x00000004ca007c0c */ /* 0x000fe4000bf26270 */
[----:B------:R-:W-:-:S04]  /*258c0*/  @!P0 LEA R10, P2, R203, R27, 0x2 ;  /* 0x0000001bcb0a8211 */ /* 0x000fc800078410ff */
[----:B------:R-:W-:-:S05]  /*258d0*/  @!P0 LEA.HI.X R11, R203, R25, R35, 0x2, P2 ;  /* 0x00000019cb0b8211 */ /* 0x000fca00010f1423 */
[----:B--2---:R2:W-:Y:S04]  /*258e0*/  @!P0 ST.E.64 desc[UR36][R10.64], R4 ;  /* 0x000000040a008985 */ /* 0x0045e8000c101b24 */
[----:B---3--:R-:W3:Y:S01]  /*258f0*/  @!P1 LDL.64 R6, [R1+0x260] ;  /* 0x0002600001069983 */ /* 0x008ee20000100a00 */
        /* <DEDUP_REMOVED lines=130> */
[----:B------:R-:W-:-:S04]  /*26120*/  @!P1 LEA R10, P0, R158, R27, 0x2 ;  /* 0x0000001b9e0a9211 */ /* 0x000fc800078010ff */
[----:B------:R-:W-:-:S05]  /*26130*/  @!P1 LEA.HI.X R11, R158, R25, R212, 0x2, P0 ;  /* 0x000000199e0b9211 */ /* 0x000fca00000f14d4 */
[----:B--2---:R3:W-:Y:S04]  /*26140*/  @!P1 ST.E.64 desc[UR36][R10.64], R4 ;  /* 0x000000040a009985 */ /* 0x0047e8000c101b24 */
.L_x_3206:
[----:B------:R-:W-:Y:S05]  /*26150*/  BSYNC B1 ;  /* 0x0000000000017941 */ /* 0x000fea0003800000 */
.L_x_3205:
[----:B------:R-:W-:Y:S01]  /*26160*/  VIADD R20, R20, 0x8 ;  /* 0x0000000814147836 */ /* 0x000fe20000000000 */
[----:B--2---:R2:W4:Y:S04]  /*26170*/  SHFL.IDX PT, R25, R0, 0x1, 0x1c1f ;  /* 0x003c1f0000197f89 */ /* 0x00452800000e0000 */
[----:B------:R-:W-:Y:S01]  /*26180*/  ISETP.GE.AND P0, PT, R20, R21, PT ;  /* 0x000000151400720c */ /* 0x000fe20003f06270 */
[----:B0-----:R-:W0:-:S12]  /*26190*/  SHFL.IDX PT, R3, R3, 0x1, 0x1c1f ;  /* 0x003c1f0003037f89 */ /* 0x001e1800000e0000 */
[----:B--2---:R-:W-:Y:S05]  /*261a0*/  @P0 BRA `(.L_x_3204) ;  /* 0x00000018008c0947 */ /* 0x004fea0003800000 */
[----:B------:R-:W2:Y:S02]  /*261b0*/  LDC R21, c[0x0][0xbc8] ;  /* 0x0002f200ff157b82 */ /* 0x000ea40000000800 */
[----:B--2---:R-:W-:-:S13]  /*261c0*/  ISETP.GE.AND P1, PT, R23, R21, PT ;  /* 0x000000151700720c */ /* 0x004fda0003f26270 */
[----:B---3--:R-:W2:Y:S01]  /*261d0*/  @!P1 LDL.64 R14, [R1+0x218] ;  /* 0x00021800010e9983 */ /* 0x008ea20000100a00 */
[----:B------:R-:W-:Y:S02]  /*261e0*/  ISETP.GE.AND P2, PT, R206, R21, PT ;  /* 0x00000015ce00720c */ /* 0x000fe40003f46270 */
[----:B0-----:R-:W-:-:S04]  /*261f0*/  @!P1 LEA R8, P0, R23, R3, 0x2 ;  /* 0x0000000317089211 */ /* 0x001fc800078010ff */
[----:B----4-:R-:W-:-:S05]  /*26200*/  @!P1 LEA.HI.X R9, R23, R25, R39, 0x2, P0 ;  /* 0x0000001917099211 */ /* 0x010fca00000f1427 */
[----:B--2---:R0:W-:Y:S04]  /*26210*/  @!P1 ST.E.64 desc[UR36][R8.64], R14 ;  /* 0x0000000e08009985 */ /* 0x0041e8000c101b24 */
[----:B------:R-:W2:Y:S01]  /*26220*/  @!P2 LDL.64 R4, [R1+0x228] ;  /* 0x000228000104a983 */ /* 0x000ea20000100a00 */
[----:B------:R-:W-:Y:S02]  /*26230*/  ISETP.GE.AND P1, PT, R205, R21, PT ;  /* 0x00000015cd00720c */ /* 0x000fe40003f26270 */
[----:B------:R-:W-:-:S04]  /*26240*/  @!P2 LEA R10, P0, R206, R3, 0x2 ;  /* 0x00000003ce0aa211 */ /* 0x000fc800078010ff */
[----:B------:R-:W-:-:S05]  /*26250*/  @!P2 LEA.HI.X R11, R206, R25, R38, 0x2, P0 ;  /* 0x00000019ce0ba211 */ /* 0x000fca00000f1426 */
[----:B--2---:R2:W-:Y:S04]  /*26260*/  @!P2 ST.E.64 desc[UR36][R10.64], R4 ;  /* 0x000000040a00a985 */ /* 0x0045e8000c101b24 */
[----:B------:R-:W3:Y:S01]  /*26270*/  @!P1 LDL.64 R6, [R1+0x238] ;  /* 0x0002380001069983 */ /* 0x000ee20000100a00 */
[----:B------:R-:W-:Y:S02]  /*26280*/  ISETP.GE.AND P2, PT, R204, R21, PT ;  /* 0x00000015cc00720c */ /* 0x000fe40003f46270 */
[----:B------:R-:W-:-:S04]  /*26290*/  @!P1 LEA R12, P0, R205, R3, 0x2 ;  /* 0x00000003cd0c9211 */ /* 0x000fc800078010ff */
[----:B------:R-:W-:-:S05]  /*262a0*/  @!P1 LEA.HI.X R13, R205, R25, R37, 0x2, P0 ;  /* 0x00000019cd0d9211 */ /* 0x000fca00000f1425 */
[----:B---3--:R3:W-:Y:S04]  /*262b0*/  @!P1 ST.E.64 desc[UR36][R12.64], R6 ;  /* 0x000000060c009985 */ /* 0x0087e8000c101b24 */
[----:B0-----:R-:W4:Y:S01]  /*262c0*/  @!P2 LDL.64 R8, [R1+0x248] ;  /* 0x000248000108a983 */ /* 0x001f220000100a00 */
[----:B------:R-:W-:Y:S02]  /*262d0*/  ISETP.GE.AND P1, PT, R203, R21, PT ;  /* 0x00000015cb00720c */ /* 0x000fe40003f26270 */
[----:B------:R-:W-:-:S04]  /*262e0*/  @!P2 LEA R14, P0, R204, R3, 0x2 ;  /* 0x00000003cc0ea211 */ /* 0x000fc800078010ff */
[----:B------:R-:W-:-:S05]  /*262f0*/  @!P2 LEA.HI.X R15, R204, R25, R36, 0x2, P0 ;  /* 0x00000019cc0fa211 */ /* 0x000fca00000f1424 */
[----:B----4-:R0:W-:Y:S04]  /*26300*/  @!P2 ST.E.64 desc[UR36][R14.64], R8 ;  /* 0x000000080e00a985 */ /* 0x0101e8000c101b24 */
[----:B--2---:R-:W2:Y:S01]  /*26310*/  @!P1 LDL.64 R4, [R1+0x258] ;  /* 0x0002580001049983 */ /* 0x004ea20000100a00 */
[----:B------:R-:W-:Y:S02]  /*26320*/  ISETP.GE.AND P2, PT, R202, R21, PT ;  /* 0x00000015ca00720c */ /* 0x000fe40003f46270 */
[----:B------:R-:W-:-:S04]  /*26330*/  @!P1 LEA R10, P0, R203, R3, 0x2 ;  /* 0x00000003cb0a9211 */ /* 0x000fc800078010ff */
[----:B------:R-:W-:-:S05]  /*26340*/  @!P1 LEA.HI.X R11, R203, R25, R35, 0x2, P0 ;  /* 0x00000019cb0b9211 */ /* 0x000fca00000f1423 */
[----:B--2---:R2:W-:Y:S04]  /*26350*/  @!P1 ST.E.64 desc[UR36][R10.64], R4 ;  /* 0x000000040a009985 */ /* 0x0045e8000c101b24 */
[----:B---3--:R-:W3:Y:S01]  /*26360*/  @!P2 LDL.64 R6, [R1+0x268] ;  /* 0x000268000106a983 */ /* 0x008ee20000100a00 */
        /* <DEDUP_REMOVED lines=119> */
[----:B---3--:R-:W2:Y:S01]  /*26ae0*/  @!P2 LDL.64 R6, [R1+0x3e8] ;  /* 0x0003e8000106a983 */ /* 0x008ea20000100a00 */
[----:B------:R-:W-:Y:S01]  /*26af0*/  @!P2 LEA R12, P0, R176, R3, 0x2 ;  /* 0x00000003b00ca211 */ /* 0x000fe200078010ff */
[----:B------:R-:W-:Y:S01]  /*26b00*/  BSSY B1, `(.L_x_3207) ;  /* 0x000000a000017945 */ /* 0x000fe20003800000 */
[----:B------:R-:W-:Y:S02]  /*26b10*/  ISETP.GE.AND P1, PT, R158, R21, PT ;  /* 0x000000159e00720c */ /* 0x000fe40003f26270 */
[----:B------:R-:W-:Y:S02]  /*26b20*/  @!P2 LEA.HI.X R13, R176, R25, R214, 0x2, P0 ;  /* 0x00000019b00da211 */ /* 0x000fe400000f14d6 */
[----:B------:R-:W-:-:S03]  /*26b30*/  ISETP.GE.AND P0, PT, R159, R21, PT ;  /* 0x000000159f00720c */ /* 0x000fc60003f06270 */
[----:B--2---:R0:W-:Y:S10]  /*26b40*/  @!P2 ST.E.64 desc[UR36][R12.64], R6 ;  /* 0x000000060c00a985 */ /* 0x0041f4000c101b24 */
[----:B------:R-:W-:Y:S05]  /*26b50*/  @P0 BRA `(.L_x_3208) ;  /* 0x0000000000100947 */ /* 0x000fea0003800000 */
[----:B0-----:R-:W2:Y:S01]  /*26b60*/  LDL.64 R6, [R1+0x3f8] ;  /* 0x0003f80001067983 */ /* 0x001ea20000100a00 */
[----:B------:R-:W-:-:S04]  /*26b70*/  LEA R4, P0, R159, R3, 0x2 ;  /* 0x000000039f047211 */ /* 0x000fc800078010ff */
[----:B------:R-:W-:-:S05]  /*26b80*/  LEA.HI.X R5, R159, R25, R213, 0x2, P0 ;  /* 0x000000199f057211 */ /* 0x000fca00000f14d5 */
[----:B--2---:R2:W-:Y:S04]  /*26b90*/  ST.E.64 desc[UR36][R4.64], R6 ;  /* 0x0000000604007985 */ /* 0x0045e8000c101b24 */
.L_x_3208:
[----:B------:R-:W-:Y:S05]  /*26ba0*/  BSYNC B1 ;  /* 0x0000000000017941 */ /* 0x000fea0003800000 */
.L_x_3207:
[----:B------:R-:W-:Y:S05]  /*26bb0*/  @P1 BRA `(.L_x_3204) ;  /* 0x0000001000081947 */ /* 0x000fea0003800000 */
[----:B0-2---:R-:W2:Y:S01]  /*26bc0*/  LDL.64 R6, [R1+0x408] ;  /* 0x0004080001067983 */ /* 0x005ea20000100a00 */
[----:B------:R-:W-:-:S04]  /*26bd0*/  LEA R4, P0, R158, R3, 0x2 ;  /* 0x000000039e047211 */ /* 0x000fc800078010ff */
[----:B------:R-:W-:-:S05]  /*26be0*/  LEA.HI.X R5, R158, R25, R212, 0x2, P0 ;  /* 0x000000199e057211 */ /* 0x000fca00000f14d4 */
[----:B--2---:R0:W-:Y:S01]  /*26bf0*/  ST.E.64 desc[UR36][R4.64], R6 ;  /* 0x0000000604007985 */ /* 0x0041e2000c101b24 */
[----:B------:R-:W-:Y:S05]  /*26c00*/  BRA `(.L_x_3204) ;  /* 0x0000000c00f47947 */ /* 0x000fea0003800000 */
.L_x_3197:
[----:B------:R-:W-:Y:S01]  /*26c10*/  ULDC.64 UR10, c[0x0][0xd00] ;  /* 0x00034000000a7ab9 */ /* 0x000fe20000000a00 */
[----:B------:R-:W-:Y:S01]  /*26c20*/  R2UR UR9, R211 ;  /* 0x00000000d30972ca */ /* 0x000fe200000e0000 */
        /* <DEDUP_REMOVED lines=12> */
[----:B------:R-:W-:Y:S01]  /*26cf0*/  IMAD.U32 R0, RZ, RZ, UR4 ;  /* 0x00000004ff007e24 */ /* 0x000fe2000f8e00ff */
[----:B------:R-:W0:Y:S04]  /*26d00*/  S2R R10, SR_TID.X ;  /* 0x00000000000a7919 */ /* 0x000e280000002100 */
        /* <DEDUP_REMOVED lines=8> */
[----:B------:R-:W-:Y:S01]  /*26d90*/  ULOP3.LUT UR15, UR9, 0xffff, URZ, 0xc0, !UPT ;  /* 0x0000ffff090f7892 */ /* 0x000fe2000f8ec03f */
[----:B0-----:R-:W-:-:S08]  /*26da0*/  VIADD R3, R10, 0xffffff80 ;  /* 0xffffff800a037836 */ /* 0x001fd00000000000 */
[----:B------:R-:W-:Y:S01]  /*26db0*/  @!UP1 ULDC UR8, c[0x0][0xbd4] ;  /* 0x0002f50000089ab9 */ /* 0x000fe20000000800 */
[----:B------:R-:W-:Y:S02]  /*26dc0*/  ISETP.GT.AND P0, PT, R3, 0x3f, PT ;  /* 0x0000003f0300780c */ /* 0x000fe40003f04270 */
[----:B--2---:R-:W-:Y:S01]  /*26dd0*/  @P1 R2UR UR4, R8 ;  /* 0x00000000080412ca */ /* 0x004fe200000e0000 */
[----:B-1----:R-:W-:-:S14]  /*26de0*/  @P2 BRA `(.L_x_3209) ;  /* 0x0000000000102947 */ /* 0x002fdc0003800000 */
[----:B------:R-:W-:Y:S05]  /*26df0*/  @!P1 BRA `(.L_x_3209) ;  /* 0x00000000000c9947 */ /* 0x000fea0003800000 */
[----:B------:R-:W2:Y:S04]  /*26e00*/  LDG.E R3, desc[UR36][R4.64] ;  /* 0x0000002404037981 */ /* 0x000ea8000c1e1900 */
[----:B-----5:R-:W2:Y:S02]  /*26e10*/  LDG.E R0, desc[UR36][R4.64+0x4] ;  /* 0x0000042404007981 */ /* 0x020ea4000c1e1900 */
[----:B--2---:R-:W-:-:S07]  /*26e20*/  IMAD.IADD R0, R0, 0x1, -R3 ;  /* 0x0000000100007824 */ /* 0x004fce00078e0a03 */
.L_x_3209:
[----:B------:R-:W-:Y:S01]  /*26e30*/  USHF.R.S32.HI UR14, URZ, 0x1f, UR60 ;  /* 0x0000001f3f0e7899 */ /* 0x000fe2000801143c */
[----:B------:R-:W-:Y:S01]  /*26e40*/  BSSY B1, `(.L_x_3210) ;  /* 0x000003b000017945 */ /* 0x000fe20003800000 */
[----:B------:R-:W-:Y:S02]  /*26e50*/  USHF.R.S32.HI UR24, URZ, 0x1f, UR4 ;  /* 0x0000001f3f187899 */ /* 0x000fe40008011404 */
[----:B------:R-:W-:Y:S02]  /*26e60*/  USEL UR9, UR60, URZ, !UP0 ;  /* 0x0000003f3c097287 */ /* 0x000fe4000c000000 */
[----:B------:R-:W-:Y:S01]  /*26e70*/  USEL UR14, UR14, URZ, !UP0 ;  /* 0x0000003f0e0e7287 */ /* 0x000fe2000c000000 */
[----:B------:R-:W-:Y:S11]  /*26e80*/  @P0 BRA `(.L_x_3211) ;  /* 0x0000000000d80947 */ /* 0x000ff60003800000 */
[----:B------:R-:W0:Y:S01]  /*26e90*/  LDC R9, c[0x0][0xce8] ;  /* 0x00033a00ff097b82 */ /* 0x000e220000000800 */
[----:B------:R-:W-:-:S04]  /*26ea0*/  IMAD.U32 R3, RZ, RZ, UR59 ;  /* 0x0000003bff037e24 */ /* 0x000fc8000f8e00ff */
[----:B------:R-:W-:-:S04]  /*26eb0*/  IMAD R3, R3, 0x40, R10 ;  /* 0x0000004003037824 */ /* 0x000fc800078e020a */
[----:B------:R-:W-:Y:S02]  /*26ec0*/  VIADD R6, R3, 0xffffff80 ;  /* 0xffffff8003067836 */ /* 0x000fe40000000000 */
        /* <DEDUP_REMOVED lines=50> */
.L_x_3211:
[----:B------:R-:W-:Y:S05]  /*271f0*/  BSYNC B1 ;  /* 0x0000000000017941 */ /* 0x000fea0003800000 */
.L_x_3210:
[----:B------:R-:W-:-:S06]  /*27200*/  UISETP.GT.AND UP0, UPT, UR8, 0x1, UPT ;  /* 0x000000010800788c */ /* 0x000fcc000bf04270 */
[----:B------:R-:W-:-:S13]  /*27210*/  PLOP3.LUT P0, PT, PT, PT, UP0, 0x80, 0x0 ;  /* 0x000000000000781c */ /* 0x000fda0003f0f008 */
[----:B------:R-:W-:Y:S05]  /*27220*/  @P0 BRA `(.L_x_3204) ;  /* 0x00000008006c0947 */ /* 0x000fea0003800000 */
[----:B------:R-:W1:Y:S01]  /*27230*/  LDC R11, c[0x0][0xce8] ;  /* 0x00033a00ff0b7b82 */ /* 0x000e620000000800 */
        /* <DEDUP_REMOVED lines=9> */
[----:B------:R-:W-:Y:S01]  /*272d0*/  IMAD R3, R157, 0x20, R207 ;  /* 0x000000209d037824 */ /* 0x000fe200078e02cf */
[----:B------:R-:W-:Y:S01]  /*272e0*/  ISETP.GE.AND P2, PT, R155, UR16, PT ;  /* 0x000000109b007c0c */ /* 0x000fe2000bf46270 */
[----:B------:R-:W-:Y:S01]  /*272f0*/  IMAD.SHL.U32 R9, R6, 0x2, RZ ;  /* 0x0000000206097824 */ /* 0x000fe200078e00ff */
[----:B------:R-:W-:Y:S01]  /*27300*/  UIADD3 UR11, UR11, UR8, URZ ;  /* 0x000000080b0b7290 */ /* 0x000fe2000fffe03f */
[----:B------:R-:W-:Y:S01]  /*27310*/  IMAD.U32 R8, RZ, RZ, UR59 ;  /* 0x0000003bff087e24 */ /* 0x000fe2000f8e00ff */
[----:B------:R-:W-:Y:S01]  /*27320*/  ULDC.64 UR12, c[0x0][0xbe8] ;  /* 0x0002fa00000c7ab9 */ /* 0x000fe20000000a00 */
[----:B------:R-:W-:Y:S01]  /*27330*/  ISETP.GE.AND P1, PT, R154, UR16, PT ;  /* 0x000000109a007c0c */ /* 0x000fe2000bf26270 */
[----:B------:R-:W-:Y:S01]  /*27340*/  UIMAD.WIDE.U32 UR10, UR15, UR12, UR10 ;  /* 0x0000000c0f0a72a5 */ /* 0x000fe2000f8e000a */
[----:B------:R-:W-:Y:S01]  /*27350*/  LOP3.LUT R6, R9, 0x2, R4, 0xe2, !PT ;  /* 0x0000000209067812 */ /* 0x000fe200078ee204 */
[----:B------:R-:W-:Y:S01]  /*27360*/  IMAD R8, R8, 0x40, R3 ;  /* 0x0000004008087824 */ /* 0x000fe200078e0203 */
[----:B------:R-:W-:Y:S01]  /*27370*/  SEL R4, RZ, 0xffffffff, P2 ;  /* 0xffffffffff047807 */ /* 0x000fe20001000000 */
[----:B------:R-:W-:Y:S01]  /*27380*/  UIMAD UR11, UR15, UR13, UR11 ;  /* 0x0000000d0f0b72a4 */ /* 0x000fe2000f8e020b */
[----:B------:R-:W-:Y:S01]  /*27390*/  SEL R9, RZ, 0xffffffff, P1 ;  /* 0xffffffffff097807 */ /* 0x000fe20000800000 */
[----:B------:R-:W-:Y:S01]  /*273a0*/  IMAD.MOV.U32 R3, RZ, RZ, R8 ;  /* 0x000000ffff037224 */ /* 0x000fe200078e0008 */
[----:B-1----:R-:W-:Y:S01]  /*273b0*/  ISETP.NE.AND P0, PT, R11, 0x1, PT ;  /* 0x000000010b00780c */ /* 0x002fe20003f05270 */
[----:B------:R-:W-:Y:S01]  /*273c0*/  ULDC.64 UR12, c[0x0][0xbf0] ;  /* 0x0002fc00000c7ab9 */ /* 0x000fe20000000a00 */
[----:B------:R-:W-:Y:S01]  /*273d0*/  IMAD.SHL.U32 R13, R4, 0x4, RZ ;  /* 0x00000004040d7824 */ /* 0x000fe200078e00ff */
[----:B------:R-:W-:Y:S01]  /*273e0*/  UIMAD UR14, UR14, UR12, URZ ;  /* 0x0000000c0e0e72a4 */ /* 0x000fe2000f8e023f */
[----:B------:R-:W-:Y:S01]  /*273f0*/  IMAD.SHL.U32 R9, R9, 0x8, RZ ;  /* 0x0000000809097824 */ /* 0x000fe200078e00ff */
[----:B------:R-:W-:Y:S01]  /*27400*/  ISETP.GE.AND P2, PT, R209, UR16, PT ;  /* 0x00000010d1007c0c */ /* 0x000fe2000bf46270 */
[----:B------:R-:W-:Y:S01]  /*27410*/  IMAD.U32 R26, RZ, RZ, UR59 ;  /* 0x0000003bff1a7e24 */ /* 0x000fe2000f8e00ff */
[----:B------:R-:W-:Y:S01]  /*27420*/  UIMAD UR4, UR9, UR13, UR14 ;  /* 0x0000000d090472a4 */ /* 0x000fe2000f8e020e */
[----:B------:R-:W-:Y:S01]  /*27430*/  LOP3.LUT R6, R13, 0x4, R6, 0xe2, !PT ;  /* 0x000000040d067812 */ /* 0x000fe200078ee206 */
[----:B------:R-:W-:Y:S01]  /*27440*/  UIMAD.WIDE.U32 UR8, UR9, UR12, UR10 ;  /* 0x0000000c090872a5 */ /* 0x000fe2000f8e000a */
[----:B-----5:R-:W-:Y:S01]  /*27450*/  IMAD R25, R0, R11, RZ ;  /* 0x0000000b00197224 */ /* 0x020fe200078e02ff */
[----:B------:R-:W-:Y:S01]  /*27460*/  SEL R0, RZ, 0x80, P2 ;  /* 0x00000080ff007807 */ /* 0x000fe20001000000 */
[----:B------:R-:W-:Y:S01]  /*27470*/  IMAD R26, R26, 0x40, R207 ;  /* 0x000000401a1a7824 */ /* 0x000fe200078e02cf */
[----:B------:R-:W0:Y:S01]  /*27480*/  @P0 LDC R5, c[0x0][0xcec] ;  /* 0x00033b00ff050b82 */ /* 0x000e220000000800 */
[----:B------:R-:W-:Y:S01]  /*27490*/  LOP3.LUT R10, R9, 0x8, R6, 0xe2, !PT ;  /* 0x00000008090a7812 */ /* 0x000fe200078ee206 */
[----:B------:R-:W-:Y:S01]  /*274a0*/  UIADD3 UR4, UR9, UR4, URZ ;  /* 0x0000000409047290 */ /* 0x000fe2000fffe03f */
[----:B------:R-:W-:Y:S01]  /*274b0*/  BSSY B1, `(.L_x_3212) ;  /* 0x000004e000017945 */ /* 0x000fe20003800000 */
[----:B------:R-:W-:-:S02]  /*274c0*/  SHF.R.S32.HI R27, RZ, 0x1f, R209 ;  /* 0x0000001fff1b7819 */ /* 0x000fc400000114d1 */
[----:B------:R-:W-:Y:S02]  /*274d0*/  SHF.R.S32.HI R28, RZ, 0x1f, R210 ;  /* 0x0000001fff1c7819 */ /* 0x000fe400000114d2 */
[----:B------:R-:W1:Y:S01]  /*274e0*/  @P0 LDC R7, c[0x0][0xcf0] ;  /* 0x00033c00ff070b82 */ /* 0x000e620000000800 */
[----:B------:R-:W-:Y:S02]  /*274f0*/  SHF.R.S32.HI R29, RZ, 0x1f, R152 ;  /* 0x0000001fff1d7819 */ /* 0x000fe40000011498 */
[----:B------:R-:W-:Y:S02]  /*27500*/  SHF.R.S32.HI R30, RZ, 0x1f, R153 ;  /* 0x0000001fff1e7819 */ /* 0x000fe40000011499 */
[----:B------:R-:W-:Y:S02]  /*27510*/  SHF.R.S32.HI R31, RZ, 0x1f, R154 ;  /* 0x0000001fff1f7819 */ /* 0x000fe4000001149a */
[----:B------:R-:W-:Y:S02]  /*27520*/  SHF.R.S32.HI R32, RZ, 0x1f, R155 ;  /* 0x0000001fff207819 */ /* 0x000fe4000001149b */
[----:B------:R-:W-:Y:S01]  /*27530*/  SHF.R.S32.HI R33, RZ, 0x1f, R156 ;  /* 0x0000001fff217819 */ /* 0x000fe2000001149c */
[----:B0-----:R-:W-:-:S04]  /*27540*/  @P0 IMAD.HI.U32 R4, R8, R5, RZ ;  /* 0x0000000508040227 */ /* 0x001fc800078e00ff */
[----:B------:R-:W-:Y:S02]  /*27550*/  IMAD.U32 R5, RZ, RZ, UR9 ;  /* 0x00000009ff057e24 */ /* 0x000fe4000f8e00ff */
[----:B------:R-:W-:Y:S01]  /*27560*/  IMAD.U32 R5, RZ, RZ, UR4 ;  /* 0x00000004ff057e24 */ /* 0x000fe2000f8e00ff */
[----:B-1----:R-:W-:Y:S01]  /*27570*/  @P0 SHF.R.U32.HI R3, RZ, R7, R4 ;  /* 0x00000007ff030219 */ /* 0x002fe20000011604 */
[----:B------:R-:W-:Y:S01]  /*27580*/  IMAD.U32 R4, RZ, RZ, UR8 ;  /* 0x00000008ff047e24 */ /* 0x000fe2000f8e00ff */
[----:B------:R-:W-:Y:S01]  /*27590*/  ISETP.GE.AND P0, PT, R153, UR16, PT ;  /* 0x0000001099007c0c */ /* 0x000fe2000bf06270 */
[----:B------:R-:W-:Y:S01]  /*275a0*/  ULDC.64 UR8, c[0x0][0xbe0] ;  /* 0x0002f80000087ab9 */ /* 0x000fe20000000a00 */
[--C-:B------:R-:W-:Y:S01]  /*275b0*/  SHF.R.S32.HI R6, RZ, 0x1f, R3.reuse ;  /* 0x0000001fff067819 */ /* 0x100fe20000011403 */
[----:B------:R-:W-:Y:S01]  /*275c0*/  IMAD.MOV R7, RZ, RZ, -R3 ;  /* 0x000000ffff077224 */ /* 0x000fe200078e0a03 */
[----:B------:R-:W-:Y:S01]  /*275d0*/  SEL R9, RZ, 0xffffffff, P0 ;  /* 0xffffffffff097807 */ /* 0x000fe20000000000 */
[----:B------:R-:W-:Y:S01]  /*275e0*/  IMAD.WIDE.U32 R4, R3, UR8, R4 ;  /* 0x0000000803047c25 */ /* 0x000fe2000f8e0004 */
[----:B------:R-:W-:-:S03]  /*275f0*/  ISETP.GE.AND P0, PT, R152, UR16, PT ;  /* 0x0000001098007c0c */ /* 0x000fc6000bf06270 */
[----:B------:R-:W-:Y:S02]  /*27600*/  IMAD R6, R6, UR8, RZ ;  /* 0x0000000806067c24 */ /* 0x000fe4000f8e02ff */
[----:B------:R-:W-:Y:S02]  /*27610*/  IMAD R7, R11, R7, R8 ;  /* 0x000000070b077224 */ /* 0x000fe400078e0208 */
[----:B------:R-:W-:Y:S02]  /*27620*/  IMAD.SHL.U32 R13, R9, 0x10, RZ ;  /* 0x00000010090d7824 */ /* 0x000fe400078e00ff */
[----:B------:R-:W-:Y:S01]  /*27630*/  IMAD R9, R3, UR9, R6 ;  /* 0x0000000903097c24 */ /* 0x000fe2000f8e0206 */
[----:B------:R-:W-:Y:S01]  /*27640*/  SEL R6, RZ, 0xffffffff, P0 ;  /* 0xffffffffff067807 */ /* 0x000fe20000000000 */
[----:B------:R-:W-:Y:S01]  /*27650*/  ULDC.64 UR8, c[0x0][0xbd8] ;  /* 0x0002f60000087ab9 */ /* 0x000fe20000000a00 */
[----:B------:R-:W-:Y:S01]  /*27660*/  SHF.R.S32.HI R3, RZ, 0x1f, R7 ;  /* 0x0000001fff037819 */ /* 0x000fe20000011407 */
[----:B------:R-:W-:Y:S01]  /*27670*/  IMAD.IADD R5, R5, 0x1, R9 ;  /* 0x0000000105057824 */ /* 0x000fe200078e0209 */
[----:B------:R-:W-:Y:S01]  /*27680*/  LOP3.LUT R10, R13, 0x10, R10, 0xe2, !PT ;  /* 0x000000100d0a7812 */ /* 0x000fe200078ee20a */
[----:B------:R-:W-:Y:S01]  /*27690*/  IMAD.SHL.U32 R13, R6, 0x20, RZ ;  /* 0x00000020060d7824 */ /* 0x000fe200078e00ff */
[----:B------:R-:W-:Y:S01]  /*276a0*/  ISETP.GE.AND P0, PT, R210, UR16, PT ;  /* 0x00000010d2007c0c */ /* 0x000fe2000bf06270 */
[----:B------:R-:W-:-:S02]  /*276b0*/  IMAD R6, R3, UR8, RZ ;  /* 0x0000000803067c24 */ /* 0x000fc4000f8e02ff */
[----:B------:R-:W-:Y:S01]  /*276c0*/  IMAD.WIDE.U32 R4, R7, UR8, R4 ;  /* 0x0000000807047c25 */ /* 0x000fe2000f8e0004 */
[----:B------:R-:W-:-:S03]  /*276d0*/  LOP3.LUT R10, R13, 0x20, R10, 0xe2, !PT ;  /* 0x000000200d0a7812 */ /* 0x000fc600078ee20a */
[----:B------:R-:W-:Y:S01]  /*276e0*/  IMAD R3, R7, UR9, R6 ;  /* 0x0000000907037c24 */ /* 0x000fe2000f8e0206 */
[----:B------:R-:W-:Y:S01]  /*276f0*/  SEL R7, RZ, 0x40, P0 ;  /* 0x00000040ff077807 */ /* 0x000fe20000000000 */
[----:B------:R-:W-:Y:S01]  /*27700*/  ULDC.64 UR8, c[0x0][0xb80] ;  /* 0x0002e00000087ab9 */ /* 0x000fe20000000a00 */
[----:B------:R-:W-:Y:S01]  /*27710*/  ISETP.GE.AND P0, PT, R26, R25, PT ;  /* 0x000000191a00720c */ /* 0x000fe20003f06270 */
[----:B------:R-:W-:Y:S01]  /*27720*/  IMAD.IADD R3, R5, 0x1, R3 ;  /* 0x0000000105037824 */ /* 0x000fe200078e0203 */
[----:B------:R-:W-:Y:S02]  /*27730*/  LEA R20, P1, R4, UR8, 0x1 ;  /* 0x0000000804147c11 */ /* 0x000fe4000f8208ff */
[----:B------:R-:W-:Y:S02]  /*27740*/  LOP3.LUT R21, R10, R7, RZ, 0xfc, !PT ;  /* 0x000000070a157212 */ /* 0x000fe400078efcff */
[----:B------:R-:W-:Y:S01]  /*27750*/  LEA.HI.X R3, R4, UR9, R3, 0x1, P1 ;  /* 0x0000000904037c11 */ /* 0x000fe200088f0c03 */
[----:B------:R0:W1:Y:S01]  /*27760*/  SHFL.IDX PT, R6, R20, RZ, 0x181f ;  /* 0x00181fff14067589 */ /* 0x00006200000e0000 */
[----:B------:R-:W-:-:S03]  /*27770*/  LOP3.LUT R24, R21, R0, RZ, 0xfc, !PT ;  /* 0x0000000015187212 */ /* 0x000fc600078efcff */
[----:B------:R0:W2:Y:S02]  /*27780*/  SHFL.IDX PT, R7, R3, RZ, 0x181f ;  /* 0x00181fff03077589 */ /* 0x0000a400000e0000 */
[----:B------:R-:W-:Y:S05]  /*27790*/  @P0 BRA `(.L_x_3213) ;  /* 0x00000000007c0947 */ /* 0x000fea0003800000 */
        /* <DEDUP_REMOVED lines=18> */
[----:B-1----:R-:W-:-:S02]  /*278c0*/  @!P1 LEA R8, P6, R152, R6, 0x1 ;  /* 0x0000000698089211 */ /* 0x002fc400078c08ff */
        /* <DEDUP_REMOVED lines=12> */
.L_x_3213:
[----:B------:R-:W-:Y:S05]  /*27990*/  BSYNC B1 ;  /* 0x0000000000017941 */ /* 0x000fea0003800000 */
.L_x_3212:
        /* <DEDUP_REMOVED lines=9> */
[----:B------:R-:W-:-:S05]  /*27a30*/  LOP3.LUT P1, RZ, R21, 0x40, RZ, 0xc0, !PT ;  /* 0x0000004015ff7812 */ /* 0x000fca000782c0ff */
[CC--:B-1----:R-:W-:Y:S02]  /*27a40*/  @!P2 LEA R8, P0, R156.reuse, R6.reuse, 0x1 ;  /* 0x000000069c08a211 */ /* 0x0c2fe400078008ff */
[----:B---3--:R-:W-:Y:S02]  /*27a50*/  @!P3 IMAD.WIDE R4, R19, 0x2, R6 ;  /* 0x000000021304b825 */ /* 0x008fe400078e0206 */
[-C--:B------:R-:W-:Y:S02]  /*27a60*/  @!P2 LEA.HI.X R9, R156, R7.reuse, R33, 0x1, P0 ;  /* 0x000000079c09a211 */ /* 0x080fe400000f0c21 */
[----:B------:R-:W-:Y:S01]  /*27a70*/  @!P5 LEA R10, P0, R155, R6, 0x1 ;  /* 0x000000069b0ad211 */ /* 0x000fe200078008ff */
[----:B------:R1:W-:Y:S01]  /*27a80*/  @!P3 ST.E.128 desc[UR36][R4.64], RZ ;  /* 0x000000ff0400b985 */ /* 0x0003e2000c101d24 */
[----:B------:R-:W-:Y:S02]  /*27a90*/  ISETP.GE.AND P3, PT, R153, UR16, PT ;  /* 0x0000001099007c0c */ /* 0x000fe4000bf66270 */
[----:B------:R-:W-:Y:S01]  /*27aa0*/  @!P5 LEA.HI.X R11, R155, R7, R32, 0x1, P0 ;  /* 0x000000079b0bd211 */ /* 0x000fe200000f0c20 */
[----:B------:R2:W-:Y:S01]  /*27ab0*/  @!P2 ST.E.128 desc[UR36][R8.64], RZ ;  /* 0x000000ff0800a985 */ /* 0x0005e2000c101d24 */
[----:B------:R-:W-:-:S02]  /*27ac0*/  ISETP.GE.AND P2, PT, R152, UR16, PT ;  /* 0x0000001098007c0c */ /* 0x000fc4000bf46270 */
[----:B------:R-:W-:Y:S01]  /*27ad0*/  LOP3.LUT P0, RZ, R24, 0x80, RZ, 0xc0, !PT ;  /* 0x0000008018ff7812 */ /* 0x000fe2000780c0ff */
[----:B------:R2:W-:Y:S01]  /*27ae0*/  @!P5 ST.E.128 desc[UR36][R10.64], RZ ;  /* 0x000000ff0a00d985 */ /* 0x0005e2000c101d24 */
[----:B------:R-:W-:-:S04]  /*27af0*/  @!P4 LEA R12, P6, R154, R6, 0x1 ;  /* 0x000000069a0cc211 */ /* 0x000fc800078c08ff */
[----:B------:R-:W-:Y:S02]  /*27b00*/  @!P4 LEA.HI.X R13, R154, R7, R31, 0x1, P6 ;  /* 0x000000079a0dc211 */ /* 0x000fe400030f0c1f */
[----:B------:R-:W-:-:S03]  /*27b10*/  @!P3 LEA R14, P5, R153, R6, 0x1 ;  /* 0x00000006990eb211 */ /* 0x000fc600078a08ff */
[----:B------:R2:W-:Y:S01]  /*27b20*/  @!P4 ST.E.128 desc[UR36][R12.64], RZ ;  /* 0x000000ff0c00c985 */ /* 0x0005e2000c101d24 */
[-C--:B-1----:R-:W-:Y:S02]  /*27b30*/  @!P2 LEA R4, P6, R152, R6.reuse, 0x1 ;  /* 0x000000069804a211 */ /* 0x082fe400078c08ff */
[-C--:B0-----:R-:W-:Y:S02]  /*27b40*/  @P1 LEA R20, P4, R210, R6.reuse, 0x1 ;  /* 0x00000006d2141211 */ /* 0x081fe400078808ff */
        /* <DEDUP_REMOVED lines=9> */
.L_x_3204:
[----:B------:R-:W-:Y:S05]  /*27be0*/  BSYNC B0 ;  /* 0x0000000000007941 */ /* 0x000fea0003800000 */
.L_x_3196:
[----:B------:R-:W-:Y:S02]  /*27bf0*/  ULDC UR4, c[0x0][0xd3c] ;  /* 0x00034f0000047ab9 */ /* 0x000fe40000000800 */
[----:B------:R-:W-:-:S06]  /*27c00*/  UISETP.GE.AND UP0, UPT, UR6, UR4, UPT ;  /* 0x000000040600728c */ /* 0x000fcc000bf06270 */
[----:B------:R-:W-:-:S13]  /*27c10*/  PLOP3.LUT P0, PT, PT, PT, UP0, 0x80, 0x0 ;  /* 0x000000000000781c */ /* 0x000fda0003f0f008 */
[----:B------:R-:W-:Y:S05]  /*27c20*/  @!P0 BRA `(.L_x_3214) ;  /* 0xfffffd9400c88947 */ /* 0x000fea000383ffff */
[----:B------:R-:W-:Y:S05]  /*27c30*/  EXIT ;  /* 0x000000000000794d */ /* 0x000fea0003800000 */
.L_x_3065:
[----:B------:R-:W-:-:S08]  /*27c40*/  NOP ;  /* 0x0000000000007918 */ /* 0x000fd00000000000 */
[----:B0-----:R-:W0:-:S00]  /*27c50*/  USETMAXREG.DEALLOC.CTAPOOL 0x28 ;  /* 0x00000028000079c8 */ /* 0x001e0000080e0500 */
[----:B0-----:R-:W-:Y:S02]  /*27c60*/  LOP3.LUT R0, R0, 0x3, RZ, 0xc0, !PT ;  /* 0x0000000300007812 */ /* 0x001fe400078ec0ff */
[----:B------:R-:W-:-:S04]  /*27c70*/  LOP3.LUT R16, R16, 0xffdfffff, RZ, 0xc0, !PT ;  /* 0xffdfffff10107812 */ /* 0x000fc800078ec0ff */
[----:B------:R-:W0:Y:S02]  /*27c80*/  SHFL.IDX PT, R0, R0, RZ, 0x1f ;  /* 0x00001fff00007589 */ /* 0x000e2400000e0000 */
[----:B0-----:R-:W-:Y:S01]  /*27c90*/  ISETP.NE.AND P0, PT, R0, RZ, PT ;  /* 0x000000ff0000720c */ /* 0x001fe20003f05270 */
[----:B------:R-:W-:-:S12]  /*27ca0*/  IMAD.MOV.U32 R0, RZ, RZ, RZ ;  /* 0x000000ffff007224 */ /* 0x000fd800078e00ff */
        /* <DEDUP_REMOVED lines=9> */
.L_x_3215:
[----:B------:R-:W0:Y:S01]  /*27d40*/  S2R R2, SR_TID.X ;  /* 0x0000000000027919 */ /* 0x000e220000002100 */
[----:B------:R-:W-:Y:S01]  /*27d50*/  ULDC UR4, c[0x0][0xd3c] ;  /* 0x00034f0000047ab9 */ /* 0x000fe20000000800 */
[----:B------:R-:W-:Y:S01]  /*27d60*/  IMAD.MOV.U32 R9, RZ, RZ, RZ ;  /* 0x000000ffff097224 */ /* 0x000fe200078e00ff */
[----:B------:R-:W1:Y:S01]  /*27d70*/  S2UR UR6, SR_CTAID.X ;  /* 0x00000000000679c3 */ /* 0x000e620000002500 */
[----:B------:R-:W-:Y:S01]  /*27d80*/  ULDC UR5, c[0x0][0xd38] ;  /* 0x00034e0000057ab9 */ /* 0x000fe20000000800 */
[----:B0-----:R-:W-:-:S04]  /*27d90*/  LOP3.LUT R7, R2, 0x1f, RZ, 0xc0, !PT ;  /* 0x0000001f02077812 */ /* 0x001fc800078ec0ff */
[----:B------:R-:W-:-:S04]  /*27da0*/  ISETP.NE.AND P0, PT, R7, 0x1f, PT ;  /* 0x0000001f0700780c */ /* 0x000fc80003f05270 */
[----:B------:R-:W-:-:S13]  /*27db0*/  ISETP.GE.OR P1, PT, R7, UR4, !P0 ;  /* 0x0000000407007c0c */ /* 0x000fda000c726670 */
[----:B------:R-:W0:Y:S08]  /*27dc0*/  @!P1 LDC.64 R4, c[0x0][0xd80] ;  /* 0x00036000ff049b82 */ /* 0x000e300000000a00 */
[----:B------:R-:W2:Y:S01]  /*27dd0*/  @!P1 LDC.64 R2, c[0x0][0xd78] ;  /* 0x00035e00ff029b82 */ /* 0x000ea20000000a00 */
[----:B0-----:R-:W-:-:S05]  /*27de0*/  @!P1 IMAD.WIDE.U32 R4, R7, 0x4, R4 ;  /* 0x0000000407049825 */ /* 0x001fca00078e0004 */
        /* <DEDUP_REMOVED lines=26> */
[----:B0-----:R-:W-:-:S05]  /*27f90*/  IMAD R6, R6, UR5, RZ ;  /* 0x0000000506067c24 */ /* 0x001fca000f8e02ff */
[----:B-1----:R-:W-:Y:S01]  /*27fa0*/  ISETP.GT.AND P6, PT, R6, UR6, PT ;  /* 0x0000000606007c0c */ /* 0x002fe2000bfc4270 */
[----:B------:R-:W-:-:S12]  /*27fb0*/  IMAD.MOV.U32 R3, RZ, RZ, R6 ;  /* 0x000000ffff037224 */ /* 0x000fd800078e0006 */
[----:B------:R-:W-:Y:S05]  /*27fc0*/  @P6 BRA `(.L_x_3217) ;  /* 0x0000000000986947 */ /* 0x000fea0003800000 */
[----:B------:R-:W-:Y:S01]  /*27fd0*/  IMAD.MOV.U32 R6, RZ, RZ, R3 ;  /* 0x000000ffff067224 */ /* 0x000fe200078e0003 */
[----:B------:R-:W-:Y:S01]  /*27fe0*/  UMOV UR4, URZ ;  /* 0x0000003f00047c82 */ /* 0x000fe20008000000 */
[----:B------:R-:W-:-:S05]  /*27ff0*/  ULDC UR5, c[0x0][0xd38] ;  /* 0x00034e0000057ab9 */ /* 0x000fca0000000800 */
.L_x_3219:
[----:B------:R-:W0:Y:S01]  /*28000*/  LDC R0, c[0x0][0xd3c] ;  /* 0x00034f00ff007b82 */ /* 0x000e220000000800 */
[----:B------:R-:W-:-:S06]  /*28010*/  UIADD3 UR4, UR4, 0x1f, URZ ;  /* 0x0000001f04047890 */ /* 0x000fcc000fffe03f */
[----:B0-----:R-:W-:-:S13]  /*28020*/  ISETP.LE.AND P6, PT, R0, UR4, PT ;  /* 0x0000000400007c0c */ /* 0x001fda000bfc3270 */
[----:B------:R-:W-:Y:S05]  /*28030*/  @P6 BRA `(.L_x_3218) ;  /* 0x0000000800a86947 */ /* 0x000fea0003800000 */
[----:B------:R-:W-:-:S05]  /*28040*/  VIADD R9, R7, UR4 ;  /* 0x0000000407097c36 */ /* 0x000fca0008000000 */
[----:B------:R-:W-:Y:S01]  /*28050*/  ISETP.GE.OR P6, PT, R9, R0, !P0 ;  /* 0x000000000900720c */ /* 0x000fe200047c6670 */
[----:B------:R-:W-:-:S12]  /*28060*/  IMAD.MOV.U32 R0, RZ, RZ, RZ ;  /* 0x000000ffff007224 */ /* 0x000fd800078e00ff */
        /* <DEDUP_REMOVED lines=28> */
.L_x_3217:
        /* <DEDUP_REMOVED lines=13> */
.L_x_3220:
        /* <DEDUP_REMOVED lines=62> */
.L_x_3221:
        /* <DEDUP_REMOVED lines=61> */
.L_x_3222:
[----:B------:R-:W-:-:S05]  /*28ab0*/  LOP3.LUT R25, RZ, R2, RZ, 0x33, !PT ;  /* 0x00000002ff197212 */ /* 0x000fca00078e33ff */
[----:B------:R-:W-:Y:S01]  /*28ac0*/  IMAD.IADD R25, R0, 0x1, R25 ;  /* 0x0000000100197824 */ /* 0x000fe200078e0219 */
[----:B------:R-:W-:Y:S06]  /*28ad0*/  BRA `(.L_x_3223) ;  /* 0x0000000000147947 */ /* 0x000fec0003800000 */
.L_x_3218:
[----:B------:R-:W-:Y:S01]  /*28ae0*/  ULDC UR4, c[0x0][0xd3c] ;  /* 0x00034f0000047ab9 */ /* 0x000fe20000000800 */
[----:B------:R-:W-:Y:S02]  /*28af0*/  IMAD.MOV.U32 R25, RZ, RZ, RZ ;  /* 0x000000ffff197224 */ /* 0x000fe400078e00ff */
[----:B------:R-:W-:Y:S02]  /*28b00*/  IMAD.U32 R24, RZ, RZ, UR6 ;  /* 0x00000006ff187e24 */ /* 0x000fe4000f8e00ff */
[----:B------:R-:W-:Y:S02]  /*28b10*/  IMAD.MOV.U32 R26, RZ, RZ, RZ ;  /* 0x000000ffff1a7224 */ /* 0x000fe400078e00ff */
[----:B------:R-:W-:-:S07]  /*28b20*/  IMAD.U32 R27, RZ, RZ, UR4 ;  /* 0x00000004ff1b7e24 */ /* 0x000fce000f8e00ff */
.L_x_3223:
[----:B------:R-:W-:-:S13]  /*28b30*/  ISETP.NE.AND P0, PT, R7, RZ, PT ;  /* 0x000000ff0700720c */ /* 0x000fda0003f05270 */
[----:B------:R-:W0:Y:S01]  /*28b40*/  @!P0 S2R R3, SR_CgaCtaId ;  /* 0x0000000000038919 */ /* 0x000e220000008800 */
[----:B------:R-:W-:-:S04]  /*28b50*/  @!P0 MOV R0, 0x400 ;  /* 0x0000040000008802 */ /* 0x000fc80000000f00 */
[----:B0-----:R-:W-:-:S05]  /*28b60*/  @!P0 LEA R0, R3, R0, 0x18 ;  /* 0x0000000003008211 */ /* 0x001fca00078ec0ff */
[----:B------:R1:W-:Y:S01]  /*28b70*/  @!P0 STS.128 [R0+0x388d0], R24 ;  /* 0x0388d01800008388 */ /* 0x0003e20000000c00 */
[----:B------:R-:W-:Y:S06]  /*28b80*/  BAR.ARV 0x5, 0x180 ;  /* 0x0146000000007b1d */ /* 0x000fec0000002000 */
.L_x_3216:
[----:B------:R2:W-:Y:S01]  /*28b90*/  STL [R1+0x430], RZ ;  /* 0x000430ff01007387 */ /* 0x0005e20000100800 */
[----:B------:R-:W-:Y:S01]  /*28ba0*/  ULDC UR4, c[0x0][0xd3c] ;  /* 0x00034f0000047ab9 */ /* 0x000fe20000000800 */
[----:B------:R-:W-:Y:S01]  /*28bb0*/  IMAD.MOV.U32 R23, RZ, RZ, 0x1 ;  /* 0x00000001ff177424 */ /* 0x000fe200078e00ff */
[----:B0-----:R-:W-:Y:S01]  /*28bc0*/  ISETP.GE.AND P0, PT, R27, UR4, PT ;  /* 0x000000041b007c0c */ /* 0x001fe2000bf06270 */
[----:B------:R-:W-:-:S12]  /*28bd0*/  IMAD.MOV.U32 R18, RZ, RZ, RZ ;  /* 0x000000ffff127224 */ /* 0x000fd800078e00ff */
[----:B--2---:R-:W-:Y:S05]  /*28be0*/  @P0 BRA `(.L_x_3224) ;  /* 0x0000006000440947 */ /* 0x004fea0003800000 */
[----:B-1----:R-:W2:Y:S01]  /*28bf0*/  LDL R0, [R1+0x454] ;  /* 0x0004540001007983 */ /* 0x002ea20000100800 */
[----:B------:R-:W0:Y:S01]  /*28c00*/  S2UR UR5, SR_CgaCtaId ;  /* 0x00000000000579c3 */ /* 0x000e220000008800 */
[----:B------:R-:W-:Y:S01]  /*28c10*/  BSSY B8, `(.L_x_3224) ;  /* 0x000060e000087945 */ /* 0x000fe20003800000 */
[----:B------:R-:W-:Y:S01]  /*28c20*/  IMAD.MOV.U32 R23, RZ, RZ, 0x1 ;  /* 0x00000001ff177424 */ /* 0x000fe200078e00ff */
[----:B------:R-:W1:Y:S01]  /*28c30*/  S2R R5, SR_TID.X ;  /* 0x0000000000057919 */ /* 0x000e620000002100 */
[----:B------:R-:W-:Y:S01]  /*28c40*/  IMAD.MOV.U32 R18, RZ, RZ, RZ ;  /* 0x000000ffff127224 */ /* 0x000fe200078e00ff */
[----:B------:R-:W-:Y:S01]  /*28c50*/  ULDC UR39, c[0x0][0xc] ;  /* 0x0000030000277ab9 */ /* 0x000fe20000000800 */
[----:B------:R3:W-:Y:S01]  /*28c60*/  STL [R1+0x430], RZ ;  /* 0x000430ff01007387 */ /* 0x0007e20000100800 */
[C---:B-1----:R-:W-:Y:S02]  /*28c70*/  LOP3.LUT R4, R5.reuse, 0x7f, RZ, 0xc0, !PT ;  /* 0x0000007f05047812 */ /* 0x042fe400078ec0ff */
[----:B--2---:R-:W-:Y:S01]  /*28c80*/  R2UR UR4, R0 ;  /* 0x00000000000472ca */ /* 0x004fe200000e0000 */
[----:B------:R-:W-:-:S05]  /*28c90*/  IMAD.SHL.U32 R0, R5, 0x8, RZ ;  /* 0x0000000805007824 */ /* 0x000fca00078e00ff */
[----:B------:R-:W-:-:S04]  /*28ca0*/  LOP3.LUT R2, R0, 0x1f8, RZ, 0xc0, !PT ;  /* 0x000001f800027812 */ /* 0x000fc800078ec0ff */
[----:B------:R-:W-:Y:S01]  /*28cb0*/  LOP3.LUT R3, R2, 0x38, R5, 0x78, !PT ;  /* 0x0000003802037812 */ /* 0x000fe200078e7805 */
[----:B------:R-:W-:Y:S01]  /*28cc0*/  IMAD.SHL.U32 R2, R5, 0x10, RZ ;  /* 0x0000001005027824 */ /* 0x000fe200078e00ff */
[----:B------:R-:W-:Y:S01]  /*28cd0*/  SHF.R.U32.HI R5, RZ, 0x3, R4 ;  /* 0x00000003ff057819 */ /* 0x000fe20000011604 */
[----:B------:R-:W-:Y:S01]  /*28ce0*/  ULOP3.LUT UR38, UR4, 0x2, URZ, 0xfc, !UPT ;  /* 0x0000000204267892 */ /* 0x000fe2000f8efc3f */
[----:B------:R-:W-:Y:S02]  /*28cf0*/  LOP3.LUT R4, R0, 0x38, RZ, 0xc0, !PT ;  /* 0x0000003800047812 */ /* 0x000fe400078ec0ff */
[----:B------:R-:W-:Y:S01]  /*28d00*/  UMOV UR4, 0x400 ;  /* 0x0000040000047882 */ /* 0x000fe20000000000 */
[----:B------:R-:W-:Y:S01]  /*28d10*/  LOP3.LUT R34, R3, 0x200, R0, 0xf8, !PT ;  /* 0x0000020003227812 */ /* 0x000fe200078ef800 */
[----:B0-----:R-:W-:Y:S01]  /*28d20*/  ULEA UR4, UR5, UR4, 0x18 ;  /* 0x0000000405047291 */ /* 0x001fe2000f8ec03f */
[----:B------:R-:W-:Y:S02]  /*28d30*/  LOP3.LUT R2, R5, 0x70, R2, 0xf8, !PT ;  /* 0x0000007005027812 */ /* 0x000fe400078ef802 */
[----:B------:R-:W-:-:S02]  /*28d40*/  LOP3.LUT R0, R4, 0x40, RZ, 0xfc, !PT ;  /* 0x0000004004007812 */ /* 0x000fc400078efcff */
[C---:B------:R-:W-:Y:S01]  /*28d50*/  LOP3.LUT R3, R4.reuse, 0x80, RZ, 0xfc, !PT ;  /* 0x0000008004037812 */ /* 0x040fe200078efcff */
[----:B------:R-:W-:Y:S01]  /*28d60*/  IMAD.U32 R17, RZ, RZ, UR4 ;  /* 0x00000004ff117e24 */ /* 0x000fe2000f8e00ff */
[C---:B------:R-:W-:Y:S02]  /*28d70*/  LOP3.LUT R2, R4.reuse, 0xc0, RZ, 0xfc, !PT ;  /* 0x000000c004027812 */ /* 0x040fe400078efcff */
[----:B------:R-:W-:Y:S01]  /*28d80*/  LOP3.LUT R0, R4, 0x100, RZ, 0xfc, !PT ;  /* 0x0000010004007812 */ /* 0x000fe200078efcff */
[----:B------:R-:W-:Y:S01]  /*28d90*/  IMAD R19, R34, 0x2, R17 ;  /* 0x0000000222137824 */ /* 0x000fe200078e0211 */
[C---:B------:R-:W-:Y:S02]  /*28da0*/  LOP3.LUT R3, R4.reuse, 0x140, RZ, 0xfc, !PT ;  /* 0x0000014004037812 */ /* 0x040fe400078efcff */
[C---:B------:R-:W-:Y:S02]  /*28db0*/  LOP3.LUT R2, R4.reuse, 0x180, RZ, 0xfc, !PT ;  /* 0x0000018004027812 */ /* 0x040fe400078efcff */
[----:B---3--:R-:W-:-:S07]  /*28dc0*/  LOP3.LUT R0, R4, 0x1c0, RZ, 0xfc, !PT ;  /* 0x000001c004007812 */ /* 0x008fce00078efcff */
.L_x_3301:
[----:B------:R-:W-:Y:S05]  /*28dd0*/  YIELD ;  /* 0x0000000000007946 */ /* 0x000fea0003800000 */
[----:B------:R-:W-:Y:S01]  /*28de0*/  ULDC.64 UR4, c[0x0][0xb20] ;  /* 0x0002c80000047ab9 */ /* 0x000fe20000000a00 */
[----:B------:R-:W-:Y:S01]  /*28df0*/  IMAD.MOV.U32 R32, RZ, RZ, RZ ;  /* 0x000000ffff207224 */ /* 0x000fe200078e00ff */
[----:B------:R-:W-:-:S04]  /*28e00*/  ISETP.NE.U32.AND P0, PT, RZ, UR4, PT ;  /* 0x00000004ff007c0c */ /* 0x000fc8000bf05070 */
[----:B------:R-:W-:Y:S01]  /*28e10*/  ISETP.NE.AND.EX P0, PT, RZ, UR5, PT, P0 ;  /* 0x00000005ff007c0c */ /* 0x000fe2000bf05300 */
[----:B------:R-:W-:-:S12]  /*28e20*/  ULDC.64 UR4, c[0x0][0xb10] ;  /* 0x0002c40000047ab9 */ /* 0x000fd80000000a00 */
[----:B------:R-:W0:Y:S02]  /*28e30*/  @P0 LDC.64 R2, c[0x0][0xb20] ;  /* 0x0002c800ff020b82 */ /* 0x000e240000000a00 */
[----:B0-----:R-:W-:-:S05]  /*28e40*/  @P0 IMAD.WIDE R2, R27, 0x4, R2 ;  /* 0x000000041b020825 */ /* 0x001fca00078e0202 */
[----:B------:R0:W5:Y:S01]  /*28e50*/  @P0 LDG.E R32, desc[UR36][R2.64] ;  /* 0x0000002402200981 */ /* 0x000162000c1e1900 */
[----:B------:R-:W-:Y:S01]  /*28e60*/  ISETP.NE.U32.AND P0, PT, RZ, UR4, PT ;  /* 0x00000004ff007c0c */ /* 0x000fe2000bf05070 */
[----:B------:R-:W-:Y:S01]  /*28e70*/  IMAD.MOV.U32 R35, RZ, RZ, RZ ;  /* 0x000000ffff237224 */ /* 0x000fe200078e00ff */
[----:B------:R-:W-:Y:S02]  /*28e80*/  LOP3.LUT R16, R16, 0xffffffbf, RZ, 0xc0, !PT ;  /* 0xffffffbf10107812 */ /* 0x000fe400078ec0ff */
[----:B------:R-:W-:Y:S01]  /*28e90*/  ISETP.NE.AND.EX P1, PT, RZ, UR5, PT, P0 ;  /* 0x00000005ff007c0c */ /* 0x000fe2000bf25300 */
[----:B------:R-:W-:Y:S02]  /*28ea0*/  ULDC.64 UR4, c[0x0][0xaf8] ;  /* 0x0002be0000047ab9 */ /* 0x000fe40000000a00 */
[----:B------:R-:W-:Y:S01]  /*28eb0*/  ISETP.NE.U32.AND P0, PT, RZ, UR4, PT ;  /* 0x00000004ff007c0c */ /* 0x000fe2000bf05070 */
[----:B0-----:R-:W0:Y:S03]  /*28ec0*/  LDC.64 R2, c[0x0][0xaf8] ;  /* 0x0002be00ff027b82 */ /* 0x001e260000000a00 */
[----:B------:R-:W-:Y:S01]  /*28ed0*/  ISETP.NE.AND.EX P2, PT, RZ, UR5, PT, P0 ;  /* 0x00000005ff007c0c */ /* 0x000fe2000bf45300 */
[----:B------:R-:W-:-:S05]  /*28ee0*/  ULDC.64 UR4, c[0x0][0x418] ;  /* 0x0001060000047ab9 */ /* 0x000fca0000000a00 */
[----:B-1----:R-:W1:Y:S07]  /*28ef0*/  @P1 LDC.64 R4, c[0x0][0xb10] ;  /* 0x0002c400ff041b82 */ /* 0x002e6e0000000a00 */
[----:B------:R-:W-:Y:S01]  /*28f00*/  @P2 LOP3.LUT R16, R16, 0x40, RZ, 0xfc, !PT ;  /* 0x0000004010102812 */ /* 0x000fe200078efcff */
[----:B0-----:R-:W-:-:S05]  /*28f10*/  IMAD.WIDE R2, R27, 0x4, R2 ;  /* 0x000000041b027825 */ /* 0x001fca00078e0202 */
[----:B------:R0:W5:Y:S01]  /*28f20*/  @P2 LDG.E R35, desc[UR36][R2.64] ;  /* 0x0000002402232981 */ /* 0x000162000c1e1900 */
[----:B-1----:R-:W-:-:S05]  /*28f30*/  @P1 IMAD.WIDE R4, R27, 0x4, R4 ;  /* 0x000000041b041825 */ /* 0x002fca00078e0204 */
[----:B--2---:R-:W2:Y:S01]  /*28f40*/  @P1 LDG.E R0, desc[UR36][R4.64] ;  /* 0x0000002404001981 */ /* 0x004ea2000c1e1900 */
        /* <DEDUP_REMOVED lines=10> */
[----:B0-----:R-:W-:-:S05]  /*28ff0*/  IMAD.U32 R0, RZ, RZ, UR4 ;  /* 0x00000004ff007e24 */ /* 0x001fca000f8e00ff */
[----:B------:R1:W-:Y:S01]  /*29000*/  STL [R1+0x410], R0 ;  /* 0x0004100001007387 */ /* 0x0003e20000100800 */
[----:B------:R-:W-:Y:S05]  /*29010*/  @!P2 BRA `(.L_x_3225) ;  /* 0x000000000010a947 */ /* 0x000fea0003800000 */
[----:B------:R-:W2:Y:S04]  /*29020*/  LDG.E R5, desc[UR36][R2.64] ;  /* 0x0000002402057981 */ /* 0x000ea8000c1e1900 */
[----:B-1----:R-:W2:Y:S02]  /*29030*/  LDG.E R0, desc[UR36][R2.64+0x4] ;  /* 0x0000042402007981 */ /* 0x002ea4000c1e1900 */
[----:B--2---:R-:W-:-:S05]  /*29040*/  IMAD.IADD R0, R0, 0x1, -R5 ;  /* 0x0000000100007824 */ /* 0x004fca00078e0a05 */
[----:B------:R2:W-:Y:S02]  /*29050*/  STL [R1+0x410], R0 ;  /* 0x0004100001007387 */ /* 0x0005e40000100800 */
.L_x_3225:
[----:B------:R-:W-:Y:S02]  /*29060*/  ULDC.64 UR4, c[0x0][0xb18] ;  /* 0x0002c60000047ab9 */ /* 0x000fe40000000a00 */
[----:B------:R-:W-:-:S04]  /*29070*/  ISETP.NE.U32.AND P0, PT, RZ, UR4, PT ;  /* 0x00000004ff007c0c */ /* 0x000fc8000bf05070 */
[----:B------:R-:W-:-:S13]  /*29080*/  ISETP.NE.AND.EX P0, PT, RZ, UR5, PT, P0 ;  /* 0x00000005ff007c0c */ /* 0x000fda000bf05300 */
[----:B------:R-:W-:Y:S05]  /*29090*/  @!P0 BRA `(.L_x_3226) ;  /* 0x0000000000108947 */ /* 0x000fea0003800000 */
[----:B0-----:R-:W0:Y:S02]  /*290a0*/  LDC.64 R2, c[0x0][0xb18] ;  /* 0x0002c600ff027b82 */ /* 0x001e240000000a00 */
[----:B0-----:R-:W-:-:S05]  /*290b0*/  IMAD.WIDE R2, R27, 0x4, R2 ;  /* 0x000000041b027825 */ /* 0x001fca00078e0202 */
[----:B------:R0:W5:Y:S01]  /*290c0*/  LDG.E R7, desc[UR36][R2.64] ;  /* 0x0000002402077981 */ /* 0x000162000c1e1900 */
[----:B------:R-:W-:Y:S05]  /*290d0*/  BRA `(.L_x_3227) ;  /* 0x0000000000247947 */ /* 0x000fea0003800000 */
.L_x_3226:
[----:B------:R-:W-:Y:S02]  /*290e0*/  ULDC.64 UR4, c[0x0][0xb00] ;  /* 0x0002c00000047ab9 */ /* 0x000fe40000000a00 */
[----:B------:R-:W-:-:S04]  /*290f0*/  ISETP.NE.U32.AND P0, PT, RZ, UR4, PT ;  /* 0x00000004ff007c0c */ /* 0x000fc8000bf05070 */
[----:B------:R-:W-:-:S13]  /*29100*/  ISETP.NE.AND.EX P0, PT, RZ, UR5, PT, P0 ;  /* 0x00000005ff007c0c */ /* 0x000fda000bf05300 */
[----:B------:R-:W-:Y:S05]  /*29110*/  @!P0 BRA `(.L_x_3227) ;  /* 0x0000000000148947 */ /* 0x000fea0003800000 */
[----:B0-----:R-:W0:Y:S02]  /*29120*/  LDC.64 R2, c[0x0][0xb00] ;  /* 0x0002c000ff027b82 */ /* 0x001e240000000a00 */
[----:B0-----:R-:W-:-:S05]  /*29130*/  IMAD.WIDE R2, R27, 0x4, R2 ;  /* 0x000000041b027825 */ /* 0x001fca00078e0202 */
[----:B------:R-:W3:Y:S04]  /*29140*/  LDG.E R7, desc[UR36][R2.64] ;  /* 0x0000002402077981 */ /* 0x000ee8000c1e1900 */
[----:B-12---:R-:W3:Y:S02]  /*29150*/  LDG.E R0, desc[UR36][R2.64+0x4] ;  /* 0x0000042402007981 */ /* 0x006ee4000c1e1900 */
[----:B---3--:R-:W-:-:S07]  /*29160*/  IMAD.IADD R7, R0, 0x1, -R7 ;  /* 0x0000000100077824 */ /* 0x008fce00078e0a07 */
.L_x_3227:
[----:B------:R-:W3:Y:S01]  /*29170*/  LDL R6, [R1+0x410] ;  /* 0x0004100001067983 */ /* 0x000ee20000100800 */
[----:B012---:R-:W0:Y:S01]  /*29180*/  LDC R0, c[0x0][0x448] ;  /* 0x00011200ff007b82 */ /* 0x007e220000000800 */
[----:B------:R-:W-:Y:S01]  /*29190*/  IMAD.SHL.U32 R37, R25, 0x40, RZ ;  /* 0x0000004019257824 */ /* 0x000fe200078e00ff */
[----:B------:R-:W-:Y:S01]  /*291a0*/  LOP3.LUT R16, R16, 0xffffefff, RZ, 0xc0, !PT ;  /* 0xffffefff10107812 */ /* 0x000fe200078ec0ff */
[----:B-----5:R-:W-:Y:S02]  /*291b0*/  IMAD.IADD R25, R7, 0x1, -R32 ;  /* 0x0000000107197824 */ /* 0x020fe400078e0a20 */
[----:B------:R-:W-:-:S03]  /*291c0*/  VIADD R4, R37, 0x3f ;  /* 0x0000003f25047836 */ /* 0x000fc60000000000 */
[----:B------:R-:W1:Y:S01]  /*291d0*/  LDC.64 R2, c[0x0][0xad8] ;  /* 0x0002b600ff027b82 */ /* 0x000e620000000a00 */
[----:B0-----:R-:W-:Y:S02]  /*291e0*/  ISETP.NE.AND P2, PT, R0, 0x1, PT ;  /* 0x000000010000780c */ /* 0x001fe40003f45270 */
[----:B-1----:R-:W-:-:S11]  /*291f0*/  ISETP.GE.AND P1, PT, R3, 0x1, PT ;  /* 0x000000010300780c */ /* 0x002fd60003f26270 */
[----:B------:R-:W0:Y:S01]  /*29200*/  @P2 LDC R5, c[0x0][0x44c] ;  /* 0x00011300ff052b82 */ /* 0x000e220000000800 */
[----:B------:R-:W-:-:S07]  /*29210*/  @P2 LOP3.LUT R16, R16, 0x1000, RZ, 0xfc, !PT ;  /* 0x0000100010102812 */ /* 0x000fce00078efcff */
[----:B------:R-:W1:Y:S01]  /*29220*/  @P2 LDC R0, c[0x0][0x450] ;  /* 0x00011400ff002b82 */ /* 0x000e620000000800 */
[----:B0-----:R-:W-:-:S05]  /*29230*/  @P2 IMAD.HI.U32 R5, R4, R5, RZ ;  /* 0x0000000504052227 */ /* 0x001fca00078e00ff */
[----:B-1----:R-:W-:Y:S02]  /*29240*/  @P2 SHF.R.U32.HI R4, RZ, R0, R5 ;  /* 0x00000000ff042219 */ /* 0x002fe40000011605 */
[----:B---3--:R-:W-:-:S05]  /*29250*/  IADD3 R5, R25, 0x1, -R6 ;  /* 0x0000000119057810 */ /* 0x008fca0007ffe806 */
        /* <DEDUP_REMOVED lines=14> */
.L_x_3230:
[----:B------:R-:W-:-:S13]  /*29340*/  ISETP.NE.AND P0, PT, R3, 0x1, PT ;  /* 0x000000010300780c */ /* 0x000fda0003f05270 */
[----:B------:R-:W0:Y:S02]  /*29350*/  @P0 LDC.64 R4, c[0x0][0xae0] ;  /* 0x0002b800ff040b82 */ /* 0x000e240000000a00 */
[----:B0-----:R-:W-:-:S05]  /*29360*/  @P0 IMAD.HI.U32 R4, R0, R4, RZ ;  /* 0x0000000400040227 */ /* 0x001fca00078e00ff */
[----:B------:R-:W-:-:S07]  /*29370*/  @P0 SHF.R.U32.HI R0, RZ, R5, R4 ;  /* 0x00000005ff000219 */ /* 0x000fce0000011604 */
.L_x_3231:
[----:B------:R-:W-:Y:S05]  /*29380*/  BSYNC B0 ;  /* 0x0000000000007941 */ /* 0x000fea0003800000 */
.L_x_3229:
[----:B------:R-:W-:-:S05]  /*29390*/  IMAD R5, R0, R3, R3 ;  /* 0x0000000300057224 */ /* 0x000fca00078e0203 */
[----:B------:R-:W-:-:S07]  /*293a0*/  VIMNMX R2, R2, R5, PT ;  /* 0x0000000502027248 */ /* 0x000fce0003fe0100 */
.L_x_3228:
[----:B------:R-:W0:Y:S01]  /*293b0*/  @P2 LDC R0, c[0x0][0x44c] ;  /* 0x00011300ff002b82 */ /* 0x000e220000000800 */
[----:B------:R-:W-:Y:S01]  /*293c0*/  VIADD R2, R2, 0x3f ;  /* 0x0000003f02027836 */ /* 0x000fe20000000000 */
[----:B------:R-:W-:Y:S01]  /*293d0*/  ULDC UR4, c[0x0][0xad4] ;  /* 0x0002b50000047ab9 */ /* 0x000fe20000000800 */
[----:B------:R-:W-:-:S05]  /*293e0*/  IMAD.MOV.U32 R4, RZ, RZ, R37 ;  /* 0x000000ffff047224 */ /* 0x000fca00078e0025 */
[----:B------:R-:W1:Y:S01]  /*293f0*/  @P2 LDC R5, c[0x0][0x450] ;  /* 0x00011400ff052b82 */ /* 0x000e620000000800 */
[----:B0-----:R-:W-:-:S05]  /*29400*/  @P2 IMAD.HI.U32 R0, R37, R0, RZ ;  /* 0x0000000025002227 */ /* 0x001fca00078e00ff */
        /* <DEDUP_REMOVED lines=22> */
.L_x_3234:
[----:B------:R-:W-:-:S13]  /*29570*/  ISETP.NE.AND P0, PT, R3, 0x1, PT ;  /* 0x000000010300780c */ /* 0x000fda0003f05270 */
[----:B------:R-:W0:Y:S02]  /*29580*/  @P0 LDC.64 R4, c[0x0][0xae0] ;  /* 0x0002b800ff040b82 */ /* 0x000e240000000a00 */
[----:B0-----:R-:W-:-:S05]  /*29590*/  @P0 IMAD.HI.U32 R4, R6, R4, RZ ;  /* 0x0000000406040227 */ /* 0x001fca00078e00ff */
[----:B------:R-:W-:-:S07]  /*295a0*/  @P0 SHF.R.U32.HI R6, RZ, R5, R4 ;  /* 0x00000005ff060219 */ /* 0x000fce0000011604 */
.L_x_3235:
[----:B------:R-:W-:Y:S05]  /*295b0*/  BSYNC B0 ;  /* 0x0000000000007941 */ /* 0x000fea0003800000 */
.L_x_3233:
[----:B------:R-:W-:-:S05]  /*295c0*/  IMAD R3, R6, R3, RZ ;  /* 0x0000000306037224 */ /* 0x000fca00078e02ff */
[----:B------:R-:W-:-:S07]  /*295d0*/  VIMNMX R2, R2, R3, !PT ;  /* 0x0000000302027248 */ /* 0x000fce0007fe0100 */
.L_x_3232:
        /* <DEDUP_REMOVED lines=43> */
.L_x_3237:
[----:B------:R-:W-:Y:S05]  /*29890*/  BSYNC B0 ;  /* 0x0000000000007941 */ /* 0x000fea0003800000 */
.L_x_3236:
        /* <DEDUP_REMOVED lines=23> */
.L_x_3239:
        /* <DEDUP_REMOVED lines=20> */
.L_x_3242:
[----:B------:R-:W-:Y:S05]  /*29b50*/  BSYNC B6 ;  /* 0x0000000000067941 */ /* 0x000fea0003800000 */
.L_x_3241:
        /* <DEDUP_REMOVED lines=20> */
.L_x_3245:
        /* <DEDUP_REMOVED lines=15> */
.L_x_3244:
[----:B------:R-:W-:Y:S05]  /*29d90*/  BSYNC B6 ;  /* 0x0000000000067941 */ /* 0x000fea0003800000 */
.L_x_3243:
[----:B------:R-:W-:Y:S01]  /*29da0*/  ULDC.64 UR4, c[0x0][0xaf0] ;  /* 0x0002bc0000047ab9 */ /* 0x000fe20000000a00 */
[----:B------:R-:W0:Y:S01]  /*29db0*/  S2R R21, SR_TID.X ;  /* 0x0000000000157919 */ /* 0x000e220000002100 */
[----:B------:R-:W-:Y:S01]  /*29dc0*/  ISETP.NE.U32.AND P0, PT, RZ, UR4, PT ;  /* 0x00000004ff007c0c */ /* 0x000fe2000bf05070 */
[----:B------:R-:W-:Y:S01]  /*29dd0*/  IMAD.MOV.U32 R28, RZ, RZ, R27 ;  /* 0x000000ffff1c7224 */ /* 0x000fe200078e001b */
[----:B------:R-:W-:Y:S01]  /*29de0*/  ULDC UR4, c[0x0][0x320] ;  /* 0x0000c80000047ab9 */ /* 0x000fe20000000800 */
[----:B------:R-:W1:Y:S01]  /*29df0*/  S2R R22, SR_TID.X ;  /* 0x0000000000167919 */ /* 0x000e620000002100 */
[----:B------:R-:W-:Y:S01]  /*29e00*/  ISETP.NE.AND.EX P0, PT, RZ, UR5, PT, P0 ;  /* 0x00000005ff007c0c */ /* 0x000fe2000bf05300 */
[----:B------:R-:W2:-:S12]  /*29e10*/  LDC R20, c[0x0][0x430] ;  /* 0x00010c00ff147b82 */ /* 0x000e980000000800 */
[----:B------:R-:W3:Y:S01]  /*29e20*/  @P0 LDC.64 R2, c[0x0][0xaf0] ;  /* 0x0002bc00ff020b82 */ /* 0x000ee20000000a00 */
[----:B0-----:R-:W-:-:S05]  /*29e30*/  IMAD.SHL.U32 R29, R21, 0x8, RZ ;  /* 0x00000008151d7824 */ /* 0x001fca00078e00ff */
[----:B------:R-:W-:Y:S01]  /*29e40*/  LOP3.LUT R29, R29, 0x38, RZ, 0xc0, !PT ;  /* 0x000000381d1d7812 */ /* 0x000fe200078ec0ff */
[----:B-1----:R-:W-:-:S03]  /*29e50*/  IMAD.SHL.U32 R21, R22, 0x8, RZ ;  /* 0x0000000816157824 */ /* 0x002fc600078e00ff */
[----:B------:R-:W-:Y:S01]  /*29e60*/  LOP3.LUT R33, R29, 0x40, RZ, 0xfc, !PT ;  /* 0x000000401d217812 */ /* 0x000fe200078efcff */
[----:B---3--:R-:W-:Y:S01]  /*29e70*/  @P0 IMAD.WIDE R2, R27, 0x4, R2 ;  /* 0x000000041b020825 */ /* 0x008fe200078e0202 */
[C---:B------:R-:W-:Y:S02]  /*29e80*/  LOP3.LUT R0, R29.reuse, 0x180, RZ, 0xfc, !PT ;  /* 0x000001801d007812 */ /* 0x040fe400078efcff */
[----:B------:R-:W-:Y:S02]  /*29e90*/  LOP3.LUT R29, R29, 0x1c0, RZ, 0xfc, !PT ;  /* 0x000001c01d1d7812 */ /* 0x000fe400078efcff */
[----:B------:R-:W-:Y:S01]  /*29ea0*/  ISETP.GE.AND P3, PT, R33, UR4, PT ;  /* 0x0000000421007c0c */ /* 0x000fe2000bf66270 */
[----:B------:R0:W5:Y:S01]  /*29eb0*/  @P0 LDG.E R28, desc[UR36][R2.64] ;  /* 0x00000024021c0981 */ /* 0x000162000c1e1900 */
[----:B------:R-:W-:Y:S01]  /*29ec0*/  ISETP.GE.AND P0, PT, R29, UR4, PT ;  /* 0x000000041d007c0c */ /* 0x000fe2000bf06270 */
[C---:B------:R-:W-:Y:S01]  /*29ed0*/  IMAD.SHL.U32 R29, R22.reuse, 0x8, RZ ;  /* 0x00000008161d7824 */ /* 0x040fe200078e00ff */
[----:B------:R-:W-:Y:S01]  /*29ee0*/  LOP3.LUT R21, R21, 0x38, RZ, 0xc0, !PT ;  /* 0x0000003815157812 */ /* 0x000fe200078ec0ff */
[----:B------:R-:W-:Y:S01]  /*29ef0*/  IMAD.SHL.U32 R22, R22, 0x8, RZ ;  /* 0x0000000816167824 */ /* 0x000fe200078e00ff */
[----:B------:R-:W-:Y:S01]  /*29f00*/  LOP3.LUT R16, R16, 0xfffffdff, RZ, 0xc0, !PT ;  /* 0xfffffdff10107812 */ /* 0x000fe200078ec0ff */
[----:B------:R-:W-:Y:S01]  /*29f10*/  UMOV UR5, 0xffffffff ;  /* 0xffffffff00057882 */ /* 0x000fe20000000000 */
[----:B------:R-:W-:-:S02]  /*29f20*/  LOP3.LUT R29, R29, 0x38, RZ, 0xc0, !PT ;  /* 0x000000381d1d7812 */ /* 0x000fc400078ec0ff */
[----:B------:R-:W-:Y:S02]  /*29f30*/  ISETP.GE.AND P2, PT, R21, UR4, PT ;  /* 0x0000000415007c0c */ /* 0x000fe4000bf46270 */
[----:B------:R-:W-:Y:S02]  /*29f40*/  LOP3.LUT R29, R29, 0x80, RZ, 0xfc, !PT ;  /* 0x000000801d1d7812 */ /* 0x000fe400078efcff */
[----:B------:R-:W-:Y:S02]  /*29f50*/  @P3 LOP3.LUT R16, R16, 0x200, RZ, 0xfc, !PT ;  /* 0x0000020010103812 */ /* 0x000fe400078efcff */
[----:B------:R-:W-:Y:S02]  /*29f60*/  LOP3.LUT R22, R22, 0x38, RZ, 0xc0, !PT ;  /* 0x0000003816167812 */ /* 0x000fe400078ec0ff */
[----:B------:R-:W-:Y:S02]  /*29f70*/  ISETP.GE.AND P5, PT, R29, UR4, PT ;  /* 0x000000041d007c0c */ /* 0x000fe4000bfa6270 */
[----:B------:R-:W-:-:S02]  /*29f80*/  LOP3.LUT R16, R16, 0xfffffbff, RZ, 0xc0, !PT ;  /* 0xfffffbff10107812 */ /* 0x000fc400078ec0ff */
[----:B------:R-:W-:Y:S02]  /*29f90*/  LOP3.LUT R22, R22, 0xc0, RZ, 0xfc, !PT ;  /* 0x000000c016167812 */ /* 0x000fe400078efcff */
[----:B------:R-:W-:Y:S02]  /*29fa0*/  @P2 LOP3.LUT R16, R16, 0x400, RZ, 0xfc, !PT ;  /* 0x0000040010102812 */ /* 0x000fe400078efcff */
[----:B------:R-:W-:Y:S02]  /*29fb0*/  ISETP.GE.AND P4, PT, R22, UR4, PT ;  /* 0x0000000416007c0c */ /* 0x000fe4000bf86270 */
[----:B------:R-:W-:Y:S02]  /*29fc0*/  LOP3.LUT R16, R16, 0xffffffdf, RZ, 0xc0, !PT ;  /* 0xffffffdf10107812 */ /* 0x000fe400078ec0ff */
[C---:B------:R-:W-:Y:S02]  /*29fd0*/  LOP3.LUT R22, R21.reuse, 0x100, RZ, 0xfc, !PT ;  /* 0x0000010015167812 */ /* 0x040fe400078efcff */
[----:B------:R-:W-:-:S02]  /*29fe0*/  LOP3.LUT R21, R21, 0x140, RZ, 0xfc, !PT ;  /* 0x0000014015157812 */ /* 0x000fc400078efcff */
[----:B------:R-:W-:Y:S02]  /*29ff0*/  @P5 LOP3.LUT R16, R16, 0x20, RZ, 0xfc, !PT ;  /* 0x0000002010105812 */ /* 0x000fe400078efcff */
[----:B------:R-:W-:Y:S02]  /*2a000*/  ISETP.GE.AND P2, PT, R21, UR4, PT ;  /* 0x0000000415007c0c */ /* 0x000fe4000bf46270 */
[----:B------:R-:W-:Y:S02]  /*2a010*/  LOP3.LUT R16, R16, 0xffffffef, RZ, 0xc0, !PT ;  /* 0xffffffef10107812 */ /* 0x000fe400078ec0ff */
[----:B------:R-:W-:Y:S02]  /*2a020*/  ISETP.GE.AND P3, PT, R22, UR4, PT ;  /* 0x0000000416007c0c */ /* 0x000fe4000bf66270 */
[----:B------:R-:W-:Y:S02]  /*2a030*/  @P4 LOP3.LUT R16, R16, 0x10, RZ, 0xfc, !PT ;  /* 0x0000001010104812 */ /* 0x000fe400078efcff */
[----:B------:R-:W-:-:S02]  /*2a040*/  ISETP.GE.AND P1, PT, R0, UR4, PT ;  /* 0x0000000400007c0c */ /* 0x000fc4000bf26270 */
[----:B------:R-:W-:Y:S02]  /*2a050*/  LOP3.LUT R16, R16, 0xfffffffb, RZ, 0xc0, !PT ;  /* 0xfffffffb10107812 */ /* 0x000fe400078ec0ff */
[----:B------:R-:W-:Y:S02]  /*2a060*/  SEL R6, RZ, 0x40, P1 ;  /* 0x00000040ff067807 */ /* 0x000fe40000800000 */
[----:B------:R-:W-:Y:S02]  /*2a070*/  @P2 LOP3.LUT R16, R16, 0x4, RZ, 0xfc, !PT ;  /* 0x0000000410102812 */ /* 0x000fe400078efcff */
[----:B------:R-:W-:Y:S02]  /*2a080*/  SEL R29, RZ, 0x80, P0 ;  /* 0x00000080ff1d7807 */ /* 0x000fe40000000000 */
[----:B------:R-:W-:Y:S02]  /*2a090*/  LOP3.LUT R16, R16, 0xfffffff7, RZ, 0xc0, !PT ;  /* 0xfffffff710107812 */ /* 0x000fe400078ec0ff */
[----:B------:R-:W-:-:S02]  /*2a0a0*/  LEA R0, R30, 0xffffffc0, 0x6 ;  /* 0xffffffc01e007811 */ /* 0x000fc400078e30ff */
[----:B------:R-:W-:Y:S01]  /*2a0b0*/  @P3 LOP3.LUT R16, R16, 0x8, RZ, 0xfc, !PT ;  /* 0x0000000810103812 */ /* 0x000fe200078efcff */
[----:B0-2---:R-:W-:Y:S06]  /*2a0c0*/  BRA.DIV UR5, `(.L_x_3246) ;  /* 0x0000005205a47947 */ /* 0x005fec000b800000 */
.L_x_3319:
[----:B------:R-:W0:Y:S01]  /*2a0d0*/  S2R R2, SR_TID.X ;  /* 0x0000000000027919 */ /* 0x000e220000002100 */
[----:B------:R-:W-:Y:S01]  /*2a0e0*/  ISETP.NE.AND P1, PT, R20, 0x1, PT ;  /* 0x000000011400780c */ /* 0x000fe20003f25270 */
[----:B------:R-:W-:Y:S01]  /*2a0f0*/  IMAD.MOV.U32 R36, RZ, RZ, RZ ;  /* 0x000000ffff247224 */ /* 0x000fe200078e00ff */
[----:B-----5:R-:W-:Y:S01]  /*2a100*/  SHF.R.S32.HI R33, RZ, 0x1f, R28 ;  /* 0x0000001fff217819 */ /* 0x020fe2000001141c */
[----:B------:R-:W1:Y:S01]  /*2a110*/  S2R R3, SR_TID.X ;  /* 0x0000000000037919 */ /* 0x000e620000002100 */
[C---:B------:R-:W-:Y:S02]  /*2a120*/  LOP3.LUT P6, RZ, R16.reuse, 0x400, RZ, 0xc0, !PT ;  /* 0x0000040010ff7812 */ /* 0x040fe400078cc0ff */
[----:B------:R-:W-:-:S07]  /*2a130*/  LOP3.LUT R16, R16, 0xffffdfff, RZ, 0xc0, !PT ;  /* 0xffffdfff10107812 */ /* 0x000fce00078ec0ff */
[----:B------:R-:W-:Y:S02]  /*2a140*/  @P1 LOP3.LUT R16, R16, 0x2000, RZ, 0xfc, !PT ;  /* 0x0000200010101812 */ /* 0x000fe400078efcff */
[----:B0-----:R-:W-:Y:S01]  /*2a150*/  LOP3.LUT R2, R2, 0x7f, RZ, 0xc0, !PT ;  /* 0x0000007f02027812 */ /* 0x001fe200078ec0ff */
[----:B-1----:R-:W-:-:S03]  /*2a160*/  IMAD.SHL.U32 R10, R3, 0x10, RZ ;  /* 0x00000010030a7824 */ /* 0x002fc600078e00ff */
[----:B------:R-:W-:Y:S01]  /*2a170*/  SHF.R.U32.HI R2, RZ, 0x3, R2 ;  /* 0x00000003ff027819 */ /* 0x000fe20000011602 */
[----:B------:R-:W0:Y:S03]  /*2a180*/  @P1 LDC R3, c[0x0][0x434] ;  /* 0x00010d00ff031b82 */ /* 0x000e260000000800 */
[----:B------:R-:W-:-:S05]  /*2a190*/  LOP3.LUT R10, R2, 0x70, R10, 0xf8, !PT ;  /* 0x00000070020a7812 */ /* 0x000fca00078ef80a */
[----:B------:R-:W-:Y:S01]  /*2a1a0*/  IMAD.IADD R7, R10, 0x1, R0 ;  /* 0x000000010a077824 */ /* 0x000fe200078e0200 */
[----:B------:R-:W1:Y:S04]  /*2a1b0*/  @P1 LDC R2, c[0x0][0x438] ;  /* 0x00010e00ff021b82 */ /* 0x000e680000000800 */
[C---:B------:R-:W-:Y:S01]  /*2a1c0*/  ISETP.GE.AND P0, PT, R7.reuse, R25, PT ;  /* 0x000000190700720c */ /* 0x040fe20003f06270 */
[----:B------:R-:W-:-:S03]  /*2a1d0*/  IMAD.IADD R7, R7, 0x1, R32 ;  /* 0x0000000107077824 */ /* 0x000fc600078e0220 */
[----:B------:R-:W-:Y:S01]  /*2a1e0*/  ISETP.GT.U32.OR P0, PT, R10, 0x3f, P0 ;  /* 0x0000003f0a00780c */ /* 0x000fe20000704470 */
[----:B------:R-:W-:Y:S02]  /*2a1f0*/  IMAD.MOV.U32 R8, RZ, RZ, R7 ;  /* 0x000000ffff087224 */ /* 0x000fe400078e0007 */
[----:B0-----:R-:W-:-:S10]  /*2a200*/  @P1 IMAD.HI.U32 R3, R7, R3, RZ ;  /* 0x0000000307031227 */ /* 0x001fd400078e00ff */
[----:B------:R-:W0:Y:S01]  /*2a210*/  @!P0 LDC.64 R4, c[0x0][0x428] ;  /* 0x00010a00ff048b82 */ /* 0x000e220000000a00 */
[----:B-1----:R-:W-:-:S04]  /*2a220*/  @P1 SHF.R.U32.HI R8, RZ, R2, R3 ;  /* 0x00000002ff081219 */ /* 0x002fc80000011603 */
        /* <DEDUP_REMOVED lines=23> */
[----:B------:R-:W-:-:S04]  /*2a3a0*/  LOP3.LUT R2, R4, R2, R3, 0xfe, !PT ;  /* 0x0000000204027212 */ /* 0x000fc800078efe03 */
[----:B------:R-:W-:Y:S01]  /*2a3b0*/  LOP3.LUT R6, R2, R6, RZ, 0xfc, !PT ;  /* 0x0000000602067212 */ /* 0x000fe200078efcff */
[----:B------:R-:W-:-:S03]  /*2a3c0*/  IMAD.MOV R2, RZ, RZ, -R8 ;  /* 0x000000ffff027224 */ /* 0x000fc600078e0a08 */
[----:B------:R-:W-:Y:S01]  /*2a3d0*/  LOP3.LUT R29, R6, R29, RZ, 0xfc, !PT ;  /* 0x0000001d061d7212 */ /* 0x000fe200078efcff */
[----:B------:R-:W-:Y:S01]  /*2a3e0*/  IMAD R3, R20, R2, R7 ;  /* 0x0000000214037224 */ /* 0x000fe200078e0207 */
[----:B------:R0:W-:Y:S01]  /*2a3f0*/  STL [R1+0x434], R6 ;  /* 0x0004340601007387 */ /* 0x0001e20000100800 */
[----:B------:R-:W-:-:S03]  /*2a400*/  IMAD.U32 R2, RZ, RZ, UR38 ;  /* 0x00000026ff027e24 */ /* 0x000fc6000f8e00ff */
[----:B------:R0:W-:Y:S02]  /*2a410*/  STL [R1+0x414], R3 ;  /* 0x0004140301007387 */ /* 0x0001e40000100800 */
[----:B------:R-:W-:-:S13]  /*2a420*/  ISETP.NE.AND P0, PT, R2, 0x3, PT ;  /* 0x000000030200780c */ /* 0x000fda0003f05270 */
[----:B------:R-:W-:-:S04]  /*2a430*/  @P0 LOP3.LUT R16, R16, 0x800, RZ, 0xfc, !PT ;  /* 0x0000080010100812 */ /* 0x000fc800078efcff */
[----:B------:R-:W-:-:S04]  /*2a440*/  LOP3.LUT R16, R16, 0xfffffffe, RZ, 0xc0, !PT ;  /* 0xfffffffe10107812 */ /* 0x000fc800078ec0ff */
[----:B------:R-:W-:Y:S01]  /*2a450*/  @P1 LOP3.LUT R16, R16, 0x1, RZ, 0xfc, !PT ;  /* 0x0000000110101812 */ /* 0x000fe200078efcff */
[----:B0-----:R-:W-:Y:S06]  /*2a460*/  @!P0 BRA `(.L_x_3247) ;  /* 0x0000000000048947 */ /* 0x001fec0003800000 */
[----:B------:R-:W-:Y:S01]  /*2a470*/  BPT.TRAP 0x1 ;  /* 0x000000040000795c */ /* 0x000fe20000300000 */
.L_x_3247:
        /* <DEDUP_REMOVED lines=9> */
.L_x_3320:
[----:B------:R-:W-:Y:S05]  /*2a510*/  BSYNC B0 ;  /* 0x0000000000007941 */ /* 0x000fea0003800000 */
.L_x_3248:
[----:B------:R-:W0:Y:S01]  /*2a520*/  LDL R2, [R1+0x414] ;  /* 0x0004140001027983 */ /* 0x000e220000100800 */
[----:B------:R-:W-:Y:S01]  /*2a530*/  ULDC.64 UR4, c[0x0][0x300] ;  /* 0x0000c00000047ab9 */ /* 0x000fe20000000a00 */
[----:B-----5:R-:W-:Y:S01]  /*2a540*/  SHF.R.S32.HI R4, RZ, 0x1f, R36 ;  /* 0x0000001fff047819 */ /* 0x020fe20000011424 */
[----:B------:R-:W-:Y:S01]  /*2a550*/  ULDC.64 UR6, c[0x0][0x2e8] ;  /* 0x0000ba0000067ab9 */ /* 0x000fe20000000a00 */
[----:B------:R-:W-:-:S03]  /*2a560*/  LOP3.LUT R16, R16, 0xfffffffd, RZ, 0xc0, !PT ;  /* 0xfffffffd10107812 */ /* 0x000fc600078ec0ff */
[----:B------:R-:W-:Y:S01]  /*2a570*/  STL [R1+0x42c], R4 ;  /* 0x00042c0401007387 */ /* 0x000fe20000100800 */
[----:B0-----:R-:W-:-:S05]  /*2a580*/  SHF.R.S32.HI R0, RZ, 0x1f, R2 ;  /* 0x0000001fff007819 */ /* 0x001fca0000011402 */
[----:B------:R0:W-:Y:S02]  /*2a590*/  STL [R1+0x428], R0 ;  /* 0x0004280001007387 */ /* 0x0001e40000100800 */
[----:B0-----:R-:W-:-:S04]  /*2a5a0*/  IMAD R0, R0, UR4, RZ ;  /* 0x0000000400007c24 */ /* 0x001fc8000f8e02ff */
[C---:B------:R-:W-:Y:S02]  /*2a5b0*/  IMAD R0, R2.reuse, UR5, R0 ;  /* 0x0000000502007c24 */ /* 0x040fe4000f8e0200 */
[----:B------:R-:W-:Y:S01]  /*2a5c0*/  IMAD.WIDE.U32 R2, R2, UR4, RZ ;  /* 0x0000000402027c25 */ /* 0x000fe2000f8e00ff */
[----:B------:R-:W-:-:S03]  /*2a5d0*/  ULDC.64 UR4, c[0x0][0x310] ;  /* 0x0000c40000047ab9 */ /* 0x000fc60000000a00 */
[----:B------:R-:W-:Y:S02]  /*2a5e0*/  IMAD.IADD R3, R3, 0x1, R0 ;  /* 0x0000000103037824 */ /* 0x000fe400078e0200 */
[----:B------:R-:W-:Y:S02]  /*2a5f0*/  IMAD R0, R4, UR4, RZ ;  /* 0x0000000404007c24 */ /* 0x000fe4000f8e02ff */
[----:B------:R-:W0:Y:S01]  /*2a600*/  S2R R4, SR_TID.X ;  /* 0x0000000000047919 */ /* 0x000e220000002100 */
[----:B------:R-:W-:-:S04]  /*2a610*/  IMAD.WIDE.U32 R2, R36, UR4, R2 ;  /* 0x0000000424027c25 */ /* 0x000fc8000f8e0002 */
[----:B------:R-:W-:Y:S01]  /*2a620*/  IMAD R0, R36, UR5, R0 ;  /* 0x0000000524007c24 */ /* 0x000fe2000f8e0200 */
[----:B------:R-:W-:-:S03]  /*2a630*/  ULDC.64 UR4, c[0x0][0x308] ;  /* 0x0000c20000047ab9 */ /* 0x000fc60000000a00 */
[----:B------:R-:W-:Y:S02]  /*2a640*/  IMAD.IADD R3, R3, 0x1, R0 ;  /* 0x0000000103037824 */ /* 0x000fe400078e0200 */
[----:B------:R-:W-:Y:S01]  /*2a650*/  IMAD.WIDE.U32 R2, R26, UR4, R2 ;  /* 0x000000041a027c25 */ /* 0x000fe2000f8e0002 */
[----:B------:R-:W-:-:S03]  /*2a660*/  ULDC UR4, c[0x0][0x2f4] ;  /* 0x0000bd0000047ab9 */ /* 0x000fc60000000800 */
[----:B------:R-:W-:Y:S01]  /*2a670*/  IMAD R5, R26, UR5, R3 ;  /* 0x000000051a057c24 */ /* 0x000fe2000f8e0203 */
[----:B------:R-:W-:Y:S01]  /*2a680*/  LEA R0, P0, R2, UR6, 0x1 ;  /* 0x0000000602007c11 */ /* 0x000fe2000f8008ff */
[----:B------:R-:W-:-:S03]  /*2a690*/  UMOV UR5, 0xffffffff ;  /* 0xffffffff00057882 */ /* 0x000fc60000000000 */
[----:B------:R-:W-:Y:S02]  /*2a6a0*/  LEA.HI.X R5, R2, UR7, R5, 0x1, P0 ;  /* 0x0000000702057c11 */ /* 0x000fe400080f0c05 */
[----:B------:R-:W-:Y:S01]  /*2a6b0*/  ISETP.GE.AND P0, PT, R25, 0x1, PT ;  /* 0x000000011900780c */ /* 0x000fe20003f06270 */
[----:B0-----:R-:W-:Y:S02]  /*2a6c0*/  IMAD.SHL.U32 R7, R4, 0x8, RZ ;  /* 0x0000000804077824 */ /* 0x001fe400078e00ff */
[----:B------:R-:W-:-:S03]  /*2a6d0*/  IMAD R4, R18, 0x1000, R34 ;  /* 0x0000100012047824 */ /* 0x000fc600078e0222 */
[----:B------:R-:W-:-:S04]  /*2a6e0*/  LOP3.LUT R7, R7, 0x38, RZ, 0xc0, !PT ;  /* 0x0000003807077812 */ /* 0x000fc800078ec0ff */
[----:B------:R-:W-:-:S13]  /*2a6f0*/  ISETP.GE.AND P2, PT, R7, UR4, PT ;  /* 0x0000000407007c0c */ /* 0x000fda000bf46270 */
[----:B------:R-:W-:Y:S01]  /*2a700*/  @P2 LOP3.LUT R16, R16, 0x2, RZ, 0xfc, !PT ;  /* 0x0000000210102812 */ /* 0x000fe200078efcff */
[----:B------:R-:W-:Y:S06]  /*2a710*/  BRA.DIV UR5, `(.L_x_3250) ;  /* 0x0000004e05587947 */ /* 0x000fec000b800000 */
        /* <DEDUP_REMOVED lines=32> */
.L_x_3330:
        /* <DEDUP_REMOVED lines=10> */
.L_x_3251:
        /* <DEDUP_REMOVED lines=10> */
.L_x_3252:
[----:B------:R-:W-:Y:S01]  /*2aa60*/  VIADD R0, R17, 0x20400 ;  /* 0x0002040011007836 */ /* 0x000fe20000000000 */
[----:B------:R-:W-:Y:S01]  /*2aa70*/  LOP3.LUT P1, RZ, R16, 0x40, RZ, 0xc0, !PT ;  /* 0x0000004010ff7812 */ /* 0x000fe2000782c0ff */
[----:B------:R1:W-:-:S12]  /*2aa80*/  SYNCS.ARRIVE.TRANS64.A1T0 RZ, [R22+URZ+0x38830], RZ ;  /* 0x038830ff16ff79a7 */ /* 0x0003d8000810003f */
[----:B------:R-:W-:Y:S05]  /*2aa90*/  WARPSYNC.ALL ;  /* 0x0000000000007948 */ /* 0x000fea0003800000 */
[----:B------:R-:W-:Y:S01]  /*2aaa0*/  BAR.SYNC.DEFER_BLOCKING 0x8, 0x100 ;  /* 0x0204000000007b1d */ /* 0x000fe20000010000 */
[----:B------:R-:W-:Y:S02]  /*2aab0*/  LOP3.LUT P0, RZ, R0, 0x3ff, RZ, 0xc0, !PT ;  /* 0x000003ff00ff7812 */ /* 0x000fe4000780c0ff */
[----:B------:R-:W-:-:S03]  /*2aac0*/  SHF.R.S32.HI R0, RZ, 0x1f, R27 ;  /* 0x0000001fff007819 */ /* 0x000fc6000001141b */
[----:B------:R-:W-:Y:S01]  /*2aad0*/  BSSY B6, `(.L_x_3253) ;  /* 0x0000018000067945 */ /* 0x000fe20003800000 */
[----:B------:R-:W-:Y:S02]  /*2aae0*/  SEL R30, R0, RZ, !P1 ;  /* 0x000000ff001e7207 */ /* 0x000fe40004800000 */
[----:B------:R-:W-:-:S03]  /*2aaf0*/  SEL R0, R27, RZ, !P1 ;  /* 0x000000ff1b007207 */ /* 0x000fc60004800000 */
[----:B------:R-:W-:Y:S04]  /*2ab00*/  STL [R1+0x424], R30 ;  /* 0x0004241e01007387 */ /* 0x000fe80000100800 */
[----:B------:R2:W-:Y:S02]  /*2ab10*/  STL [R1+0x418], R0 ;  /* 0x0004180001007387 */ /* 0x0005e40000100800 */
[----:B--2---:R-:W-:-:S05]  /*2ab20*/  SHF.R.S32.HI R0, RZ, 0x1f, R35 ;  /* 0x0000001fff007819 */ /* 0x004fca0000011423 */
[----:B------:R2:W-:Y:S01]  /*2ab30*/  STL [R1+0x41c], R0 ;  /* 0x00041c0001007387 */ /* 0x0005e20000100800 */
        /* <DEDUP_REMOVED lines=16> */
[----:B012---:R-:W-:Y:S05]  /*2ac40*/  CALL.ABS.NOINC R2 ;  /* 0x0000000002007343 */ /* 0x007fea0003c00000 */
.L_x_3254:
[----:B------:R-:W-:Y:S05]  /*2ac50*/  BSYNC B6 ;  /* 0x0000000000067941 */ /* 0x000fea0003800000 */
.L_x_3253:
[----:B------:R-:W3:Y:S01]  /*2ac60*/  LDL R20, [R1+0x41c] ;  /* 0x00041c0001147983 */ /* 0x000ee20000100800 */
[----:B------:R-:W-:Y:S01]  /*2ac70*/  IMAD.MOV.U32 R21, RZ, RZ, R30 ;  /* 0x000000ffff157224 */ /* 0x000fe200078e001e */
[----:B------:R-:W-:Y:S01]  /*2ac80*/  ULDC.64 UR4, c[0x0][0x298] ;  /* 0x0000a60000047ab9 */ /* 0x000fe20000000a00 */
[----:B------:R-:W4:Y:S01]  /*2ac90*/  LDC R5, c[0x0][0x448] ;  /* 0x00011200ff057b82 */ /* 0x000f220000000800 */
[----:B------:R1:W5:Y:S01]  /*2aca0*/  LDL R9, [R1+0x410] ;  /* 0x0004100001097983 */ /* 0x0003620000100800 */
[----:B0-----:R-:W0:Y:S01]  /*2acb0*/  S2R R2, SR_TID.X ;  /* 0x0000000000027919 */ /* 0x001e220000002100 */
[----:B------:R-:W1:Y:S01]  /*2acc0*/  S2R R30, SR_TID.X ;  /* 0x00000000001e7919 */ /* 0x000e620000002100 */
[----:B0-----:R-:W-:-:S04]  /*2acd0*/  LOP3.LUT R2, R2, 0x7f, RZ, 0xc0, !PT ;  /* 0x0000007f02027812 */ /* 0x001fc800078ec0ff */
[----:B--2---:R-:W-:Y:S02]  /*2ace0*/  SHF.R.U32.HI R0, RZ, 0x3, R2 ;  /* 0x00000003ff007819 */ /* 0x004fe40000011602 */
[----:B------:R-:W0:Y:S01]  /*2acf0*/  LDC R2, c[0x0][0x448] ;  /* 0x00011200ff027b82 */ /* 0x000e220000000800 */
[----:B---3--:R-:W-:Y:S02]  /*2ad00*/  IMAD.MOV.U32 R4, RZ, RZ, R20 ;  /* 0x000000ffff047224 */ /* 0x008fe400078e0014 */
[----:B------:R-:W2:Y:S01]  /*2ad10*/  LDL R20, [R1+0x418] ;  /* 0x0004180001147983 */ /* 0x000ea20000100800 */
[----:B0-----:R-:W-:Y:S01]  /*2ad20*/  ISETP.NE.AND P6, PT, R2, 0x1, PT ;  /* 0x000000010200780c */ /* 0x001fe20003fc5270 */
[----:B-1----:R-:W-:Y:S02]  /*2ad30*/  IMAD.SHL.U32 R30, R30, 0x10, RZ ;  /* 0x000000101e1e7824 */ /* 0x002fe400078e00ff */
[----:B------:R-:W-:-:S03]  /*2ad40*/  IMAD R4, R4, UR4, RZ ;  /* 0x0000000404047c24 */ /* 0x000fc6000f8e02ff */
[----:B------:R-:W-:Y:S01]  /*2ad50*/  LOP3.LUT R30, R0, 0x70, R30, 0xf8, !PT ;  /* 0x00000070001e7812 */ /* 0x000fe200078ef81e */
[----:B------:R-:W-:-:S04]  /*2ad60*/  IMAD R4, R35, UR5, R4 ;  /* 0x0000000523047c24 */ /* 0x000fc8000f8e0204 */
[----:B------:R-:W-:Y:S02]  /*2ad70*/  IMAD.IADD R30, R30, 0x1, R37 ;  /* 0x000000011e1e7824 */ /* 0x000fe400078e0225 */
[----:B------:R-:W0:Y:S02]  /*2ad80*/  @P6 LDC R3, c[0x0][0x44c] ;  /* 0x00011300ff036b82 */ /* 0x000e240000000800 */
[----:B------:R-:W-:-:S06]  /*2ad90*/  IMAD.MOV.U32 R0, RZ, RZ, R30 ;  /* 0x000000ffff007224 */ /* 0x000fcc00078e001e */
[----:B------:R-:W1:Y:S01]  /*2ada0*/  @P6 LDC R2, c[0x0][0x450] ;  /* 0x00011400ff026b82 */ /* 0x000e620000000800 */
[----:B0-----:R-:W-:-:S05]  /*2adb0*/  @P6 IMAD.HI.U32 R3, R30, R3, RZ ;  /* 0x000000031e036227 */ /* 0x001fca00078e00ff */
[----:B-1----:R-:W-:Y:S01]  /*2adc0*/  @P6 SHF.R.U32.HI R0, RZ, R2, R3 ;  /* 0x00000002ff006219 */ /* 0x002fe20000011603 */
        /* <DEDUP_REMOVED lines=14> */
[----:B------:R-:W-:-:S05]  /*2aeb0*/  SHF.R.S32.HI R4, RZ, 0x1f, R0 ;  /* 0x0000001fff047819 */ /* 0x000fca0000011400 */
[----:B------:R-:W-:Y:S02]  /*2aec0*/  IMAD R4, R4, UR4, RZ ;  /* 0x0000000404047c24 */ /* 0x000fe4000f8e02ff */
[----:B------:R-:W-:-:S04]  /*2aed0*/  IMAD.WIDE.U32 R2, R0, UR4, R2 ;  /* 0x0000000400027c25 */ /* 0x000fc8000f8e0002 */
[----:B------:R-:W-:Y:S01]  /*2aee0*/  IMAD R4, R0, UR5, R4 ;  /* 0x0000000500047c24 */ /* 0x000fe2000f8e0204 */
[----:B------:R-:W-:Y:S01]  /*2aef0*/  ULDC.64 UR4, c[0x0][0x2c8] ;  /* 0x0000b20000047ab9 */ /* 0x000fe20000000a00 */
[----:B------:R-:W-:-:S04]  /*2af00*/  IMAD.MOV R0, RZ, RZ, -R0 ;  /* 0x000000ffff007224 */ /* 0x000fc800078e0a00 */
[----:B----4-:R-:W-:Y:S02]  /*2af10*/  IMAD R0, R5, R0, R30 ;  /* 0x0000000005007224 */ /* 0x010fe400078e021e */
        /* <DEDUP_REMOVED lines=9> */
[----:B------:R-:W-:-:S03]  /*2afb0*/  LOP3.LUT R20, R6, 0x7f, RZ, 0xc0, !PT ;  /* 0x0000007f06147812 */ /* 0x000fc600078ec0ff */
[----:B------:R-:W-:Y:S01]  /*2afc0*/  LEA.HI.X R2, R2, UR5, R3, 0x1, P0 ;  /* 0x0000000502027c11 */ /* 0x000fe200080f0c03 */
[----:B------:R-:W-:Y:S01]  /*2afd0*/  UMOV UR5, 0xffffffff ;  /* 0xffffffff00057882 */ /* 0x000fe20000000000 */
[----:B------:R-:W-:Y:S02]  /*2afe0*/  ISETP.GE.AND P0, PT, R7, UR4, PT ;  /* 0x0000000407007c0c */ /* 0x000fe4000bf06270 */
[----:B------:R-:W-:Y:S01]  /*2aff0*/  SHF.R.U32.HI R8, RZ, 0x3, R20 ;  /* 0x00000003ff087819 */ /* 0x000fe20000011614 */
[----:B------:R-:W-:Y:S10]  /*2b000*/  BRA.DIV UR5, `(.L_x_3255) ;  /* 0x0000004a056c7947 */ /* 0x000ff4000b800000 */
[----:B-----5:R-:W-:Y:S01]  /*2b010*/  IMAD R3, R9, R5, RZ ;  /* 0x0000000509037224 */ /* 0x020fe200078e02ff */
[----:B------:R-:W-:Y:S01]  /*2b020*/  SHFL.IDX PT, R4, R2, RZ, 0x181f ;  /* 0x00181fff02047589 */ /* 0x000fe200000e0000 */
[----:B------:R-:W-:Y:S01]  /*2b030*/  IMAD.IADD R37, R8, 0x1, R37 ;  /* 0x0000000108257824 */ /* 0x000fe200078e0225 */
[----:B------:R-:W-:Y:S02]  /*2b040*/  LOP3.LUT R16, R16, 0xfffffeff, RZ, 0xc0, !PT ;  /* 0xfffffeff10107812 */ /* 0x000fe400078ec0ff */
[----:B------:R-:W0:Y:S02]  /*2b050*/  SHFL.IDX PT, R5, R0, RZ, 0x181f ;  /* 0x00181fff00057589 */ /* 0x000e2400000e0000 */
[----:B------:R-:W-:-:S13]  /*2b060*/  ISETP.GE.AND P2, PT, R37, R3, PT ;  /* 0x000000032500720c */ /* 0x000fda0003f46270 */
[----:B------:R-:W-:-:S04]  /*2b070*/  @P2 LOP3.LUT R16, R16, 0x100, RZ, 0xfc, !PT ;  /* 0x0000010010102812 */ /* 0x000fc800078efcff */
[----:B------:R-:W-:Y:S02]  /*2b080*/  LOP3.LUT R16, R16, 0xffffff7f, RZ, 0xc0, !PT ;  /* 0xffffff7f10107812 */ /* 0x000fe400078ec0ff */
[----:B0-----:R-:W-:-:S05]  /*2b090*/  @!P2 LEA R5, P1, R7, R5, 0x1 ;  /* 0x000000050705a211 */ /* 0x001fca00078208ff */
[----:B------:R-:W-:-:S05]  /*2b0a0*/  @!P2 IMAD.X R4, RZ, RZ, R4, P1 ;  /* 0x000000ffff04a224 */ /* 0x000fca00008e0604 */
        /* <DEDUP_REMOVED lines=30> */
.L_x_3339:
        /* <DEDUP_REMOVED lines=12> */
.L_x_3256:
        /* <DEDUP_REMOVED lines=28> */
.L_x_3258:
[----:B------:R-:W-:Y:S05]  /*2b510*/  BSYNC B6 ;  /* 0x0000000000067941 */ /* 0x000fea0003800000 */
.L_x_3257:
        /* <DEDUP_REMOVED lines=8> */
[----:B------:R-:W-:Y:S01]  /*2b5a0*/  IMAD.MOV.U32 R0, RZ, RZ, R30 ;  /* 0x000000ffff007224 */ /* 0x000fe200078e001e */
[----:B------:R-:W5:Y:S01]  /*2b5b0*/  S2R R7, SR_TID.X ;  /* 0x0000000000077919 */ /* 0x000f620000002100 */
[----:B0-----:R-:W-:-:S05]  /*2b5c0*/  @P6 IMAD.HI.U32 R3, R30, R3, RZ ;  /* 0x000000031e036227 */ /* 0x001fca00078e00ff */
[----:B-1----:R-:W-:Y:S01]  /*2b5d0*/  @P6 SHF.R.U32.HI R0, RZ, R2, R3 ;  /* 0x00000002ff006219 */ /* 0x002fe20000011603 */
[----:B------:R-:W-:Y:S01]  /*2b5e0*/  IMAD.WIDE.U32 R2, R35, UR4, RZ ;  /* 0x0000000423027c25 */ /* 0x000fe2000f8e00ff */
[----:B------:R-:W0:Y:S02]  /*2b5f0*/  S2R R10, SR_TID.X ;  /* 0x00000000000a7919 */ /* 0x000e240000002100 */
[----:B------:R-:W-:Y:S01]  /*2b600*/  SHF.R.S32.HI R5, RZ, 0x1f, R0 ;  /* 0x0000001fff057819 */ /* 0x000fe20000011400 */
[----:B------:R-:W1:Y:S01]  /*2b610*/  S2R R9, SR_TID.X ;  /* 0x0000000000097919 */ /* 0x000e620000002100 */
[----:B------:R-:W-:Y:S01]  /*2b620*/  LOP3.LUT R16, R16, 0xffffefff, RZ, 0xc0, !PT ;  /* 0xffffefff10107812 */ /* 0x000fe200078ec0ff */
[----:B-1----:R-:W-:-:S05]  /*2b630*/  IMAD.SHL.U32 R8, R9, 0x8, RZ ;  /* 0x0000000809087824 */ /* 0x002fca00078e00ff */
        /* <DEDUP_REMOVED lines=9> */
[----:B----4-:R-:W-:Y:S01]  /*2b6d0*/  IMAD.WIDE.U32 R2, R20, UR4, R2 ;  /* 0x0000000414027c25 */ /* 0x010fe2000f8e0002 */
[----:B------:R-:W-:-:S03]  /*2b6e0*/  ULDC UR4, c[0x0][0x448] ;  /* 0x0001120000047ab9 */ /* 0x000fc60000000800 */
[----:B------:R-:W-:-:S04]  /*2b6f0*/  IMAD R4, R20, UR5, R4 ;  /* 0x0000000514047c24 */ /* 0x000fc8000f8e0204 */
        /* <DEDUP_REMOVED lines=8> */
[----:B------:R-:W-:Y:S01]  /*2b780*/  ULDC.64 UR4, c[0x0][0x3c8] ;  /* 0x0000f20000047ab9 */ /* 0x000fe20000000a00 */
[----:B-----5:R-:W-:Y:S02]  /*2b790*/  IMAD.SHL.U32 R21, R7, 0x8, RZ ;  /* 0x0000000807157824 */ /* 0x020fe400078e00ff */
[----:B------:R-:W-:Y:S02]  /*2b7a0*/  IMAD.IADD R3, R3, 0x1, R5 ;  /* 0x0000000103037824 */ /* 0x000fe400078e0205 */
[----:B------:R-:W-:Y:S01]  /*2b7b0*/  IMAD R0, R0, UR4, RZ ;  /* 0x0000000400007c24 */ /* 0x000fe2000f8e02ff */
[----:B------:R-:W-:Y:S01]  /*2b7c0*/  LOP3.LUT R21, R21, 0x38, RZ, 0xc0, !PT ;  /* 0x0000003815157812 */ /* 0x000fe200078ec0ff */
[----:B------:R-:W-:-:S04]  /*2b7d0*/  IMAD.WIDE.U32 R2, R4, UR4, R2 ;  /* 0x0000000404027c25 */ /* 0x000fc8000f8e0002 */
[----:B------:R-:W-:Y:S01]  /*2b7e0*/  IMAD R0, R4, UR5, R0 ;  /* 0x0000000504007c24 */ /* 0x000fe2000f8e0200 */
[----:B------:R-:W-:Y:S01]  /*2b7f0*/  ULDC.64 UR4, c[0x0][0x390] ;  /* 0x0000e40000047ab9 */ /* 0x000fe20000000a00 */
[----:B------:R-:W-:Y:S01]  /*2b800*/  IMAD.SHL.U32 R20, R7, 0x8, RZ ;  /* 0x0000000807147824 */ /* 0x000fe200078e00ff */
[----:B------:R-:W-:Y:S01]  /*2b810*/  LOP3.LUT R7, R21, 0x80, RZ, 0xfc, !PT ;  /* 0x0000008015077812 */ /* 0x000fe200078efcff */
[----:B------:R-:W-:Y:S01]  /*2b820*/  IMAD.IADD R6, R3, 0x1, R0 ;  /* 0x0000000103067824 */ /* 0x000fe200078e0200 */
[----:B------:R-:W-:Y:S01]  /*2b830*/  LEA R0, P0, R2, UR4, 0x1 ;  /* 0x0000000402007c11 */ /* 0x000fe2000f8008ff */
[----:B------:R-:W-:Y:S01]  /*2b840*/  ULDC UR4, c[0x0][0x3b8] ;  /* 0x0000ee0000047ab9 */ /* 0x000fe20000000800 */
[----:B------:R-:W-:Y:S02]  /*2b850*/  LOP3.LUT R20, R20, 0x38, RZ, 0xc0, !PT ;  /* 0x0000003814147812 */ /* 0x000fe400078ec0ff */
[----:B------:R-:W-:Y:S02]  /*2b860*/  ISETP.GE.AND P4, PT, R7, UR4, PT ;  /* 0x0000000407007c0c */ /* 0x000fe4000bf86270 */
[----:B------:R-:W-:Y:S01]  /*2b870*/  LOP3.LUT R7, R20, 0x40, RZ, 0xfc, !PT ;  /* 0x0000004014077812 */ /* 0x000fe200078efcff */
[----:B0-----:R-:W-:-:S05]  /*2b880*/  IMAD.SHL.U32 R20, R10, 0x8, RZ ;  /* 0x000000080a147824 */ /* 0x001fca00078e00ff */
[----:B------:R-:W-:Y:S02]  /*2b890*/  LOP3.LUT R20, R20, 0x38, RZ, 0xc0, !PT ;  /* 0x0000003814147812 */ /* 0x000fe400078ec0ff */
[----:B------:R-:W-:Y:S02]  /*2b8a0*/  ISETP.GE.AND P5, PT, R7, UR4, PT ;  /* 0x0000000407007c0c */ /* 0x000fe4000bfa6270 */
[----:B------:R-:W-:Y:S01]  /*2b8b0*/  LOP3.LUT R7, R20, 0x100, RZ, 0xfc, !PT ;  /* 0x0000010014077812 */ /* 0x000fe200078efcff */
[----:B------:R-:W-:Y:S01]  /*2b8c0*/  IMAD.SHL.U32 R20, R10, 0x8, RZ ;  /* 0x000000080a147824 */ /* 0x000fe200078e00ff */
[----:B------:R-:W-:-:S04]  /*2b8d0*/  ISETP.GE.AND P1, PT, R8, UR4, PT ;  /* 0x0000000408007c0c */ /* 0x000fc8000bf26270 */
[----:B------:R-:W-:Y:S01]  /*2b8e0*/  LOP3.LUT R20, R20, 0x38, RZ, 0xc0, !PT ;  /* 0x0000003814147812 */ /* 0x000fe200078ec0ff */
[----:B------:R-:W-:Y:S01]  /*2b8f0*/  IMAD.SHL.U32 R21, R9, 0x8, RZ ;  /* 0x0000000809157824 */ /* 0x000fe200078e00ff */
[----:B------:R-:W-:Y:S02]  /*2b900*/  ISETP.GE.AND P2, PT, R7, UR4, PT ;  /* 0x0000000407007c0c */ /* 0x000fe4000bf46270 */
[----:B------:R-:W-:Y:S01]  /*2b910*/  LOP3.LUT R7, R20, 0xc0, RZ, 0xfc, !PT ;  /* 0x000000c014077812 */ /* 0x000fe200078efcff */
[----:B------:R-:W-:Y:S01]  /*2b920*/  IMAD.SHL.U32 R20, R9, 0x8, RZ ;  /* 0x0000000809147824 */ /* 0x000fe200078e00ff */
[----:B------:R-:W-:Y:S02]  /*2b930*/  LOP3.LUT R21, R21, 0x38, RZ, 0xc0, !PT ;  /* 0x0000003815157812 */ /* 0x000fe400078ec0ff */
[----:B------:R-:W-:Y:S02]  /*2b940*/  LEA.HI.X R6, R2, UR5, R6, 0x1, P0 ;  /* 0x0000000502067c11 */ /* 0x000fe400080f0c06 */
[----:B------:R-:W-:-:S02]  /*2b950*/  LOP3.LUT R20, R20, 0x38, RZ, 0xc0, !PT ;  /* 0x0000003814147812 */ /* 0x000fc400078ec0ff */
[----:B------:R-:W-:Y:S02]  /*2b960*/  SEL R2, RZ, 0x1, P1 ;  /* 0x00000001ff027807 */ /* 0x000fe40000800000 */
[----:B------:R-:W-:Y:S02]  /*2b970*/  SEL R3, RZ, 0x4, P4 ;  /* 0x00000004ff037807 */ /* 0x000fe40002000000 */
[----:B------:R-:W-:Y:S02]  /*2b980*/  SEL R4, RZ, 0x2, P5 ;  /* 0x00000002ff047807 */ /* 0x000fe40002800000 */
[----:B------:R-:W-:Y:S02]  /*2b990*/  ISETP.GE.AND P3, PT, R7, UR4, PT ;  /* 0x0000000407007c0c */ /* 0x000fe4000bf66270 */
[----:B------:R-:W-:Y:S02]  /*2b9a0*/  LOP3.LUT R7, R21, 0x180, RZ, 0xfc, !PT ;  /* 0x0000018015077812 */ /* 0x000fe400078efcff */
[----:B------:R-:W-:-:S02]  /*2b9b0*/  LOP3.LUT R9, R20, 0x140, RZ, 0xfc, !PT ;  /* 0x0000014014097812 */ /* 0x000fc400078efcff */
[----:B------:R-:W-:Y:S02]  /*2b9c0*/  IADD3 R2, R3, R4, R2 ;  /* 0x0000000403027210 */ /* 0x000fe40007ffe002 */
[----:B------:R-:W-:Y:S02]  /*2b9d0*/  SEL R3, RZ, 0x10, P2 ;  /* 0x00000010ff037807 */ /* 0x000fe40001000000 */
[----:B------:R-:W-:Y:S02]  /*2b9e0*/  SEL R4, RZ, 0x8, P3 ;  /* 0x00000008ff047807 */ /* 0x000fe40001800000 */
[----:B------:R-:W-:Y:S02]  /*2b9f0*/  @P1 LOP3.LUT R16, R16, 0x1000, RZ, 0xfc, !PT ;  /* 0x0000100010101812 */ /* 0x000fe400078efcff */
[----:B------:R-:W-:Y:S02]  /*2ba00*/  ISETP.GE.AND P0, PT, R7, UR4, PT ;  /* 0x0000000407007c0c */ /* 0x000fe4000bf06270 */
[----:B------:R-:W-:-:S02]  /*2ba10*/  LOP3.LUT R7, R20, 0x1c0, RZ, 0xfc, !PT ;  /* 0x000001c014077812 */ /* 0x000fc400078efcff */
[----:B------:R-:W-:Y:S02]  /*2ba20*/  ISETP.GE.AND P1, PT, R9, UR4, PT ;  /* 0x0000000409007c0c */ /* 0x000fe4000bf26270 */
[----:B------:R-:W-:Y:S02]  /*2ba30*/  IADD3 R4, R3, R2, R4 ;  /* 0x0000000203047210 */ /* 0x000fe40007ffe004 */
[----:B------:R-:W-:Y:S02]  /*2ba40*/  SEL R2, RZ, 0x40, P0 ;  /* 0x00000040ff027807 */ /* 0x000fe40000000000 */
[----:B------:R-:W-:Y:S02]  /*2ba50*/  SEL R3, RZ, 0x20, P1 ;  /* 0x00000020ff037807 */ /* 0x000fe40000800000 */
[----:B------:R-:W-:Y:S01]  /*2ba60*/  ISETP.GE.AND P0, PT, R7, UR4, PT ;  /* 0x0000000407007c0c */ /* 0x000fe2000bf06270 */
[----:B------:R-:W-:Y:S01]  /*2ba70*/  UMOV UR4, 0xffffffff ;  /* 0xffffffff00047882 */ /* 0x000fe20000000000 */
[----:B------:R-:W-:-:S02]  /*2ba80*/  IADD3 R4, R2, R4, R3 ;  /* 0x0000000402047210 */ /* 0x000fc40007ffe003 */
        /* <DEDUP_REMOVED lines=75> */
.L_x_3349:
        /* <DEDUP_REMOVED lines=23> */
.L_x_3261:
[----:B------:R-:W-:Y:S05]  /*2c0b0*/  BSYNC B0 ;  /* 0x0000000000007941 */ /* 0x000fea0003800000 */
.L_x_3260:
[----:B------:R-:W-:Y:S01]  /*2c0c0*/  NOP ;  /* 0x0000000000007918 */ /* 0x000fe20000000000 */
[----:B------:R-:W-:-:S13]  /*2c0d0*/  PLOP3.LUT P0, PT, PT, PT, PT, 0x80, 0x0 ;  /* 0x000000000000781c */ /* 0x000fda0003f0f070 */
.L_x_3262:
        /* <DEDUP_REMOVED lines=18> */
.L_x_3350:
[----:B------:R-:W-:Y:S05]  /*2c200*/  BSYNC B0 ;  /* 0x0000000000007941 */ /* 0x000fea0003800000 */
.L_x_3263:
[----:B------:R-:W-:-:S13]  /*2c210*/  LOP3.LUT P0, RZ, R16, 0x800, RZ, 0xc0, !PT ;  /* 0x0000080010ff7812 */ /* 0x000fda000780c0ff */
[----:B------:R-:W-:Y:S05]  /*2c220*/  @!P0 BRA `(.L_x_3265) ;  /* 0x0000000000048947 */ /* 0x000fea0003800000 */
[----:B------:R-:W-:Y:S01]  /*2c230*/  BPT.TRAP 0x1 ;  /* 0x000000040000795c */ /* 0x000fe20000300000 */
.L_x_3265:
[----:B0-----:R-:W-:Y:S01]  /*2c240*/  SHF.L.U32 R0, R23, 0x1f, RZ ;  /* 0x0000001f17007819 */ /* 0x001fe200000006ff */
[----:B------:R-:W-:Y:S03]  /*2c250*/  BSSY B0, `(.L_x_3266) ;  /* 0x0000003000007945 */ /* 0x000fe60003800000 */
[----:B------:R-:W0:Y:S02]  /*2c260*/  SYNCS.PHASECHK.TRANS64.TRYWAIT P0, [R22+URZ+0x38860], R0 ;  /* 0x03886000160075a7 */ /* 0x000e24000800017f */
[----:B0-----:R-:W-:Y:S05]  /*2c270*/  @!P0 BRA `(.L_x_3267) ;  /* 0x0000004400fc8947 */ /* 0x001fea0003800000 */
.L_x_3351:
[----:B------:R-:W-:Y:S05]  /*2c280*/  BSYNC B0 ;  /* 0x0000000000007941 */ /* 0x000fea0003800000 */
.L_x_3266:
[----:B------:R-:W0:Y:S01]  /*2c290*/  LDL.LU R3, [R1+0x428] ;  /* 0x0004280001037983 */ /* 0x000e220000300800 */
[----:B------:R-:W-:Y:S01]  /*2c2a0*/  ULDC.64 UR4, c[0x0][0x328] ;  /* 0x0000ca0000047ab9 */ /* 0x000fe20000000a00 */
[----:B------:R-:W-:Y:S02]  /*2c2b0*/  ULDC.64 UR6, c[0x0][0x318] ;  /* 0x0000c60000067ab9 */ /* 0x000fe40000000a00 */
[----:B------:R-:W2:Y:S04]  /*2c2c0*/  LDL.LU R2, [R1+0x414] ;  /* 0x0004140001027983 */ /* 0x000ea80000300800 */
[----:B------:R-:W3:Y:S01]  /*2c2d0*/  LDL.LU R4, [R1+0x42c] ;  /* 0x00042c0001047983 */ /* 0x000ee20000300800 */
        /* <DEDUP_REMOVED lines=22> */
[C---:B------:R-:W-:Y:S02]  /*2c440*/  LOP3.LUT P3, RZ, R29.reuse, 0x8, RZ, 0xc0, !PT ;  /* 0x000000081dff7812 */ /* 0x040fe4000786c0ff */
[----:B------:R-:W-:Y:S02]  /*2c450*/  LOP3.LUT P2, RZ, R29, 0x10, RZ, 0xc0, !PT ;  /* 0x000000101dff7812 */ /* 0x000fe4000784c0ff */
[----:B------:R-:W-:Y:S01]  /*2c460*/  LOP3.LUT R16, R16, 0xffffffbf, RZ, 0xc0, !PT ;  /* 0xffffffbf10107812 */ /* 0x000fe200078ec0ff */
[----:B0-----:R-:W-:-:S02]  /*2c470*/  IMAD.SHL.U32 R7, R3, 0x8, RZ ;  /* 0x0000000803077824 */ /* 0x001fc400078e00ff */
[----:B------:R-:W0:Y:S03]  /*2c480*/  SHFL.IDX PT, R3, R6, RZ, 0x181f ;  /* 0x00181fff06037589 */ /* 0x000e2600000e0000 */
[----:B------:R-:W-:-:S05]  /*2c490*/  LOP3.LUT R7, R7, 0x38, RZ, 0xc0, !PT ;  /* 0x0000003807077812 */ /* 0x000fca00078ec0ff */
[----:B------:R-:W-:Y:S01]  /*2c4a0*/  IMAD.SHL.U32 R0, R7, 0x2, RZ ;  /* 0x0000000207007824 */ /* 0x000fe200078e00ff */
[----:B------:R-:W-:-:S04]  /*2c4b0*/  LOP3.LUT R7, R29, 0x1, RZ, 0xc0, !PT ;  /* 0x000000011d077812 */ /* 0x000fc800078ec0ff */
[----:B-1----:R-:W-:Y:S02]  /*2c4c0*/  IADD3 R2, P0, R2, R0, RZ ;  /* 0x0000000002027210 */ /* 0x002fe40007f1e0ff */
[----:B------:R-:W-:Y:S02]  /*2c4d0*/  ISETP.NE.U32.AND P1, PT, R7, 0x1, PT ;  /* 0x000000010700780c */ /* 0x000fe40003f25070 */
[----:B------:R-:W-:Y:S01]  /*2c4e0*/  PRMT R7, R29, 0x8880, RZ ;  /* 0x000088801d077816 */ /* 0x000fe200000000ff */
[----:B0-----:R-:W-:Y:S01]  /*2c4f0*/  IMAD.X R3, RZ, RZ, R3, P0 ;  /* 0x000000ffff037224 */ /* 0x001fe200000e0603 */
[----:B------:R-:W-:-:S09]  /*2c500*/  ISETP.LT.OR P0, PT, R25, 0x1, P1 ;  /* 0x000000011900780c */ /* 0x000fd20000f01670 */
[----:B------:R-:W-:Y:S02]  /*2c510*/  @P1 LOP3.LUT R16, R16, 0x40, RZ, 0xfc, !PT ;  /* 0x0000004010101812 */ /* 0x000fe400078efcff */
[----:B------:R-:W-:Y:S02]  /*2c520*/  LOP3.LUT P1, RZ, R29, 0x20, RZ, 0xc0, !PT ;  /* 0x000000201dff7812 */ /* 0x000fe4000782c0ff */
[----:B------:R-:W-:Y:S01]  /*2c530*/  LOP3.LUT R16, R16, 0xffffff7f, RZ, 0xc0, !PT ;  /* 0xffffff7f10107812 */ /* 0x000fe200078ec0ff */
        /* <DEDUP_REMOVED lines=65> */
.L_x_3361:
        /* <DEDUP_REMOVED lines=34> */
.L_x_3269:
        /* <DEDUP_REMOVED lines=10> */
.L_x_3270:
[----:B-1----:R-:W2:Y:S01]  /*2cc10*/  LDL.LU R2, [R1+0x420] ;  /* 0x0004200001027983 */ /* 0x002ea20000300800 */
        /* <DEDUP_REMOVED lines=10> */
.L_x_3285:
[----:B01----:R-:W1:Y:S01]  /*2ccc0*/  S2R R2, SR_TID.X ;  /* 0x0000000000027919 */ /* 0x003e620000002100 */
[----:B0-----:R-:W0:Y:S01]  /*2ccd0*/  LDC R4, c[0x0][0x430] ;  /* 0x00010c00ff047b82 */ /* 0x001e220000000800 */
[----:B---34-:R-:W-:Y:S01]  /*2cce0*/  IMAD R6, R7, 0x40, R32 ;  /* 0x0000004007067824 */ /* 0x018fe200078e0220 */
[----:B------:R-:W-:Y:S01]  /*2ccf0*/  LOP3.LUT P1, RZ, R16, 0x800, RZ, 0xc0, !PT ;  /* 0x0000080010ff7812 */ /* 0x000fe2000782c0ff */
[----:B------:R-:W2:Y:S01]  /*2cd00*/  S2R R3, SR_TID.X ;  /* 0x0000000000037919 */ /* 0x000ea20000002100 */
[----:B------:R-:W-:Y:S01]  /*2cd10*/  VIADD R18, R18, 0x1 ;  /* 0x0000000112127836 */ /* 0x000fe20000000000 */
[----:B------:R-:W-:Y:S05]  /*2cd20*/  YIELD ;  /* 0x0000000000007946 */ /* 0x000fea0003800000 */
[----:B------:R-:W-:Y:S01]  /*2cd30*/  ULDC UR4, c[0x0][0x430] ;  /* 0x00010c0000047ab9 */ /* 0x000fe20000000800 */
[----:B0-----:R-:W-:-:S02]  /*2cd40*/  ISETP.NE.AND P0, PT, R4, 0x1, PT ;  /* 0x000000010400780c */ /* 0x001fc40003f05270 */
[----:B-1----:R-:W-:Y:S01]  /*2cd50*/  LOP3.LUT R2, R2, 0x7f, RZ, 0xc0, !PT ;  /* 0x0000007f02027812 */ /* 0x002fe200078ec0ff */
[----:B--2---:R-:W-:-:S03]  /*2cd60*/  IMAD.SHL.U32 R4, R3, 0x10, RZ ;  /* 0x0000001003047824 */ /* 0x004fc600078e00ff */
[----:B------:R-:W-:-:S07]  /*2cd70*/  SHF.R.U32.HI R2, RZ, 0x3, R2 ;  /* 0x00000003ff027819 */ /* 0x000fce0000011602 */
[----:B------:R-:W0:Y:S01]  /*2cd80*/  @P0 LDC R3, c[0x0][0x434] ;  /* 0x00010d00ff030b82 */ /* 0x000e220000000800 */
[----:B------:R-:W-:-:S04]  /*2cd90*/  LOP3.LUT R4, R2, 0x70, R4, 0xf8, !PT ;  /* 0x0000007002047812 */ /* 0x000fc800078ef804 */
[----:B------:R-:W-:-:S03]  /*2cda0*/  ISETP.GT.U32.AND P2, PT, R4, 0x3f, PT ;  /* 0x0000003f0400780c */ /* 0x000fc60003f44070 */
[----:B------:R-:W1:Y:S01]  /*2cdb0*/  @P0 LDC R2, c[0x0][0x438] ;  /* 0x00010e00ff020b82 */ /* 0x000e620000000800 */
[----:B------:R-:W-:-:S04]  /*2cdc0*/  IMAD.IADD R6, R4, 0x1, R6 ;  /* 0x0000000104067824 */ /* 0x000fc800078e0206 */
[----:B------:R-:W-:-:S05]  /*2cdd0*/  IMAD.MOV.U32 R10, RZ, RZ, R6 ;  /* 0x000000ffff0a7224 */ /* 0x000fca00078e0006 */
        /* <DEDUP_REMOVED lines=25> */
.L_x_3273:
[----:B------:R-:W-:Y:S01]  /*2cf70*/  IMAD R6, R18, 0x8, R17 ;  /* 0x0000000812067824 */ /* 0x000fe200078e0211 */
[----:B------:R-:W-:Y:S01]  /*2cf80*/  SHF.L.U32 R20, R23, 0x1f, RZ ;  /* 0x0000001f17147819 */ /* 0x000fe200000006ff */
[----:B------:R-:W-:Y:S01]  /*2cf90*/  BSSY B1, `(.L_x_3274) ;  /* 0x0000004000017945 */ /* 0x000fe20003800000 */
[----:B------:R-:W-:Y:S02]  /*2cfa0*/  SHF.R.S32.HI R9, RZ, 0x1f, R5 ;  /* 0x0000001fff097819 */ /* 0x000fe40000011405 */
[----:B------:R-:W0:Y:S02]  /*2cfb0*/  SYNCS.PHASECHK.TRANS64.TRYWAIT P0, [R6+URZ+0x38840], R20 ;  /* 0x03884014060075a7 */ /* 0x000e24000800017f */
[----:B0-----:R-:W-:Y:S05]  /*2cfc0*/  @!P0 BRA `(.L_x_3275) ;  /* 0x0000004000e48947 */ /* 0x001fea0003800000 */
.L_x_3362:
[----:B------:R-:W-:Y:S05]  /*2cfd0*/  BSYNC B1 ;  /* 0x0000000000017941 */ /* 0x000fea0003800000 */
.L_x_3274:
        /* <DEDUP_REMOVED lines=40> */
.L_x_3372:
        /* <DEDUP_REMOVED lines=8> */
.L_x_3277:
        /* <DEDUP_REMOVED lines=10> */
.L_x_3278:
[----:B------:R3:W-:Y:S01]  /*2d380*/  SYNCS.ARRIVE.TRANS64.A1T0 RZ, [R6+URZ+0x38830], RZ ;  /* 0x038830ff06ff79a7 */ /* 0x0007e2000810003f */
[----:B------:R-:W-:Y:S05]  /*2d390*/  @!P2 BRA `(.L_x_3279) ;  /* 0x000000000004a947 */ /* 0x000fea0003800000 */
[----:B------:R-:W-:Y:S01]  /*2d3a0*/  BPT.TRAP 0x1 ;  /* 0x000000040000795c */ /* 0x000fe20000300000 */
.L_x_3279:
[----:B------:R-:W4:Y:S01]  /*2d3b0*/  SYNCS.PHASECHK.TRANS64.TRYWAIT P0, [R6+URZ+0x38860], R20 ;  /* 0x03886014060075a7 */ /* 0x000f22000800017f */
[----:B------:R-:W-:Y:S04]  /*2d3c0*/  BSSY B1, `(.L_x_3280) ;  /* 0x0000002000017945 */ /* 0x000fe80003800000 */
[----:B----4-:R-:W-:Y:S05]  /*2d3d0*/  @!P0 BRA `(.L_x_3281) ;  /* 0x0000004400108947 */ /* 0x010fea0003800000 */
.L_x_3373:
[----:B------:R-:W-:Y:S05]  /*2d3e0*/  BSYNC B1 ;  /* 0x0000000000017941 */ /* 0x000fea0003800000 */
.L_x_3280:
[----:B------:R-:W-:Y:S01]  /*2d3f0*/  ULDC.64 UR4, c[0x0][0x328] ;  /* 0x0000ca0000047ab9 */ /* 0x000fe20000000a00 */
[----:B------:R-:W-:Y:S01]  /*2d400*/  ULDC.64 UR6, c[0x0][0x318] ;  /* 0x0000c60000067ab9 */ /* 0x000fe20000000a00 */
[----:B------:R-:W-:Y:S01]  /*2d410*/  IMAD R9, R9, UR4, RZ ;  /* 0x0000000409097c24 */ /* 0x000fe2000f8e02ff */
[C---:B------:R-:W-:Y:S01]  /*2d420*/  LOP3.LUT P5, RZ, R16.reuse, 0x8, RZ, 0xc0, !PT ;  /* 0x0000000810ff7812 */ /* 0x040fe200078ac0ff */
[----:B--2---:R-:W-:Y:S01]  /*2d430*/  IMAD.WIDE.U32 R2, R5, UR4, RZ ;  /* 0x0000000405027c25 */ /* 0x004fe2000f8e00ff */
        /* <DEDUP_REMOVED lines=20> */
[----:B------:R-:W2:Y:S01]  /*2d580*/  SHFL.IDX PT, R3, R10, RZ, 0x181f ;  /* 0x00181fff0a037589 */ /* 0x000ea200000e0000 */
        /* <DEDUP_REMOVED lines=11> */
[----:B--2---:R-:W-:Y:S01]  /*2d640*/  IMAD.X R3, RZ, RZ, R3, P0 ;  /* 0x000000ffff037224 */ /* 0x004fe200000e0603 */
        /* <DEDUP_REMOVED lines=41> */
.L_x_3383:
        /* <DEDUP_REMOVED lines=25> */
.L_x_3283:
        /* <DEDUP_REMOVED lines=10> */
.L_x_3284:
[----:B------:R1:W-:Y:S01]  /*2db10*/  SYNCS.ARRIVE.TRANS64.A1T0 RZ, [R6+URZ+0x38850], RZ ;  /* 0x038850ff06ff79a7 */ /* 0x0003e2000810003f */
[----:B------:R-:W-:Y:S05]  /*2db20*/  @P3 BRA `(.L_x_3285) ;  /* 0xfffffff000643947 */ /* 0x000fea000383ffff */
.L_x_3272:
[----:B------:R-:W-:Y:S05]  /*2db30*/  BSYNC B0 ;  /* 0x0000000000007941 */ /* 0x000fea0003800000 */
.L_x_3271:
[----:B0-----:R-:W0:Y:S01]  /*2db40*/  S2R R2, SR_TID.X ;  /* 0x0000000000027919 */ /* 0x001e220000002100 */
[----:B------:R-:W-:Y:S01]  /*2db50*/  VIADD R18, R18, 0x1 ;  /* 0x0000000112127836 */ /* 0x000fe20000000000 */
[----:B------:R-:W-:Y:S04]  /*2db60*/  BSSY B0, `(.L_x_3286) ;  /* 0x0000013000007945 */ /* 0x000fe80003800000 */
[----:B------:R-:W-:-:S04]  /*2db70*/  ISETP.NE.AND P0, PT, R18, 0x2, PT ;  /* 0x000000021200780c */ /* 0x000fc80003f05270 */
[----:B------:R-:W-:-:S04]  /*2db80*/  SEL R0, RZ, 0x1, P0 ;  /* 0x00000001ff007807 */ /* 0x000fc80000000000 */
[----:B------:R-:W-:Y:S02]  /*2db90*/  LOP3.LUT R23, R23, R0, RZ, 0x3c, !PT ;  /* 0x0000000017177212 */ /* 0x000fe400078e3cff */
[----:B0-----:R-:W-:-:S04]  /*2dba0*/  LOP3.LUT R2, R2, 0x7f, RZ, 0xc0, !PT ;  /* 0x0000007f02027812 */ /* 0x001fc800078ec0ff */
[----:B------:R-:W-:-:S13]  /*2dbb0*/  ISETP.NE.AND P1, PT, R2, RZ, PT ;  /* 0x000000ff0200720c */ /* 0x000fda0003f25270 */
[----:B------:R-:W-:Y:S05]  /*2dbc0*/  @P1 BRA `(.L_x_3287) ;  /* 0x0000000000301947 */ /* 0x000fea0003800000 */
[----:B------:R-:W0:Y:S01]  /*2dbd0*/  S2R R5, SR_LANEID ;  /* 0x0000000000057919 */ /* 0x000e220000000000 */
[----:B------:R-:W-:Y:S01]  /*2dbe0*/  VOTEU.ANY UR4, UPT, PT ;  /* 0x0000000000047886 */ /* 0x000fe200038e0100 */
[----:B------:R-:W2:Y:S01]  /*2dbf0*/  LDC.64 R2, c[0x0][0xd60] ;  /* 0x00035800ff027b82 */ /* 0x000ea20000000a00 */
[----:B------:R-:W0:Y:S02]  /*2dc00*/  FLO.U32 R0, UR4 ;  /* 0x0000000400007d00 */ /* 0x000e2400080e0000 */
[----:B0-----:R-:W-:-:S06]  /*2dc10*/  ISETP.EQ.U32.AND P1, PT, R0, R5, PT ;  /* 0x000000050000720c */ /* 0x001fcc0003f22070 */
[----:B------:R-:W2:Y:S07]  /*2dc20*/  POPC R5, UR4 ;  /* 0x0000000400057d09 */ /* 0x000eae0008000000 */
[----:B--2---:R-:W2:Y:S01]  /*2dc30*/  @P1 ATOMG.E.ADD.STRONG.GPU PT, R3, desc[UR36][R2.64], R5 ;  /* 0x00000005020319a8 */ /* 0x004ea200081ee1e4 */
[----:B------:R-:W0:Y:S02]  /*2dc40*/  S2R R4, SR_LTMASK ;  /* 0x0000000000047919 */ /* 0x000e240000003900 */
[----:B0-----:R-:W-:-:S04]  /*2dc50*/  LOP3.LUT R4, R4, UR4, RZ, 0xc0, !PT ;  /* 0x0000000404047c12 */ /* 0x001fc8000f8ec0ff */
[----:B------:R-:W0:Y:S01]  /*2dc60*/  POPC R7, R4 ;  /* 0x0000000400077309 */ /* 0x000e220000000000 */
[----:B--2---:R-:W0:Y:S02]  /*2dc70*/  SHFL.IDX PT, R0, R3, R0, 0x1f ;  /* 0x00001f0003007589 */ /* 0x004e2400000e0000 */
[----:B0-----:R-:W-:-:S07]  /*2dc80*/  IADD3 R24, R0, UR39, R7 ;  /* 0x0000002700187c10 */ /* 0x001fce000fffe007 */
.L_x_3287:
[----:B------:R-:W-:Y:S05]  /*2dc90*/  BSYNC B0 ;  /* 0x0000000000007941 */ /* 0x000fea0003800000 */
.L_x_3286:
[----:B------:R-:W-:-:S07]  /*2dca0*/  SEL R18, R18, RZ, P0 ;  /* 0x000000ff12127207 */ /* 0x000fce0000000000 */
.L_x_3240:
[----:B------:R-:W-:Y:S05]  /*2dcb0*/  BSYNC B7 ;  /* 0x0000000000077941 */ /* 0x000fea0003800000 */
.L_x_3238:
[----:B------:R-:W-:-:S13]  /*2dcc0*/  LOP3.LUT P0, RZ, R16, 0x200000, RZ, 0xc0, !PT ;  /* 0x0020000010ff7812 */ /* 0x000fda000780c0ff */
[----:B------:R-:W-:Y:S05]  /*2dcd0*/  @!P0 BRA `(.L_x_3288) ;  /* 0x0000000000248947 */ /* 0x000fea0003800000 */
[----:B------:R-:W-:Y:S05]  /*2dce0*/  WARPSYNC.ALL ;  /* 0x0000000000007948 */ /* 0x000fea0003800000 */
[----:B------:R-:W0:Y:S08]  /*2dcf0*/  S2UR UR5, SR_CgaCtaId ;  /* 0x00000000000579c3 */ /* 0x000e300000008800 */
[----:B------:R-:W-:Y:S06]  /*2dd00*/  BAR.SYNC.DEFER_BLOCKING 0x5, 0x180 ;  /* 0x0146000000007b1d */ /* 0x000fec0000010000 */
[----:B------:R-:W-:-:S02]  /*2dd10*/  UMOV UR4, 0x400 ;  /* 0x0000040000047882 */ /* 0x000fc40000000000 */
[----:B0-----:R-:W-:-:S06]  /*2dd20*/  ULEA UR4, UR5, UR4, 0x18 ;  /* 0x0000000405047291 */ /* 0x001fcc000f8ec03f */
[----:B------:R-:W-:-:S05]  /*2dd30*/  IMAD.U32 R17, RZ, RZ, UR4 ;  /* 0x00000004ff117e24 */ /* 0x000fca000f8e00ff */
[----:B------:R2:W0:Y:S01]  /*2dd40*/  LDS.128 R24, [R17+0x388d0] ;  /* 0x0388d00011187984 */ /* 0x0004220000000c00 */
[----:B------:R-:W-:Y:S06]  /*2dd50*/  BAR.ARV 0x4, 0x180 ;  /* 0x0106000000007b1d */ /* 0x000fec0000002000 */
[----:B------:R-:W-:Y:S05]  /*2dd60*/  BRA `(.L_x_3289) ;  /* 0x0000000c00d47947 */ /* 0x000fea0003800000 */
.L_x_3288:
[----:B------:R-:W0:Y:S01]  /*2dd70*/  S2R R0, SR_TID.X ;  /* 0x0000000000007919 */ /* 0x000e220000002100 */
[----:B------:R-:W-:Y:S01]  /*2dd80*/  UMOV UR4, 0xffffffff ;  /* 0xffffffff00047882 */ /* 0x000fe20000000000 */
[----:B0-----:R-:W-:-:S04]  /*2dd90*/  LOP3.LUT R8, R0, 0x1f, RZ, 0xc0, !PT ;  /* 0x0000001f00087812 */ /* 0x001fc800078ec0ff */
[----:B------:R-:W-:Y:S01]  /*2dda0*/  ISETP.NE.AND P0, PT, R8, 0x1f, PT ;  /* 0x0000001f0800780c */ /* 0x000fe20003f05270 */
[----:B------:R-:W-:-:S12]  /*2ddb0*/  BRA.DIV UR4, `(.L_x_3290) ;  /* 0x0000004204887947 */ /* 0x000fd8000b800000 */
[----:B------:R-:W-:Y:S01]  /*2ddc0*/  IMAD.IADD R9, R27, 0x1, R8 ;  /* 0x000000011b097824 */ /* 0x000fe200078e0208 */
[----:B------:R-:W-:-:S04]  /*2ddd0*/  ULDC UR4, c[0x0][0xd3c] ;  /* 0x00034f0000047ab9 */ /* 0x000fc80000000800 */
[----:B------:R-:W-:-:S13]  /*2dde0*/  ISETP.GE.OR P1, PT, R9, UR4, !P0 ;  /* 0x0000000409007c0c */ /* 0x000fda000c726670 */
[----:B------:R-:W0:Y:S08]  /*2ddf0*/  @!P1 LDC.64 R2, c[0x0][0xd80] ;  /* 0x00036000ff029b82 */ /* 0x000e300000000a00 */
[----:B------:R-:W2:Y:S01]  /*2de00*/  @!P1 LDC.64 R4, c[0x0][0xd78] ;  /* 0x00035e00ff049b82 */ /* 0x000ea20000000a00 */
[----:B0-----:R-:W-:-:S05]  /*2de10*/  @!P1 IMAD.WIDE R2, R9, 0x4, R2 ;  /* 0x0000000409029825 */ /* 0x001fca00078e0202 */
[----:B------:R2:W5:Y:S02]  /*2de20*/  @!P1 LDG.E R7, desc[UR36][R2.64] ;  /* 0x0000002402079981 */ /* 0x000564000c1e1900 */
[----:B--2---:R-:W-:-:S05]  /*2de30*/  @!P1 IMAD.WIDE R2, R9, 0x4, R4 ;  /* 0x0000000409029825 */ /* 0x004fca00078e0204 */
[----:B------:R-:W2:Y:S01]  /*2de40*/  @!P1 LDG.E R4, desc[UR36][R2.64] ;  /* 0x0000002402049981 */ /* 0x000ea2000c1e1900 */
[----:B------:R-:W-:Y:S01]  /*2de50*/  IMAD.MOV.U32 R25, RZ, RZ, RZ ;  /* 0x000000ffff197224 */ /* 0x000fe200078e00ff */
[C---:B------:R-:W-:Y:S01]  /*2de60*/  ISETP.GE.U32.AND P2, PT, R8.reuse, 0x2, PT ;  /* 0x000000020800780c */ /* 0x040fe20003f46070 */
[----:B------:R-:W-:Y:S01]  /*2de70*/  IMAD.MOV.U32 R5, RZ, RZ, RZ ;  /* 0x000000ffff057224 */ /* 0x000fe200078e00ff */
[C---:B------:R-:W-:Y:S01]  /*2de80*/  ISETP.GE.U32.AND P3, PT, R8.reuse, 0x4, PT ;  /* 0x000000040800780c */ /* 0x040fe20003f66070 */
[----:B------:R-:W-:Y:S01]  /*2de90*/  SHFL.IDX PT, R0, R24, RZ, 0x1f ;  /* 0x00001fff18007589 */ /* 0x000fe200000e0000 */
[C---:B------:R-:W-:Y:S02]  /*2dea0*/  ISETP.GE.U32.AND P4, PT, R8.reuse, 0x8, PT ;  /* 0x000000080800780c */ /* 0x040fe40003f86070 */
[----:B------:R-:W-:Y:S01]  /*2deb0*/  ISETP.GE.U32.AND P5, PT, R8, 0x10, PT ;  /* 0x000000100800780c */ /* 0x000fe20003fa6070 */
[----:B-1-34-:R0:W-:Y:S02]  /*2dec0*/  SHFL.IDX PT, R6, R24, 0x1, 0x1f ;  /* 0x00201f0018067f89 */ /* 0x01a1e400000e0000 */
[----:B0-----:R-:W-:-:S02]  /*2ded0*/  IMAD.MOV.U32 R24, RZ, RZ, RZ ;  /* 0x000000ffff187224 */ /* 0x001fc400078e00ff */
[----:B-----5:R-:W-:Y:S02]  /*2dee0*/  @!P1 IMAD.MOV.U32 R25, RZ, RZ, R7 ;  /* 0x000000ffff199224 */ /* 0x020fe400078e0007 */
[----:B--2---:R-:W-:Y:S01]  /*2def0*/  @!P1 IMAD.MOV.U32 R5, RZ, RZ, R4 ;  /* 0x000000ffff059224 */ /* 0x004fe200078e0004 */
        /* <DEDUP_REMOVED lines=18> */
.L_x_3393:
[----:B------:R-:W-:Y:S02]  /*2e020*/  ULDC UR4, c[0x0][0xd38] ;  /* 0x00034e0000047ab9 */ /* 0x000fe40000000800 */
[----:B------:R-:W-:-:S04]  /*2e030*/  IMAD.U32 R4, RZ, RZ, UR4 ;  /* 0x00000004ff047e24 */ /* 0x000fc8000f8e00ff */
[----:B-1----:R-:W-:-:S04]  /*2e040*/  IMAD R7, R14, R4, RZ ;  /* 0x000000040e077224 */ /* 0x002fc800078e02ff */
[----:B------:R-:W-:-:S05]  /*2e050*/  IMAD.IADD R6, R6, 0x1, R7 ;  /* 0x0000000106067824 */ /* 0x000fca00078e0207 */
[----:B------:R-:W-:-:S13]  /*2e060*/  ISETP.GT.AND P6, PT, R6, R0, PT ;  /* 0x000000000600720c */ /* 0x000fda0003fc4270 */
[----:B------:R-:W-:Y:S05]  /*2e070*/  @P6 BRA `(.L_x_3291) ;  /* 0x0000000000a46947 */ /* 0x000fea0003800000 */
.L_x_3294:
        /* <DEDUP_REMOVED lines=35> */
.L_x_3401:
[----:B------:R-:W-:Y:S02]  /*2e2b0*/  ULDC UR4, c[0x0][0xd38] ;  /* 0x00034e0000047ab9 */ /* 0x000fe40000000800 */
[----:B------:R-:W-:-:S04]  /*2e2c0*/  IMAD.U32 R4, RZ, RZ, UR4 ;  /* 0x00000004ff047e24 */ /* 0x000fc8000f8e00ff */
[----:B-1----:R-:W-:-:S04]  /*2e2d0*/  IMAD R7, R14, R4, RZ ;  /* 0x000000040e077224 */ /* 0x002fc800078e02ff */
[----:B------:R-:W-:-:S05]  /*2e2e0*/  IMAD.IADD R6, R7, 0x1, R6 ;  /* 0x0000000107067824 */ /* 0x000fca00078e0206 */
[----:B------:R-:W-:-:S13]  /*2e2f0*/  ISETP.GT.AND P6, PT, R6, R0, PT ;  /* 0x000000000600720c */ /* 0x000fda0003fc4270 */
[----:B------:R-:W-:Y:S05]  /*2e300*/  @!P6 BRA `(.L_x_3294) ;  /* 0xfffffffc005ce947 */ /* 0x000fea000383ffff */
.L_x_3291:
        /* <DEDUP_REMOVED lines=10> */
.L_x_3406:
[----:B------:R-:W-:-:S13]  /*2e3b0*/  ISETP.NE.AND P0, PT, R2, RZ, PT ;  /* 0x000000ff0200720c */ /* 0x000fda0003f05270 */
[----:B------:R-:W-:Y:S05]  /*2e3c0*/  @!P0 BRA `(.L_x_3296) ;  /* 0x0000000000108947 */ /* 0x000fea0003800000 */
[----:B------:R-:W-:Y:S01]  /*2e3d0*/  UMOV UR4, 0xffffffff ;  /* 0xffffffff00047882 */ /* 0x000fe20000000000 */
[----:B-1----:R-:W-:Y:S02]  /*2e3e0*/  VIADD R12, R12, 0xffffffff ;  /* 0xffffffff0c0c7836 */ /* 0x002fe40000000000 */
[----:B------:R-:W-:Y:S05]  /*2e3f0*/  BRA.DIV UR4, `(.L_x_3297) ;  /* 0x0000004604447947 */ /* 0x000fea000b800000 */
[----:B------:R4:W1:Y:S02]  /*2e400*/  SHFL.IDX PT, R24, R3, R12, 0x1f ;  /* 0x00001f0c03187589 */ /* 0x00086400000e0000 */
.L_x_3296:
        /* <DEDUP_REMOVED lines=10> */
[----:B-1----:R-:W-:Y:S01]  /*2e4b0*/  VIADD R2, R7, 0xffffffe ;  /* 0x0ffffffe07027836 */ /* 0x002fe20000000000 */
[----:B------:R-:W-:-:S06]  /*2e4c0*/  IABS R7, R25 ;  /* 0x0000001900077213 */ /* 0x000fcc0000000000 */
[----:B0---4-:R0:W1:Y:S02]  /*2e4d0*/  F2I.FTZ.U32.TRUNC.NTZ R3, R2 ;  /* 0x0000000200037305 */ /* 0x011064000021f000 */
[----:B0-----:R-:W-:Y:S02]  /*2e4e0*/  IMAD.MOV.U32 R2, RZ, RZ, RZ ;  /* 0x000000ffff027224 */ /* 0x001fe400078e00ff */
[----:B-1----:R-:W-:-:S04]  /*2e4f0*/  IMAD.MOV R9, RZ, RZ, -R3 ;  /* 0x000000ffff097224 */ /* 0x002fc800078e0a03 */
[----:B------:R-:W-:-:S04]  /*2e500*/  IMAD R9, R9, R4, RZ ;  /* 0x0000000409097224 */ /* 0x000fc800078e02ff */
[----:B------:R-:W-:Y:S01]  /*2e510*/  IMAD.HI.U32 R3, R3, R9, R2 ;  /* 0x0000000903037227 */ /* 0x000fe200078e0002 */
[----:B------:R-:W-:-:S03]  /*2e520*/  IABS R2, R0 ;  /* 0x0000000000027213 */ /* 0x000fc60000000000 */
[----:B------:R-:W-:Y:S02]  /*2e530*/  IMAD.MOV R9, RZ, RZ, -R7 ;  /* 0x000000ffff097224 */ /* 0x000fe400078e0a07 */
[----:B------:R-:W-:-:S04]  /*2e540*/  IMAD.HI.U32 R7, R3, R2, RZ ;  /* 0x0000000203077227 */ /* 0x000fc800078e00ff */
[----:B------:R-:W-:Y:S02]  /*2e550*/  IMAD R9, R7, R9, R2 ;  /* 0x0000000907097224 */ /* 0x000fe400078e0202 */
[----:B------:R-:W-:Y:S02]  /*2e560*/  VIADD R3, R8, 0xffffffe ;  /* 0x0ffffffe08037836 */ /* 0x000fe40000000000 */
[----:B------:R-:W-:Y:S01]  /*2e570*/  IMAD.MOV.U32 R2, RZ, RZ, RZ ;  /* 0x000000ffff027224 */ /* 0x000fe200078e00ff */
[----:B------:R-:W-:-:S03]  /*2e580*/  ISETP.GT.U32.AND P1, PT, R4, R9, PT ;  /* 0x000000090400720c */ /* 0x000fc60003f24070 */
        /* <DEDUP_REMOVED lines=35> */
.L_x_3298:
        /* <DEDUP_REMOVED lines=60> */
.L_x_3299:
[----:B------:R-:W-:-:S05]  /*2eb80*/  LOP3.LUT R0, RZ, R3, RZ, 0x33, !PT ;  /* 0x00000003ff007212 */ /* 0x000fca00078e33ff */
[----:B------:R-:W-:Y:S01]  /*2eb90*/  IMAD.IADD R25, R25, 0x1, R0 ;  /* 0x0000000119197824 */ /* 0x000fe200078e0200 */
[----:B------:R-:W-:Y:S06]  /*2eba0*/  BRA `(.L_x_3300) ;  /* 0x00000000001c7947 */ /* 0x000fec0003800000 */
.L_x_3292:
[----:B------:R-:W-:Y:S01]  /*2ebb0*/  UMOV UR4, URZ ;  /* 0x0000003f00047c82 */ /* 0x000fe20008000000 */
[----:B------:R-:W-:Y:S01]  /*2ebc0*/  UMOV UR5, URZ ;  /* 0x0000003f00057c82 */ /* 0x000fe20008000000 */
[----:B------:R-:W-:Y:S01]  /*2ebd0*/  ULDC UR6, c[0x0][0xd3c] ;  /* 0x00034f0000067ab9 */ /* 0x000fe20000000800 */
[----:B------:R-:W-:Y:S02]  /*2ebe0*/  IMAD.MOV.U32 R24, RZ, RZ, R0 ;  /* 0x000000ffff187224 */ /* 0x000fe400078e0000 */
[----:B------:R-:W-:Y:S02]  /*2ebf0*/  IMAD.U32 R25, RZ, RZ, UR4 ;  /* 0x00000004ff197e24 */ /* 0x000fe4000f8e00ff */
[----:B------:R-:W-:Y:S02]  /*2ec00*/  IMAD.U32 R26, RZ, RZ, UR5 ;  /* 0x00000005ff1a7e24 */ /* 0x000fe4000f8e00ff */
[----:B------:R-:W-:-:S07]  /*2ec10*/  IMAD.U32 R27, RZ, RZ, UR6 ;  /* 0x00000006ff1b7e24 */ /* 0x000fce000f8e00ff */
.L_x_3300:
        /* <DEDUP_REMOVED lines=10> */
.L_x_3289:
[----:B------:R-:W-:Y:S02]  /*2ecc0*/  ULDC UR4, c[0x0][0xd3c] ;  /* 0x00034f0000047ab9 */ /* 0x000fe40000000800 */
[----:B0-----:R-:W-:-:S13]  /*2ecd0*/  ISETP.GE.AND P0, PT, R27, UR4, PT ;  /* 0x000000041b007c0c */ /* 0x001fda000bf06270 */
[----:B------:R-:W-:Y:S05]  /*2ece0*/  @!P0 BRA `(.L_x_3301) ;  /* 0xffffffa000388947 */ /* 0x000fea000383ffff */
[----:B------:R-:W-:Y:S05]  /*2ecf0*/  BSYNC B8 ;  /* 0x0000000000087941 */ /* 0x000fea0003800000 */
.L_x_3224:
[----:B-1----:R-:W5:Y:S01]  /*2ed00*/  LDL.LU R0, [R1+0x430] ;  /* 0x0004300001007983 */ /* 0x002f620000300800 */
[----:B------:R-:W-:Y:S01]  /*2ed10*/  BSSY B0, `(.L_x_3302) ;  /* 0x000000b000007945 */ /* 0x000fe20003800000 */
[----:B------:R-:W0:Y:S01]  /*2ed20*/  S2R R5, SR_CgaCtaId ;  /* 0x0000000000057919 */ /* 0x000e220000008800 */
[----:B-----5:R-:W-:-:S05]  /*2ed30*/  VIADD R0, R0, 0x1 ;  /* 0x0000000100007836 */ /* 0x020fca0000000000 */
[----:B------:R-:W-:-:S04]  /*2ed40*/  LEA.HI R2, R0, R0, RZ, 0x1 ;  /* 0x0000000000027211 */ /* 0x000fc800078f08ff */
[----:B------:R-:W-:Y:S02]  /*2ed50*/  LOP3.LUT R3, R2, 0xfffffffe, RZ, 0xc0, !PT ;  /* 0xfffffffe02037812 */ /* 0x000fe400078ec0ff */
[----:B------:R-:W-:-:S03]  /*2ed60*/  MOV R2, 0x400 ;  /* 0x0000040000027802 */ /* 0x000fc60000000f00 */
[----:B------:R-:W-:Y:S01]  /*2ed70*/  IMAD.IADD R0, R0, 0x1, -R3 ;  /* 0x0000000100007824 */ /* 0x000fe200078e0a03 */
[----:B0-----:R-:W-:-:S04]  /*2ed80*/  LEA R5, R5, R2, 0x18 ;  /* 0x0000000205057211 */ /* 0x001fc800078ec0ff */
[----:B------:R-:W-:-:S04]  /*2ed90*/  SHF.L.U32 R0, R0, 0x1f, RZ ;  /* 0x0000001f00007819 */ /* 0x000fc800000006ff */
[----:B------:R-:W0:Y:S02]  /*2eda0*/  SYNCS.PHASECHK.TRANS64.TRYWAIT P0, [R5+URZ+0x38820], R0 ;  /* 0x03882000050075a7 */ /* 0x000e24000800017f */
[----:B0-----:R-:W-:Y:S05]  /*2edb0*/  @!P0 BRA `(.L_x_3303) ;  /* 0x0000003800fc8947 */ /* 0x001fea0003800000 */
.L_x_3409:
[----:B------:R-:W-:Y:S05]  /*2edc0*/  BSYNC B0 ;  /* 0x0000000000007941 */ /* 0x000fea0003800000 */
.L_x_3302:
[----:B------:R-:W-:-:S03]  /*2edd0*/  UMOV UR4, 0xffffffff ;  /* 0xffffffff00047882 */ /* 0x000fc60000000000 */
[----:B------:R-:W-:Y:S05]  /*2ede0*/  BRA.DIV UR4, `(.L_x_3304) ;  /* 0x0000003e04047947 */ /* 0x000fea000b800000 */
[----:B0-----:R-:W0:Y:S02]  /*2edf0*/  S2R R0, SR_TID.X ;  /* 0x0000000000007919 */ /* 0x001e240000002100 */
[----:B0-----:R-:W-:-:S04]  /*2ee00*/  SHF.R.U32.HI R0, RZ, 0x5, R0 ;  /* 0x00000005ff007819 */ /* 0x001fc80000011600 */
[----:B------:R-:W-:-:S05]  /*2ee10*/  LOP3.LUT R0, R0, 0x3, RZ, 0xc0, !PT ;  /* 0x0000000300007812 */ /* 0x000fca00078ec0ff */
[----:B------:R0:W1:Y:S02]  /*2ee20*/  SHFL.IDX PT, R14, R0, RZ, 0x1f ;  /* 0x00001fff000e7589 */ /* 0x00006400000e0000 */
.L_x_3412:
[----:B-1----:R-:W-:Y:S01]  /*2ee30*/  ISETP.NE.AND P0, PT, R14, RZ, PT ;  /* 0x000000ff0e00720c */ /* 0x002fe20003f05270 */
[----:B------:R-:W-:-:S12]  /*2ee40*/  BSSY B0, `(.L_x_3305) ;  /* 0x0000026000007945 */ /* 0x000fd80003800000 */
[----:B------:R-:W-:Y:S05]  /*2ee50*/  @P0 BRA `(.L_x_3306) ;  /* 0x0000000000900947 */ /* 0x000fea0003800000 */
[----:B------:R-:W-:-:S03]  /*2ee60*/  UMOV UR4, 0xffffffff ;  /* 0xffffffff00047882 */ /* 0x000fc60000000000 */
[----:B------:R-:W-:Y:S05]  /*2ee70*/  BRA.DIV UR4, `(.L_x_3307) ;  /* 0x0000003e04147947 */ /* 0x000fea000b800000 */
[----:B------:R-:W-:-:S13]  /*2ee80*/  ELECT P6, URZ, PT ;  /* 0x00000000003f782f */ /* 0x000fda00038c0000 */
.L_x_3415:
[----:B------:R-:W-:Y:S05]  /*2ee90*/  @!P6 BRA `(.L_x_3306) ;  /* 0x000000000080e947 */ /* 0x000fea0003800000 */
[----:B0-----:R-:W5:Y:S02]  /*2eea0*/  LDL R0, [R1+0x454] ;  /* 0x0004540001007983 */ /* 0x001f640000100800 */
[----:B-----5:R-:W-:-:S13]  /*2eeb0*/  R2UR UR4, R0 ;  /* 0x00000000000472ca */ /* 0x020fda00000e0000 */
[----:B------:R-:W-:-:S06]  /*2eec0*/  ULOP3.LUT UR4, UR4, 0x2, URZ, 0xfc, !UPT ;  /* 0x0000000204047892 */ /* 0x000fcc000f8efc3f */
[----:B------:R-:W-:-:S05]  /*2eed0*/  IMAD.U32 R0, RZ, RZ, UR4 ;  /* 0x00000004ff007e24 */ /* 0x000fca000f8e00ff */
[----:B------:R-:W-:-:S13]  /*2eee0*/  ISETP.NE.AND P0, PT, R0, 0x3, PT ;  /* 0x000000030000780c */ /* 0x000fda0003f05270 */
[----:B------:R-:W-:Y:S05]  /*2eef0*/  @!P0 BRA `(.L_x_3308) ;  /* 0x0000000000048947 */ /* 0x000fea0003800000 */
[----:B------:R-:W-:Y:S01]  /*2ef00*/  BPT.TRAP 0x1 ;  /* 0x000000040000795c */ /* 0x000fe20000300000 */
.L_x_3308:
[C---:B------:R-:W-:Y:S01]  /*2ef10*/  IMAD R3, R18.reuse, 0x8, R5 ;  /* 0x0000000812037824 */ /* 0x040fe200078e0205 */
[----:B------:R-:W-:Y:S01]  /*2ef20*/  SHF.L.U32 R2, R23, 0x1f, RZ ;  /* 0x0000001f17027819 */ /* 0x000fe200000006ff */
[----:B------:R-:W-:-:S03]  /*2ef30*/  VIADD R18, R18, 0x1 ;  /* 0x0000000112127836 */ /* 0x000fc60000000000 */
[----:B------:R-:W0:Y:S02]  /*2ef40*/  SYNCS.PHASECHK.TRANS64.TRYWAIT P1, [R3+URZ+0x38840], R2 ;  /* 0x03884002030075a7 */ /* 0x000e24000802017f */
[----:B------:R-:W-:-:S04]  /*2ef50*/  ISETP.NE.AND P2, PT, R18, 0x2, PT ;  /* 0x000000021200780c */ /* 0x000fc80003f45270 */
[----:B------:R-:W-:Y:S01]  /*2ef60*/  SEL R0, RZ, 0x1, P2 ;  /* 0x00000001ff007807 */ /* 0x000fe20001000000 */
[----:B0-----:R-:W-:Y:S08]  /*2ef70*/  @!P1 BRA `(.L_x_3309) ;  /* 0x0000003800f49947 */ /* 0x001ff00003800000 */
.L_x_3416:
[----:B------:R-:W-:Y:S02]  /*2ef80*/  SEL R18, R18, RZ, P2 ;  /* 0x000000ff12127207 */ /* 0x000fe40001000000 */
[----:B------:R-:W-:Y:S01]  /*2ef90*/  LOP3.LUT R0, R23, R0, RZ, 0x3c, !PT ;  /* 0x0000000017007212 */ /* 0x000fe200078e3cff */
[----:B------:R-:W-:Y:S06]  /*2efa0*/  @!P0 BRA `(.L_x_3310) ;  /* 0x0000000000048947 */ /* 0x000fec0003800000 */
[----:B------:R-:W-:Y:S01]  /*2efb0*/  BPT.TRAP 0x1 ;  /* 0x000000040000795c */ /* 0x000fe20000300000 */
.L_x_3310:
[----:B------:R-:W-:Y:S01]  /*2efc0*/  IMAD R5, R18, 0x8, R5 ;  /* 0x0000000812057824 */ /* 0x000fe200078e0205 */
[----:B------:R-:W-:-:S04]  /*2efd0*/  SHF.L.U32 R0, R0, 0x1f, RZ ;  /* 0x0000001f00007819 */ /* 0x000fc800000006ff */
[----:B------:R-:W1:Y:S02]  /*2efe0*/  SYNCS.PHASECHK.TRANS64.TRYWAIT P1, [R5+URZ+0x38840], R0 ;  /* 0x03884000050075a7 */ /* 0x000e64000802017f */
[----:B-1----:R-:W-:Y:S05]  /*2eff0*/  @!P1 BRA `(.L_x_3311) ;  /* 0x0000003800e89947 */ /* 0x002fea0003800000 */
.L_x_3417:
[----:B------:R-:W-:Y:S05]  /*2f000*/  @!P0 BRA `(.L_x_3312) ;  /* 0x0000000000048947 */ /* 0x000fea0003800000 */
[----:B------:R-:W-:Y:S01]  /*2f010*/  BPT.TRAP 0x1 ;  /* 0x000000040000795c */ /* 0x000fe20000300000 */
.L_x_3312:
[----:B------:R-:W5:Y:S02]  /*2f020*/  SYNCS.PHASECHK.TRANS64.TRYWAIT P1, [R3+URZ+0x38860], R2 ;  /* 0x03886002030075a7 */ /* 0x000f64000802017f */
[----:B-----5:R-:W-:Y:S05]  /*2f030*/  @!P1 BRA `(.L_x_3313) ;  /* 0x0000003800ec9947 */ /* 0x020fea0003800000 */
.L_x_3418:
[----:B------:R-:W-:Y:S05]  /*2f040*/  @!P0 BRA `(.L_x_3314) ;  /* 0x0000000000048947 */ /* 0x000fea0003800000 */
[----:B------:R-:W-:Y:S01]  /*2f050*/  BPT.TRAP 0x1 ;  /* 0x000000040000795c */ /* 0x000fe20000300000 */
.L_x_3314:
[----:B------:R0:W0:Y:S02]  /*2f060*/  SYNCS.PHASECHK.TRANS64.TRYWAIT P0, [R5+URZ+0x38860], R0 ;  /* 0x03886000050075a7 */ /* 0x000024000800017f */
[----:B0-----:R-:W-:Y:S05]  /*2f070*/  @!P0 NANOSLEEP.SYNCS 0x989680 ;  /* 0x009896800000895d */ /* 0x001fea0003900000 */
[----:B------:R-:W0:Y:S02]  /*2f080*/  @!P0 SYNCS.PHASECHK.TRANS64 P0, [R5+URZ+0x38860], R0 ;  /* 0x03886000050085a7 */ /* 0x000e24000800007f */
[----:B0-----:R-:W-:Y:S05]  /*2f090*/  @!P0 BRA `(.L_x_3314) ;  /* 0xfffffffc00f08947 */ /* 0x001fea000383ffff */
.L_x_3306:
[----:B------:R-:W-:Y:S05]  /*2f0a0*/  BSYNC B0 ;  /* 0x0000000000007941 */ /* 0x000fea0003800000 */
.L_x_3305:
[----:B------:R-:W-:Y:S05]  /*2f0b0*/  EXIT ;  /* 0x000000000000794d */ /* 0x000fea0003800000 */
.L_x_3095:
[----:B0-----:R-:W-:-:S04]  /*2f0c0*/  IMAD.U32 R3, RZ, RZ, UR44 ;  /* 0x0000002cff037e24 */ /* 0x001fc8000f8e00ff */
[----:B------:R0:W1:Y:S03]  /*2f0d0*/  SYNCS.PHASECHK.TRANS64.TRYWAIT P0, [R3+URZ+0x38800], R0 ;  /* 0x03880000030075a7 */ /* 0x000066000800017f */
[----:B-1----:R-:W-:Y:S05]  /*2f0e0*/  @!P0 NANOSLEEP.SYNCS 0x989680 ;  /* 0x009896800000895d */ /* 0x002fea0003900000 */
[----:B------:R-:W1:Y:S02]  /*2f0f0*/  @!P0 SYNCS.PHASECHK.TRANS64 P0, [R3+URZ+0x38800], R0 ;  /* 0x03880000030085a7 */ /* 0x000e64000800007f */
[----:B-1----:R-:W-:Y:S05]  /*2f100*/  @!P0 BRA `(.L_x_3095) ;  /* 0xfffffffc00ec8947 */ /* 0x002fea000383ffff */
[----:B------:R-:W-:Y:S05]  /*2f110*/  BRA `(.L_x_3315) ;  /* 0xfffffdc000ac7947 */ /* 0x000fea000383ffff */
.L_x_3102:
[----:B-1----:R1:W2:Y:S02]  /*2f120*/  SYNCS.PHASECHK.TRANS64.TRYWAIT P0, [R20+URZ], R21 ;  /* 0x00000015140075a7 */ /* 0x0022a4000800017f */
[----:B--2---:R-:W-:Y:S05]  /*2f130*/  @!P0 NANOSLEEP.SYNCS 0x989680 ;  /* 0x009896800000895d */ /* 0x004fea0003900000 */
[----:B------:R-:W2:Y:S02]  /*2f140*/  @!P0 SYNCS.PHASECHK.TRANS64 P0, [R20+URZ], R21 ;  /* 0x00000015140085a7 */ /* 0x000ea4000800007f */
[----:B--2---:R-:W-:Y:S05]  /*2f150*/  @!P0 BRA `(.L_x_3102) ;  /* 0xfffffffc00f08947 */ /* 0x004fea000383ffff */
[----:B------:R-:W-:Y:S05]  /*2f160*/  BRA `(.L_x_3101) ;  /* 0xfffffdc400dc7947 */ /* 0x000fea000383ffff */
.L_x_3104:
[----:B0-----:R-:W-:-:S04]  /*2f170*/  IMAD.U32 R4, RZ, RZ, UR44 ;  /* 0x0000002cff047e24 */ /* 0x001fc8000f8e00ff */
[----:B------:R0:W1:Y:S03]  /*2f180*/  SYNCS.PHASECHK.TRANS64.TRYWAIT P0, [R4+URZ+0x38810], R3 ;  /* 0x03881003040075a7 */ /* 0x000066000800017f */
[----:B-1----:R-:W-:Y:S05]  /*2f190*/  @!P0 NANOSLEEP.SYNCS 0x989680 ;  /* 0x009896800000895d */ /* 0x002fea0003900000 */
[----:B------:R-:W1:Y:S02]  /*2f1a0*/  @!P0 SYNCS.PHASECHK.TRANS64 P0, [R4+URZ+0x38810], R3 ;  /* 0x03881003040085a7 */ /* 0x000e64000800007f */
[----:B-1----:R-:W-:Y:S05]  /*2f1b0*/  @!P0 BRA `(.L_x_3104) ;  /* 0xfffffffc00ec8947 */ /* 0x002fea000383ffff */
[----:B------:R-:W-:Y:S05]  /*2f1c0*/  BRA `(.L_x_3316) ;  /* 0xfffffdc800b07947 */ /* 0x000fea000383ffff */
.L_x_3111:
[----:B-1----:R1:W2:Y:S02]  /*2f1d0*/  SYNCS.PHASECHK.TRANS64.TRYWAIT P0, [R12+URZ], R13 ;  /* 0x0000000d0c0075a7 */ /* 0x0022a4000800017f */
[----:B--2---:R-:W-:Y:S05]  /*2f1e0*/  @!P0 NANOSLEEP.SYNCS 0x989680 ;  /* 0x009896800000895d */ /* 0x004fea0003900000 */
[----:B------:R-:W2:Y:S02]  /*2f1f0*/  @!P0 SYNCS.PHASECHK.TRANS64 P0, [R12+URZ], R13 ;  /* 0x0000000d0c0085a7 */ /* 0x000ea4000800007f */
[----:B--2---:R-:W-:Y:S05]  /*2f200*/  @!P0 BRA `(.L_x_3111) ;  /* 0xfffffffc00f08947 */ /* 0x004fea000383ffff */
[----:B------:R-:W-:Y:S05]  /*2f210*/  BRA `(.L_x_3110) ;  /* 0xfffffdc800f47947 */ /* 0x000fea000383ffff */
.L_x_3145:
[----:B-1----:R1:W2:Y:S02]  /*2f220*/  SYNCS.PHASECHK.TRANS64.TRYWAIT P0, [R8+URZ], R9 ;  /* 0x00000009080075a7 */ /* 0x0022a4000800017f */
[----:B--2---:R-:W-:Y:S05]  /*2f230*/  @!P0 NANOSLEEP.SYNCS 0x989680 ;  /* 0x009896800000895d */ /* 0x004fea0003900000 */
[----:B------:R-:W2:Y:S02]  /*2f240*/  @!P0 SYNCS.PHASECHK.TRANS64 P0, [R8+URZ], R9 ;  /* 0x00000009080085a7 */ /* 0x000ea4000800007f */
[----:B--2---:R-:W-:Y:S05]  /*2f250*/  @!P0 BRA `(.L_x_3145) ;  /* 0xfffffffc00f08947 */ /* 0x004fea000383ffff */
[----:B------:R-:W-:Y:S05]  /*2f260*/  BRA `(.L_x_3144) ;  /* 0xfffffe3400e07947 */ /* 0x000fea000383ffff */
.L_x_3152:
[----:B-1----:R1:W2:Y:S02]  /*2f270*/  SYNCS.PHASECHK.TRANS64.TRYWAIT P0, [R4+URZ], R5 ;  /* 0x00000005040075a7 */ /* 0x0022a4000800017f */
[----:B--2---:R-:W-:Y:S05]  /*2f280*/  @!P0 NANOSLEEP.SYNCS 0x989680 ;  /* 0x009896800000895d */ /* 0x004fea0003900000 */
[----:B------:R-:W2:Y:S02]  /*2f290*/  @!P0 SYNCS.PHASECHK.TRANS64 P0, [R4+URZ], R5 ;  /* 0x00000005040085a7 */ /* 0x000ea4000800007f */
[----:B--2---:R-:W-:Y:S05]  /*2f2a0*/  @!P0 BRA `(.L_x_3152) ;  /* 0xfffffffc00f08947 */ /* 0x004fea000383ffff */
[----:B------:R-:W-:Y:S05]  /*2f2b0*/  BRA `(.L_x_3151) ;  /* 0xfffffe3800ec7947 */ /* 0x000fea000383ffff */
.L_x_3169:
[----:B-1----:R1:W2:Y:S02]  /*2f2c0*/  SYNCS.PHASECHK.TRANS64.TRYWAIT P0, [R8+URZ], R9 ;  /* 0x00000009080075a7 */ /* 0x0022a4000800017f */
[----:B--2---:R-:W-:Y:S05]  /*2f2d0*/  @!P0 NANOSLEEP.SYNCS 0x989680 ;  /* 0x009896800000895d */ /* 0x004fea0003900000 */
[----:B------:R-:W2:Y:S02]  /*2f2e0*/  @!P0 SYNCS.PHASECHK.TRANS64 P0, [R8+URZ], R9 ;  /* 0x00000009080085a7 */ /* 0x000ea4000800007f */
[----:B--2---:R-:W-:Y:S05]  /*2f2f0*/  @!P0 BRA `(.L_x_3169) ;  /* 0xfffffffc00f08947 */ /* 0x004fea000383ffff */
[----:B------:R-:W-:Y:S05]  /*2f300*/  BRA `(.L_x_3168) ;  /* 0xfffffea800047947 */ /* 0x000fea000383ffff */
.L_x_3176:
[----:B-1----:R1:W2:Y:S02]  /*2f310*/  SYNCS.PHASECHK.TRANS64.TRYWAIT P0, [R4+URZ], R5 ;  /* 0x00000005040075a7 */ /* 0x0022a4000800017f */
[----:B--2---:R-:W-:Y:S05]  /*2f320*/  @!P0 NANOSLEEP.SYNCS 0x989680 ;  /* 0x009896800000895d */ /* 0x004fea0003900000 */
[----:B------:R-:W2:Y:S02]  /*2f330*/  @!P0 SYNCS.PHASECHK.TRANS64 P0, [R4+URZ], R5 ;  /* 0x00000005040085a7 */ /* 0x000ea4000800007f */
[----:B--2---:R-:W-:Y:S05]  /*2f340*/  @!P0 BRA `(.L_x_3176) ;  /* 0xfffffffc00f08947 */ /* 0x004fea000383ffff */
[----:B------:R-:W-:Y:S05]  /*2f350*/  BRA `(.L_x_3175) ;  /* 0xfffffeac00107947 */ /* 0x000fea000383ffff */
.L_x_3246:
        /* <DEDUP_REMOVED lines=11> */
.L_x_3318:
[----:B------:R-:W-:Y:S05]  /*2f410*/  BSYNC B0 ;  /* 0x0000000000007941 */ /* 0x000fea0003800000 */
.L_x_3317:
[----:B------:R-:W-:Y:S05]  /*2f420*/  BRA `(.L_x_3319) ;  /* 0xffffffac00287947 */ /* 0x000fea000383ffff */
.L_x_3249:
[----:B0-----:R0:W1:Y:S02]  /*2f430*/  SYNCS.PHASECHK.TRANS64.TRYWAIT P0, [R22+URZ+0x38840], R0 ;  /* 0x03884000160075a7 */ /* 0x001064000800017f */
[----:B-1----:R-:W-:Y:S05]  /*2f440*/  @!P0 NANOSLEEP.SYNCS 0x989680 ;  /* 0x009896800000895d */ /* 0x002fea0003900000 */
[----:B------:R-:W1:Y:S02]  /*2f450*/  @!P0 SYNCS.PHASECHK.TRANS64 P0, [R22+URZ+0x38840], R0 ;  /* 0x03884000160085a7 */ /* 0x000e64000800007f */
[----:B-1----:R-:W-:Y:S05]  /*2f460*/  @!P0 BRA `(.L_x_3249) ;  /* 0xfffffffc00f08947 */ /* 0x002fea000383ffff */
[----:B------:R-:W-:Y:S05]  /*2f470*/  BRA `(.L_x_3320) ;  /* 0xffffffb000247947 */ /* 0x000fea000383ffff */
.L_x_3250:
        /* <DEDUP_REMOVED lines=8> */
.L_x_3322:
[----:B------:R-:W-:Y:S05]  /*2f500*/  BSYNC B0 ;  /* 0x0000000000007941 */ /* 0x000fea0003800000 */
.L_x_3321:
        /* <DEDUP_REMOVED lines=9> */
.L_x_3323:
[----:B------:R-:W-:Y:S02]  /*2f5a0*/  IMAD.MOV.U32 R13, RZ, RZ, R5 ;  /* 0x000000ffff0d7224 */ /* 0x000fe400078e0005 */
[----:B------:R-:W-:Y:S02]  /*2f5b0*/  IMAD.MOV.U32 R12, RZ, RZ, 0x1 ;  /* 0x00000001ff0c7424 */ /* 0x000fe400078e00ff */
[----:B------:R-:W-:-:S07]  /*2f5c0*/  IMAD.MOV.U32 R3, RZ, RZ, R14 ;  /* 0x000000ffff037224 */ /* 0x000fce00078e000e */
[----:B------:R-:W-:Y:S05]  /*2f5d0*/  WARPSYNC.COLLECTIVE R15, `(.L_x_3324) ;  /* 0x000000000f087348 */ /* 0x000fea0003c00000 */
[----:B------:R0:W1:Y:S02]  /*2f5e0*/  SHFL.IDX P6, R14, R13, R12, R11 ;  /* 0x0000000c0d0e7389 */ /* 0x00006400000c000b */
[----:B01----:R-:W-:Y:S01]  /*2f5f0*/  ENDCOLLECTIVE ;  /* 0x000000000000791b */ /* 0x003fe20003800000 */
.L_x_3324:
        /* <DEDUP_REMOVED lines=15> */
.L_x_3325:
[----:B------:R-:W-:Y:S02]  /*2f6f0*/  @P0 IMAD R6, R4, 0x2, R17 ;  /* 0x0000000204060824 */ /* 0x000fe400078e0211 */
[----:B------:R-:W-:Y:S02]  /*2f700*/  IMAD.MOV.U32 R13, RZ, RZ, R5 ;  /* 0x000000ffff0d7224 */ /* 0x000fe400078e0005 */
[----:B------:R-:W-:Y:S02]  /*2f710*/  IMAD.MOV.U32 R12, RZ, RZ, 0x2 ;  /* 0x00000002ff0c7424 */ /* 0x000fe400078e00ff */
[----:B------:R-:W-:-:S07]  /*2f720*/  IMAD.MOV.U32 R3, RZ, RZ, R14 ;  /* 0x000000ffff037224 */ /* 0x000fce00078e000e */
[----:B------:R-:W-:Y:S05]  /*2f730*/  WARPSYNC.COLLECTIVE R15, `(.L_x_3326) ;  /* 0x000000000f087348 */ /* 0x000fea0003c00000 */
[----:B------:R0:W1:Y:S02]  /*2f740*/  SHFL.IDX P6, R14, R13, R12, R11 ;  /* 0x0000000c0d0e7389 */ /* 0x00006400000c000b */
[----:B01----:R-:W-:Y:S01]  /*2f750*/  ENDCOLLECTIVE ;  /* 0x000000000000791b */ /* 0x003fe20003800000 */
.L_x_3326:
        /* <DEDUP_REMOVED lines=15> */
.L_x_3327:
[----:B------:R-:W-:Y:S02]  /*2f850*/  @P0 IMAD R6, R4, 0x2, R17 ;  /* 0x0000000204060824 */ /* 0x000fe400078e0211 */
[----:B------:R-:W-:Y:S02]  /*2f860*/  IMAD.MOV.U32 R13, RZ, RZ, R5 ;  /* 0x000000ffff0d7224 */ /* 0x000fe400078e0005 */
[----:B------:R-:W-:Y:S02]  /*2f870*/  IMAD.MOV.U32 R12, RZ, RZ, 0x3 ;  /* 0x00000003ff0c7424 */ /* 0x000fe400078e00ff */
[----:B------:R-:W-:-:S07]  /*2f880*/  IMAD.MOV.U32 R3, RZ, RZ, R14 ;  /* 0x000000ffff037224 */ /* 0x000fce00078e000e */
[----:B------:R-:W-:Y:S05]  /*2f890*/  WARPSYNC.COLLECTIVE R15, `(.L_x_3328) ;  /* 0x000000000f087348 */ /* 0x000fea0003c00000 */
[----:B------:R0:W1:Y:S02]  /*2f8a0*/  SHFL.IDX P6, R14, R13, R12, R11 ;  /* 0x0000000c0d0e7389 */ /* 0x00006400000c000b */
[----:B01----:R-:W-:Y:S01]  /*2f8b0*/  ENDCOLLECTIVE ;  /* 0x000000000000791b */ /* 0x003fe20003800000 */
.L_x_3328:
        /* <DEDUP_REMOVED lines=10> */
.L_x_3329:
[----:B------:R-:W-:Y:S01]  /*2f960*/  @!PT LDS RZ, [RZ] ;  /* 0x00000000fffff984 */ /* 0x000fe20000000800 */
[----:B------:R-:W-:Y:S01]  /*2f970*/  @!PT LDS RZ, [RZ] ;  /* 0x00000000fffff984 */ /* 0x000fe20000000800 */
[----:B------:R-:W-:Y:S01]  /*2f980*/  @!PT LDS RZ, [RZ] ;  /* 0x00000000fffff984 */ /* 0x000fe20000000800 */
[----:B------:R0:W-:Y:S01]  /*2f990*/  @P0 LDGSTS.E.BYPASS.LTC128B.128 [R6+0x23400], desc[UR36][R2.64], !P2 ;  /* 0x2340000002060fae */ /* 0x0001e2000d101d64 */
[----:B------:R-:W-:Y:S01]  /*2f9a0*/  IMAD.MOV.U32 R0, RZ, RZ, R14 ;  /* 0x000000ffff007224 */ /* 0x000fe200078e000e */
[----:B------:R-:W-:Y:S06]  /*2f9b0*/  BRA `(.L_x_3330) ;  /* 0xffffffac00d87947 */ /* 0x000fec000383ffff */
.L_x_3255:
[----:B------:R-:W-:Y:S01]  /*2f9c0*/  IMAD.MOV.U32 R13, RZ, RZ, R2 ;  /* 0x000000ffff0d7224 */ /* 0x000fe200078e0002 */
[----:B------:R-:W-:Y:S01]  /*2f9d0*/  LOP3.LUT R16, R16, 0xfffffeff, RZ, 0xc0, !PT ;  /* 0xfffffeff10107812 */ /* 0x000fe200078ec0ff */
        /* <DEDUP_REMOVED lines=8> */
.L_x_3331:
        /* <DEDUP_REMOVED lines=9> */
.L_x_3332:
[----:B------:R-:W-:Y:S02]  /*2faf0*/  IMAD.MOV.U32 R13, RZ, RZ, R2 ;  /* 0x000000ffff0d7224 */ /* 0x000fe400078e0002 */
[----:B------:R-:W-:Y:S02]  /*2fb00*/  IMAD.MOV.U32 R12, RZ, RZ, 0x1 ;  /* 0x00000001ff0c7424 */ /* 0x000fe400078e00ff */
[----:B------:R-:W-:-:S07]  /*2fb10*/  IMAD.MOV.U32 R5, RZ, RZ, R14 ;  /* 0x000000ffff057224 */ /* 0x000fce00078e000e */
[----:B------:R-:W-:Y:S05]  /*2fb20*/  WARPSYNC.COLLECTIVE R15, `(.L_x_3333) ;  /* 0x000000000f087348 */ /* 0x000fea0003c00000 */
[----:B------:R0:W1:Y:S02]  /*2fb30*/  SHFL.IDX P6, R14, R13, R12, R11 ;  /* 0x0000000c0d0e7389 */ /* 0x00006400000c000b */
[----:B01----:R-:W-:Y:S01]  /*2fb40*/  ENDCOLLECTIVE ;  /* 0x000000000000791b */ /* 0x003fe20003800000 */
.L_x_3333:
        /* <DEDUP_REMOVED lines=15> */
.L_x_3334:
        /* <DEDUP_REMOVED lines=8> */
.L_x_3335:
        /* <DEDUP_REMOVED lines=16> */
.L_x_3336:
[----:B------:R-:W-:Y:S01]  /*2fdc0*/  @P2 LOP3.LUT R16, R16, 0x40, RZ, 0xfc, !PT ;  /* 0x0000004010102812 */ /* 0x000fe200078efcff */
[----:B------:R-:W-:Y:S02]  /*2fdd0*/  IMAD.MOV.U32 R13, RZ, RZ, R2 ;  /* 0x000000ffff0d7224 */ /* 0x000fe400078e0002 */
[----:B------:R-:W-:Y:S02]  /*2fde0*/  IMAD.MOV.U32 R12, RZ, RZ, 0x3 ;  /* 0x00000003ff0c7424 */ /* 0x000fe400078e00ff */
[----:B------:R-:W-:-:S07]  /*2fdf0*/  IMAD.MOV.U32 R5, RZ, RZ, R14 ;  /* 0x000000ffff057224 */ /* 0x000fce00078e000e */
[----:B------:R-:W-:Y:S05]  /*2fe00*/  WARPSYNC.COLLECTIVE R15, `(.L_x_3337) ;  /* 0x000000000f087348 */ /* 0x000fea0003c00000 */
[----:B------:R0:W1:Y:S02]  /*2fe10*/  SHFL.IDX P6, R14, R13, R12, R11 ;  /* 0x0000000c0d0e7389 */ /* 0x00006400000c000b */
[----:B01----:R-:W-:Y:S01]  /*2fe20*/  ENDCOLLECTIVE ;  /* 0x000000000000791b */ /* 0x003fe20003800000 */
.L_x_3337:
        /* <DEDUP_REMOVED lines=14> */
.L_x_3338:
[----:B------:R-:W-:Y:S01]  /*2ff10*/  IMAD.MOV.U32 R0, RZ, RZ, R14 ;  /* 0x000000ffff007224 */ /* 0x000fe200078e000e */
[----:B------:R-:W-:Y:S06]  /*2ff20*/  BRA `(.L_x_3339) ;  /* 0xffffffb000d87947 */ /* 0x000fec000383ffff */
.L_x_3259:
        /* <DEDUP_REMOVED lines=47> */
.L_x_3341:
[----:B------:R-:W-:Y:S05]  /*30220*/  BSYNC B0 ;  /* 0x0000000000007941 */ /* 0x000fea0003800000 */
.L_x_3340:
        /* <DEDUP_REMOVED lines=11> */
.L_x_3342:
        /* <DEDUP_REMOVED lines=39> */
.L_x_3343:
[----:B------:R-:W-:Y:S02]  /*30550*/  IMAD.MOV.U32 R13, RZ, RZ, R0 ;  /* 0x000000ffff0d7224 */ /* 0x000fe400078e0000 */
[----:B------:R-:W-:-:S07]  /*30560*/  IMAD.MOV.U32 R7, RZ, RZ, R14 ;  /* 0x000000ffff077224 */ /* 0x000fce00078e000e */
[----:B------:R-:W-:Y:S05]  /*30570*/  WARPSYNC.COLLECTIVE R15, `(.L_x_3344) ;  /* 0x000000000f087348 */ /* 0x000fea0003c00000 */
[----:B------:R0:W1:Y:S02]  /*30580*/  SHFL.IDX P6, R14, R13, R12, R11 ;  /* 0x0000000c0d0e7389 */ /* 0x00006400000c000b */
[----:B01----:R-:W-:Y:S01]  /*30590*/  ENDCOLLECTIVE ;  /* 0x000000000000791b */ /* 0x003fe20003800000 */
.L_x_3344:
        /* <DEDUP_REMOVED lines=33> */
.L_x_3345:
[----:B------:R-:W-:Y:S02]  /*307b0*/  IMAD.MOV.U32 R13, RZ, RZ, R0 ;  /* 0x000000ffff0d7224 */ /* 0x000fe400078e0000 */
[----:B------:R-:W-:-:S07]  /*307c0*/  IMAD.MOV.U32 R7, RZ, RZ, R14 ;  /* 0x000000ffff077224 */ /* 0x000fce00078e000e */
[----:B------:R-:W-:Y:S05]  /*307d0*/  WARPSYNC.COLLECTIVE R15, `(.L_x_3346) ;  /* 0x000000000f087348 */ /* 0x000fea0003c00000 */
[----:B------:R0:W1:Y:S02]  /*307e0*/  SHFL.IDX P6, R14, R13, R12, R11 ;  /* 0x0000000c0d0e7389 */ /* 0x00006400000c000b */
[----:B01----:R-:W-:Y:S01]  /*307f0*/  ENDCOLLECTIVE ;  /* 0x000000000000791b */ /* 0x003fe20003800000 */
.L_x_3346:
        /* <DEDUP_REMOVED lines=27> */
.L_x_3347:
[----:B------:R-:W-:Y:S02]  /*309b0*/  IMAD.MOV.U32 R13, RZ, RZ, R0 ;  /* 0x000000ffff0d7224 */ /* 0x000fe400078e0000 */
[----:B------:R-:W-:-:S07]  /*309c0*/  IMAD.MOV.U32 R6, RZ, RZ, R14 ;  /* 0x000000ffff067224 */ /* 0x000fce00078e000e */
[----:B------:R-:W-:Y:S05]  /*309d0*/  WARPSYNC.COLLECTIVE R15, `(.L_x_3348) ;  /* 0x000000000f087348 */ /* 0x000fea0003c00000 */
[----:B------:R0:W1:Y:S02]  /*309e0*/  SHFL.IDX P6, R14, R13, R12, R11 ;  /* 0x0000000c0d0e7389 */ /* 0x00006400000c000b */
[----:B01----:R-:W-:Y:S01]  /*309f0*/  ENDCOLLECTIVE ;  /* 0x000000000000791b */ /* 0x003fe20003800000 */
.L_x_3348:
[----:B------:R-:W-:Y:S01]  /*30a00*/  IMAD.MOV.U32 R0, RZ, RZ, R14 ;  /* 0x000000ffff007224 */ /* 0x000fe200078e000e */
[----:B------:R-:W-:Y:S06]  /*30a10*/  BRA `(.L_x_3349) ;  /* 0xffffffb400487947 */ /* 0x000fec000383ffff */
.L_x_3264:
[----:B0-----:R0:W1:Y:S02]  /*30a20*/  SYNCS.PHASECHK.TRANS64.TRYWAIT P0, [R17+URZ+0x38820], R0 ;  /* 0x03882000110075a7 */ /* 0x001064000800017f */
[----:B-1----:R-:W-:Y:S05]  /*30a30*/  @!P0 NANOSLEEP.SYNCS 0x989680 ;  /* 0x009896800000895d */ /* 0x002fea0003900000 */
[----:B------:R-:W1:Y:S02]  /*30a40*/  @!P0 SYNCS.PHASECHK.TRANS64 P0, [R17+URZ+0x38820], R0 ;  /* 0x03882000110085a7 */ /* 0x000e64000800007f */
[----:B-1----:R-:W-:Y:S05]  /*30a50*/  @!P0 BRA `(.L_x_3264) ;  /* 0xfffffffc00f08947 */ /* 0x002fea000383ffff */
[----:B------:R-:W-:Y:S05]  /*30a60*/  BRA `(.L_x_3350) ;  /* 0xffffffb400e47947 */ /* 0x000fea000383ffff */
.L_x_3267:
[----:B0-----:R0:W1:Y:S02]  /*30a70*/  SYNCS.PHASECHK.TRANS64.TRYWAIT P0, [R22+URZ+0x38860], R0 ;  /* 0x03886000160075a7 */ /* 0x001064000800017f */
[----:B-1----:R-:W-:Y:S05]  /*30a80*/  @!P0 NANOSLEEP.SYNCS 0x989680 ;  /* 0x009896800000895d */ /* 0x002fea0003900000 */
[----:B------:R-:W1:Y:S02]  /*30a90*/  @!P0 SYNCS.PHASECHK.TRANS64 P0, [R22+URZ+0x38860], R0 ;  /* 0x03886000160085a7 */ /* 0x000e64000800007f */
[----:B-1----:R-:W-:Y:S05]  /*30aa0*/  @!P0 BRA `(.L_x_3267) ;  /* 0xfffffffc00f08947 */ /* 0x002fea000383ffff */
[----:B------:R-:W-:Y:S05]  /*30ab0*/  BRA `(.L_x_3351) ;  /* 0xffffffb400f07947 */ /* 0x000fea000383ffff */
.L_x_3268:
        /* <DEDUP_REMOVED lines=8> */
.L_x_3353:
[----:B------:R-:W-:Y:S05]  /*30b40*/  BSYNC B0 ;  /* 0x0000000000007941 */ /* 0x000fea0003800000 */
.L_x_3352:
        /* <DEDUP_REMOVED lines=15> */
.L_x_3354:
        /* <DEDUP_REMOVED lines=39> */
.L_x_3355:
[----:B------:R-:W-:Y:S02]  /*30eb0*/  IMAD.MOV.U32 R13, RZ, RZ, R4 ;  /* 0x000000ffff0d7224 */ /* 0x000fe400078e0004 */
[----:B------:R-:W-:-:S07]  /*30ec0*/  IMAD.MOV.U32 R3, RZ, RZ, R14 ;  /* 0x000000ffff037224 */ /* 0x000fce00078e000e */
[----:B------:R-:W-:Y:S05]  /*30ed0*/  WARPSYNC.COLLECTIVE R15, `(.L_x_3356) ;  /* 0x000000000f087348 */ /* 0x000fea0003c00000 */
[----:B------:R0:W1:Y:S02]  /*30ee0*/  SHFL.IDX P6, R14, R13, R12, R11 ;  /* 0x0000000c0d0e7389 */ /* 0x00006400000c000b */
[----:B01----:R-:W-:Y:S01]  /*30ef0*/  ENDCOLLECTIVE ;  /* 0x000000000000791b */ /* 0x003fe20003800000 */
.L_x_3356:
        /* <DEDUP_REMOVED lines=29> */
.L_x_3357:
[----:B------:R-:W-:Y:S02]  /*310d0*/  IMAD.MOV.U32 R13, RZ, RZ, R4 ;  /* 0x000000ffff0d7224 */ /* 0x000fe400078e0004 */
[----:B------:R-:W-:-:S07]  /*310e0*/  IMAD.MOV.U32 R7, RZ, RZ, R14 ;  /* 0x000000ffff077224 */ /* 0x000fce00078e000e */
[----:B------:R-:W-:Y:S05]  /*310f0*/  WARPSYNC.COLLECTIVE R15, `(.L_x_3358) ;  /* 0x000000000f087348 */ /* 0x000fea0003c00000 */
[----:B------:R0:W1:Y:S02]  /*31100*/  SHFL.IDX P6, R14, R13, R12, R11 ;  /* 0x0000000c0d0e7389 */ /* 0x00006400000c000b */
[----:B01----:R-:W-:Y:S01]  /*31110*/  ENDCOLLECTIVE ;  /* 0x000000000000791b */ /* 0x003fe20003800000 */
.L_x_3358:
        /* <DEDUP_REMOVED lines=29> */
.L_x_3359:
[----:B------:R-:W-:Y:S02]  /*312f0*/  IMAD.MOV.U32 R13, RZ, RZ, R4 ;  /* 0x000000ffff0d7224 */ /* 0x000fe400078e0004 */
[----:B------:R-:W-:-:S07]  /*31300*/  IMAD.MOV.U32 R6, RZ, RZ, R14 ;  /* 0x000000ffff067224 */ /* 0x000fce00078e000e */
[----:B------:R-:W-:Y:S05]  /*31310*/  WARPSYNC.COLLECTIVE R15, `(.L_x_3360) ;  /* 0x000000000f087348 */ /* 0x000fea0003c00000 */
[----:B------:R0:W1:Y:S02]  /*31320*/  SHFL.IDX P6, R14, R13, R12, R11 ;  /* 0x0000000c0d0e7389 */ /* 0x00006400000c000b */
[----:B01----:R-:W-:Y:S01]  /*31330*/  ENDCOLLECTIVE ;  /* 0x000000000000791b */ /* 0x003fe20003800000 */
.L_x_3360:
[----:B------:R-:W-:Y:S01]  /*31340*/  IMAD.MOV.U32 R2, RZ, RZ, R14 ;  /* 0x000000ffff027224 */ /* 0x000fe200078e000e */
[----:B------:R-:W-:Y:S06]  /*31350*/  BRA `(.L_x_3361) ;  /* 0xffffffb4007c7947 */ /* 0x000fec000383ffff */
.L_x_3275:
[----:B0-----:R0:W1:Y:S02]  /*31360*/  SYNCS.PHASECHK.TRANS64.TRYWAIT P0, [R6+URZ+0x38840], R20 ;  /* 0x03884014060075a7 */ /* 0x001064000800017f */
[----:B-1----:R-:W-:Y:S05]  /*31370*/  @!P0 NANOSLEEP.SYNCS 0x989680 ;  /* 0x009896800000895d */ /* 0x002fea0003900000 */
[----:B------:R-:W1:Y:S02]  /*31380*/  @!P0 SYNCS.PHASECHK.TRANS64 P0, [R6+URZ+0x38840], R20 ;  /* 0x03884014060085a7 */ /* 0x000e64000800007f */
[----:B-1----:R-:W-:Y:S05]  /*31390*/  @!P0 BRA `(.L_x_3275) ;  /* 0xfffffffc00f08947 */ /* 0x002fea000383ffff */
[----:B------:R-:W-:Y:S05]  /*313a0*/  BRA `(.L_x_3362) ;  /* 0xffffffbc00087947 */ /* 0x000fea000383ffff */
.L_x_3276:
        /* <DEDUP_REMOVED lines=8> */
.L_x_3364:
[----:B------:R-:W-:Y:S05]  /*31430*/  BSYNC B1 ;  /* 0x0000000000017941 */ /* 0x000fea0003800000 */
.L_x_3363:
        /* <DEDUP_REMOVED lines=9> */
.L_x_3365:
[----:B------:R-:W-:Y:S02]  /*314d0*/  IMAD.MOV.U32 R13, RZ, RZ, R25 ;  /* 0x000000ffff0d7224 */ /* 0x000fe400078e0019 */
[----:B------:R-:W-:Y:S02]  /*314e0*/  IMAD.MOV.U32 R12, RZ, RZ, 0x1 ;  /* 0x00000001ff0c7424 */ /* 0x000fe400078e00ff */
[----:B------:R-:W-:-:S07]  /*314f0*/  IMAD.MOV.U32 R2, RZ, RZ, R14 ;  /* 0x000000ffff027224 */ /* 0x000fce00078e000e */
[----:B------:R-:W-:Y:S05]  /*31500*/  WARPSYNC.COLLECTIVE R15, `(.L_x_3366) ;  /* 0x000000000f087348 */ /* 0x000fea0003c00000 */
[----:B------:R0:W1:Y:S02]  /*31510*/  SHFL.IDX P6, R14, R13, R12, R11 ;  /* 0x0000000c0d0e7389 */ /* 0x00006400000c000b */
[----:B01----:R-:W-:Y:S01]  /*31520*/  ENDCOLLECTIVE ;  /* 0x000000000000791b */ /* 0x003fe20003800000 */
.L_x_3366:
        /* <DEDUP_REMOVED lines=11> */
.L_x_3367:
[----:B------:R-:W-:Y:S02]  /*315e0*/  IMAD.MOV.U32 R13, RZ, RZ, R25 ;  /* 0x000000ffff0d7224 */ /* 0x000fe400078e0019 */
[----:B------:R-:W-:Y:S02]  /*315f0*/  IMAD.MOV.U32 R12, RZ, RZ, 0x2 ;  /* 0x00000002ff0c7424 */ /* 0x000fe400078e00ff */
[----:B------:R-:W-:-:S07]  /*31600*/  IMAD.MOV.U32 R2, RZ, RZ, R14 ;  /* 0x000000ffff027224 */ /* 0x000fce00078e000e */
[----:B------:R-:W-:Y:S05]  /*31610*/  WARPSYNC.COLLECTIVE R15, `(.L_x_3368) ;  /* 0x000000000f087348 */ /* 0x000fea0003c00000 */
[----:B------:R0:W1:Y:S02]  /*31620*/  SHFL.IDX P6, R14, R13, R12, R11 ;  /* 0x0000000c0d0e7389 */ /* 0x00006400000c000b */
[----:B01----:R-:W-:Y:S01]  /*31630*/  ENDCOLLECTIVE ;  /* 0x000000000000791b */ /* 0x003fe20003800000 */
.L_x_3368:
        /* <DEDUP_REMOVED lines=11> */
.L_x_3369:
[----:B------:R-:W-:Y:S02]  /*316f0*/  IMAD.MOV.U32 R13, RZ, RZ, R25 ;  /* 0x000000ffff0d7224 */ /* 0x000fe400078e0019 */
[----:B------:R-:W-:Y:S02]  /*31700*/  IMAD.MOV.U32 R12, RZ, RZ, 0x3 ;  /* 0x00000003ff0c7424 */ /* 0x000fe400078e00ff */
[----:B------:R-:W-:-:S07]  /*31710*/  IMAD.MOV.U32 R2, RZ, RZ, R14 ;  /* 0x000000ffff027224 */ /* 0x000fce00078e000e */
[----:B------:R-:W-:Y:S05]  /*31720*/  WARPSYNC.COLLECTIVE R15, `(.L_x_3370) ;  /* 0x000000000f087348 */ /* 0x000fea0003c00000 */
[----:B------:R0:W1:Y:S02]  /*31730*/  SHFL.IDX P6, R14, R13, R12, R11 ;  /* 0x0000000c0d0e7389 */ /* 0x00006400000c000b */
[----:B01----:R-:W-:Y:S01]  /*31740*/  ENDCOLLECTIVE ;  /* 0x000000000000791b */ /* 0x003fe20003800000 */
.L_x_3370:
        /* <DEDUP_REMOVED lines=11> */
.L_x_3371:
[----:B------:R-:W-:Y:S01]  /*31800*/  IMAD.MOV.U32 R2, RZ, RZ, R14 ;  /* 0x000000ffff027224 */ /* 0x000fe200078e000e */
[----:B------:R-:W-:Y:S06]  /*31810*/  BRA `(.L_x_3372) ;  /* 0xffffffb800907947 */ /* 0x000fec000383ffff */
.L_x_3281:
[----:B----4-:R4:W0:Y:S02]  /*31820*/  SYNCS.PHASECHK.TRANS64.TRYWAIT P0, [R6+URZ+0x38860], R20 ;  /* 0x03886014060075a7 */ /* 0x010824000800017f */
[----:B0-----:R-:W-:Y:S05]  /*31830*/  @!P0 NANOSLEEP.SYNCS 0x989680 ;  /* 0x009896800000895d */ /* 0x001fea0003900000 */
[----:B------:R-:W0:Y:S02]  /*31840*/  @!P0 SYNCS.PHASECHK.TRANS64 P0, [R6+URZ+0x38860], R20 ;  /* 0x03886014060085a7 */ /* 0x000e24000800007f */
[----:B0-----:R-:W-:Y:S05]  /*31850*/  @!P0 BRA `(.L_x_3281) ;  /* 0xfffffffc00f08947 */ /* 0x001fea000383ffff */
[----:B------:R-:W-:Y:S05]  /*31860*/  BRA `(.L_x_3373) ;  /* 0xffffffb800dc7947 */ /* 0x000fea000383ffff */
.L_x_3282:
[----:B------:R-:W-:Y:S01]  /*31870*/  BSSY B1, `(.L_x_3374) ;  /* 0x0000008000017945 */ /* 0x000fe20003800000 */
[----:B------:R-:W-:Y:S02]  /*31880*/  IMAD.MOV.U32 R13, RZ, RZ, R10 ;  /* 0x000000ffff0d7224 */ /* 0x000fe400078e000a */
[----:B------:R-:W-:Y:S02]  /*31890*/  IMAD.MOV.U32 R12, RZ, RZ, RZ ;  /* 0x000000ffff0c7224 */ /* 0x000fe400078e00ff */
[----:B------:R-:W-:Y:S02]  /*318a0*/  IMAD.MOV.U32 R11, RZ, RZ, 0x181f ;  /* 0x0000181fff0b7424 */ /* 0x000fe400078e00ff */
[----:B------:R-:W-:-:S07]  /*318b0*/  IMAD.MOV.U32 R15, RZ, RZ, -0x1 ;  /* 0xffffffffff0f7424 */ /* 0x000fce00078e00ff */
[----:B0--34-:R-:W-:Y:S05]  /*318c0*/  WARPSYNC.COLLECTIVE R15, `(.L_x_3375) ;  /* 0x000000000f087348 */ /* 0x019fea0003c00000 */
[----:B------:R1:W2:Y:S02]  /*318d0*/  SHFL.IDX P6, R14, R13, R12, R11 ;  /* 0x0000000c0d0e7389 */ /* 0x0002a400000c000b */
[----:B01234-:R-:W-:Y:S01]  /*318e0*/  ENDCOLLECTIVE ;  /* 0x000000000000791b */ /* 0x01ffe20003800000 */
.L_x_3375:
[----:B------:R-:W-:Y:S05]  /*318f0*/  BSYNC B1 ;  /* 0x0000000000017941 */ /* 0x000fea0003800000 */
.L_x_3374:
        /* <DEDUP_REMOVED lines=13> */
.L_x_3376:
        /* <DEDUP_REMOVED lines=17> */
.L_x_3377:
        /* <DEDUP_REMOVED lines=16> */
.L_x_3378:
        /* <DEDUP_REMOVED lines=19> */
.L_x_3379:
        /* <DEDUP_REMOVED lines=14> */
.L_x_3380:
        /* <DEDUP_REMOVED lines=16> */
.L_x_3381:
        /* <DEDUP_REMOVED lines=14> */
.L_x_3382:
[----:B------:R-:W-:Y:S05]  /*31fd0*/  BRA `(.L_x_3383) ;  /* 0xffffffb800407947 */ /* 0x000fea000383ffff */
.L_x_3290:
[----:B------:R-:W-:Y:S01]  /*31fe0*/  BSSY B0, `(.L_x_3384) ;  /* 0x0000008000007945 */ /* 0x000fe20003800000 */
[----:B------:R-:W-:Y:S02]  /*31ff0*/  IMAD.MOV.U32 R13, RZ, RZ, R24 ;  /* 0x000000ffff0d7224 */ /* 0x000fe400078e0018 */
[----:B------:R-:W-:Y:S02]  /*32000*/  IMAD.MOV.U32 R12, RZ, RZ, RZ ;  /* 0x000000ffff0c7224 */ /* 0x000fe400078e00ff */
[----:B------:R-:W-:Y:S02]  /*32010*/  IMAD.MOV.U32 R11, RZ, RZ, 0x1f ;  /* 0x0000001fff0b7424 */ /* 0x000fe400078e00ff */
[----:B------:R-:W-:-:S07]  /*32020*/  IMAD.MOV.U32 R15, RZ, RZ, -0x1 ;  /* 0xffffffffff0f7424 */ /* 0x000fce00078e00ff */
[----:B-1-34-:R-:W-:Y:S05]  /*32030*/  WARPSYNC.COLLECTIVE R15, `(.L_x_3385) ;  /* 0x000000000f087348 */ /* 0x01afea0003c00000 */
[----:B------:R0:W2:Y:S02]  /*32040*/  SHFL.IDX P6, R14, R13, R12, R11 ;  /* 0x0000000c0d0e7389 */ /* 0x0000a400000c000b */
[----:B01234-:R-:W-:Y:S01]  /*32050*/  ENDCOLLECTIVE ;  /* 0x000000000000791b */ /* 0x01ffe20003800000 */
.L_x_3385:
[----:B------:R-:W-:Y:S05]  /*32060*/  BSYNC B0 ;  /* 0x0000000000007941 */ /* 0x000fea0003800000 */
.L_x_3384:
        /* <DEDUP_REMOVED lines=9> */
.L_x_3386:
        /* <DEDUP_REMOVED lines=23> */
.L_x_3387:
[----:B------:R-:W-:Y:S01]  /*32270*/  IMAD.MOV.U32 R12, RZ, RZ, 0x2 ;  /* 0x00000002ff0c7424 */ /* 0x000fe200078e00ff */
[----:B------:R-:W-:-:S05]  /*32280*/  SEL R4, R14, RZ, P1 ;  /* 0x000000ff0e047207 */ /* 0x000fca0000800000 */
[----:B------:R-:W-:-:S04]  /*32290*/  IMAD.IADD R4, R13, 0x1, R4 ;  /* 0x000000010d047824 */ /* 0x000fc800078e0204 */
[----:B------:R-:W-:-:S07]  /*322a0*/  IMAD.MOV.U32 R13, RZ, RZ, R4 ;  /* 0x000000ffff0d7224 */ /* 0x000fce00078e0004 */
[----:B------:R-:W-:Y:S05]  /*322b0*/  WARPSYNC.COLLECTIVE R15, `(.L_x_3388) ;  /* 0x000000000f087348 */ /* 0x000fea0003c00000 */
[----:B------:R0:W1:Y:S02]  /*322c0*/  SHFL.UP P6, R14, R13, R12, R11 ;  /* 0x0400000c0d0e7389 */ /* 0x00006400000c000b */
[----:B01----:R-:W-:Y:S01]  /*322d0*/  ENDCOLLECTIVE ;  /* 0x000000000000791b */ /* 0x003fe20003800000 */
.L_x_3388:
[----:B------:R-:W-:Y:S01]  /*322e0*/  IMAD.MOV.U32 R12, RZ, RZ, 0x4 ;  /* 0x00000004ff0c7424 */ /* 0x000fe200078e00ff */
[----:B------:R-:W-:-:S05]  /*322f0*/  SEL R3, R14, RZ, P2 ;  /* 0x000000ff0e037207 */ /* 0x000fca0001000000 */
[----:B------:R-:W-:-:S04]  /*32300*/  IMAD.IADD R2, R4, 0x1, R3 ;  /* 0x0000000104027824 */ /* 0x000fc800078e0203 */
[----:B------:R-:W-:-:S07]  /*32310*/  IMAD.MOV.U32 R13, RZ, RZ, R2 ;  /* 0x000000ffff0d7224 */ /* 0x000fce00078e0002 */
[----:B------:R-:W-:Y:S05]  /*32320*/  WARPSYNC.COLLECTIVE R15, `(.L_x_3389) ;  /* 0x000000000f087348 */ /* 0x000fea0003c00000 */
[----:B------:R0:W1:Y:S02]  /*32330*/  SHFL.UP P6, R14, R13, R12, R11 ;  /* 0x0400000c0d0e7389 */ /* 0x00006400000c000b */
[----:B01----:R-:W-:Y:S01]  /*32340*/  ENDCOLLECTIVE ;  /* 0x000000000000791b */ /* 0x003fe20003800000 */
.L_x_3389:
[----:B------:R-:W-:Y:S01]  /*32350*/  IMAD.MOV.U32 R12, RZ, RZ, 0x8 ;  /* 0x00000008ff0c7424 */ /* 0x000fe200078e00ff */
[----:B------:R-:W-:-:S05]  /*32360*/  SEL R3, R14, RZ, P3 ;  /* 0x000000ff0e037207 */ /* 0x000fca0001800000 */
[----:B------:R-:W-:-:S04]  /*32370*/  IMAD.IADD R3, R2, 0x1, R3 ;  /* 0x0000000102037824 */ /* 0x000fc800078e0203 */
[----:B------:R-:W-:-:S07]  /*32380*/  IMAD.MOV.U32 R13, RZ, RZ, R3 ;  /* 0x000000ffff0d7224 */ /* 0x000fce00078e0003 */
[----:B------:R-:W-:Y:S05]  /*32390*/  WARPSYNC.COLLECTIVE R15, `(.L_x_3390) ;  /* 0x000000000f087348 */ /* 0x000fea0003c00000 */
[----:B------:R0:W1:Y:S02]  /*323a0*/  SHFL.UP P6, R14, R13, R12, R11 ;  /* 0x0400000c0d0e7389 */ /* 0x00006400000c000b */
[----:B01----:R-:W-:Y:S01]  /*323b0*/  ENDCOLLECTIVE ;  /* 0x000000000000791b */ /* 0x003fe20003800000 */
.L_x_3390:
[----:B------:R-:W-:Y:S01]  /*323c0*/  IMAD.MOV.U32 R12, RZ, RZ, 0x10 ;  /* 0x00000010ff0c7424 */ /* 0x000fe200078e00ff */
[----:B------:R-:W-:-:S05]  /*323d0*/  SEL R4, R14, RZ, P4 ;  /* 0x000000ff0e047207 */ /* 0x000fca0002000000 */
[----:B------:R-:W-:-:S04]  /*323e0*/  IMAD.IADD R4, R3, 0x1, R4 ;  /* 0x0000000103047824 */ /* 0x000fc800078e0204 */
[----:B------:R-:W-:-:S07]  /*323f0*/  IMAD.MOV.U32 R13, RZ, RZ, R4 ;  /* 0x000000ffff0d7224 */ /* 0x000fce00078e0004 */
[----:B------:R-:W-:Y:S05]  /*32400*/  WARPSYNC.COLLECTIVE R15, `(.L_x_3391) ;  /* 0x000000000f087348 */ /* 0x000fea0003c00000 */
[----:B------:R0:W1:Y:S02]  /*32410*/  SHFL.UP P6, R14, R13, R12, R11 ;  /* 0x0400000c0d0e7389 */ /* 0x00006400000c000b */
[----:B01----:R-:W-:Y:S01]  /*32420*/  ENDCOLLECTIVE ;  /* 0x000000000000791b */ /* 0x003fe20003800000 */
.L_x_3391:
        /* <DEDUP_REMOVED lines=8> */
.L_x_3392:
[----:B------:R-:W-:Y:S05]  /*324b0*/  BRA `(.L_x_3393) ;  /* 0xffffffb800d87947 */ /* 0x000fea000383ffff */
.L_x_3293:
[----:B------:R-:W-:Y:S01]  /*324c0*/  BSSY B0, `(.L_x_3394) ;  /* 0x0000007000007945 */ /* 0x000fe20003800000 */
[----:B------:R-:W-:Y:S02]  /*324d0*/  IMAD.MOV.U32 R12, RZ, RZ, 0x1 ;  /* 0x00000001ff0c7424 */ /* 0x000fe400078e00ff */
[----:B------:R-:W-:Y:S02]  /*324e0*/  IMAD.MOV.U32 R11, RZ, RZ, RZ ;  /* 0x000000ffff0b7224 */ /* 0x000fe400078e00ff */
[----:B------:R-:W-:-:S07]  /*324f0*/  IMAD.MOV.U32 R15, RZ, RZ, -0x1 ;  /* 0xffffffffff0f7424 */ /* 0x000fce00078e00ff */
[----:B------:R-:W-:Y:S05]  /*32500*/  WARPSYNC.COLLECTIVE R15, `(.L_x_3395) ;  /* 0x000000000f087348 */ /* 0x000fea0003c00000 */
[----:B------:R0:W1:Y:S02]  /*32510*/  SHFL.UP P6, R14, R13, R12, R11 ;  /* 0x0400000c0d0e7389 */ /* 0x00006400000c000b */
[----:B01----:R-:W-:Y:S01]  /*32520*/  ENDCOLLECTIVE ;  /* 0x000000000000791b */ /* 0x003fe20003800000 */
.L_x_3395:
[----:B------:R-:W-:Y:S05]  /*32530*/  BSYNC B0 ;  /* 0x0000000000007941 */ /* 0x000fea0003800000 */
.L_x_3394:
        /* <DEDUP_REMOVED lines=8> */
.L_x_3396:
[----:B------:R-:W-:Y:S01]  /*325c0*/  IMAD.MOV.U32 R12, RZ, RZ, 0x4 ;  /* 0x00000004ff0c7424 */ /* 0x000fe200078e00ff */
[----:B------:R-:W-:-:S05]  /*325d0*/  SEL R2, R14, RZ, P2 ;  /* 0x000000ff0e027207 */ /* 0x000fca0001000000 */
[----:B------:R-:W-:-:S04]  /*325e0*/  IMAD.IADD R2, R13, 0x1, R2 ;  /* 0x000000010d027824 */ /* 0x000fc800078e0202 */
[----:B------:R-:W-:-:S07]  /*325f0*/  IMAD.MOV.U32 R13, RZ, RZ, R2 ;  /* 0x000000ffff0d7224 */ /* 0x000fce00078e0002 */
[----:B------:R-:W-:Y:S05]  /*32600*/  WARPSYNC.COLLECTIVE R15, `(.L_x_3397) ;  /* 0x000000000f087348 */ /* 0x000fea0003c00000 */
[----:B------:R0:W1:Y:S02]  /*32610*/  SHFL.UP P6, R14, R13, R12, R11 ;  /* 0x0400000c0d0e7389 */ /* 0x00006400000c000b */
[----:B01----:R-:W-:Y:S01]  /*32620*/  ENDCOLLECTIVE ;  /* 0x000000000000791b */ /* 0x003fe20003800000 */
.L_x_3397:
[----:B------:R-:W-:Y:S01]  /*32630*/  IMAD.MOV.U32 R12, RZ, RZ, 0x8 ;  /* 0x00000008ff0c7424 */ /* 0x000fe200078e00ff */
[----:B------:R-:W-:-:S05]  /*32640*/  SEL R3, R14, RZ, P3 ;  /* 0x000000ff0e037207 */ /* 0x000fca0001800000 */
[----:B------:R-:W-:-:S04]  /*32650*/  IMAD.IADD R3, R2, 0x1, R3 ;  /* 0x0000000102037824 */ /* 0x000fc800078e0203 */
[----:B------:R-:W-:-:S07]  /*32660*/  IMAD.MOV.U32 R13, RZ, RZ, R3 ;  /* 0x000000ffff0d7224 */ /* 0x000fce00078e0003 */
[----:B------:R-:W-:Y:S05]  /*32670*/  WARPSYNC.COLLECTIVE R15, `(.L_x_3398) ;  /* 0x000000000f087348 */ /* 0x000fea0003c00000 */
[----:B------:R0:W1:Y:S02]  /*32680*/  SHFL.UP P6, R14, R13, R12, R11 ;  /* 0x0400000c0d0e7389 */ /* 0x00006400000c000b */
[----:B01----:R-:W-:Y:S01]  /*32690*/  ENDCOLLECTIVE ;  /* 0x000000000000791b */ /* 0x003fe20003800000 */
.L_x_3398:
[----:B------:R-:W-:Y:S01]  /*326a0*/  IMAD.MOV.U32 R12, RZ, RZ, 0x10 ;  /* 0x00000010ff0c7424 */ /* 0x000fe200078e00ff */
[----:B------:R-:W-:-:S05]  /*326b0*/  SEL R4, R14, RZ, P4 ;  /* 0x000000ff0e047207 */ /* 0x000fca0002000000 */
[----:B------:R-:W-:-:S04]  /*326c0*/  IMAD.IADD R4, R3, 0x1, R4 ;  /* 0x0000000103047824 */ /* 0x000fc800078e0204 */
[----:B------:R-:W-:-:S07]  /*326d0*/  IMAD.MOV.U32 R13, RZ, RZ, R4 ;  /* 0x000000ffff0d7224 */ /* 0x000fce00078e0004 */
[----:B------:R-:W-:Y:S05]  /*326e0*/  WARPSYNC.COLLECTIVE R15, `(.L_x_3399) ;  /* 0x000000000f087348 */ /* 0x000fea0003c00000 */
[----:B------:R0:W1:Y:S02]  /*326f0*/  SHFL.UP P6, R14, R13, R12, R11 ;  /* 0x0400000c0d0e7389 */ /* 0x00006400000c000b */
[----:B01----:R-:W-:Y:S01]  /*32700*/  ENDCOLLECTIVE ;  /* 0x000000000000791b */ /* 0x003fe20003800000 */
.L_x_3399:
        /* <DEDUP_REMOVED lines=8> */
.L_x_3400:
[----:B------:R-:W-:Y:S05]  /*32790*/  BRA `(.L_x_3401) ;  /* 0xffffffb800c47947 */ /* 0x000fea000383ffff */
.L_x_3295:
[----:B------:R-:W-:Y:S01]  /*327a0*/  BSSY B0, `(.L_x_3402) ;  /* 0x0000006000007945 */ /* 0x000fe20003800000 */
[----:B------:R-:W-:Y:S01]  /*327b0*/  PLOP3.LUT P6, PT, P6, PT, PT, 0x8, 0x0 ;  /* 0x000000000000781c */ /* 0x000fe200037ce170 */
[----:B------:R-:W-:-:S12]  /*327c0*/  IMAD.MOV.U32 R15, RZ, RZ, -0x1 ;  /* 0xffffffffff0f7424 */ /* 0x000fd800078e00ff */
[----:B0-----:R-:W-:Y:S05]  /*327d0*/  WARPSYNC.COLLECTIVE R15, `(.L_x_3403) ;  /* 0x000000000f087348 */ /* 0x001fea0003c00000 */
[----:B------:R-:W-:Y:S01]  /*327e0*/  VOTE.ANY R14, PT, P6 ;  /* 0x00000000000e7806 */ /* 0x000fe200030e0100 */
[----:B0-----:R-:W-:Y:S06]  /*327f0*/  ENDCOLLECTIVE ;  /* 0x000000000000791b */ /* 0x001fec0003800000 */
.L_x_3403:
[----:B------:R-:W-:Y:S05]  /*32800*/  BSYNC B0 ;  /* 0x0000000000007941 */ /* 0x000fea0003800000 */
.L_x_3402:
        /* <DEDUP_REMOVED lines=8> */
.L_x_3404:
[----:B------:R-:W-:Y:S02]  /*32890*/  IMAD.IADD R27, R12, 0x1, R27 ;  /* 0x000000010c1b7824 */ /* 0x000fe400078e021b */
[----:B------:R-:W-:Y:S02]  /*328a0*/  IMAD.MOV.U32 R13, RZ, RZ, R5 ;  /* 0x000000ffff0d7224 */ /* 0x000fe400078e0005 */
[----:B------:R-:W-:-:S07]  /*328b0*/  IMAD.MOV.U32 R25, RZ, RZ, R14 ;  /* 0x000000ffff197224 */ /* 0x000fce00078e000e */
[----:B------:R-:W-:Y:S05]  /*328c0*/  WARPSYNC.COLLECTIVE R15, `(.L_x_3405) ;  /* 0x000000000f087348 */ /* 0x000fea0003c00000 */
[----:B------:R0:W1:Y:S02]  /*328d0*/  SHFL.IDX P6, R14, R13, R12, R11 ;  /* 0x0000000c0d0e7389 */ /* 0x00006400000c000b */
[----:B01----:R-:W-:Y:S01]  /*328e0*/  ENDCOLLECTIVE ;  /* 0x000000000000791b */ /* 0x003fe20003800000 */
.L_x_3405:
[----:B------:R-:W-:Y:S01]  /*328f0*/  IMAD.MOV.U32 R5, RZ, RZ, R14 ;  /* 0x000000ffff057224 */ /* 0x000fe200078e000e */
[----:B------:R-:W-:Y:S06]  /*32900*/  BRA `(.L_x_3406) ;  /* 0xffffffb800a87947 */ /* 0x000fec000383ffff */
.L_x_3297:
[----:B------:R-:W-:Y:S01]  /*32910*/  BSSY B0, `(.L_x_3407) ;  /* 0x0000007000007945 */ /* 0x000fe20003800000 */
[----:B------:R-:W-:Y:S02]  /*32920*/  IMAD.MOV.U32 R13, RZ, RZ, R3 ;  /* 0x000000ffff0d7224 */ /* 0x000fe400078e0003 */
[----:B------:R-:W-:Y:S02]  /*32930*/  IMAD.MOV.U32 R11, RZ, RZ, 0x1f ;  /* 0x0000001fff0b7424 */ /* 0x000fe400078e00ff */
[----:B------:R-:W-:-:S07]  /*32940*/  IMAD.MOV.U32 R15, RZ, RZ, -0x1 ;  /* 0xffffffffff0f7424 */ /* 0x000fce00078e00ff */
[----:B0-23--:R-:W-:Y:S05]  /*32950*/  WARPSYNC.COLLECTIVE R15, `(.L_x_3408) ;  /* 0x000000000f087348 */ /* 0x00dfea0003c00000 */
[----:B------:R1:W4:Y:S02]  /*32960*/  SHFL.IDX P6, R14, R13, R12, R11 ;  /* 0x0000000c0d0e7389 */ /* 0x00032400000c000b */
[----:B01234-:R-:W-:Y:S01]  /*32970*/  ENDCOLLECTIVE ;  /* 0x000000000000791b */ /* 0x01ffe20003800000 */
.L_x_3408:
[----:B------:R-:W-:Y:S05]  /*32980*/  BSYNC B0 ;  /* 0x0000000000007941 */ /* 0x000fea0003800000 */
.L_x_3407:
[----:B------:R-:W-:Y:S01]  /*32990*/  IMAD.MOV.U32 R24, RZ, RZ, R14 ;  /* 0x000000ffff187224 */ /* 0x000fe200078e000e */
[----:B------:R-:W-:Y:S06]  /*329a0*/  BRA `(.L_x_3296) ;  /* 0xffffffb800987947 */ /* 0x000fec000383ffff */
.L_x_3303:
[----:B0-----:R0:W1:Y:S02]  /*329b0*/  SYNCS.PHASECHK.TRANS64.TRYWAIT P0, [R5+URZ+0x38820], R0 ;  /* 0x03882000050075a7 */ /* 0x001064000800017f */
[----:B-1----:R-:W-:Y:S05]  /*329c0*/  @!P0 NANOSLEEP.SYNCS 0x989680 ;  /* 0x009896800000895d */ /* 0x002fea0003900000 */
[----:B------:R-:W1:Y:S02]  /*329d0*/  @!P0 SYNCS.PHASECHK.TRANS64 P0, [R5+URZ+0x38820], R0 ;  /* 0x03882000050085a7 */ /* 0x000e64000800007f */
[----:B-1----:R-:W-:Y:S05]  /*329e0*/  @!P0 BRA `(.L_x_3303) ;  /* 0xfffffffc00f08947 */ /* 0x002fea000383ffff */
[----:B------:R-:W-:Y:S05]  /*329f0*/  BRA `(.L_x_3409) ;  /* 0xffffffc000f07947 */ /* 0x000fea000383ffff */
.L_x_3304:
        /* <DEDUP_REMOVED lines=11> */
.L_x_3411:
[----:B------:R-:W-:Y:S05]  /*32ab0*/  BSYNC B0 ;  /* 0x0000000000007941 */ /* 0x000fea0003800000 */
.L_x_3410:
[----:B------:R-:W-:Y:S05]  /*32ac0*/  BRA `(.L_x_3412) ;  /* 0xffffffc000d87947 */ /* 0x000fea000383ffff */
.L_x_3307:
[----:B------:R-:W-:Y:S01]  /*32ad0*/  BSSY B1, `(.L_x_3413) ;  /* 0x0000006000017945 */ /* 0x000fe20003800000 */
[----:B------:R-:W-:-:S07]  /*32ae0*/  IMAD.MOV.U32 R15, RZ, RZ, -0x1 ;  /* 0xffffffffff0f7424 */ /* 0x000fce00078e00ff */
[----:B0-234-:R-:W-:Y:S05]  /*32af0*/  WARPSYNC.COLLECTIVE R15, `(.L_x_3414) ;  /* 0x000000000f0c7348 */ /* 0x01dfea0003c00000 */
[----:B------:R-:W-:Y:S02]  /*32b00*/  ELECT P6, UR62, PT ;  /* 0x00000000003e782f */ /* 0x000fe400038c0000 */
[----:B------:R-:W-:Y:S01]  /*32b10*/  MOV R14, UR62 ;  /* 0x0000003e000e7c02 */ /* 0x000fe20008000f00 */
[----:B0-234-:R-:W-:Y:S10]  /*32b20*/  ENDCOLLECTIVE ;  /* 0x000000000000791b */ /* 0x01dff40003800000 */
.L_x_3414:
[----:B------:R-:W-:Y:S05]  /*32b30*/  BSYNC B1 ;  /* 0x0000000000017941 */ /* 0x000fea0003800000 */
.L_x_3413:
[----:B------:R-:W-:Y:S05]  /*32b40*/  BRA `(.L_x_3415) ;  /* 0xffffffc000d07947 */ /* 0x000fea000383ffff */
.L_x_3309:
[----:B0-----:R0:W1:Y:S02]  /*32b50*/  SYNCS.PHASECHK.TRANS64.TRYWAIT P1, [R3+URZ+0x38840], R2 ;  /* 0x03884002030075a7 */ /* 0x001064000802017f */
[----:B-1----:R-:W-:Y:S05]  /*32b60*/  @!P1 NANOSLEEP.SYNCS 0x989680 ;  /* 0x009896800000995d */ /* 0x002fea0003900000 */
[----:B------:R-:W1:Y:S02]  /*32b70*/  @!P1 SYNCS.PHASECHK.TRANS64 P1, [R3+URZ+0x38840], R2 ;  /* 0x03884002030095a7 */ /* 0x000e64000802007f */
[----:B-1----:R-:W-:Y:S05]  /*32b80*/  @!P1 BRA `(.L_x_3309) ;  /* 0xfffffffc00f09947 */ /* 0x002fea000383ffff */
[----:B------:R-:W-:Y:S05]  /*32b90*/  BRA `(.L_x_3416) ;  /* 0xffffffc000f87947 */ /* 0x000fea000383ffff */
.L_x_3311:
[----:B-1----:R1:W0:Y:S02]  /*32ba0*/  SYNCS.PHASECHK.TRANS64.TRYWAIT P1, [R5+URZ+0x38840], R0 ;  /* 0x03884000050075a7 */ /* 0x002224000802017f */
[----:B0-----:R-:W-:Y:S05]  /*32bb0*/  @!P1 NANOSLEEP.SYNCS 0x989680 ;  /* 0x009896800000995d */ /* 0x001fea0003900000 */
[----:B------:R-:W0:Y:S02]  /*32bc0*/  @!P1 SYNCS.PHASECHK.TRANS64 P1, [R5+URZ+0x38840], R0 ;  /* 0x03884000050095a7 */ /* 0x000e24000802007f */
[----:B0-----:R-:W-:Y:S05]  /*32bd0*/  @!P1 BRA `(.L_x_3311) ;  /* 0xfffffffc00f09947 */ /* 0x001fea000383ffff */
[----:B------:R-:W-:Y:S05]  /*32be0*/  BRA `(.L_x_3417) ;  /* 0xffffffc400047947 */ /* 0x000fea000383ffff */
.L_x_3313:
[----:B------:R0:W0:Y:S02]  /*32bf0*/  SYNCS.PHASECHK.TRANS64.TRYWAIT P1, [R3+URZ+0x38860], R2 ;  /* 0x03886002030075a7 */ /* 0x000024000802017f */
[----:B0-----:R-:W-:Y:S05]  /*32c00*/  @!P1 NANOSLEEP.SYNCS 0x989680 ;  /* 0x009896800000995d */ /* 0x001fea0003900000 */
[----:B------:R-:W0:Y:S02]  /*32c10*/  @!P1 SYNCS.PHASECHK.TRANS64 P1, [R3+URZ+0x38860], R2 ;  /* 0x03886002030095a7 */ /* 0x000e24000802007f */
[----:B0-----:R-:W-:Y:S05]  /*32c20*/  @!P1 BRA `(.L_x_3313) ;  /* 0xfffffffc00f09947 */ /* 0x001fea000383ffff */
[----:B------:R-:W-:Y:S05]  /*32c30*/  BRA `(.L_x_3418) ;  /* 0xffffffc400007947 */ /* 0x000fea000383ffff */
        .type           $_ZN7cutlass13device_kernelIN5flash11enable_sm90INS1_16FlashAttnFwdSm90INS1_25CollectiveMainloopFwdSm90ILi2EN4cute5tupleIJNS5_1CILi1EEES8_S8_EEENS6_IJNS7_ILi64EEESA_SA_EEELi512ENS_10bfloat16_tEfNS_4arch4Sm90ELb0ELb1ELb1ELb1ELb1ELb0ELb1ELb0ELb0ELb1ELb1ELb0EEENS1_21CollectiveEpilogueFwdINS6_IJSA_NS7_ILi512EEESA_EEES9_SC_SE_Li256ELb1ELb1ELb1ELb0EEENS1_36VarlenDynamicPersistentTileSchedulerILi64ELi64ELi256ELi128ELb1ELb1ELb1ELb1ELb0ELb1EEEEEEEEEvNT_6ParamsE$_ZZN5flash25CollectiveMainloopFwdSm90ILi2EN4cute5tupleIJNS1_1CILi1EEES4_S4_EEENS2_IJNS3_ILi64EEES6_S6_EEELi512EN7cutlass10bfloat16_tEfNS8_4arch4Sm90ELb0ELb1ELb1ELb1ELb1ELb0ELb1ELb0ELb0ELb1ELb1ELb0EE3mmaINS_16FlashAttnFwdSm90ISC_NS_21CollectiveEpilogueFwdINS2_IJS6_NS3_ILi512EEES6_EEES5_S9_SB_Li256ELb1ELb1ELb1ELb0EEENS_36VarlenDynamicPersistentTileSchedulerILi64ELi64ELi256ELi128ELb1ELb1ELb1ELb1ELb0ELb1EEEE13SharedStorageENS1_6TensorINS1_11ArrayEngineIfLm128EEENS1_6LayoutINS2_IJNS2_IJNS3_ILi2EEESR_NS3_ILi32EEEEEES4_S4_EEENS2_IJNS2_IJS4_SR_NS3_ILi4EEEEEENS3_ILi0EEESX_EEEEEEENS_7SoftmaxILi2ELi0EEEEEbRKNSC_6ParamsENS8_13PipelineAsyncILi2EEES17_RNS8_13PipelineStateILj2EEERT0_RT1_iRiRKNS_16SeqlenInfoQKNewKILb1ELb0EEENS2_IJiiiiEEERT_ENKUliT_T0_T1_E_clIZSD_ISM_S10_S12_EbS15_S17_S17_S1A_S1C_S1E_iS1F_S1J_S1K_S1M_EUlRS1N_iE1_NS3_ILb0EEENS3_ILb1EEEEEDaiS1N_S1O_S1P_,@function
        .size           $_ZN7cutlass13device_kernelIN5flash11enable_sm90INS1_16FlashAttnFwdSm90INS1_25CollectiveMainloopFwdSm90ILi2EN4cute5tupleIJNS5_1CILi1EEES8_S8_EEENS6_IJNS7_ILi64EEESA_SA_EEELi512ENS_10bfloat16_tEfNS_4arch4Sm90ELb0ELb1ELb1ELb1ELb1ELb0ELb1ELb0ELb0ELb1ELb1ELb0EEENS1_21CollectiveEpilogueFwdINS6_IJSA_NS7_ILi512EEESA_EEES9_SC_SE_Li256ELb1ELb1ELb1ELb0EEENS1_36VarlenDynamicPersistentTileSchedulerILi64ELi64ELi256ELi128ELb1ELb1ELb1ELb1ELb0ELb1EEEEEEEEEvNT_6ParamsE$_ZZN5flash25CollectiveMainloopFwdSm90ILi2EN4cute5tupleIJNS1_1CILi1EEES4_S4_EEENS2_IJNS3_ILi64EEES6_S6_EEELi512EN7cutlass10bfloat16_tEfNS8_4arch4Sm90ELb0ELb1ELb1ELb1ELb1ELb0ELb1ELb0ELb0ELb1ELb1ELb0EE3mmaINS_16FlashAttnFwdSm90ISC_NS_21CollectiveEpilogueFwdINS2_IJS6_NS3_ILi512EEES6_EEES5_S9_SB_Li256ELb1ELb1ELb1ELb0EEENS_36VarlenDynamicPersistentTileSchedulerILi64ELi64ELi256ELi128ELb1ELb1ELb1ELb1ELb0ELb1EEEE13SharedStorageENS1_6TensorINS1_11ArrayEngineIfLm128EEENS1_6LayoutINS2_IJNS2_IJNS3_ILi2EEESR_NS3_ILi32EEEEEES4_S4_EEENS2_IJNS2_IJS4_SR_NS3_ILi4EEEEEENS3_ILi0EEESX_EEEEEEENS_7SoftmaxILi2ELi0EEEEEbRKNSC_6ParamsENS8_13PipelineAsyncILi2EEES17_RNS8_13PipelineStateILj2EEERT0_RT1_iRiRKNS_16SeqlenInfoQKNewKILb1ELb0EEENS2_IJiiiiEEERT_ENKUliT_T0_T1_E_clIZSD_ISM_S10_S12_EbS15_S17_S17_S1A_S1C_S1E_iS1F_S1J_S1K_S1M_EUlRS1N_iE1_NS3_ILb0EEENS3_ILb1EEEEEDaiS1N_S1O_S1P_,(.L_x_5838 - $_ZN7cutlass13device_kernelIN5flash11enable_sm90INS1_16FlashAttnFwdSm90INS1_25CollectiveMainloopFwdSm90ILi2EN4cute5tupleIJNS5_1CILi1EEES8_S8_EEENS6_IJNS7_ILi64EEESA_SA_EEELi512ENS_10bfloat16_tEfNS_4arch4Sm90ELb0ELb1ELb1ELb1ELb1ELb0ELb1ELb0ELb0ELb1ELb1ELb0EEENS1_21CollectiveEpilogueFwdINS6_IJSA_NS7_ILi512EEESA_EEES9_SC_SE_Li256ELb1ELb1ELb1ELb0EEENS1_36VarlenDynamicPersistentTileSchedulerILi64ELi64ELi256ELi128ELb1ELb1ELb1ELb1ELb0ELb1EEEEEEEEEvNT_6ParamsE$_ZZN5flash25CollectiveMainloopFwdSm90ILi2EN4cute5tupleIJNS1_1CILi1EEES4_S4_EEENS2_IJNS3_ILi64EEES6_S6_EEELi512EN7cutlass10bfloat16_tEfNS8_4arch4Sm90ELb0ELb1ELb1ELb1ELb1ELb0ELb1ELb0ELb0ELb1ELb1ELb0EE3mmaINS_16FlashAttnFwdSm90ISC_NS_21CollectiveEpilogueFwdINS2_IJS6_NS3_ILi512EEES6_EEES5_S9_SB_Li256ELb1ELb1ELb1ELb0EEENS_36VarlenDynamicPersistentTileSchedulerILi64ELi64ELi256ELi128ELb1ELb1ELb1ELb1ELb0ELb1EEEE13SharedStorageENS1_6TensorINS1_11ArrayEngineIfLm128EEENS1_6LayoutINS2_IJNS2_IJNS3_ILi2EEESR_NS3_ILi32EEEEEES4_S4_EEENS2_IJNS2_IJS4_SR_NS3_ILi4EEEEEENS3_ILi0EEESX_EEEEEEENS_7SoftmaxILi2ELi0EEEEEbRKNSC_6ParamsENS8_13PipelineAsyncILi2EEES17_RNS8_13PipelineStateILj2EEERT0_RT1_iRiRKNS_16SeqlenInfoQKNewKILb1ELb0EEENS2_IJiiiiEEERT_ENKUliT_T0_T1_E_clIZSD_ISM_S10_S12_EbS15_S17_S17_S1A_S1C_S1E_iS1F_S1J_S1K_S1M_EUlRS1N_iE1_NS3_ILb0EEENS3_ILb1EEEEEDaiS1N_S1O_S1P_)
$_ZN7cutlass13device_kernelIN5flash11enable_sm90INS1_16FlashAttnFwdSm90INS1_25CollectiveMainloopFwdSm90ILi2EN4cute5tupleIJNS5_1CILi1EEES8_S8_EEENS6_IJNS7_ILi64EEESA_SA_EEELi512ENS_10bfloat16_tEfNS_4arch4Sm90ELb0ELb1ELb1ELb1ELb1ELb0ELb1ELb0ELb0ELb1ELb1ELb0EEENS1_21CollectiveEpilogueFwdINS6_IJSA_NS7_ILi512EEESA_EEES9_SC_SE_Li256ELb1ELb1ELb1ELb0EEENS1_36VarlenDynamicPersistentTileSchedulerILi64ELi64ELi256ELi128ELb1ELb1ELb1ELb1ELb0ELb1EEEEEEEEEvNT_6ParamsE$_ZZN5flash25CollectiveMainloopFwdSm90ILi2EN4cute5tupleIJNS1_1CILi1EEES4_S4_EEENS2_IJNS3_ILi64EEES6_S6_EEELi512EN7cutlass10bfloat16_tEfNS8_4arch4Sm90ELb0ELb1ELb1ELb1ELb1ELb0ELb1ELb0ELb0ELb1ELb1ELb0EE3mmaINS_16FlashAttnFwdSm90ISC_NS_21CollectiveEpilogueFwdINS2_IJS6_NS3_ILi512EEES6_EEES5_S9_SB_Li256ELb1ELb1ELb1ELb0EEENS_36VarlenDynamicPersistentTileSchedulerILi64ELi64ELi256ELi128ELb1ELb1ELb1ELb1ELb0ELb1EEEE13SharedStorageENS1_6TensorINS1_11ArrayEngineIfLm128EEENS1_6LayoutINS2_IJNS2_IJNS3_ILi2EEESR_NS3_ILi32EEEEEES4_S4_EEENS2_IJNS2_IJS4_SR_NS3_ILi4EEEEEENS3_ILi0EEESX_EEEEEEENS_7SoftmaxILi2ELi0EEEEEbRKNSC_6ParamsENS8_13PipelineAsyncILi2EEES17_RNS8_13PipelineStateILj2EEERT0_RT1_iRiRKNS_16SeqlenInfoQKNewKILb1ELb0EEENS2_IJiiiiEEERT_ENKUliT_T0_T1_E_clIZSD_ISM_S10_S12_EbS15_S17_S17_S1A_S1C_S1E_iS1F_S1J_S1K_S1M_EUlRS1N_iE1_NS3_ILb0EEENS3_ILb1EEEEEDaiS1N_S1O_S1P_:
        /* <DEDUP_REMOVED lines=48> */
.L_x_3420:
[----:B------:R-:W-:Y:S05]  /*32f40*/  BSYNC B2 ;  /* 0x0000000000027941 */ /* 0x000fea0003800000 */
.L_x_3419:
        /* <DEDUP_REMOVED lines=17> */
.L_x_3422:
[----:B------:R-:W-:Y:S05]  /*33060*/  BSYNC B2 ;  /* 0x0000000000027941 */ /* 0x000fea0003800000 */
.L_x_3421:
        /* <DEDUP_REMOVED lines=10> */
.L_x_3424:
[----:B------:R-:W-:Y:S05]  /*33110*/  BSYNC B2 ;  /* 0x0000000000027941 */ /* 0x000fea0003800000 */
.L_x_3423:
        /* <DEDUP_REMOVED lines=15> */
[----:B----4-:R-:W-:Y:S04]  /*33210*/  ST.E desc[UR4][R20.64], RZ ;  /* 0x000000ff14007985 */ /* 0x010fe8000c101904 */
[----:B------:R-:W3:Y:S01]  /*33220*/  LD.E.64 R24, desc[UR6][R56.64] ;  /* 0x0000000638187980 */ /* 0x000ee2000c101b00 */
[----:B--2---:R-:W-:Y:S01]  /*33230*/  IMAD R10, R9, 0x200, R10 ;  /* 0x00000200090a7824 */ /* 0x004fe200078e020a */
[----:B------:R-:W-:Y:S01]  /*33240*/  R2UR UR7, R11 ;  /* 0x000000000b0772ca */ /* 0x000fe200000e0000 */
[----:B------:R-:W-:Y:S01]  /*33250*/  IMAD.MOV.U32 R9, RZ, RZ, 0x1 ;  /* 0x00000001ff097424 */ /* 0x000fe200078e00ff */
[----:B------:R-:W-:Y:S02]  /*33260*/  R2UR UR8, R4 ;  /* 0x00000000040872ca */ /* 0x000fe400000e0000 */
[----:B------:R-:W-:-:S02]  /*33270*/  R2UR UR6, R10 ;  /* 0x000000000a0672ca */ /* 0x000fc400000e0000 */
[C---:B------:R-:W-:Y:S02]  /*33280*/  R2UR UR9, R5.reuse ;  /* 0x00000000050972ca */ /* 0x040fe400000e0000 */
[----:B------:R-:W-:Y:S02]  /*33290*/  R2UR UR10, R4 ;  /* 0x00000000040a72ca */ /* 0x000fe400000e0000 */
[----:B------:R-:W-:Y:S02]  /*332a0*/  R2UR UR11, R5 ;  /* 0x00000000050b72ca */ /* 0x000fe400000e0000 */
[----:B---3--:R-:W-:Y:S02]  /*332b0*/  R2UR UR4, R24 ;  /* 0x00000000180472ca */ /* 0x008fe400000e0000 */
[----:B------:R-:W-:Y:S02]  /*332c0*/  R2UR UR5, R25 ;  /* 0x00000000190572ca */ /* 0x000fe400000e0000 */
[----:B------:R-:W-:-:S11]  /*332d0*/  WARPGROUP.ARRIVE ;  /* 0x00000000000079c5 */ /* 0x000fd60000000000 */
[----:B------:R-:W-:Y:S03]  /*332e0*/  HGMMA.64x64x16.F32.BF16 R24, gdesc[UR4], RZ, !UPT, gsb0 ;  /* 0x00e00000041879f0 */ /* 0x000fe6000c0018ff */
        /* <DEDUP_REMOVED lines=36> */
[----:B------:R-:W-:Y:S01]  /*33530*/  R2UR UR7, R11 ;  /* 0x000000000b0772ca */ /* 0x000fe200000e0000 */
[----:B------:R-:W-:Y:S01]  /*33540*/  WARPGROUP.ARRIVE ;  /* 0x00000000000079c5 */ /* 0x000fe20000000000 */
[----:B------:R-:W-:-:S02]  /*33550*/  R2UR UR8, R4 ;  /* 0x00000000040872ca */ /* 0x000fc400000e0000 */
        /* <DEDUP_REMOVED lines=11> */
[----:B0-----:R-:W3:-:S12]  /*33610*/  LDL.64 R20, [R12] ;  /* 0x000000000c147983 */ /* 0x001ed80000100a00 */
        /* <DEDUP_REMOVED lines=12> */
.L_x_3427:
[----:B------:R-:W-:Y:S05]  /*336e0*/  BSYNC B2 ;  /* 0x0000000000027941 */ /* 0x000fea0003800000 */
.L_x_3426:
        /* <DEDUP_REMOVED lines=17> */
.L_x_3429:
[----:B------:R-:W-:Y:S05]  /*33800*/  BSYNC B2 ;  /* 0x0000000000027941 */ /* 0x000fea0003800000 */
.L_x_3428:
        /* <DEDUP_REMOVED lines=10> */
.L_x_3431:
[----:B------:R-:W-:Y:S05]  /*338b0*/  BSYNC B2 ;  /* 0x0000000000027941 */ /* 0x000fea0003800000 */
.L_x_3430:
        /* <DEDUP_REMOVED lines=295> */
[----:B------:R-:W-:Y:S04]  /*34b30*/  ST.E desc[UR10][R20.64], R9 ;  /* 0x0000000914007985 */ /* 0x000fe8000c10190a */
        /* <DEDUP_REMOVED lines=17> */
[----:B------:R-:W-:Y:S04]  /*34c50*/  ST.E desc[UR8][R20.64], R9 ;  /* 0x0000000914007985 */ /* 0x000fe8000c101908 */
        /* <DEDUP_REMOVED lines=16> */
[----:B------:R-:W-:Y:S04]  /*34d60*/  ST.E desc[UR8][R20.64], R9 ;  /* 0x0000000914007985 */ /* 0x000fe8000c101908 */
[----:B------:R-:W2:Y:S01]  /*34d70*/  LD.E.64 R58, desc[UR10][R56.64] ;  /* 0x0000000a383a7980 */ /* 0x000ea2000c101b00 */
[----:B------:R-:W-:Y:S01]  /*34d80*/  IMAD.MOV.U32 R60, RZ, RZ, 0x28 ;  /* 0x00000028ff3c7424 */ /* 0x000fe200078e00ff */
[----:B------:R-:W-:Y:S01]  /*34d90*/  WARPGROUP.ARRIVE ;  /* 0x00000000000079c5 */ /* 0x000fe20000000000 */
[----:B------:R-:W-:Y:S01]  /*34da0*/  IMAD.MOV.U32 R61, RZ, RZ, 0xa00 ;  /* 0x00000a00ff3d7424 */ /* 0x000fe200078e00ff */
[----:B------:R-:W-:-:S02]  /*34db0*/  R2UR UR8, R4 ;  /* 0x00000000040872ca */ /* 0x000fc400000e0000 */
[----:B------:R-:W-:Y:S02]  /*34dc0*/  SEL R60, R60, 0x26, P0 ;  /* 0x000000263c3c7807 */ /* 0x000fe40000000000 */
[----:B------:R-:W-:Y:S02]  /*34dd0*/  SEL R61, R61, 0x980, P0 ;  /* 0x000009803d3d7807 */ /* 0x000fe40000000000 */
[C---:B------:R-:W-:Y:S02]  /*34de0*/  R2UR UR9, R5.reuse ;  /* 0x00000000050972ca */ /* 0x040fe400000e0000 */
[----:B------:R-:W-:Y:S01]  /*34df0*/  R2UR UR10, R4 ;  /* 0x00000000040a72ca */ /* 0x000fe200000e0000 */
[----:B------:R-:W-:Y:S01]  /*34e00*/  IMAD.IADD R60, R60, 0x1, R61 ;  /* 0x000000013c3c7824 */ /* 0x000fe200078e023d */
[----:B------:R-:W-:-:S04]  /*34e10*/  R2UR UR11, R5 ;  /* 0x00000000050b72ca */ /* 0x000fc800000e0000 */
[----:B------:R-:W-:-:S05]  /*34e20*/  LOP3.LUT R61, R60, 0xa06, RZ, 0xc0, !PT ;  /* 0x00000a063c3d7812 */ /* 0x000fca00078ec0ff */
[----:B------:R-:W-:-:S05]  /*34e30*/  IMAD.IADD R60, R10, 0x1, R61 ;  /* 0x000000010a3c7824 */ /* 0x000fca00078e023d */
[----:B------:R-:W-:Y:S01]  /*34e40*/  R2UR UR6, R60 ;  /* 0x000000003c0672ca */ /* 0x000fe200000e0000 */
[----:B--2---:R-:W-:Y:S01]  /*34e50*/  IMAD.IADD R58, R61, 0x1, R58 ;  /* 0x000000013d3a7824 */ /* 0x004fe200078e023a */
[----:B------:R-:W-:Y:S01]  /*34e60*/  R2UR UR5, R59 ;  /* 0x000000003b0572ca */ /* 0x000fe200000e0000 */
[----:B------:R-:W-:-:S03]  /*34e70*/  IMAD.MOV.U32 R61, RZ, RZ, R11 ;  /* 0x000000ffff3d7224 */ /* 0x000fc600078e000b */
[----:B------:R-:W-:Y:S02]  /*34e80*/  R2UR UR4, R58 ;  /* 0x000000003a0472ca */ /* 0x000fe400000e0000 */
        /* <DEDUP_REMOVED lines=20> */
[----:B------:R-:W-:Y:S04]  /*34fd0*/  ST.E desc[UR8][R20.64], R9 ;  /* 0x0000000914007985 */ /* 0x000fe8000c101908 */
        /* <DEDUP_REMOVED lines=176> */
[----:B------:R-:W-:Y:S01]  /*35ae0*/  R2UR UR7, R11 ;  /* 0x000000000b0772ca */ /* 0x000fe200000e0000 */
[----:B------:R-:W-:Y:S01]  /*35af0*/  IMAD.MOV.U32 R59, RZ, RZ, 0x1000 ;  /* 0x00001000ff3b7424 */ /* 0x000fe200078e00ff */
[----:B------:R-:W-:Y:S01]  /*35b00*/  WARPGROUP.ARRIVE ;  /* 0x00000000000079c5 */ /* 0x000fe20000000000 */
        /* <DEDUP_REMOVED lines=8> */
[----:B--2---:R-:W-:Y:S01]  /*35b90*/  IMAD.IADD R56, R59, 0x1, R56 ;  /* 0x000000013b387824 */ /* 0x004fe200078e0238 */
        /* <DEDUP_REMOVED lines=18> */
.L_x_3434:
[----:B------:R-:W-:Y:S05]  /*35cc0*/  BSYNC B2 ;  /* 0x0000000000027941 */ /* 0x000fea0003800000 */
.L_x_3433:
        /* <DEDUP_REMOVED lines=12> */
[----:B0-----:R-:W4:Y:S04]  /*35d90*/  LD.E R9, desc[UR4][R14.64+0x24] ;  /* 0x000024040e097980 */ /* 0x001f28000c101900 */
[----:B------:R0:W3:Y:S04]  /*35da0*/  LD.E R69, desc[UR4][R6.64] ;  /* 0x0000000406457980 */ /* 0x0000e8000c101900 */
[----:B--2---:R-:W2:Y:S01]  /*35db0*/  LD.E.64 R10, desc[UR4][R10.64] ;  /* 0x000000040a0a7980 */ /* 0x004ea2000c101b00 */
[----:B----4-:R-:W-:-:S13]  /*35dc0*/  ISETP.NE.AND P0, PT, R9, 0x1, PT ;  /* 0x000000010900780c */ /* 0x010fda0003f05270 */
[C---:B------:R-:W-:Y:S02]  /*35dd0*/  @P0 R2UR UR6, R4.reuse ;  /* 0x00000000040602ca */ /* 0x040fe400000e0000 */
[C---:B------:R-:W-:Y:S02]  /*35de0*/  @P0 R2UR UR7, R5.reuse ;  /* 0x00000000050702ca */ /* 0x040fe400000e0000 */
[C---:B------:R-:W-:Y:S02]  /*35df0*/  R2UR UR14, R4.reuse ;  /* 0x00000000040e72ca */ /* 0x040fe400000e0000 */
[----:B------:R-:W-:Y:S02]  /*35e00*/  R2UR UR15, R5 ;  /* 0x00000000050f72ca */ /* 0x000fe400000e0000 */
[----:B------:R-:W-:-:S07]  /*35e10*/  R2UR UR10, R4 ;  /* 0x00000000040a72ca */ /* 0x000fce00000e0000 */
[----:B------:R-:W4:Y:S01]  /*35e20*/  @P0 LD.E R63, desc[UR6][R14.64+0x2c] ;  /* 0x00002c060e3f0980 */ /* 0x000f22000c101900 */
[C---:B------:R-:W-:Y:S02]  /*35e30*/  R2UR UR6, R4.reuse ;  /* 0x00000000040672ca */ /* 0x040fe400000e0000 */
[C---:B------:R-:W-:Y:S01]  /*35e40*/  R2UR UR7, R5.reuse ;  /* 0x00000000050772ca */ /* 0x040fe200000e0000 */
[----:B------:R-:W3:Y:S01]  /*35e50*/  LD.E R9, desc[UR14][R14.64+0x18] ;  /* 0x0000180e0e097980 */ /* 0x000ee2000c101900 */
[C---:B------:R-:W-:Y:S02]  /*35e60*/  R2UR UR11, R5.reuse ;  /* 0x00000000050b72ca */ /* 0x040fe400000e0000 */
[C---:B------:R-:W-:Y:S02]  /*35e70*/  R2UR UR8, R4.reuse ;  /* 0x00000000040872ca */ /* 0x040fe400000e0000 */
[----:B------:R-:W-:Y:S02]  /*35e80*/  R2UR UR9, R5 ;  /* 0x00000000050972ca */ /* 0x000fe400000e0000 */
[----:B------:R-:W-:-:S02]  /*35e90*/  R2UR UR12, R4 ;  /* 0x00000000040c72ca */ /* 0x000fc400000e0000 */
[----:B------:R-:W-:-:S05]  /*35ea0*/  R2UR UR13, R5 ;  /* 0x00000000050d72ca */ /* 0x000fca00000e0000 */
[----:B------:R-:W4:Y:S04]  /*35eb0*/  LD.E R57, desc[UR10][R14.64+0xc] ;  /* 0x00000c0a0e397980 */ /* 0x000f28000c101900 */
[----:B------:R-:W4:Y:S04]  /*35ec0*/  LD.E R58, desc[UR8][R14.64+0x10] ;  /* 0x000010080e3a7980 */ /* 0x000f28000c101900 */
[----:B------:R-:W4:Y:S04]  /*35ed0*/  LD.E R59, desc[UR12][R14.64+0x14] ;  /* 0x0000140c0e3b7980 */ /* 0x000f28000c101900 */
[----:B--2---:R-:W2:Y:S01]  /*35ee0*/  LD.E R56, desc[UR4][R10.64] ;  /* 0x000000040a387980 */ /* 0x004ea2000c101900 */
[----:B------:R-:W-:-:S02]  /*35ef0*/  @P0 R2UR UR4, R4 ;  /* 0x00000000040402ca */ /* 0x000fc400000e0000 */
[----:B------:R-:W-:Y:S01]  /*35f00*/  @P0 R2UR UR5, R5 ;  /* 0x00000000050502ca */ /* 0x000fe200000e0000 */
[----:B------:R-:W2:-:S12]  /*35f10*/  LD.E R10, desc[UR6][R14.64+0x4] ;  /* 0x000004060e0a7980 */ /* 0x000e98000c101900 */
[----:B------:R-:W2:Y:S01]  /*35f20*/  @P0 LD.E R65, desc[UR4][R14.64+0x28] ;  /* 0x000028040e410980 */ /* 0x000ea2000c101900 */
[----:B------:R-:W-:Y:S02]  /*35f30*/  R2UR UR4, R4 ;  /* 0x00000000040472ca */ /* 0x000fe400000e0000 */
[----:B------:R-:W-:-:S13]  /*35f40*/  R2UR UR5, R5 ;  /* 0x00000000050572ca */ /* 0x000fda00000e0000 */
[----:B------:R-:W2:Y:S01]  /*35f50*/  LD.E R7, desc[UR4][R14.64+0x8] ;  /* 0x000008040e077980 */ /* 0x000ea2000c101900 */
[----:B------:R-:W-:Y:S01]  /*35f60*/  IMAD.SHL.U32 R70, R0, 0x40, RZ ;  /* 0x0000004000467824 */ /* 0x000fe200078e00ff */
[----:B---3--:R-:W-:Y:S01]  /*35f70*/  ISETP.GE.AND P1, PT, R9, 0x1, PT ;  /* 0x000000010900780c */ /* 0x008fe20003f26270 */
[----:B------:R-:W-:Y:S02]  /*35f80*/  BSSY B2, `(.L_x_3435) ;  /* 0x0000088000027945 */ /* 0x000fe40003800000 */
[----:B----4-:R-:W-:Y:S02]  /*35f90*/  IMAD.IADD R59, R59, 0x1, -R70 ;  /* 0x000000013b3b7824 */ /* 0x010fe400078e0a46 */
[-C--:B--2---:R-:W-:Y:S01]  /*35fa0*/  FMUL.FTZ R64, R37, R56.reuse ;  /* 0x0000003825407220 */ /* 0x084fe20000410000 */
[----:B------:R-:W-:Y:S01]  /*35fb0*/  SHF.R.S32.HI R37, RZ, 0x1f, R68 ;  /* 0x0000001fff257819 */ /* 0x000fe20000011444 */
[-C--:B0-----:R-:W-:Y:S01]  /*35fc0*/  FMUL.FTZ R6, R26, R56.reuse ;  /* 0x000000381a067220 */ /* 0x081fe20000410000 */
[----:B------:R-:W-:-:S02]  /*35fd0*/  FMUL.FTZ R26, R35, R56 ;  /* 0x00000038231a7220 */ /* 0x000fc40000410000 */
[----:B------:R-:W-:Y:S01]  /*35fe0*/  LEA.HI R35, R37, R68, RZ, 0x7 ;  /* 0x0000004425237211 */ /* 0x000fe200078f38ff */
[-C--:B------:R-:W-:Y:S01]  /*35ff0*/  FMUL.FTZ R61, R29, R56.reuse ;  /* 0x000000381d3d7220 */ /* 0x080fe20000410000 */
[-C--:B------:R-:W-:Y:S02]  /*36000*/  FMUL.FTZ R29, R39, R56.reuse ;  /* 0x00000038271d7220 */ /* 0x080fe40000410000 */
[----:B------:R-:W-:Y:S01]  /*36010*/  LOP3.LUT R39, R35, 0xffffff80, RZ, 0xc0, !PT ;  /* 0xffffff8023277812 */ /* 0x000fe200078ec0ff */
[----:B------:R-:W-:-:S04]  /*36020*/  FMUL.FTZ R62, R36, R56 ;  /* 0x00000038243e7220 */ /* 0x000fc80000410000 */
[----:B------:R-:W-:Y:S02]  /*36030*/  IMAD.IADD R39, R68, 0x1, -R39 ;  /* 0x0000000144277824 */ /* 0x000fe400078e0a27 */
[----:B------:R-:W-:Y:S01]  /*36040*/  FMUL.FTZ R20, R27, R56 ;  /* 0x000000381b147220 */ /* 0x000fe20000410000 */
[----:B------:R-:W-:Y:S01]  /*36050*/  LEA.HI R37, R37, R68, RZ, 0x2 ;  /* 0x0000004425257211 */ /* 0x000fe200078f10ff */
[-C--:B------:R-:W-:Y:S01]  /*36060*/  FMUL.FTZ R27, R28, R56.reuse ;  /* 0x000000381c1b7220 */ /* 0x080fe20000410000 */
[----:B------:R-:W-:Y:S01]  /*36070*/  SHF.R.S32.HI R36, RZ, 0x1f, R39 ;  /* 0x0000001fff247819 */ /* 0x000fe20000011427 */
[-C--:B------:R-:W-:Y:S01]  /*36080*/  FMUL.FTZ R28, R38, R56.reuse ;  /* 0x00000038261c7220 */ /* 0x080fe20000410000 */
[-C--:B------:R-:W-:Y:S01]  /*36090*/  FMUL.FTZ R67, R41, R56.reuse ;  /* 0x0000003829437220 */ /* 0x080fe20000410000 */
[----:B------:R-:W-:Y:S02]  /*360a0*/  LOP3.LUT R41, R37, 0xfffffffc, RZ, 0xc0, !PT ;  /* 0xfffffffc25297812 */ /* 0x000fe400078ec0ff */
[----:B------:R-:W-:Y:S01]  /*360b0*/  LEA.HI R38, R36, R39, RZ, 0x2 ;  /* 0x0000002724267211 */ /* 0x000fe200078f10ff */
[----:B------:R-:W-:-:S03]  /*360c0*/  FMUL.FTZ R66, R40, R56 ;  /* 0x0000003828427220 */ /* 0x000fc60000410000 */
[--C-:B------:R-:W-:Y:S02]  /*360d0*/  SHF.R.S32.HI R37, RZ, 0x2, R38.reuse ;  /* 0x00000002ff257819 */ /* 0x100fe40000011426 */
[----:B------:R-:W-:Y:S01]  /*360e0*/  SHF.R.S32.HI R40, RZ, 0x1f, R38 ;  /* 0x0000001fff287819 */ /* 0x000fe20000011426 */
[----:B------:R-:W-:Y:S02]  /*360f0*/  IMAD.IADD R41, R68, 0x1, -R41 ;  /* 0x0000000144297824 */ /* 0x000fe400078e0a29 */
[-C--:B------:R-:W-:Y:S01]  /*36100*/  FMUL.FTZ R11, R24, R56.reuse ;  /* 0x00000038180b7220 */ /* 0x080fe20000410000 */
[-C--:B------:R-:W-:Y:S01]  /*36110*/  FMUL.FTZ R24, R31, R56.reuse ;  /* 0x000000381f187220 */ /* 0x080fe20000410000 */
[----:B------:R-:W-:Y:S01]  /*36120*/  LEA.HI R36, R36, R39, RZ, 0x5 ;  /* 0x0000002724247211 */ /* 0x000fe200078f28ff */
[-C--:B------:R-:W-:Y:S01]  /*36130*/  FMUL.FTZ R31, R32, R56.reuse ;  /* 0x00000038201f7220 */ /* 0x080fe20000410000 */
[----:B------:R-:W-:Y:S01]  /*36140*/  LEA.HI R40, R40, R37, RZ, 0x3 ;  /* 0x0000002528287211 */ /* 0x000fe200078f18ff */
[----:B------:R-:W-:Y:S01]  /*36150*/  FMUL.FTZ R32, R42, R56 ;  /* 0x000000382a207220 */ /* 0x000fe20000410000 */
[----:B------:R-:W-:-:S02]  /*36160*/  LEA.HI R42, R41, R41, RZ, 0x1 ;  /* 0x00000029292a7211 */ /* 0x000fc400078f08ff */
[----:B------:R-:W-:Y:S02]  /*36170*/  SHF.R.S32.HI R36, RZ, 0x5, R36 ;  /* 0x00000005ff247819 */ /* 0x000fe40000011424 */
[----:B------:R-:W-:Y:S02]  /*36180*/  LOP3.LUT R40, R40, 0xfffffff8, RZ, 0xc0, !PT ;  /* 0xfffffff828287812 */ /* 0x000fe400078ec0ff */
[----:B------:R-:W-:Y:S01]  /*36190*/  LOP3.LUT R42, R42, 0x1ffffffe, RZ, 0xc0, !PT ;  /* 0x1ffffffe2a2a7812 */ /* 0x000fe200078ec0ff */
[----:B------:R-:W-:Y:S02]  /*361a0*/  IMAD R69, R69, 0x4, R36 ;  /* 0x0000000445457824 */ /* 0x000fe400078e0224 */
[----:B------:R-:W-:Y:S02]  /*361b0*/  IMAD.IADD R40, R37, 0x1, -R40 ;  /* 0x0000000125287824 */ /* 0x000fe400078e0a28 */
[----:B------:R-:W-:Y:S02]  /*361c0*/  IMAD.IADD R42, R41, 0x1, -R42 ;  /* 0x00000001292a7824 */ /* 0x000fe400078e0a2a */
[----:B------:R-:W-:-:S04]  /*361d0*/  IMAD.U32 R41, R69, 0x10, R40 ;  /* 0x0000001045297824 */ /* 0x000fc800078e0028 */
[----:B------:R-:W-:-:S04]  /*361e0*/  IMAD R68, R42, 0x8, R41 ;  /* 0x000000082a447824 */ /* 0x000fc800078e0229 */
[----:B------:R-:W-:-:S04]  /*361f0*/  @P0 IMAD.HI.U32 R40, R68, R65, RZ ;  /* 0x0000004144280227 */ /* 0x000fc800078e00ff */
[-C--:B------:R-:W-:Y:S01]  /*36200*/  FMUL.FTZ R21, R30, R56.reuse ;  /* 0x000000381e157220 */ /* 0x080fe20000410000 */
[-C--:B------:R-:W-:Y:S01]  /*36210*/  FMUL.FTZ R30, R43, R56.reuse ;  /* 0x000000382b1e7220 */ /* 0x080fe20000410000 */
[----:B------:R-:W-:Y:S01]  /*36220*/  @P0 SHF.R.U32.HI R68, RZ, R63, R40 ;  /* 0x0000003fff440219 */ /* 0x000fe20000011628 */
[-C--:B------:R-:W-:Y:S01]  /*36230*/  FMUL.FTZ R43, R44, R56.reuse ;  /* 0x000000382c2b7220 */ /* 0x080fe20000410000 */
[-C--:B------:R-:W-:Y:S01]  /*36240*/  FMUL.FTZ R44, R45, R56.reuse ;  /* 0x000000382d2c7220 */ /* 0x080fe20000410000 */
[----:B------:R-:W-:Y:S02]  /*36250*/  LOP3.LUT R38, R38, 0x7ffffffc, RZ, 0xc0, !PT ;  /* 0x7ffffffc26267812 */ /* 0x000fe400078ec0ff */
[----:B------:R-:W0:Y:S01]  /*36260*/  SHFL.IDX PT, R45, R68, RZ, 0x1c1f ;  /* 0x001c1fff442d7589 */ /* 0x000e2200000e0000 */
[-C--:B------:R-:W-:Y:S01]  /*36270*/  FMUL.FTZ R36, R50, R56.reuse ;  /* 0x0000003832247220 */ /* 0x080fe20000410000 */
[----:B------:R-:W-:Y:S01]  /*36280*/  FMUL.FTZ R60, R25, R56 ;  /* 0x00000038193c7220 */ /* 0x000fe20000410000 */
[----:B------:R-:W-:-:S02]  /*36290*/  IMAD.IADD R50, R39, 0x1, -R38 ;  /* 0x0000000127327824 */ /* 0x000fc400078e0a26 */
[-C--:B------:R-:W-:Y:S01]  /*362a0*/  FMUL.FTZ R25, R34, R56.reuse ;  /* 0x0000003822197220 */ /* 0x080fe20000410000 */
        /* <DEDUP_REMOVED lines=9> */
[----:B------:R-:W-:Y:S01]  /*36340*/  IMAD R41, R50, -0x2, R41 ;  /* 0xfffffffe32297824 */ /* 0x000fe200078e0229 */
[----:B------:R-:W1:Y:S01]  /*36350*/  MUFU.TANH R11, R11 ;  /* 0x0000000b000b7308 */ /* 0x000e620000002400 */
[----:B------:R-:W-:Y:S01]  /*36360*/  FMUL.FTZ R52, R52, R56 ;  /* 0x0000003834347220 */ /* 0x000fe20000410000 */
[----:B------:R-:W-:-:S02]  /*36370*/  LOP3.LUT R38, RZ, R57, RZ, 0x33, !PT ;  /* 0x00000039ff267212 */ /* 0x000fc400078e33ff */
[----:B------:R-:W-:-:S04]  /*36380*/  IADD3 R41, -R10, R41, R7 ;  /* 0x000000290a297210 */ /* 0x000fc80007ffe107 */
[----:B------:R-:W2:Y:S01]  /*36390*/  MUFU.TANH R60, R60 ;  /* 0x0000003c003c7308 */ /* 0x000ea20000002400 */
[----:B------:R-:W-:-:S07]  /*363a0*/  FMUL.FTZ R48, R48, R56 ;  /* 0x0000003830307220 */ /* 0x000fce0000410000 */
[----:B------:R-:W3:Y:S08]  /*363b0*/  MUFU.TANH R6, R6 ;  /* 0x0000000600067308 */ /* 0x000ef00000002400 */
        /* <DEDUP_REMOVED lines=27> */
[----:B------:R-:W-:-:S07]  /*36570*/  IMAD.IADD R58, R41, 0x1, R58 ;  /* 0x00000001293a7824 */ /* 0x000fce00078e023a */
[----:B------:R1:W2:Y:S02]  /*36580*/  MUFU.TANH R47, R52 ;  /* 0x00000034002f7308 */ /* 0x0002a40000002400 */
[----:B-1----:R-:W-:-:S06]  /*36590*/  IMAD.IADD R52, R41, 0x1, R38 ;  /* 0x0000000129347824 */ /* 0x002fcc00078e0226 */
[----:B------:R1:W2:Y:S01]  /*365a0*/  MUFU.TANH R46, R48 ;  /* 0x00000030002e7308 */ /* 0x0002a20000002400 */
[--C-:B0-----:R-:W-:Y:S02]  /*365b0*/  IMAD.IADD R51, R52, 0x1, R45.reuse ;  /* 0x0000000134337824 */ /* 0x101fe400078e022d */
[----:B-1----:R-:W-:Y:S01]  /*365c0*/  IMAD.IADD R48, R58, 0x1, R45 ;  /* 0x000000013a307824 */ /* 0x002fe200078e022d */
[----:B---34-:R-:W-:Y:S06]  /*365d0*/  @!P1 BRA `(.L_x_3436) ;  /* 0x0000000000889947 */ /* 0x018fec0003800000 */
        /* <DEDUP_REMOVED lines=12> */
[----:B------:R-:W3:Y:S04]  /*366a0*/  LD.E R41, desc[UR4][R14.64+0x1c] ;  /* 0x00001c040e297980 */ /* 0x000ee8000c101900 */
[----:B------:R-:W4:Y:S01]  /*366b0*/  LD.E R45, desc[UR6][R14.64+0x20] ;  /* 0x000020060e2d7980 */ /* 0x000f22000c101900 */
[----:B---3--:R-:W-:-:S05]  /*366c0*/  IMAD.HI.U32 R38, R38, R41, RZ ;  /* 0x0000002926267227 */ /* 0x008fca00078e00ff */
[----:B----4-:R-:W-:-:S07]  /*366d0*/  SHF.R.U32.HI R38, RZ, R45, R38 ;  /* 0x0000002dff267219 */ /* 0x010fce0000011626 */
.L_x_3440:
[----:B------:R-:W-:Y:S05]  /*366e0*/  BSYNC B4 ;  /* 0x0000000000047941 */ /* 0x000fea0003800000 */
.L_x_3439:
[----:B------:R-:W-:Y:S01]  /*366f0*/  LOP3.LUT R38, RZ, R38, RZ, 0x33, !PT ;  /* 0x00000026ff267212 */ /* 0x000fe200078e33ff */
[----:B------:R-:W-:Y:S06]  /*36700*/  BRA `(.L_x_3441) ;  /* 0x0000000000287947 */ /* 0x000fec0003800000 */
.L_x_3438:
[----:B------:R-:W-:-:S13]  /*36710*/  ISETP.NE.AND P0, PT, R9, 0x1, PT ;  /* 0x000000010900780c */ /* 0x000fda0003f05270 */
        /* <DEDUP_REMOVED lines=9> */
.L_x_3441:
[----:B------:R-:W-:Y:S05]  /*367b0*/  BSYNC B3 ;  /* 0x0000000000037941 */ /* 0x000fea0003800000 */
.L_x_3437:
[----:B------:R-:W-:-:S04]  /*367c0*/  IMAD R41, R9, R38, -R70 ;  /* 0x0000002609297224 */ /* 0x000fc800078e0a46 */
[----:B------:R-:W-:-:S05]  /*367d0*/  IMAD R38, R50, -0x2, R41 ;  /* 0xfffffffe32267824 */ /* 0x000fca00078e0229 */
[----:B------:R-:W-:Y:S02]  /*367e0*/  VIMNMX R51, R51, R38, !PT ;  /* 0x0000002633337248 */ /* 0x000fe40007fe0100 */
[----:B------:R-:W-:-:S07]  /*367f0*/  VIADDMNMX R48, R38, R9, R48, PT ;  /* 0x0000000926307246 */ /* 0x000fce0003800130 */
.L_x_3436:
[----:B------:R-:W-:Y:S05]  /*36800*/  BSYNC B2 ;  /* 0x0000000000027941 */ /* 0x000fea0003800000 */
.L_x_3435:
        /* <DEDUP_REMOVED lines=11> */
[----:B--2---:R-:W-:Y:S02]  /*368c0*/  FSEL R60, R60, -INF , !P3 ;  /* 0xff8000003c3c7808 */ /* 0x004fe40005800000 */
[----:B------:R-:W-:-:S02]  /*368d0*/  P2R R63, PR, RZ, 0x10 ;  /* 0x00000010ff3f7803 */ /* 0x000fc40000000000 */
[C---:B------:R-:W-:Y:S02]  /*368e0*/  ISETP.LT.OR P2, PT, R48.reuse, 0x11, P2 ;  /* 0x000000113000780c */ /* 0x040fe40001741670 */
        /* <DEDUP_REMOVED lines=56> */
[----:B------:R-:W-:Y:S01]  /*36c70*/  ISETP.GE.AND P6, PT, R59, 0x3a, PT ;  /* 0x0000003a3b00780c */ /* 0x000fe20003fc6270 */
[----:B------:R-:W0:Y:S03]  /*36c80*/  SHFL.IDX PT, R11, R68, 0x1, 0x1c1f ;  /* 0x003c1f00440b7f89 */ /* 0x000e2600000e0000 */
[----:B------:R-:W-:Y:S02]  /*36c90*/  P2R R59, PR, RZ, 0x40 ;  /* 0x00000040ff3b7803 */ /* 0x000fe40000000000 */
[----:B------:R-:W-:-:S04]  /*36ca0*/  ISETP.GT.AND P6, PT, R51, 0x39, !P6 ;  /* 0x000000393300780c */ /* 0x000fc800077c4270 */
[----:B------:R-:W-:-:S04]  /*36cb0*/  ISETP.LT.OR P6, PT, R48, 0x3a, P6 ;  /* 0x0000003a3000780c */ /* 0x000fc800037c1670 */
[----:B------:R-:W-:Y:S02]  /*36cc0*/  FSEL R48, R53, -INF , !P6 ;  /* 0xff80000035307808 */ /* 0x000fe40007000000 */
[----:B------:R-:W-:Y:S01]  /*36cd0*/  ISETP.GE.AND P6, PT, R9, 0x1, PT ;  /* 0x000000010900780c */ /* 0x000fe20003fc6270 */
[--C-:B0-----:R-:W-:Y:S02]  /*36ce0*/  IMAD.IADD R56, R58, 0x1, R11.reuse ;  /* 0x000000013a387824 */ /* 0x101fe400078e020b */
[----:B------:R-:W-:-:S10]  /*36cf0*/  IMAD.IADD R51, R52, 0x1, R11 ;  /* 0x0000000134337824 */ /* 0x000fd400078e020b */
        /* <DEDUP_REMOVED lines=17> */
.L_x_3447:
[----:B------:R-:W-:Y:S05]  /*36e10*/  BSYNC B4 ;  /* 0x0000000000047941 */ /* 0x000fea0003800000 */
.L_x_3446:
[----:B------:R-:W-:Y:S01]  /*36e20*/  LOP3.LUT R10, RZ, R10, RZ, 0x33, !PT ;  /* 0x0000000aff0a7212 */ /* 0x000fe200078e33ff */
[----:B------:R-:W-:Y:S06]  /*36e30*/  BRA `(.L_x_3448) ;  /* 0x0000000000287947 */ /* 0x000fec0003800000 */
.L_x_3445:
        /* <DEDUP_REMOVED lines=10> */
.L_x_3448:
[----:B------:R-:W-:Y:S05]  /*36ee0*/  BSYNC B3 ;  /* 0x0000000000037941 */ /* 0x000fea0003800000 */
.L_x_3444:
[----:B------:R-:W-:-:S04]  /*36ef0*/  IMAD R7, R9, R10, -R70 ;  /* 0x0000000a09077224 */ /* 0x000fc800078e0a46 */
[----:B------:R-:W-:-:S05]  /*36f00*/  IMAD R50, R50, -0x2, R7 ;  /* 0xfffffffe32327824 */ /* 0x000fca00078e0207 */
[----:B------:R-:W-:Y:S02]  /*36f10*/  VIADDMNMX R56, R50, R9, R56, PT ;  /* 0x0000000932387246 */ /* 0x000fe40003800138 */
[----:B------:R-:W-:-:S07]  /*36f20*/  VIMNMX R51, R51, R50, !PT ;  /* 0x0000003233337248 */ /* 0x000fce0007fe0100 */
.L_x_3443:
[----:B------:R-:W-:Y:S05]  /*36f30*/  BSYNC B2 ;  /* 0x0000000000027941 */ /* 0x000fea0003800000 */
.L_x_3442:
[C---:B------:R-:W-:Y:S02]  /*36f40*/  ISETP.GT.AND P0, PT, R51.reuse, 0x1, !P0 ;  /* 0x000000013300780c */ /* 0x040fe40004704270 */
[----:B------:R-:W-:Y:S02]  /*36f50*/  ISETP.NE.AND P6, PT, R62, RZ, PT ;  /* 0x000000ff3e00720c */ /* 0x000fe40003fc5270 */
[----:B------:R-:W-:Y:S02]  /*36f60*/  ISETP.LT.OR P0, PT, R56, 0x2, P0 ;  /* 0x000000023800780c */ /* 0x000fe40000701670 */
[----:B------:R-:W-:Y:S02]  /*36f70*/  ISETP.GT.AND P1, PT, R51, 0x8, !P1 ;  /* 0x000000083300780c */ /* 0x000fe40004f24270 */
[----:B------:R-:W-:Y:S02]  /*36f80*/  FSEL R9, R20, -INF , !P0 ;  /* 0xff80000014097808 */ /* 0x000fe40004000000 */
[----:B------:R-:W-:-:S02]  /*36f90*/  ISETP.NE.AND P0, PT, R57, RZ, PT ;  /* 0x000000ff3900720c */ /* 0x000fc40003f05270 */
[----:B------:R-:W-:Y:S02]  /*36fa0*/  R2UR UR4, R4 ;  /* 0x00000000040472ca */ /* 0x000fe400000e0000 */
[----:B------:R-:W-:Y:S02]  /*36fb0*/  ISETP.GT.AND P0, PT, R51, 0x9, !P0 ;  /* 0x000000093300780c */ /* 0x000fe40004704270 */
[----:B------:R-:W-:Y:S02]  /*36fc0*/  R2UR UR5, R5 ;  /* 0x00000000050572ca */ /* 0x000fe400000e0000 */
[C---:B------:R-:W-:Y:S02]  /*36fd0*/  ISETP.LT.OR P0, PT, R56.reuse, 0xa, P0 ;  /* 0x0000000a3800780c */ /* 0x040fe40000701670 */
[----:B------:R-:W-:Y:S02]  /*36fe0*/  ISETP.LT.OR P1, PT, R56, 0x9, P1 ;  /* 0x000000093800780c */ /* 0x000fe40000f21670 */
[----:B------:R-:W-:-:S02]  /*36ff0*/  FSEL R24, R24, -INF , !P0 ;  /* 0xff80000018187808 */ /* 0x000fc40004000000 */
[----:B------:R-:W-:Y:S02]  /*37000*/  ISETP.NE.AND P0, PT, R63, RZ, PT ;  /* 0x000000ff3f00720c */ /* 0x000fe40003f05270 */
        /* <DEDUP_REMOVED lines=19> */
[----:B------:R-:W-:Y:S02]  /*37140*/  ISETP.NE.AND P6, PT, R59, RZ, PT ;  /* 0x000000ff3b00720c */ /* 0x000fe40003fc5270 */
[----:B------:R-:W-:-:S04]  /*37150*/  ISETP.GT.AND P0, PT, R51, 0x20, !P0 ;  /* 0x000000203300780c */ /* 0x000fc80004704270 */
[----:B------:R-:W-:-:S04]  /*37160*/  ISETP.LT.OR P0, PT, R56, 0x21, P0 ;  /* 0x000000213800780c */ /* 0x000fc80000701670 */
[----:B------:R-:W-:Y:S02]  /*37170*/  FSEL R32, R32, -INF , !P0 ;  /* 0xff80000020207808 */ /* 0x000fe40004000000 */
[----:B------:R-:W-:-:S04]  /*37180*/  ISETP.NE.AND P0, PT, R55, RZ, PT ;  /* 0x000000ff3700720c */ /* 0x000fc80003f05270 */
[----:B------:R-:W-:-:S04]  /*37190*/  ISETP.GT.AND P0, PT, R51, RZ, !P0 ;  /* 0x000000ff3300720c */ /* 0x000fc80004704270 */
[----:B------:R-:W-:-:S04]  /*371a0*/  ISETP.LT.OR P0, PT, R56, 0x1, P0 ;  /* 0x000000013800780c */ /* 0x000fc80000701670 */
[----:B------:R-:W-:Y:S02]  /*371b0*/  FSEL R52, R6, -INF , !P0 ;  /* 0xff80000006347808 */ /* 0x000fe40004000000 */
[----:B------:R-:W2:Y:S01]  /*371c0*/  LDL.64 R6, [R12+0x70] ;  /* 0x000070000c067983 */ /* 0x000ea20000100a00 */
[----:B------:R-:W-:-:S03]  /*371d0*/  ISETP.NE.AND P0, PT, R66, RZ, PT ;  /* 0x000000ff4200720c */ /* 0x000fc60003f05270 */
[----:B--2---:R-:W2:Y:S01]  /*371e0*/  LD.E.64 R10, desc[UR4][R6.64] ;  /* 0x00000004060a7980 */ /* 0x004ea2000c101b00 */
[----:B------:R-:W-:-:S04]  /*371f0*/  ISETP.GT.AND P0, PT, R51, 0x21, !P0 ;  /* 0x000000213300780c */ /* 0x000fc80004704270 */
[C---:B------:R-:W-:Y:S02]  /*37200*/  ISETP.LT.OR P0, PT, R56.reuse, 0x22, P0 ;  /* 0x000000223800780c */ /* 0x040fe40000701670 */
[----:B------:R-:W-:Y:S02]  /*37210*/  ISETP.LT.OR P1, PT, R56, 0x29, P1 ;  /* 0x000000293800780c */ /* 0x000fe40000f21670 */
[----:B------:R-:W-:Y:S02]  /*37220*/  FSEL R30, R30, -INF , !P0 ;  /* 0xff8000001e1e7808 */ /* 0x000fe40004000000 */
[----:B------:R-:W-:Y:S02]  /*37230*/  ISETP.GT.AND P3, PT, R51, 0x30, !P3 ;  /* 0x000000303300780c */ /* 0x000fe40005f64270 */
[----:B------:R-:W-:Y:S02]  /*37240*/  ISETP.LT.OR P2, PT, R56, 0x2a, P2 ;  /* 0x0000002a3800780c */ /* 0x000fe40001741670 */
[----:B------:R-:W-:-:S02]  /*37250*/  FSEL R34, R34, -INF , !P1 ;  /* 0xff80000022227808 */ /* 0x000fc40004800000 */
[C---:B------:R-:W-:Y:S02]  /*37260*/  ISETP.GT.AND P4, PT, R51.reuse, 0x31, !P4 ;  /* 0x000000313300780c */ /* 0x040fe40006784270 */
[C---:B------:R-:W-:Y:S02]  /*37270*/  ISETP.GT.AND P5, PT, R51.reuse, 0x38, !P5 ;  /* 0x000000383300780c */ /* 0x040fe40006fa4270 */
[----:B------:R-:W-:Y:S02]  /*37280*/  ISETP.GT.AND P6, PT, R51, 0x39, !P6 ;  /* 0x000000393300780c */ /* 0x000fe400077c4270 */
[C---:B------:R-:W-:Y:S02]  /*37290*/  ISETP.LT.OR P3, PT, R56.reuse, 0x31, P3 ;  /* 0x000000313800780c */ /* 0x040fe40001f61670 */
[----:B------:R-:W-:Y:S02]  /*372a0*/  FSEL R51, R35, -INF , !P2 ;  /* 0xff80000023337808 */ /* 0x000fe40005000000 */
[----:B------:R-:W-:-:S02]  /*372b0*/  ISETP.LT.OR P4, PT, R56, 0x32, P4 ;  /* 0x000000323800780c */ /* 0x000fc40002781670 */
[----:B------:R-:W-:Y:S02]  /*372c0*/  FSEL R36, R36, -INF , !P3 ;  /* 0xff80000024247808 */ /* 0x000fe40005800000 */
[C---:B------:R-:W-:Y:S02]  /*372d0*/  ISETP.LT.OR P5, PT, R56.reuse, 0x39, P5 ;  /* 0x000000393800780c */ /* 0x040fe40002fa1670 */
[----:B------:R-:W-:Y:S02]  /*372e0*/  FSEL R53, R37, -INF , !P4 ;  /* 0xff80000025357808 */ /* 0x000fe40006000000 */
[----:B------:R-:W-:Y:S02]  /*372f0*/  ISETP.LT.OR P6, PT, R56, 0x3a, P6 ;  /* 0x0000003a3800780c */ /* 0x000fe400037c1670 */
[----:B------:R-:W-:Y:S01]  /*37300*/  FSEL R39, R39, -INF , !P5 ;  /* 0xff80000027277808 */ /* 0x000fe20006800000 */
[----:B------:R-:W3:Y:S01]  /*37310*/  LD.E R56, desc[UR4][R6.64+0x10] ;  /* 0x0000100406387980 */ /* 0x000ee2000c101900 */
[----:B------:R-:W-:-:S02]  /*37320*/  R2UR UR6, R4 ;  /* 0x00000000040672ca */ /* 0x000fc400000e0000 */
        /* <DEDUP_REMOVED lines=57> */
[----:B------:R-:W-:Y:S02]  /*376c0*/  FMUL.FTZ R37, R20, R11 ;  /* 0x0000000b14257220 */ /* 0x000fe40000410000 */
        /* <DEDUP_REMOVED lines=26> */
.L_x_3450:
[----:B------:R-:W-:Y:S05]  /*37870*/  BSYNC B2 ;  /* 0x0000000000027941 */ /* 0x000fea0003800000 */
.L_x_3449:
        /* <DEDUP_REMOVED lines=13> */
.L_x_3452:
[----:B------:R-:W-:Y:S05]  /*37950*/  BSYNC B2 ;  /* 0x0000000000027941 */ /* 0x000fea0003800000 */
.L_x_3451:
        /* <DEDUP_REMOVED lines=23> */
[-CC-:B------:R-:W-:Y:S01]  /*37ad0*/  FFMA.FTZ R9, R9, R11.reuse, -R14.reuse ;  /* 0x0000000b09097223 */ /* 0x180fe2000001080e */
[----:B------:R-:W0:Y:S01]  /*37ae0*/  MUFU.EX2 R49, R49 ;  /* 0x0000003100317308 */ /* 0x000e220000000800 */
[-CC-:B------:R-:W-:Y:S01]  /*37af0*/  FFMA.FTZ R50, R50, R11.reuse, -R14.reuse ;  /* 0x0000000b32327223 */ /* 0x180fe2000001080e */
[-C--:B------:R-:W-:Y:S01]  /*37b00*/  FFMA.FTZ R24, R24, R11.reuse, -R14 ;  /* 0x0000000b18187223 */ /* 0x080fe2000001080e */
[-C--:B------:R-:W-:Y:S01]  /*37b10*/  FFMA.FTZ R31, R31, R11.reuse, -R10 ;  /* 0x0000000b1f1f7223 */ /* 0x080fe2000001080a */
[-C--:B------:R-:W-:Y:S01]  /*37b20*/  FFMA.FTZ R8, R25, R11.reuse, -R14 ;  /* 0x0000000b19087223 */ /* 0x080fe2000001080e */
        /* <DEDUP_REMOVED lines=10> */
[-C--:B------:R-:W-:Y:S01]  /*37bd0*/  FFMA.FTZ R47, R47, R11.reuse, -R10 ;  /* 0x0000000b2f2f7223 */ /* 0x080fe2000001080a */
[----:B------:R-:W2:Y:S01]  /*37be0*/  MUFU.EX2 R60, R60 ;  /* 0x0000003c003c7308 */ /* 0x000ea20000000800 */
[-C--:B------:R-:W-:Y:S01]  /*37bf0*/  FFMA.FTZ R26, R26, R11.reuse, -R14 ;  /* 0x0000000b1a1a7223 */ /* 0x080fe2000001080e */
[-C--:B------:R-:W-:Y:S01]  /*37c00*/  FFMA.FTZ R10, R48, R11.reuse, -R10 ;  /* 0x0000000b300a7223 */ /* 0x080fe2000001080a */
        /* <DEDUP_REMOVED lines=9> */
[-CC-:B------:R-:W-:Y:S01]  /*37ca0*/  FFMA.FTZ R39, R39, R11.reuse, -R14.reuse ;  /* 0x0000000b27277223 */ /* 0x180fe2000001080e */
[----:B------:R-:W-:Y:S01]  /*37cb0*/  FFMA.FTZ R11, R54, R11, -R14 ;  /* 0x0000000b360b7223 */ /* 0x000fe2000001080e */
[----:B0-----:R-:W-:Y:S01]  /*37cc0*/  FADD.FTZ R15, R49, R20 ;  /* 0x00000014310f7221 */ /* 0x001fe20000010000 */
[----:B-1----:R-:W-:Y:S01]  /*37cd0*/  FADD.FTZ R14, R52, R21 ;  /* 0x00000015340e7221 */ /* 0x002fe20000010000 */
[----:B------:R-:W0:Y:S02]  /*37ce0*/  MUFU.EX2 R27, R27 ;  /* 0x0000001b001b7308 */ /* 0x000e240000000800 */
[----:B--2---:R-:W-:-:S06]  /*37cf0*/  FADD.FTZ R20, R60, R15 ;  /* 0x0000000f3c147221 */ /* 0x004fcc0000010000 */
[----:B------:R-:W-:Y:S01]  /*37d00*/  MUFU.EX2 R50, R50 ;  /* 0x0000003200327308 */ /* 0x000fe20000000800 */
[----:B---3--:R-:W-:-:S07]  /*37d10*/  FADD.FTZ R15, R161, R14 ;  /* 0x0000000ea10f7221 */ /* 0x008fce0000010000 */
[----:B------:R-:W1:Y:S01]  /*37d20*/  MUFU.EX2 R162, R61 ;  /* 0x0000003d00a27308 */ /* 0x000e620000000800 */
[----:B0-----:R-:W-:-:S07]  /*37d30*/  FADD.FTZ R21, R27, R20 ;  /* 0x000000141b157221 */ /* 0x001fce0000010000 */
[----:B------:R-:W-:Y:S08]  /*37d40*/  MUFU.EX2 R163, R24 ;  /* 0x0000001800a37308 */ /* 0x000ff00000000800 */
[----:B------:R-:W0:Y:S01]  /*37d50*/  MUFU.EX2 R31, R31 ;  /* 0x0000001f001f7308 */ /* 0x000e220000000800 */
[----:B-1----:R-:W-:-:S07]  /*37d60*/  FADD.FTZ R14, R162, R21 ;  /* 0x00000015a20e7221 */ /* 0x002fce0000010000 */
[----:B------:R-:W-:Y:S08]  /*37d70*/  MUFU.EX2 R165, R8 ;  /* 0x0000000800a57308 */ /* 0x000ff00000000800 */
[----:B------:R-:W1:Y:S01]  /*37d80*/  MUFU.EX2 R164, R33 ;  /* 0x0000002100a47308 */ /* 0x000e620000000800 */
[----:B0-----:R-:W-:-:S07]  /*37d90*/  FADD.FTZ R9, R31, R14 ;  /* 0x0000000e1f097221 */ /* 0x001fce0000010000 */
[----:B------:R-:W-:Y:S08]  /*37da0*/  MUFU.EX2 R26, R26 ;  /* 0x0000001a001a7308 */ /* 0x000ff00000000800 */
[----:B------:R-:W0:Y:S01]  /*37db0*/  MUFU.EX2 R38, R38 ;  /* 0x0000002600267308 */ /* 0x000e220000000800 */
[----:B-1----:R-:W-:-:S07]  /*37dc0*/  FADD.FTZ R9, R164, R9 ;  /* 0x00000009a4097221 */ /* 0x002fce0000010000 */
[----:B------:R1:W-:Y:S08]  /*37dd0*/  MUFU.EX2 R174, R10 ;  /* 0x0000000a00ae7308 */ /* 0x0003f00000000800 */
[----:B------:R-:W2:Y:S01]  /*37de0*/  MUFU.EX2 R28, R28 ;  /* 0x0000001c001c7308 */ /* 0x000ea20000000800 */
[----:B-1----:R-:W-:Y:S01]  /*37df0*/  FADD.FTZ R10, R50, R15 ;  /* 0x0000000f320a7221 */ /* 0x002fe20000010000 */
[----:B0-----:R-:W-:-:S03]  /*37e00*/  FADD.FTZ R8, R38, R9 ;  /* 0x0000000926087221 */ /* 0x001fc60000010000 */
[----:B------:R-:W-:-:S03]  /*37e10*/  FADD.FTZ R10, R163, R10 ;  /* 0x0000000aa30a7221 */ /* 0x000fc60000010000 */
[----:B------:R-:W0:Y:S01]  /*37e20*/  MUFU.EX2 R25, R40 ;  /* 0x0000002800197308 */ /* 0x000e220000000800 */
[----:B------:R-:W-:-:S04]  /*37e30*/  FADD.FTZ R15, R165, R10 ;  /* 0x0000000aa50f7221 */ /* 0x000fc80000010000 */
[----:B------:R-:W-:-:S03]  /*37e40*/  FADD.FTZ R15, R26, R15 ;  /* 0x0000000f1a0f7221 */ /* 0x000fc60000010000 */
        /* <DEDUP_REMOVED lines=63> */
[----:B------:R3:W-:Y:S04]  /*38240*/  STSM.16.M88.4 [R14], R160 ;  /* 0x000000a00e007844 */ /* 0x0007e80000000200 */
        /* <DEDUP_REMOVED lines=195> */
[----:B--2---:R-:W-:Y:S02]  /*38e80*/  FMUL.FTZ R35, R35, R6 ;  /* 0x0000000623237220 */ /* 0x004fe40000410000 */
        /* <DEDUP_REMOVED lines=70> */
[----:B------:R2:W-:Y:S04]  /*392f0*/  ST.E desc[UR4][R8.64+0xa8], R15 ;  /* 0x0000a80f08007985 */ /* 0x0005e8000c101904 */
[----:B------:R-:W-:Y:S04]  /*39300*/  ST.E desc[UR18][R8.64+0xf4], R31 ;  /* 0x0000f41f08007985 */ /* 0x000fe8000c101912 */
[----:B------:R-:W-:Y:S04]  /*39310*/  ST.E desc[UR10][R8.64+0x114], R21 ;  /* 0x0001141508007985 */ /* 0x000fe8000c10190a */
[----:B------:R-:W-:Y:S04]  /*39320*/  ST.E desc[UR12][R8.64+0x120], R25 ;  /* 0x0001201908007985 */ /* 0x000fe8000c10190c */
[----:B------:R-:W-:Y:S04]  /*39330*/  ST.E desc[UR14][R8.64+0x124], R27 ;  /* 0x0001241b08007985 */ /* 0x000fe8000c10190e */
[----:B------:R-:W-:Y:S04]  /*39340*/  ST.E desc[UR16][R8.64+0x130], R29 ;  /* 0x0001301d08007985 */ /* 0x000fe8000c101910 */
[----:B------:R-:W-:Y:S04]  /*39350*/  ST.E desc[UR4][R8.64+0x1f4], R35 ;  /* 0x0001f42308007985 */ /* 0x000fe8000c101904 */
[----:B------:R0:W-:Y:S04]  /*39360*/  ST.E desc[UR4][R8.64+0xac], R7 ;  /* 0x0000ac0708007985 */ /* 0x0001e8000c101904 */
[----:B------:R1:W-:Y:S01]  /*39370*/  ST.E desc[UR4][R8.64+0xb8], R11 ;  /* 0x0000b80b08007985 */ /* 0x0003e2000c101904 */
[----:B--2---:R-:W-:-:S05]  /*39380*/  FMUL.FTZ R15, R37, R6 ;  /* 0x00000006250f7220 */ /* 0x004fca0000410000 */
[----:B------:R2:W-:Y:S04]  /*39390*/  ST.E desc[UR4][R8.64+0xbc], R15 ;  /* 0x0000bc0f08007985 */ /* 0x0005e8000c101904 */
[----:B------:R-:W0:Y:S02]  /*393a0*/  LD.E R6, desc[UR6][R8.64+0xc8] ;  /* 0x0000c80608067980 */ /* 0x000e24000c101900 */
[----:B0-----:R-:W-:-:S05]  /*393b0*/  FMUL.FTZ R7, R37, R6 ;  /* 0x0000000625077220 */ /* 0x001fca0000410000 */
[----:B------:R0:W-:Y:S04]  /*393c0*/  ST.E desc[UR4][R8.64+0xc8], R7 ;  /* 0x0000c80708007985 */ /* 0x0001e8000c101904 */
[----:B------:R-:W1:Y:S02]  /*393d0*/  LD.E R6, desc[UR6][R8.64+0xcc] ;  /* 0x0000cc0608067980 */ /* 0x000e64000c101900 */
[----:B-1----:R-:W-:-:S05]  /*393e0*/  FMUL.FTZ R11, R37, R6 ;  /* 0x00000006250b7220 */ /* 0x002fca0000410000 */
[----:B------:R1:W-:Y:S04]  /*393f0*/  ST.E desc[UR4][R8.64+0xcc], R11 ;  /* 0x0000cc0b08007985 */ /* 0x0003e8000c101904 */
[----:B------:R-:W2:Y:S02]  /*39400*/  LD.E R6, desc[UR6][R8.64+0xd8] ;  /* 0x0000d80608067980 */ /* 0x000ea4000c101900 */
        /* <DEDUP_REMOVED lines=100> */
[----:B------:R-:W-:Y:S04]  /*39a50*/  ST.E desc[UR4][R8.64+0x1dc], R15 ;  /* 0x0001dc0f08007985 */ /* 0x000fe8000c101904 */
        /* <DEDUP_REMOVED lines=9> */
[----:B------:R-:W2:Y:S02]  /*39af0*/  LD.E R6, desc[UR6][R8.64+0x1fc] ;  /* 0x0001fc0608067980 */ /* 0x000ea4000c101900 */
[----:B--2---:R-:W-:-:S05]  /*39b00*/  FMUL.FTZ R37, R37, R6 ;  /* 0x0000000625257220 */ /* 0x004fca0000410000 */
[----:B------:R2:W-:Y:S04]  /*39b10*/  ST.E desc[UR4][R8.64+0x1fc], R37 ;  /* 0x0001fc2508007985 */ /* 0x0005e8000c101904 */
[----:B0-----:R-:W3:Y:S04]  /*39b20*/  LDL.64 R6, [R12+0x88] ;  /* 0x000088000c067983 */ /* 0x001ee80000100a00 */
[----:B-1----:R-:W4:Y:S04]  /*39b30*/  LDL.64 R10, [R12] ;  /* 0x000000000c0a7983 */ /* 0x002f280000100a00 */
[----:B------:R-:W2:Y:S04]  /*39b40*/  LDL.64 R14, [R12+0x90] ;  /* 0x000090000c0e7983 */ /* 0x000ea80000100a00 */
[----:B---3--:R-:W3:Y:S04]  /*39b50*/  LD.E R25, desc[UR4][R6.64] ;  /* 0x0000000406197980 */ /* 0x008ee8000c101900 */
[----:B----4-:R-:W4:Y:S04]  /*39b60*/  LD.E R11, desc[UR6][R10.64] ;  /* 0x000000060a0b7980 */ /* 0x010f28000c101900 */
[----:B--2---:R-:W4:Y:S04]  /*39b70*/  LD.E.64 R8, desc[UR4][R14.64] ;  /* 0x000000040e087980 */ /* 0x004f28000c101b00 */
[----:B---3--:R-:W-:Y:S04]  /*39b80*/  ST.E desc[UR8][R6.64], R25 ;  /* 0x0000001906007985 */ /* 0x008fe8000c101908 */
[----:B------:R-:W2:Y:S04]  /*39b90*/  LD.E R21, desc[UR10][R6.64+0x4] ;  /* 0x0000040a06157980 */ /* 0x000ea8000c101900 */
[----:B--2---:R0:W-:Y:S04]  /*39ba0*/  ST.E desc[UR4][R6.64+0x4], R21 ;  /* 0x0000041506007985 */ /* 0x0041e8000c101904 */
[----:B------:R-:W2:Y:S04]  /*39bb0*/  LD.E R27, desc[UR6][R6.64+0x8] ;  /* 0x00000806061b7980 */ /* 0x000ea8000c101900 */
[----:B--2---:R1:W-:Y:S04]  /*39bc0*/  ST.E desc[UR4][R6.64+0x8], R27 ;  /* 0x0000081b06007985 */ /* 0x0043e8000c101904 */
[----:B------:R-:W2:Y:S04]  /*39bd0*/  LD.E R29, desc[UR6][R6.64+0xc] ;  /* 0x00000c06061d7980 */ /* 0x000ea8000c101900 */
[----:B--2---:R-:W-:Y:S04]  /*39be0*/  ST.E desc[UR4][R6.64+0xc], R29 ;  /* 0x00000c1d06007985 */ /* 0x004fe8000c101904 */
[----:B------:R-:W2:Y:S04]  /*39bf0*/  LD.E R15, desc[UR6][R6.64+0x10] ;  /* 0x00001006060f7980 */ /* 0x000ea8000c101900 */
[----:B--2---:R2:W-:Y:S04]  /*39c00*/  ST.E desc[UR4][R6.64+0x10], R15 ;  /* 0x0000100f06007985 */ /* 0x0045e8000c101904 */
[----:B0-----:R-:W3:Y:S04]  /*39c10*/  LD.E R21, desc[UR6][R6.64+0x14] ;  /* 0x0000140606157980 */ /* 0x001ee8000c101900 */
[----:B---3--:R0:W-:Y:S04]  /*39c20*/  ST.E desc[UR4][R6.64+0x14], R21 ;  /* 0x0000141506007985 */ /* 0x0081e8000c101904 */
[----:B------:R-:W3:Y:S04]  /*39c30*/  LD.E R25, desc[UR6][R6.64+0x18] ;  /* 0x0000180606197980 */ /* 0x000ee8000c101900 */
[----:B---3--:R3:W-:Y:S04]  /*39c40*/  ST.E desc[UR4][R6.64+0x18], R25 ;  /* 0x0000181906007985 */ /* 0x0087e8000c101904 */
[----:B-1----:R-:W4:Y:S04]  /*39c50*/  LD.E R27, desc[UR6][R6.64+0x1c] ;  /* 0x00001c06061b7980 */ /* 0x002f28000c101900 */
[----:B----4-:R1:W-:Y:S04]  /*39c60*/  ST.E desc[UR4][R6.64+0x1c], R27 ;  /* 0x00001c1b06007985 */ /* 0x0103e8000c101904 */
[----:B--2---:R-:W2:Y:S04]  /*39c70*/  LD.E R15, desc[UR6][R6.64+0x20] ;  /* 0x00002006060f7980 */ /* 0x004ea8000c101900 */
[----:B--2---:R2:W-:Y:S04]  /*39c80*/  ST.E desc[UR4][R6.64+0x20], R15 ;  /* 0x0000200f06007985 */ /* 0x0045e8000c101904 */
[----:B0-----:R-:W4:Y:S04]  /*39c90*/  LD.E R21, desc[UR6][R6.64+0x24] ;  /* 0x0000240606157980 */ /* 0x001f28000c101900 */
[----:B----4-:R0:W-:Y:S04]  /*39ca0*/  ST.E desc[UR4][R6.64+0x24], R21 ;  /* 0x0000241506007985 */ /* 0x0101e8000c101904 */
[----:B---3--:R-:W3:Y:S04]  /*39cb0*/  LD.E R25, desc[UR6][R6.64+0x28] ;  /* 0x0000280606197980 */ /* 0x008ee8000c101900 */
        /* <DEDUP_REMOVED lines=228> */
[----:B--2---:R-:W-:Y:S04]  /*3ab00*/  ST.E desc[UR4][R6.64+0x1f0], R15 ;  /* 0x0001f00f06007985 */ /* 0x004fe8000c101904 */
[----:B0-----:R-:W2:Y:S04]  /*3ab10*/  LD.E R21, desc[UR6][R6.64+0x1f4] ;  /* 0x0001f40606157980 */ /* 0x001ea8000c101900 */
[----:B--2---:R-:W-:Y:S04]  /*3ab20*/  ST.E desc[UR4][R6.64+0x1f4], R21 ;  /* 0x0001f41506007985 */ /* 0x004fe8000c101904 */
[----:B---3--:R-:W2:Y:S01]  /*3ab30*/  LD.E R25, desc[UR6][R6.64+0x1f8] ;  /* 0x0001f80606197980 */ /* 0x008ea2000c101900 */
[----:B------:R-:W-:-:S02]  /*3ab40*/  R2UR UR30, R4 ;  /* 0x00000000041e72ca */ /* 0x000fc400000e0000 */
[C---:B------:R-:W-:Y:S02]  /*3ab50*/  R2UR UR31, R5.reuse ;  /* 0x00000000051f72ca */ /* 0x040fe400000e0000 */
[C---:B------:R-:W-:Y:S02]  /*3ab60*/  R2UR UR28, R4.reuse ;  /* 0x00000000041c72ca */ /* 0x040fe400000e0000 */
[C---:B------:R-:W-:Y:S02]  /*3ab70*/  R2UR UR29, R5.reuse ;  /* 0x00000000051d72ca */ /* 0x040fe400000e0000 */
[C---:B------:R-:W-:Y:S02]  /*3ab80*/  R2UR UR26, R4.reuse ;  /* 0x00000000041a72ca */ /* 0x040fe400000e0000 */
[----:B------:R-:W-:Y:S01]  /*3ab90*/  R2UR UR27, R5 ;  /* 0x00000000051b72ca */ /* 0x000fe200000e0000 */
[----:B--2---:R0:W-:Y:S04]  /*3aba0*/  ST.E desc[UR4][R6.64+0x1f8], R25 ;  /* 0x0001f81906007985 */ /* 0x0041e8000c101904 */
[----:B-1----:R-:W2:Y:S01]  /*3abb0*/  LD.E R27, desc[UR6][R6.64+0x1fc] ;  /* 0x0001fc06061b7980 */ /* 0x002ea2000c101900 */
        /* <DEDUP_REMOVED lines=26> */
[----:B0-----:R-:W2:Y:S04]  /*3ad60*/  LD.E R25, desc[UR28][R6.64+0x4] ;  /* 0x0000041c06197980 */ /* 0x001ea8000c101900 */
[----:B------:R-:W2:Y:S04]  /*3ad70*/  LD.E R26, desc[UR26][R6.64+0x8] ;  /* 0x0000081a061a7980 */ /* 0x000ea8000c101900 */
[----:B-1----:R-:W2:Y:S04]  /*3ad80*/  LD.E R27, desc[UR24][R6.64+0xc] ;  /* 0x00000c18061b7980 */ /* 0x002ea8000c101900 */
        /* <DEDUP_REMOVED lines=2475> */
.L_x_3454:
[----:B------:R-:W-:Y:S05]  /*44840*/  BSYNC B2 ;  /* 0x0000000000027941 */ /* 0x000fea0003800000 */
.L_x_3453:
[C---:B------:R-:W-:Y:S02]  /*44850*/  R2UR UR6, R4.reuse ;  /* 0x00000000040672ca */ /* 0x040fe400000e0000 */
[C---:B------:R-:W-:Y:S02]  /*44860*/  R2UR UR7, R5.reuse ;  /* 0x00000000050772ca */ /* 0x040fe400000e0000 */
[----:B------:R-:W-:Y:S02]  /*44870*/  R2UR UR4, R4 ;  /* 0x00000000040472ca */ /* 0x000fe400000e0000 */
[----:B------:R-:W-:-:S09]  /*44880*/  R2UR UR5, R5 ;  /* 0x00000000050572ca */ /* 0x000fd200000e0000 */
[----:B------:R-:W2:Y:S04]  /*44890*/  LD.E.64 R4, desc[UR6][R10.64+0x20] ;  /* 0x000020060a047980 */ /* 0x000ea8000c101b00 */
[----:B------:R-:W3:Y:S01]  /*448a0*/  LD.E R6, desc[UR4][R10.64+0xc] ;  /* 0x00000c040a067980 */ /* 0x000ee2000c101900 */
[----:B--2---:R-:W-:Y:S01]  /*448b0*/  MOV R5, R4 ;  /* 0x0000000400057202 */ /* 0x004fe20000000f00 */
[----:B------:R-:W-:-:S04]  /*448c0*/  IMAD.MOV.U32 R4, RZ, RZ, R13 ;  /* 0x000000ffff047224 */ /* 0x000fc800078e000d */
[----:B-----5:R-:W-:-:S05]  /*448d0*/  IMAD R5, R8, 0x8, R5 ;  /* 0x0000000808057824 */ /* 0x020fca00078e0205 */
[----:B---3--:R-:W-:-:S04]  /*448e0*/  PRMT R5, R6, 0x654, R5 ;  /* 0x0000065406057816 */ /* 0x008fc80000000005 */
[----:B------:R0:W-:Y:S02]  /*448f0*/  SYNCS.ARRIVE.TRANS64.RED.A1T0 RZ, [R5+URZ], RZ ;  /* 0x000000ff05ff79a7 */ /* 0x0001e4000810043f */
[----:B0-----:R-:W-:-:S04]  /*44900*/  IMAD.MOV.U32 R5, RZ, RZ, 0x0 ;  /* 0x00000000ff057424 */ /* 0x001fc800078e00ff */
[----:B------:R-:W-:Y:S05]  /*44910*/  RET.REL.NODEC R4 `(_ZN7cutlass13device_kernelIN5flash11enable_sm90INS1_16FlashAttnFwdSm90INS1_25CollectiveMainloopFwdSm90ILi2EN4cute5tupleIJNS5_1CILi1EEES8_S8_EEENS6_IJNS7_ILi64EEESA_SA_EEELi512ENS_10bfloat16_tEfNS_4arch4Sm90ELb0ELb1ELb1ELb1ELb1ELb0ELb1ELb0ELb0ELb1ELb1ELb0EEENS1_21CollectiveEpilogueFwdINS6_IJSA_NS7_ILi512EEESA_EEES9_SC_SE_Li256ELb1ELb1ELb1ELb0EEENS1_36VarlenDynamicPersistentTileSchedulerILi64ELi64ELi256ELi128ELb1ELb1ELb1ELb1ELb0ELb1EEEEEEEEEvNT_6ParamsE) ;  /* 0xfffffbb404b87950 */ /* 0x000fea0003c3ffff */
.L_x_3425:
[----:B0-----:R0:W1:Y:S02]  /*44920*/  SYNCS.PHASECHK.TRANS64.TRYWAIT P0, [R9+URZ], R24 ;  /* 0x00000018090075a7 */ /* 0x001064000800017f */
[----:B-1----:R-:W-:Y:S05]  /*44930*/  @!P0 NANOSLEEP.SYNCS 0x989680 ;  /* 0x009896800000895d */ /* 0x002fea0003900000 */
[----:B------:R-:W1:Y:S02]  /*44940*/  @!P0 SYNCS.PHASECHK.TRANS64 P0, [R9+URZ], R24 ;  /* 0x00000018090085a7 */ /* 0x000e64000800007f */
[----:B-1----:R-:W-:Y:S05]  /*44950*/  @!P0 BRA `(.L_x_3425) ;  /* 0xfffffffc00f08947 */ /* 0x002fea000383ffff */
[----:B------:R-:W-:Y:S05]  /*44960*/  BRA `(.L_x_3424) ;  /* 0xfffffee400e87947 */ /* 0x000fea000383ffff */
.L_x_3432:
[----:B0-----:R0:W1:Y:S02]  /*44970*/  SYNCS.PHASECHK.TRANS64.TRYWAIT P0, [R56+URZ], R57 ;  /* 0x00000039380075a7 */ /* 0x001064000800017f */
[----:B-1----:R-:W-:Y:S05]  /*44980*/  @!P0 NANOSLEEP.SYNCS 0x989680 ;  /* 0x009896800000895d */ /* 0x002fea0003900000 */
[----:B------:R-:W1:Y:S02]  /*44990*/  @!P0 SYNCS.PHASECHK.TRANS64 P0, [R56+URZ], R57 ;  /* 0x00000039380085a7 */ /* 0x000e64000800007f */
[----:B-1----:R-:W-:Y:S05]  /*449a0*/  @!P0 BRA `(.L_x_3432) ;  /* 0xfffffffc00f08947 */ /* 0x002fea000383ffff */
[----:B------:R-:W-:Y:S05]  /*449b0*/  BRA `(.L_x_3431) ;  /* 0xfffffeec00bc7947 */ /* 0x000fea000383ffff */
.L_x_3455:
        /* <DEDUP_REMOVED lines=12> */
.L_x_5838:


//--------------------- .text._ZN7cutlass13device_kernelIN5flash11enable_sm90INS1_16FlashAttnFwdSm90INS1_25CollectiveMainloopFwdSm90ILi2EN4cute5tupleIJNS5_1CILi1EEES8_S8_EEENS6_IJNS7_ILi64EEESA_SA_EEELi512ENS_10bfloat16_tEfNS_4arch4Sm90ELb0ELb1ELb1ELb1ELb1ELb1ELb1ELb0ELb0ELb1ELb1ELb0EEENS1_21CollectiveEpilogueFwdINS6_IJSA_NS7_ILi512EEESA_EEES9_SC_SE_Li256ELb1ELb1ELb1ELb0EEENS1_36VarlenDynamicPersistentTileSchedulerILi64ELi64ELi256ELi128ELb1ELb1ELb1ELb1ELb0ELb1EEEEEEEEEvNT_6ParamsE --------------------------
	.section	.text._ZN7cutlass13device_kernelIN5flash11enable_sm90INS1_16FlashAttnFwdSm90INS1_25CollectiveMainloopFwdSm90ILi2EN4cute5tupleIJNS5_1CILi1EEES8_S8_EEENS6_IJNS7_ILi64EEESA_SA_EEELi512ENS_10bfloat16_tEfNS_4arch4Sm90ELb0ELb1ELb1ELb1ELb1ELb1ELb1ELb0ELb0ELb1ELb1ELb0EEENS1_21CollectiveEpilogueFwdINS6_IJSA_NS7_ILi512EEESA_EEES9_SC_SE_Li256ELb1ELb1ELb1ELb0EEENS1_36VarlenDynamicPersistentTileSchedulerILi64ELi64ELi256ELi128ELb1ELb1ELb1ELb1ELb0ELb1EEEEEEEEEvNT_6ParamsE,"ax",@progbits
	.align	128
.text._ZN7cutlass13device_kernelIN5flash11enable_sm90INS1_16FlashAttnFwdSm90INS1_25CollectiveMainloopFwdSm90ILi2EN4cute5tupleIJNS5_1CILi1EEES8_S8_EEENS6_IJNS7_ILi64EEESA_SA_EEELi512ENS_10bfloat16_tEfNS_4arch4Sm90ELb0ELb1ELb1ELb1ELb1ELb1ELb1ELb0ELb0ELb1ELb1ELb0EEENS1_21CollectiveEpilogueFwdINS6_IJSA_NS7_ILi512EEESA_EEES9_SC_SE_Li256ELb1ELb1ELb1ELb0EEENS1_36VarlenDynamicPersistentTileSchedulerILi64ELi64ELi256ELi128ELb1ELb1ELb1ELb1ELb0ELb1EEEEEEEEEvNT_6ParamsE:
        .type           _ZN7cutlass13device_kernelIN5flash11enable_sm90INS1_16FlashAttnFwdSm90INS1_25CollectiveMainloopFwdSm90ILi2EN4cute5tupleIJNS5_1CILi1EEES8_S8_EEENS6_IJNS7_ILi64EEESA_SA_EEELi512ENS_10bfloat16_tEfNS_4arch4Sm90ELb0ELb1ELb1ELb1ELb1ELb1ELb1ELb0ELb0ELb1ELb1ELb0EEENS1_21CollectiveEpilogueFwdINS6_IJSA_NS7_ILi512EEESA_EEES9_SC_SE_Li256ELb1ELb1ELb1ELb0EEENS1_36VarlenDynamicPersistentTileSchedulerILi64ELi64ELi256ELi128ELb1ELb1ELb1ELb1ELb0ELb1EEEEEEEEEvNT_6ParamsE,@function
        .size           _ZN7cutlass13device_kernelIN5flash11enable_sm90INS1_16FlashAttnFwdSm90INS1_25CollectiveMainloopFwdSm90ILi2EN4cute5tupleIJNS5_1CILi1EEES8_S8_EEENS6_IJNS7_ILi64EEESA_SA_EEELi512ENS_10bfloat16_tEfNS_4arch4Sm90ELb0ELb1ELb1ELb1ELb1ELb1ELb1ELb0ELb0ELb1ELb1ELb0EEENS1_21CollectiveEpilogueFwdINS6_IJSA_NS7_ILi512EEESA_EEES9_SC_SE_Li256ELb1ELb1ELb1ELb0EEENS1_36VarlenDynamicPersistentTileSchedulerILi64ELi64ELi256ELi128ELb1ELb1ELb1ELb1ELb0ELb1EEEEEEEEEvNT_6ParamsE,(.L_x_5840 - _ZN7cutlass13device_kernelIN5flash11enable_sm90INS1_16FlashAttnFwdSm90INS1_25CollectiveMainloopFwdSm90ILi2EN4cute5tupleIJNS5_1CILi1EEES8_S8_EEENS6_IJNS7_ILi64EEESA_SA_EEELi512ENS_10bfloat16_tEfNS_4arch4Sm90ELb0ELb1ELb1ELb1ELb1ELb1ELb1ELb0ELb0ELb1ELb1ELb0EEENS1_21CollectiveEpilogueFwdINS6_IJSA_NS7_ILi512EEESA_EEES9_SC_SE_Li256ELb1ELb1ELb1ELb0EEENS1_36VarlenDynamicPersistentTileSchedulerILi64ELi64ELi256ELi128ELb1ELb1ELb1ELb1ELb0ELb1EEEEEEEEEvNT_6ParamsE)
        .other          _ZN7cutlass13device_kernelIN5flash11enable_sm90INS1_16FlashAttnFwdSm90INS1_25CollectiveMainloopFwdSm90ILi2EN4cute5tupleIJNS5_1CILi1EEES8_S8_EEENS6_IJNS7_ILi64EEESA_SA_EEELi512ENS_10bfloat16_tEfNS_4arch4Sm90ELb0ELb1ELb1ELb1ELb1ELb1ELb1ELb0ELb0ELb1ELb1ELb0EEENS1_21CollectiveEpilogueFwdINS6_IJSA_NS7_ILi512EEESA_EEES9_SC_SE_Li256ELb1ELb1ELb1ELb0EEENS1_36VarlenDynamicPersistentTileSchedulerILi64ELi64ELi256ELi128ELb1ELb1ELb1ELb1ELb0ELb1EEEEEEEEEvNT_6ParamsE,@"STO_CUDA_ENTRY STV_DEFAULT"
_ZN7cutlass13device_kernelIN5flash11enable_sm90INS1_16FlashAttnFwdSm90INS1_25CollectiveMainloopFwdSm90ILi2EN4cute5tupleIJNS5_1CILi1EEES8_S8_EEENS6_IJNS7_ILi64EEESA_SA_EEELi512ENS_10bfloat16_tEfNS_4arch4Sm90ELb0ELb1ELb1ELb1ELb1ELb1ELb1ELb0ELb0ELb1ELb1ELb0EEENS1_21CollectiveEpilogueFwdINS6_IJSA_NS7_ILi512EEESA_EEES9_SC_SE_Li256ELb1ELb1ELb1ELb0EEENS1_36VarlenDynamicPersistentTileSchedulerILi64ELi64ELi256ELi128ELb1ELb1ELb1ELb1ELb0ELb1EEEEEEEEEvNT_6ParamsE:
[----:B------:R-:W0:Y:S02]  /*0000*/  LDC R1, c[0x0][0x28] ;  /* 0x00000a00ff017b82 */ /* 0x000e240000000800 */
[----:B0-----:R-:W-:-:S05]  /*0010*/  VIADD R1, R1, 0xfffffb90 ;  /* 0xfffffb9001017836 */ /* 0x001fca0000000000 */
[----:B------:R-:W-:Y:S01]  /*0020*/  R2UR UR4, R1 ;  /* 0x00000000010472ca */ /* 0x000fe200000e0000 */
[----:B------:R-:W0:Y:S01]  /*0030*/  S2R R3, SR_TID.X ;  /* 0x0000000000037919 */ /* 0x000e220000002100 */
[----:B------:R-:W-:Y:S01]  /*0040*/  ELECT P0, URZ, PT ;  /* 0x00000000003f782f */ /* 0x000fe20003800000 */
[----:B------:R-:W-:Y:S01]  /*0050*/  BSSY B0, `(.L_x_3456) ;  /* 0x0000012000007945 */ /* 0x000fe20003800000 */
[----:B------:R-:W-:Y:S01]  /*0060*/  ULDC UR39, c[0x0][0x20] ;  /* 0x0000080000277ab9 */ /* 0x000fe20000000800 */
[----:B------:R-:W-:-:S08]  /*0070*/  ULDC UR42, c[0x0][0x24] ;  /* 0x00000900002a7ab9 */ /* 0x000fd00000000800 */
[----:B------:R-:W-:-:S04]  /*0080*/  UIADD3 UR39, UP0, UR4, UR39, URZ ;  /* 0x0000002704277290 */ /* 0x000fc8000ff1e03f */
[----:B------:R-:W-:Y:S01]  /*0090*/  UIADD3.X UR42, URZ, UR42, URZ, UP0, !UPT ;  /* 0x0000002a3f2a7290 */ /* 0x000fe200087fe43f */
        /* <DEDUP_REMOVED lines=13> */
.L_x_3457:
[----:B------:R-:W-:Y:S05]  /*0170*/  BSYNC B0 ;  /* 0x0000000000007941 */ /* 0x000fea0003800000 */
.L_x_3456:
        /* <DEDUP_REMOVED lines=17> */
[----:B------:R-:W-:Y:S01]  /*0290*/  @UP0 USHF.L.U32 UR6, UR6, 0x1, URZ ;  /* 0x0000000106060899 */ /* 0x000fe2000800063f */
[----:B------:R-:W-:-:S03]  /*02a0*/  VOTEU.ANY UP0, P0 ;  /* 0x00000000003f7886 */ /* 0x000fc60000000100 */
[----:B------:R-:W-:Y:S01]  /*02b0*/  UISETP.NE.AND UP3, UPT, UR38, URZ, UPT ;  /* 0x0000003f2600728c */ /* 0x000fe2000bf65270 */
[----:B------:R-:W0:Y:S02]  /*02c0*/  FENCE.VIEW.ASYNC.S ;  /* 0x00000000000073c6 */ /* 0x000e240000000000 */
[----:B0-----:R0:W1:Y:S01]  /*02d0*/  @UP0 SYNCS.EXCH.64 URZ, [UR8+0x38800], UR4 ;  /* 0x03880004083f05b2 */ /* 0x0010620008000100 */
[----:B------:R-:W-:Y:S01]  /*02e0*/  UP2UR UR61, UPR, URZ, 0x8 ;  /* 0x000000083f3d7883 */ /* 0x000fe20008000000 */
[----:B------:R0:W2:Y:S03]  /*02f0*/  @UP1 SYNCS.EXCH.64 URZ, [UR8+0x38810], UR4 ;  /* 0x03881004083f15b2 */ /* 0x0000a60008000100 */
[----:B------:R0:W3:Y:S01]  /*0300*/  @UP2 SYNCS.EXCH.64 URZ, [UR8+0x38820], UR6 ;  /* 0x03882006083f25b2 */ /* 0x0000e20008000100 */
[----:B------:R-:W-:Y:S07]  /*0310*/  @P1 BRA `(.L_x_3458) ;  /* 0x0000000000381947 */ /* 0x000fee0003800000 */
        /* <DEDUP_REMOVED lines=14> */
.L_x_3458:
        /* <DEDUP_REMOVED lines=22> */
.L_x_3459:
        /* <DEDUP_REMOVED lines=18> */
.L_x_3460:
        /* <DEDUP_REMOVED lines=22> */
.L_x_3461:
        /* <DEDUP_REMOVED lines=22> */
.L_x_3462:
[----:B------:R-:W-:Y:S01]  /*0940*/  UISETP.NE.AND UP0, UPT, UR38, URZ, UPT ;  /* 0x0000003f2600728c */ /* 0x000fe2000bf05270 */
[----:B------:R-:W-:Y:S01]  /*0950*/  NOP ;  /* 0x0000000000007918 */ /* 0x000fe20000000000 */
[----:B------:R-:W-:Y:S01]  /*0960*/  UMOV UR60, 0x1 ;  /* 0x00000001003c7882 */ /* 0x000fe20000000000 */
[----:B------:R-:W-:Y:S01]  /*0970*/  ULDC.64 UR36, c[0x0][0x208] ;  /* 0x0000820000247ab9 */ /* 0x000fe20000000a00 */
[----:B------:R-:W-:Y:S01]  /*0980*/  USEL UR60, UR60, 0x2, !UP0 ;  /* 0x000000023c3c7887 */ /* 0x000fe2000c000000 */
[----:B------:R-:W-:Y:S01]  /*0990*/  BSSY B9, `(.L_x_3463) ;  /* 0x00038bc000097945 */ /* 0x000fe20003800000 */
[----:B0123--:R-:W-:Y:S01]  /*09a0*/  BAR.SYNC.DEFER_BLOCKING 0x0 ;  /* 0x0000000000007b1d */ /* 0x00ffe20000010000 */
[----:B------:R-:W-:-:S13]  /*09b0*/  PLOP3.LUT P0, PT, PT, PT, UP0, 0x40, 0x0 ;  /* 0x000000000000781c */ /* 0x000fda0003f0e808 */
[----:B------:R-:W-:Y:S05]  /*09c0*/  @P0 BRA `(.L_x_3464) ;  /* 0x000002f000fc0947 */ /* 0x000fea0003800000 */
.L_x_3465:
[----:B------:R-:W-:-:S08]  /*09d0*/  NOP ;  /* 0x0000000000007918 */ /* 0x000fd00000000000 */
[----:B------:R-:W0:Y:S02]  /*09e0*/  USETMAXREG.TRY_ALLOC.CTAPOOL UP0, 0xe8 ;  /* 0x000000e8000079c8 */ /* 0x000e240008000600 */
[----:B0-----:R-:W-:-:S13]  /*09f0*/  PLOP3.LUT P0, PT, PT, PT, UP0, 0x80, 0x0 ;  /* 0x000000000000781c */ /* 0x001fda0003f0f008 */
[----:B------:R-:W-:Y:S05]  /*0a00*/  @!P0 BRA `(.L_x_3465) ;  /* 0xfffffffc00f08947 */ /* 0x000fea000383ffff */
[----:B------:R-:W0:Y:S01]  /*0a10*/  S2R R0, SR_TID.X ;  /* 0x0000000000007919 */ /* 0x000e220000002100 */
[----:B------:R-:W1:Y:S01]  /*0a20*/  S2UR UR4, SR_CgaCtaId ;  /* 0x00000000000479c3 */ /* 0x000e620000008800 */
[----:B------:R-:W-:Y:S04]  /*0a30*/  STL.64 [R1+0x1c8], RZ ;  /* 0x0001c8ff01007387 */ /* 0x000fe80000100a00 */
[----:B------:R-:W-:Y:S04]  /*0a40*/  STL [R1+0x1d0], RZ ;  /* 0x0001d0ff01007387 */ /* 0x000fe80000100800 */
[----:B------:R-:W-:Y:S01]  /*0a50*/  STL [R1+0x1d4], RZ ;  /* 0x0001d4ff01007387 */ /* 0x000fe20000100800 */
[----:B-1----:R-:W-:Y:S01]  /*0a60*/  IMAD.U32 R155, RZ, RZ, UR4 ;  /* 0x00000004ff9b7e24 */ /* 0x002fe2000f8e00ff */
[----:B------:R-:W-:Y:S01]  /*0a70*/  ULDC UR4, c[0x0][0xd3c] ;  /* 0x00034f0000047ab9 */ /* 0x000fe20000000800 */
[----:B0-----:R-:W-:-:S04]  /*0a80*/  SHF.R.U32.HI R2, RZ, 0x7, R0 ;  /* 0x00000007ff027819 */ /* 0x001fc80000011600 */
[----:B------:R-:W-:Y:S02]  /*0a90*/  ISETP.NE.AND P0, PT, R2, 0x1, PT ;  /* 0x000000010200780c */ /* 0x000fe40003f05270 */
[----:B------:R-:W-:-:S04]  /*0aa0*/  MOV R2, 0x400 ;  /* 0x0000040000027802 */ /* 0x000fc80000000f00 */
[----:B------:R-:W-:-:S07]  /*0ab0*/  LEA R2, R155, R2, 0x18 ;  /* 0x000000029b027211 */ /* 0x000fce00078ec0ff */
[----:B------:R-:W-:Y:S06]  /*0ac0*/  @!P0 BAR.ARV 0x8, 0x100 ;  /* 0x0204000000008b1d */ /* 0x000fec0000002000 */
[----:B------:R-:W-:-:S13]  /*0ad0*/  ISETP.GE.U32.AND P0, PT, R0, 0x100, PT ;  /* 0x000001000000780c */ /* 0x000fda0003f06070 */
[----:B------:R-:W-:Y:S08]  /*0ae0*/  @P0 BAR.ARV 0xf, 0x100 ;  /* 0x03c4000000000b1d */ /* 0x000ff00000002000 */
[----:B------:R-:W-:Y:S06]  /*0af0*/  BAR.SYNC.DEFER_BLOCKING 0x5, 0x180 ;  /* 0x0146000000007b1d */ /* 0x000fec0000010000 */
[----:B------:R-:W0:Y:S02]  /*0b00*/  LDS.128 R84, [R2+0x388d0] ;  /* 0x0388d00002547984 */ /* 0x000e240000000c00 */
[----:B------:R-:W-:Y:S06]  /*0b10*/  BAR.ARV 0x4, 0x180 ;  /* 0x0106000000007b1d */ /* 0x000fec0000002000 */
[----:B0-----:R-:W-:-:S13]  /*0b20*/  ISETP.GE.AND P0, PT, R87, UR4, PT ;  /* 0x0000000457007c0c */ /* 0x001fda000bf06270 */
[----:B------:R-:W-:Y:S05]  /*0b30*/  @P0 BRA `(.L_x_3466) ;  /* 0x0000038800840947 */ /* 0x000fea0003800000 */
[----:B------:R-:W-:Y:S01]  /*0b40*/  VIADD R221, R0, 0xffffff80 ;  /* 0xffffff8000dd7836 */ /* 0x000fe20000000000 */
[----:B------:R-:W0:Y:S01]  /*0b50*/  S2UR UR4, SR_SWINHI ;  /* 0x00000000000479c3 */ /* 0x000e220000002f00 */
[----:B------:R-:W-:Y:S01]  /*0b60*/  R2UR UR40, R2 ;  /* 0x00000000022872ca */ /* 0x000fe200000e0000 */
[----:B------:R-:W-:Y:S02]  /*0b70*/  IMAD.MOV.U32 R161, RZ, RZ, 0x2 ;  /* 0x00000002ffa17424 */ /* 0x000fe400078e00ff */
[----:B------:R-:W-:Y:S01]  /*0b80*/  SHF.R.S32.HI R0, RZ, 0x1f, R221 ;  /* 0x0000001fff007819 */ /* 0x000fe200000114dd */
[----:B------:R-:W-:Y:S02]  /*0b90*/  IMAD.MOV.U32 R156, RZ, RZ, RZ ;  /* 0x000000ffff9c7224 */ /* 0x000fe400078e00ff */
[----:B------:R-:W-:Y:S01]  /*0ba0*/  IMAD.MOV.U32 R158, RZ, RZ, RZ ;  /* 0x000000ffff9e7224 */ /* 0x000fe200078e00ff */
[CC--:B------:R-:W-:Y:S02]  /*0bb0*/  LEA.HI R5, R0.reuse, R221.reuse, RZ, 0x7 ;  /* 0x000000dd00057211 */ /* 0x0c0fe400078f38ff */
[----:B------:R-:W-:-:S02]  /*0bc0*/  LEA.HI R3, R0, R221, RZ, 0x4 ;  /* 0x000000dd00037211 */ /* 0x000fc400078f20ff */
[----:B------:R-:W-:Y:S02]  /*0bd0*/  LOP3.LUT R4, R5, 0xffffff80, RZ, 0xc0, !PT ;  /* 0xffffff8005047812 */ /* 0x000fe400078ec0ff */
[CC--:B------:R-:W-:Y:S02]  /*0be0*/  LEA.HI R11, R0.reuse, R221.reuse, RZ, 0x2 ;  /* 0x000000dd000b7211 */ /* 0x0c0fe400078f10ff */
[CC--:B------:R-:W-:Y:S01]  /*0bf0*/  LEA.HI R13, R0.reuse, R221.reuse, RZ, 0x3 ;  /* 0x000000dd000d7211 */ /* 0x0c0fe200078f18ff */
[----:B------:R-:W-:Y:S01]  /*0c00*/  IMAD.IADD R6, R221, 0x1, -R4 ;  /* 0x00000001dd067824 */ /* 0x000fe200078e0a04 */
[----:B------:R-:W-:Y:S02]  /*0c10*/  LEA.HI R4, R0, R221, RZ, 0x5 ;  /* 0x000000dd00047211 */ /* 0x000fe400078f28ff */
[----:B------:R-:W-:Y:S02]  /*0c20*/  LOP3.LUT R0, R3, 0xfffffff0, RZ, 0xc0, !PT ;  /* 0xfffffff003007812 */ /* 0x000fe400078ec0ff */
[----:B------:R-:W-:-:S02]  /*0c30*/  SHF.R.S32.HI R7, RZ, 0x1f, R6 ;  /* 0x0000001fff077819 */ /* 0x000fc40000011406 */
[----:B------:R-:W-:Y:S01]  /*0c40*/  SHF.R.S32.HI R167, RZ, 0x5, R4 ;  /* 0x00000005ffa77819 */ /* 0x000fe20000011404 */
[----:B------:R-:W-:Y:S01]  /*0c50*/  IMAD.IADD R15, R221, 0x1, -R0 ;  /* 0x00000001dd0f7824 */ /* 0x000fe200078e0a00 */
[CC--:B------:R-:W-:Y:S01]  /*0c60*/  LEA.HI R8, R7.reuse, R6.reuse, RZ, 0x2 ;  /* 0x0000000607087211 */ /* 0x0c0fe200078f10ff */
[----:B------:R-:W-:Y:S01]  /*0c70*/  UMOV UR40, UR40 ;  /* 0x0000002800287c82 */ /* 0x000fe20008000000 */
[----:B0-----:R-:W-:Y:S01]  /*0c80*/  UMOV UR41, UR4 ;  /* 0x0000000400297c82 */ /* 0x001fe20008000000 */
[----:B------:R-:W-:Y:S02]  /*0c90*/  SHF.R.S32.HI R0, RZ, 0x4, R3 ;  /* 0x00000004ff007819 */ /* 0x000fe40000011403 */
[--C-:B------:R-:W-:Y:S01]  /*0ca0*/  SHF.R.S32.HI R9, RZ, 0x2, R8.reuse ;  /* 0x00000002ff097819 */ /* 0x100fe20000011408 */
[----:B------:R0:W-:Y:S01]  /*0cb0*/  STL [R1+0x468], R15 ;  /* 0x0004680f01007387 */ /* 0x0001e20000100800 */
[----:B------:R-:W-:Y:S02]  /*0cc0*/  SHF.R.S32.HI R10, RZ, 0x1f, R8 ;  /* 0x0000001fff0a7819 */ /* 0x000fe40000011408 */
[----:B------:R-:W-:-:S02]  /*0cd0*/  LEA.HI R7, R7, R6, RZ, 0x5 ;  /* 0x0000000607077211 */ /* 0x000fc400078f28ff */
[----:B------:R-:W-:Y:S02]  /*0ce0*/  LEA.HI R10, R10, R9, RZ, 0x3 ;  /* 0x000000090a0a7211 */ /* 0x000fe400078f18ff */
[----:B------:R-:W-:Y:S02]  /*0cf0*/  SHF.R.S32.HI R4, RZ, 0x1f, R4 ;  /* 0x0000001fff047819 */ /* 0x000fe40000011404 */
[----:B------:R-:W-:Y:S02]  /*0d00*/  LOP3.LUT R10, R10, 0xfffffff8, RZ, 0xc0, !PT ;  /* 0xfffffff80a0a7812 */ /* 0x000fe400078ec0ff */
[----:B------:R-:W-:Y:S02]  /*0d10*/  LEA.HI R3, R3, R0, RZ, 0x1 ;  /* 0x0000000003037211 */ /* 0x000fe400078f08ff */
[----:B------:R-:W-:Y:S01]  /*0d20*/  LOP3.LUT R12, R11, 0xfffffffc, RZ, 0xc0, !PT ;  /* 0xfffffffc0b0c7812 */ /* 0x000fe200078ec0ff */
[----:B------:R-:W-:Y:S01]  /*0d30*/  IMAD.IADD R10, R9, 0x1, -R10 ;  /* 0x00000001090a7824 */ /* 0x000fe200078e0a0a */
[----:B------:R-:W-:-:S02]  /*0d40*/  SHF.R.S32.HI R7, RZ, 0x5, R7 ;  /* 0x00000005ff077819 */ /* 0x000fc40000011407 */
[----:B------:R-:W-:Y:S01]  /*0d50*/  SHF.R.S32.HI R18, RZ, 0x2, R11 ;  /* 0x00000002ff127819 */ /* 0x000fe2000001140b */
[----:B------:R-:W-:Y:S01]  /*0d60*/  IMAD.IADD R20, R221, 0x1, -R12 ;  /* 0x00000001dd147824 */ /* 0x000fe200078e0a0c */
[----:B------:R-:W-:Y:S01]  /*0d70*/  LEA.HI R4, R4, R167, RZ, 0x2 ;  /* 0x000000a704047211 */ /* 0x000fe200078f10ff */
[----:B------:R-:W-:Y:S01]  /*0d80*/  IMAD R162, R7, 0x10, R10 ;  /* 0x0000001007a27824 */ /* 0x000fe200078e020a */
[----:B------:R-:W-:Y:S01]  /*0d90*/  LOP3.LUT R3, R3, 0x1ffffffe, RZ, 0xc0, !PT ;  /* 0x1ffffffe03037812 */ /* 0x000fe200078ec0ff */
[----:B------:R-:W-:Y:S01]  /*0da0*/  VIADD R7, R18, 0x20 ;  /* 0x0000002012077836 */ /* 0x000fe20000000000 */
[----:B------:R-:W-:Y:S01]  /*0db0*/  LOP3.LUT R9, R8, 0x7ffffffc, RZ, 0xc0, !PT ;  /* 0x7ffffffc08097812 */ /* 0x000fe200078ec0ff */
[----:B------:R-:W-:Y:S01]  /*0dc0*/  IMAD.SHL.U32 R16, R20, 0x8, RZ ;  /* 0x0000000814107824 */ /* 0x000fe200078e00ff */
[----:B------:R-:W-:Y:S01]  /*0dd0*/  SHF.R.S32.HI R19, RZ, 0x7, R5 ;  /* 0x00000007ff137819 */ /* 0x000fe20000011405 */
[----:B------:R-:W-:Y:S01]  /*0de0*/  IMAD.IADD R3, R0, 0x1, -R3 ;  /* 0x0000000100037824 */ /* 0x000fe200078e0a03 */
[----:B------:R-:W-:Y:S01]  /*0df0*/  LOP3.LUT R4, R4, 0x3ffffc, RZ, 0xc0, !PT ;  /* 0x003ffffc04047812 */ /* 0x000fe200078ec0ff */
[----:B------:R-:W-:Y:S01]  /*0e00*/  IMAD.IADD R9, R6, 0x1, -R9 ;  /* 0x0000000106097824 */ /* 0x000fe200078e0a09 */
[----:B------:R-:W-:Y:S01]  /*0e10*/  SHF.R.S32.HI R0, RZ, 0x3, R13 ;  /* 0x00000003ff007819 */ /* 0x000fe2000001140d */
[----:B0-----:R-:W-:Y:S01]  /*0e20*/  IMAD R15, R19, 0x100, R15 ;  /* 0x00000100130f7824 */ /* 0x001fe200078e020f */
[----:B------:R-:W-:Y:S01]  /*0e30*/  LEA.HI R5, R5, R19, RZ, 0x1 ;  /* 0x0000001305057211 */ /* 0x000fe200078f08ff */
[----:B------:R-:W-:Y:S01]  /*0e40*/  IMAD.IADD R4, R167, 0x1, -R4 ;  /* 0x00000001a7047824 */ /* 0x000fe200078e0a04 */
[----:B------:R-:W-:Y:S01]  /*0e50*/  LEA.HI R0, R20, R20, RZ, 0x1 ;  /* 0x0000001414007211 */ /* 0x000fe200078f08ff */
[----:B------:R-:W-:Y:S01]  /*0e60*/  VIADD R192, R16, 0xc0 ;  /* 0x000000c010c07836 */ /* 0x000fe20000000000 */
[----:B------:R-:W-:Y:S01]  /*0e70*/  SHF.R.S32.HI R6, RZ, 0x1f, R7 ;  /* 0x0000001fff067819 */ /* 0x000fe20000011407 */
[----:B------:R-:W-:Y:S01]  /*0e80*/  IMAD R15, R4, 0x10, R15 ;  /* 0x00000010040f7824 */ /* 0x000fe200078e020f */
[----:B------:R-:W-:Y:S01]  /*0e90*/  LOP3.LUT R5, R5, 0xfffffe, RZ, 0xc0, !PT ;  /* 0x00fffffe05057812 */ /* 0x000fe200078ec0ff */
[----:B------:R-:W-:Y:S01]  /*0ea0*/  IMAD.SHL.U32 R4, R7, 0x40, RZ ;  /* 0x0000004007047824 */ /* 0x000fe200078e00ff */
[----:B------:R-:W-:Y:S01]  /*0eb0*/  LOP3.LUT R0, R0, 0x1ffffffe, RZ, 0xc0, !PT ;  /* 0x1ffffffe00007812 */ /* 0x000fe200078ec0ff */
[----:B------:R-:W-:Y:S01]  /*0ec0*/  IMAD.SHL.U32 R22, R20, 0x4, RZ ;  /* 0x0000000414167824 */ /* 0x000fe200078e00ff */
[----:B------:R-:W-:Y:S01]  /*0ed0*/  LEA.HI R6, R6, R7, RZ, 0x3 ;  /* 0x0000000706067211 */ /* 0x000fe200078f18ff */
[----:B------:R-:W-:Y:S01]  /*0ee0*/  IMAD.SHL.U32 R7, R3, 0x8, RZ ;  /* 0x0000000803077824 */ /* 0x000fe200078e00ff */
[----:B------:R-:W-:Y:S01]  /*0ef0*/  LOP3.LUT R14, R13, 0xfffffff8, RZ, 0xc0, !PT ;  /* 0xfffffff80d0e7812 */ /* 0x000fe200078ec0ff */
[----:B------:R-:W-:Y:S01]  /*0f00*/  IMAD.IADD R5, R19, 0x1, -R5 ;  /* 0x0000000113057824 */ /* 0x000fe200078e0a05 */
[----:B------:R-:W-:Y:S01]  /*0f10*/  SHF.R.S32.HI R11, RZ, 0x1f, R11 ;  /* 0x0000001fff0b7819 */ /* 0x000fe2000001140b */
[----:B------:R-:W-:Y:S01]  /*0f20*/  IMAD.IADD R3, R20, 0x1, -R0 ;  /* 0x0000000114037824 */ /* 0x000fe200078e0a00 */
[----:B------:R-:W-:Y:S01]  /*0f30*/  LOP3.LUT R4, R4, 0x1c0, RZ, 0xc0, !PT ;  /* 0x000001c004047812 */ /* 0x000fe200078ec0ff */
[----:B------:R-:W-:Y:S01]  /*0f40*/  IMAD.SHL.U32 R6, R6, 0x40, RZ ;  /* 0x0000004006067824 */ /* 0x000fe200078e00ff */
[----:B------:R-:W-:Y:S01]  /*0f50*/  LEA.HI R11, R11, R18, RZ, 0x3 ;  /* 0x000000120b0b7211 */ /* 0x000fe200078f18ff */
[----:B------:R-:W-:Y:S01]  /*0f60*/  IMAD.IADD R221, R221, 0x1, -R14 ;  /* 0x00000001dddd7824 */ /* 0x000fe200078e0a0e */
[----:B------:R-:W-:Y:S01]  /*0f70*/  LOP3.LUT R0, R4, 0x38, R16, 0xf8, !PT ;  /* 0x0000003804007812 */ /* 0x000fe200078ef810 */
[----:B------:R-:W-:Y:S01]  /*0f80*/  IMAD.SHL.U32 R8, R5, 0x100, RZ ;  /* 0x0000010005087824 */ /* 0x000fe200078e00ff */
[----:B------:R-:W-:Y:S01]  /*0f90*/  SHF.R.S32.HI R5, RZ, 0x1f, R192 ;  /* 0x0000001fff057819 */ /* 0x000fe200000114c0 */
[----:B------:R-:W-:Y:S01]  /*0fa0*/  IMAD R25, R3, 0x8, R162 ;  /* 0x0000000803197824 */ /* 0x000fe200078e02a2 */
[----:B------:R-:W-:Y:S01]  /*0fb0*/  LOP3.LUT R11, R11, 0xfffffff8, RZ, 0xc0, !PT ;  /* 0xfffffff80b0b7812 */ /* 0x000fe200078ec0ff */
[----:B------:R-:W-:Y:S01]  /*0fc0*/  IMAD.SHL.U32 R166, R221, 0x8, RZ ;  /* 0x00000008dda67824 */ /* 0x000fe200078e00ff */
[----:B------:R-:W-:Y:S01]  /*0fd0*/  SHF.R.U32.HI R10, RZ, 0x3, R4 ;  /* 0x00000003ff0a7819 */ /* 0x000fe20000011604 */
[----:B------:R0:W-:Y:S01]  /*0fe0*/  STL [R1+0x464], R7 ;  /* 0x0004640701007387 */ /* 0x0001e20000100800 */
[----:B------:R-:W-:Y:S01]  /*0ff0*/  LOP3.LUT R6, R6, 0xfffffe00, RZ, 0xc0, !PT ;  /* 0xfffffe0006067812 */ /* 0x000fe200078ec0ff */
[----:B------:R-:W-:Y:S01]  /*1000*/  IMAD.U32 R160, R15, 0x40, R7 ;  /* 0x000000400fa07824 */ /* 0x000fe200078e0007 */
[----:B------:R-:W-:Y:S01]  /*1010*/  SHF.L.U64.HI R202, R192, 0x1, R5 ;  /* 0x00000001c0ca7819 */ /* 0x000fe20000010205 */
[----:B------:R-:W-:Y:S01]  /*1020*/  STL [R1+0x454], R25 ;  /* 0x0004541901007387 */ /* 0x000fe20000100800 */
[----:B------:R-:W-:Y:S01]  /*1030*/  VIADD R191, R16, 0xe0 ;  /* 0x000000e010bf7836 */ /* 0x000fe20000000000 */
[----:B------:R-:W-:Y:S01]  /*1040*/  LOP3.LUT R5, R6, R0, R10, 0xf6, !PT ;  /* 0x0000000006057212 */ /* 0x000fe200078ef60a */
[----:B------:R-:W-:Y:S01]  /*1050*/  VIADD R218, R166, 0x80 ;  /* 0x00000080a6da7836 */ /* 0x000fe20000000000 */
[----:B------:R-:W-:Y:S01]  /*1060*/  STL [R1+0x45c], R8 ;  /* 0x00045c0801007387 */ /* 0x000fe20000100800 */
[----:B------:R-:W-:Y:S01]  /*1070*/  IMAD.IADD R159, R18, 0x1, -R11 ;  /* 0x00000001129f7824 */ /* 0x000fe200078e0a0b */
[----:B------:R-:W-:Y:S01]  /*1080*/  SHF.R.S32.HI R4, RZ, 0x1f, R191 ;  /* 0x0000001fff047819 */ /* 0x000fe200000114bf */
[----:B0-----:R-:W-:Y:S01]  /*1090*/  IMAD.SHL.U32 R7, R9, 0x2, RZ ;  /* 0x0000000209077824 */ /* 0x001fe200078e00ff */
[----:B------:R-:W-:Y:S01]  /*10a0*/  SHF.R.S32.HI R14, RZ, 0x1f, R218 ;  /* 0x0000001fff0e7819 */ /* 0x000fe200000114da */
[C---:B------:R-:W-:Y:S01]  /*10b0*/  VIADD R215, R166.reuse, 0x140 ;  /* 0x00000140a6d77836 */ /* 0x040fe20000000000 */
[----:B------:R-:W-:Y:S01]  /*10c0*/  SHF.L.U64.HI R203, R191, 0x1, R4 ;  /* 0x00000001bfcb7819 */ /* 0x000fe20000010204 */
[C---:B------:R-:W-:Y:S01]  /*10d0*/  VIADD R217, R166.reuse, 0xc0 ;  /* 0x000000c0a6d97836 */ /* 0x040fe20000000000 */
[----:B------:R-:W-:Y:S01]  /*10e0*/  STL [R1+0x458], R6 ;  /* 0x0004580601007387 */ /* 0x000fe20000100800 */
[----:B------:R-:W-:Y:S01]  /*10f0*/  VIADD R11, R166, 0x1c0 ;  /* 0x000001c0a60b7836 */ /* 0x000fe20000000000 */
[----:B------:R-:W-:Y:S01]  /*1100*/  SHF.R.S32.HI R14, RZ, 0x1f, R215 ;  /* 0x0000001fff0e7819 */ /* 0x000fe200000114d7 */
[----:B------:R-:W-:Y:S01]  /*1110*/  IMAD.IADD R163, R7, 0x1, R8 ;  /* 0x0000000107a37824 */ /* 0x000fe200078e0208 */
[----:B------:R-:W-:Y:S01]  /*1120*/  SHF.R.S32.HI R13, RZ, 0x1f, R217 ;  /* 0x0000001fff0d7819 */ /* 0x000fe200000114d9 */
[----:B------:R-:W-:Y:S01]  /*1130*/  VIADD R165, R22, 0x10 ;  /* 0x0000001016a57836 */ /* 0x000fe20000000000 */
[----:B------:R-:W-:Y:S01]  /*1140*/  SHF.R.S32.HI R11, RZ, 0x1f, R11 ;  /* 0x0000001fff0b7819 */ /* 0x000fe2000001140b */
[C---:B------:R-:W-:Y:S01]  /*1150*/  VIADD R12, R166.reuse, 0x180 ;  /* 0x00000180a60c7836 */ /* 0x040fe20000000000 */
[----:B------:R0:W-:Y:S01]  /*1160*/  STL [R1+0x448], R20 ;  /* 0x0004481401007387 */ /* 0x0001e20000100800 */
[----:B------:R-:W-:Y:S01]  /*1170*/  IMAD R0, R5, 0x2, R2 ;  /* 0x0000000205007824 */ /* 0x000fe200078e0202 */
        /* <DEDUP_REMOVED lines=63> */
[C---:B------:R-:W-:Y:S01]  /*1570*/  VIADD R20, R163.reuse, 0x58 ;  /* 0x00000058a3147836 */ /* 0x040fe20000000000 */
[----:B------:R-:W-:Y:S01]  /*1580*/  SHF.R.S32.HI R4, RZ, 0x1f, R227 ;  /* 0x0000001fff047819 */ /* 0x000fe200000114e3 */
[C---:B0-----:R-:W-:Y:S01]  /*1590*/  VIADD R13, R163.reuse, 0x70 ;  /* 0x00000070a30d7836 */ /* 0x041fe20000000000 */
[----:B------:R-:W-:Y:S01]  /*15a0*/  SHF.R.S32.HI R3, RZ, 0x1f, R226 ;  /* 0x0000001fff037819 */ /* 0x000fe200000114e2 */
[C---:B------:R-:W-:Y:S01]  /*15b0*/  VIADD R10, R163.reuse, 0x88 ;  /* 0x00000088a30a7836 */ /* 0x040fe20000000000 */
[----:B------:R-:W-:Y:S01]  /*15c0*/  SHF.R.S32.HI R0, RZ, 0x1f, R225 ;  /* 0x0000001fff007819 */ /* 0x000fe200000114e1 */
[C---:B--2---:R-:W-:Y:S01]  /*15d0*/  VIADD R7, R163.reuse, 0xa0 ;  /* 0x000000a0a3077836 */ /* 0x044fe20000000000 */
[----:B------:R-:W-:Y:S01]  /*15e0*/  SHF.R.S32.HI R17, RZ, 0x1f, R16 ;  /* 0x0000001fff117819 */ /* 0x000fe20000011410 */
[C---:B------:R-:W-:Y:S01]  /*15f0*/  VIADD R224, R163.reuse, 0xe8 ;  /* 0x000000e8a3e07836 */ /* 0x040fe20000000000 */
[----:B------:R-:W-:Y:S01]  /*1600*/  SHF.R.S32.HI R164, RZ, 0x1f, R19 ;  /* 0x0000001fffa47819 */ /* 0x000fe20000011413 */
[----:B------:R-:W-:Y:S01]  /*1610*/  VIADD R223, R163, 0xf0 ;  /* 0x000000f0a3df7836 */ /* 0x000fe20000000000 */
[----:B------:R-:W-:Y:S01]  /*1620*/  SHF.L.U64.HI R198, R197, 0x1, R198 ;  /* 0x00000001c5c67819 */ /* 0x000fe200000102c6 */
[----:B------:R-:W-:Y:S01]  /*1630*/  VIADD R222, R163, 0xf8 ;  /* 0x000000f8a3de7836 */ /* 0x000fe20000000000 */
[----:B------:R-:W-:Y:S01]  /*1640*/  SHF.L.U64.HI R199, R196, 0x1, R199 ;  /* 0x00000001c4c77819 */ /* 0x000fe200000102c7 */
[----:B------:R-:W-:Y:S01]  /*1650*/  IMAD.WIDE R160, R160, R161, UR40 ;  /* 0x00000028a0a07e25 */ /* 0x000fe2000f8e02a1 */
[----:B------:R-:W-:-:S02]  /*1660*/  SHF.L.U64.HI R200, R195, 0x1, R200 ;  /* 0x00000001c3c87819 */ /* 0x000fc400000102c8 */
[----:B------:R-:W-:Y:S02]  /*1670*/  SHF.L.U64.HI R201, R194, 0x1, R201 ;  /* 0x00000001c2c97819 */ /* 0x000fe400000102c9 */
[----:B------:R-:W-:Y:S02]  /*1680*/  SHF.L.U64.HI R204, R189, 0x1, R204 ;  /* 0x00000001bdcc7819 */ /* 0x000fe400000102cc */
[----:B------:R-:W-:Y:S02]  /*1690*/  SHF.L.U64.HI R205, R188, 0x1, R205 ;  /* 0x00000001bccd7819 */ /* 0x000fe400000102cd */
[----:B------:R-:W-:Y:S02]  /*16a0*/  SHF.L.U64.HI R206, R187, 0x1, R206 ;  /* 0x00000001bbce7819 */ /* 0x000fe400000102ce */
[----:B------:R-:W-:Y:S02]  /*16b0*/  SHF.L.U64.HI R207, R186, 0x1, R207 ;  /* 0x00000001bacf7819 */ /* 0x000fe400000102cf */
[----:B------:R-:W-:-:S02]  /*16c0*/  SHF.L.U64.HI R208, R185, 0x1, R208 ;  /* 0x00000001b9d07819 */ /* 0x000fc400000102d0 */
[----:B------:R-:W-:Y:S02]  /*16d0*/  SHF.L.U64.HI R209, R184, 0x1, R209 ;  /* 0x00000001b8d17819 */ /* 0x000fe400000102d1 */
[----:B------:R-:W-:Y:S02]  /*16e0*/  SHF.L.U64.HI R210, R183, 0x1, R210 ;  /* 0x00000001b7d27819 */ /* 0x000fe400000102d2 */
[----:B------:R-:W-:Y:S02]  /*16f0*/  SHF.L.U64.HI R211, R182, 0x1, R211 ;  /* 0x00000001b6d37819 */ /* 0x000fe400000102d3 */
[----:B------:R-:W-:Y:S02]  /*1700*/  SHF.R.S32.HI R20, RZ, 0x1f, R20 ;  /* 0x0000001fff147819 */ /* 0x000fe40000011414 */
[----:B------:R-:W-:Y:S02]  /*1710*/  SHF.R.S32.HI R13, RZ, 0x1f, R13 ;  /* 0x0000001fff0d7819 */ /* 0x000fe4000001140d */
[----:B------:R-:W-:-:S02]  /*1720*/  SHF.R.S32.HI R10, RZ, 0x1f, R10 ;  /* 0x0000001fff0a7819 */ /* 0x000fc4000001140a */
[----:B------:R-:W-:Y:S02]  /*1730*/  SHF.R.S32.HI R7, RZ, 0x1f, R7 ;  /* 0x0000001fff077819 */ /* 0x000fe40000011407 */
[----:B------:R-:W-:Y:S02]  /*1740*/  SHF.R.S32.HI R4, RZ, 0x1f, R224 ;  /* 0x0000001fff047819 */ /* 0x000fe400000114e0 */
[----:B------:R-:W-:Y:S02]  /*1750*/  SHF.R.S32.HI R3, RZ, 0x1f, R223 ;  /* 0x0000001fff037819 */ /* 0x000fe400000114df */
[----:B------:R-:W-:-:S07]  /*1760*/  SHF.R.S32.HI R0, RZ, 0x1f, R222 ;  /* 0x0000001fff007819 */ /* 0x000fce00000114de */
.L_x_3700:
[----:B------:R-:W-:Y:S01]  /*1770*/  ULDC.64 UR4, c[0x0][0xb20] ;  /* 0x0002c80000047ab9 */ /* 0x000fe20000000a00 */
[----:B0-234-:R-:W0:Y:S01]  /*1780*/  LDC.64 R4, c[0x0][0xb00] ;  /* 0x0002c000ff047b82 */ /* 0x01de220000000a00 */
        /* <DEDUP_REMOVED lines=10> */
[----:B------:R-:W1:Y:S01]  /*1830*/  @P0 LDC.64 R8, c[0x0][0xb20] ;  /* 0x0002c800ff080b82 */ /* 0x000e620000000a00 */
[----:B------:R-:W-:Y:S01]  /*1840*/  ISETP.NE.AND.EX P3, PT, RZ, UR5, PT, P3 ;  /* 0x00000005ff007c0c */ /* 0x000fe2000bf65330 */
[----:B0-----:R-:W-:-:S06]  /*1850*/  IMAD.WIDE R4, R87, 0x4, R4 ;  /* 0x0000000457047825 */ /* 0x001fcc00078e0204 */
[----:B------:R-:W0:Y:S01]  /*1860*/  @P1 LDC.64 R6, c[0x0][0xb10] ;  /* 0x0002c400ff061b82 */ /* 0x000e220000000a00 */
[----:B------:R-:W-:Y:S02]  /*1870*/  ULDC UR4, c[0x0][0x288] ;  /* 0x0000a20000047ab9 */ /* 0x000fe40000000800 */
[----:B------:R-:W-:Y:S01]  /*1880*/  IMAD.U32 R24, RZ, RZ, UR4 ;  /* 0x00000004ff187e24 */ /* 0x000fe2000f8e00ff */
[----:B------:R-:W-:Y:S02]  /*1890*/  ULDC.64 UR4, c[0x0][0x418] ;  /* 0x0001060000047ab9 */ /* 0x000fe40000000a00 */
        /* <DEDUP_REMOVED lines=17> */
[----:B------:R-:W-:Y:S01]  /*19b0*/  LEA.HI R213, R0, R3, RZ, 0x10 ;  /* 0x0000000300d57211 */ /* 0x000fe200078f80ff */
[----:B------:R-:W-:Y:S01]  /*19c0*/  IMAD.MOV.U32 R214, RZ, RZ, R87 ;  /* 0x000000ffffd67224 */ /* 0x000fe200078e0057 */
        /* <DEDUP_REMOVED lines=11> */
.L_x_3467:
[----:B------:R-:W-:Y:S02]  /*1a80*/  IMAD.U32 R27, RZ, RZ, UR5 ;  /* 0x00000005ff1b7e24 */ /* 0x000fe4000f8e00ff */
[----:B------:R-:W-:Y:S01]  /*1a90*/  IMAD.U32 R29, RZ, RZ, UR4 ;  /* 0x00000004ff1d7e24 */ /* 0x000fe2000f8e00ff */
[----:B------:R-:W-:Y:S06]  /*1aa0*/  @!P2 BRA `(.L_x_3468) ;  /* 0x000000000010a947 */ /* 0x000fec0003800000 */
[----:B------:R-:W0:Y:S02]  /*1ab0*/  LDC.64 R4, c[0x0][0xb18] ;  /* 0x0002c600ff047b82 */ /* 0x000e240000000a00 */
[----:B0-----:R-:W-:-:S05]  /*1ac0*/  IMAD.WIDE R4, R87, 0x4, R4 ;  /* 0x0000000457047825 */ /* 0x001fca00078e0204 */
[----:B------:R0:W5:Y:S01]  /*1ad0*/  LDG.E R29, desc[UR36][R4.64] ;  /* 0x00000024041d7981 */ /* 0x000162000c1e1900 */
[----:B------:R-:W-:Y:S05]  /*1ae0*/  BRA `(.L_x_3469) ;  /* 0x0000000000107947 */ /* 0x000fea0003800000 */
.L_x_3468:
[----:B------:R-:W-:Y:S05]  /*1af0*/  @!P3 BRA `(.L_x_3469) ;  /* 0x00000000000cb947 */ /* 0x000fea0003800000 */
[----:B------:R-:W2:Y:S04]  /*1b00*/  LDG.E R0, desc[UR36][R4.64] ;  /* 0x0000002404007981 */ /* 0x000ea8000c1e1900 */
[----:B------:R-:W2:Y:S02]  /*1b10*/  LDG.E R29, desc[UR36][R4.64+0x4] ;  /* 0x00000424041d7981 */ /* 0x000ea4000c1e1900 */
[----:B--2---:R-:W-:-:S07]  /*1b20*/  IMAD.IADD R29, R29, 0x1, -R0 ;  /* 0x000000011d1d7824 */ /* 0x004fce00078e0a00 */
.L_x_3469:
        /* <DEDUP_REMOVED lines=47> */
.L_x_3472:
[----:B------:R-:W-:-:S13]  /*1e20*/  ISETP.NE.AND P0, PT, R5, 0x1, PT ;  /* 0x000000010500780c */ /* 0x000fda0003f05270 */
[----:B------:R-:W0:Y:S02]  /*1e30*/  @P0 LDC.64 R6, c[0x0][0xae0] ;  /* 0x0002b800ff060b82 */ /* 0x000e240000000a00 */
[----:B0-----:R-:W-:-:S05]  /*1e40*/  @P0 IMAD.HI.U32 R6, R0, R6, RZ ;  /* 0x0000000600060227 */ /* 0x001fca00078e00ff */
[----:B------:R-:W-:-:S07]  /*1e50*/  @P0 SHF.R.U32.HI R0, RZ, R7, R6 ;  /* 0x00000007ff000219 */ /* 0x000fce0000011606 */
.L_x_3473:
[----:B------:R-:W-:Y:S05]  /*1e60*/  BSYNC B0 ;  /* 0x0000000000007941 */ /* 0x000fea0003800000 */
.L_x_3471:
[----:B------:R-:W-:-:S05]  /*1e70*/  IMAD R3, R0, R5, R5 ;  /* 0x0000000500037224 */ /* 0x000fca00078e0205 */
[----:B------:R-:W-:-:S07]  /*1e80*/  VIMNMX R4, R4, R3, PT ;  /* 0x0000000304047248 */ /* 0x000fce0003fe0100 */
.L_x_3470:
        /* <DEDUP_REMOVED lines=25> */
.L_x_3476:
[----:B------:R-:W-:-:S13]  /*2020*/  ISETP.NE.AND P0, PT, R5, 0x1, PT ;  /* 0x000000010500780c */ /* 0x000fda0003f05270 */
[----:B------:R-:W0:Y:S02]  /*2030*/  @P0 LDC.64 R6, c[0x0][0xae0] ;  /* 0x0002b800ff060b82 */ /* 0x000e240000000a00 */
[----:B0-----:R-:W-:-:S05]  /*2040*/  @P0 IMAD.HI.U32 R6, R0, R6, RZ ;  /* 0x0000000600060227 */ /* 0x001fca00078e00ff */
[----:B------:R-:W-:-:S07]  /*2050*/  @P0 SHF.R.U32.HI R0, RZ, R7, R6 ;  /* 0x00000007ff000219 */ /* 0x000fce0000011606 */
.L_x_3477:
[----:B------:R-:W-:Y:S05]  /*2060*/  BSYNC B0 ;  /* 0x0000000000007941 */ /* 0x000fea0003800000 */
.L_x_3475:
[----:B------:R-:W-:-:S05]  /*2070*/  IMAD R0, R0, R5, RZ ;  /* 0x0000000500007224 */ /* 0x000fca00078e02ff */
[----:B------:R-:W-:-:S07]  /*2080*/  VIMNMX R3, R3, R0, !PT ;  /* 0x0000000003037248 */ /* 0x000fce0007fe0100 */
.L_x_3474:
[----:B------:R-:W-:Y:S01]  /*2090*/  SHF.R.S32.HI R0, RZ, 0x1f, R3 ;  /* 0x0000001fff007819 */ /* 0x000fe20000011403 */
[----:B------:R-:W-:Y:S01]  /*20a0*/  BSSY B0, `(.L_x_3478) ;  /* 0x0000028000007945 */ /* 0x000fe20003800000 */
[----:B------:R-:W-:Y:S02]  /*20b0*/  LOP3.LUT R220, R213, 0xff, RZ, 0xc0, !PT ;  /* 0x000000ffd5dc7812 */ /* 0x000fe400078ec0ff */
[----:B------:R-:W-:Y:S01]  /*20c0*/  LEA.HI R0, R0, R3, RZ, 0x6 ;  /* 0x0000000300007211 */ /* 0x000fe200078f30ff */
[----:B------:R-:W-:Y:S01]  /*20d0*/  IMAD.MOV.U32 R3, RZ, RZ, RZ ;  /* 0x000000ffff037224 */ /* 0x000fe200078e00ff */
        /* <DEDUP_REMOVED lines=36> */
.L_x_3479:
[----:B------:R-:W-:Y:S05]  /*2320*/  BSYNC B0 ;  /* 0x0000000000007941 */ /* 0x000fea0003800000 */
.L_x_3478:
        /* <DEDUP_REMOVED lines=36> */
.L_x_3482:
[----:B------:R-:W-:Y:S05]  /*2570*/  BSYNC B6 ;  /* 0x0000000000067941 */ /* 0x000fea0003800000 */
.L_x_3481:
        /* <DEDUP_REMOVED lines=20> */
.L_x_3484:
[----:B------:R-:W-:Y:S05]  /*26c0*/  BSYNC B6 ;  /* 0x0000000000067941 */ /* 0x000fea0003800000 */
.L_x_3483:
[----:B------:R-:W-:Y:S01]  /*26d0*/  ULDC.64 UR4, c[0x0][0xaf0] ;  /* 0x0002bc0000047ab9 */ /* 0x000fe20000000a00 */
[----:B------:R-:W-:Y:S01]  /*26e0*/  IMAD.MOV.U32 R39, RZ, RZ, R87 ;  /* 0x000000ffff277224 */ /* 0x000fe200078e0057 */
[----:B------:R-:W-:Y:S01]  /*26f0*/  ISETP.NE.U32.AND P0, PT, RZ, UR4, PT ;  /* 0x00000004ff007c0c */ /* 0x000fe2000bf05070 */
[----:B------:R-:W2:Y:S01]  /*2700*/  LDL R20, [R1+0x448] ;  /* 0x0004480001147983 */ /* 0x000ea20000100800 */
[----:B------:R-:W0:Y:S02]  /*2710*/  LDC R3, c[0x0][0x3f4] ;  /* 0x0000fd00ff037b82 */ /* 0x000e240000000800 */
[----:B------:R-:W-:-:S13]  /*2720*/  ISETP.NE.AND.EX P0, PT, RZ, UR5, PT, P0 ;  /* 0x00000005ff007c0c */ /* 0x000fda000bf05300 */
[----:B------:R-:W1:Y:S02]  /*2730*/  @P0 LDC.64 R4, c[0x0][0xaf0] ;  /* 0x0002bc00ff040b82 */ /* 0x000e640000000a00 */
[----:B-1----:R-:W-:-:S05]  /*2740*/  @P0 IMAD.WIDE R4, R87, 0x4, R4 ;  /* 0x0000000457040825 */ /* 0x002fca00078e0204 */
[----:B------:R-:W3:Y:S01]  /*2750*/  @P0 LDG.E R39, desc[UR36][R4.64] ;  /* 0x0000002404270981 */ /* 0x000ee2000c1e1900 */
[----:B0-----:R-:W-:Y:S01]  /*2760*/  ISETP.GE.AND P1, PT, R16, R3, PT ;  /* 0x000000031000720c */ /* 0x001fe20003f26270 */
[----:B------:R-:W-:-:S03]  /*2770*/  IMAD.IADD R38, R38, 0x1, R29 ;  /* 0x0000000126267824 */ /* 0x000fc600078e021d */
[----:B------:R-:W-:-:S05]  /*2780*/  SEL R3, R3, RZ, P1 ;  /* 0x000000ff03037207 */ /* 0x000fca0000800000 */
[----:B------:R-:W-:-:S05]  /*2790*/  IMAD.IADD R3, R16, 0x1, R3 ;  /* 0x0000000110037824 */ /* 0x000fca00078e0203 */
[----:B------:R-:W-:-:S04]  /*27a0*/  SHF.R.S32.HI R0, RZ, 0x1f, R3 ;  /* 0x0000001fff007819 */ /* 0x000fc80000011403 */
[----:B------:R-:W-:-:S04]  /*27b0*/  LEA.HI R0, R0, R3, RZ, 0x3 ;  /* 0x0000000300007211 */ /* 0x000fc800078f18ff */
[----:B------:R-:W-:Y:S01]  /*27c0*/  SHF.R.S32.HI R0, RZ, 0x3, R0 ;  /* 0x00000003ff007819 */ /* 0x000fe20000011400 */
[----:B--2---:R-:W-:Y:S01]  /*27d0*/  IMAD R35, R20, 0x40, R18 ;  /* 0x0000004014237824 */ /* 0x004fe200078e0212 */
[----:B---3--:R-:W-:-:S07]  /*27e0*/  SHF.R.S32.HI R3, RZ, 0x1f, R39 ;  /* 0x0000001fff037819 */ /* 0x008fce0000011427 */
.L_x_3517:
[----:B0-----:R-:W0:Y:S01]  /*27f0*/  LDC R43, c[0x0][0x430] ;  /* 0x00010c00ff2b7b82 */ /* 0x001e220000000800 */
[----:B------:R-:W-:Y:S02]  /*2800*/  VIADD R33, R33, 0xffffffff ;  /* 0xffffffff21217836 */ /* 0x000fe40000000000 */
[----:B------:R-:W-:Y:S02]  /*2810*/  IMAD.MOV.U32 R41, RZ, RZ, RZ ;  /* 0x000000ffff297224 */ /* 0x000fe400078e00ff */
[----:B------:R-:W-:-:S03]  /*2820*/  IMAD R4, R33, 0x40, R35 ;  /* 0x0000004021047824 */ /* 0x000fc600078e0223 */
[----:B------:R-:W1:Y:S01]  /*2830*/  LDC R37, c[0x0][0x3f4] ;  /* 0x0000fd00ff257b82 */ /* 0x000e620000000800 */
        /* <DEDUP_REMOVED lines=16> */
[----:B--2---:R-:W-:Y:S01]  /*2940*/  @!P0 LEA R4, P2, R6, R4, 0x2 ;  /* 0x0000000406048211 */ /* 0x004fe200078410ff */
[----:B------:R-:W-:-:S03]  /*2950*/  IMAD.SHL.U32 R52, R159, 0x40, RZ ;  /* 0x000000409f347824 */ /* 0x000fc600078e00ff */
[----:B------:R-:W-:Y:S02]  /*2960*/  @!P0 LEA.HI.X R5, R6, R5, R7, 0x2, P2 ;  /* 0x0000000506058211 */ /* 0x000fe400010f1407 */
[----:B------:R-:W-:Y:S01]  /*2970*/  LOP3.LUT R52, R52, 0x1c0, RZ, 0xc0, !PT ;  /* 0x000001c034347812 */ /* 0x000fe200078ec0ff */
[----:B------:R-:W-:Y:S02]  /*2980*/  IMAD.SHL.U32 R50, R167, 0x200, RZ ;  /* 0x00000200a7327824 */ /* 0x000fe400078e00ff */
[----:B-----5:R0:W5:Y:S01]  /*2990*/  @!P0 LDG.E R41, desc[UR36][R4.64] ;  /* 0x0000002404298981 */ /* 0x020162000c1e1900 */
[----:B-1----:R-:W-:Y:S01]  /*29a0*/  ISETP.GE.AND P0, PT, R37, 0x1, PT ;  /* 0x000000012500780c */ /* 0x002fe20003f06270 */
[----:B------:R-:W-:Y:S01]  /*29b0*/  IMAD.SHL.U32 R36, R156, 0x1000, RZ ;  /* 0x000010009c247824 */ /* 0x000fe200078e00ff */
[----:B------:R-:W-:Y:S01]  /*29c0*/  LOP3.LUT R42, R52, 0x18, R16, 0xf8, !PT ;  /* 0x00000018342a7812 */ /* 0x000fe200078ef810 */
[----:B------:R-:W-:Y:S01]  /*29d0*/  IMAD.MOV R6, RZ, RZ, -R8 ;  /* 0x000000ffff067224 */ /* 0x000fe200078e0a08 */
[----:B------:R-:W-:Y:S01]  /*29e0*/  SHF.R.U32.HI R55, RZ, 0x3, R52 ;  /* 0x00000003ff377819 */ /* 0x000fe20000011634 */
[----:B------:R-:W-:Y:S05]  /*29f0*/  YIELD ;  /* 0x0000000000007946 */ /* 0x000fea0003800000 */
[----:B------:R-:W-:Y:S01]  /*2a00*/  LOP3.LUT R42, R50, R42, R55, 0xf6, !PT ;  /* 0x0000002a322a7212 */ /* 0x000fe200078ef637 */
[----:B------:R-:W-:Y:S01]  /*2a10*/  BSSY B0, `(.L_x_3485) ;  /* 0x00001e5000007945 */ /* 0x000fe20003800000 */
[----:B------:R-:W-:Y:S01]  /*2a20*/  IMAD R43, R43, R6, R12 ;  /* 0x000000062b2b7224 */ /* 0x000fe200078e020c */
[----:B------:R-:W-:-:S02]  /*2a30*/  ISETP.GT.AND P2, PT, R33, R32, PT ;  /* 0x000000202100720c */ /* 0x000fc40003f44270 */
[----:B0-----:R-:W-:-:S04]  /*2a40*/  IMAD.IADD R5, R42, 0x1, R36 ;  /* 0x000000012a057824 */ /* 0x001fc800078e0224 */
[----:B------:R-:W-:Y:S01]  /*2a50*/  IMAD R48, R5, 0x2, R2 ;  /* 0x0000000205307824 */ /* 0x000fe200078e0202 */
[----:B------:R-:W-:Y:S06]  /*2a60*/  @!P0 BRA `(.L_x_3486) ;  /* 0x0000001800a88947 */ /* 0x000fec0003800000 */
[----:B------:R-:W-:Y:S01]  /*2a70*/  SHF.R.S32.HI R44, RZ, 0x1f, R43 ;  /* 0x0000001fff2c7819 */ /* 0x000fe2000001142b */
[----:B------:R-:W-:Y:S01]  /*2a80*/  ULDC.64 UR4, c[0x0][0x300] ;  /* 0x0000c00000047ab9 */ /* 0x000fe20000000a00 */
[----:B-----5:R-:W-:Y:S01]  /*2a90*/  SHF.R.S32.HI R45, RZ, 0x1f, R41 ;  /* 0x0000001fff2d7819 */ /* 0x020fe20000011429 */
[----:B------:R-:W-:Y:S01]  /*2aa0*/  IMAD.WIDE.U32 R6, R43, UR4, RZ ;  /* 0x000000042b067c25 */ /* 0x000fe2000f8e00ff */
[----:B------:R-:W-:Y:S01]  /*2ab0*/  SHF.R.S32.HI R11, RZ, 0x1f, R33 ;  /* 0x0000001fff0b7819 */ /* 0x000fe20000011421 */
[----:B------:R-:W-:Y:S02]  /*2ac0*/  ULDC.U8 UR6, c[0x0][0x410] ;  /* 0x0001040000067ab9 */ /* 0x000fe40000000000 */
[----:B------:R-:W-:Y:S01]  /*2ad0*/  IMAD R4, R44, UR4, RZ ;  /* 0x000000042c047c24 */ /* 0x000fe2000f8e02ff */
[----:B------:R-:W-:-:S03]  /*2ae0*/  ISETP.NE.AND P0, PT, RZ, UR6, PT ;  /* 0x00000006ff007c0c */ /* 0x000fc6000bf05270 */
[----:B------:R-:W-:Y:S01]  /*2af0*/  IMAD R9, R43, UR5, R4 ;  /* 0x000000052b097c24 */ /* 0x000fe2000f8e0204 */
[----:B------:R-:W-:Y:S01]  /*2b00*/  ULDC.64 UR4, c[0x0][0x310] ;  /* 0x0000c40000047ab9 */ /* 0x000fe20000000a00 */
[----:B------:R-:W0:Y:S01]  /*2b10*/  LDC.64 R4, c[0x0][0x3f8] ;  /* 0x0000fe00ff047b82 */ /* 0x000e220000000a00 */
        /* <DEDUP_REMOVED lines=8> */
[----:B------:R-:W-:Y:S02]  /*2ba0*/  ULDC.64 UR4, c[0x0][0x2e8] ;  /* 0x0000ba0000047ab9 */ /* 0x000fe40000000a00 */
[C---:B------:R-:W-:Y:S01]  /*2bb0*/  LEA R47, P3, R6.reuse, UR4, 0x1 ;  /* 0x00000004062f7c11 */ /* 0x040fe2000f8608ff */
[-C--:B0-----:R-:W-:Y:S02]  /*2bc0*/  IMAD R10, R11, R4.reuse, RZ ;  /* 0x000000040b0a7224 */ /* 0x081fe400078e02ff */
[----:B------:R-:W-:Y:S01]  /*2bd0*/  IMAD.WIDE.U32 R8, R33, R4, RZ ;  /* 0x0000000421087225 */ /* 0x000fe200078e00ff */
[----:B------:R-:W-:-:S03]  /*2be0*/  LEA.HI.X R49, R6, UR5, R49, 0x1, P3 ;  /* 0x0000000506317c11 */ /* 0x000fc600098f0c31 */
[----:B------:R-:W-:Y:S02]  /*2bf0*/  IMAD R7, R33, R5, R10 ;  /* 0x0000000521077224 */ /* 0x000fe400078e020a */
[----:B------:R-:W-:Y:S02]  /*2c00*/  IMAD.SHL.U32 R57, R8, 0x40, RZ ;  /* 0x0000004008397824 */ /* 0x000fe400078e00ff */
[----:B------:R-:W-:-:S05]  /*2c10*/  IMAD.IADD R7, R9, 0x1, R7 ;  /* 0x0000000109077824 */ /* 0x000fca00078e0207 */
[----:B------:R-:W-:Y:S01]  /*2c20*/  SHF.L.U64.HI R53, R8, 0x6, R7 ;  /* 0x0000000608357819 */ /* 0x000fe20000010207 */
[----:B------:R-:W-:Y:S06]  /*2c30*/  @!P0 BRA `(.L_x_3487) ;  /* 0x0000000c00288947 */ /* 0x000fec0003800000 */
[----:B------:R-:W0:Y:S01]  /*2c40*/  LDC.64 R6, c[0x0][0x408] ;  /* 0x00010200ff067b82 */ /* 0x000e220000000a00 */
[----:B------:R-:W-:Y:S01]  /*2c50*/  IMAD R46, R33, -0x40, R27 ;  /* 0xffffffc0212e7824 */ /* 0x000fe200078e021b */
[----:B------:R-:W-:Y:S01]  /*2c60*/  BSSY B1, `(.L_x_3488) ;  /* 0x0000031000017945 */ /* 0x000fe20003800000 */
[----:B------:R-:W-:Y:S02]  /*2c70*/  CS2R R8, SRZ ;  /* 0x0000000000087805 */ /* 0x000fe4000001ff00 */
[----:B------:R-:W-:Y:S02]  /*2c80*/  CS2R R28, SRZ ;  /* 0x00000000001c7805 */ /* 0x000fe4000001ff00 */
[----:B------:R-:W-:Y:S02]  /*2c90*/  CS2R R20, SRZ ;  /* 0x0000000000147805 */ /* 0x000fe4000001ff00 */
[----:B------:R-:W-:Y:S02]  /*2ca0*/  VIMNMX R46, R46, 0x40, PT ;  /* 0x000000402e2e7848 */ /* 0x000fe40003fe0100 */
[----:B------:R-:W-:-:S02]  /*2cb0*/  CS2R R30, SRZ ;  /* 0x00000000001e7805 */ /* 0x000fc4000001ff00 */
[----:B------:R-:W-:Y:S01]  /*2cc0*/  ISETP.GE.AND P0, PT, R18, R46, PT ;  /* 0x0000002e1200720c */ /* 0x000fe20003f06270 */
[----:B0-----:R-:W-:-:S04]  /*2cd0*/  IMAD R10, R11, R6, RZ ;  /* 0x000000060b0a7224 */ /* 0x001fc800078e02ff */
[----:B------:R-:W-:-:S08]  /*2ce0*/  IMAD R15, R33, R7, R10 ;  /* 0x00000007210f7224 */ /* 0x000fd000078e020a */
[----:B------:R-:W-:Y:S05]  /*2cf0*/  @P0 BRA `(.L_x_3489) ;  /* 0x00000000009c0947 */ /* 0x000fea0003800000 */
[----:B------:R-:W-:Y:S01]  /*2d00*/  SHF.R.S32.HI R9, RZ, 0x1f, R18 ;  /* 0x0000001fff097819 */ /* 0x000fe20000011412 */
[----:B------:R-:W-:Y:S01]  /*2d10*/  ULDC.64 UR4, c[0x0][0x3e8] ;  /* 0x0000fa0000047ab9 */ /* 0x000fe20000000a00 */
[----:B------:R-:W-:Y:S01]  /*2d20*/  SHF.R.S32.HI R23, RZ, 0x1f, R22 ;  /* 0x0000001fff177819 */ /* 0x000fe20000011416 */
[----:B------:R-:W-:Y:S01]  /*2d30*/  ULDC.64 UR6, c[0x0][0x400] ;  /* 0x0001000000067ab9 */ /* 0x000fe20000000a00 */
[----:B------:R-:W-:Y:S01]  /*2d40*/  SHF.R.S32.HI R13, RZ, 0x1f, R34 ;  /* 0x0000001fff0d7819 */ /* 0x000fe20000011422 */
[C---:B------:R-:W-:Y:S01]  /*2d50*/  IMAD R8, R9.reuse, R6, RZ ;  /* 0x0000000609087224 */ /* 0x040fe200078e02ff */
[-C--:B------:R-:W-:Y:S01]  /*2d60*/  ISETP.GE.AND P3, PT, R22, R37.reuse, PT ;  /* 0x000000251600720c */ /* 0x080fe20003f66270 */
[----:B------:R-:W-:Y:S01]  /*2d70*/  IMAD R10, R9, R4, RZ ;  /* 0x00000004090a7224 */ /* 0x000fe200078e02ff */
[----:B------:R-:W-:Y:S01]  /*2d80*/  ISETP.GE.AND P5, PT, R165, R37, PT ;  /* 0x00000025a500720c */ /* 0x000fe20003fa6270 */
[C---:B------:R-:W-:Y:S02]  /*2d90*/  IMAD R51, R18.reuse, R7, R8 ;  /* 0x0000000712337224 */ /* 0x040fe400078e0208 */
[----:B------:R-:W-:-:S04]  /*2da0*/  IMAD.WIDE.U32 R8, R18, R6, R22 ;  /* 0x0000000612087225 */ /* 0x000fc800078e0016 */
[----:B------:R-:W-:Y:S02]  /*2db0*/  IMAD R12, R13, R6, RZ ;  /* 0x000000060d0c7224 */ /* 0x000fe400078e02ff */
[C---:B------:R-:W-:Y:S02]  /*2dc0*/  IMAD R21, R18.reuse, R5, R10 ;  /* 0x0000000512157224 */ /* 0x040fe400078e020a */
[----:B------:R-:W-:-:S04]  /*2dd0*/  IMAD.WIDE.U32 R10, R18, R4, R22 ;  /* 0x00000004120a7225 */ /* 0x000fc800078e0016 */
[----:B------:R-:W-:Y:S02]  /*2de0*/  IMAD.IADD R9, R9, 0x1, R51 ;  /* 0x0000000109097824 */ /* 0x000fe400078e0233 */
[C---:B------:R-:W-:Y:S02]  /*2df0*/  IMAD R51, R34.reuse, R7, R12 ;  /* 0x0000000722337224 */ /* 0x040fe400078e020c */
[----:B------:R-:W-:Y:S01]  /*2e00*/  IMAD.IADD R7, R11, 0x1, R21 ;  /* 0x000000010b077824 */ /* 0x000fe200078e0215 */
[----:B------:R-:W-:Y:S01]  /*2e10*/  CS2R R20, SRZ ;  /* 0x0000000000147805 */ /* 0x000fe2000001ff00 */
[----:B------:R-:W-:Y:S02]  /*2e20*/  IMAD R11, R13, R4, RZ ;  /* 0x000000040d0b7224 */ /* 0x000fe400078e02ff */
[----:B------:R-:W-:-:S04]  /*2e30*/  IMAD.WIDE.U32 R8, R34, R6, R8 ;  /* 0x0000000622087225 */ /* 0x000fc800078e0008 */
[----:B------:R-:W-:-:S04]  /*2e40*/  IMAD.WIDE.U32 R12, R33, R6, RZ ;  /* 0x00000006210c7225 */ /* 0x000fc800078e00ff */
[----:B------:R-:W-:Y:S01]  /*2e50*/  IMAD.MOV.U32 R6, RZ, RZ, R10 ;  /* 0x000000ffff067224 */ /* 0x000fe200078e000a */
[----:B------:R-:W-:Y:S01]  /*2e60*/  LEA R10, P4, R12, R8, 0x6 ;  /* 0x000000080c0a7211 */ /* 0x000fe200078830ff */
[C---:B------:R-:W-:Y:S02]  /*2e70*/  IMAD R11, R34.reuse, R5, R11 ;  /* 0x00000005220b7224 */ /* 0x040fe400078e020b */
[----:B------:R-:W-:-:S04]  /*2e80*/  IMAD.WIDE.U32 R6, R34, R4, R6 ;  /* 0x0000000422067225 */ /* 0x000fc800078e0006 */
[----:B------:R-:W-:Y:S01]  /*2e90*/  IMAD.IADD R5, R9, 0x1, R51 ;  /* 0x0000000109057824 */ /* 0x000fe200078e0233 */
[----:B------:R-:W-:Y:S01]  /*2ea0*/  IADD3 R8, P6, R57, R6, RZ ;  /* 0x0000000639087210 */ /* 0x000fe20007fde0ff */
[----:B------:R-:W-:-:S03]  /*2eb0*/  IMAD.IADD R13, R13, 0x1, R15 ;  /* 0x000000010d0d7824 */ /* 0x000fc600078e020f */
[----:B------:R-:W-:Y:S02]  /*2ec0*/  IADD3.X R7, R53, R7, R11, P6, !PT ;  /* 0x0000000735077210 */ /* 0x000fe400037fe40b */
[----:B------:R-:W-:Y:S02]  /*2ed0*/  LEA R4, P6, R8, UR4, 0x1 ;  /* 0x0000000408047c11 */ /* 0x000fe4000f8c08ff */
[----:B------:R-:W-:Y:S02]  /*2ee0*/  LEA.HI.X R13, R12, R5, R13, 0x6, P4 ;  /* 0x000000050c0d7211 */ /* 0x000fe400020f340d */
[----:B------:R-:W-:Y:S02]  /*2ef0*/  LEA R6, P4, R10, UR6, 0x1 ;  /* 0x000000060a067c11 */ /* 0x000fe4000f8808ff */
[----:B------:R-:W-:Y:S02]  /*2f00*/  LEA.HI.X R5, R8, UR5, R7, 0x1, P6 ;  /* 0x0000000508057c11 */ /* 0x000fe4000b0f0c07 */
[----:B------:R-:W-:-:S02]  /*2f10*/  CS2R R8, SRZ ;  /* 0x0000000000087805 */ /* 0x000fc4000001ff00 */
[----:B------:R-:W-:Y:S01]  /*2f20*/  LEA.HI.X R7, R10, UR7, R13, 0x1, P4 ;  /* 0x000000070a077c11 */ /* 0x000fe2000a0f0c0d */
[----:B------:R0:W5:Y:S04]  /*2f30*/  @!P3 LDG.E.64 R28, desc[UR36][R4.64] ;  /* 0x00000024041cb981 */ /* 0x000168000c1e1b00 */
[----:B------:R0:W5:Y:S04]  /*2f40*/  @!P5 LDG.E.64 R8, desc[UR36][R4.64+0x20] ;  /* 0x000020240408d981 */ /* 0x000168000c1e1b00 */
[----:B------:R0:W5:Y:S04]  /*2f50*/  @!P3 LDG.E.64 R30, desc[UR36][R6.64] ;  /* 0x00000024061eb981 */ /* 0x000168000c1e1b00 */
[----:B------:R0:W5:Y:S02]  /*2f60*/  @!P5 LDG.E.64 R20, desc[UR36][R6.64+0x20] ;  /* 0x000020240614d981 */ /* 0x000164000c1e1b00 */
.L_x_3489:
[----:B------:R-:W-:Y:S05]  /*2f70*/  BSYNC B1 ;  /* 0x0000000000017941 */ /* 0x000fea0003800000 */
.L_x_3488:
[----:B------:R-:W-:Y:S01]  /*2f80*/  UISETP.NE.AND UP0, UPT, UR38, URZ, UPT ;  /* 0x0000003f2600728c */ /* 0x000fe2000bf05270 */
        /* <DEDUP_REMOVED lines=12> */
[----:B------:R-:W-:-:S03]  /*3050*/  IMAD.MOV.U32 R6, RZ, RZ, R30 ;  /* 0x000000ffff067224 */ /* 0x000fc600078e001e */
[----:B------:R-:W-:Y:S02]  /*3060*/  PRMT R58, R58, 0x5410, R4 ;  /* 0x000054103a3a7816 */ /* 0x000fe40000000004 */
[----:B------:R-:W-:Y:S01]  /*3070*/  PRMT R55, R55, 0x5410, R6 ;  /* 0x0000541037377816 */ /* 0x000fe20000000006 */
[----:B------:R-:W-:Y:S06]  /*3080*/  @P3 BRA `(.L_x_3490) ;  /* 0x0000000000043947 */ /* 0x000fec0003800000 */
[----:B------:R-:W-:Y:S01]  /*3090*/  BPT.TRAP 0x1 ;  /* 0x000000040000795c */ /* 0x000fe20000300000 */
.L_x_3490:
[----:B------:R-:W-:Y:S01]  /*30a0*/  IMAD R40, R156, 0x8, R2 ;  /* 0x000000089c287824 */ /* 0x000fe200078e0202 */
[----:B------:R-:W-:Y:S01]  /*30b0*/  SHF.L.U32 R51, R158, 0x1f, RZ ;  /* 0x0000001f9e337819 */ /* 0x000fe200000006ff */
[----:B------:R-:W-:Y:S03]  /*30c0*/  BSSY B1, `(.L_x_3491) ;  /* 0x0000003000017945 */ /* 0x000fe60003800000 */
[----:B------:R-:W0:Y:S02]  /*30d0*/  SYNCS.PHASECHK.TRANS64.TRYWAIT P4, [R40+URZ+0x38890], R51 ;  /* 0x03889033280075a7 */ /* 0x000e24000808017f */
[----:B0-----:R-:W-:Y:S05]  /*30e0*/  @!P4 BRA `(.L_x_3492) ;  /* 0x000003640020c947 */ /* 0x001fea0003800000 */
.L_x_3855:
[----:B------:R-:W-:Y:S05]  /*30f0*/  BSYNC B1 ;  /* 0x0000000000017941 */ /* 0x000fea0003800000 */
.L_x_3491:
[----:B------:R-:W-:-:S03]  /*3100*/  UMOV UR4, 0xffffffff ;  /* 0xffffffff00047882 */ /* 0x000fc60000000000 */
[----:B------:R-:W-:Y:S05]  /*3110*/  BRA.DIV UR4, `(.L_x_3493) ;  /* 0x0000036604287947 */ /* 0x000fea000b800000 */
[----:B------:R-:W1:Y:S04]  /*3120*/  SHFL.IDX PT, R49, R49, RZ, 0x1c1f ;  /* 0x001c1fff31317589 */ /* 0x000e6800000e0000 */
[----:B------:R2:W3:Y:S02]  /*3130*/  SHFL.IDX PT, R14, R47, RZ, 0x1c1f ;  /* 0x001c1fff2f0e7589 */ /* 0x0004e400000e0000 */
.L_x_3859:
[----:B------:R-:W-:Y:S05]  /*3140*/  @P0 BRA `(.L_x_3494) ;  /* 0x0000001400c40947 */ /* 0x000fea0003800000 */
[----:B------:R-:W4:Y:S01]  /*3150*/  LDC R54, c[0x0][0x2f4] ;  /* 0x0000bd00ff367b82 */ /* 0x000f220000000800 */
[----:B------:R-:W-:Y:S01]  /*3160*/  BSSY B1, `(.L_x_3495) ;  /* 0x0000039000017945 */ /* 0x000fe20003800000 */
[----:B----4-:R-:W-:-:S13]  /*3170*/  ISETP.GE.AND P0, PT, R16, R54, PT ;  /* 0x000000361000720c */ /* 0x010fda0003f06270 */
[----:B------:R-:W-:Y:S05]  /*3180*/  @P0 BRA `(.L_x_3496) ;  /* 0x0000000000d80947 */ /* 0x000fea0003800000 */
[----:B------:R4:W0:Y:S01]  /*3190*/  LDS.128 R4, [R48+0x22400] ;  /* 0x0224000030047984 */ /* 0x0008220000000c00 */
[----:B------:R-:W-:Y:S01]  /*31a0*/  ISETP.GE.AND P4, PT, R22, R37, PT ;  /* 0x000000251600720c */ /* 0x000fe20003f86270 */
[----:B------:R-:W-:Y:S01]  /*31b0*/  BSSY B2, `(.L_x_3497) ;  /* 0x0000032000027945 */ /* 0x000fe20003800000 */
[----:B---3--:R-:W-:-:S04]  /*31c0*/  LEA R10, P0, R16, R14, 0x1 ;  /* 0x0000000e100a7211 */ /* 0x008fc800078008ff */
[----:B-1----:R-:W-:-:S07]  /*31d0*/  LEA.HI.X R11, R16, R49, R17, 0x1, P0 ;  /* 0x00000031100b7211 */ /* 0x002fce00000f0c11 */
[----:B----4-:R-:W-:Y:S05]  /*31e0*/  @P4 BRA `(.L_x_3498) ;  /* 0x0000000000b84947 */ /* 0x010fea0003800000 */
[----:B------:R-:W-:Y:S01]  /*31f0*/  SHF.R.U32.HI R52, RZ, 0x10, R31 ;  /* 0x00000010ff347819 */ /* 0x000fe2000001161f */
[----:B0-----:R-:W-:Y:S01]  /*3200*/  IMAD.U32 R15, R7, 0x10000, RZ ;  /* 0x00010000070f7824 */ /* 0x001fe200078e00ff */
[----:B--2---:R-:W-:Y:S01]  /*3210*/  SHF.R.U32.HI R47, RZ, 0x10, R29 ;  /* 0x00000010ff2f7819 */ /* 0x004fe2000001161d */
[----:B------:R-:W-:Y:S01]  /*3220*/  IMAD.U32 R12, R6, 0x10000, RZ ;  /* 0x00010000060c7824 */ /* 0x000fe200078e00ff */
[----:B------:R-:W-:Y:S02]  /*3230*/  SHF.R.U64 R48, R30, 0x10, R31 ;  /* 0x000000101e307819 */ /* 0x000fe4000000121f */
[----:B------:R-:W-:Y:S02]  /*3240*/  SHF.R.U64 R50, R28, 0x10, R29 ;  /* 0x000000101c327819 */ /* 0x000fe4000000121d */
[----:B------:R-:W-:Y:S02]  /*3250*/  PRMT R52, R57, 0x5432, R52 ;  /* 0x0000543239347816 */ /* 0x000fe40000000034 */
[----:B------:R-:W-:-:S02]  /*3260*/  PRMT R31, R53, 0x5410, R47 ;  /* 0x00005410351f7816 */ /* 0x000fc4000000002f */
[----:B------:R-:W-:Y:S02]  /*3270*/  PRMT R48, R55, 0x5432, R48 ;  /* 0x0000543237307816 */ /* 0x000fe40000000030 */
[----:B------:R-:W-:Y:S01]  /*3280*/  LOP3.LUT R13, R6, 0xffff0000, RZ, 0xc0, !PT ;  /* 0xffff0000060d7812 */ /* 0x000fe200078ec0ff */
[----:B------:R-:W-:Y:S01]  /*3290*/  IMAD.U32 R47, R31, 0x10000, RZ ;  /* 0x000100001f2f7824 */ /* 0x000fe200078e00ff */
[----:B------:R-:W-:Y:S01]  /*32a0*/  LOP3.LUT R28, R7, 0xffff0000, RZ, 0xc0, !PT ;  /* 0xffff0000071c7812 */ /* 0x000fe200078ec0ff */
[----:B------:R-:W-:Y:S01]  /*32b0*/  IMAD.U32 R6, R5, 0x10000, RZ ;  /* 0x0001000005067824 */ /* 0x000fe200078e00ff */
[----:B------:R-:W-:Y:S01]  /*32c0*/  PRMT R29, R53, 0x5432, R50 ;  /* 0x00005432351d7816 */ /* 0x000fe20000000032 */
[----:B------:R-:W-:Y:S01]  /*32d0*/  IMAD.U32 R53, R52, 0x10000, RZ ;  /* 0x0001000034357824 */ /* 0x000fe200078e00ff */
[----:B------:R-:W-:Y:S01]  /*32e0*/  LOP3.LUT R7, R5, 0xffff0000, RZ, 0xc0, !PT ;  /* 0xffff000005077812 */ /* 0x000fe200078ec0ff */
[----:B------:R-:W-:Y:S01]  /*32f0*/  IMAD.U32 R5, R4, 0x10000, RZ ;  /* 0x0001000004057824 */ /* 0x000fe200078e00ff */
[----:B------:R-:W-:Y:S01]  /*3300*/  LOP3.LUT R50, R48, 0xffff0000, RZ, 0xc0, !PT ;  /* 0xffff000030327812 */ /* 0x000fe200078ec0ff */
[----:B------:R-:W-:Y:S01]  /*3310*/  FMUL.FTZ R57, R13, R53 ;  /* 0x000000350d397220 */ /* 0x000fe20000410000 */
[----:B------:R-:W-:Y:S01]  /*3320*/  LOP3.LUT R30, R29, 0xffff0000, RZ, 0xc0, !PT ;  /* 0xffff00001d1e7812 */ /* 0x000fe200078ec0ff */
[-C--:B------:R-:W-:Y:S01]  /*3330*/  FMUL.FTZ R13, R13, R47.reuse ;  /* 0x0000002f0d0d7220 */ /* 0x080fe20000410000 */
[----:B------:R-:W-:Y:S01]  /*3340*/  LOP3.LUT R52, R52, 0xffff0000, RZ, 0xc0, !PT ;  /* 0xffff000034347812 */ /* 0x000fe200078ec0ff */
[----:B------:R-:W-:Y:S01]  /*3350*/  FMUL.FTZ R55, R7, R50 ;  /* 0x0000003207377220 */ /* 0x000fe20000410000 */
[----:B------:R-:W-:Y:S01]  /*3360*/  LOP3.LUT R31, R31, 0xffff0000, RZ, 0xc0, !PT ;  /* 0xffff00001f1f7812 */ /* 0x000fe200078ec0ff */
[----:B------:R-:W-:Y:S01]  /*3370*/  FFMA.FTZ R57, R12, R47, -R57 ;  /* 0x0000002f0c397223 */ /* 0x000fe20000010839 */
[-C--:B------:R-:W-:Y:S01]  /*3380*/  FMUL.FTZ R7, R7, R30.reuse ;  /* 0x0000001e07077220 */ /* 0x080fe20000410000 */
[----:B------:R-:W-:Y:S01]  /*3390*/  LOP3.LUT R4, R4, 0xffff0000, RZ, 0xc0, !PT ;  /* 0xffff000004047812 */ /* 0x000fe200078ec0ff */
[----:B------:R-:W-:Y:S01]  /*33a0*/  FFMA.FTZ R55, R6, R30, -R55 ;  /* 0x0000001e06377223 */ /* 0x000fe20000010837 */
[----:B------:R-:W-:Y:S01]  /*33b0*/  FFMA.FTZ R12, R12, R53, R13 ;  /* 0x000000350c0c7223 */ /* 0x000fe2000001000d */
[----:B------:R-:W-:-:S02]  /*33c0*/  IMAD.U32 R48, R48, 0x10000, RZ ;  /* 0x0001000030307824 */ /* 0x000fc400078e00ff */
[C---:B------:R-:W-:Y:S01]  /*33d0*/  FMUL.FTZ R30, R28.reuse, R52 ;  /* 0x000000341c1e7220 */ /* 0x040fe20000410000 */
[----:B------:R-:W-:Y:S02]  /*33e0*/  IMAD.U32 R29, R29, 0x10000, RZ ;  /* 0x000100001d1d7824 */ /* 0x000fe400078e00ff */
[----:B------:R-:W-:Y:S01]  /*33f0*/  FMUL.FTZ R13, R28, R31 ;  /* 0x0000001f1c0d7220 */ /* 0x000fe20000410000 */
[----:B------:R-:W-:Y:S01]  /*3400*/  FFMA.FTZ R50, R6, R50, R7 ;  /* 0x0000003206327223 */ /* 0x000fe20000010007 */
        /* <DEDUP_REMOVED lines=8> */
[----:B------:R-:W-:Y:S01]  /*3490*/  F2FP.BF16.F32.PACK_AB R4, R7, R6 ;  /* 0x000000060704723e */ /* 0x000fe200000010ff */
[----:B------:R-:W-:Y:S01]  /*34a0*/  IMAD.MOV.U32 R6, RZ, RZ, R12 ;  /* 0x000000ffff067224 */ /* 0x000fe200078e000c */
[----:B------:R-:W-:Y:S01]  /*34b0*/  F2FP.BF16.F32.PACK_AB R5, R50, R55 ;  /* 0x000000373205723e */ /* 0x000fe200000010ff */
[----:B------:R-:W-:-:S07]  /*34c0*/  IMAD.MOV.U32 R7, RZ, RZ, R13 ;  /* 0x000000ffff077224 */ /* 0x000fce00078e000d */
.L_x_3498:
[----:B------:R-:W-:Y:S05]  /*34d0*/  BSYNC B2 ;  /* 0x0000000000027941 */ /* 0x000fea0003800000 */
.L_x_3497:
[----:B0-----:R4:W-:Y:S02]  /*34e0*/  ST.E.128 desc[UR36][R10.64], R4 ;  /* 0x000000040a007985 */ /* 0x0019e4000c101d24 */
.L_x_3496:
[----:B------:R-:W-:Y:S05]  /*34f0*/  BSYNC B1 ;  /* 0x0000000000017941 */ /* 0x000fea0003800000 */
.L_x_3495:
[----:B------:R-:W-:-:S13]  /*3500*/  ISETP.GE.AND P0, PT, R19, R54, PT ;  /* 0x000000361300720c */ /* 0x000fda0003f06270 */
        /* <DEDUP_REMOVED lines=8> */
[----:B-1----:R-:W-:-:S03]  /*3590*/  LEA.HI.X R11, R19, R49, R164, 0x1, P0 ;  /* 0x00000031130b7211 */ /* 0x002fc600000f0ca4 */
[----:B------:R-:W-:-:S06]  /*35a0*/  IMAD R4, R5, 0x2, R2 ;  /* 0x0000000205047824 */ /* 0x000fcc00078e0202 */
[----:B------:R-:W1:Y:S01]  /*35b0*/  LDS.128 R4, [R4+0x22400] ;  /* 0x0224000004047984 */ /* 0x000e620000000c00 */
[----:B------:R-:W-:Y:S05]  /*35c0*/  @P4 BRA `(.L_x_3500) ;  /* 0x0000000000b84947 */ /* 0x000fea0003800000 */
[----:B------:R-:W-:Y:S01]  /*35d0*/  SHF.R.U64 R14, R8, 0x10, R9 ;  /* 0x00000010080e7819 */ /* 0x000fe20000001209 */
[----:B-1----:R-:W-:Y:S01]  /*35e0*/  IMAD.U32 R12, R7, 0x10000, RZ ;  /* 0x00010000070c7824 */ /* 0x002fe200078e00ff */
[--C-:B------:R-:W-:Y:S01]  /*35f0*/  SHF.R.U64 R28, R20, 0x10, R21.reuse ;  /* 0x00000010141c7819 */ /* 0x100fe20000001215 */
[----:B------:R-:W-:Y:S01]  /*3600*/  IMAD.U32 R8, R6, 0x10000, RZ ;  /* 0x0001000006087824 */ /* 0x000fe200078e00ff */
[----:B------:R-:W-:Y:S02]  /*3610*/  SHF.R.U32.HI R30, RZ, 0x10, R21 ;  /* 0x00000010ff1e7819 */ /* 0x000fe40000011615 */
[----:B------:R-:W-:Y:S02]  /*3620*/  SHF.R.U32.HI R15, RZ, 0x10, R9 ;  /* 0x00000010ff0f7819 */ /* 0x000fe40000011609 */
[----:B------:R-:W-:Y:S02]  /*3630*/  PRMT R14, R56, 0x5432, R14 ;  /* 0x00005432380e7816 */ /* 0x000fe4000000000e */
[----:B------:R-:W-:-:S02]  /*3640*/  PRMT R28, R58, 0x5432, R28 ;  /* 0x000054323a1c7816 */ /* 0x000fc4000000001c */
[----:B------:R-:W-:Y:S02]  /*3650*/  PRMT R30, R59, 0x5432, R30 ;  /* 0x000054323b1e7816 */ /* 0x000fe4000000001e */
[----:B------:R-:W-:Y:S02]  /*3660*/  PRMT R20, R56, 0x5410, R15 ;  /* 0x0000541038147816 */ /* 0x000fe4000000000f */
[----:B------:R-:W-:Y:S01]  /*3670*/  LOP3.LUT R13, R7, 0xffff0000, RZ, 0xc0, !PT ;  /* 0xffff0000070d7812 */ /* 0x000fe200078ec0ff */
[----:B------:R-:W-:Y:S01]  /*3680*/  IMAD.U32 R31, R30, 0x10000, RZ ;  /* 0x000100001e1f7824 */ /* 0x000fe200078e00ff */
[----:B------:R-:W-:Y:S01]  /*3690*/  LOP3.LUT R7, R5, 0xffff0000, RZ, 0xc0, !PT ;  /* 0xffff000005077812 */ /* 0x000fe200078ec0ff */
[----:B------:R-:W-:Y:S01]  /*36a0*/  IMAD.U32 R21, R20, 0x10000, RZ ;  /* 0x0001000014157824 */ /* 0x000fe200078e00ff */
[C---:B------:R-:W-:Y:S01]  /*36b0*/  LOP3.LUT R29, R28.reuse, 0xffff0000, RZ, 0xc0, !PT ;  /* 0xffff00001c1d7812 */ /* 0x040fe200078ec0ff */
[----:B------:R-:W-:Y:S01]  /*36c0*/  IMAD.U32 R28, R28, 0x10000, RZ ;  /* 0x000100001c1c7824 */ /* 0x000fe200078e00ff */
[C---:B------:R-:W-:Y:S01]  /*36d0*/  LOP3.LUT R15, R14.reuse, 0xffff0000, RZ, 0xc0, !PT ;  /* 0xffff00000e0f7812 */ /* 0x040fe200078ec0ff */
[----:B------:R-:W-:Y:S01]  /*36e0*/  IMAD.U32 R14, R14, 0x10000, RZ ;  /* 0x000100000e0e7824 */ /* 0x000fe200078e00ff */
[----:B------:R-:W-:Y:S01]  /*36f0*/  LOP3.LUT R9, R6, 0xffff0000, RZ, 0xc0, !PT ;  /* 0xffff000006097812 */ /* 0x000fe200078ec0ff */
[C---:B------:R-:W-:Y:S01]  /*3700*/  FMUL.FTZ R37, R7.reuse, R29 ;  /* 0x0000001d07257220 */ /* 0x040fe20000410000 */
[----:B------:R-:W-:Y:S01]  /*3710*/  LOP3.LUT R30, R30, 0xffff0000, RZ, 0xc0, !PT ;  /* 0xffff00001e1e7812 */ /* 0x000fe200078ec0ff */
[----:B------:R-:W-:Y:S01]  /*3720*/  FMUL.FTZ R36, R7, R15 ;  /* 0x0000000f07247220 */ /* 0x000fe20000410000 */
[----:B------:R-:W-:Y:S01]  /*3730*/  LOP3.LUT R20, R20, 0xffff0000, RZ, 0xc0, !PT ;  /* 0xffff000014147812 */ /* 0x000fe200078ec0ff */
[C---:B------:R-:W-:Y:S01]  /*3740*/  FMUL.FTZ R7, R9.reuse, R31 ;  /* 0x0000001f09077220 */ /* 0x040fe20000410000 */
[----:B------:R-:W-:Y:S01]  /*3750*/  FMUL.FTZ R9, R9, R21 ;  /* 0x0000001509097220 */ /* 0x000fe20000410000 */
[----:B------:R-:W-:-:S02]  /*3760*/  IMAD.U32 R6, R5, 0x10000, RZ ;  /* 0x0001000005067824 */ /* 0x000fc400078e00ff */
[----:B------:R-:W-:Y:S01]  /*3770*/  FFMA.FTZ R21, R8, R21, -R7 ;  /* 0x0000001508157223 */ /* 0x000fe20000010807 */
[----:B------:R-:W-:Y:S02]  /*3780*/  IMAD.U32 R5, R4, 0x10000, RZ ;  /* 0x0001000004057824 */ /* 0x000fe400078e00ff */
[----:B------:R-:W-:Y:S01]  /*3790*/  FFMA.FTZ R8, R8, R31, R9 ;  /* 0x0000001f08087223 */ /* 0x000fe20000010009 */
[----:B------:R-:W-:Y:S01]  /*37a0*/  LOP3.LUT R4, R4, 0xffff0000, RZ, 0xc0, !PT ;  /* 0xffff000004047812 */ /* 0x000fe200078ec0ff */
[C---:B------:R-:W-:Y:S01]  /*37b0*/  FMUL.FTZ R9, R13.reuse, R30 ;  /* 0x0000001e0d097220 */ /* 0x040fe20000410000 */
[-C--:B------:R-:W-:Y:S01]  /*37c0*/  FMUL.FTZ R13, R13, R20.reuse ;  /* 0x000000140d0d7220 */ /* 0x080fe20000410000 */
[C---:B------:R-:W-:Y:S01]  /*37d0*/  FFMA.FTZ R37, R6.reuse, R15, -R37 ;  /* 0x0000000f06257223 */ /* 0x040fe20000010825 */
[----:B------:R-:W-:Y:S01]  /*37e0*/  FFMA.FTZ R36, R6, R29, R36 ;  /* 0x0000001d06247223 */ /* 0x000fe20000010024 */
[----:B------:R-:W-:Y:S01]  /*37f0*/  FFMA.FTZ R9, R12, R20, -R9 ;  /* 0x000000140c097223 */ /* 0x000fe20000010809 */
[C---:B------:R-:W-:Y:S01]  /*3800*/  FMUL.FTZ R6, R4.reuse, R28 ;  /* 0x0000001c04067220 */ /* 0x040fe20000410000 */
[----:B------:R-:W-:Y:S01]  /*3810*/  FMUL.FTZ R7, R4, R14 ;  /* 0x0000000e04077220 */ /* 0x000fe20000410000 */
[----:B------:R-:W-:Y:S01]  /*3820*/  FFMA.FTZ R12, R12, R30, R13 ;  /* 0x0000001e0c0c7223 */ /* 0x000fe2000001000d */
[----:B------:R-:W-:Y:S01]  /*3830*/  F2FP.BF16.F32.PACK_AB R8, R8, R21 ;  /* 0x000000150808723e */ /* 0x000fe200000010ff */
[C---:B------:R-:W-:Y:S01]  /*3840*/  FFMA.FTZ R6, R5.reuse, R14, -R6 ;  /* 0x0000000e05067223 */ /* 0x040fe20000010806 */
[----:B------:R-:W-:Y:S01]  /*3850*/  FFMA.FTZ R7, R5, R28, R7 ;  /* 0x0000001c05077223 */ /* 0x000fe20000010007 */
[----:B------:R-:W-:-:S02]  /*3860*/  F2FP.BF16.F32.PACK_AB R5, R36, R37 ;  /* 0x000000252405723e */ /* 0x000fc400000010ff */
[----:B------:R-:W-:Y:S02]  /*3870*/  F2FP.BF16.F32.PACK_AB R9, R12, R9 ;  /* 0x000000090c09723e */ /* 0x000fe400000010ff */
[----:B------:R-:W-:Y:S01]  /*3880*/  F2FP.BF16.F32.PACK_AB R4, R7, R6 ;  /* 0x000000060704723e */ /* 0x000fe200000010ff */
[----:B------:R-:W-:Y:S02]  /*3890*/  IMAD.MOV.U32 R6, RZ, RZ, R8 ;  /* 0x000000ffff067224 */ /* 0x000fe400078e0008 */
[----:B------:R-:W-:-:S07]  /*38a0*/  IMAD.MOV.U32 R7, RZ, RZ, R9 ;  /* 0x000000ffff077224 */ /* 0x000fce00078e0009 */
.L_x_3500:
[----:B------:R-:W-:Y:S05]  /*38b0*/  BSYNC B1 ;  /* 0x0000000000017941 */ /* 0x000fea0003800000 */
.L_x_3499:
[----:B-1----:R1:W-:Y:S01]  /*38c0*/  ST.E.128 desc[UR36][R10.64], R4 ;  /* 0x000000040a007985 */ /* 0x0023e2000c101d24 */
[----:B------:R-:W-:Y:S05]  /*38d0*/  BRA `(.L_x_3494) ;  /* 0x0000000c00e07947 */ /* 0x000fea0003800000 */
.L_x_3487:
[----:B------:R-:W-:Y:S01]  /*38e0*/  SHF.R.S32.HI R7, RZ, 0x1f, R18 ;  /* 0x0000001fff077819 */ /* 0x000fe20000011412 */
[-C--:B------:R-:W-:Y:S01]  /*38f0*/  IMAD.WIDE.U32 R8, R18, R4.reuse, R16 ;  /* 0x0000000412087225 */ /* 0x080fe200078e0010 */
[----:B------:R-:W-:Y:S01]  /*3900*/  ULDC.64 UR6, c[0x0][0x408] ;  /* 0x0001020000067ab9 */ /* 0x000fe20000000a00 */
[----:B------:R-:W-:Y:S01]  /*3910*/  ISETP.GE.AND P4, PT, R16, R37, PT ;  /* 0x000000251000720c */ /* 0x000fe20003f86270 */
[----:B------:R-:W-:Y:S01]  /*3920*/  ULDC.64 UR4, c[0x0][0x3e8] ;  /* 0x0000fa0000047ab9 */ /* 0x000fe20000000a00 */
[C---:B------:R-:W-:Y:S02]  /*3930*/  IMAD R6, R7.reuse, R4, RZ ;  /* 0x0000000407067224 */ /* 0x040fe400078e02ff */
[----:B------:R-:W-:Y:S02]  /*3940*/  IMAD R15, R7, UR6, RZ ;  /* 0x00000006070f7c24 */ /* 0x000fe4000f8e02ff */
[C---:B------:R-:W-:Y:S02]  /*3950*/  IMAD R13, R18.reuse, R5, R6 ;  /* 0x00000005120d7224 */ /* 0x040fe400078e0206 */
[----:B------:R-:W-:-:S04]  /*3960*/  IMAD.WIDE.U32 R6, R18, UR6, R16 ;  /* 0x0000000612067c25 */ /* 0x000fc8000f8e0010 */
[----:B------:R-:W-:Y:S01]  /*3970*/  IMAD.IADD R9, R13, 0x1, R9 ;  /* 0x000000010d097824 */ /* 0x000fe200078e0209 */
[----:B------:R-:W-:Y:S01]  /*3980*/  SHF.R.S32.HI R13, RZ, 0x1f, R34 ;  /* 0x0000001fff0d7819 */ /* 0x000fe20000011422 */
[----:B------:R-:W-:Y:S02]  /*3990*/  IMAD R15, R18, UR7, R15 ;  /* 0x00000007120f7c24 */ /* 0x000fe4000f8e020f */
[----:B------:R-:W-:-:S04]  /*39a0*/  IMAD.WIDE.U32 R8, R34, R4, R8 ;  /* 0x0000000422087225 */ /* 0x000fc800078e0008 */
[----:B------:R-:W-:Y:S02]  /*39b0*/  IMAD R4, R13, R4, RZ ;  /* 0x000000040d047224 */ /* 0x000fe400078e02ff */
[----:B------:R-:W-:Y:S02]  /*39c0*/  IMAD R46, R33, -0x40, R27 ;  /* 0xffffffc0212e7824 */ /* 0x000fe400078e021b */
[----:B------:R-:W-:Y:S01]  /*39d0*/  IMAD R5, R34, R5, R4 ;  /* 0x0000000522057224 */ /* 0x000fe200078e0204 */
[----:B------:R-:W-:Y:S01]  /*39e0*/  IADD3 R4, P0, R57, R8, RZ ;  /* 0x0000000839047210 */ /* 0x000fe20007f1e0ff */
[----:B------:R-:W-:Y:S01]  /*39f0*/  IMAD.IADD R7, R15, 0x1, R7 ;  /* 0x000000010f077824 */ /* 0x000fe200078e0207 */
[----:B------:R-:W-:Y:S01]  /*3a00*/  VIMNMX R46, R46, 0x40, PT ;  /* 0x000000402e2e7848 */ /* 0x000fe20003fe0100 */
[----:B------:R-:W-:Y:S01]  /*3a10*/  IMAD R13, R13, UR6, RZ ;  /* 0x000000060d0d7c24 */ /* 0x000fe2000f8e02ff */
[----:B------:R-:W-:Y:S01]  /*3a20*/  IADD3.X R5, R53, R5, R9, P0, !PT ;  /* 0x0000000535057210 */ /* 0x000fe200007fe409 */
[----:B------:R-:W-:Y:S01]  /*3a30*/  IMAD R10, R11, UR6, RZ ;  /* 0x000000060b0a7c24 */ /* 0x000fe2000f8e02ff */
[----:B------:R-:W-:Y:S01]  /*3a40*/  ISETP.GE.OR P0, PT, R18, R46, P4 ;  /* 0x0000002e1200720c */ /* 0x000fe20002706670 */
[----:B------:R-:W-:-:S04]  /*3a50*/  IMAD.WIDE.U32 R8, R33, UR6, RZ ;  /* 0x0000000621087c25 */ /* 0x000fc8000f8e00ff */
[C---:B------:R-:W-:Y:S02]  /*3a60*/  IMAD R13, R34.reuse, UR7, R13 ;  /* 0x00000007220d7c24 */ /* 0x040fe4000f8e020d */
[----:B------:R-:W-:-:S04]  /*3a70*/  IMAD.WIDE.U32 R6, R34, UR6, R6 ;  /* 0x0000000622067c25 */ /* 0x000fc8000f8e0006 */
[----:B------:R-:W-:Y:S01]  /*3a80*/  IMAD R15, R33, UR7, R10 ;  /* 0x00000007210f7c24 */ /* 0x000fe2000f8e020a */
[----:B------:R-:W-:Y:S01]  /*3a90*/  LEA R10, P3, R4, UR4, 0x1 ;  /* 0x00000004040a7c11 */ /* 0x000fe2000f8608ff */
[----:B------:R-:W-:Y:S01]  /*3aa0*/  IMAD.IADD R13, R13, 0x1, R7 ;  /* 0x000000010d0d7824 */ /* 0x000fe200078e0207 */
[----:B------:R-:W-:Y:S01]  /*3ab0*/  LEA R12, P5, R8, R6, 0x6 ;  /* 0x00000006080c7211 */ /* 0x000fe200078a30ff */
[----:B------:R-:W-:Y:S01]  /*3ac0*/  IMAD.IADD R9, R15, 0x1, R9 ;  /* 0x000000010f097824 */ /* 0x000fe200078e0209 */
[----:B------:R-:W-:Y:S01]  /*3ad0*/  LEA.HI.X R11, R4, UR5, R5, 0x1, P3 ;  /* 0x00000005040b7c11 */ /* 0x000fe200098f0c05 */
[----:B------:R-:W-:Y:S01]  /*3ae0*/  ULDC.64 UR4, c[0x0][0x400] ;  /* 0x0001000000047ab9 */ /* 0x000fe20000000a00 */
[----:B------:R-:W-:Y:S02]  /*3af0*/  CS2R R6, SRZ ;  /* 0x0000000000067805 */ /* 0x000fe4000001ff00 */
[----:B------:R-:W-:Y:S02]  /*3b00*/  CS2R R4, SRZ ;  /* 0x0000000000047805 */ /* 0x000fe4000001ff00 */
[----:B------:R-:W-:-:S02]  /*3b10*/  LEA.HI.X R9, R8, R13, R9, 0x6, P5 ;  /* 0x0000000d08097211 */ /* 0x000fc400028f3409 */
[C---:B------:R-:W-:Y:S02]  /*3b20*/  LEA R8, P3, R12.reuse, UR4, 0x1 ;  /* 0x000000040c087c11 */ /* 0x040fe4000f8608ff */
[----:B------:R-:W-:Y:S02]  /*3b30*/  CS2R R30, SRZ ;  /* 0x00000000001e7805 */ /* 0x000fe4000001ff00 */
[----:B------:R-:W-:Y:S01]  /*3b40*/  CS2R R28, SRZ ;  /* 0x00000000001c7805 */ /* 0x000fe2000001ff00 */
[----:B------:R-:W2:Y:S01]  /*3b50*/  @!P0 LDG.E.128 R4, desc[UR36][R10.64] ;  /* 0x000000240a048981 */ /* 0x000ea2000c1e1d00 */
[----:B------:R-:W-:-:S05]  /*3b60*/  LEA.HI.X R9, R12, UR5, R9, 0x1, P3 ;  /* 0x000000050c097c11 */ /* 0x000fca00098f0c09 */
[----:B------:R-:W3:Y:S01]  /*3b70*/  @!P0 LDG.E.128 R28, desc[UR36][R8.64] ;  /* 0x00000024081c8981 */ /* 0x000ee2000c1e1d00 */
[----:B------:R-:W-:-:S06]  /*3b80*/  UISETP.NE.AND UP0, UPT, UR38, URZ, UPT ;  /* 0x0000003f2600728c */ /* 0x000fcc000bf05270 */
        /* <DEDUP_REMOVED lines=16> */
[----:B------:R-:W-:Y:S06]  /*3c90*/  @P3 BRA `(.L_x_3501) ;  /* 0x0000000000043947 */ /* 0x000fec0003800000 */
[----:B------:R-:W-:Y:S01]  /*3ca0*/  BPT.TRAP 0x1 ;  /* 0x000000040000795c */ /* 0x000fe20000300000 */
.L_x_3501:
[----:B------:R-:W-:Y:S01]  /*3cb0*/  IMAD R40, R156, 0x8, R2 ;  /* 0x000000089c287824 */ /* 0x000fe200078e0202 */
[----:B------:R-:W-:Y:S01]  /*3cc0*/  SHF.L.U32 R51, R158, 0x1f, RZ ;  /* 0x0000001f9e337819 */ /* 0x000fe200000006ff */
[----:B------:R-:W0:Y:S01]  /*3cd0*/  LDC R53, c[0x0][0x2f4] ;  /* 0x0000bd00ff357b82 */ /* 0x000e220000000800 */
[----:B------:R-:W-:Y:S02]  /*3ce0*/  BSSY B1, `(.L_x_3502) ;  /* 0x0000004000017945 */ /* 0x000fe40003800000 */
[----:B------:R-:W1:Y:S01]  /*3cf0*/  SYNCS.PHASECHK.TRANS64.TRYWAIT P5, [R40+URZ+0x38890], R51 ;  /* 0x03889033280075a7 */ /* 0x000e6200080a017f */
[----:B0-----:R-:W-:Y:S01]  /*3d00*/  ISETP.GE.AND P0, PT, R16, R53, PT ;  /* 0x000000351000720c */ /* 0x001fe20003f06270 */
[----:B-1----:R-:W-:-:S12]  /*3d10*/  @!P5 BRA `(.L_x_3503) ;  /* 0x000003580070d947 */ /* 0x002fd80003800000 */
.L_x_3860:
[----:B------:R-:W-:Y:S05]  /*3d20*/  BSYNC B1 ;  /* 0x0000000000017941 */ /* 0x000fea0003800000 */
.L_x_3502:
[----:B------:R-:W-:-:S03]  /*3d30*/  UMOV UR4, 0xffffffff ;  /* 0xffffffff00047882 */ /* 0x000fc60000000000 */
[----:B------:R-:W-:Y:S05]  /*3d40*/  BRA.DIV UR4, `(.L_x_3504) ;  /* 0x0000035a04787947 */ /* 0x000fea000b800000 */
[----:B------:R1:W2:Y:S04]  /*3d50*/  SHFL.IDX PT, R21, R49, RZ, 0x1c1f ;  /* 0x001c1fff31157589 */ /* 0x0002a800000e0000 */
[----:B------:R1:W3:Y:S02]  /*3d60*/  SHFL.IDX PT, R20, R47, RZ, 0x1c1f ;  /* 0x001c1fff2f147589 */ /* 0x0002e400000e0000 */
.L_x_3864:
[----:B------:R-:W-:-:S13]  /*3d70*/  ISETP.GE.OR P0, PT, R18, R46, P0 ;  /* 0x0000002e1200720c */ /* 0x000fda0000706670 */
[----:B------:R-:W-:Y:S05]  /*3d80*/  @P0 BRA `(.L_x_3494) ;  /* 0x0000000800b40947 */ /* 0x000fea0003800000 */
[----:B------:R-:W-:Y:S01]  /*3d90*/  IMAD.SHL.U32 R8, R37, 0x2, RZ ;  /* 0x0000000225087824 */ /* 0x000fe200078e00ff */
[----:B------:R-:W-:Y:S01]  /*3da0*/  BSSY B1, `(.L_x_3505) ;  /* 0x0000070000017945 */ /* 0x000fe20003800000 */
[----:B------:R-:W-:Y:S02]  /*3db0*/  IMAD.SHL.U32 R37, R0, 0x8, RZ ;  /* 0x0000000800257824 */ /* 0x000fe400078e00ff */
[----:B------:R-:W-:-:S05]  /*3dc0*/  @P1 IMAD.IADD R8, R53, 0x1, -R8 ;  /* 0x0000000135081824 */ /* 0x000fca00078e0a08 */
[----:B------:R-:W-:-:S04]  /*3dd0*/  SHF.R.S32.HI R9, RZ, 0x1f, R8 ;  /* 0x0000001fff097819 */ /* 0x000fc80000011408 */
[----:B------:R-:W-:Y:S02]  /*3de0*/  LEA.HI R9, R9, R8, RZ, 0x4 ;  /* 0x0000000809097211 */ /* 0x000fe400078f20ff */
[----:B------:R-:W-:Y:S02]  /*3df0*/  LOP3.LUT R8, R52, 0x38, R37, 0xf8, !PT ;  /* 0x0000003834087812 */ /* 0x000fe400078ef825 */
[----:B------:R-:W-:-:S05]  /*3e00*/  LEA.HI.SX32 R9, R9, R0, 0x1c ;  /* 0x0000000009097211 */ /* 0x000fca00078fe2ff */
[----:B-1----:R-:W-:Y:S01]  /*3e10*/  IMAD.SHL.U32 R47, R9, 0x8, RZ ;  /* 0x00000008092f7824 */ /* 0x002fe200078e00ff */
[----:B------:R-:W-:-:S04]  /*3e20*/  LOP3.LUT R9, R50, R8, R55, 0xf6, !PT ;  /* 0x0000000832097212 */ /* 0x000fc800078ef637 */
[----:B------:R-:W-:Y:S01]  /*3e30*/  LOP3.LUT R52, R52, 0x38, R47, 0xf8, !PT ;  /* 0x0000003834347812 */ /* 0x000fe200078ef82f */
[----:B------:R-:W-:-:S03]  /*3e40*/  IMAD.IADD R9, R36, 0x1, R9 ;  /* 0x0000000124097824 */ /* 0x000fc600078e0209 */
[----:B------:R-:W-:Y:S01]  /*3e50*/  LOP3.LUT R55, R50, R52, R55, 0xf6, !PT ;  /* 0x0000003432377212 */ /* 0x000fe200078ef637 */
[----:B------:R-:W-:-:S04]  /*3e60*/  IMAD R9, R9, 0x2, R2 ;  /* 0x0000000209097824 */ /* 0x000fc800078e0202 */
[----:B------:R-:W-:Y:S02]  /*3e70*/  IMAD.IADD R55, R36, 0x1, R55 ;  /* 0x0000000124377824 */ /* 0x000fe400078e0237 */
[----:B------:R-:W1:Y:S01]  /*3e80*/  LDS.128 R8, [R9+0x22400] ;  /* 0x0224000009087984 */ /* 0x000e620000000c00 */
[----:B--23--:R-:W-:-:S04]  /*3e90*/  IMAD.WIDE R36, R37, 0x2, R20 ;  /* 0x0000000225247825 */ /* 0x00cfc800078e0214 */
[----:B------:R-:W-:-:S05]  /*3ea0*/  IMAD R55, R55, 0x2, R2 ;  /* 0x0000000237377824 */ /* 0x000fca00078e0202 */
[----:B------:R2:W3:Y:S01]  /*3eb0*/  LDS.128 R12, [R55+0x22400] ;  /* 0x02240000370c7984 */ /* 0x0004e20000000c00 */
[----:B------:R-:W-:Y:S05]  /*3ec0*/  @P4 BRA `(.L_x_3506) ;  /* 0x0000000400744947 */ /* 0x000fea0003800000 */
[----:B------:R-:W-:Y:S01]  /*3ed0*/  SHF.R.U32.HI R50, RZ, 0x10, R5 ;  /* 0x00000010ff327819 */ /* 0x000fe20000011605 */
[----:B---3--:R-:W-:Y:S01]  /*3ee0*/  IMAD.U32 R48, R15, 0x10000, RZ ;  /* 0x000100000f307824 */ /* 0x008fe200078e00ff */
[----:B------:R-:W-:Y:S02]  /*3ef0*/  SHF.R.U32.HI R56, RZ, 0x10, R29 ;  /* 0x00000010ff387819 */ /* 0x000fe4000001161d */
[----:B--2---:R-:W-:Y:S01]  /*3f00*/  SHF.R.U64 R55, R6, 0x10, R7 ;  /* 0x0000001006377819 */ /* 0x004fe20000001207 */
[----:B-1----:R-:W-:Y:S01]  /*3f10*/  IMAD.U32 R6, R8, 0x10000, RZ ;  /* 0x0001000008067824 */ /* 0x002fe200078e00ff */
[----:B------:R-:W-:Y:S02]  /*3f20*/  PRMT R50, R63, 0x5432, R50 ;  /* 0x000054323f327816 */ /* 0x000fe40000000032 */
[----:B------:R-:W-:Y:S02]  /*3f30*/  PRMT R56, R57, 0x5432, R56 ;  /* 0x0000543239387816 */ /* 0x000fe40000000038 */
[----:B------:R-:W-:Y:S01]  /*3f40*/  SHF.R.U64 R54, R28, 0x10, R29 ;  /* 0x000000101c367819 */ /* 0x000fe2000000121d */
[C---:B------:R-:W-:Y:S01]  /*3f50*/  IMAD.U32 R28, R9.reuse, 0x10000, RZ ;  /* 0x00010000091c7824 */ /* 0x040fe200078e00ff */
[----:B------:R-:W-:-:S02]  /*3f60*/  LOP3.LUT R29, R9, 0xffff0000, RZ, 0xc0, !PT ;  /* 0xffff0000091d7812 */ /* 0x000fc400078ec0ff */
[----:B------:R-:W-:Y:S01]  /*3f70*/  SHF.R.U64 R49, R4, 0x10, R5 ;  /* 0x0000001004317819 */ /* 0x000fe20000001205 */
[----:B------:R-:W-:Y:S01]  /*3f80*/  IMAD.U32 R5, R14, 0x10000, RZ ;  /* 0x000100000e057824 */ /* 0x000fe200078e00ff */
[----:B------:R-:W-:Y:S01]  /*3f90*/  SHF.R.U64 R58, R30, 0x10, R31 ;  /* 0x000000101e3a7819 */ /* 0x000fe2000000121f */
[----:B------:R-:W-:Y:S01]  /*3fa0*/  IMAD.U32 R30, R13, 0x10000, RZ ;  /* 0x000100000d1e7824 */ /* 0x000fe200078e00ff */
[----:B------:R-:W-:Y:S01]  /*3fb0*/  PRMT R9, R57, 0x5410, R55 ;  /* 0x0000541039097816 */ /* 0x000fe20000000037 */
[----:B------:R-:W-:Y:S01]  /*3fc0*/  IMAD.U32 R57, R56, 0x10000, RZ ;  /* 0x0001000038397824 */ /* 0x000fe200078e00ff */
[----:B------:R-:W-:Y:S01]  /*3fd0*/  SHF.R.U32.HI R52, RZ, 0x10, R7 ;  /* 0x00000010ff347819 */ /* 0x000fe20000011607 */
[----:B------:R-:W-:Y:S01]  /*3fe0*/  IMAD.U32 R55, R50, 0x10000, RZ ;  /* 0x0001000032377824 */ /* 0x000fe200078e00ff */
[----:B------:R-:W-:Y:S01]  /*3ff0*/  SHF.R.U32.HI R59, RZ, 0x10, R31 ;  /* 0x00000010ff3b7819 */ /* 0x000fe2000001161f */
[----:B------:R-:W-:Y:S01]  /*4000*/  IMAD.U32 R7, R12, 0x10000, RZ ;  /* 0x000100000c077824 */ /* 0x000fe200078e00ff */
[----:B------:R-:W-:Y:S01]  /*4010*/  LOP3.LUT R31, R13, 0xffff0000, RZ, 0xc0, !PT ;  /* 0xffff00000d1f7812 */ /* 0x000fe200078ec0ff */
[C---:B------:R-:W-:Y:S01]  /*4020*/  FMUL.FTZ R63, R30.reuse, R55 ;  /* 0x000000371e3f7220 */ /* 0x040fe20000410000 */
[----:B------:R-:W-:Y:S01]  /*4030*/  PRMT R49, R61, 0x5410, R49 ;  /* 0x000054103d317816 */ /* 0x000fe20000000031 */
[----:B------:R-:W-:Y:S01]  /*4040*/  IMAD.U32 R13, R11, 0x10000, RZ ;  /* 0x000100000b0d7824 */ /* 0x000fe200078e00ff */
[----:B------:R-:W-:Y:S01]  /*4050*/  PRMT R54, R61, 0x5432, R54 ;  /* 0x000054323d367816 */ /* 0x000fe20000000036 */
[-C--:B------:R-:W-:Y:S01]  /*4060*/  FMUL.FTZ R61, R30, R57.reuse ;  /* 0x000000391e3d7220 */ /* 0x080fe20000410000 */
[----:B------:R-:W-:Y:S01]  /*4070*/  LOP3.LUT R56, R56, 0xffff0000, RZ, 0xc0, !PT ;  /* 0xffff000038387812 */ /* 0x000fe200078ec0ff */
[----:B------:R-:W-:Y:S01]  /*4080*/  FFMA.FTZ R63, R28, R57, R63 ;  /* 0x000000391c3f7223 */ /* 0x000fe2000001003f */
[----:B------:R-:W-:Y:S01]  /*4090*/  PRMT R52, R62, 0x5432, R52 ;  /* 0x000054323e347816 */ /* 0x000fe20000000034 */
[----:B------:R-:W-:Y:S01]  /*40a0*/  FFMA.FTZ R61, R28, R55, -R61 ;  /* 0x000000371c3d7223 */ /* 0x000fe2000001083d */
[----:B------:R-:W-:Y:S01]  /*40b0*/  PRMT R59, R60, 0x5410, R59 ;  /* 0x000054103c3b7816 */ /* 0x000fe2000000003b */
[----:B------:R-:W-:Y:S01]  /*40c0*/  IMAD.U32 R4, R10, 0x10000, RZ ;  /* 0x000100000a047824 */ /* 0x000fe200078e00ff */
[----:B------:R-:W-:Y:S01]  /*40d0*/  PRMT R58, R60, 0x5432, R58 ;  /* 0x000054323c3a7816 */ /* 0x000fe2000000003a */
[----:B------:R-:W-:Y:S01]  /*40e0*/  FMUL.FTZ R60, R31, R56 ;  /* 0x000000381f3c7220 */ /* 0x000fe20000410000 */
[----:B------:R-:W-:Y:S01]  /*40f0*/  LOP3.LUT R50, R50, 0xffff0000, RZ, 0xc0, !PT ;  /* 0xffff000032327812 */ /* 0x000fe200078ec0ff */
[----:B------:R-:W-:Y:S01]  /*4100*/  IMAD.U32 R30, R59, 0x10000, RZ ;  /* 0x000100003b1e7824 */ /* 0x000fe200078e00ff */
[----:B------:R-:W-:Y:S01]  /*4110*/  LOP3.LUT R15, R15, 0xffff0000, RZ, 0xc0, !PT ;  /* 0xffff00000f0f7812 */ /* 0x000fe200078ec0ff */
[C---:B------:R-:W-:Y:S01]  /*4120*/  IMAD.U32 R28, R52.reuse, 0x10000, RZ ;  /* 0x00010000341c7824 */ /* 0x040fe200078e00ff */
[----:B------:R-:W-:Y:S01]  /*4130*/  LOP3.LUT R52, R52, 0xffff0000, RZ, 0xc0, !PT ;  /* 0xffff000034347812 */ /* 0x000fe200078ec0ff */
[-C--:B------:R-:W-:Y:S01]  /*4140*/  FMUL.FTZ R62, R31, R50.reuse ;  /* 0x000000321f3e7220 */ /* 0x080fe20000410000 */
[----:B------:R-:W-:Y:S01]  /*4150*/  FFMA.FTZ R60, R29, R50, -R60 ;  /* 0x000000321d3c7223 */ /* 0x000fe2000001083c */
[C---:B------:R-:W-:Y:S01]  /*4160*/  FMUL.FTZ R64, R48.reuse, R30 ;  /* 0x0000001e30407220 */ /* 0x040fe20000410000 */
[----:B------:R-:W-:Y:S01]  /*4170*/  LOP3.LUT R50, R59, 0xffff0000, RZ, 0xc0, !PT ;  /* 0xffff00003b327812 */ /* 0x000fe200078ec0ff */
[-C--:B------:R-:W-:Y:S01]  /*4180*/  FMUL.FTZ R31, R48, R28.reuse ;  /* 0x0000001c301f7220 */ /* 0x080fe20000410000 */
[----:B------:R-:W-:Y:S01]  /*4190*/  LOP3.LUT R11, R11, 0xffff0000, RZ, 0xc0, !PT ;  /* 0xffff00000b0b7812 */ /* 0x000fe200078ec0ff */
[----:B------:R-:W-:Y:S01]  /*41a0*/  FFMA.FTZ R64, R13, R28, -R64 ;  /* 0x0000001c0d407223 */ /* 0x000fe20000010840 */
[----:B------:R-:W-:-:S02]  /*41b0*/  IMAD.U32 R28, R54, 0x10000, RZ ;  /* 0x00010000361c7824 */ /* 0x000fc400078e00ff */
[----:B------:R-:W-:Y:S01]  /*41c0*/  FFMA.FTZ R31, R13, R30, R31 ;  /* 0x0000001e0d1f7223 */ /* 0x000fe2000001001f */
[C---:B------:R-:W-:Y:S01]  /*41d0*/  FMUL.FTZ R30, R15.reuse, R50 ;  /* 0x000000320f1e7220 */ /* 0x040fe20000410000 */
[----:B------:R-:W-:Y:S01]  /*41e0*/  FMUL.FTZ R48, R15, R52 ;  /* 0x000000340f307220 */ /* 0x000fe20000410000 */
[----:B------:R-:W-:Y:S01]  /*41f0*/  LOP3.LUT R12, R12, 0xffff0000, RZ, 0xc0, !PT ;  /* 0xffff00000c0c7812 */ /* 0x000fe200078ec0ff */
[----:B------:R-:W-:Y:S01]  /*4200*/  IMAD.U32 R13, R49, 0x10000, RZ ;  /* 0x00010000310d7824 */ /* 0x000fe200078e00ff */
[----:B------:R-:W-:Y:S01]  /*4210*/  LOP3.LUT R15, R54, 0xffff0000, RZ, 0xc0, !PT ;  /* 0xffff0000360f7812 */ /* 0x000fe200078ec0ff */
[----:B------:R-:W-:Y:S01]  /*4220*/  FFMA.FTZ R62, R29, R56, R62 ;  /* 0x000000381d3e7223 */ /* 0x000fe2000001003e */
[----:B------:R-:W-:Y:S01]  /*4230*/  LOP3.LUT R49, R49, 0xffff0000, RZ, 0xc0, !PT ;  /* 0xffff000031317812 */ /* 0x000fe200078ec0ff */
[----:B------:R-:W-:Y:S01]  /*4240*/  FMUL.FTZ R29, R7, R28 ;  /* 0x0000001c071d7220 */ /* 0x000fe20000410000 */
[----:B------:R-:W-:Y:S01]  /*4250*/  LOP3.LUT R8, R8, 0xffff0000, RZ, 0xc0, !PT ;  /* 0xffff000008087812 */ /* 0x000fe200078ec0ff */
[C---:B------:R-:W-:Y:S01]  /*4260*/  FFMA.FTZ R55, R11.reuse, R52, -R30 ;  /* 0x000000340b377223 */ /* 0x040fe2000001081e */
[----:B------:R-:W-:Y:S01]  /*4270*/  FFMA.FTZ R48, R11, R50, R48 ;  /* 0x000000320b307223 */ /* 0x000fe20000010030 */
[----:B------:R-:W-:Y:S01]  /*4280*/  FMUL.FTZ R7, R7, R13 ;  /* 0x0000000d07077220 */ /* 0x000fe20000410000 */
[----:B------:R-:W-:Y:S01]  /*4290*/  FMUL.FTZ R11, R12, R15 ;  /* 0x0000000f0c0b7220 */ /* 0x000fe20000410000 */
[----:B------:R-:W-:Y:S01]  /*42a0*/  FFMA.FTZ R29, R6, R13, -R29 ;  /* 0x0000000d061d7223 */ /* 0x000fe2000001081d */
[-C--:B------:R-:W-:Y:S01]  /*42b0*/  FMUL.FTZ R13, R12, R49.reuse ;  /* 0x000000310c0d7220 */ /* 0x080fe20000410000 */
[----:B------:R-:W-:Y:S01]  /*42c0*/  FFMA.FTZ R28, R6, R28, R7 ;  /* 0x0000001c061c7223 */ /* 0x000fe20000010007 */
[----:B------:R-:W-:Y:S01]  /*42d0*/  FFMA.FTZ R12, R8, R49, -R11 ;  /* 0x00000031080c7223 */ /* 0x000fe2000001080b */
[----:B------:R-:W-:Y:S01]  /*42e0*/  LOP3.LUT R14, R14, 0xffff0000, RZ, 0xc0, !PT ;  /* 0xffff00000e0e7812 */ /* 0x000fe200078ec0ff */
[C---:B------:R-:W-:Y:S01]  /*42f0*/  IMAD.U32 R7, R58.reuse, 0x10000, RZ ;  /* 0x000100003a077824 */ /* 0x040fe200078e00ff */
[----:B------:R-:W-:Y:S01]  /*4300*/  LOP3.LUT R11, R58, 0xffff0000, RZ, 0xc0, !PT ;  /* 0xffff00003a0b7812 */ /* 0x000fe200078ec0ff */
[C---:B------:R-:W-:Y:S01]  /*4310*/  IMAD.U32 R6, R9.reuse, 0x10000, RZ ;  /* 0x0001000009067824 */ /* 0x040fe200078e00ff */
[----:B------:R-:W-:Y:S01]  /*4320*/  LOP3.LUT R9, R9, 0xffff0000, RZ, 0xc0, !PT ;  /* 0xffff000009097812 */ /* 0x000fe200078ec0ff */
[----:B------:R-:W-:Y:S01]  /*4330*/  FFMA.FTZ R13, R8, R15, R13 ;  /* 0x0000000f080d7223 */ /* 0x000fe2000001000d */
[C---:B------:R-:W-:Y:S01]  /*4340*/  FMUL.FTZ R15, R5.reuse, R7 ;  /* 0x00000007050f7220 */ /* 0x040fe20000410000 */
[-C--:B------:R-:W-:Y:S01]  /*4350*/  FMUL.FTZ R8, R5, R6.reuse ;  /* 0x0000000605087220 */ /* 0x080fe20000410000 */
[----:B------:R-:W-:Y:S01]  /*4360*/  LOP3.LUT R10, R10, 0xffff0000, RZ, 0xc0, !PT ;  /* 0xffff00000a0a7812 */ /* 0x000fe200078ec0ff */
        /* <DEDUP_REMOVED lines=10> */
[----:B------:R-:W-:Y:S01]  /*4410*/  F2FP.BF16.F32.PACK_AB R5, R13, R28 ;  /* 0x0000001c0d05723e */ /* 0x000fe200000010ff */
[----:B------:R-:W-:Y:S01]  /*4420*/  IMAD.MOV.U32 R13, RZ, RZ, R62 ;  /* 0x000000ffff0d7224 */ /* 0x000fe200078e003e */
[----:B------:R-:W-:Y:S01]  /*4430*/  F2FP.BF16.F32.PACK_AB R14, R11, R8 ;  /* 0x000000080b0e723e */ /* 0x000fe200000010ff */
[----:B------:R-:W-:Y:S01]  /*4440*/  IMAD.MOV.U32 R8, RZ, RZ, R12 ;  /* 0x000000ffff087224 */ /* 0x000fe200078e000c */
[----:B------:R-:W-:Y:S01]  /*4450*/  F2FP.BF16.F32.PACK_AB R10, R4, R15 ;  /* 0x0000000f040a723e */ /* 0x000fe200000010ff */
[----:B------:R-:W-:Y:S01]  /*4460*/  IMAD.MOV.U32 R12, RZ, RZ, R5 ;  /* 0x000000ffff0c7224 */ /* 0x000fe200078e0005 */
[----:B------:R-:W-:Y:S01]  /*4470*/  F2FP.BF16.F32.PACK_AB R9, R60, R61 ;  /* 0x0000003d3c09723e */ /* 0x000fe200000010ff */
[----:B------:R-:W-:-:S02]  /*4480*/  IMAD.MOV.U32 R11, RZ, RZ, R55 ;  /* 0x000000ffff0b7224 */ /* 0x000fc400078e0037 */
[----:B------:R-:W-:-:S07]  /*4490*/  IMAD.MOV.U32 R15, RZ, RZ, R31 ;  /* 0x000000ffff0f7224 */ /* 0x000fce00078e001f */
.L_x_3506:
[----:B------:R-:W-:Y:S05]  /*44a0*/  BSYNC B1 ;  /* 0x0000000000017941 */ /* 0x000fea0003800000 */
.L_x_3505:
[----:B-1----:R1:W-:Y:S01]  /*44b0*/  ST.E.128 desc[UR36][R36.64], R8 ;  /* 0x0000000824007985 */ /* 0x0023e2000c101d24 */
[----:B------:R-:W-:-:S13]  /*44c0*/  ISETP.GE.AND P0, PT, R47, R53, PT ;  /* 0x000000352f00720c */ /* 0x000fda0003f06270 */
[----:B------:R-:W-:Y:S05]  /*44d0*/  @P0 BRA `(.L_x_3494) ;  /* 0x0000000000e00947 */ /* 0x000fea0003800000 */
[----:B------:R-:W-:-:S05]  /*44e0*/  IMAD.WIDE R20, R47, 0x2, R20 ;  /* 0x000000022f147825 */ /* 0x000fca00078e0214 */
[----:B---3--:R3:W-:Y:S01]  /*44f0*/  ST.E.128 desc[UR36][R20.64], R12 ;  /* 0x0000000c14007985 */ /* 0x0087e2000c101d24 */
[----:B------:R-:W-:Y:S05]  /*4500*/  BRA `(.L_x_3494) ;  /* 0x0000000000d47947 */ /* 0x000fea0003800000 */
.L_x_3486:
[----:B------:R-:W-:-:S06]  /*4510*/  UISETP.NE.AND UP0, UPT, UR38, URZ, UPT ;  /* 0x0000003f2600728c */ /* 0x000fcc000bf05270 */
[----:B------:R-:W-:-:S13]  /*4520*/  PLOP3.LUT P3, PT, PT, PT, UP0, 0x80, 0x0 ;  /* 0x000000000000781c */ /* 0x000fda0003f6f008 */
[----:B------:R-:W-:Y:S05]  /*4530*/  @P3 BRA `(.L_x_3507) ;  /* 0x0000000000043947 */ /* 0x000fea0003800000 */
[----:B------:R-:W-:Y:S01]  /*4540*/  BPT.TRAP 0x1 ;  /* 0x000000040000795c */ /* 0x000fe20000300000 */
.L_x_3507:
[----:B------:R-:W-:Y:S01]  /*4550*/  IMAD R40, R156, 0x8, R2 ;  /* 0x000000089c287824 */ /* 0x000fe200078e0202 */
[----:B------:R-:W-:Y:S01]  /*4560*/  SHF.L.U32 R51, R158, 0x1f, RZ ;  /* 0x0000001f9e337819 */ /* 0x000fe200000006ff */
[----:B------:R-:W-:Y:S01]  /*4570*/  BSSY B1, `(.L_x_3508) ;  /* 0x0000004000017945 */ /* 0x000fe20003800000 */
[----:B------:R-:W-:Y:S02]  /*4580*/  SHF.R.S32.HI R44, RZ, 0x1f, R43 ;  /* 0x0000001fff2c7819 */ /* 0x000fe4000001142b */
[----:B------:R-:W0:Y:S02]  /*4590*/  SYNCS.PHASECHK.TRANS64.TRYWAIT P0, [R40+URZ+0x38890], R51 ;  /* 0x03889033280075a7 */ /* 0x000e24000800017f */
[----:B0-----:R-:W-:Y:S05]  /*45a0*/  @!P0 BRA `(.L_x_3509) ;  /* 0x0000035000ac8947 */ /* 0x001fea0003800000 */
.L_x_3865:
[----:B------:R-:W-:Y:S05]  /*45b0*/  BSYNC B1 ;  /* 0x0000000000017941 */ /* 0x000fea0003800000 */
.L_x_3508:
        /* <DEDUP_REMOVED lines=24> */
.L_x_3869:
[----:B------:R-:W-:Y:S05]  /*4740*/  @!P0 BRA `(.L_x_3494) ;  /* 0x0000000000448947 */ /* 0x000fea0003800000 */
[----:B------:R-:W-:Y:S02]  /*4750*/  ULDC UR4, c[0x0][0x2f4] ;  /* 0x0000bd0000047ab9 */ /* 0x000fe40000000800 */
[----:B------:R-:W-:-:S13]  /*4760*/  ISETP.GE.AND P4, PT, R16, UR4, PT ;  /* 0x0000000410007c0c */ /* 0x000fda000bf86270 */
[----:B-1----:R-:W1:Y:S01]  /*4770*/  @!P4 LDS.128 R4, [R48+0x22400] ;  /* 0x022400003004c984 */ /* 0x002e620000000c00 */
[----:B---3--:R-:W-:-:S04]  /*4780*/  @!P4 LEA R8, P0, R16, R14, 0x1 ;  /* 0x0000000e1008c211 */ /* 0x008fc800078008ff */
[----:B--2---:R-:W-:Y:S02]  /*4790*/  @!P4 LEA.HI.X R9, R16, R21, R17, 0x1, P0 ;  /* 0x000000151009c211 */ /* 0x004fe400000f0c11 */
[----:B------:R-:W-:-:S03]  /*47a0*/  ISETP.GE.AND P0, PT, R19, UR4, PT ;  /* 0x0000000413007c0c */ /* 0x000fc6000bf06270 */
[----:B-1----:R4:W-:Y:S10]  /*47b0*/  @!P4 ST.E.128 desc[UR36][R8.64], R4 ;  /* 0x000000040800c985 */ /* 0x0029f4000c101d24 */
        /* <DEDUP_REMOVED lines=10> */
.L_x_3494:
[----:B------:R-:W-:Y:S05]  /*4860*/  BSYNC B0 ;  /* 0x0000000000007941 */ /* 0x000fea0003800000 */
.L_x_3485:
[----:B-1--4-:R-:W1:Y:S01]  /*4870*/  S2R R4, SR_TID.X ;  /* 0x0000000000047919 */ /* 0x012e620000002100 */
[----:B------:R-:W-:Y:S01]  /*4880*/  @!PT LDS RZ, [RZ] ;  /* 0x00000000fffff984 */ /* 0x000fe20000000800 */
[----:B------:R-:W-:Y:S01]  /*4890*/  @!PT LDS RZ, [RZ] ;  /* 0x00000000fffff984 */ /* 0x000fe20000000800 */
[----:B------:R-:W-:Y:S01]  /*48a0*/  @!PT LDS RZ, [RZ] ;  /* 0x00000000fffff984 */ /* 0x000fe20000000800 */
[----:B------:R-:W-:Y:S01]  /*48b0*/  @!PT LDS RZ, [RZ] ;  /* 0x00000000fffff984 */ /* 0x000fe20000000800 */
[----:B------:R4:W-:Y:S06]  /*48c0*/  MEMBAR.ALL.CTA ;  /* 0x0000000000007992 */ /* 0x0009ec0000008000 */
[----:B----4-:R-:W4:Y:S01]  /*48d0*/  FENCE.VIEW.ASYNC.S ;  /* 0x00000000000073c6 */ /* 0x010f220000000000 */
[----:B------:R-:W-:Y:S05]  /*48e0*/  WARPSYNC.ALL ;  /* 0x0000000000007948 */ /* 0x000fea0003800000 */
[----:B------:R-:W-:Y:S01]  /*48f0*/  BSSY B0, `(.L_x_3511) ;  /* 0x000000a000007945 */ /* 0x000fe20003800000 */
[----:B-1----:R-:W-:-:S02]  /*4900*/  SHF.R.U32.HI R5, RZ, 0x7, R4 ;  /* 0x00000007ff057819 */ /* 0x002fc40000011604 */
[----:B------:R-:W-:-:S03]  /*4910*/  LOP3.LUT P0, RZ, R4, 0x7f, RZ, 0xc0, !PT ;  /* 0x0000007f04ff7812 */ /* 0x000fc6000780c0ff */
[----:B------:R-:W-:-:S10]  /*4920*/  VIADD R10, R5, 0x8 ;  /* 0x00000008050a7836 */ /* 0x000fd40000000000 */
[----:B------:R-:W-:-:S05]  /*4930*/  @!P0 VIADD R4, R40, 0x388a0 ;  /* 0x000388a028048836 */ /* 0x000fca0000000000 */
[----:B------:R-:W-:Y:S01]  /*4940*/  @!P0 PRMT R4, RZ, 0x654, R4 ;  /* 0x00000654ff048816 */ /* 0x000fe20000000004 */
[----:B----4-:R1:W-:Y:S06]  /*4950*/  BAR.SYNC.DEFER_BLOCKING R10, 0x80 ;  /* 0x0002000a0000751d */ /* 0x0103ec0000010000 */
[----:B------:R1:W-:Y:S01]  /*4960*/  @!P0 SYNCS.ARRIVE.TRANS64.RED.A1T0 RZ, [R4+URZ], RZ ;  /* 0x000000ff04ff89a7 */ /* 0x0003e2000810043f */
[----:B------:R-:W-:Y:S05]  /*4970*/  @P3 BRA `(.L_x_3512) ;  /* 0x0000000000043947 */ /* 0x000fea0003800000 */
[----:B------:R-:W-:Y:S01]  /*4980*/  BPT.TRAP 0x1 ;  /* 0x000000040000795c */ /* 0x000fe20000300000 */
.L_x_3512:
[----:B------:R-:W-:Y:S05]  /*4990*/  BSYNC B0 ;  /* 0x0000000000007941 */ /* 0x000fea0003800000 */
.L_x_3511:
[----:B------:R-:W4:Y:S01]  /*49a0*/  SYNCS.PHASECHK.TRANS64.TRYWAIT P3, [R40+URZ+0x388b0], R51 ;  /* 0x0388b033280075a7 */ /* 0x000f22000806017f */
[----:B------:R-:W-:Y:S04]  /*49b0*/  BSSY B0, `(.L_x_3513) ;  /* 0x0000002000007945 */ /* 0x000fe80003800000 */
[----:B----4-:R-:W-:Y:S05]  /*49c0*/  @!P3 BRA `(.L_x_3514) ;  /* 0x0000034c00fcb947 */ /* 0x010fea0003800000 */
.L_x_3870:
[----:B------:R-:W-:Y:S05]  /*49d0*/  BSYNC B0 ;  /* 0x0000000000007941 */ /* 0x000fea0003800000 */
.L_x_3513:
[----:B------:R-:W-:Y:S01]  /*49e0*/  ULDC.64 UR4, c[0x0][0x328] ;  /* 0x0000ca0000047ab9 */ /* 0x000fe20000000a00 */
[----:B------:R-:W-:Y:S01]  /*49f0*/  ULDC.64 UR6, c[0x0][0x318] ;  /* 0x0000c60000067ab9 */ /* 0x000fe20000000a00 */
[----:B------:R-:W-:Y:S01]  /*4a00*/  IMAD R44, R44, UR4, RZ ;  /* 0x000000042c2c7c24 */ /* 0x000fe2000f8e02ff */
[----:B------:R-:W-:Y:S01]  /*4a10*/  BSSY B0, `(.L_x_3515) ;  /* 0x0000077000007945 */ /* 0x000fe20003800000 */
[----:B-1----:R-:W-:-:S04]  /*4a20*/  IMAD.WIDE.U32 R4, R43, UR4, RZ ;  /* 0x000000042b047c25 */ /* 0x002fc8000f8e00ff */
[----:B------:R-:W-:Y:S01]  /*4a30*/  IMAD R43, R43, UR5, R44 ;  /* 0x000000052b2b7c24 */ /* 0x000fe2000f8e022c */
[----:B------:R-:W-:Y:S01]  /*4a40*/  ULDC.64 UR4, c[0x0][0x338] ;  /* 0x0000ce0000047ab9 */ /* 0x000fe20000000a00 */
[----:B------:R-:W-:Y:S02]  /*4a50*/  IMAD R9, R156, 0x8000, R42 ;  /* 0x000080009c097824 */ /* 0x000fe400078e022a */
        /* <DEDUP_REMOVED lines=8> */
[----:B---3--:R-:W-:-:S04]  /*4ae0*/  LEA R12, P3, R4, UR6, 0x1 ;  /* 0x00000006040c7c11 */ /* 0x008fc8000f8608ff */
[----:B------:R-:W-:Y:S02]  /*4af0*/  LEA.HI.X R11, R4, UR7, R11, 0x1, P3 ;  /* 0x00000007040b7c11 */ /* 0x000fe400098f0c0b */
[----:B------:R-:W-:Y:S01]  /*4b00*/  ISETP.GT.AND P3, PT, R46, R18, PT ;  /* 0x000000122e00720c */ /* 0x000fe20003f64270 */
[----:B------:R-:W1:Y:S04]  /*4b10*/  SHFL.IDX PT, R12, R12, RZ, 0x1c1f ;  /* 0x001c1fff0c0c7589 */ /* 0x000e6800000e0000 */
[----:B------:R-:W3:Y:S08]  /*4b20*/  SHFL.IDX PT, R11, R11, RZ, 0x1c1f ;  /* 0x001c1fff0b0b7589 */ /* 0x000ef000000e0000 */
[----:B------:R-:W-:Y:S05]  /*4b30*/  @!P3 BRA `(.L_x_3516) ;  /* 0x000000040090b947 */ /* 0x000fea0003800000 */
[----:B------:R-:W-:Y:S01]  /*4b40*/  ULDC UR4, c[0x0][0x320] ;  /* 0x0000c80000047ab9 */ /* 0x000fe20000000800 */
[C---:B------:R-:W-:Y:S01]  /*4b50*/  IMAD R14, R9.reuse, 0x2, R2 ;  /* 0x00000002090e7824 */ /* 0x040fe200078e0202 */
[C---:B------:R-:W-:Y:S01]  /*4b60*/  ISETP.GE.AND P4, PT, R16.reuse, UR4, PT ;  /* 0x0000000410007c0c */ /* 0x040fe2000bf86270 */
[----:B------:R-:W-:Y:S01]  /*4b70*/  VIADD R13, R9, 0x20 ;  /* 0x00000020090d7836 */ /* 0x000fe20000000000 */
[----:B------:R-:W-:Y:S01]  /*4b80*/  LOP3.LUT P6, RZ, R159, 0x4, RZ, 0xc0, !PT ;  /* 0x000000049fff7812 */ /* 0x000fe200078cc0ff */
[----:B------:R-:W-:Y:S01]  /*4b90*/  VIADD R15, R16, 0x40 ;  /* 0x00000040100f7836 */ /* 0x000fe20000000000 */
[----:B------:R-:W-:-:S09]  /*4ba0*/  ISETP.GE.AND P3, PT, R19, UR4, PT ;  /* 0x0000000413007c0c */ /* 0x000fd2000bf66270 */
[----:B------:R-:W5:Y:S01]  /*4bb0*/  @!P4 LDS.128 R4, [R14+0x400] ;  /* 0x000400000e04c984 */ /* 0x000f620000000c00 */
[----:B-1----:R-:W-:Y:S01]  /*4bc0*/  @!P4 LEA R8, P5, R16, R12, 0x1 ;  /* 0x0000000c1008c211 */ /* 0x002fe200078a08ff */
[----:B------:R-:W-:-:S03]  /*4bd0*/  @P6 VIADD R13, R9, 0xffffffe0 ;  /* 0xffffffe0090d6836 */ /* 0x000fc60000000000 */
[----:B---3--:R-:W-:Y:S01]  /*4be0*/  @!P4 LEA.HI.X R9, R16, R11, R17, 0x1, P5 ;  /* 0x0000000b1009c211 */ /* 0x008fe200028f0c11 */
[----:B------:R-:W-:-:S04]  /*4bf0*/  IMAD R13, R13, 0x2, R2 ;  /* 0x000000020d0d7824 */ /* 0x000fc800078e0202 */
[----:B-----5:R1:W-:Y:S01]  /*4c00*/  @!P4 ST.E.128 desc[UR36][R8.64], R4 ;  /* 0x000000040800c985 */ /* 0x0203e2000c101d24 */
[----:B------:R-:W-:Y:S01]  /*4c10*/  ISETP.GE.AND P4, PT, R15, UR4, PT ;  /* 0x000000040f007c0c */ /* 0x000fe2000bf86270 */
[----:B------:R-:W-:Y:S02]  /*4c20*/  VIADD R15, R16, 0x60 ;  /* 0x00000060100f7836 */ /* 0x000fe40000000000 */
[----:B------:R-:W3:Y:S01]  /*4c30*/  @!P3 LDS.128 R4, [R13+0x400] ;  /* 0x000400000d04b984 */ /* 0x000ee20000000c00 */
[----:B-1----:R-:W-:-:S04]  /*4c40*/  @!P3 LEA R8, P5, R19, R12, 0x1 ;  /* 0x0000000c1308b211 */ /* 0x002fc800078a08ff */
[----:B------:R-:W-:-:S05]  /*4c50*/  @!P3 LEA.HI.X R9, R19, R11, R164, 0x1, P5 ;  /* 0x0000000b1309b211 */ /* 0x000fca00028f0ca4 */
[----:B---3--:R1:W-:Y:S01]  /*4c60*/  @!P3 ST.E.128 desc[UR36][R8.64], R4 ;  /* 0x000000040800b985 */ /* 0x0083e2000c101d24 */
[----:B------:R-:W-:Y:S01]  /*4c70*/  ISETP.GE.AND P3, PT, R15, UR4, PT ;  /* 0x000000040f007c0c */ /* 0x000fe2000bf66270 */
[----:B------:R-:W-:Y:S02]  /*4c80*/  VIADD R15, R16, 0x80 ;  /* 0x00000080100f7836 */ /* 0x000fe40000000000 */
[----:B------:R-:W3:Y:S01]  /*4c90*/  @!P4 LDS.128 R4, [R14+0x2400] ;  /* 0x002400000e04c984 */ /* 0x000ee20000000c00 */
[----:B-1----:R-:W-:-:S05]  /*4ca0*/  @!P4 LEA R8, P5, R197, R12, 0x1 ;  /* 0x0000000cc508c211 */ /* 0x002fca00078a08ff */
[----:B------:R-:W-:-:S05]  /*4cb0*/  @!P4 IMAD.X R9, R11, 0x1, R198, P5 ;  /* 0x000000010b09c824 */ /* 0x000fca00028e06c6 */
        /* <DEDUP_REMOVED lines=67> */
[----:B------:R-:W-:-:S03]  /*50f0*/  ISETP.GE.AND P3, PT, R15, UR4, PT ;  /* 0x000000040f007c0c */ /* 0x000fc6000bf66270 */
[----:B------:R-:W3:Y:S01]  /*5100*/  @!P4 LDS.128 R4, [R14+0xe400] ;  /* 0x00e400000e04c984 */ /* 0x000ee20000000c00 */
[----:B-1----:R-:W-:-:S05]  /*5110*/  @!P4 LEA R8, P5, R183, R12, 0x1 ;  /* 0x0000000cb708c211 */ /* 0x002fca00078a08ff */
[----:B------:R-:W-:-:S05]  /*5120*/  @!P4 IMAD.X R9, R11, 0x1, R210, P5 ;  /* 0x000000010b09c824 */ /* 0x000fca00028e06d2 */
[----:B---3--:R1:W-:Y:S04]  /*5130*/  @!P4 ST.E.128 desc[UR36][R8.64], R4 ;  /* 0x000000040800c985 */ /* 0x0083e8000c101d24 */
[----:B------:R-:W3:Y:S01]  /*5140*/  @!P3 LDS.128 R4, [R13+0xe400] ;  /* 0x00e400000d04b984 */ /* 0x000ee20000000c00 */
[----:B-1----:R-:W-:-:S05]  /*5150*/  @!P3 LEA R8, P4, R182, R12, 0x1 ;  /* 0x0000000cb608b211 */ /* 0x002fca00078808ff */
[----:B------:R-:W-:-:S05]  /*5160*/  @!P3 IMAD.X R9, R11, 0x1, R211, P4 ;  /* 0x000000010b09b824 */ /* 0x000fca00020e06d3 */
[----:B---3--:R1:W-:Y:S03]  /*5170*/  @!P3 ST.E.128 desc[UR36][R8.64], R4 ;  /* 0x000000040800b985 */ /* 0x0083e6000c101d24 */
.L_x_3516:
[----:B------:R-:W-:Y:S05]  /*5180*/  BSYNC B0 ;  /* 0x0000000000007941 */ /* 0x000fea0003800000 */
.L_x_3515:
[----:B------:R-:W-:Y:S01]  /*5190*/  @!PT LDS RZ, [RZ] ;  /* 0x00000000fffff984 */ /* 0x000fe20000000800 */
[----:B------:R-:W-:Y:S01]  /*51a0*/  @!PT LDS RZ, [RZ] ;  /* 0x00000000fffff984 */ /* 0x000fe20000000800 */
[----:B------:R-:W-:Y:S01]  /*51b0*/  @!PT LDS RZ, [RZ] ;  /* 0x00000000fffff984 */ /* 0x000fe20000000800 */
[----:B------:R-:W-:Y:S01]  /*51c0*/  @!PT LDS RZ, [RZ] ;  /* 0x00000000fffff984 */ /* 0x000fe20000000800 */
[----:B------:R5:W-:Y:S06]  /*51d0*/  MEMBAR.ALL.CTA ;  /* 0x0000000000007992 */ /* 0x000bec0000008000 */
[----:B-----5:R-:W5:Y:S01]  /*51e0*/  FENCE.VIEW.ASYNC.S ;  /* 0x00000000000073c6 */ /* 0x020f620000000000 */
[----:B------:R-:W-:Y:S02]  /*51f0*/  VIADD R156, R156, 0x1 ;  /* 0x000000019c9c7836 */ /* 0x000fe40000000000 */
[----:B0---4-:R-:W-:Y:S01]  /*5200*/  @!P0 VIADD R40, R40, 0x388c0 ;  /* 0x000388c028288836 */ /* 0x011fe20000000000 */
[----:B-----5:R0:W-:Y:S02]  /*5210*/  BAR.SYNC.DEFER_BLOCKING R10, 0x80 ;  /* 0x0002000a0000751d */ /* 0x0201e40000010000 */
[----:B------:R-:W-:-:S02]  /*5220*/  ISETP.NE.AND P3, PT, R156, 0x2, PT ;  /* 0x000000029c00780c */ /* 0x000fc40003f65270 */
[----:B------:R-:W-:Y:S02]  /*5230*/  @!P0 PRMT R40, RZ, 0x654, R40 ;  /* 0x00000654ff288816 */ /* 0x000fe40000000028 */
[----:B-1----:R-:W-:Y:S02]  /*5240*/  SEL R5, RZ, 0x1, P3 ;  /* 0x00000001ff057807 */ /* 0x002fe40001800000 */
[----:B------:R-:W-:Y:S02]  /*5250*/  SEL R156, R156, RZ, P3 ;  /* 0x000000ff9c9c7207 */ /* 0x000fe40001800000 */
[----:B------:R-:W-:Y:S01]  /*5260*/  LOP3.LUT R158, R158, R5, RZ, 0x3c, !PT ;  /* 0x000000059e9e7212 */ /* 0x000fe200078e3cff */
[----:B------:R0:W-:Y:S01]  /*5270*/  @!P0 SYNCS.ARRIVE.TRANS64.RED.A1T0 RZ, [R40+URZ], RZ ;  /* 0x000000ff28ff89a7 */ /* 0x0001e2000810043f */
[----:B------:R-:W-:Y:S01]  /*5280*/  PLOP3.LUT P0, PT, PT, PT, PT, 0x8, 0x0 ;  /* 0x000000000000781c */ /* 0x000fe20003f0e170 */
[----:B------:R-:W-:-:S12]  /*5290*/  @P2 BRA `(.L_x_3517) ;  /* 0xffffffd400542947 */ /* 0x000fd8000383ffff */
.L_x_3480:
[----:B------:R-:W1:Y:S01]  /*52a0*/  LDC R0, c[0x0][0xa80] ;  /* 0x0002a000ff007b82 */ /* 0x000e620000000800 */
[----:B------:R4:W-:Y:S01]  /*52b0*/  STL.128 [R1+0x1e0], RZ ;  /* 0x0001e0ff01007387 */ /* 0x0009e20000100c00 */
[----:B------:R-:W-:Y:S01]  /*52c0*/  BSSY B0, `(.L_x_3518) ;  /* 0x0000027000007945 */ /* 0x000fe20003800000 */
[----:B------:R-:W-:Y:S02]  /*52d0*/  IMAD.U32 R37, RZ, RZ, UR39 ;  /* 0x00000027ff257e24 */ /* 0x000fe4000f8e00ff */
[----:B------:R4:W-:Y:S04]  /*52e0*/  STL.128 [R1+0x1f0], RZ ;  /* 0x0001f0ff01007387 */ /* 0x0009e80000100c00 */
[----:B------:R4:W-:Y:S04]  /*52f0*/  STL.128 [R1+0x210], RZ ;  /* 0x000210ff01007387 */ /* 0x0009e80000100c00 */
[----:B------:R4:W-:Y:S04]  /*5300*/  STL.128 [R1+0x220], RZ ;  /* 0x000220ff01007387 */ /* 0x0009e80000100c00 */
[----:B------:R4:W-:Y:S04]  /*5310*/  STL.128 [R1+0x230], RZ ;  /* 0x000230ff01007387 */ /* 0x0009e80000100c00 */
[----:B------:R4:W-:Y:S04]  /*5320*/  STL.128 [R1+0x240], RZ ;  /* 0x000240ff01007387 */ /* 0x0009e80000100c00 */
[----:B-1----:R4:W-:Y:S04]  /*5330*/  STL [R1+0x200], R0 ;  /* 0x0002000001007387 */ /* 0x0029e80000100800 */
        /* <DEDUP_REMOVED lines=28> */
[----:B------:R-:W-:Y:S05]  /*5500*/  @P0 BRA `(.L_x_3519) ;  /* 0x0000000000080947 */ /* 0x000fea0003800000 */
[----:B------:R-:W1:Y:S02]  /*5510*/  FENCE.VIEW.ASYNC.G ;  /* 0x00000000000073c6 */ /* 0x000e640000000100 */
[----:B-1----:R-:W-:Y:S06]  /*5520*/  BAR.ARV 0xc, 0x180 ;  /* 0x0306000000007b1d */ /* 0x002fec0000002000 */
.L_x_3519:
[----:B------:R-:W-:Y:S05]  /*5530*/  BSYNC B0 ;  /* 0x0000000000007941 */ /* 0x000fea0003800000 */
.L_x_3518:
[----:B------:R-:W-:Y:S01]  /*5540*/  UISETP.NE.AND UP0, UPT, UR38, 0x1, UPT ;  /* 0x000000012600788c */ /* 0x000fe2000bf05270 */
[----:B------:R-:W-:Y:S01]  /*5550*/  IMAD.U32 R32, RZ, RZ, UR39 ;  /* 0x00000027ff207e24 */ /* 0x000fe2000f8e00ff */
[----:B------:R-:W-:Y:S01]  /*5560*/  IADD3 R37, P0, R37, 0x1e0, RZ ;  /* 0x000001e025257810 */ /* 0x000fe20007f1e0ff */
[----:B------:R-:W-:Y:S03]  /*5570*/  BSSY B7, `(.L_x_3520) ;  /* 0x0002571000077945 */ /* 0x000fe60003800000 */
[----:B------:R-:W-:Y:S01]  /*5580*/  PLOP3.LUT P2, PT, PT, PT, UP0, 0x80, 0x0 ;  /* 0x000000000000781c */ /* 0x000fe20003f4f008 */
[----:B------:R-:W-:Y:S01]  /*5590*/  IMAD.X R38, RZ, RZ, UR42, P0 ;  /* 0x0000002aff267e24 */ /* 0x000fe200080e06ff */
[----:B------:R-:W-:-:S05]  /*55a0*/  IADD3 R32, P1, R32, 0x210, RZ ;  /* 0x0000021020207810 */ /* 0x000fca0007f3e0ff */
[----:B------:R-:W-:-:S06]  /*55b0*/  IMAD.X R31, RZ, RZ, UR42, P1 ;  /* 0x0000002aff1f7e24 */ /* 0x000fcc00088e06ff */
[----:B------:R-:W-:Y:S05]  /*55c0*/  @!P2 BRA `(.L_x_3521) ;  /* 0x0000008000b8a947 */ /* 0x000fea0003800000 */
[----:B----4-:R-:W1:Y:S01]  /*55d0*/  LDC R0, c[0x0][0x448] ;  /* 0x00011200ff007b82 */ /* 0x010e620000000800 */
[----:B------:R-:W-:-:S07]  /*55e0*/  VIADD R3, R181, 0x3f ;  /* 0x0000003fb5037836 */ /* 0x000fce0000000000 */
[----:B------:R-:W4:Y:S01]  /*55f0*/  LDC.64 R4, c[0x0][0xad8] ;  /* 0x0002b600ff047b82 */ /* 0x000f220000000a00 */
[----:B-1----:R-:W-:Y:S02]  /*5600*/  ISETP.NE.AND P1, PT, R0, 0x1, PT ;  /* 0x000000010000780c */ /* 0x002fe40003f25270 */
[----:B----4-:R-:W-:-:S11]  /*5610*/  ISETP.GE.AND P2, PT, R5, 0x1, PT ;  /* 0x000000010500780c */ /* 0x010fd60003f46270 */
[----:B------:R-:W1:Y:S08]  /*5620*/  @P1 LDC R0, c[0x0][0x44c] ;  /* 0x00011300ff001b82 */ /* 0x000e700000000800 */
[----:B------:R-:W4:Y:S01]  /*5630*/  @P1 LDC R7, c[0x0][0x450] ;  /* 0x00011400ff071b82 */ /* 0x000f220000000800 */
[----:B-1----:R-:W-:-:S05]  /*5640*/  @P1 IMAD.HI.U32 R0, R3, R0, RZ ;  /* 0x0000000003001227 */ /* 0x002fca00078e00ff */
[----:B----4-:R-:W-:-:S05]  /*5650*/  @P1 SHF.R.U32.HI R3, RZ, R7, R0 ;  /* 0x00000007ff031219 */ /* 0x010fca0000011600 */
        /* <DEDUP_REMOVED lines=9> */
[----:B------:R-:W1:Y:S02]  /*56f0*/  @P0 LDC.64 R6, c[0x0][0xae0] ;  /* 0x0002b800ff060b82 */ /* 0x000e640000000a00 */
[----:B-1----:R-:W-:-:S05]  /*5700*/  @P0 IMAD.HI.U32 R6, R3, R6, RZ ;  /* 0x0000000603060227 */ /* 0x002fca00078e00ff */
[----:B------:R-:W-:-:S04]  /*5710*/  @P0 SHF.R.U32.HI R3, RZ, R7, R6 ;  /* 0x00000007ff030219 */ /* 0x000fc80000011606 */
[----:B------:R-:W-:Y:S01]  /*5720*/  LOP3.LUT R0, RZ, R3, RZ, 0x33, !PT ;  /* 0x00000003ff007212 */ /* 0x000fe200078e33ff */
[----:B------:R-:W-:Y:S06]  /*5730*/  BRA `(.L_x_3525) ;  /* 0x0000000000107947 */ /* 0x000fec0003800000 */
.L_x_3524:
[----:B------:R-:W-:-:S13]  /*5740*/  ISETP.NE.AND P0, PT, R5, 0x1, PT ;  /* 0x000000010500780c */ /* 0x000fda0003f05270 */
[----:B------:R-:W1:Y:S02]  /*5750*/  @P0 LDC.64 R6, c[0x0][0xae0] ;  /* 0x0002b800ff060b82 */ /* 0x000e640000000a00 */
[----:B-1----:R-:W-:-:S05]  /*5760*/  @P0 IMAD.HI.U32 R6, R0, R6, RZ ;  /* 0x0000000600060227 */ /* 0x002fca00078e00ff */
[----:B------:R-:W-:-:S07]  /*5770*/  @P0 SHF.R.U32.HI R0, RZ, R7, R6 ;  /* 0x00000007ff000219 */ /* 0x000fce0000011606 */
.L_x_3525:
[----:B------:R-:W-:Y:S05]  /*5780*/  BSYNC B0 ;  /* 0x0000000000007941 */ /* 0x000fea0003800000 */
.L_x_3523:
[----:B------:R-:W-:-:S05]  /*5790*/  IMAD R3, R0, R5, R5 ;  /* 0x0000000500037224 */ /* 0x000fca00078e0205 */
[----:B------:R-:W-:-:S07]  /*57a0*/  VIMNMX R4, R4, R3, PT ;  /* 0x0000000304047248 */ /* 0x000fce0003fe0100 */
.L_x_3522:
[----:B------:R-:W1:Y:S01]  /*57b0*/  @P1 LDC R0, c[0x0][0x44c] ;  /* 0x00011300ff001b82 */ /* 0x000e620000000800 */
[----:B------:R-:W-:Y:S01]  /*57c0*/  VIADD R4, R4, 0x3f ;  /* 0x0000003f04047836 */ /* 0x000fe20000000000 */
[----:B------:R-:W-:Y:S01]  /*57d0*/  ULDC UR4, c[0x0][0xad4] ;  /* 0x0002b50000047ab9 */ /* 0x000fe20000000800 */
[----:B------:R-:W-:-:S03]  /*57e0*/  IMAD.MOV.U32 R7, RZ, RZ, R181 ;  /* 0x000000ffff077224 */ /* 0x000fc600078e00b5 */
[----:B------:R-:W-:Y:S02]  /*57f0*/  SHF.R.S32.HI R3, RZ, 0x1f, R4 ;  /* 0x0000001fff037819 */ /* 0x000fe40000011404 */
[----:B------:R-:W4:Y:S02]  /*5800*/  @P1 LDC R9, c[0x0][0x450] ;  /* 0x00011400ff091b82 */ /* 0x000f240000000800 */
[----:B------:R-:W-:-:S04]  /*5810*/  LEA.HI R3, R3, R4, RZ, 0x6 ;  /* 0x0000000403037211 */ /* 0x000fc800078f30ff */
[----:B------:R-:W-:-:S04]  /*5820*/  SHF.R.S32.HI R3, RZ, 0x6, R3 ;  /* 0x00000006ff037819 */ /* 0x000fc80000011403 */
[----:B------:R-:W-:Y:S01]  /*5830*/  VIMNMX R12, R26, R3, PT ;  /* 0x000000031a0c7248 */ /* 0x000fe20003fe0100 */
[----:B-1----:R-:W-:-:S05]  /*5840*/  @P1 IMAD.HI.U32 R0, R181, R0, RZ ;  /* 0x00000000b5001227 */ /* 0x002fca00078e00ff */
[----:B----4-:R-:W-:-:S05]  /*5850*/  @P1 SHF.R.U32.HI R7, RZ, R9, R0 ;  /* 0x00000009ff071219 */ /* 0x010fca0000011600 */
        /* <DEDUP_REMOVED lines=8> */
[----:B------:R-:W1:Y:S02]  /*58e0*/  @P0 LDC.64 R6, c[0x0][0xae0] ;  /* 0x0002b800ff060b82 */ /* 0x000e640000000a00 */
[----:B-1----:R-:W-:-:S05]  /*58f0*/  @P0 IMAD.HI.U32 R6, R3, R6, RZ ;  /* 0x0000000603060227 */ /* 0x002fca00078e00ff */
[----:B------:R-:W-:-:S04]  /*5900*/  @P0 SHF.R.U32.HI R3, RZ, R7, R6 ;  /* 0x00000007ff030219 */ /* 0x000fc80000011606 */
[----:B------:R-:W-:Y:S01]  /*5910*/  LOP3.LUT R190, RZ, R3, RZ, 0x33, !PT ;  /* 0x00000003ffbe7212 */ /* 0x000fe200078e33ff */
[----:B------:R-:W-:Y:S06]  /*5920*/  BRA `(.L_x_3529) ;  /* 0x0000000000107947 */ /* 0x000fec0003800000 */
.L_x_3528:
[----:B------:R-:W-:-:S13]  /*5930*/  ISETP.NE.AND P0, PT, R5, 0x1, PT ;  /* 0x000000010500780c */ /* 0x000fda0003f05270 */
[----:B------:R-:W1:Y:S02]  /*5940*/  @P0 LDC.64 R6, c[0x0][0xae0] ;  /* 0x0002b800ff060b82 */ /* 0x000e640000000a00 */
[----:B-1----:R-:W-:-:S05]  /*5950*/  @P0 IMAD.HI.U32 R6, R190, R6, RZ ;  /* 0x00000006be060227 */ /* 0x002fca00078e00ff */
[----:B------:R-:W-:-:S07]  /*5960*/  @P0 SHF.R.U32.HI R190, RZ, R7, R6 ;  /* 0x00000007ffbe0219 */ /* 0x000fce0000011606 */
.L_x_3529:
[----:B------:R-:W-:Y:S05]  /*5970*/  BSYNC B0 ;  /* 0x0000000000007941 */ /* 0x000fea0003800000 */
.L_x_3527:
[----:B------:R-:W-:-:S05]  /*5980*/  IMAD R5, R190, R5, RZ ;  /* 0x00000005be057224 */ /* 0x000fca00078e02ff */
[----:B------:R-:W-:-:S07]  /*5990*/  VIMNMX R0, R0, R5, !PT ;  /* 0x0000000500007248 */ /* 0x000fce0007fe0100 */
.L_x_3526:
        /* <DEDUP_REMOVED lines=8> */
[----:B------:R-:W-:Y:S01]  /*5a20*/  ISETP.NE.AND P0, PT, R213, RZ, PT ;  /* 0x000000ffd500720c */ /* 0x000fe20003f05270 */
[----:B------:R-:W-:-:S03]  /*5a30*/  ULDC UR4, c[0x0][0xae8] ;  /* 0x0002ba0000047ab9 */ /* 0x000fc60000000800 */
[----:B---3--:R-:W-:-:S04]  /*5a40*/  SEL R11, R213, UR4, P0 ;  /* 0x00000004d50b7c07 */ /* 0x008fc80008000000 */
[-C--:B------:R-:W-:Y:S02]  /*5a50*/  IABS R6, R11.reuse ;  /* 0x0000000b00067213 */ /* 0x080fe40000000000 */
[----:B------:R-:W-:Y:S02]  /*5a60*/  IADD3 R0, R11, -0x1, R12 ;  /* 0xffffffff0b007810 */ /* 0x000fe40007ffe00c */
[----:B------:R-:W1:Y:S01]  /*5a70*/  I2F.RP R3, R6 ;  /* 0x0000000600037306 */ /* 0x000e620000209400 */
[----:B0-----:R-:W-:Y:S02]  /*5a80*/  IABS R10, R11 ;  /* 0x0000000b000a7213 */ /* 0x001fe40000000000 */
[----:B------:R-:W-:-:S05]  /*5a90*/  IMAD.IADD R0, R0, 0x1, -R9 ;  /* 0x0000000100007824 */ /* 0x000fca00078e0a09 */
[----:B------:R-:W-:Y:S02]  /*5aa0*/  IABS R8, R0 ;  /* 0x0000000000087213 */ /* 0x000fe40000000000 */
[----:B------:R-:W-:-:S04]  /*5ab0*/  LOP3.LUT R0, R0, R11, RZ, 0x3c, !PT ;  /* 0x0000000b00007212 */ /* 0x000fc800078e3cff */
[----:B------:R-:W-:Y:S01]  /*5ac0*/  ISETP.GE.AND P2, PT, R0, RZ, PT ;  /* 0x000000ff0000720c */ /* 0x000fe20003f46270 */
[----:B-1----:R-:W0:Y:S02]  /*5ad0*/  MUFU.RCP R3, R3 ;  /* 0x0000000300037308 */ /* 0x002e240000001000 */
        /* <DEDUP_REMOVED lines=19> */
.L_x_3531:
[----:B------:R-:W-:Y:S05]  /*5c10*/  BSYNC B0 ;  /* 0x0000000000007941 */ /* 0x000fea0003800000 */
.L_x_3530:
[----:B------:R-:W-:Y:S01]  /*5c20*/  IMAD R0, R220, R3, R9 ;  /* 0x00000003dc007224 */ /* 0x000fe200078e0209 */
[----:B------:R-:W-:-:S04]  /*5c30*/  PRMT R4, RZ, 0x7610, R4 ;  /* 0x00007610ff047816 */ /* 0x000fc80000000004 */
[----:B------:R-:W-:-:S04]  /*5c40*/  VIADDMNMX R12, R0, R3, R12, PT ;  /* 0x00000003000c7246 */ /* 0x000fc8000380010c */
[----:B------:R-:W-:-:S13]  /*5c50*/  ISETP.GT.AND P0, PT, R12, R0, PT ;  /* 0x000000000c00720c */ /* 0x000fda0003f04270 */
[----:B------:R-:W-:Y:S05]  /*5c60*/  @!P0 BRA `(.L_x_3532) ;  /* 0x0000025000048947 */ /* 0x000fea0003800000 */
[----:B0-----:R-:W4:Y:S04]  /*5c70*/  LDL R10, [R1+0x214] ;  /* 0x00021400010a7983 */ /* 0x001f280000100800 */
[----:B------:R-:W4:Y:S04]  /*5c80*/  LDL R9, [R1+0x210] ;  /* 0x0002100001097983 */ /* 0x000f280000100800 */
[----:B------:R-:W4:Y:S04]  /*5c90*/  LDL R8, [R1+0x218] ;  /* 0x0002180001087983 */ /* 0x000f280000100800 */
[----:B-----5:R-:W4:Y:S04]  /*5ca0*/  LDL R34, [R1+0x228] ;  /* 0x0002280001227983 */ /* 0x020f280000100800 */
        /* <DEDUP_REMOVED lines=114> */
[----:B---3--:R-:W0:Y:S03]  /*63d0*/  S2R R11, SR_TID.X ;  /* 0x00000000000b7919 */ /* 0x008e260000002100 */
[----:B------:R-:W3:Y:S04]  /*63e0*/  LDL R14, [R1+0x3f4] ;  /* 0x0003f400010e7983 */ /* 0x000ee80000100800 */
[----:B------:R-:W3:Y:S04]  /*63f0*/  LDL R15, [R1+0x3f8] ;  /* 0x0003f800010f7983 */ /* 0x000ee80000100800 */
[----:B------:R-:W3:Y:S04]  /*6400*/  LDL R20, [R1+0x3fc] ;  /* 0x0003fc0001147983 */ /* 0x000ee80000100800 */
[----:B------:R-:W3:Y:S04]  /*6410*/  LDL R21, [R1+0x400] ;  /* 0x0004000001157983 */ /* 0x000ee80000100800 */
[----:B------:R-:W3:Y:S04]  /*6420*/  LDL R152, [R1+0x404] ;  /* 0x0004040001987983 */ /* 0x000ee80000100800 */
[----:B------:R-:W3:Y:S01]  /*6430*/  LDL R153, [R1+0x408] ;  /* 0x0004080001997983 */ /* 0x000ee20000100800 */
[----:B0-----:R-:W-:-:S02]  /*6440*/  VIADD R13, R11, 0xffffff80 ;  /* 0xffffff800b0d7836 */ /* 0x001fc40000000000 */
[----:B------:R-:W-:-:S05]  /*6450*/  VIADD R11, R11, 0xffffff80 ;  /* 0xffffff800b0b7836 */ /* 0x000fca0000000000 */
[----:B------:R-:W-:-:S04]  /*6460*/  SHF.R.S32.HI R11, RZ, 0x1f, R11 ;  /* 0x0000001fff0b7819 */ /* 0x000fc8000001140b */
[----:B------:R-:W-:Y:S01]  /*6470*/  LEA.HI R11, R11, R13, RZ, 0x7 ;  /* 0x0000000d0b0b7211 */ /* 0x000fe200078f38ff */
[----:B----4-:R0:W-:Y:S03]  /*6480*/  STL [R1+0x214], R10 ;  /* 0x0002140a01007387 */ /* 0x0101e60000100800 */
[----:B------:R-:W-:Y:S01]  /*6490*/  SHF.R.S32.HI R11, RZ, 0x7, R11 ;  /* 0x00000007ff0b7819 */ /* 0x000fe2000001140b */
[----:B------:R1:W-:Y:S04]  /*64a0*/  STL [R1+0x210], R9 ;  /* 0x0002100901007387 */ /* 0x0003e80000100800 */
[----:B------:R-:W4:Y:S04]  /*64b0*/  SHFL.IDX PT, R132, R11, RZ, 0x1f ;  /* 0x00001fff0b847589 */ /* 0x000f2800000e0000 */
[----:B0-----:R-:W3:Y:S04]  /*64c0*/  LDL R10, [R1+0x3e8] ;  /* 0x0003e800010a7983 */ /* 0x001ee80000100800 */
[----:B------:R0:W-:Y:S04]  /*64d0*/  STL [R1+0x218], R8 ;  /* 0x0002180801007387 */ /* 0x0001e80000100800 */
[----:B-1----:R-:W3:Y:S04]  /*64e0*/  LDL R9, [R1+0x3e4] ;  /* 0x0003e40001097983 */ /* 0x002ee80000100800 */
[----:B------:R-:W3:Y:S04]  /*64f0*/  LDL R13, [R1+0x3f0] ;  /* 0x0003f000010d7983 */ /* 0x000ee80000100800 */
[----:B0-----:R-:W3:Y:S01]  /*6500*/  LDL R8, [R1+0x40c] ;  /* 0x00040c0001087983 */ /* 0x001ee20000100800 */
[----:B----4-:R-:W-:-:S04]  /*6510*/  LEA.HI R11, R132, R132, RZ, 0x1 ;  /* 0x00000084840b7211 */ /* 0x010fc800078f08ff */
[----:B------:R-:W-:-:S05]  /*6520*/  LOP3.LUT R11, R11, 0x1fffe, RZ, 0xc0, !PT ;  /* 0x0001fffe0b0b7812 */ /* 0x000fca00078ec0ff */
[----:B------:R-:W-:Y:S02]  /*6530*/  IMAD.IADD R132, R132, 0x1, -R11 ;  /* 0x0000000184847824 */ /* 0x000fe400078e0a0b */
[----:B------:R-:W4:Y:S02]  /*6540*/  LDL R11, [R1+0x3ec] ;  /* 0x0003ec00010b7983 */ /* 0x000f240000100800 */
[----:B------:R-:W-:-:S04]  /*6550*/  IMAD R132, R132, 0x8000, R2 ;  /* 0x0000800084847824 */ /* 0x000fc800078e0202 */
[----:B------:R-:W-:Y:S01]  /*6560*/  VIADD R132, R132, 0x400 ;  /* 0x0000040084847836 */ /* 0x000fe20000000000 */
[----:B------:R0:W-:Y:S04]  /*6570*/  STL [R1+0x228], R34 ;  /* 0x0002282201007387 */ /* 0x0001e80000100800 */
[----:B------:R-:W-:Y:S01]  /*6580*/  SHF.R.U32.HI R132, RZ, 0x4, R132 ;  /* 0x00000004ff847819 */ /* 0x000fe20000011684 */
[----:B------:R1:W-:Y:S01]  /*6590*/  STL [R1+0x224], R3 ;  /* 0x0002240301007387 */ /* 0x0003e20000100800 */
[----:B0-----:R-:W-:Y:S02]  /*65a0*/  VIADD R34, R2, 0x36400 ;  /* 0x0003640002227836 */ /* 0x001fe40000000000 */
[----:B-1----:R-:W-:-:S03]  /*65b0*/  LOP3.LUT R3, R132, 0x3fff, RZ, 0xc0, !PT ;  /* 0x00003fff84037812 */ /* 0x002fc600078ec0ff */
[----:B------:R-:W-:Y:S02]  /*65c0*/  SHF.R.U32.HI R34, RZ, 0x4, R34 ;  /* 0x00000004ff227819 */ /* 0x000fe40000011622 */
[----:B------:R-:W-:Y:S02]  /*65d0*/  LOP3.LUT R3, R3, 0x2000000, RZ, 0xfc, !PT ;  /* 0x0200000003037812 */ /* 0x000fe400078efcff */
[----:B------:R-:W-:Y:S01]  /*65e0*/  LOP3.LUT R34, R34, 0x3fff, RZ, 0xc0, !PT ;  /* 0x00003fff22227812 */ /* 0x000fe200078ec0ff */
[----:B------:R0:W-:Y:S04]  /*65f0*/  STL [R1+0x3b0], R6 ;  /* 0x0003b00601007387 */ /* 0x0001e80000100800 */
[----:B------:R1:W-:Y:S04]  /*6600*/  STL [R1+0x3bc], R5 ;  /* 0x0003bc0501007387 */ /* 0x0003e80000100800 */
[----:B------:R1:W-:Y:S01]  /*6610*/  STL [R1+0x3c0], R7 ;  /* 0x0003c00701007387 */ /* 0x0003e20000100800 */
[----:B0-----:R-:W-:-:S03]  /*6620*/  IMAD R6, R33, 0x1000, R3 ;  /* 0x0000100021067824 */ /* 0x001fc600078e0203 */
[----:B------:R0:W-:Y:S01]  /*6630*/  STL [R1+0x3b8], R4 ;  /* 0x0003b80401007387 */ /* 0x0001e20000100800 */
[----:B-1----:R-:W-:Y:S02]  /*6640*/  IMAD.MOV.U32 R5, RZ, RZ, 0x40000040 ;  /* 0x40000040ff057424 */ /* 0x002fe400078e00ff */
[----:B------:R-:W-:Y:S01]  /*6650*/  IMAD.MOV.U32 R7, RZ, RZ, 0x40000040 ;  /* 0x40000040ff077424 */ /* 0x000fe200078e00ff */
[----:B0-----:R-:W-:Y:S01]  /*6660*/  LOP3.LUT R4, R34, 0x10000, RZ, 0xfc, !PT ;  /* 0x0001000022047812 */ /* 0x001fe200078efcff */
[----:B------:R0:W-:Y:S01]  /*6670*/  STL [R1+0x3c4], R24 ;  /* 0x0003c41801007387 */ /* 0x0001e20000100800 */
[----:B------:R-:W-:Y:S02]  /*6680*/  R2UR UR6, R6 ;  /* 0x00000000060672ca */ /* 0x000fe400000e0000 */
[----:B------:R-:W-:Y:S01]  /*6690*/  R2UR UR7, R7 ;  /* 0x00000000070772ca */ /* 0x000fe200000e0000 */
[----:B------:R1:W-:Y:S01]  /*66a0*/  STL [R1+0x3d4], R25 ;  /* 0x0003d41901007387 */ /* 0x0003e20000100800 */
[----:B------:R-:W-:-:S02]  /*66b0*/  R2UR UR4, R4 ;  /* 0x00000000040472ca */ /* 0x000fc400000e0000 */
[----:B------:R-:W-:Y:S01]  /*66c0*/  R2UR UR5, R5 ;  /* 0x00000000050572ca */ /* 0x000fe200000e0000 */
[----:B0-----:R-:W-:Y:S02]  /*66d0*/  VIADD R24, R6, 0x80 ;  /* 0x0000008006187836 */ /* 0x001fe40000000000 */
        /* <DEDUP_REMOVED lines=110> */
[----:B0-----:R-:W-:-:S06]  /*6dc0*/  WARPGROUP.ARRIVE ;  /* 0x00000000000079c5 */ /* 0x001fcc0000000000 */
[----:B------:R-:W-:Y:S01]  /*6dd0*/  HGMMA.64x256x16.F32.BF16 R24, gdesc[UR4].tnspB, RZ, !UPT, gsb0 ;  /* 0x43e00000041879f0 */ /* 0x000fe2000c0018ff */
[----:B---3--:R0:W-:Y:S04]  /*6de0*/  STL [R1+0x3e8], R10 ;  /* 0x0003e80a01007387 */ /* 0x0081e80000100800 */
[----:B----4-:R1:W-:Y:S01]  /*6df0*/  STL [R1+0x3ec], R11 ;  /* 0x0003ec0b01007387 */ /* 0x0103e20000100800 */
[----:B0-----:R-:W-:Y:S02]  /*6e00*/  VIADD R10, R4, 0x2 ;  /* 0x00000002040a7836 */ /* 0x001fe40000000000 */
[----:B-1----:R-:W-:-:S03]  /*6e10*/  IMAD.MOV.U32 R11, RZ, RZ, 0x40000040 ;  /* 0x40000040ff0b7424 */ /* 0x002fc600078e00ff */
[----:B------:R-:W-:Y:S02]  /*6e20*/  R2UR UR8, R10 ;  /* 0x000000000a0872ca */ /* 0x000fe400000e0000 */
[----:B------:R-:W-:Y:S01]  /*6e30*/  R2UR UR9, R11 ;  /* 0x000000000b0972ca */ /* 0x000fe200000e0000 */
[----:B------:R0:W-:Y:S04]  /*6e40*/  STL [R1+0x3e4], R9 ;  /* 0x0003e40901007387 */ /* 0x0001e80000100800 */
[----:B------:R1:W-:Y:S04]  /*6e50*/  STL [R1+0x3f0], R13 ;  /* 0x0003f00d01007387 */ /* 0x0003e80000100800 */
[----:B------:R-:W-:Y:S04]  /*6e60*/  STL [R1+0x3f4], R14 ;  /* 0x0003f40e01007387 */ /* 0x000fe80000100800 */
[----:B------:R-:W-:Y:S04]  /*6e70*/  STL [R1+0x3f8], R15 ;  /* 0x0003f80f01007387 */ /* 0x000fe80000100800 */
[----:B------:R-:W-:Y:S04]  /*6e80*/  STL [R1+0x3fc], R20 ;  /* 0x0003fc1401007387 */ /* 0x000fe80000100800 */
[----:B------:R-:W-:Y:S04]  /*6e90*/  STL [R1+0x400], R21 ;  /* 0x0004001501007387 */ /* 0x000fe80000100800 */
[----:B------:R-:W-:Y:S04]  /*6ea0*/  STL [R1+0x404], R152 ;  /* 0x0004049801007387 */ /* 0x000fe80000100800 */
[----:B------:R-:W-:Y:S04]  /*6eb0*/  STL [R1+0x408], R153 ;  /* 0x0004089901007387 */ /* 0x000fe80000100800 */
[----:B------:R2:W-:Y:S01]  /*6ec0*/  STL [R1+0x40c], R8 ;  /* 0x00040c0801007387 */ /* 0x0005e20000100800 */
[----:B0-----:R-:W-:-:S02]  /*6ed0*/  IMAD.MOV.U32 R9, RZ, RZ, 0x40000040 ;  /* 0x40000040ff097424 */ /* 0x001fc400078e00ff */
[----:B------:R-:W-:Y:S01]  /*6ee0*/  IMAD.MOV.U32 R7, RZ, RZ, 0x40000040 ;  /* 0x40000040ff077424 */ /* 0x000fe200078e00ff */
[----:B-1----:R0:W5:Y:S01]  /*6ef0*/  LDL R13, [R1+0x1c8] ;  /* 0x0001c800010d7983 */ /* 0x0021620000100800 */
[----:B--2---:R-:W-:Y:S01]  /*6f00*/  VIADD R8, R6, 0x100 ;  /* 0x0000010006087836 */ /* 0x004fe20000000000 */
[----:B------:R-:W-:Y:S01]  /*6f10*/  R2UR UR7, R9 ;  /* 0x00000000090772ca */ /* 0x000fe200000e0000 */
[----:B------:R-:W-:-:S03]  /*6f20*/  IMAD.MOV.U32 R9, RZ, RZ, 0x40000040 ;  /* 0x40000040ff097424 */ /* 0x000fc600078e00ff */
        /* <DEDUP_REMOVED lines=38> */
[----:B------:R-:W-:Y:S01]  /*7190*/  HGMMA.64x256x16.F32.BF16 R24, gdesc[UR8].tnspB, R24, gsb0 ;  /* 0x43e00000081879f0 */ /* 0x000fe20008001818 */
        /* <DEDUP_REMOVED lines=36> */
[----:B------:R-:W-:Y:S01]  /*73e0*/  R2UR UR6, R6 ;  /* 0x00000000060672ca */ /* 0x000fe200000e0000 */
[----:B------:R-:W-:Y:S01]  /*73f0*/  VIADD R6, R4, 0x6 ;  /* 0x0000000604067836 */ /* 0x000fe20000000000 */
[----:B------:R-:W-:Y:S01]  /*7400*/  R2UR UR7, R7 ;  /* 0x00000000070772ca */ /* 0x000fe200000e0000 */
[----:B------:R-:W-:-:S03]  /*7410*/  IMAD.MOV.U32 R7, RZ, RZ, 0x40000040 ;  /* 0x40000040ff077424 */ /* 0x000fc600078e00ff */
        /* <DEDUP_REMOVED lines=330> */
.L_x_3533:
[----:B------:R-:W-:Y:S01]  /*88c0*/  VIADD R20, R12, 0xfffffffe ;  /* 0xfffffffe0c147836 */ /* 0x000fe20000000000 */
[----:B------:R-:W-:Y:S01]  /*88d0*/  BSSY B0, `(.L_x_3534) ;  /* 0x00003e8000007945 */ /* 0x000fe20003800000 */
[----:B-----5:R-:W-:-:S03]  /*88e0*/  IMAD R13, R13, 0x8, R2 ;  /* 0x000000080d0d7824 */ /* 0x020fc600078e0202 */
[----:B------:R-:W-:Y:S01]  /*88f0*/  ISETP.GE.AND P0, PT, R20, R0, PT ;  /* 0x000000001400720c */ /* 0x000fe20003f06270 */
[----:B------:R-:W-:-:S05]  /*8900*/  VIADD R14, R13, 0x38860 ;  /* 0x000388600d0e7836 */ /* 0x000fca0000000000 */
[----:B------:R-:W-:-:S04]  /*8910*/  PRMT R14, R155, 0x654, R14 ;  /* 0x000006549b0e7816 */ /* 0x000fc8000000000e */
[----:B------:R0:W-:Y:S03]  /*8920*/  SYNCS.ARRIVE.TRANS64.RED.A1T0 RZ, [R14+URZ], RZ ;  /* 0x000000ff0eff79a7 */ /* 0x0001e6000810043f */
[----:B------:R-:W-:Y:S05]  /*8930*/  @!P0 BRA `(.L_x_3535) ;  /* 0x0000003c00848947 */ /* 0x000fea0003800000 */
.L_x_3537:
[----:B0-----:R-:W2:Y:S04]  /*8940*/  LDL R21, [R1+0x1c8] ;  /* 0x0001c80001157983 */ /* 0x001ea80000100800 */
        /* <DEDUP_REMOVED lines=63> */
[----:B01----:R-:W4:Y:S01]  /*8d40*/  LDL.64 R14, [R1+0x408] ;  /* 0x00040800010e7983 */ /* 0x003f220000100a00 */
[----:B--2---:R-:W-:-:S04]  /*8d50*/  IMAD R148, R21, 0x40, R162 ;  /* 0x0000004015947824 */ /* 0x004fc800078e02a2 */
[----:B------:R-:W-:Y:S01]  /*8d60*/  IMAD R148, R148, 0x4, R2 ;  /* 0x0000000494947824 */ /* 0x000fe200078e0202 */
[----:B------:R-:W-:Y:S06]  /*8d70*/  BAR.SYNC.DEFER_BLOCKING 0xe, 0x100 ;  /* 0x0384000000007b1d */ /* 0x000fec0000010000 */
[----:B------:R-:W3:Y:S04]  /*8d80*/  LDS R149, [R148+0x38400] ;  /* 0x0384000094957984 */ /* 0x000ee80000000800 */
        /* <DEDUP_REMOVED lines=193> */
[----:B0-----:R-:W2:Y:S04]  /*99a0*/  LDL R12, [R1+0x214] ;  /* 0x00021400010c7983 */ /* 0x001ea80000100800 */
[----:B------:R-:W3:Y:S04]  /*99b0*/  LDL R13, [R1+0x218] ;  /* 0x00021800010d7983 */ /* 0x000ee80000100800 */
        /* <DEDUP_REMOVED lines=126> */
[----:B--2---:R-:W-:Y:S04]  /*a1a0*/  STL [R1+0x214], R12 ;  /* 0x0002140c01007387 */ /* 0x004fe80000100800 */
[----:B---3--:R-:W-:Y:S04]  /*a1b0*/  STL [R1+0x218], R13 ;  /* 0x0002180d01007387 */ /* 0x008fe80000100800 */
[----:B----4-:R-:W-:Y:S04]  /*a1c0*/  STL [R1+0x21c], R14 ;  /* 0x00021c0e01007387 */ /* 0x010fe80000100800 */
        /* <DEDUP_REMOVED lines=156> */
[----:B------:R-:W-:Y:S01]  /*ab90*/  VIADD R12, R21, 0x1 ;  /* 0x00000001150c7836 */ /* 0x000fe20000000000 */
[----:B------:R-:W-:Y:S01]  /*aba0*/  R2UR UR4, R4 ;  /* 0x00000000040472ca */ /* 0x000fe200000e0000 */
[----:B------:R-:W-:Y:S01]  /*abb0*/  IMAD.MOV.U32 R13, RZ, RZ, 0x40000040 ;  /* 0x40000040ff0d7424 */ /* 0x000fe200078e00ff */
[----:B------:R-:W-:Y:S01]  /*abc0*/  R2UR UR5, R5 ;  /* 0x00000000050572ca */ /* 0x000fe200000e0000 */
[----:B------:R-:W-:Y:S01]  /*abd0*/  IMAD.MOV.U32 R15, RZ, RZ, 0x40000040 ;  /* 0x40000040ff0f7424 */ /* 0x000fe200078e00ff */
[----:B------:R-:W-:Y:S01]  /*abe0*/  ISETP.NE.AND P0, PT, R12, 0x2, PT ;  /* 0x000000020c00780c */ /* 0x000fe20003f05270 */
[----:B------:R0:W-:Y:S01]  /*abf0*/  STL [R1+0x1c8], R12 ;  /* 0x0001c80c01007387 */ /* 0x0001e20000100800 */
[----:B------:R-:W-:Y:S01]  /*ac00*/  R2UR UR7, R13 ;  /* 0x000000000d0772ca */ /* 0x000fe200000e0000 */
[----:B------:R-:W-:-:S10]  /*ac10*/  IMAD.MOV.U32 R13, RZ, RZ, 0x40000040 ;  /* 0x40000040ff0d7424 */ /* 0x000fd400078e00ff */
[----:B0-----:R-:W-:-:S04]  /*ac20*/  @!P0 IMAD.MOV.U32 R12, RZ, RZ, RZ ;  /* 0x000000ffff0c8224 */ /* 0x001fc800078e00ff */
[----:B------:R-:W-:-:S04]  /*ac30*/  IMAD R12, R12, 0x1000, R3 ;  /* 0x000010000c0c7824 */ /* 0x000fc800078e0203 */
[C---:B------:R-:W-:Y:S01]  /*ac40*/  VIADD R14, R12.reuse, 0x80 ;  /* 0x000000800c0e7836 */ /* 0x040fe20000000000 */
[----:B------:R-:W-:Y:S01]  /*ac50*/  R2UR UR6, R12 ;  /* 0x000000000c0672ca */ /* 0x000fe200000e0000 */
[----:B--2---:R-:W-:-:S12]  /*ac60*/  WARPGROUP.ARRIVE ;  /* 0x00000000000079c5 */ /* 0x004fd80000000000 */
        /* <DEDUP_REMOVED lines=43> */
[----:B------:R-:W-:Y:S02]  /*af20*/  R2UR UR6, R14 ;  /* 0x000000000e0672ca */ /* 0x000fe400000e0000 */
[----:B------:R-:W-:Y:S02]  /*af30*/  R2UR UR7, R15 ;  /* 0x000000000f0772ca */ /* 0x000fe400000e0000 */
        /* <DEDUP_REMOVED lines=38> */
[----:B------:R-:W-:Y:S01]  /*b1a0*/  R2UR UR7, R13 ;  /* 0x000000000d0772ca */ /* 0x000fe200000e0000 */
[----:B------:R-:W2:Y:S01]  /*b1b0*/  @!P0 LDL R12, [R1+0x1cc] ;  /* 0x0001cc00010c8983 */ /* 0x000ea20000100800 */
[----:B------:R-:W-:Y:S02]  /*b1c0*/  R2UR UR4, R6 ;  /* 0x00000000060472ca */ /* 0x000fe400000e0000 */
[----:B------:R-:W-:Y:S01]  /*b1d0*/  R2UR UR5, R7 ;  /* 0x00000000070572ca */ /* 0x000fe200000e0000 */
[----:B------:R-:W3:Y:S04]  /*b1e0*/  LDL R13, [R1+0x1d0] ;  /* 0x0001d000010d7983 */ /* 0x000ee80000100800 */
        /* <DEDUP_REMOVED lines=70> */
[----:B-1----:R-:W3:Y:S04]  /*b650*/  LDL R139, [R1+0x238] ;  /* 0x00023800018b7983 */ /* 0x002ee80000100800 */
[----:B----4-:R-:W4:Y:S04]  /*b660*/  LDL R143, [R1+0x228] ;  /* 0x00022800018f7983 */ /* 0x010f280000100800 */
[----:B0-----:R-:W4:Y:S04]  /*b670*/  LDL R147, [R1+0x218] ;  /* 0x0002180001937983 */ /* 0x001f280000100800 */
[----:B--2---:R-:W2:Y:S04]  /*b680*/  LDL R149, [R1+0x210] ;  /* 0x0002100001957983 */ /* 0x004ea80000100800 */
        /* <DEDUP_REMOVED lines=126> */
[----:B--2---:R0:W-:Y:S04]  /*be70*/  STL [R1+0x210], R149 ;  /* 0x0002109501007387 */ /* 0x0041e80000100800 */
        /* <DEDUP_REMOVED lines=129> */
[----:B------:R-:W-:-:S02]  /*c690*/  PLOP3.LUT P1, PT, PT, PT, UP0, 0x80, 0x0 ;  /* 0x000000000000781c */ /* 0x000fc40003f2f008 */
[----:B------:R-:W-:-:S05]  /*c6a0*/  @!P0 LOP3.LUT R12, R12, 0x1, RZ, 0x3c, !PT ;  /* 0x000000010c0c8812 */ /* 0x000fca00078e3cff */
[----:B------:R0:W-:Y:S01]  /*c6b0*/  @!P0 STL [R1+0x1cc], R12 ;  /* 0x0001cc0c01008387 */ /* 0x0001e20000100800 */
[C---:B------:R-:W-:Y:S01]  /*c6c0*/  ISETP.GT.AND P0, PT, R20.reuse, R0, PT ;  /* 0x000000001400720c */ /* 0x040fe20003f04270 */
[----:B------:R-:W-:-:S04]  /*c6d0*/  VIADD R20, R20, 0xffffffff ;  /* 0xffffffff14147836 */ /* 0x000fc80000000000 */
[----:B------:R-:W-:Y:S08]  /*c6e0*/  @P1 BRA `(.L_x_3536) ;  /* 0x0000000000041947 */ /* 0x000ff00003800000 */
[----:B------:R-:W-:Y:S01]  /*c6f0*/  BPT.TRAP 0x1 ;  /* 0x000000040000795c */ /* 0x000fe20000300000 */
.L_x_3536:
[----:B-----5:R-:W-:-:S04]  /*c700*/  IMAD R14, R14, 0x8, R2 ;  /* 0x000000080e0e7824 */ /* 0x020fc800078e0202 */
[----:B------:R-:W-:-:S05]  /*c710*/  VIADD R14, R14, 0x38860 ;  /* 0x000388600e0e7836 */ /* 0x000fca0000000000 */
[----:B------:R-:W-:-:S04]  /*c720*/  PRMT R14, R155, 0x654, R14 ;  /* 0x000006549b0e7816 */ /* 0x000fc8000000000e */
[----:B------:R1:W-:Y:S01]  /*c730*/  SYNCS.ARRIVE.TRANS64.RED.A1T0 RZ, [R14+URZ], RZ ;  /* 0x000000ff0eff79a7 */ /* 0x0003e2000810043f */
[----:B------:R-:W-:Y:S05]  /*c740*/  @P0 BRA `(.L_x_3537) ;  /* 0xffffffc0007c0947 */ /* 0x000fea000383ffff */
.L_x_3535:
[----:B------:R-:W-:Y:S05]  /*c750*/  BSYNC B0 ;  /* 0x0000000000007941 */ /* 0x000fea0003800000 */
.L_x_3534:
[----:B------:R-:W2:Y:S04]  /*c760*/  LDL R3, [R1+0x1c8] ;  /* 0x0001c80001037983 */ /* 0x000ea80000100800 */
[----:B0-----:R-:W3:Y:S04]  /*c770*/  LDL.64 R52, [R1+0x220] ;  /* 0x0002200001347983 */ /* 0x001ee80000100a00 */
[----:B------:R-:W4:Y:S04]  /*c780*/  LDL.64 R48, [R1+0x240] ;  /* 0x0002400001307983 */ /* 0x000f280000100a00 */
[----:B------:R-:W5:Y:S04]  /*c790*/  LDL.64 R50, [R1+0x210] ;  /* 0x0002100001327983 */ /* 0x000f680000100a00 */
        /* <DEDUP_REMOVED lines=44> */
[----:B------:R-:W4:Y:S04]  /*ca60*/  LDL R106, [R1+0x1d0] ;  /* 0x0001d000016a7983 */ /* 0x000f280000100800 */
[----:B------:R-:W4:Y:S01]  /*ca70*/  LDL R105, [R1+0x1c8] ;  /* 0x0001c80001697983 */ /* 0x000f220000100800 */
[----:B--2---:R-:W-:-:S04]  /*ca80*/  IMAD R3, R3, 0x40, R162 ;  /* 0x0000004003037824 */ /* 0x004fc800078e02a2 */
[----:B------:R-:W-:Y:S01]  /*ca90*/  IMAD R104, R3, 0x4, R2 ;  /* 0x0000000403687824 */ /* 0x000fe200078e0202 */
[----:B------:R-:W-:Y:S06]  /*caa0*/  BAR.SYNC.DEFER_BLOCKING 0xe, 0x100 ;  /* 0x0384000000007b1d */ /* 0x000fec0000010000 */
[----:B------:R-:W3:Y:S04]  /*cab0*/  LDS R0, [R104+0x38400] ;  /* 0x0384000068007984 */ /* 0x000ee80000000800 */
[----:B------:R-:W0:Y:S01]  /*cac0*/  LDS R104, [R104+0x38420] ;  /* 0x0384200068687984 */ /* 0x000e220000000800 */
[C---:B---3--:R-:W-:Y:S01]  /*cad0*/  FMUL.FTZ R3, R0.reuse, R53 ;  /* 0x0000003500037220 */ /* 0x048fe20000410000 */
[C---:B------:R-:W-:Y:S01]  /*cae0*/  FMUL.FTZ R2, R0.reuse, R52 ;  /* 0x0000003400027220 */ /* 0x040fe20000410000 */
[C---:B-----5:R-:W-:Y:S01]  /*caf0*/  FMUL.FTZ R51, R0.reuse, R51 ;  /* 0x0000003300337220 */ /* 0x060fe20000410000 */
[C---:B------:R-:W-:Y:S01]  /*cb00*/  FMUL.FTZ R50, R0.reuse, R50 ;  /* 0x0000003200327220 */ /* 0x040fe20000410000 */
[C---:B----4-:R-:W-:Y:S01]  /*cb10*/  FMUL.FTZ R47, R0.reuse, R47 ;  /* 0x0000002f002f7220 */ /* 0x050fe20000410000 */
        /* <DEDUP_REMOVED lines=13> */
[C---:B-1----:R-:W-:Y:S01]  /*cbf0*/  FMUL.FTZ R3, R0.reuse, R49 ;  /* 0x0000003100037220 */ /* 0x042fe20000410000 */
        /* <DEDUP_REMOVED lines=13> */
[----:B------:R-:W-:Y:S01]  /*ccd0*/  STL.64 [R1+0x210], R50 ;  /* 0x0002103201007387 */ /* 0x000fe20000100a00 */
[C---:B-1----:R-:W-:Y:S01]  /*cce0*/  FMUL.FTZ R3, R0.reuse, R43 ;  /* 0x0000002b00037220 */ /* 0x042fe20000410000 */
[----:B------:R-:W-:-:S02]  /*ccf0*/  FMUL.FTZ R2, R0, R42 ;  /* 0x0000002a00027220 */ /* 0x000fc40000410000 */
[----:B------:R1:W-:Y:S04]  /*cd00*/  STL.64 [R1+0x230], R46 ;  /* 0x0002302e01007387 */ /* 0x0003e80000100a00 */
[----:B------:R-:W-:Y:S04]  /*cd10*/  STL.64 [R1+0x250], R44 ;  /* 0x0002502c01007387 */ /* 0x000fe80000100a00 */
[----:B------:R-:W-:Y:S04]  /*cd20*/  STL.64 [R1+0x260], R2 ;  /* 0x0002600201007387 */ /* 0x000fe80000100a00 */
[----:B------:R-:W-:Y:S04]  /*cd30*/  STL.64 [R1+0x270], R40 ;  /* 0x0002702801007387 */ /* 0x000fe80000100a00 */
[----:B------:R-:W-:Y:S04]  /*cd40*/  STL.64 [R1+0x280], R34 ;  /* 0x0002802201007387 */ /* 0x000fe80000100a00 */
        /* <DEDUP_REMOVED lines=8> */
[----:B-1----:R-:W5:Y:S04]  /*cdd0*/  LDL.64 R46, [R1+0x2f8] ;  /* 0x0002f800012e7983 */ /* 0x002f680000100a00 */
[----:B------:R-:W5:Y:S04]  /*cde0*/  LDL.64 R52, [R1+0x318] ;  /* 0x0003180001347983 */ /* 0x000f680000100a00 */
[----:B------:R-:W5:Y:S04]  /*cdf0*/  LDL.64 R50, [R1+0x328] ;  /* 0x0003280001327983 */ /* 0x000f680000100a00 */
[----:B------:R-:W5:Y:S04]  /*ce00*/  LDL.64 R48, [R1+0x338] ;  /* 0x0003380001307983 */ /* 0x000f680000100a00 */
[----:B--2---:R-:W2:Y:S04]  /*ce10*/  LDL.64 R36, [R1+0x348] ;  /* 0x0003480001247983 */ /* 0x004ea80000100a00 */
[----:B------:R-:W2:Y:S04]  /*ce20*/  LDL.64 R44, [R1+0x358] ;  /* 0x00035800012c7983 */ /* 0x000ea80000100a00 */
[----:B------:R-:W2:Y:S04]  /*ce30*/  LDL.64 R42, [R1+0x368] ;  /* 0x00036800012a7983 */ /* 0x000ea80000100a00 */
[----:B------:R-:W2:Y:S04]  /*ce40*/  LDL.64 R40, [R1+0x378] ;  /* 0x0003780001287983 */ /* 0x000ea80000100a00 */
[----:B---3--:R-:W3:Y:S04]  /*ce50*/  LDL.64 R38, [R1+0x388] ;  /* 0x0003880001267983 */ /* 0x008ee80000100a00 */
[----:B----4-:R-:W4:Y:S04]  /*ce60*/  LDL.64 R26, [R1+0x398] ;  /* 0x00039800011a7983 */ /* 0x010f280000100a00 */
[----:B------:R-:W4:Y:S04]  /*ce70*/  LDL.64 R34, [R1+0x3a8] ;  /* 0x0003a80001227983 */ /* 0x000f280000100a00 */
[----:B-----5:R-:W5:Y:S04]  /*ce80*/  LDL.64 R32, [R1+0x3b8] ;  /* 0x0003b80001207983 */ /* 0x020f680000100a00 */
[----:B------:R-:W5:Y:S04]  /*ce90*/  LDL.64 R30, [R1+0x3c8] ;  /* 0x0003c800011e7983 */ /* 0x000f680000100a00 */
[----:B------:R-:W5:Y:S04]  /*cea0*/  LDL.64 R28, [R1+0x3d8] ;  /* 0x0003d800011c7983 */ /* 0x000f680000100a00 */
[----:B------:R-:W5:Y:S04]  /*ceb0*/  LDL.64 R2, [R1+0x3e8] ;  /* 0x0003e80001027983 */ /* 0x000f680000100a00 */
[----:B0-----:R-:W5:Y:S04]  /*cec0*/  LDL.64 R24, [R1+0x3f8] ;  /* 0x0003f80001187983 */ /* 0x001f680000100a00 */
[----:B------:R-:W5:Y:S01]  /*ced0*/  LDL.64 R20, [R1+0x408] ;  /* 0x0004080001147983 */ /* 0x000f620000100a00 */
        /* <DEDUP_REMOVED lines=63> */
[----:B------:R-:W-:Y:S01]  /*d2d0*/  VIADD R0, R105, 0x1 ;  /* 0x0000000169007836 */ /* 0x000fe20000000000 */
        /* <DEDUP_REMOVED lines=31> */
[----:B------:R-:W-:Y:S01]  /*d4d0*/  STL [R1+0x1c8], R0 ;  /* 0x0001c80001007387 */ /* 0x000fe20000100800 */
[----:B------:R-:W-:-:S03]  /*d4e0*/  ISETP.NE.AND P0, PT, R0, 0x2, PT ;  /* 0x000000020000780c */ /* 0x000fc60003f05270 */
[----:B------:R0:W-:Y:S02]  /*d4f0*/  STL.64 [R1+0x310], R4 ;  /* 0x0003100401007387 */ /* 0x0001e40000100a00 */
[----:B0-----:R-:W-:Y:S02]  /*d500*/  IMAD.MOV.U32 R4, RZ, RZ, 0x1 ;  /* 0x00000001ff047424 */ /* 0x001fe400078e00ff */
        /* <DEDUP_REMOVED lines=18> */
[C---:B----4-:R-:W-:Y:S01]  /*d630*/  FMUL.FTZ R27, R104.reuse, R27 ;  /* 0x0000001b681b7220 */ /* 0x050fe20000410000 */
[C---:B------:R-:W-:Y:S01]  /*d640*/  FMUL.FTZ R26, R104.reuse, R26 ;  /* 0x0000001a681a7220 */ /* 0x040fe20000410000 */
[C---:B------:R-:W-:Y:S01]  /*d650*/  FMUL.FTZ R35, R104.reuse, R35 ;  /* 0x0000002368237220 */ /* 0x040fe20000410000 */
[C---:B------:R-:W-:Y:S01]  /*d660*/  FMUL.FTZ R34, R104.reuse, R34 ;  /* 0x0000002268227220 */ /* 0x040fe20000410000 */
[C---:B-----5:R-:W-:Y:S01]  /*d670*/  FMUL.FTZ R33, R104.reuse, R33 ;  /* 0x0000002168217220 */ /* 0x060fe20000410000 */
        /* <DEDUP_REMOVED lines=28> */
[----:B------:R-:W-:Y:S06]  /*d840*/  BAR.ARV 0xf, 0x100 ;  /* 0x03c4000000007b1d */ /* 0x000fec0000002000 */
[----:B------:R-:W-:Y:S05]  /*d850*/  @P0 BRA `(.L_x_3532) ;  /* 0x000001d400080947 */ /* 0x000fea0003800000 */
[----:B------:R-:W2:Y:S04]  /*d860*/  LDL R0, [R1+0x1cc] ;  /* 0x0001cc0001007983 */ /* 0x000ea80000100800 */
[----:B------:R4:W-:Y:S01]  /*d870*/  STL [R1+0x1c8], RZ ;  /* 0x0001c8ff01007387 */ /* 0x0009e20000100800 */
[----:B--2---:R-:W-:-:S05]  /*d880*/  LOP3.LUT R0, R0, 0x1, RZ, 0x3c, !PT ;  /* 0x0000000100007812 */ /* 0x004fca00078e3cff */
[----:B------:R4:W-:Y:S01]  /*d890*/  STL [R1+0x1cc], R0 ;  /* 0x0001cc0001007387 */ /* 0x0009e20000100800 */
[----:B------:R-:W-:Y:S05]  /*d8a0*/  BRA `(.L_x_3532) ;  /* 0x000001d000f47947 */ /* 0x000fea0003800000 */
.L_x_3521:
[----:B----4-:R-:W1:Y:S01]  /*d8b0*/  LDC R0, c[0x0][0x448] ;  /* 0x00011200ff007b82 */ /* 0x010e620000000800 */
[----:B------:R-:W-:Y:S01]  /*d8c0*/  UIADD3 UR10, UP0, UR40, 0x38830, URZ ;  /* 0x00038830280a7890 */ /* 0x000fe2000ff1e03f */
[----:B------:R-:W-:Y:S01]  /*d8d0*/  IMAD.U32 R4, RZ, RZ, UR60 ;  /* 0x0000003cff047e24 */ /* 0x000fe2000f8e00ff */
[----:B------:R-:W-:Y:S01]  /*d8e0*/  UIADD3 UR8, UP1, UR40, 0x38840, URZ ;  /* 0x0003884028087890 */ /* 0x000fe2000ff3e03f */
[----:B------:R-:W-:Y:S01]  /*d8f0*/  IMAD.MOV.U32 R5, RZ, RZ, 0x80 ;  /* 0x00000080ff057424 */ /* 0x000fe200078e00ff */
[----:B------:R-:W-:Y:S01]  /*d900*/  UIADD3 UR6, UP2, UR40, 0x38850, URZ ;  /* 0x0003885028067890 */ /* 0x000fe2000ff5e03f */
[----:B------:R-:W-:Y:S01]  /*d910*/  IMAD.MOV.U32 R7, RZ, RZ, R155 ;  /* 0x000000ffff077224 */ /* 0x000fe200078e009b */
[----:B------:R-:W-:Y:S01]  /*d920*/  UIADD3 UR4, UP3, UR40, 0x38860, URZ ;  /* 0x0003886028047890 */ /* 0x000fe2000ff7e03f */
[----:B------:R-:W4:Y:S01]  /*d930*/  LDC.64 R8, c[0x0][0xad8] ;  /* 0x0002b600ff087b82 */ /* 0x000f220000000a00 */
[----:B------:R-:W-:Y:S01]  /*d940*/  IMAD.MOV.U32 R6, RZ, RZ, 0x100 ;  /* 0x00000100ff067424 */ /* 0x000fe200078e00ff */
[----:B------:R-:W-:Y:S01]  /*d950*/  UIADD3.X UR11, URZ, UR41, URZ, UP0, !UPT ;  /* 0x000000293f0b7290 */ /* 0x000fe200087fe43f */
[----:B------:R-:W-:Y:S01]  /*d960*/  IMAD.U32 R3, RZ, RZ, UR6 ;  /* 0x00000006ff037e24 */ /* 0x000fe2000f8e00ff */
[----:B------:R-:W-:Y:S01]  /*d970*/  UIADD3.X UR9, URZ, UR41, URZ, UP1, !UPT ;  /* 0x000000293f097290 */ /* 0x000fe20008ffe43f */
[----:B------:R-:W-:Y:S01]  /*d980*/  IMAD.U32 R14, RZ, RZ, UR4 ;  /* 0x00000004ff0e7e24 */ /* 0x000fe2000f8e00ff */
[----:B------:R-:W-:Y:S01]  /*d990*/  UIADD3.X UR7, URZ, UR41, URZ, UP2, !UPT ;  /* 0x000000293f077290 */ /* 0x000fe200097fe43f */
[----:B------:R2:W-:Y:S01]  /*d9a0*/  STL.64 [R1+0x28], R4 ;  /* 0x0000280401007387 */ /* 0x0005e20000100a00 */
[----:B------:R-:W-:Y:S01]  /*d9b0*/  UIADD3.X UR5, URZ, UR41, URZ, UP3, !UPT ;  /* 0x000000293f057290 */ /* 0x000fe20009ffe43f */
[----:B------:R-:W-:-:S02]  /*d9c0*/  IMAD.U32 R152, RZ, RZ, UR60 ;  /* 0x0000003cff987e24 */ /* 0x000fc4000f8e00ff */
[----:B------:R3:W-:Y:S01]  /*d9d0*/  STL.64 [R1+0x30], R6 ;  /* 0x0000300601007387 */ /* 0x0007e20000100a00 */
[----:B------:R-:W-:Y:S02]  /*d9e0*/  IMAD.MOV.U32 R153, RZ, RZ, 0x80 ;  /* 0x00000080ff997424 */ /* 0x000fe400078e00ff */
[----:B------:R-:W-:Y:S01]  /*d9f0*/  IMAD.MOV.U32 R154, RZ, RZ, 0x80 ;  /* 0x00000080ff9a7424 */ /* 0x000fe200078e00ff */
[----:B------:R0:W-:Y:S01]  /*da00*/  STL [R1+0x50], R85 ;  /* 0x0000505501007387 */ /* 0x0001e20000100800 */
[----:B-1----:R-:W-:Y:S01]  /*da10*/  ISETP.NE.AND P2, PT, R0, 0x1, PT ;  /* 0x000000010000780c */ /* 0x002fe20003f45270 */
[----:B0-----:R-:W-:Y:S02]  /*da20*/  IMAD.U32 R10, RZ, RZ, UR10 ;  /* 0x0000000aff0a7e24 */ /* 0x001fe4000f8e00ff */
[----:B--2---:R-:W-:Y:S01]  /*da30*/  IMAD.U32 R5, RZ, RZ, UR7 ;  /* 0x00000007ff057e24 */ /* 0x004fe2000f8e00ff */
[----:B------:R0:W-:Y:S01]  /*da40*/  STL.128 [R1], R152 ;  /* 0x0000009801007387 */ /* 0x0001e20000100c00 */
[----:B------:R-:W-:-:S02]  /*da50*/  IMAD.U32 R12, RZ, RZ, UR8 ;  /* 0x00000008ff0c7e24 */ /* 0x000fc4000f8e00ff */
[----:B---3--:R-:W-:Y:S01]  /*da60*/  IMAD.U32 R7, RZ, RZ, UR5 ;  /* 0x00000005ff077e24 */ /* 0x008fe2000f8e00ff */
[----:B------:R0:W-:Y:S01]  /*da70*/  STL [R1+0x10], RZ ;  /* 0x000010ff01007387 */ /* 0x0001e20000100800 */
[----:B------:R-:W-:Y:S01]  /*da80*/  IMAD.U32 R11, RZ, RZ, UR11 ;  /* 0x0000000bff0b7e24 */ /* 0x000fe2000f8e00ff */
[----:B----4-:R-:W-:Y:S01]  /*da90*/  ISETP.GE.AND P3, PT, R9, 0x1, PT ;  /* 0x000000010900780c */ /* 0x010fe20003f66270 */
[----:B------:R-:W-:Y:S01]  /*daa0*/  IMAD.U32 R13, RZ, RZ, UR9 ;  /* 0x00000009ff0d7e24 */ /* 0x000fe2000f8e00ff */
[----:B------:R0:W-:Y:S01]  /*dab0*/  STL [R1+0x38], RZ ;  /* 0x000038ff01007387 */ /* 0x0001e20000100800 */
[----:B------:R-:W1:Y:S01]  /*dac0*/  @P2 LDC R0, c[0x0][0x44c] ;  /* 0x00011300ff002b82 */ /* 0x000e620000000800 */
[----:B------:R-:W-:Y:S02]  /*dad0*/  IMAD.MOV.U32 R4, RZ, RZ, R3 ;  /* 0x000000ffff047224 */ /* 0x000fe400078e0003 */
[----:B------:R-:W-:Y:S01]  /*dae0*/  IMAD.MOV.U32 R6, RZ, RZ, R14 ;  /* 0x000000ffff067224 */ /* 0x000fe200078e000e */
[----:B------:R0:W-:Y:S01]  /*daf0*/  STL.64 [R1+0x18], R10 ;  /* 0x0000180a01007387 */ /* 0x0001e20000100a00 */
[----:B------:R-:W-:-:S02]  /*db00*/  VIADD R3, R181, 0x3f ;  /* 0x0000003fb5037836 */ /* 0x000fc40000000000 */
[----:B------:R-:W-:Y:S01]  /*db10*/  IMAD.U32 R30, RZ, RZ, UR39 ;  /* 0x00000027ff1e7e24 */ /* 0x000fe2000f8e00ff */
[----:B------:R-:W2:Y:S01]  /*db20*/  @P2 LDC R15, c[0x0][0x450] ;  /* 0x00011400ff0f2b82 */ /* 0x000ea20000000800 */
[----:B------:R0:W-:Y:S01]  /*db30*/  STL.128 [R1+0x40], R4 ;  /* 0x0000400401007387 */ /* 0x0001e20000100c00 */
[----:B------:R-:W-:Y:S02]  /*db40*/  IMAD.U32 R56, RZ, RZ, UR39 ;  /* 0x00000027ff387e24 */ /* 0x000fe4000f8e00ff */
[----:B------:R-:W-:Y:S01]  /*db50*/  IADD3 R30, P0, R30, 0x28, RZ ;  /* 0x000000281e1e7810 */ /* 0x000fe20007f1e0ff */
[----:B------:R0:W-:Y:S02]  /*db60*/  STL.64 [R1+0x20], R12 ;  /* 0x0000200c01007387 */ /* 0x0001e40000100a00 */
[----:B------:R-:W-:Y:S02]  /*db70*/  IADD3 R56, P1, R56, 0x50, RZ ;  /* 0x0000005038387810 */ /* 0x000fe40007f3e0ff */
[----:B------:R-:W-:-:S03]  /*db80*/  IMAD.X R33, RZ, RZ, UR42, P0 ;  /* 0x0000002aff217e24 */ /* 0x000fc600080e06ff */
[----:B------:R-:W-:Y:S02]  /*db90*/  IMAD.X R57, RZ, RZ, UR42, P1 ;  /* 0x0000002aff397e24 */ /* 0x000fe400088e06ff */
[----:B-1----:R-:W-:-:S05]  /*dba0*/  @P2 IMAD.HI.U32 R0, R3, R0, RZ ;  /* 0x0000000003002227 */ /* 0x002fca00078e00ff */
[----:B--2---:R-:W-:-:S05]  /*dbb0*/  @P2 SHF.R.U32.HI R3, RZ, R15, R0 ;  /* 0x0000000fff032219 */ /* 0x004fca0000011600 */
[----:B------:R-:W-:-:S04]  /*dbc0*/  IMAD.IADD R3, R212, 0x1, R3 ;  /* 0x00000001d4037824 */ /* 0x000fc800078e0203 */
[----:B------:R-:W-:Y:S01]  /*dbd0*/  IMAD.IADD R8, R3, 0x1, R8 ;  /* 0x0000000103087824 */ /* 0x000fe200078e0208 */
[----:B0-----:R-:W-:Y:S06]  /*dbe0*/  @!P3 BRA `(.L_x_3538) ;  /* 0x000000000048b947 */ /* 0x001fec0003800000 */
        /* <DEDUP_REMOVED lines=11> */
.L_x_3540:
[----:B------:R-:W-:-:S13]  /*dca0*/  ISETP.NE.AND P0, PT, R9, 0x1, PT ;  /* 0x000000010900780c */ /* 0x000fda0003f05270 */
[----:B------:R-:W0:Y:S02]  /*dcb0*/  @P0 LDC.64 R4, c[0x0][0xae0] ;  /* 0x0002b800ff040b82 */ /* 0x000e240000000a00 */
[----:B0-----:R-:W-:-:S05]  /*dcc0*/  @P0 IMAD.HI.U32 R4, R0, R4, RZ ;  /* 0x0000000400040227 */ /* 0x001fca00078e00ff */
[----:B------:R-:W-:-:S07]  /*dcd0*/  @P0 SHF.R.U32.HI R0, RZ, R5, R4 ;  /* 0x00000005ff000219 */ /* 0x000fce0000011604 */
.L_x_3541:
[----:B------:R-:W-:Y:S05]  /*dce0*/  BSYNC B0 ;  /* 0x0000000000007941 */ /* 0x000fea0003800000 */
.L_x_3539:
[----:B------:R-:W-:-:S05]  /*dcf0*/  IMAD R3, R0, R9, R9 ;  /* 0x0000000900037224 */ /* 0x000fca00078e0209 */
[----:B------:R-:W-:-:S07]  /*dd00*/  VIMNMX R8, R8, R3, PT ;  /* 0x0000000308087248 */ /* 0x000fce0003fe0100 */
.L_x_3538:
[----:B------:R-:W0:Y:S01]  /*dd10*/  @P2 LDC R0, c[0x0][0x44c] ;  /* 0x00011300ff002b82 */ /* 0x000e220000000800 */
[----:B------:R-:W-:Y:S01]  /*dd20*/  VIADD R8, R8, 0x3f ;  /* 0x0000003f08087836 */ /* 0x000fe20000000000 */
[----:B------:R-:W-:Y:S01]  /*dd30*/  ULDC UR4, c[0x0][0xad4] ;  /* 0x0002b50000047ab9 */ /* 0x000fe20000000800 */
[----:B------:R-:W-:-:S03]  /*dd40*/  IMAD.MOV.U32 R5, RZ, RZ, R181 ;  /* 0x000000ffff057224 */ /* 0x000fc600078e00b5 */
        /* <DEDUP_REMOVED lines=20> */
.L_x_3544:
[----:B------:R-:W-:-:S13]  /*de90*/  ISETP.NE.AND P0, PT, R9, 0x1, PT ;  /* 0x000000010900780c */ /* 0x000fda0003f05270 */
[----:B------:R-:W0:Y:S02]  /*dea0*/  @P0 LDC.64 R4, c[0x0][0xae0] ;  /* 0x0002b800ff040b82 */ /* 0x000e240000000a00 */
[----:B0-----:R-:W-:-:S05]  /*deb0*/  @P0 IMAD.HI.U32 R4, R0, R4, RZ ;  /* 0x0000000400040227 */ /* 0x001fca00078e00ff */
[----:B------:R-:W-:-:S07]  /*dec0*/  @P0 SHF.R.U32.HI R0, RZ, R5, R4 ;  /* 0x00000005ff000219 */ /* 0x000fce0000011604 */
.L_x_3545:
[----:B------:R-:W-:Y:S05]  /*ded0*/  BSYNC B0 ;  /* 0x0000000000007941 */ /* 0x000fea0003800000 */
.L_x_3543:
[----:B------:R-:W-:-:S05]  /*dee0*/  IMAD R0, R0, R9, RZ ;  /* 0x0000000900007224 */ /* 0x000fca00078e02ff */
[----:B------:R-:W-:-:S07]  /*def0*/  VIMNMX R3, R3, R0, !PT ;  /* 0x0000000003037248 */ /* 0x000fce0007fe0100 */
.L_x_3542:
        /* <DEDUP_REMOVED lines=39> */
.L_x_3547:
[----:B------:R-:W-:Y:S05]  /*e170*/  BSYNC B0 ;  /* 0x0000000000007941 */ /* 0x000fea0003800000 */
.L_x_3546:
[----:B------:R-:W-:Y:S01]  /*e180*/  IMAD R180, R220, R193, R9 ;  /* 0x000000c1dcb47224 */ /* 0x000fe200078e0209 */
[----:B------:R-:W-:-:S04]  /*e190*/  PRMT R4, RZ, 0x7610, R4 ;  /* 0x00007610ff047816 */ /* 0x000fc80000000004 */
[----:B------:R-:W-:-:S04]  /*e1a0*/  VIADDMNMX R193, R180, R193, R26, PT ;  /* 0x000000c1b4c17246 */ /* 0x000fc8000380011a */
[----:B------:R-:W-:-:S13]  /*e1b0*/  ISETP.GT.AND P0, PT, R193, R180, PT ;  /* 0x000000b4c100720c */ /* 0x000fda0003f04270 */
[----:B------:R-:W-:Y:S05]  /*e1c0*/  @!P0 BRA `(.L_x_3532) ;  /* 0x000001c800ac8947 */ /* 0x000fea0003800000 */
[----:B------:R-:W0:Y:S01]  /*e1d0*/  S2R R0, SR_TID.X ;  /* 0x0000000000007919 */ /* 0x000e220000002100 */
[----:B------:R-:W-:Y:S01]  /*e1e0*/  VIADD R10, R2, 0x36400 ;  /* 0x00036400020a7836 */ /* 0x000fe20000000000 */
[----:B------:R-:W-:Y:S01]  /*e1f0*/  UIADD3 UR4, UP0, UR40, 0x38400, URZ ;  /* 0x0003840028047890 */ /* 0x000fe2000ff1e03f */
[----:B------:R-:W-:Y:S01]  /*e200*/  IMAD.MOV.U32 R4, RZ, RZ, 0x1 ;  /* 0x00000001ff047424 */ /* 0x000fe200078e00ff */
[----:B------:R1:W5:Y:S01]  /*e210*/  LDL R13, [R1+0x464] ;  /* 0x00046400010d7983 */ /* 0x0003620000100800 */
[----:B------:R-:W-:Y:S01]  /*e220*/  IMAD.MOV.U32 R5, RZ, RZ, RZ ;  /* 0x000000ffff057224 */ /* 0x000fe200078e00ff */
[----:B------:R-:W-:Y:S01]  /*e230*/  LOP3.LUT P0, RZ, R10, 0x3ff, RZ, 0xc0, !PT ;  /* 0x000003ff0aff7812 */ /* 0x000fe2000780c0ff */
[----:B------:R-:W-:Y:S01]  /*e240*/  IMAD.MOV.U32 R6, RZ, RZ, 0x1 ;  /* 0x00000001ff067424 */ /* 0x000fe200078e00ff */
[----:B------:R-:W2:Y:S01]  /*e250*/  S2R R28, SR_TID.X ;  /* 0x00000000001c7919 */ /* 0x000ea20000002100 */
[----:B------:R-:W-:Y:S01]  /*e260*/  IMAD.MOV.U32 R7, RZ, RZ, RZ ;  /* 0x000000ffff077224 */ /* 0x000fe200078e00ff */
[----:B------:R-:W-:Y:S01]  /*e270*/  UIADD3.X UR5, URZ, UR41, URZ, UP0, !UPT ;  /* 0x000000293f057290 */ /* 0x000fe200087fe43f */
[----:B------:R-:W-:-:S02]  /*e280*/  VIADD R10, R2, 0x26400 ;  /* 0x00026400020a7836 */ /* 0x000fc40000000000 */
[C---:B------:R-:W-:Y:S01]  /*e290*/  VIADD R11, R2.reuse, 0x400 ;  /* 0x00000400020b7836 */ /* 0x040fe20000000000 */
[----:B------:R3:W-:Y:S01]  /*e2a0*/  STL.128 [R1+0x60], R4 ;  /* 0x0000600401007387 */ /* 0x0007e20000100c00 */
[----:B------:R-:W-:Y:S01]  /*e2b0*/  VIADD R60, R2, 0x20400 ;  /* 0x00020400023c7836 */ /* 0x000fe20000000000 */
[----:B------:R-:W-:Y:S01]  /*e2c0*/  SHF.R.U32.HI R10, RZ, 0x4, R10 ;  /* 0x00000004ff0a7819 */ /* 0x000fe2000001160a */
[----:B------:R-:W-:Y:S02]  /*e2d0*/  IMAD.U32 R8, RZ, RZ, UR4 ;  /* 0x00000004ff087e24 */ /* 0x000fe4000f8e00ff */
[----:B------:R-:W-:Y:S01]  /*e2e0*/  IMAD.U32 R9, RZ, RZ, UR5 ;  /* 0x00000005ff097e24 */ /* 0x000fe2000f8e00ff */
[----:B------:R-:W-:Y:S01]  /*e2f0*/  LOP3.LUT R10, R10, 0x3fff, RZ, 0xc0, !PT ;  /* 0x00003fff0a0a7812 */ /* 0x000fe200078ec0ff */
[----:B------:R-:W-:Y:S02]  /*e300*/  IMAD.U32 R26, RZ, RZ, UR39 ;  /* 0x00000027ff1a7e24 */ /* 0x000fe4000f8e00ff */
[----:B------:R-:W-:Y:S01]  /*e310*/  IMAD.U32 R52, RZ, RZ, UR39 ;  /* 0x00000027ff347e24 */ /* 0x000fe2000f8e00ff */
[----:B------:R-:W-:Y:S01]  /*e320*/  LOP3.LUT R10, R10, 0x10000, RZ, 0xfc, !PT ;  /* 0x000100000a0a7812 */ /* 0x000fe200078efcff */
[----:B------:R4:W-:Y:S01]  /*e330*/  STL.64 [R1+0x58], R8 ;  /* 0x0000580801007387 */ /* 0x0009e20000100a00 */
[----:B------:R-:W-:-:S02]  /*e340*/  IMAD.U32 R48, RZ, RZ, UR39 ;  /* 0x00000027ff307e24 */ /* 0x000fc4000f8e00ff */
[----:B------:R-:W-:Y:S01]  /*e350*/  IMAD.U32 R41, RZ, RZ, UR39 ;  /* 0x00000027ff297e24 */ /* 0x000fe2000f8e00ff */
[----:B---3--:R-:W-:Y:S01]  /*e360*/  SHF.R.U32.HI R5, RZ, 0x4, R11 ;  /* 0x00000004ff057819 */ /* 0x008fe2000001160b */
[----:B------:R-:W-:Y:S02]  /*e370*/  IMAD.MOV.U32 R7, RZ, RZ, 0x40000040 ;  /* 0x40000040ff077424 */ /* 0x000fe400078e00ff */
[C---:B0-----:R-:W-:Y:S01]  /*e380*/  VIADD R3, R0.reuse, 0xffffff80 ;  /* 0xffffff8000037836 */ /* 0x041fe20000000000 */
[----:B------:R-:W-:Y:S01]  /*e390*/  LOP3.LUT R5, R5, 0x3fff, RZ, 0xc0, !PT ;  /* 0x00003fff05057812 */ /* 0x000fe200078ec0ff */
[----:B------:R-:W-:Y:S02]  /*e3a0*/  VIADD R0, R0, 0xffffff80 ;  /* 0xffffff8000007836 */ /* 0x000fe40000000000 */
[----:B----4-:R-:W-:Y:S01]  /*e3b0*/  IMAD.MOV.U32 R9, RZ, RZ, 0x40000040 ;  /* 0x40000040ff097424 */ /* 0x010fe200078e00ff */
[----:B------:R-:W-:Y:S01]  /*e3c0*/  LOP3.LUT R6, R5, 0x10000, RZ, 0xfc, !PT ;  /* 0x0001000005067812 */ /* 0x000fe200078efcff */
[----:B------:R-:W-:Y:S01]  /*e3d0*/  IMAD.MOV.U32 R5, RZ, RZ, 0x40000040 ;  /* 0x40000040ff057424 */ /* 0x000fe200078e00ff */
[----:B------:R-:W-:Y:S01]  /*e3e0*/  SHF.R.S32.HI R0, RZ, 0x1f, R0 ;  /* 0x0000001fff007819 */ /* 0x000fe20000011400 */
[----:B--2---:R-:W-:-:S02]  /*e3f0*/  VIADD R12, R28, 0xffffff80 ;  /* 0xffffff801c0c7836 */ /* 0x004fc40000000000 */
[----:B------:R-:W-:Y:S01]  /*e400*/  IMAD.U32 R50, RZ, RZ, UR39 ;  /* 0x00000027ff327e24 */ /* 0x000fe2000f8e00ff */
[----:B------:R-:W-:Y:S01]  /*e410*/  LEA.HI R0, R0, R3, RZ, 0x7 ;  /* 0x0000000300007211 */ /* 0x000fe200078f38ff */
[----:B------:R-:W-:Y:S01]  /*e420*/  IMAD.U32 R43, RZ, RZ, UR39 ;  /* 0x00000027ff2b7e24 */ /* 0x000fe2000f8e00ff */
[----:B------:R-:W-:Y:S01]  /*e430*/  STL [R1+0x74], R12 ;  /* 0x0000740c01007387 */ /* 0x000fe20000100800 */
[----:B------:R-:W-:Y:S01]  /*e440*/  IMAD.U32 R45, RZ, RZ, UR39 ;  /* 0x00000027ff2d7e24 */ /* 0x000fe2000f8e00ff */
[----:B------:R-:W-:Y:S01]  /*e450*/  SHF.R.S32.HI R0, RZ, 0x7, R0 ;  /* 0x00000007ff007819 */ /* 0x000fe20000011400 */
[----:B------:R-:W-:-:S05]  /*e460*/  IMAD.U32 R35, RZ, RZ, UR39 ;  /* 0x00000027ff237e24 */ /* 0x000fca000f8e00ff */
[----:B------:R-:W0:Y:S02]  /*e470*/  SHFL.IDX PT, R0, R0, RZ, 0x1f ;  /* 0x00001fff00007589 */ /* 0x000e2400000e0000 */
[----:B0-----:R-:W-:-:S04]  /*e480*/  LEA.HI R3, R0, R0, RZ, 0x1 ;  /* 0x0000000000037211 */ /* 0x001fc800078f08ff */
[----:B------:R-:W-:-:S05]  /*e490*/  LOP3.LUT R3, R3, 0x6, RZ, 0xc0, !PT ;  /* 0x0000000603037812 */ /* 0x000fca00078ec0ff */
[----:B------:R-:W-:Y:S02]  /*e4a0*/  IMAD.IADD R0, R0, 0x1, -R3 ;  /* 0x0000000100007824 */ /* 0x000fe400078e0a03 */
[----:B------:R-:W-:Y:S02]  /*e4b0*/  VIADD R3, R2, 0x22400 ;  /* 0x0002240002037836 */ /* 0x000fe40000000000 */
[----:B------:R-:W-:Y:S01]  /*e4c0*/  IMAD R4, R0, 0x8000, R11 ;  /* 0x0000800000047824 */ /* 0x000fe200078e020b */
[----:B------:R-:W-:Y:S02]  /*e4d0*/  SHF.R.U32.HI R0, RZ, 0x4, R60 ;  /* 0x00000004ff007819 */ /* 0x000fe4000001163c */
[----:B------:R-:W-:Y:S02]  /*e4e0*/  SHF.R.U32.HI R3, RZ, 0x4, R3 ;  /* 0x00000004ff037819 */ /* 0x000fe40000011603 */
[----:B------:R-:W-:Y:S02]  /*e4f0*/  SHF.R.U32.HI R4, RZ, 0x4, R4 ;  /* 0x00000004ff047819 */ /* 0x000fe40000011604 */
[----:B------:R-:W-:-:S02]  /*e500*/  LOP3.LUT R3, R3, 0x3fff, RZ, 0xc0, !PT ;  /* 0x00003fff03037812 */ /* 0x000fc400078ec0ff */
[----:B------:R-:W-:Y:S02]  /*e510*/  LOP3.LUT R0, R0, 0x3fff, RZ, 0xc0, !PT ;  /* 0x00003fff00007812 */ /* 0x000fe400078ec0ff */
[----:B------:R-:W-:Y:S02]  /*e520*/  LOP3.LUT R11, R3, 0x10000, RZ, 0xfc, !PT ;  /* 0x00010000030b7812 */ /* 0x000fe400078efcff */
[----:B------:R-:W-:Y:S01]  /*e530*/  LOP3.LUT R3, R4, 0x3fff, RZ, 0xc0, !PT ;  /* 0x00003fff04037812 */ /* 0x000fe200078ec0ff */
[----:B------:R-:W-:Y:S01]  /*e540*/  IMAD.MOV.U32 R4, RZ, RZ, R10 ;  /* 0x000000ffff047224 */ /* 0x000fe200078e000a */
[----:B------:R-:W-:Y:S01]  /*e550*/  LOP3.LUT R8, R0, 0x10000, RZ, 0xfc, !PT ;  /* 0x0001000000087812 */ /* 0x000fe200078efcff */
[----:B------:R-:W-:Y:S01]  /*e560*/  IMAD.U32 R10, RZ, RZ, UR39 ;  /* 0x00000027ff0a7e24 */ /* 0x000fe2000f8e00ff */
[----:B------:R-:W-:Y:S01]  /*e570*/  LOP3.LUT R3, R3, 0x2000000, RZ, 0xfc, !PT ;  /* 0x0200000003037812 */ /* 0x000fe200078efcff */
[----:B------:R-:W-:Y:S01]  /*e580*/  BSSY B6, `(.L_x_3548) ;  /* 0x0000037000067945 */ /* 0x000fe20003800000 */
[----:B------:R0:W-:Y:S01]  /*e590*/  STL.128 [R1+0x90], R4 ;  /* 0x0000900401007387 */ /* 0x0001e20000100c00 */
[----:B------:R-:W-:Y:S01]  /*e5a0*/  IADD3 R26, P6, R26, 0x58, RZ ;  /* 0x000000581a1a7810 */ /* 0x000fe20007fde0ff */
[----:B------:R-:W-:-:S02]  /*e5b0*/  IMAD.MOV.U32 R0, RZ, RZ, R167 ;  /* 0x000000ffff007224 */ /* 0x000fc400078e00a7 */
[----:B------:R1:W-:Y:S01]  /*e5c0*/  STL.64 [R1+0x78], R8 ;  /* 0x0000780801007387 */ /* 0x0003e20000100a00 */
[----:B0-----:R-:W-:-:S03]  /*e5d0*/  IMAD.MOV.U32 R6, RZ, RZ, R3 ;  /* 0x000000ffff067224 */ /* 0x001fc600078e0003 */
[----:B------:R1:W5:Y:S01]  /*e5e0*/  LDL R3, [R1+0x468] ;  /* 0x0004680001037983 */ /* 0x0003620000100800 */
[----:B------:R-:W-:-:S05]  /*e5f0*/  IMAD.MOV.U32 R4, RZ, RZ, R11 ;  /* 0x000000ffff047224 */ /* 0x000fca00078e000b */
[----:B------:R1:W-:Y:S01]  /*e600*/  STL.128 [R1+0x80], R4 ;  /* 0x0000800401007387 */ /* 0x0003e20000100c00 */
[----:B------:R-:W-:Y:S02]  /*e610*/  IADD3 R39, P2, R10, 0x74, RZ ;  /* 0x000000740a277810 */ /* 0x000fe40007f5e0ff */
[----:B------:R-:W-:Y:S01]  /*e620*/  IADD3 R52, P5, R52, 0x60, RZ ;  /* 0x0000006034347810 */ /* 0x000fe20007fbe0ff */
[----:B------:R-:W-:Y:S01]  /*e630*/  IMAD.X R27, RZ, RZ, UR42, P6 ;  /* 0x0000002aff1b7e24 */ /* 0x000fe2000b0e06ff */
[----:B------:R-:W-:Y:S01]  /*e640*/  IADD3 R48, P1, R48, 0x68, RZ ;  /* 0x0000006830307810 */ /* 0x000fe20007f3e0ff */
[----:B------:R-:W-:Y:S01]  /*e650*/  IMAD.X R44, RZ, RZ, UR42, P2 ;  /* 0x0000002aff2c7e24 */ /* 0x000fe200090e06ff */
[----:B------:R-:W-:Y:S01]  /*e660*/  IADD3 R41, P4, R41, 0x78, RZ ;  /* 0x0000007829297810 */ /* 0x000fe20007f9e0ff */
[----:B------:R-:W-:Y:S01]  /*e670*/  IMAD.X R51, RZ, RZ, UR42, P5 ;  /* 0x0000002aff337e24 */ /* 0x000fe2000a8e06ff */
[----:B------:R-:W-:Y:S02]  /*e680*/  IADD3 R50, P3, R50, 0x80, RZ ;  /* 0x0000008032327810 */ /* 0x000fe40007f7e0ff */
[----:B------:R-:W-:-:S02]  /*e690*/  IADD3 R43, P2, R43, 0x88, RZ ;  /* 0x000000882b2b7810 */ /* 0x000fc40007f5e0ff */
[----:B------:R-:W-:Y:S02]  /*e6a0*/  IADD3 R45, P6, R45, 0x90, RZ ;  /* 0x000000902d2d7810 */ /* 0x000fe40007fde0ff */
[----:B------:R-:W-:Y:S01]  /*e6b0*/  IADD3 R35, P5, R35, 0x98, RZ ;  /* 0x0000009823237810 */ /* 0x000fe20007fbe0ff */
[----:B------:R-:W-:Y:S02]  /*e6c0*/  IMAD.X R47, RZ, RZ, UR42, P1 ;  /* 0x0000002aff2f7e24 */ /* 0x000fe400088e06ff */
[----:B------:R-:W-:Y:S02]  /*e6d0*/  IMAD.X R40, RZ, RZ, UR42, P4 ;  /* 0x0000002aff287e24 */ /* 0x000fe4000a0e06ff */
[----:B------:R-:W-:Y:S02]  /*e6e0*/  IMAD.X R49, RZ, RZ, UR42, P3 ;  /* 0x0000002aff317e24 */ /* 0x000fe400098e06ff */
[----:B------:R-:W-:Y:S02]  /*e6f0*/  IMAD.X R42, RZ, RZ, UR42, P2 ;  /* 0x0000002aff2a7e24 */ /* 0x000fe400090e06ff */
[----:B------:R-:W-:-:S02]  /*e700*/  IMAD.X R46, RZ, RZ, UR42, P6 ;  /* 0x0000002aff2e7e24 */ /* 0x000fc4000b0e06ff */
[----:B------:R-:W-:Y:S01]  /*e710*/  IMAD.X R36, RZ, RZ, UR42, P5 ;  /* 0x0000002aff247e24 */ /* 0x000fe2000a8e06ff */
        /* <DEDUP_REMOVED lines=14> */
[----:B-----5:R-:W-:-:S07]  /*e800*/  IMAD.MOV.U32 R13, RZ, RZ, RZ ;  /* 0x000000ffff0d7224 */ /* 0x020fce00078e00ff */
[----:B------:R-:W-:-:S07]  /*e810*/  LEPC R20, `(.L_x_3550) ;  /* 0x000000001014794e */ /* 0x000fce0000000000 */
[----:B0-----:R-:W-:Y:S05]  /*e820*/  CALL.ABS.NOINC R14 ;  /* 0x000000000e007343 */ /* 0x001fea0003c00000 */
.L_x_3550:
        /* <DEDUP_REMOVED lines=12> */
.L_x_3549:
[----:B------:R-:W-:Y:S05]  /*e8f0*/  BSYNC B6 ;  /* 0x0000000000067941 */ /* 0x000fea0003800000 */
.L_x_3548:
[----:B-----5:R-:W-:Y:S01]  /*e900*/  SHF.R.S32.HI R4, RZ, 0x1f, R3 ;  /* 0x0000001fff047819 */ /* 0x020fe20000011403 */
[----:B------:R-:W-:Y:S01]  /*e910*/  UIADD3 UR4, UP1, UR39, 0x70, URZ ;  /* 0x0000007027047890 */ /* 0x000fe2000ff3e03f */
[----:B------:R-:W-:Y:S01]  /*e920*/  VIADD R8, R28, 0xffffff80 ;  /* 0xffffff801c087836 */ /* 0x000fe20000000000 */
[----:B------:R-:W-:Y:S01]  /*e930*/  UIADD3 UR6, UP0, UR39, 0xfc, URZ ;  /* 0x000000fc27067890 */ /* 0x000fe2000ff1e03f */
[----:B------:R-:W-:Y:S01]  /*e940*/  LEA.HI R5, R4, R3, RZ, 0x3 ;  /* 0x0000000304057211 */ /* 0x000fe200078f18ff */
[----:B------:R-:W-:Y:S01]  /*e950*/  UIADD3.X UR5, URZ, UR42, URZ, UP1, !UPT ;  /* 0x0000002a3f057290 */ /* 0x000fe20008ffe43f */
[----:B------:R-:W0:Y:S01]  /*e960*/  LDC.64 R28, c[0x0][0xad8] ;  /* 0x0002b600ff1c7b82 */ /* 0x000e220000000a00 */
[----:B------:R-:W-:Y:S01]  /*e970*/  UIADD3.X UR7, URZ, UR42, URZ, UP0, !UPT ;  /* 0x0000002a3f077290 */ /* 0x000fe200087fe43f */
[C---:B------:R-:W-:Y:S01]  /*e980*/  LOP3.LUT R4, R5.reuse, 0xfffffff8, RZ, 0xc0, !PT ;  /* 0xfffffff805047812 */ /* 0x040fe200078ec0ff */
[----:B------:R-:W-:Y:S01]  /*e990*/  IMAD.SHL.U32 R5, R5, 0x40, RZ ;  /* 0x0000004005057824 */ /* 0x000fe200078e00ff */
[----:B------:R1:W-:Y:S01]  /*e9a0*/  STL [R1+0xcc], R8 ;  /* 0x0000cc0801007387 */ /* 0x0003e20000100800 */
[----:B------:R-:W-:Y:S01]  /*e9b0*/  IMAD.U32 R7, RZ, RZ, UR6 ;  /* 0x00000006ff077e24 */ /* 0x000fe2000f8e00ff */
[----:B------:R-:W-:Y:S01]  /*e9c0*/  UIADD3 UR6, UP0, UR39, 0xb0, URZ ;  /* 0x000000b027067890 */ /* 0x000fe2000ff1e03f */
[----:B------:R-:W-:Y:S01]  /*e9d0*/  IMAD.IADD R3, R3, 0x1, -R4 ;  /* 0x0000000103037824 */ /* 0x000fe200078e0a04 */
[----:B------:R-:W-:Y:S01]  /*e9e0*/  LOP3.LUT R9, R5, 0xfffffe00, RZ, 0xc0, !PT ;  /* 0xfffffe0005097812 */ /* 0x000fe200078ec0ff */
[----:B------:R-:W-:Y:S01]  /*e9f0*/  IMAD.U32 R12, RZ, RZ, UR5 ;  /* 0x00000005ff0c7e24 */ /* 0x000fe2000f8e00ff */
[----:B------:R-:W2:Y:S01]  /*ea00*/  LDC.64 R20, c[0x0][0xae0] ;  /* 0x0002b800ff147b82 */ /* 0x000ea20000000a00 */
[C---:B------:R-:W-:Y:S01]  /*ea10*/  IMAD.SHL.U32 R4, R3.reuse, 0x40, RZ ;  /* 0x0000004003047824 */ /* 0x040fe200078e00ff */
[----:B------:R-:W-:Y:S01]  /*ea20*/  LOP3.LUT P0, RZ, R3, 0x2, RZ, 0xc0, !PT ;  /* 0x0000000203ff7812 */ /* 0x000fe2000780c0ff */
[----:B------:R-:W-:Y:S01]  /*ea30*/  IMAD.U32 R10, RZ, RZ, UR7 ;  /* 0x00000007ff0a7e24 */ /* 0x000fe2000f8e00ff */
[----:B------:R-:W-:Y:S01]  /*ea40*/  UIADD3.X UR7, URZ, UR42, URZ, UP0, !UPT ;  /* 0x0000002a3f077290 */ /* 0x000fe200087fe43f */
[----:B------:R-:W-:Y:S01]  /*ea50*/  IMAD.U32 R11, RZ, RZ, UR4 ;  /* 0x00000004ff0b7e24 */ /* 0x000fe2000f8e00ff */
[----:B------:R-:W-:Y:S01]  /*ea60*/  LOP3.LUT R6, R4, 0x1c0, RZ, 0xc0, !PT ;  /* 0x000001c004067812 */ /* 0x000fe200078ec0ff */
[----:B------:R-:W-:Y:S01]  /*ea70*/  IMAD.MOV.U32 R4, RZ, RZ, R7 ;  /* 0x000000ffff047224 */ /* 0x000fe200078e0007 */
[----:B------:R-:W-:Y:S01]  /*ea80*/  UIADD3 UR4, UP1, UR39, 0xa0, URZ ;  /* 0x000000a027047890 */ /* 0x000fe2000ff3e03f */
[----:B------:R-:W-:Y:S01]  /*ea90*/  IMAD R9, R0, 0x400, R9 ;  /* 0x0000040000097824 */ /* 0x000fe200078e0209 */
[----:B-1----:R-:W-:Y:S01]  /*eaa0*/  LOP3.LUT R8, R6, 0x8, R13, 0xf8, !PT ;  /* 0x0000000806087812 */ /* 0x002fe200078ef80d */
[----:B------:R-:W-:Y:S01]  /*eab0*/  IMAD.MOV.U32 R5, RZ, RZ, R10 ;  /* 0x000000ffff057224 */ /* 0x000fe200078e000a */
[----:B------:R-:W-:Y:S01]  /*eac0*/  SHF.R.U32.HI R13, RZ, 0x3, R6 ;  /* 0x00000003ff0d7819 */ /* 0x000fe20000011606 */
[----:B------:R-:W-:Y:S01]  /*ead0*/  IMAD.MOV.U32 R6, RZ, RZ, R11 ;  /* 0x000000ffff067224 */ /* 0x000fe200078e000b */
[----:B------:R-:W-:Y:S01]  /*eae0*/  UIADD3.X UR5, URZ, UR42, URZ, UP1, !UPT ;  /* 0x0000002a3f057290 */ /* 0x000fe20008ffe43f */
[----:B------:R-:W-:Y:S01]  /*eaf0*/  IMAD.MOV.U32 R7, RZ, RZ, R12 ;  /* 0x000000ffff077224 */ /* 0x000fe200078e000c */
[----:B------:R-:W-:Y:S01]  /*eb00*/  LOP3.LUT R0, R8, R13, RZ, 0x3c, !PT ;  /* 0x0000000d08007212 */ /* 0x000fe200078e3cff */
[----:B------:R-:W-:Y:S01]  /*eb10*/  IMAD.MOV.U32 R15, RZ, RZ, 0x2 ;  /* 0x00000002ff0f7424 */ /* 0x000fe200078e00ff */
[----:B------:R-:W1:Y:S01]  /*eb20*/  LDC.64 R12, c[0x0][0xad0] ;  /* 0x0002b400ff0c7b82 */ /* 0x000e620000000a00 */
[----:B------:R-:W-:Y:S01]  /*eb30*/  IMAD.MOV.U32 R54, RZ, RZ, 0x10 ;  /* 0x00000010ff367424 */ /* 0x000fe200078e00ff */
[----:B------:R3:W-:Y:S01]  /*eb40*/  STL.128 [R1+0x100], R4 ;  /* 0x0001000401007387 */ /* 0x0007e20000100c00 */
[----:B------:R-:W-:Y:S01]  /*eb50*/  IMAD.IADD R0, R9, 0x1, R0 ;  /* 0x0000000109007824 */ /* 0x000fe200078e0200 */
[----:B------:R-:W-:Y:S01]  /*eb60*/  LOP3.LUT P1, RZ, R3, 0x4, RZ, 0xc0, !PT ;  /* 0x0000000403ff7812 */ /* 0x000fe2000782c0ff */
[----:B------:R-:W-:Y:S01]  /*eb70*/  IMAD.MOV.U32 R8, RZ, RZ, R39 ;  /* 0x000000ffff087224 */ /* 0x000fe200078e0027 */
[----:B------:R4:W-:Y:S01]  /*eb80*/  STL.64 [R1+0xc0], R26 ;  /* 0x0000c01a01007387 */ /* 0x0009e20000100a00 */
[----:B------:R-:W-:Y:S01]  /*eb90*/  IMAD.WIDE.U32 R14, R0, R15, UR40 ;  /* 0x00000028000e7e25 */ /* 0x000fe2000f8e000f */
[----:B------:R-:W-:-:S02]  /*eba0*/  SEL R54, R54, 0xfffffff0, !P0 ;  /* 0xfffffff036367807 */ /* 0x000fc40004000000 */
[----:B------:R-:W-:Y:S01]  /*ebb0*/  STL.64 [R1+0xb0], R162 ;  /* 0x0000b0a201007387 */ /* 0x000fe20000100a00 */
[----:B------:R-:W-:Y:S01]  /*ebc0*/  IMAD.MOV.U32 R9, RZ, RZ, R44 ;  /* 0x000000ffff097224 */ /* 0x000fe200078e002c */
[----:B------:R-:W-:Y:S01]  /*ebd0*/  IADD3 R14, P0, R14, 0x36400, RZ ;  /* 0x000364000e0e7810 */ /* 0x000fe20007f1e0ff */
[----:B------:R-:W-:Y:S01]  /*ebe0*/  IMAD.U32 R10, RZ, RZ, UR4 ;  /* 0x00000004ff0a7e24 */ /* 0x000fe2000f8e00ff */
[----:B------:R-:W-:Y:S01]  /*ebf0*/  STL.U8 [R1+0xc8], RZ ;  /* 0x0000c8ff01007387 */ /* 0x000fe20000100000 */
[----:B------:R-:W-:Y:S01]  /*ec00*/  IMAD.U32 R11, RZ, RZ, UR5 ;  /* 0x00000005ff0b7e24 */ /* 0x000fe2000f8e00ff */
[----:B------:R-:W-:Y:S01]  /*ec10*/  ULDC UR4, c[0x0][0x3f4] ;  /* 0x0000fd0000047ab9 */ /* 0x000fe20000000800 */
[----:B------:R-:W-:Y:S01]  /*ec20*/  IMAD.X R15, RZ, RZ, R15, P0 ;  /* 0x000000ffff0f7224 */ /* 0x000fe200000e060f */
[----:B---3--:R-:W3:Y:S01]  /*ec30*/  LDC R6, c[0x0][0x450] ;  /* 0x00011400ff067b82 */ /* 0x008ee20000000800 */
[----:B----4-:R-:W-:Y:S01]  /*ec40*/  IMAD.U32 R26, RZ, RZ, UR6 ;  /* 0x00000006ff1a7e24 */ /* 0x010fe2000f8e00ff */
[----:B------:R4:W-:Y:S01]  /*ec50*/  STL.128 [R1+0x110], R8 ;  /* 0x0001100801007387 */ /* 0x0009e20000100c00 */
[----:B------:R-:W-:Y:S01]  /*ec60*/  IMAD.U32 R27, RZ, RZ, UR7 ;  /* 0x00000007ff1b7e24 */ /* 0x000fe2000f8e00ff */
[----:B------:R-:W-:Y:S01]  /*ec70*/  ISETP.LT.AND P0, PT, RZ, UR4, PT ;  /* 0x00000004ff007c0c */ /* 0x000fe2000bf01270 */
[----:B------:R-:W-:Y:S01]  /*ec80*/  IMAD.MOV.U32 R55, RZ, RZ, 0x20 ;  /* 0x00000020ff377424 */ /* 0x000fe200078e00ff */
[----:B------:R-:W-:Y:S01]  /*ec90*/  STL.64 [R1+0xa8], R14 ;  /* 0x0000a80e01007387 */ /* 0x000fe20000100a00 */
[----:B-1----:R-:W-:Y:S01]  /*eca0*/  IMAD.MOV.U32 R7, RZ, RZ, R12 ;  /* 0x000000ffff077224 */ /* 0x002fe200078e000c */
[----:B------:R-:W3:Y:S01]  /*ecb0*/  LDC.64 R4, c[0x0][0x448] ;  /* 0x00011200ff047b82 */ /* 0x000ee20000000a00 */
[----:B------:R-:W-:Y:S01]  /*ecc0*/  IMAD.U32 R39, RZ, RZ, UR39 ;  /* 0x00000027ff277e24 */ /* 0x000fe2000f8e00ff */
[----:B------:R1:W-:Y:S01]  /*ecd0*/  STL.64 [R1+0xb8], R26 ;  /* 0x0000b81a01007387 */ /* 0x0003e20000100a00 */
[----:B------:R-:W-:Y:S01]  /*ece0*/  SEL R55, R55, 0xffffffe0, !P1 ;  /* 0xffffffe037377807 */ /* 0x000fe20004800000 */
[----:B------:R-:W-:-:S02]  /*ecf0*/  IMAD.U32 R67, RZ, RZ, UR39 ;  /* 0x00000027ff437e24 */ /* 0x000fc4000f8e00ff */
[----:B------:R-:W-:Y:S01]  /*ed00*/  STL.U8 [R1+0x120], RZ ;  /* 0x000120ff01007387 */ /* 0x000fe20000100000 */
[----:B------:R-:W-:Y:S01]  /*ed10*/  IMAD.U32 R58, RZ, RZ, UR39 ;  /* 0x00000027ff3a7e24 */ /* 0x000fe2000f8e00ff */
[----:B------:R-:W-:Y:S01]  /*ed20*/  IADD3 R39, P2, R39, 0xcc, RZ ;  /* 0x000000cc27277810 */ /* 0x000fe20007f5e0ff */
[----:B------:R-:W-:Y:S01]  /*ed30*/  IMAD.U32 R59, RZ, RZ, UR39 ;  /* 0x00000027ff3b7e24 */ /* 0x000fe2000f8e00ff */
[----:B------:R2:W-:Y:S01]  /*ed40*/  STL.64 [R1+0xa0], R54 ;  /* 0x0000a03601007387 */ /* 0x0005e20000100a00 */
[----:B----4-:R-:W-:Y:S01]  /*ed50*/  IMAD.MOV.U32 R8, RZ, RZ, RZ ;  /* 0x000000ffff087224 */ /* 0x010fe200078e00ff */
[----:B------:R-:W-:Y:S01]  /*ed60*/  IADD3 R67, P3, R67, 0xc8, RZ ;  /* 0x000000c843437810 */ /* 0x000fe20007f7e0ff */
[----:B0-----:R-:W-:Y:S01]  /*ed70*/  IMAD.MOV.U32 R9, RZ, RZ, R29 ;  /* 0x000000ffff097224 */ /* 0x001fe200078e001d */
[----:B------:R-:W-:Y:S01]  /*ed80*/  IADD3 R58, P4, R58, 0xb8, RZ ;  /* 0x000000b83a3a7810 */ /* 0x000fe20007f9e0ff */
[----:B-1----:R-:W-:Y:S01]  /*ed90*/  IMAD.MOV.U32 R26, RZ, RZ, R13 ;  /* 0x000000ffff1a7224 */ /* 0x002fe200078e000d */
[----:B------:R-:W-:Y:S01]  /*eda0*/  IADD3 R59, P5, R59, 0x100, RZ ;  /* 0x000001003b3b7810 */ /* 0x000fe20007fbe0ff */
[----:B------:R-:W-:-:S02]  /*edb0*/  IMAD.MOV.U32 R27, RZ, RZ, R28 ;  /* 0x000000ffff1b7224 */ /* 0x000fc400078e001c */
[----:B--2---:R-:W-:Y:S02]  /*edc0*/  IMAD.MOV.U32 R10, RZ, RZ, R20 ;  /* 0x000000ffff0a7224 */ /* 0x004fe400078e0014 */
[----:B------:R-:W-:Y:S01]  /*edd0*/  IMAD.MOV.U32 R11, RZ, RZ, R21 ;  /* 0x000000ffff0b7224 */ /* 0x000fe200078e0015 */
[----:B------:R0:W-:Y:S01]  /*ede0*/  STL.128 [R1+0xd0], R24 ;  /* 0x0000d01801007387 */ /* 0x0001e20000100c00 */
[----:B------:R-:W-:Y:S02]  /*edf0*/  IMAD.U32 R28, RZ, RZ, UR39 ;  /* 0x00000027ff1c7e24 */ /* 0x000fe4000f8e00ff */
[----:B------:R-:W-:Y:S01]  /*ee00*/  IMAD.U32 R54, RZ, RZ, UR39 ;  /* 0x00000027ff367e24 */ /* 0x000fe2000f8e00ff */
[----:B------:R0:W-:Y:S01]  /*ee10*/  STL.128 [R1+0xe0], R8 ;  /* 0x0000e00801007387 */ /* 0x0001e20000100c00 */
[----:B------:R-:W-:Y:S01]  /*ee20*/  IMAD.X R44, RZ, RZ, UR42, P2 ;  /* 0x0000002aff2c7e24 */ /* 0x000fe200090e06ff */
[----:B------:R-:W-:Y:S01]  /*ee30*/  IADD3 R28, P1, R28, 0x120, RZ ;  /* 0x000001201c1c7810 */ /* 0x000fe20007f3e0ff */
[----:B------:R-:W-:Y:S01]  /*ee40*/  IMAD.X R68, RZ, RZ, UR42, P3 ;  /* 0x0000002aff447e24 */ /* 0x000fe200098e06ff */
[----:B---3--:R0:W-:Y:S01]  /*ee50*/  STL.128 [R1+0xf0], R4 ;  /* 0x0000f00401007387 */ /* 0x0081e20000100c00 */
[----:B------:R-:W-:Y:S01]  /*ee60*/  IADD3 R54, P6, R54, 0x108, RZ ;  /* 0x0000010836367810 */ /* 0x000fe20007fde0ff */
[----:B------:R-:W-:-:S02]  /*ee70*/  IMAD.X R55, RZ, RZ, UR42, P4 ;  /* 0x0000002aff377e24 */ /* 0x000fc4000a0e06ff */
[----:B------:R-:W-:Y:S02]  /*ee80*/  IMAD.X R29, RZ, RZ, UR42, P1 ;  /* 0x0000002aff1d7e24 */ /* 0x000fe400088e06ff */
[----:B------:R-:W-:Y:S02]  /*ee90*/  IMAD.X R66, RZ, RZ, UR42, P5 ;  /* 0x0000002aff427e24 */ /* 0x000fe4000a8e06ff */
[----:B------:R-:W-:Y:S01]  /*eea0*/  IMAD.X R53, RZ, RZ, UR42, P6 ;  /* 0x0000002aff357e24 */ /* 0x000fe2000b0e06ff */
[----:B------:R-:W-:Y:S06]  /*eeb0*/  @P0 BRA `(.L_x_3551) ;  /* 0x0000000000400947 */ /* 0x000fec0003800000 */
        /* <DEDUP_REMOVED lines=10> */
.L_x_3554:
[----:B--2---:R2:W3:Y:S02]  /*ef60*/  SYNCS.PHASECHK.TRANS64.TRYWAIT P0, [R2+URZ+0x38800], R3 ;  /* 0x03880003020075a7 */ /* 0x0044e4000800017f */
[----:B---3--:R-:W-:Y:S05]  /*ef70*/  @!P0 NANOSLEEP.SYNCS 0x989680 ;  /* 0x009896800000895d */ /* 0x008fea0003900000 */
[----:B------:R-:W3:Y:S02]  /*ef80*/  @!P0 SYNCS.PHASECHK.TRANS64 P0, [R2+URZ+0x38800], R3 ;  /* 0x03880003020085a7 */ /* 0x000ee4000800007f */
[----:B---3--:R-:W-:Y:S05]  /*ef90*/  @!P0 BRA `(.L_x_3554) ;  /* 0xfffffffc00f08947 */ /* 0x008fea000383ffff */
.L_x_3553:
[----:B------:R-:W-:Y:S05]  /*efa0*/  BSYNC B0 ;  /* 0x0000000000007941 */ /* 0x000fea0003800000 */
.L_x_3552:
[----:B------:R-:W-:Y:S05]  /*efb0*/  BRA `(.L_x_3555) ;  /* 0x0000002c00bc7947 */ /* 0x000fea0003800000 */
.L_x_3551:
[----:B------:R-:W-:Y:S01]  /*efc0*/  LOP3.LUT P0, RZ, R60, 0x3ff, RZ, 0xc0, !PT ;  /* 0x000003ff3cff7812 */ /* 0x000fe2000780c0ff */
[----:B------:R-:W-:Y:S01]  /*efd0*/  ULDC.64 UR4, c[0x0][0x3f8] ;  /* 0x0000fe0000047ab9 */ /* 0x000fe20000000a00 */
[----:B------:R-:W-:Y:S01]  /*efe0*/  SHF.R.S32.HI R0, RZ, 0x1f, R34 ;  /* 0x0000001fff007819 */ /* 0x000fe20000011422 */
[----:B------:R-:W-:Y:S01]  /*eff0*/  ULDC.64 UR6, c[0x0][0x408] ;  /* 0x0001020000067ab9 */ /* 0x000fe20000000a00 */
[----:B0-----:R-:W-:Y:S01]  /*f000*/  IMAD.WIDE.U32 R26, R34, UR4, RZ ;  /* 0x00000004221a7c25 */ /* 0x001fe2000f8e00ff */
[----:B------:R-:W-:Y:S03]  /*f010*/  BSSY B6, `(.L_x_3556) ;  /* 0x0000019000067945 */ /* 0x000fe60003800000 */
        /* <DEDUP_REMOVED lines=24> */
.L_x_3557:
[----:B------:R-:W-:Y:S05]  /*f1a0*/  BSYNC B6 ;  /* 0x0000000000067941 */ /* 0x000fea0003800000 */
.L_x_3556:
[----:B------:R-:W2:Y:S01]  /*f1b0*/  LDL R3, [R1+0x50] ;  /* 0x0000500001037983 */ /* 0x000ea20000100800 */
[----:B------:R-:W-:Y:S01]  /*f1c0*/  ULDC.U8 UR4, c[0x0][0x410] ;  /* 0x0001040000047ab9 */ /* 0x000fe20000000000 */
[----:B------:R-:W-:Y:S01]  /*f1d0*/  BSSY B0, `(.L_x_3558) ;  /* 0x00002c5000007945 */ /* 0x000fe20003800000 */
[----:B------:R-:W-:Y:S01]  /*f1e0*/  ISETP.NE.AND P0, PT, RZ, UR4, PT ;  /* 0x00000004ff007c0c */ /* 0x000fe2000bf05270 */
[----:B--2---:R-:W-:-:S12]  /*f1f0*/  IMAD R0, R3, 0x40, R18 ;  /* 0x0000004003007824 */ /* 0x004fd800078e0212 */
[----:B------:R-:W-:Y:S05]  /*f200*/  @!P0 BRA `(.L_x_3559) ;  /* 0x0000001400ac8947 */ /* 0x000fea0003800000 */
[----:B------:R-:W2:Y:S01]  /*f210*/  LDL R20, [R1+0x448] ;  /* 0x0004480001147983 */ /* 0x000ea20000100800 */
[----:B------:R-:W0:Y:S01]  /*f220*/  LDC R65, c[0x0][0x448] ;  /* 0x00011200ff417b82 */ /* 0x000e220000000800 */
[----:B------:R-:W-:Y:S01]  /*f230*/  ULDC.64 UR4, c[0x0][0x3f8] ;  /* 0x0000fe0000047ab9 */ /* 0x000fe20000000a00 */
[----:B------:R-:W-:Y:S01]  /*f240*/  ULDC.64 UR6, c[0x0][0x408] ;  /* 0x0001020000067ab9 */ /* 0x000fe20000000a00 */
[----:B------:R-:W-:Y:S02]  /*f250*/  IMAD.MOV.U32 R27, RZ, RZ, R25 ;  /* 0x000000ffff1b7224 */ /* 0x000fe400078e0019 */
[----:B------:R-:W-:Y:S01]  /*f260*/  IMAD.MOV.U32 R61, RZ, RZ, R63 ;  /* 0x000000ffff3d7224 */ /* 0x000fe200078e003f */
[----:B0-----:R-:W-:-:S13]  /*f270*/  ISETP.NE.AND P0, PT, R65, 0x1, PT ;  /* 0x000000014100780c */ /* 0x001fda0003f05270 */
[----:B------:R-:W0:Y:S08]  /*f280*/  @P0 LDC R4, c[0x0][0x44c] ;  /* 0x00011300ff040b82 */ /* 0x000e300000000800 */
[----:B------:R-:W1:Y:S01]  /*f290*/  @P0 LDC R5, c[0x0][0x450] ;  /* 0x00011400ff050b82 */ /* 0x000e620000000800 */
[----:B--2---:R-:W-:-:S04]  /*f2a0*/  IMAD R3, R20, 0x20, R0 ;  /* 0x0000002014037824 */ /* 0x004fc800078e0200 */
[----:B0-----:R-:W-:-:S05]  /*f2b0*/  @P0 IMAD.HI.U32 R4, R3, R4, RZ ;  /* 0x0000000403040227 */ /* 0x001fca00078e00ff */
[----:B-1----:R-:W-:-:S04]  /*f2c0*/  @P0 SHF.R.U32.HI R3, RZ, R5, R4 ;  /* 0x00000005ff030219 */ /* 0x002fc80000011604 */
        /* <DEDUP_REMOVED lines=17> */
[----:B------:R0:W1:Y:S04]  /*f3e0*/  SHFL.IDX PT, R7, R64, RZ, 0x1c1f ;  /* 0x001c1fff40077589 */ /* 0x00006800000e0000 */
[----:B------:R0:W2:Y:S04]  /*f3f0*/  SHFL.IDX PT, R6, R10, RZ, 0x1c1f ;  /* 0x001c1fff0a067589 */ /* 0x0000a800000e0000 */
[----:B------:R0:W3:Y:S04]  /*f400*/  SHFL.IDX PT, R20, R34, RZ, 0x1c1f ;  /* 0x001c1fff22147589 */ /* 0x0000e800000e0000 */
[----:B------:R0:W4:Y:S02]  /*f410*/  SHFL.IDX PT, R8, R3, RZ, 0x1c1f ;  /* 0x001c1fff03087589 */ /* 0x00012400000e0000 */
.L_x_3876:
        /* <DEDUP_REMOVED lines=8> */
[----:B------:R-:W3:Y:S01]  /*f4a0*/  LDL R11, [R1+0x44c] ;  /* 0x00044c00010b7983 */ /* 0x000ee20000100800 */
[----:B------:R-:W-:Y:S01]  /*f4b0*/  ULDC UR4, c[0x0][0x3f4] ;  /* 0x0000fd0000047ab9 */ /* 0x000fe20000000800 */
[----:B--2---:R-:W-:Y:S01]  /*f4c0*/  IMAD.MOV.U32 R4, RZ, RZ, R6 ;  /* 0x000000ffff047224 */ /* 0x004fe200078e0006 */
[----:B------:R-:W-:Y:S01]  /*f4d0*/  ISETP.GE.AND P2, PT, R22, UR4, PT ;  /* 0x0000000416007c0c */ /* 0x000fe2000bf46270 */
[----:B-1----:R-:W-:Y:S01]  /*f4e0*/  IMAD.MOV.U32 R5, RZ, RZ, R7 ;  /* 0x000000ffff057224 */ /* 0x002fe200078e0007 */
[----:B------:R-:W-:Y:S02]  /*f4f0*/  ISETP.GE.AND P3, PT, R165, UR4, PT ;  /* 0x00000004a5007c0c */ /* 0x000fe4000bf66270 */
[----:B------:R-:W-:-:S09]  /*f500*/  CS2R R60, SRZ ;  /* 0x00000000003c7805 */ /* 0x000fd2000001ff00 */
[----:B------:R-:W-:-:S04]  /*f510*/  @!P2 IMAD.WIDE R4, R22, 0x2, R4 ;  /* 0x000000021604a825 */ /* 0x000fc800078e0204 */
[----:B------:R-:W-:Y:S01]  /*f520*/  @!P3 IMAD.SHL.U32 R9, R165, 0x2, RZ ;  /* 0x00000002a509b824 */ /* 0x000fe200078e00ff */
[----:B------:R1:W5:Y:S01]  /*f530*/  @!P2 LD.E.64 R60, desc[UR36][R4.64] ;  /* 0x00000024043ca980 */ /* 0x000362000c101b00 */
[----:B------:R-:W-:Y:S02]  /*f540*/  CS2R R62, SRZ ;  /* 0x00000000003e7805 */ /* 0x000fe4000001ff00 */
[----:B------:R-:W-:Y:S02]  /*f550*/  CS2R R26, SRZ ;  /* 0x00000000001a7805 */ /* 0x000fe4000001ff00 */
[----:B------:R-:W-:Y:S02]  /*f560*/  CS2R R24, SRZ ;  /* 0x0000000000187805 */ /* 0x000fe4000001ff00 */
[-C--:B-1----:R-:W-:Y:S02]  /*f570*/  @!P3 IADD3 R4, P0, R6, R9.reuse, RZ ;  /* 0x000000090604b210 */ /* 0x082fe40007f1e0ff */
[----:B----4-:R-:W-:Y:S01]  /*f580*/  @!P3 IADD3 R6, P1, R8, R9, RZ ;  /* 0x000000090806b210 */ /* 0x010fe20007f3e0ff */
[----:B---3--:R-:W-:-:S02]  /*f590*/  IMAD.MOV.U32 R9, RZ, RZ, R20 ;  /* 0x000000ffff097224 */ /* 0x008fc400078e0014 */
[----:B------:R-:W-:-:S05]  /*f5a0*/  @!P2 IMAD.WIDE R8, R22, 0x2, R8 ;  /* 0x000000021608a825 */ /* 0x000fca00078e0208 */
[----:B------:R1:W5:Y:S01]  /*f5b0*/  @!P2 LD.E.64 R62, desc[UR36][R8.64] ;  /* 0x00000024083ea980 */ /* 0x000362000c101b00 */
[----:B------:R-:W-:-:S05]  /*f5c0*/  @!P3 SHF.L.U64.HI R11, R165, 0x1, R11 ;  /* 0x00000001a50bb819 */ /* 0x000fca000001020b */
[--C-:B------:R-:W-:Y:S02]  /*f5d0*/  @!P3 IMAD.X R5, R7, 0x1, R11.reuse, P0 ;  /* 0x000000010705b824 */ /* 0x100fe400000e060b */
[----:B------:R-:W-:-:S03]  /*f5e0*/  @!P3 IMAD.X R7, R20, 0x1, R11, P1 ;  /* 0x000000011407b824 */ /* 0x000fc600008e060b */
[----:B------:R1:W5:Y:S04]  /*f5f0*/  @!P3 LD.E.64 R26, desc[UR36][R4.64] ;  /* 0x00000024041ab980 */ /* 0x000368000c101b00 */
[----:B------:R1:W5:Y:S02]  /*f600*/  @!P3 LD.E.64 R24, desc[UR36][R6.64] ;  /* 0x000000240618b980 */ /* 0x000364000c101b00 */
.L_x_3562:
[----:B------:R-:W-:Y:S05]  /*f610*/  BSYNC B1 ;  /* 0x0000000000017941 */ /* 0x000fea0003800000 */
.L_x_3561:
[----:B-1---5:R-:W-:Y:S01]  /*f620*/  IMAD.MOV.U32 R4, RZ, RZ, R26 ;  /* 0x000000ffff047224 */ /* 0x022fe200078e001a */
[----:B------:R-:W-:Y:S01]  /*f630*/  UMOV UR4, 0xffffffff ;  /* 0xffffffff00047882 */ /* 0x000fe20000000000 */
[----:B------:R-:W-:Y:S01]  /*f640*/  IMAD.MOV.U32 R5, RZ, RZ, R27 ;  /* 0x000000ffff057224 */ /* 0x000fe200078e001b */
[----:B---3--:R-:W-:Y:S01]  /*f650*/  CS2R R20, SRZ ;  /* 0x0000000000147805 */ /* 0x008fe2000001ff00 */
[----:B--2---:R-:W-:Y:S02]  /*f660*/  IMAD.MOV.U32 R6, RZ, RZ, R60 ;  /* 0x000000ffff067224 */ /* 0x004fe400078e003c */
        /* <DEDUP_REMOVED lines=12> */
[----:B------:R-:W-:Y:S06]  /*f730*/  BRA.DIV UR4, `(.L_x_3563) ;  /* 0x000002a604287947 */ /* 0x000fec000b800000 */
[----:B------:R1:W2:Y:S04]  /*f740*/  SHFL.IDX PT, R7, R64, 0x1, 0x1c1f ;  /* 0x003c1f0040077f89 */ /* 0x0002a800000e0000 */
[----:B------:R1:W3:Y:S04]  /*f750*/  SHFL.IDX PT, R6, R10, 0x1, 0x1c1f ;  /* 0x003c1f000a067f89 */ /* 0x0002e800000e0000 */
[----:B0-----:R-:W0:Y:S04]  /*f760*/  SHFL.IDX PT, R34, R34, 0x1, 0x1c1f ;  /* 0x003c1f0022227f89 */ /* 0x001e2800000e0000 */
[----:B------:R1:W0:Y:S02]  /*f770*/  SHFL.IDX PT, R14, R3, 0x1, 0x1c1f ;  /* 0x003c1f00030e7f89 */ /* 0x00022400000e0000 */
.L_x_3882:
[----:B------:R-:W5:Y:S01]  /*f780*/  LDL R4, [R1+0x1d4] ;  /* 0x0001d40001047983 */ /* 0x000f620000100800 */
[----:B------:R-:W-:Y:S01]  /*f790*/  VIADD R0, R0, 0x20 ;  /* 0x0000002000007836 */ /* 0x000fe20000000000 */
[----:B------:R-:W-:Y:S01]  /*f7a0*/  BSSY B1, `(.L_x_3564) ;  /* 0x0000022000017945 */ /* 0x000fe20003800000 */
[----:B-1----:R-:W-:Y:S02]  /*f7b0*/  CS2R R10, SRZ ;  /* 0x00000000000a7805 */ /* 0x002fe4000001ff00 */
[----:B----4-:R-:W-:Y:S02]  /*f7c0*/  CS2R R8, SRZ ;  /* 0x0000000000087805 */ /* 0x010fe4000001ff00 */
[----:B------:R-:W-:Y:S02]  /*f7d0*/  CS2R R12, SRZ ;  /* 0x00000000000c7805 */ /* 0x000fe4000001ff00 */
[----:B------:R-:W-:Y:S02]  /*f7e0*/  ISETP.GE.AND P0, PT, R0, R65, PT ;  /* 0x000000410000720c */ /* 0x000fe40003f06270 */
[----:B-----5:R-:W-:-:S04]  /*f7f0*/  LEA.HI R3, R4, R4, RZ, 0x1 ;  /* 0x0000000404037211 */ /* 0x020fc800078f08ff */
[----:B------:R-:W-:-:S05]  /*f800*/  LOP3.LUT R3, R3, 0xfffffffe, RZ, 0xc0, !PT ;  /* 0xfffffffe03037812 */ /* 0x000fca00078ec0ff */
[----:B------:R-:W-:-:S05]  /*f810*/  IMAD.IADD R3, R4, 0x1, -R3 ;  /* 0x0000000104037824 */ /* 0x000fca00078e0a03 */
[----:B------:R-:W-:Y:S01]  /*f820*/  SHF.L.U32 R3, R3, 0x1f, RZ ;  /* 0x0000001f03037819 */ /* 0x000fe200000006ff */
[----:B------:R-:W-:Y:S06]  /*f830*/  @P0 BRA `(.L_x_3565) ;  /* 0x0000000000600947 */ /* 0x000fec0003800000 */
[----:B------:R-:W4:Y:S01]  /*f840*/  LDL R15, [R1+0x44c] ;  /* 0x00044c00010f7983 */ /* 0x000f220000100800 */
[----:B------:R-:W-:Y:S01]  /*f850*/  ULDC UR4, c[0x0][0x3f4] ;  /* 0x0000fd0000047ab9 */ /* 0x000fe20000000800 */
[----:B---3--:R-:W-:Y:S01]  /*f860*/  IMAD.MOV.U32 R4, RZ, RZ, R6 ;  /* 0x000000ffff047224 */ /* 0x008fe200078e0006 */
[----:B------:R-:W-:Y:S01]  /*f870*/  ISETP.GE.AND P2, PT, R22, UR4, PT ;  /* 0x0000000416007c0c */ /* 0x000fe2000bf46270 */
[----:B--2---:R-:W-:Y:S01]  /*f880*/  IMAD.MOV.U32 R5, RZ, RZ, R7 ;  /* 0x000000ffff057224 */ /* 0x004fe200078e0007 */
[----:B------:R-:W-:Y:S02]  /*f890*/  ISETP.GE.AND P3, PT, R165, UR4, PT ;  /* 0x00000004a5007c0c */ /* 0x000fe4000bf66270 */
[----:B------:R-:W-:Y:S01]  /*f8a0*/  CS2R R10, SRZ ;  /* 0x00000000000a7805 */ /* 0x000fe2000001ff00 */
[----:B0-----:R-:W-:-:S08]  /*f8b0*/  IMAD.MOV.U32 R8, RZ, RZ, R14 ;  /* 0x000000ffff087224 */ /* 0x001fd000078e000e */
[----:B------:R-:W-:-:S04]  /*f8c0*/  @!P2 IMAD.WIDE R4, R22, 0x2, R4 ;  /* 0x000000021604a825 */ /* 0x000fc800078e0204 */
[C---:B------:R-:W-:Y:S01]  /*f8d0*/  @!P3 IMAD.SHL.U32 R9, R165.reuse, 0x2, RZ ;  /* 0x00000002a509b824 */ /* 0x040fe200078e00ff */
[----:B------:R0:W5:Y:S01]  /*f8e0*/  @!P2 LD.E.64 R10, desc[UR36][R4.64] ;  /* 0x00000024040aa980 */ /* 0x000162000c101b00 */
[----:B------:R-:W-:Y:S02]  /*f8f0*/  CS2R R12, SRZ ;  /* 0x00000000000c7805 */ /* 0x000fe4000001ff00 */
[----:B------:R-:W-:Y:S02]  /*f900*/  CS2R R20, SRZ ;  /* 0x0000000000147805 */ /* 0x000fe4000001ff00 */
[-C--:B0-----:R-:W-:Y:S02]  /*f910*/  @!P3 IADD3 R4, P0, R6, R9.reuse, RZ ;  /* 0x000000090604b210 */ /* 0x081fe40007f1e0ff */
[----:B------:R-:W-:Y:S01]  /*f920*/  @!P3 IADD3 R6, P1, R14, R9, RZ ;  /* 0x000000090e06b210 */ /* 0x000fe20007f3e0ff */
[----:B------:R-:W-:Y:S01]  /*f930*/  IMAD.MOV.U32 R9, RZ, RZ, R34 ;  /* 0x000000ffff097224 */ /* 0x000fe200078e0022 */
[----:B----4-:R-:W-:Y:S01]  /*f940*/  @!P3 SHF.L.U64.HI R0, R165, 0x1, R15 ;  /* 0x00000001a500b819 */ /* 0x010fe2000001020f */
[----:B------:R-:W-:Y:S01]  /*f950*/  @!P2 IMAD.WIDE R14, R22, 0x2, R8 ;  /* 0x00000002160ea825 */ /* 0x000fe200078e0208 */
[----:B------:R-:W-:-:S03]  /*f960*/  CS2R R8, SRZ ;  /* 0x0000000000087805 */ /* 0x000fc6000001ff00 */
[--C-:B------:R-:W-:Y:S01]  /*f970*/  @!P3 IMAD.X R5, R7, 0x1, R0.reuse, P0 ;  /* 0x000000010705b824 */ /* 0x100fe200000e0600 */
[----:B------:R1:W5:Y:S01]  /*f980*/  @!P2 LD.E.64 R12, desc[UR36][R14.64] ;  /* 0x000000240e0ca980 */ /* 0x000362000c101b00 */
[----:B------:R-:W-:-:S03]  /*f990*/  @!P3 IMAD.X R7, R34, 0x1, R0, P1 ;  /* 0x000000012207b824 */ /* 0x000fc600008e0600 */
[----:B------:R1:W5:Y:S04]  /*f9a0*/  @!P3 LD.E.64 R20, desc[UR36][R4.64] ;  /* 0x000000240414b980 */ /* 0x000368000c101b00 */
[----:B------:R1:W5:Y:S02]  /*f9b0*/  @!P3 LD.E.64 R8, desc[UR36][R6.64] ;  /* 0x000000240608b980 */ /* 0x000364000c101b00 */
.L_x_3565:
[----:B------:R-:W-:Y:S05]  /*f9c0*/  BSYNC B1 ;  /* 0x0000000000017941 */ /* 0x000fea0003800000 */
.L_x_3564:
[----:B------:R-:W4:Y:S01]  /*f9d0*/  SYNCS.PHASECHK.TRANS64.TRYWAIT P0, [R2+URZ+0x38800], R3 ;  /* 0x03880003020075a7 */ /* 0x000f22000800017f */
[----:B------:R-:W-:Y:S04]  /*f9e0*/  BSSY B1, `(.L_x_3566) ;  /* 0x0000002000017945 */ /* 0x000fe80003800000 */
[----:B----4-:R-:W-:Y:S05]  /*f9f0*/  @!P0 BRA `(.L_x_3567) ;  /* 0x000002a000e88947 */ /* 0x010fea0003800000 */
.L_x_3883:
[----:B------:R-:W-:Y:S05]  /*fa00*/  BSYNC B1 ;  /* 0x0000000000017941 */ /* 0x000fea0003800000 */
.L_x_3566:
[----:B-1-3--:R-:W3:Y:S01]  /*fa10*/  LDL R6, [R1+0x50] ;  /* 0x0000500001067983 */ /* 0x00aee20000100800 */
[C---:B------:R-:W-:Y:S01]  /*fa20*/  IMAD.SHL.U32 R0, R159.reuse, 0x40, RZ ;  /* 0x000000409f007824 */ /* 0x040fe200078e00ff */
[----:B------:R-:W-:Y:S01]  /*fa30*/  LOP3.LUT P1, RZ, R159, 0x4, RZ, 0xc0, !PT ;  /* 0x000000049fff7812 */ /* 0x000fe2000782c0ff */
[----:B-----5:R-:W-:Y:S01]  /*fa40*/  IMAD.MOV.U32 R4, RZ, RZ, R21 ;  /* 0x000000ffff047224 */ /* 0x020fe200078e0015 */
[----:B------:R-:W-:Y:S01]  /*fa50*/  BSSY B1, `(.L_x_3568) ;  /* 0x000007f000017945 */ /* 0x000fe20003800000 */
[----:B------:R-:W-:Y:S01]  /*fa60*/  IMAD.MOV.U32 R5, RZ, RZ, R8 ;  /* 0x000000ffff057224 */ /* 0x000fe200078e0008 */
[----:B----4-:R-:W-:Y:S02]  /*fa70*/  LOP3.LUT R3, R0, 0x1c0, RZ, 0xc0, !PT ;  /* 0x000001c000037812 */ /* 0x010fe400078ec0ff */
[----:B0-----:R-:W-:Y:S01]  /*fa80*/  PRMT R14, R4, 0x7610, R14 ;  /* 0x00007610040e7816 */ /* 0x001fe2000000000e */
[----:B------:R-:W-:Y:S01]  /*fa90*/  IMAD.MOV.U32 R4, RZ, RZ, R11 ;  /* 0x000000ffff047224 */ /* 0x000fe200078e000b */
[----:B------:R-:W-:-:S02]  /*faa0*/  LOP3.LUT R0, R3, 0x18, R16, 0xf8, !PT ;  /* 0x0000001803007812 */ /* 0x000fc400078ef810 */
[----:B------:R-:W-:Y:S02]  /*fab0*/  SHF.R.U32.HI R3, RZ, 0x3, R3 ;  /* 0x00000003ff037819 */ /* 0x000fe40000011603 */
[----:B------:R-:W-:Y:S01]  /*fac0*/  PRMT R73, R4, 0x7610, R73 ;  /* 0x0000761004497816 */ /* 0x000fe20000000049 */
[----:B------:R-:W-:Y:S01]  /*fad0*/  IMAD.MOV.U32 R4, RZ, RZ, R9 ;  /* 0x000000ffff047224 */ /* 0x000fe200078e0009 */
[----:B------:R-:W-:Y:S02]  /*fae0*/  LOP3.LUT R0, R0, R3, RZ, 0x3c, !PT ;  /* 0x0000000300007212 */ /* 0x000fe400078e3cff */
[----:B------:R-:W-:Y:S01]  /*faf0*/  PRMT R34, R5, 0x7610, R34 ;  /* 0x0000761005227816 */ /* 0x000fe20000000022 */
[----:B------:R-:W-:Y:S01]  /*fb00*/  IMAD.MOV.U32 R5, RZ, RZ, R12 ;  /* 0x000000ffff057224 */ /* 0x000fe200078e000c */
[----:B------:R-:W-:Y:S01]  /*fb10*/  PRMT R64, R4, 0x7610, R64 ;  /* 0x0000761004407816 */ /* 0x000fe20000000040 */
[----:B------:R-:W-:Y:S02]  /*fb20*/  IMAD R3, R167, 0x200, R0 ;  /* 0x00000200a7037824 */ /* 0x000fe400078e0200 */
[----:B------:R-:W-:Y:S01]  /*fb30*/  IMAD.MOV.U32 R0, RZ, RZ, R20 ;  /* 0x000000ffff007224 */ /* 0x000fe200078e0014 */
[----:B------:R-:W-:Y:S01]  /*fb40*/  PRMT R74, R5, 0x7610, R74 ;  /* 0x00007610054a7816 */ /* 0x000fe2000000004a */
[----:B------:R-:W-:-:S02]  /*fb50*/  IMAD R2, R3, 0x2, R2 ;  /* 0x0000000203027824 */ /* 0x000fc400078e0202 */
[----:B------:R-:W-:Y:S02]  /*fb60*/  IMAD.MOV.U32 R3, RZ, RZ, R10 ;  /* 0x000000ffff037224 */ /* 0x000fe400078e000a */
[----:B--2---:R-:W-:Y:S02]  /*fb70*/  VIADD R7, R2, 0x20400 ;  /* 0x0002040002077836 */ /* 0x004fe40000000000 */
[--C-:B---3--:R-:W-:Y:S01]  /*fb80*/  IMAD R6, R6, -0x40, R65.reuse ;  /* 0xffffffc006067824 */ /* 0x108fe200078e0241 */
[----:B------:R-:W-:Y:S01]  /*fb90*/  PRMT R65, R3, 0x7610, R65 ;  /* 0x0000761003417816 */ /* 0x000fe20000000041 */
[----:B------:R-:W-:Y:S02]  /*fba0*/  VIADD R3, R2, 0x20440 ;  /* 0x0002044002037836 */ /* 0x000fe40000000000 */
[----:B------:R-:W-:Y:S01]  /*fbb0*/  @P1 VIADD R3, R7, 0xffffffc0 ;  /* 0xffffffc007031836 */ /* 0x000fe20000000000 */
[----:B------:R-:W-:Y:S01]  /*fbc0*/  VIMNMX R15, R6, 0x40, PT ;  /* 0x00000040060f7848 */ /* 0x000fe20003fe0100 */
[----:B------:R-:W-:-:S03]  /*fbd0*/  IMAD.MOV.U32 R6, RZ, RZ, R13 ;  /* 0x000000ffff067224 */ /* 0x000fc600078e000d */
[----:B------:R-:W-:Y:S02]  /*fbe0*/  ISETP.GE.AND P0, PT, R18, R15, PT ;  /* 0x0000000f1200720c */ /* 0x000fe40003f06270 */
[----:B------:R-:W-:-:S11]  /*fbf0*/  PRMT R75, R6, 0x7610, R75 ;  /* 0x00007610064b7816 */ /* 0x000fd6000000004b */
[----:B------:R-:W-:Y:S05]  /*fc00*/  @P0 BRA `(.L_x_3569) ;  /* 0x00000004008c0947 */ /* 0x000fea0003800000 */
[----:B------:R-:W0:Y:S01]  /*fc10*/  LDC R4, c[0x0][0x3f4] ;  /* 0x0000fd00ff047b82 */ /* 0x000e220000000800 */
[----:B------:R-:W-:Y:S01]  /*fc20*/  BSSY B2, `(.L_x_3570) ;  /* 0x0000032000027945 */ /* 0x000fe20003800000 */
[-C--:B0-----:R-:W-:Y:S02]  /*fc30*/  ISETP.GE.AND P0, PT, R22, R4.reuse, PT ;  /* 0x000000041600720c */ /* 0x081fe40003f06270 */
[----:B------:R-:W-:-:S11]  /*fc40*/  ISETP.GE.AND P1, PT, R165, R4, PT ;  /* 0x00000004a500720c */ /* 0x000fd60003f26270 */
[----:B------:R-:W-:Y:S05]  /*fc50*/  @P0 BRA `(.L_x_3571) ;  /* 0x0000000000b80947 */ /* 0x000fea0003800000 */
[----:B------:R-:W0:Y:S01]  /*fc60*/  LDS.128 R4, [R2+0x20400] ;  /* 0x0204000002047984 */ /* 0x000e220000000c00 */
[----:B------:R-:W-:Y:S02]  /*fc70*/  SHF.R.U32.HI R80, RZ, 0x10, R63 ;  /* 0x00000010ff507819 */ /* 0x000fe4000001163f */
[----:B------:R-:W-:Y:S02]  /*fc80*/  SHF.R.U32.HI R77, RZ, 0x10, R61 ;  /* 0x00000010ff4d7819 */ /* 0x000fe4000001163d */
[----:B------:R-:W-:Y:S02]  /*fc90*/  SHF.R.U64 R79, R62, 0x10, R63 ;  /* 0x000000103e4f7819 */ /* 0x000fe4000000123f */
[----:B------:R-:W-:Y:S02]  /*fca0*/  PRMT R80, R70, 0x5432, R80 ;  /* 0x0000543246507816 */ /* 0x000fe40000000050 */
[----:B------:R-:W-:Y:S02]  /*fcb0*/  PRMT R77, R78, 0x5410, R77 ;  /* 0x000054104e4d7816 */ /* 0x000fe4000000004d */
[----:B------:R-:W-:-:S02]  /*fcc0*/  SHF.R.U64 R76, R60, 0x10, R61 ;  /* 0x000000103c4c7819 */ /* 0x000fc4000000123d */
[----:B------:R-:W-:Y:S01]  /*fcd0*/  PRMT R79, R81, 0x5410, R79 ;  /* 0x00005410514f7816 */ /* 0x000fe2000000004f */
[C---:B------:R-:W-:Y:S01]  /*fce0*/  IMAD.U32 R81, R80.reuse, 0x10000, RZ ;  /* 0x0001000050517824 */ /* 0x040fe200078e00ff */
[----:B------:R-:W-:Y:S01]  /*fcf0*/  LOP3.LUT R80, R80, 0xffff0000, RZ, 0xc0, !PT ;  /* 0xffff000050507812 */ /* 0x000fe200078ec0ff */
[C---:B------:R-:W-:Y:S01]  /*fd00*/  IMAD.U32 R78, R77.reuse, 0x10000, RZ ;  /* 0x000100004d4e7824 */ /* 0x040fe200078e00ff */
[----:B------:R-:W-:Y:S02]  /*fd10*/  LOP3.LUT R77, R77, 0xffff0000, RZ, 0xc0, !PT ;  /* 0xffff00004d4d7812 */ /* 0x000fe400078ec0ff */
[----:B------:R-:W-:Y:S02]  /*fd20*/  PRMT R76, R69, 0x5432, R76 ;  /* 0x00005432454c7816 */ /* 0x000fe4000000004c */
[C---:B0-----:R-:W-:Y:S01]  /*fd30*/  LOP3.LUT R61, R6.reuse, 0xffff0000, RZ, 0xc0, !PT ;  /* 0xffff0000063d7812 */ /* 0x041fe200078ec0ff */
[----:B------:R-:W-:Y:S01]  /*fd40*/  IMAD.U32 R60, R6, 0x10000, RZ ;  /* 0x00010000063c7824 */ /* 0x000fe200078e00ff */
[C---:B------:R-:W-:Y:S01]  /*fd50*/  LOP3.LUT R63, R7.reuse, 0xffff0000, RZ, 0xc0, !PT ;  /* 0xffff0000073f7812 */ /* 0x040fe200078ec0ff */
[----:B------:R-:W-:-:S02]  /*fd60*/  IMAD.U32 R62, R7, 0x10000, RZ ;  /* 0x00010000073e7824 */ /* 0x000fc400078e00ff */
[CC--:B------:R-:W-:Y:S01]  /*fd70*/  FMUL.FTZ R83, R61.reuse, R81.reuse ;  /* 0x000000513d537220 */ /* 0x0c0fe20000410000 */
[----:B------:R-:W-:Y:S01]  /*fd80*/  FMUL.FTZ R82, R61, R78 ;  /* 0x0000004e3d527220 */ /* 0x000fe20000410000 */
[----:B------:R-:W-:Y:S01]  /*fd90*/  FMUL.FTZ R61, R63, R80 ;  /* 0x000000503f3d7220 */ /* 0x000fe20000410000 */
[----:B------:R-:W-:Y:S02]  /*fda0*/  IMAD.U32 R6, R4, 0x10000, RZ ;  /* 0x0001000004067824 */ /* 0x000fe400078e00ff */
        /* <DEDUP_REMOVED lines=25> */
.L_x_3571:
[----:B------:R-:W-:Y:S05]  /*ff40*/  BSYNC B2 ;  /* 0x0000000000027941 */ /* 0x000fea0003800000 */
.L_x_3570:
[----:B------:R-:W-:Y:S05]  /*ff50*/  @P1 BRA `(.L_x_3569) ;  /* 0x0000000000b81947 */ /* 0x000fea0003800000 */
[----:B0-----:R-:W0:Y:S01]  /*ff60*/  LDS.128 R4, [R3] ;  /* 0x0000000003047984 */ /* 0x001e220000000c00 */
        /* <DEDUP_REMOVED lines=16> */
[C---:B------:R-:W-:Y:S01]  /*10070*/  FMUL.FTZ R62, R25.reuse, R60 ;  /* 0x0000003c193e7220 */ /* 0x040fe20000410000 */
[-C--:B------:R-:W-:Y:S01]  /*10080*/  FMUL.FTZ R63, R25, R61.reuse ;  /* 0x0000003d193f7220 */ /* 0x080fe20000410000 */
[----:B------:R-:W-:Y:S01]  /*10090*/  FMUL.FTZ R25, R27, R72 ;  /* 0x000000481b197220 */ /* 0x000fe20000410000 */
[----:B------:R-:W-:Y:S02]  /*100a0*/  IMAD.U32 R6, R4, 0x10000, RZ ;  /* 0x0001000004067824 */ /* 0x000fe400078e00ff */
[C---:B------:R-:W-:Y:S01]  /*100b0*/  FFMA.FTZ R77, R24.reuse, R61, R62 ;  /* 0x0000003d184d7223 */ /* 0x040fe2000001003e */
[----:B------:R-:W-:Y:S02]  /*100c0*/  IMAD.U32 R7, R5, 0x10000, RZ ;  /* 0x0001000005077824 */ /* 0x000fe400078e00ff */
[----:B------:R-:W-:Y:S01]  /*100d0*/  FFMA.FTZ R76, R24, R60, -R63 ;  /* 0x0000003c184c7223 */ /* 0x000fe2000001083f */
[-C--:B------:R-:W-:Y:S01]  /*100e0*/  FMUL.FTZ R61, R27, R70.reuse ;  /* 0x000000461b3d7220 */ /* 0x080fe20000410000 */
[----:B------:R-:W-:Y:S01]  /*100f0*/  LOP3.LUT R4, R4, 0xffff0000, RZ, 0xc0, !PT ;  /* 0xffff000004047812 */ /* 0x000fe200078ec0ff */
[C---:B------:R-:W-:Y:S01]  /*10100*/  FFMA.FTZ R70, R26.reuse, R70, -R25 ;  /* 0x000000461a467223 */ /* 0x040fe20000010819 */
        /* <DEDUP_REMOVED lines=19> */
.L_x_3569:
[----:B------:R-:W-:Y:S05]  /*10240*/  BSYNC B1 ;  /* 0x0000000000017941 */ /* 0x000fea0003800000 */
.L_x_3568:
[----:B01----:R-:W-:-:S05]  /*10250*/  VIADD R4, R18, 0x20 ;  /* 0x0000002012047836 */ /* 0x003fca0000000000 */
[----:B------:R-:W-:-:S13]  /*10260*/  ISETP.GE.AND P0, PT, R4, R15, PT ;  /* 0x0000000f0400720c */ /* 0x000fda0003f06270 */
[----:B------:R-:W-:Y:S05]  /*10270*/  @P0 BRA `(.L_x_3572) ;  /* 0x0000001800e80947 */ /* 0x000fea0003800000 */
[----:B------:R-:W0:Y:S01]  /*10280*/  LDC R4, c[0x0][0x3f4] ;  /* 0x0000fd00ff047b82 */ /* 0x000e220000000800 */
[----:B------:R-:W-:Y:S01]  /*10290*/  BSSY B1, `(.L_x_3573) ;  /* 0x0000032000017945 */ /* 0x000fe20003800000 */
[-C--:B0-----:R-:W-:Y:S02]  /*102a0*/  ISETP.GE.AND P0, PT, R22, R4.reuse, PT ;  /* 0x000000041600720c */ /* 0x081fe40003f06270 */
[----:B------:R-:W-:-:S11]  /*102b0*/  ISETP.GE.AND P1, PT, R165, R4, PT ;  /* 0x00000004a500720c */ /* 0x000fd60003f26270 */
[----:B------:R-:W-:Y:S05]  /*102c0*/  @P0 BRA `(.L_x_3574) ;  /* 0x0000000000b80947 */ /* 0x000fea0003800000 */
[----:B------:R-:W0:Y:S01]  /*102d0*/  LDS.128 R4, [R2+0x21400] ;  /* 0x0214000002047984 */ /* 0x000e220000000c00 */
[--C-:B------:R-:W-:Y:S02]  /*102e0*/  SHF.R.U64 R24, R10, 0x10, R11.reuse ;  /* 0x000000100a187819 */ /* 0x100fe4000000120b */
[----:B------:R-:W-:Y:S02]  /*102f0*/  SHF.R.U32.HI R10, RZ, 0x10, R11 ;  /* 0x00000010ff0a7819 */ /* 0x000fe4000001160b */
[--C-:B------:R-:W-:Y:S02]  /*10300*/  SHF.R.U64 R11, R12, 0x10, R13.reuse ;  /* 0x000000100c0b7819 */ /* 0x100fe4000000120d */
[----:B------:R-:W-:Y:S02]  /*10310*/  SHF.R.U32.HI R12, RZ, 0x10, R13 ;  /* 0x00000010ff0c7819 */ /* 0x000fe4000001160d */
[----:B------:R-:W-:Y:S02]  /*10320*/  PRMT R73, R73, 0x5410, R10 ;  /* 0x0000541049497816 */ /* 0x000fe4000000000a */
[----:B------:R-:W-:-:S02]  /*10330*/  PRMT R75, R75, 0x5410, R12 ;  /* 0x000054104b4b7816 */ /* 0x000fc4000000000c */
[----:B------:R-:W-:Y:S01]  /*10340*/  PRMT R74, R74, 0x5410, R11 ;  /* 0x000054104a4a7816 */ /* 0x000fe2000000000b */
[----:B------:R-:W-:Y:S01]  /*10350*/  IMAD.U32 R15, R73, 0x10000, RZ ;  /* 0x00010000490f7824 */ /* 0x000fe200078e00ff */
[----:B------:R-:W-:Y:S01]  /*10360*/  PRMT R65, R65, 0x5410, R24 ;  /* 0x0000541041417816 */ /* 0x000fe20000000018 */
[C---:B------:R-:W-:Y:S01]  /*10370*/  IMAD.U32 R24, R75.reuse, 0x10000, RZ ;  /* 0x000100004b187824 */ /* 0x040fe200078e00ff */
[----:B------:R-:W-:Y:S02]  /*10380*/  LOP3.LUT R75, R75, 0xffff0000, RZ, 0xc0, !PT ;  /* 0xffff00004b4b7812 */ /* 0x000fe400078ec0ff */
[----:B------:R-:W-:Y:S02]  /*10390*/  LOP3.LUT R73, R73, 0xffff0000, RZ, 0xc0, !PT ;  /* 0xffff000049497812 */ /* 0x000fe400078ec0ff */
[C---:B0-----:R-:W-:Y:S01]  /*103a0*/  LOP3.LUT R11, R6.reuse, 0xffff0000, RZ, 0xc0, !PT ;  /* 0xffff0000060b7812 */ /* 0x041fe200078ec0ff */
[----:B------:R-:W-:Y:S01]  /*103b0*/  IMAD.U32 R10, R6, 0x10000, RZ ;  /* 0x00010000060a7824 */ /* 0x000fe200078e00ff */
[C---:B------:R-:W-:Y:S01]  /*103c0*/  LOP3.LUT R13, R7.reuse, 0xffff0000, RZ, 0xc0, !PT ;  /* 0xffff0000070d7812 */ /* 0x040fe200078ec0ff */
[----:B------:R-:W-:-:S02]  /*103d0*/  IMAD.U32 R12, R7, 0x10000, RZ ;  /* 0x00010000070c7824 */ /* 0x000fc400078e00ff */
[CC--:B------:R-:W-:Y:S01]  /*103e0*/  FMUL.FTZ R25, R11.reuse, R24.reuse ;  /* 0x000000180b197220 */ /* 0x0c0fe20000410000 */
[----:B------:R-:W-:Y:S01]  /*103f0*/  FMUL.FTZ R11, R11, R15 ;  /* 0x0000000f0b0b7220 */ /* 0x000fe20000410000 */
[C---:B------:R-:W-:Y:S01]  /*10400*/  FMUL.FTZ R61, R13.reuse, R75 ;  /* 0x0000004b0d3d7220 */ /* 0x040fe20000410000 */
[----:B------:R-:W-:Y:S02]  /*10410*/  IMAD.U32 R6, R4, 0x10000, RZ ;  /* 0x0001000004067824 */ /* 0x000fe400078e00ff */
[C---:B------:R-:W-:Y:S01]  /*10420*/  FFMA.FTZ R26, R10.reuse, R15, -R25 ;  /* 0x0000000f0a1a7223 */ /* 0x040fe20000010819 */
[-C--:B------:R-:W-:Y:S01]  /*10430*/  FMUL.FTZ R15, R13, R73.reuse ;  /* 0x000000490d0f7220 */ /* 0x080fe20000410000 */
        /* <DEDUP_REMOVED lines=23> */
.L_x_3574:
[----:B------:R-:W-:Y:S05]  /*105b0*/  BSYNC B1 ;  /* 0x0000000000017941 */ /* 0x000fea0003800000 */
.L_x_3573:
[----:B------:R-:W-:Y:S05]  /*105c0*/  @P1 BRA `(.L_x_3572) ;  /* 0x0000001800141947 */ /* 0x000fea0003800000 */
[----:B0-----:R-:W0:Y:S01]  /*105d0*/  LDS.128 R4, [R3+0x1000] ;  /* 0x0010000003047984 */ /* 0x001e220000000c00 */
[----:B------:R-:W-:Y:S02]  /*105e0*/  SHF.R.U64 R13, R20, 0x10, R21 ;  /* 0x00000010140d7819 */ /* 0x000fe40000001215 */
[----:B------:R-:W-:Y:S02]  /*105f0*/  SHF.R.U64 R11, R8, 0x10, R9 ;  /* 0x00000010080b7819 */ /* 0x000fe40000001209 */
[----:B------:R-:W-:Y:S02]  /*10600*/  SHF.R.U32.HI R21, RZ, 0x10, R21 ;  /* 0x00000010ff157819 */ /* 0x000fe40000011615 */
[----:B------:R-:W-:Y:S02]  /*10610*/  SHF.R.U32.HI R9, RZ, 0x10, R9 ;  /* 0x00000010ff097819 */ /* 0x000fe40000011609 */
[----:B------:R-:W-:Y:S02]  /*10620*/  PRMT R14, R14, 0x5410, R21 ;  /* 0x000054100e0e7816 */ /* 0x000fe40000000015 */
[----:B------:R-:W-:-:S02]  /*10630*/  PRMT R64, R64, 0x5410, R9 ;  /* 0x0000541040407816 */ /* 0x000fc40000000009 */
[----:B------:R-:W-:Y:S02]  /*10640*/  PRMT R10, R0, 0x5410, R13 ;  /* 0x00005410000a7816 */ /* 0x000fe4000000000d */
[----:B------:R-:W-:Y:S01]  /*10650*/  PRMT R34, R34, 0x5410, R11 ;  /* 0x0000541022227816 */ /* 0x000fe2000000000b */
[C---:B------:R-:W-:Y:S01]  /*10660*/  IMAD.U32 R13, R64.reuse, 0x10000, RZ ;  /* 0x00010000400d7824 */ /* 0x040fe200078e00ff */
[----:B------:R-:W-:Y:S01]  /*10670*/  LOP3.LUT R64, R64, 0xffff0000, RZ, 0xc0, !PT ;  /* 0xffff000040407812 */ /* 0x000fe200078ec0ff */
[C---:B------:R-:W-:Y:S01]  /*10680*/  IMAD.U32 R11, R14.reuse, 0x10000, RZ ;  /* 0x000100000e0b7824 */ /* 0x040fe200078e00ff */
[----:B------:R-:W-:Y:S01]  /*10690*/  LOP3.LUT R14, R14, 0xffff0000, RZ, 0xc0, !PT ;  /* 0xffff00000e0e7812 */ /* 0x000fe200078ec0ff */
[C---:B0-----:R-:W-:Y:S01]  /*106a0*/  IMAD.U32 R8, R6.reuse, 0x10000, RZ ;  /* 0x0001000006087824 */ /* 0x041fe200078e00ff */
[----:B------:R-:W-:Y:S01]  /*106b0*/  LOP3.LUT R6, R6, 0xffff0000, RZ, 0xc0, !PT ;  /* 0xffff000006067812 */ /* 0x000fe200078ec0ff */
[C---:B------:R-:W-:Y:S01]  /*106c0*/  IMAD.U32 R9, R7.reuse, 0x10000, RZ ;  /* 0x0001000007097824 */ /* 0x040fe200078e00ff */
[----:B------:R-:W-:Y:S01]  /*106d0*/  LOP3.LUT R7, R7, 0xffff0000, RZ, 0xc0, !PT ;  /* 0xffff000007077812 */ /* 0x000fe200078ec0ff */
[C---:B------:R-:W-:Y:S01]  /*106e0*/  IMAD.U32 R0, R4.reuse, 0x10000, RZ ;  /* 0x0001000004007824 */ /* 0x040fe200078e00ff */
[----:B------:R-:W-:Y:S01]  /*106f0*/  LOP3.LUT R2, R4, 0xffff0000, RZ, 0xc0, !PT ;  /* 0xffff000004027812 */ /* 0x000fe200078ec0ff */
[C---:B------:R-:W-:Y:S01]  /*10700*/  FMUL.FTZ R15, R6.reuse, R13 ;  /* 0x0000000d060f7220 */ /* 0x040fe20000410000 */
[----:B------:R-:W-:Y:S01]  /*10710*/  FMUL.FTZ R12, R6, R11 ;  /* 0x0000000b060c7220 */ /* 0x000fe20000410000 */
[----:B------:R-:W-:Y:S01]  /*10720*/  FMUL.FTZ R20, R7, R64 ;  /* 0x0000004007147220 */ /* 0x000fe20000410000 */
[----:B------:R-:W-:-:S02]  /*10730*/  IMAD.U32 R4, R5, 0x10000, RZ ;  /* 0x0001000005047824 */ /* 0x000fc400078e00ff */
[C---:B------:R-:W-:Y:S01]  /*10740*/  FFMA.FTZ R6, R8.reuse, R11, -R15 ;  /* 0x0000000b08067223 */ /* 0x040fe2000001080f */
[----:B------:R-:W-:Y:S01]  /*10750*/  FFMA.FTZ R21, R8, R13, R12 ;  /* 0x0000000d08157223 */ /* 0x000fe2000001000c */
[-C--:B------:R-:W-:Y:S01]  /*10760*/  FMUL.FTZ R8, R7, R14.reuse ;  /* 0x0000000e07087220 */ /* 0x080fe20000410000 */
[----:B------:R-:W-:Y:S01]  /*10770*/  IMAD.U32 R11, R34, 0x10000, RZ ;  /* 0x00010000220b7824 */ /* 0x000fe200078e00ff */
[----:B------:R-:W-:Y:S01]  /*10780*/  LOP3.LUT R5, R5, 0xffff0000, RZ, 0xc0, !PT ;  /* 0xffff000005057812 */ /* 0x000fe200078ec0ff */
[----:B------:R-:W-:Y:S01]  /*10790*/  IMAD.U32 R7, R10, 0x10000, RZ ;  /* 0x000100000a077824 */ /* 0x000fe200078e00ff */
[----:B------:R-:W-:Y:S01]  /*107a0*/  LOP3.LUT R34, R34, 0xffff0000, RZ, 0xc0, !PT ;  /* 0xffff000022227812 */ /* 0x000fe200078ec0ff */
[C---:B------:R-:W-:Y:S01]  /*107b0*/  FFMA.FTZ R20, R9.reuse, R14, -R20 ;  /* 0x0000000e09147223 */ /* 0x040fe20000010814 */
        /* <DEDUP_REMOVED lines=16> */
.L_x_3559:
        /* <DEDUP_REMOVED lines=30> */
[----:B------:R-:W1:Y:S01]  /*10aa0*/  SHFL.IDX PT, R5, R34, RZ, 0x1c1f ;  /* 0x001c1fff22057589 */ /* 0x000e6200000e0000 */
[----:B------:R-:W-:-:S03]  /*10ab0*/  IMAD R3, R24, R7, RZ ;  /* 0x0000000718037224 */ /* 0x000fc600078e02ff */
[----:B------:R-:W2:Y:S04]  /*10ac0*/  SHFL.IDX PT, R4, R27, RZ, 0x1c1f ;  /* 0x001c1fff1b047589 */ /* 0x000ea800000e0000 */
[----:B------:R-:W3:Y:S04]  /*10ad0*/  SHFL.IDX PT, R14, R70, RZ, 0x1c1f ;  /* 0x001c1fff460e7589 */ /* 0x000ee800000e0000 */
[----:B------:R-:W4:Y:S01]  /*10ae0*/  SHFL.IDX PT, R8, R25, RZ, 0x1c1f ;  /* 0x001c1fff19087589 */ /* 0x000f2200000e0000 */
[----:B0-----:R-:W-:-:S04]  /*10af0*/  ISETP.GE.AND P0, PT, R16, R69, PT ;  /* 0x000000451000720c */ /* 0x001fc80003f06270 */
[----:B------:R-:W-:-:S13]  /*10b00*/  ISETP.GE.OR P1, PT, R0, R3, P0 ;  /* 0x000000030000720c */ /* 0x000fda0000726670 */
[C---:B------:R-:W-:Y:S01]  /*10b10*/  @!P1 IMAD.SHL.U32 R9, R16.reuse, 0x2, RZ ;  /* 0x0000000210099824 */ /* 0x040fe200078e00ff */
[----:B------:R-:W-:-:S04]  /*10b20*/  @!P1 SHF.L.U64.HI R21, R16, 0x1, R17 ;  /* 0x0000000110159819 */ /* 0x000fc80000010211 */
[----:B-1----:R-:W-:-:S05]  /*10b30*/  @!P1 IADD3 R6, P2, R5, R9, RZ ;  /* 0x0000000905069210 */ /* 0x002fca0007f5e0ff */
[----:B--2---:R-:W-:Y:S02]  /*10b40*/  @!P1 IMAD.X R5, R4, 0x1, R21, P2 ;  /* 0x0000000104059824 */ /* 0x004fe400010e0615 */
[----:B------:R-:W-:Y:S01]  /*10b50*/  @!P1 IMAD.MOV.U32 R4, RZ, RZ, R6 ;  /* 0x000000ffff049224 */ /* 0x000fe200078e0006 */
[----:B---3--:R-:W-:-:S05]  /*10b60*/  @!P1 IADD3 R14, P2, R14, R9, RZ ;  /* 0x000000090e0e9210 */ /* 0x008fca0007f5e0ff */
[----:B------:R-:W2:Y:S01]  /*10b70*/  @!P1 LD.E.128 R4, desc[UR36][R4.64] ;  /* 0x0000002404049980 */ /* 0x000ea2000c101d00 */
[----:B----4-:R-:W-:Y:S02]  /*10b80*/  @!P1 IMAD.X R9, R8, 0x1, R21, P2 ;  /* 0x0000000108099824 */ /* 0x010fe400010e0615 */
[----:B------:R-:W-:-:S06]  /*10b90*/  @!P1 IMAD.MOV.U32 R8, RZ, RZ, R14 ;  /* 0x000000ffff089224 */ /* 0x000fcc00078e000e */
[----:B------:R-:W3:Y:S01]  /*10ba0*/  @!P1 LD.E.128 R8, desc[UR36][R8.64] ;  /* 0x0000002408089980 */ /* 0x000ee2000c101d00 */
[----:B------:R-:W-:Y:S02]  /*10bb0*/  CS2R R20, SRZ ;  /* 0x0000000000147805 */ /* 0x000fe4000001ff00 */
[----:B------:R-:W-:Y:S02]  /*10bc0*/  CS2R R60, SRZ ;  /* 0x00000000003c7805 */ /* 0x000fe4000001ff00 */
[----:B------:R-:W-:Y:S01]  /*10bd0*/  CS2R R62, SRZ ;  /* 0x00000000003e7805 */ /* 0x000fe2000001ff00 */
[----:B------:R-:W0:Y:S01]  /*10be0*/  SHFL.IDX PT, R24, R27, 0x1, 0x1c1f ;  /* 0x003c1f001b187f89 */ /* 0x000e2200000e0000 */
[----:B------:R-:W-:-:S03]  /*10bf0*/  CS2R R64, SRZ ;  /* 0x0000000000407805 */ /* 0x000fc6000001ff00 */
[----:B------:R-:W1:Y:S04]  /*10c00*/  SHFL.IDX PT, R25, R25, 0x1, 0x1c1f ;  /* 0x003c1f0019197f89 */ /* 0x000e6800000e0000 */
[----:B------:R-:W4:Y:S04]  /*10c10*/  SHFL.IDX PT, R26, R34, 0x1, 0x1c1f ;  /* 0x003c1f00221a7f89 */ /* 0x000f2800000e0000 */
[----:B------:R5:W0:Y:S01]  /*10c20*/  SHFL.IDX PT, R14, R70, 0x1, 0x1c1f ;  /* 0x003c1f00460e7f89 */ /* 0x000a2200000e0000 */
[----:B--2---:R-:W-:Y:S02]  /*10c30*/  @!P1 IMAD.MOV.U32 R20, RZ, RZ, R4 ;  /* 0x000000ffff149224 */ /* 0x004fe400078e0004 */
[----:B------:R-:W-:-:S02]  /*10c40*/  @!P1 IMAD.MOV.U32 R21, RZ, RZ, R5 ;  /* 0x000000ffff159224 */ /* 0x000fc400078e0005 */
[----:B------:R-:W-:Y:S02]  /*10c50*/  IMAD.MOV.U32 R12, RZ, RZ, R20 ;  /* 0x000000ffff0c7224 */ /* 0x000fe400078e0014 */
[----:B------:R-:W-:Y:S02]  /*10c60*/  IMAD.MOV.U32 R13, RZ, RZ, R21 ;  /* 0x000000ffff0d7224 */ /* 0x000fe400078e0015 */
[----:B------:R-:W-:Y:S01]  /*10c70*/  @!P1 IMAD.MOV.U32 R60, RZ, RZ, R6 ;  /* 0x000000ffff3c9224 */ /* 0x000fe200078e0006 */
[----:B------:R-:W-:Y:S01]  /*10c80*/  PRMT R71, R71, 0x5410, R12 ;  /* 0x0000541047477816 */ /* 0x000fe2000000000c */
[----:B------:R-:W-:Y:S01]  /*10c90*/  @!P1 IMAD.MOV.U32 R61, RZ, RZ, R7 ;  /* 0x000000ffff3d9224 */ /* 0x000fe200078e0007 */
[----:B------:R-:W-:Y:S01]  /*10ca0*/  PRMT R72, R72, 0x5410, R13 ;  /* 0x0000541048487816 */ /* 0x000fe2000000000d */
[----:B------:R-:W-:Y:S02]  /*10cb0*/  IMAD.MOV.U32 R4, RZ, RZ, R60 ;  /* 0x000000ffff047224 */ /* 0x000fe400078e003c */
[----:B------:R-:W-:-:S02]  /*10cc0*/  IMAD.MOV.U32 R5, RZ, RZ, R61 ;  /* 0x000000ffff057224 */ /* 0x000fc400078e003d */
[----:B---3--:R-:W-:Y:S01]  /*10cd0*/  @!P1 IMAD.MOV.U32 R62, RZ, RZ, R8 ;  /* 0x000000ffff3e9224 */ /* 0x008fe200078e0008 */
[----:B------:R-:W-:Y:S01]  /*10ce0*/  PRMT R71, R4, 0x7610, R71 ;  /* 0x0000761004477816 */ /* 0x000fe20000000047 */
[----:B------:R-:W-:Y:S01]  /*10cf0*/  @!P1 IMAD.MOV.U32 R63, RZ, RZ, R9 ;  /* 0x000000ffff3f9224 */ /* 0x000fe200078e0009 */
[----:B------:R-:W-:Y:S01]  /*10d00*/  PRMT R72, R5, 0x7610, R72 ;  /* 0x0000761005487816 */ /* 0x000fe20000000048 */
[----:B------:R-:W-:Y:S01]  /*10d10*/  @!P1 IMAD.MOV.U32 R64, RZ, RZ, R10 ;  /* 0x000000ffff409224 */ /* 0x000fe200078e000a */
[----:B------:R-:W-:Y:S01]  /*10d20*/  CS2R R8, SRZ ;  /* 0x0000000000087805 */ /* 0x000fe2000001ff00 */
[----:B------:R-:W-:Y:S02]  /*10d30*/  @!P1 IMAD.MOV.U32 R65, RZ, RZ, R11 ;  /* 0x000000ffff419224 */ /* 0x000fe400078e000b */
[----:B------:R-:W-:Y:S02]  /*10d40*/  IMAD.MOV.U32 R4, RZ, RZ, R62 ;  /* 0x000000ffff047224 */ /* 0x000fe400078e003e */
[----:B------:R-:W-:-:S02]  /*10d50*/  IMAD.MOV.U32 R5, RZ, RZ, R63 ;  /* 0x000000ffff057224 */ /* 0x000fc400078e003f */
[----:B------:R-:W-:Y:S02]  /*10d60*/  IMAD.MOV.U32 R6, RZ, RZ, R64 ;  /* 0x000000ffff067224 */ /* 0x000fe400078e0040 */
[----:B------:R-:W-:Y:S01]  /*10d70*/  IMAD.MOV.U32 R7, RZ, RZ, R65 ;  /* 0x000000ffff077224 */ /* 0x000fe200078e0041 */
[----:B-----5:R-:W-:Y:S02]  /*10d80*/  PRMT R70, R5, 0x7610, R70 ;  /* 0x0000761005467816 */ /* 0x020fe40000000046 */
[----:B------:R-:W-:Y:S02]  /*10d90*/  PRMT R85, R6, 0x7610, R85 ;  /* 0x0000761006557816 */ /* 0x000fe40000000055 */
[----:B01--4-:R-:W-:-:S07]  /*10da0*/  PRMT R34, R4, 0x5410, R7 ;  /* 0x0000541004227816 */ /* 0x013fce0000000007 */
.L_x_3893:
        /* <DEDUP_REMOVED lines=24> */
.L_x_3577:
[----:B------:R-:W-:Y:S05]  /*10f30*/  BSYNC B1 ;  /* 0x0000000000017941 */ /* 0x000fea0003800000 */
.L_x_3576:
[----:B------:R-:W0:Y:S01]  /*10f40*/  SYNCS.PHASECHK.TRANS64.TRYWAIT P1, [R2+URZ+0x38800], R13 ;  /* 0x0388000d020075a7 */ /* 0x000e22000802017f */
[----:B------:R-:W-:Y:S04]  /*10f50*/  BSSY B1, `(.L_x_3578) ;  /* 0x0000002000017945 */ /* 0x000fe80003800000 */
[----:B0-----:R-:W-:Y:S05]  /*10f60*/  @!P1 BRA `(.L_x_3579) ;  /* 0x0000029400109947 */ /* 0x001fea0003800000 */
.L_x_3894:
[----:B------:R-:W-:Y:S05]  /*10f70*/  BSYNC B1 ;  /* 0x0000000000017941 */ /* 0x000fea0003800000 */
.L_x_3578:
[----:B------:R-:W2:Y:S01]  /*10f80*/  LDL R0, [R1+0x50] ;  /* 0x0000500001007983 */ /* 0x000ea20000100800 */
[----:B------:R-:W-:Y:S01]  /*10f90*/  VIADD R14, R18, 0x20 ;  /* 0x00000020120e7836 */ /* 0x000fe20000000000 */
[----:B------:R-:W-:Y:S01]  /*10fa0*/  BSSY B1, `(.L_x_3580) ;  /* 0x000007a000017945 */ /* 0x000fe20003800000 */
[----:B-----5:R-:W-:Y:S02]  /*10fb0*/  IMAD.MOV.U32 R12, RZ, RZ, R9 ;  /* 0x000000ffff0c7224 */ /* 0x020fe400078e0009 */
[----:B0-----:R-:W-:Y:S02]  /*10fc0*/  IMAD.MOV.U32 R13, RZ, RZ, R4 ;  /* 0x000000ffff0d7224 */ /* 0x001fe400078e0004 */
[----:B------:R-:W-:Y:S01]  /*10fd0*/  IMAD.MOV.U32 R74, RZ, RZ, R7 ;  /* 0x000000ffff4a7224 */ /* 0x000fe200078e0007 */
[----:B------:R-:W-:Y:S01]  /*10fe0*/  PRMT R73, R12, 0x7610, R73 ;  /* 0x000076100c497816 */ /* 0x000fe20000000049 */
[----:B------:R-:W-:Y:S01]  /*10ff0*/  IMAD.MOV.U32 R12, RZ, RZ, R11 ;  /* 0x000000ffff0c7224 */ /* 0x000fe200078e000b */
[----:B------:R-:W-:-:S04]  /*11000*/  PRMT R81, R13, 0x7610, R81 ;  /* 0x000076100d517816 */ /* 0x000fc80000000051 */
[----:B------:R-:W-:Y:S01]  /*11010*/  PRMT R78, R12, 0x7610, R78 ;  /* 0x000076100c4e7816 */ /* 0x000fe2000000004e */
[----:B--2---:R-:W-:Y:S02]  /*11020*/  IMAD R3, R0, -0x40, R3 ;  /* 0xffffffc000037824 */ /* 0x004fe400078e0203 */
[----:B------:R-:W-:-:S03]  /*11030*/  IMAD.MOV.U32 R0, RZ, RZ, R8 ;  /* 0x000000ffff007224 */ /* 0x000fc600078e0008 */
[----:B------:R-:W-:-:S04]  /*11040*/  VIMNMX R3, R3, 0x40, PT ;  /* 0x0000004003037848 */ /* 0x000fc80003fe0100 */
[-C--:B------:R-:W-:Y:S02]  /*11050*/  ISETP.GE.OR P1, PT, R18, R3.reuse, P0 ;  /* 0x000000031200720c */ /* 0x080fe40000726670 */
[----:B------:R-:W-:Y:S01]  /*11060*/  ISETP.GE.OR P0, PT, R14, R3, P0 ;  /* 0x000000030e00720c */ /* 0x000fe20000706670 */
[----:B------:R-:W-:Y:S02]  /*11070*/  IMAD.MOV.U32 R3, RZ, RZ, R10 ;  /* 0x000000ffff037224 */ /* 0x000fe400078e000a */
[----:B------:R-:W-:-:S03]  /*11080*/  IMAD.MOV.U32 R14, RZ, RZ, R5 ;  /* 0x000000ffff0e7224 */ /* 0x000fc600078e0005 */
[----:B------:R-:W-:Y:S01]  /*11090*/  PRMT R77, R3, 0x7610, R77 ;  /* 0x00007610034d7816 */ /* 0x000fe2000000004d */
[----:B------:R-:W-:Y:S01]  /*110a0*/  IMAD.MOV.U32 R3, RZ, RZ, R6 ;  /* 0x000000ffff037224 */ /* 0x000fe200078e0006 */
[----:B------:R-:W-:-:S03]  /*110b0*/  PRMT R79, R14, 0x7610, R79 ;  /* 0x000076100e4f7816 */ /* 0x000fc6000000004f */
[----:B------:R-:W-:Y:S05]  /*110c0*/  @P1 BRA `(.L_x_3581) ;  /* 0x00000004009c1947 */ /* 0x000fea0003800000 */
[----:B------:R-:W-:Y:S01]  /*110d0*/  IMAD.SHL.U32 R12, R159, 0x40, RZ ;  /* 0x000000409f0c7824 */ /* 0x000fe200078e00ff */
[----:B------:R-:W-:Y:S01]  /*110e0*/  SHF.R.U64 R82, R60, 0x10, R61 ;  /* 0x000000103c527819 */ /* 0x000fe2000000123d */
[----:B------:R-:W-:Y:S01]  /*110f0*/  IMAD.IADD R13, R16, 0x1, R69 ;  /* 0x00000001100d7824 */ /* 0x000fe200078e0245 */
[----:B------:R-:W-:Y:S01]  /*11100*/  SHF.R.U32.HI R83, RZ, 0x10, R61 ;  /* 0x00000010ff537819 */ /* 0x000fe2000001163d */
[----:B------:R-:W-:Y:S01]  /*11110*/  IMAD.SHL.U32 R24, R167, 0x200, RZ ;  /* 0x00000200a7187824 */ /* 0x000fe200078e00ff */
[----:B------:R-:W-:Y:S02]  /*11120*/  LOP3.LUT R14, R12, 0x1c0, RZ, 0xc0, !PT ;  /* 0x000001c00c0e7812 */ /* 0x000fe400078ec0ff */
[----:B------:R-:W-:Y:S02]  /*11130*/  SHF.R.U64 R80, R20, 0x10, R21 ;  /* 0x0000001014507819 */ /* 0x000fe40000001215 */
[----:B------:R-:W-:Y:S02]  /*11140*/  LOP3.LUT R12, R14, 0x38, R16, 0xf8, !PT ;  /* 0x000000380e0c7812 */ /* 0x000fe400078ef810 */
[----:B------:R-:W-:-:S02]  /*11150*/  SHF.R.U32.HI R25, RZ, 0x3, R14 ;  /* 0x00000003ff197819 */ /* 0x000fc4000001160e */
[----:B------:R-:W-:Y:S02]  /*11160*/  LOP3.LUT R13, R14, 0x38, R13, 0xf8, !PT ;  /* 0x000000380e0d7812 */ /* 0x000fe400078ef80d */
[C-C-:B------:R-:W-:Y:S02]  /*11170*/  LOP3.LUT R75, R24.reuse, R12, R25.reuse, 0xf6, !PT ;  /* 0x0000000c184b7212 */ /* 0x140fe400078ef619 */
[----:B------:R-:W-:Y:S02]  /*11180*/  LOP3.LUT R25, R24, R13, R25, 0xf6, !PT ;  /* 0x0000000d18197212 */ /* 0x000fe400078ef619 */
[----:B------:R-:W-:Y:S01]  /*11190*/  SHF.R.U64 R61, R62, 0x10, R63 ;  /* 0x000000103e3d7819 */ /* 0x000fe2000000123f */
[--C-:B------:R-:W-:Y:S01]  /*111a0*/  IMAD R75, R75, 0x2, R2.reuse ;  /* 0x000000024b4b7824 */ /* 0x100fe200078e0202 */
[----:B------:R-:W-:Y:S01]  /*111b0*/  SHF.R.U32.HI R84, RZ, 0x10, R21 ;  /* 0x00000010ff547819 */ /* 0x000fe20000011615 */
[----:B------:R-:W-:Y:S01]  /*111c0*/  IMAD R76, R25, 0x2, R2 ;  /* 0x00000002194c7824 */ /* 0x000fe200078e0202 */
[----:B------:R-:W-:-:S02]  /*111d0*/  SHF.R.U64 R21, R64, 0x10, R65 ;  /* 0x0000001040157819 */ /* 0x000fc40000001241 */
[----:B------:R-:W0:Y:S01]  /*111e0*/  LDS.128 R12, [R75+0x20400] ;  /* 0x020400004b0c7984 */ /* 0x000e220000000c00 */
[----:B------:R-:W-:Y:S02]  /*111f0*/  SHF.R.U32.HI R20, RZ, 0x10, R65 ;  /* 0x00000010ff147819 */ /* 0x000fe40000011641 */
[C---:B------:R-:W-:Y:S01]  /*11200*/  PRMT R80, R71.reuse, 0x5432, R80 ;  /* 0x0000543247507816 */ /* 0x040fe20000000050 */
[----:B------:R-:W1:Y:S01]  /*11210*/  LDS.128 R24, [R76+0x20400] ;  /* 0x020400004c187984 */ /* 0x000e620000000c00 */
[----:B------:R-:W-:Y:S02]  /*11220*/  PRMT R86, R34, 0x5410, R61 ;  /* 0x0000541022567816 */ /* 0x000fe4000000003d */
[----:B------:R-:W-:Y:S02]  /*11230*/  SHF.R.U32.HI R63, RZ, 0x10, R63 ;  /* 0x00000010ff3f7819 */ /* 0x000fe4000001163f */
[----:B------:R-:W-:Y:S01]  /*11240*/  PRMT R60, R72, 0x5432, R84 ;  /* 0x00005432483c7816 */ /* 0x000fe20000000054 */
[----:B------:R-:W-:Y:S01]  /*11250*/  IMAD.U32 R87, R86, 0x10000, RZ ;  /* 0x0001000056577824 */ /* 0x000fe200078e00ff */
[----:B------:R-:W-:-:S02]  /*11260*/  PRMT R71, R71, 0x5410, R82 ;  /* 0x0000541047477816 */ /* 0x000fc40000000052 */
[----:B------:R-:W-:Y:S02]  /*11270*/  PRMT R21, R85, 0x5410, R21 ;  /* 0x0000541055157816 */ /* 0x000fe40000000015 */
[----:B------:R-:W-:Y:S02]  /*11280*/  PRMT R72, R72, 0x5410, R83 ;  /* 0x0000541048487816 */ /* 0x000fe40000000053 */
[----:B------:R-:W-:Y:S02]  /*11290*/  PRMT R20, R34, 0x5432, R20 ;  /* 0x0000543222147816 */ /* 0x000fe40000000014 */
[----:B------:R-:W-:Y:S02]  /*112a0*/  PRMT R70, R70, 0x5410, R63 ;  /* 0x0000541046467816 */ /* 0x000fe4000000003f */
[----:B------:R-:W-:Y:S01]  /*112b0*/  LOP3.LUT R86, R86, 0xffff0000, RZ, 0xc0, !PT ;  /* 0xffff000056567812 */ /* 0x000fe200078ec0ff */
[C---:B0-----:R-:W-:Y:S01]  /*112c0*/  IMAD.U32 R82, R12.reuse, 0x10000, RZ ;  /* 0x000100000c527824 */ /* 0x041fe200078e00ff */
[----:B------:R-:W-:Y:S01]  /*112d0*/  LOP3.LUT R65, R12, 0xffff0000, RZ, 0xc0, !PT ;  /* 0xffff00000c417812 */ /* 0x000fe200078ec0ff */
[C---:B------:R-:W-:Y:S01]  /*112e0*/  IMAD.U32 R62, R13.reuse, 0x10000, RZ ;  /* 0x000100000d3e7824 */ /* 0x040fe200078e00ff */
[----:B------:R-:W-:Y:S01]  /*112f0*/  LOP3.LUT R61, R13, 0xffff0000, RZ, 0xc0, !PT ;  /* 0xffff00000d3d7812 */ /* 0x000fe200078ec0ff */
[C---:B-1----:R-:W-:Y:S01]  /*11300*/  IMAD.U32 R85, R25.reuse, 0x10000, RZ ;  /* 0x0001000019557824 */ /* 0x042fe200078e00ff */
[----:B------:R-:W-:Y:S01]  /*11310*/  LOP3.LUT R64, R25, 0xffff0000, RZ, 0xc0, !PT ;  /* 0xffff000019407812 */ /* 0x000fe200078ec0ff */
[C---:B------:R-:W-:Y:S01]  /*11320*/  IMAD.U32 R34, R14.reuse, 0x10000, RZ ;  /* 0x000100000e227824 */ /* 0x040fe200078e00ff */
[----:B------:R-:W-:Y:S01]  /*11330*/  LOP3.LUT R12, R14, 0xffff0000, RZ, 0xc0, !PT ;  /* 0xffff00000e0c7812 */ /* 0x000fe200078ec0ff */
[----:B------:R-:W-:Y:S01]  /*11340*/  IMAD.U32 R83, R24, 0x10000, RZ ;  /* 0x0001000018537824 */ /* 0x000fe200078e00ff */
[C---:B------:R-:W-:Y:S01]  /*11350*/  LOP3.LUT R14, R15.reuse, 0xffff0000, RZ, 0xc0, !PT ;  /* 0xffff00000f0e7812 */ /* 0x040fe200078ec0ff */
[----:B------:R-:W-:Y:S01]  /*11360*/  IMAD.U32 R25, R80, 0x10000, RZ ;  /* 0x0001000050197824 */ /* 0x000fe200078e00ff */
[----:B------:R-:W-:Y:S01]  /*11370*/  LOP3.LUT R84, R24, 0xffff0000, RZ, 0xc0, !PT ;  /* 0xffff000018547812 */ /* 0x000fe200078ec0ff */
[----:B------:R-:W-:Y:S01]  /*11380*/  IMAD.U32 R13, R15, 0x10000, RZ ;  /* 0x000100000f0d7824 */ /* 0x000fe200078e00ff */
[C---:B------:R-:W-:Y:S01]  /*11390*/  LOP3.LUT R15, R26.reuse, 0xffff0000, RZ, 0xc0, !PT ;  /* 0xffff00001a0f7812 */ /* 0x040fe200078ec0ff */
[----:B------:R-:W-:Y:S01]  /*113a0*/  IMAD.U32 R63, R26, 0x10000, RZ ;  /* 0x000100001a3f7824 */ /* 0x000fe200078e00ff */
[C---:B------:R-:W-:Y:S01]  /*113b0*/  LOP3.LUT R26, R27.reuse, 0xffff0000, RZ, 0xc0, !PT ;  /* 0xffff00001b1a7812 */ /* 0x040fe200078ec0ff */
[----:B------:R-:W-:-:S02]  /*113c0*/  IMAD.U32 R24, R27, 0x10000, RZ ;  /* 0x000100001b187824 */ /* 0x000fc400078e00ff */
[C---:B------:R-:W-:Y:S01]  /*113d0*/  FMUL.FTZ R89, R83.reuse, R87 ;  /* 0x0000005753597220 */ /* 0x040fe20000410000 */
[-C--:B------:R-:W-:Y:S01]  /*113e0*/  FMUL.FTZ R27, R83, R25.reuse ;  /* 0x00000019531b7220 */ /* 0x080fe20000410000 */
[----:B------:R-:W-:Y:S01]  /*113f0*/  LOP3.LUT R80, R80, 0xffff0000, RZ, 0xc0, !PT ;  /* 0xffff000050507812 */ /* 0x000fe200078ec0ff */
[----:B------:R-:W-:Y:S02]  /*11400*/  IMAD.U32 R83, R70, 0x10000, RZ ;  /* 0x0001000046537824 */ /* 0x000fe400078e00ff */
[----:B------:R-:W-:Y:S01]  /*11410*/  FFMA.FTZ R25, R82, R25, -R89 ;  /* 0x0000001952197223 */ /* 0x000fe20000010859 */
[----:B------:R-:W-:Y:S01]  /*11420*/  FMUL.FTZ R88, R84, R86 ;  /* 0x0000005654587220 */ /* 0x000fe20000410000 */
[----:B------:R-:W-:Y:S01]  /*11430*/  FFMA.FTZ R27, R82, R87, R27 ;  /* 0x00000057521b7223 */ /* 0x000fe2000001001b */
[----:B------:R-:W-:Y:S02]  /*11440*/  IMAD.U32 R82, R60, 0x10000, RZ ;  /* 0x000100003c527824 */ /* 0x000fe400078e00ff */
[-C--:B------:R-:W-:Y:S01]  /*11450*/  FMUL.FTZ R90, R84, R80.reuse ;  /* 0x00000050545a7220 */ /* 0x080fe20000410000 */
[----:B------:R-:W-:Y:S01]  /*11460*/  FFMA.FTZ R80, R65, R80, -R88 ;  /* 0x0000005041507223 */ /* 0x000fe20000010858 */
[CC--:B------:R-:W-:Y:S01]  /*11470*/  FMUL.FTZ R87, R85.reuse, R83.reuse ;  /* 0x0000005355577220 */ /* 0x0c0fe20000410000 */
[----:B------:R-:W-:Y:S01]  /*11480*/  LOP3.LUT R84, R70, 0xffff0000, RZ, 0xc0, !PT ;  /* 0xffff000046547812 */ /* 0x000fe200078ec0ff */
[----:B------:R-:W-:Y:S01]  /*11490*/  FMUL.FTZ R88, R85, R82 ;  /* 0x0000005255587220 */ /* 0x000fe20000410000 */
[----:B------:R-:W-:Y:S01]  /*114a0*/  FFMA.FTZ R70, R65, R86, R90 ;  /* 0x0000005641467223 */ /* 0x000fe2000001005a */
[----:B------:R-:W-:Y:S01]  /*114b0*/  LOP3.LUT R60, R60, 0xffff0000, RZ, 0xc0, !PT ;  /* 0xffff00003c3c7812 */ /* 0x000fe200078ec0ff */
[C---:B------:R-:W-:Y:S01]  /*114c0*/  FFMA.FTZ R65, R62.reuse, R82, -R87 ;  /* 0x000000523e417223 */ /* 0x040fe20000010857 */
[----:B------:R-:W-:Y:S01]  /*114d0*/  FFMA.FTZ R62, R62, R83, R88 ;  /* 0x000000533e3e7223 */ /* 0x000fe20000010058 */
[----:B------:R-:W-:Y:S01]  /*114e0*/  FMUL.FTZ R86, R64, R84 ;  /* 0x0000005440567220 */ /* 0x000fe20000410000 */
[----:B------:R-:W-:-:S02]  /*114f0*/  IMAD.U32 R82, R71, 0x10000, RZ ;  /* 0x0001000047527824 */ /* 0x000fc400078e00ff */
[-C--:B------:R-:W-:Y:S01]  /*11500*/  FMUL.FTZ R88, R64, R60.reuse ;  /* 0x0000003c40587220 */ /* 0x080fe20000410000 */
[----:B------:R-:W-:Y:S02]  /*11510*/  IMAD.U32 R83, R21, 0x10000, RZ ;  /* 0x0001000015537824 */ /* 0x000fe400078e00ff */
[----:B------:R-:W-:Y:S01]  /*11520*/  FFMA.FTZ R60, R61, R60, -R86 ;  /* 0x0000003c3d3c7223 */ /* 0x000fe20000010856 */
[C---:B------:R-:W-:Y:S01]  /*11530*/  FMUL.FTZ R86, R63.reuse, R82 ;  /* 0x000000523f567220 */ /* 0x040fe20000410000 */
[----:B------:R-:W-:Y:S02]  /*11540*/  IMAD.U32 R85, R20, 0x10000, RZ ;  /* 0x0001000014557824 */ /* 0x000fe400078e00ff */
[-C--:B------:R-:W-:Y:S01]  /*11550*/  FMUL.FTZ R87, R63, R83.reuse ;  /* 0x000000533f577220 */ /* 0x080fe20000410000 */
[----:B------:R-:W-:Y:S02]  /*11560*/  IMAD.U32 R64, R72, 0x10000, RZ ;  /* 0x0001000048407824 */ /* 0x000fe400078e00ff */
[----:B------:R-:W-:Y:S01]  /*11570*/  FFMA.FTZ R61, R61, R84, R88 ;  /* 0x000000543d3d7223 */ /* 0x000fe20000010058 */
[C---:B------:R-:W-:Y:S01]  /*11580*/  FFMA.FTZ R86, R34.reuse, R83, R86 ;  /* 0x0000005322567223 */ /* 0x040fe20000010056 */
[----:B------:R-:W-:Y:S01]  /*11590*/  FFMA.FTZ R63, R34, R82, -R87 ;  /* 0x00000052223f7223 */ /* 0x000fe20000010857 */
[C---:B------:R-:W-:Y:S01]  /*115a0*/  FMUL.FTZ R84, R24.reuse, R85 ;  /* 0x0000005518547220 */ /* 0x040fe20000410000 */
[----:B------:R-:W-:Y:S01]  /*115b0*/  FMUL.FTZ R34, R24, R64 ;  /* 0x0000004018227220 */ /* 0x000fe20000410000 */
[----:B------:R-:W-:-:S02]  /*115c0*/  LOP3.LUT R24, R21, 0xffff0000, RZ, 0xc0, !PT ;  /* 0xffff000015187812 */ /* 0x000fc400078ec0ff */
[----:B------:R-:W-:Y:S01]  /*115d0*/  LOP3.LUT R71, R71, 0xffff0000, RZ, 0xc0, !PT ;  /* 0xffff000047477812 */ /* 0x000fe200078ec0ff */
[C---:B------:R-:W-:Y:S01]  /*115e0*/  FFMA.FTZ R84, R13.reuse, R64, -R84 ;  /* 0x000000400d547223 */ /* 0x040fe20000010854 */
[----:B------:R-:W-:Y:S01]  /*115f0*/  LOP3.LUT R83, R20, 0xffff0000, RZ, 0xc0, !PT ;  /* 0xffff000014537812 */ /* 0x000fe200078ec0ff */
[----:B------:R-:W-:Y:S01]  /*11600*/  FFMA.FTZ R34, R13, R85, R34 ;  /* 0x000000550d227223 */ /* 0x000fe20000010022 */
[----:B------:R-:W-:Y:S01]  /*11610*/  LOP3.LUT R21, R72, 0xffff0000, RZ, 0xc0, !PT ;  /* 0xffff000048157812 */ /* 0x000fe200078ec0ff */
[CC--:B------:R-:W-:Y:S01]  /*11620*/  FMUL.FTZ R13, R15.reuse, R24.reuse ;  /* 0x000000180f0d7220 */ /* 0x0c0fe20000410000 */
[----:B------:R-:W-:Y:S01]  /*11630*/  FMUL.FTZ R15, R15, R71 ;  /* 0x000000470f0f7220 */ /* 0x000fe20000410000 */
[C---:B------:R-:W-:Y:S02]  /*11640*/  FMUL.FTZ R85, R26.reuse, R83 ;  /* 0x000000531a557220 */ /* 0x040fe40000410000 */
[----:B------:R-:W-:Y:S01]  /*11650*/  FMUL.FTZ R26, R26, R21 ;  /* 0x000000151a1a7220 */ /* 0x000fe20000410000 */
[C---:B------:R-:W-:Y:S01]  /*11660*/  FFMA.FTZ R15, R12.reuse, R24, R15 ;  /* 0x000000180c0f7223 */ /* 0x040fe2000001000f */
[----:B------:R-:W-:Y:S01]  /*11670*/  FFMA.FTZ R20, R12, R71, -R13 ;  /* 0x000000470c147223 */ /* 0x000fe2000001080d */
[C---:B------:R-:W-:Y:S01]  /*11680*/  FFMA.FTZ R85, R14.reuse, R21, -R85 ;  /* 0x000000150e557223 */ /* 0x040fe20000010855 */
        /* <DEDUP_REMOVED lines=11> */
.L_x_3581:
[----:B------:R-:W-:Y:S05]  /*11740*/  BSYNC B1 ;  /* 0x0000000000017941 */ /* 0x000fea0003800000 */
.L_x_3580:
[----:B------:R-:W-:Y:S02]  /*11750*/  PRMT R0, R0, 0x5410, R3 ;  /* 0x0000541000007816 */ /* 0x000fe40000000003 */
[----:B------:R-:W-:Y:S01]  /*11760*/  PRMT R21, R74, 0x7610, R21 ;  /* 0x000076104a157816 */ /* 0x000fe20000000015 */
[----:B------:R-:W-:Y:S06]  /*11770*/  @P0 BRA `(.L_x_3572) ;  /* 0x0000000400a80947 */ /* 0x000fec0003800000 */
[----:B0-----:R-:W2:Y:S01]  /*11780*/  LDL R12, [R1+0x458] ;  /* 0x00045800010c7983 */ /* 0x001ea20000100800 */
[C---:B------:R-:W-:Y:S02]  /*11790*/  VIADD R13, R18.reuse, 0x20 ;  /* 0x00000020120d7836 */ /* 0x040fe40000000000 */
[----:B------:R-:W-:Y:S01]  /*117a0*/  VIADD R14, R18, 0x20 ;  /* 0x00000020120e7836 */ /* 0x000fe20000000000 */
[----:B------:R-:W3:Y:S01]  /*117b0*/  LDL R65, [R1+0x450] ;  /* 0x0004500001417983 */ /* 0x000ee20000100800 */
[----:B------:R-:W-:Y:S02]  /*117c0*/  IMAD.SHL.U32 R13, R13, 0x40, RZ ;  /* 0x000000400d0d7824 */ /* 0x000fe400078e00ff */
[----:B------:R-:W-:Y:S02]  /*117d0*/  IMAD.SHL.U32 R14, R14, 0x40, RZ ;  /* 0x000000400e0e7824 */ /* 0x000fe400078e00ff */
[----:B------:R-:W-:Y:S01]  /*117e0*/  IMAD.IADD R3, R16, 0x1, R69 ;  /* 0x0000000110037824 */ /* 0x000fe200078e0245 */
[----:B------:R-:W-:-:S02]  /*117f0*/  LOP3.LUT R13, R13, 0x1c0, RZ, 0xc0, !PT ;  /* 0x000001c00d0d7812 */ /* 0x000fc400078ec0ff */
[----:B------:R-:W-:Y:S02]  /*11800*/  LOP3.LUT R14, R14, 0x1c0, RZ, 0xc0, !PT ;  /* 0x000001c00e0e7812 */ /* 0x000fe400078ec0ff */
[----:B------:R-:W-:Y:S02]  /*11810*/  SHF.R.U32.HI R13, RZ, 0x3, R13 ;  /* 0x00000003ff0d7819 */ /* 0x000fe4000001160d */
[----:B------:R-:W-:-:S04]  /*11820*/  LOP3.LUT R3, R14, 0x38, R3, 0xf8, !PT ;  /* 0x000000380e037812 */ /* 0x000fc800078ef803 */
[----:B------:R-:W-:Y:S02]  /*11830*/  LOP3.LUT R3, R3, R13, RZ, 0x3c, !PT ;  /* 0x0000000d03037212 */ /* 0x000fe400078e3cff */
[----:B------:R-:W-:Y:S02]  /*11840*/  SHF.R.U64 R34, R4, 0x10, R5 ;  /* 0x0000001004227819 */ /* 0x000fe40000001205 */
[----:B------:R-:W-:Y:S02]  /*11850*/  SHF.R.U64 R4, R6, 0x10, R7 ;  /* 0x0000001006047819 */ /* 0x000fe40000001207 */
[--C-:B------:R-:W-:Y:S02]  /*11860*/  SHF.R.U64 R61, R8, 0x10, R9.reuse ;  /* 0x00000010083d7819 */ /* 0x100fe40000001209 */
[----:B------:R-:W-:Y:S02]  /*11870*/  SHF.R.U32.HI R8, RZ, 0x10, R9 ;  /* 0x00000010ff087819 */ /* 0x000fe40000011609 */
[----:B------:R-:W-:-:S02]  /*11880*/  SHF.R.U64 R6, R10, 0x10, R11 ;  /* 0x000000100a067819 */ /* 0x000fc4000000120b */
[----:B------:R-:W-:Y:S02]  /*11890*/  SHF.R.U32.HI R11, RZ, 0x10, R11 ;  /* 0x00000010ff0b7819 */ /* 0x000fe4000001160b */
[C---:B------:R-:W-:Y:S02]  /*118a0*/  PRMT R61, R0.reuse, 0x5410, R61 ;  /* 0x00005410003d7816 */ /* 0x040fe4000000003d */
[----:B------:R-:W-:Y:S02]  /*118b0*/  PRMT R73, R73, 0x5410, R8 ;  /* 0x0000541049497816 */ /* 0x000fe40000000008 */
[----:B------:R-:W-:Y:S02]  /*118c0*/  SHF.R.U32.HI R20, RZ, 0x10, R5 ;  /* 0x00000010ff147819 */ /* 0x000fe40000011605 */
[----:B------:R-:W-:Y:S02]  /*118d0*/  PRMT R81, R81, 0x5410, R34 ;  /* 0x0000541051517816 */ /* 0x000fe40000000022 */
[----:B------:R-:W-:-:S02]  /*118e0*/  PRMT R4, R0, 0x5432, R4 ;  /* 0x0000543200047816 */ /* 0x000fc40000000004 */
[----:B------:R-:W-:Y:S01]  /*118f0*/  PRMT R78, R78, 0x5410, R11 ;  /* 0x000054104e4e7816 */ /* 0x000fe2000000000b */
[----:B------:R-:W-:Y:S01]  /*11900*/  IMAD.U32 R60, R61, 0x10000, RZ ;  /* 0x000100003d3c7824 */ /* 0x000fe200078e00ff */
[----:B------:R-:W-:Y:S02]  /*11910*/  PRMT R79, R79, 0x5410, R20 ;  /* 0x000054104f4f7816 */ /* 0x000fe40000000014 */
[----:B------:R-:W-:Y:S01]  /*11920*/  PRMT R77, R77, 0x5410, R6 ;  /* 0x000054104d4d7816 */ /* 0x000fe20000000006 */
[----:B------:R-:W-:Y:S02]  /*11930*/  IMAD.U32 R62, R73, 0x10000, RZ ;  /* 0x00010000493e7824 */ /* 0x000fe400078e00ff */
[----:B------:R-:W-:Y:S02]  /*11940*/  IMAD.U32 R34, R79, 0x10000, RZ ;  /* 0x000100004f227824 */ /* 0x000fe400078e00ff */
[----:B------:R-:W-:Y:S01]  /*11950*/  IMAD.U32 R64, R78, 0x10000, RZ ;  /* 0x000100004e407824 */ /* 0x000fe200078e00ff */
[----:B------:R-:W-:-:S02]  /*11960*/  LOP3.LUT R61, R61, 0xffff0000, RZ, 0xc0, !PT ;  /* 0xffff00003d3d7812 */ /* 0x000fc400078ec0ff */
[----:B------:R-:W-:Y:S02]  /*11970*/  LOP3.LUT R73, R73, 0xffff0000, RZ, 0xc0, !PT ;  /* 0xffff000049497812 */ /* 0x000fe400078ec0ff */
[----:B------:R-:W-:Y:S01]  /*11980*/  LOP3.LUT R79, R79, 0xffff0000, RZ, 0xc0, !PT ;  /* 0xffff00004f4f7812 */ /* 0x000fe200078ec0ff */
[----:B--2---:R-:W-:-:S04]  /*11990*/  IMAD.IADD R3, R12, 0x1, R3 ;  /* 0x000000010c037824 */ /* 0x004fc800078e0203 */
[----:B------:R-:W-:Y:S01]  /*119a0*/  IMAD R2, R3, 0x2, R2 ;  /* 0x0000000203027824 */ /* 0x000fe200078e0202 */
[----:B---3--:R-:W0:Y:S04]  /*119b0*/  LDS.128 R12, [R65+0x20400] ;  /* 0x02040000410c7984 */ /* 0x008e280000000c00 */
[----:B------:R-:W1:Y:S01]  /*119c0*/  LDS.128 R24, [R2+0x20400] ;  /* 0x0204000002187984 */ /* 0x000e620000000c00 */
[----:B------:R-:W-:-:S04]  /*119d0*/  SHF.R.U32.HI R3, RZ, 0x10, R7 ;  /* 0x00000010ff037819 */ /* 0x000fc80000011607 */
[----:B------:R-:W-:Y:S01]  /*119e0*/  PRMT R3, R21, 0x5410, R3 ;  /* 0x0000541015037816 */ /* 0x000fe20000000003 */
        /* <DEDUP_REMOVED lines=19> */
[C---:B------:R-:W-:Y:S01]  /*11b20*/  FFMA.FTZ R7, R8.reuse, R25, -R63 ;  /* 0x0000001908077223 */ /* 0x040fe2000001083f */
[----:B------:R-:W-:Y:S02]  /*11b30*/  FMUL.FTZ R70, R9, R62 ;  /* 0x0000003e09467220 */ /* 0x000fe40000410000 */
[----:B------:R-:W-:Y:S01]  /*11b40*/  FFMA.FTZ R8, R8, R60, R27 ;  /* 0x0000003c08087223 */ /* 0x000fe2000001001b */
[----:B------:R-:W-:Y:S02]  /*11b50*/  IMAD.U32 R60, R3, 0x10000, RZ ;  /* 0x00010000033c7824 */ /* 0x000fe400078e00ff */
[-C--:B------:R-:W-:Y:S01]  /*11b60*/  FMUL.FTZ R72, R9, R34.reuse ;  /* 0x0000002209487220 */ /* 0x080fe20000410000 */
[----:B------:R-:W-:Y:S01]  /*11b70*/  FFMA.FTZ R9, R11, R34, -R70 ;  /* 0x000000220b097223 */ /* 0x000fe20000010846 */
[C---:B------:R-:W-:Y:S01]  /*11b80*/  FMUL.FTZ R34, R21.reuse, R64 ;  /* 0x0000004015227220 */ /* 0x040fe20000410000 */
        /* <DEDUP_REMOVED lines=8> */
[----:B------:R-:W-:Y:S01]  /*11c10*/  FFMA.FTZ R34, R10, R81, -R11 ;  /* 0x000000510a227223 */ /* 0x000fe2000001080b */
[----:B------:R-:W-:Y:S02]  /*11c20*/  IMAD.U32 R11, R4, 0x10000, RZ ;  /* 0x00010000040b7824 */ /* 0x000fe400078e00ff */
[----:B------:R-:W-:Y:S01]  /*11c30*/  FMUL.FTZ R60, R20, R13 ;  /* 0x0000000d143c7220 */ /* 0x000fe20000410000 */
[----:B------:R-:W-:Y:S01]  /*11c40*/  LOP3.LUT R77, R77, 0xffff0000, RZ, 0xc0, !PT ;  /* 0xffff00004d4d7812 */ /* 0x000fe200078ec0ff */
[----:B------:R-:W-:Y:S01]  /*11c50*/  FFMA.FTZ R61, R10, R61, R15 ;  /* 0x0000003d0a3d7223 */ /* 0x000fe2000001000f */
[-C--:B------:R-:W-:Y:S01]  /*11c60*/  FMUL.FTZ R20, R20, R11.reuse ;  /* 0x0000000b14147220 */ /* 0x080fe20000410000 */
[C---:B------:R-:W-:Y:S01]  /*11c70*/  FFMA.FTZ R60, R5.reuse, R11, -R60 ;  /* 0x0000000b053c7223 */ /* 0x040fe2000001083c */
[----:B------:R-:W-:Y:S02]  /*11c80*/  LOP3.LUT R11, R4, 0xffff0000, RZ, 0xc0, !PT ;  /* 0xffff0000040b7812 */ /* 0x000fe400078ec0ff */
[----:B------:R-:W-:Y:S01]  /*11c90*/  LOP3.LUT R15, R78, 0xffff0000, RZ, 0xc0, !PT ;  /* 0xffff00004e0f7812 */ /* 0x000fe200078ec0ff */
[----:B------:R-:W-:Y:S01]  /*11ca0*/  FFMA.FTZ R20, R5, R13, R20 ;  /* 0x0000000d05147223 */ /* 0x000fe20000010014 */
[----:B------:R-:W-:Y:S01]  /*11cb0*/  LOP3.LUT R3, R3, 0xffff0000, RZ, 0xc0, !PT ;  /* 0xffff000003037812 */ /* 0x000fe200078ec0ff */
[C---:B------:R-:W-:Y:S01]  /*11cc0*/  FMUL.FTZ R5, R6.reuse, R77 ;  /* 0x0000004d06057220 */ /* 0x040fe20000410000 */
[----:B------:R-:W-:Y:S01]  /*11cd0*/  FMUL.FTZ R6, R6, R11 ;  /* 0x0000000b06067220 */ /* 0x000fe20000410000 */
[----:B------:R-:W-:Y:S01]  /*11ce0*/  FMUL.FTZ R21, R24, R73 ;  /* 0x0000004918157220 */ /* 0x000fe20000410000 */
[----:B------:R-:W-:Y:S01]  /*11cf0*/  FMUL.FTZ R13, R26, R15 ;  /* 0x0000000f1a0d7220 */ /* 0x000fe20000410000 */
[----:B------:R-:W-:Y:S01]  /*11d00*/  FMUL.FTZ R24, R24, R79 ;  /* 0x0000004f18187220 */ /* 0x000fe20000410000 */
[----:B------:R-:W-:Y:S01]  /*11d10*/  FMUL.FTZ R26, R26, R3 ;  /* 0x000000031a1a7220 */ /* 0x000fe20000410000 */
[C---:B------:R-:W-:Y:S01]  /*11d20*/  FFMA.FTZ R11, R0.reuse, R11, -R5 ;  /* 0x0000000b000b7223 */ /* 0x040fe20000010805 */
[----:B------:R-:W-:Y:S01]  /*11d30*/  FFMA.FTZ R77, R0, R77, R6 ;  /* 0x0000004d004d7223 */ /* 0x000fe20000010006 */
        /* <DEDUP_REMOVED lines=14> */
.L_x_3572:
[----:B------:R-:W-:Y:S05]  /*11e20*/  BSYNC B0 ;  /* 0x0000000000007941 */ /* 0x000fea0003800000 */
.L_x_3558:
[----:B------:R-:W-:Y:S01]  /*11e30*/  @!PT LDS RZ, [RZ] ;  /* 0x00000000fffff984 */ /* 0x000fe20000000800 */
[----:B------:R-:W-:Y:S01]  /*11e40*/  @!PT LDS RZ, [RZ] ;  /* 0x00000000fffff984 */ /* 0x000fe20000000800 */
[----:B------:R-:W-:Y:S01]  /*11e50*/  @!PT LDS RZ, [RZ] ;  /* 0x00000000fffff984 */ /* 0x000fe20000000800 */
[----:B------:R-:W-:Y:S01]  /*11e60*/  @!PT LDS RZ, [RZ] ;  /* 0x00000000fffff984 */ /* 0x000fe20000000800 */
[----:B------:R3:W-:Y:S06]  /*11e70*/  MEMBAR.ALL.CTA ;  /* 0x0000000000007992 */ /* 0x0007ec0000008000 */
[----:B---3--:R-:W3:Y:S01]  /*11e80*/  FENCE.VIEW.ASYNC.S ;  /* 0x00000000000073c6 */ /* 0x008ee20000000000 */
[----:B------:R-:W-:Y:S05]  /*11e90*/  WARPSYNC.ALL ;  /* 0x0000000000007948 */ /* 0x000fea0003800000 */
[----:B---3--:R-:W-:Y:S06]  /*11ea0*/  BAR.SYNC.DEFER_BLOCKING 0xd, 0x80 ;  /* 0x0342000000007b1d */ /* 0x008fec0000010000 */
.L_x_3555:
[----:B012---:R-:W-:Y:S01]  /*11eb0*/  IMAD.U32 R6, RZ, RZ, UR40 ;  /* 0x00000028ff067e24 */ /* 0x007fe2000f8e00ff */
[----:B------:R-:W-:Y:S01]  /*11ec0*/  UIADD3 UR6, UP1, UR39, 0x1c8, URZ ;  /* 0x000001c827067890 */ /* 0x000fe2000ff3e03f */
[----:B------:R-:W-:Y:S01]  /*11ed0*/  IMAD.U32 R7, RZ, RZ, UR41 ;  /* 0x00000029ff077e24 */ /* 0x000fe2000f8e00ff */
[----:B------:R-:W-:Y:S01]  /*11ee0*/  UIADD3 UR8, UP0, UR39, 0x1d4, URZ ;  /* 0x000001d427087890 */ /* 0x000fe2000ff1e03f */
[----:B------:R-:W-:Y:S01]  /*11ef0*/  IMAD.MOV.U32 R4, RZ, RZ, R50 ;  /* 0x000000ffff047224 */ /* 0x000fe200078e0032 */
[----:B------:R-:W-:Y:S01]  /*11f00*/  UIADD3.X UR7, URZ, UR42, URZ, UP1, !UPT ;  /* 0x0000002a3f077290 */ /* 0x000fe20008ffe43f */
[----:B------:R-:W-:Y:S01]  /*11f10*/  IMAD.MOV.U32 R5, RZ, RZ, R49 ;  /* 0x000000ffff057224 */ /* 0x000fe200078e0031 */
[----:B------:R-:W-:Y:S02]  /*11f20*/  UIADD3.X UR9, URZ, UR42, URZ, UP0, !UPT ;  /* 0x0000002a3f097290 */ /* 0x000fe400087fe43f */
[----:B------:R-:W-:Y:S01]  /*11f30*/  IMAD.U32 R3, RZ, RZ, UR42 ;  /* 0x0000002aff037e24 */ /* 0x000fe2000f8e00ff */
[----:B------:R-:W-:Y:S01]  /*11f40*/  STL.64 [R1+0x1c0], R28 ;  /* 0x0001c01c01007387 */ /* 0x000fe20000100a00 */
[----:B------:R-:W-:Y:S01]  /*11f50*/  IMAD.MOV.U32 R8, RZ, RZ, R52 ;  /* 0x000000ffff087224 */ /* 0x000fe200078e0034 */
[----:B------:R-:W-:Y:S01]  /*11f60*/  UIADD3 UR4, UP2, UR39, 0x1d8, URZ ;  /* 0x000001d827047890 */ /* 0x000fe2000ff5e03f */
[----:B------:R-:W-:Y:S01]  /*11f70*/  IMAD.MOV.U32 R9, RZ, RZ, R51 ;  /* 0x000000ffff097224 */ /* 0x000fe200078e0033 */
[----:B------:R0:W-:Y:S01]  /*11f80*/  STL.128 [R1+0x150], R4 ;  /* 0x0001500401007387 */ /* 0x0001e20000100c00 */
[----:B------:R-:W-:Y:S01]  /*11f90*/  IMAD.MOV.U32 R10, RZ, RZ, R67 ;  /* 0x000000ffff0a7224 */ /* 0x000fe200078e0043 */
[----:B------:R-:W-:Y:S01]  /*11fa0*/  UIADD3.X UR5, URZ, UR42, URZ, UP2, !UPT ;  /* 0x0000002a3f057290 */ /* 0x000fe200097fe43f */
[----:B------:R-:W-:-:S02]  /*11fb0*/  IMAD.MOV.U32 R11, RZ, RZ, R68 ;  /* 0x000000ffff0b7224 */ /* 0x000fc400078e0044 */
[----:B------:R-:W-:Y:S02]  /*11fc0*/  IMAD.U32 R2, RZ, RZ, UR6 ;  /* 0x00000006ff027e24 */ /* 0x000fe4000f8e00ff */
[----:B------:R-:W-:Y:S01]  /*11fd0*/  IMAD.U32 R0, RZ, RZ, UR39 ;  /* 0x00000027ff007e24 */ /* 0x000fe2000f8e00ff */
[----:B------:R1:W-:Y:S01]  /*11fe0*/  STL.128 [R1+0x130], R8 ;  /* 0x0001300801007387 */ /* 0x0003e20000100c00 */
[----:B0-----:R-:W-:Y:S02]  /*11ff0*/  IMAD.MOV.U32 R4, RZ, RZ, R59 ;  /* 0x000000ffff047224 */ /* 0x001fe400078e003b */
[----:B------:R-:W-:Y:S02]  /*12000*/  IMAD.MOV.U32 R5, RZ, RZ, R66 ;  /* 0x000000ffff057224 */ /* 0x000fe400078e0042 */
[----:B------:R-:W-:Y:S02]  /*12010*/  IMAD.MOV.U32 R6, RZ, RZ, R37 ;  /* 0x000000ffff067224 */ /* 0x000fe400078e0025 */
[----:B------:R-:W-:-:S02]  /*12020*/  IMAD.MOV.U32 R7, RZ, RZ, R38 ;  /* 0x000000ffff077224 */ /* 0x000fc400078e0026 */
[----:B-1----:R-:W-:Y:S02]  /*12030*/  IMAD.MOV.U32 R8, RZ, RZ, R48 ;  /* 0x000000ffff087224 */ /* 0x002fe400078e0030 */
[----:B------:R-:W-:Y:S01]  /*12040*/  IMAD.MOV.U32 R9, RZ, RZ, R47 ;  /* 0x000000ffff097224 */ /* 0x000fe200078e002f */
[----:B------:R0:W-:Y:S01]  /*12050*/  STL.128 [R1+0x190], R4 ;  /* 0x0001900401007387 */ /* 0x0001e20000100c00 */
[----:B------:R-:W-:Y:S02]  /*12060*/  IMAD.MOV.U32 R10, RZ, RZ, R45 ;  /* 0x000000ffff0a7224 */ /* 0x000fe400078e002d */
[----:B------:R-:W-:-:S05]  /*12070*/  IMAD.MOV.U32 R11, RZ, RZ, R46 ;  /* 0x000000ffff0b7224 */ /* 0x000fca00078e002e */
[----:B------:R1:W-:Y:S01]  /*12080*/  STL.128 [R1+0x170], R8 ;  /* 0x0001700801007387 */ /* 0x0003e20000100c00 */
[----:B0-----:R-:W-:Y:S02]  /*12090*/  IMAD.MOV.U32 R4, RZ, RZ, R58 ;  /* 0x000000ffff047224 */ /* 0x001fe400078e003a */
[----:B------:R-:W-:Y:S02]  /*120a0*/  IMAD.MOV.U32 R5, RZ, RZ, R55 ;  /* 0x000000ffff057224 */ /* 0x000fe400078e0037 */
[----:B------:R-:W-:Y:S02]  /*120b0*/  IMAD.MOV.U32 R6, RZ, RZ, R54 ;  /* 0x000000ffff067224 */ /* 0x000fe400078e0036 */
[----:B------:R-:W-:Y:S02]  /*120c0*/  IMAD.MOV.U32 R7, RZ, RZ, R53 ;  /* 0x000000ffff077224 */ /* 0x000fe400078e0035 */
[----:B-1----:R-:W-:Y:S02]  /*120d0*/  IMAD.U32 R9, RZ, RZ, UR9 ;  /* 0x00000009ff097e24 */ /* 0x002fe4000f8e00ff */
[----:B------:R-:W-:Y:S01]  /*120e0*/  IMAD.U32 R8, RZ, RZ, UR4 ;  /* 0x00000004ff087e24 */ /* 0x000fe2000f8e00ff */
[----:B------:R0:W-:Y:S01]  /*120f0*/  STL.128 [R1+0x1a0], R4 ;  /* 0x0001a00401007387 */ /* 0x0001e20000100c00 */
[----:B------:R-:W-:-:S02]  /*12100*/  IMAD.U32 R11, RZ, RZ, UR5 ;  /* 0x00000005ff0b7e24 */ /* 0x000fc4000f8e00ff */
[----:B0-----:R-:W-:Y:S02]  /*12110*/  IMAD.MOV.U32 R4, RZ, RZ, R32 ;  /* 0x000000ffff047224 */ /* 0x001fe400078e0020 */
[----:B------:R-:W-:Y:S02]  /*12120*/  IMAD.MOV.U32 R5, RZ, RZ, R31 ;  /* 0x000000ffff057224 */ /* 0x000fe400078e001f */
[----:B------:R-:W-:Y:S02]  /*12130*/  IMAD.MOV.U32 R6, RZ, RZ, R43 ;  /* 0x000000ffff067224 */ /* 0x000fe400078e002b */
[----:B------:R-:W-:-:S05]  /*12140*/  IMAD.MOV.U32 R7, RZ, RZ, R42 ;  /* 0x000000ffff077224 */ /* 0x000fca00078e002a */
[----:B------:R0:W-:Y:S02]  /*12150*/  STL.128 [R1+0x1b0], R4 ;  /* 0x0001b00401007387 */ /* 0x0001e40000100c00 */
[----:B0-----:R-:W-:Y:S02]  /*12160*/  IMAD.MOV.U32 R5, RZ, RZ, R3 ;  /* 0x000000ffff057224 */ /* 0x001fe400078e0003 */
[----:B------:R-:W-:Y:S02]  /*12170*/  IMAD.U32 R3, RZ, RZ, UR7 ;  /* 0x00000007ff037e24 */ /* 0x000fe4000f8e00ff */
[----:B------:R-:W-:Y:S02]  /*12180*/  IMAD.MOV.U32 R6, RZ, RZ, R41 ;  /* 0x000000ffff067224 */ /* 0x000fe400078e0029 */
[----:B------:R-:W-:Y:S01]  /*12190*/  IMAD.MOV.U32 R7, RZ, RZ, R40 ;  /* 0x000000ffff077224 */ /* 0x000fe200078e0028 */
[----:B------:R-:W-:Y:S01]  /*121a0*/  STL.64 [R1+0x128], R2 ;  /* 0x0001280201007387 */ /* 0x000fe20000100a00 */
[----:B------:R-:W-:-:S02]  /*121b0*/  IMAD.MOV.U32 R4, RZ, RZ, R0 ;  /* 0x000000ffff047224 */ /* 0x000fc400078e0000 */
[----:B------:R-:W-:-:S03]  /*121c0*/  IMAD.U32 R0, RZ, RZ, UR8 ;  /* 0x00000008ff007e24 */ /* 0x000fc6000f8e00ff */
[----:B------:R0:W-:Y:S02]  /*121d0*/  STL.128 [R1+0x140], R4 ;  /* 0x0001400401007387 */ /* 0x0001e40000100c00 */
[----:B0-----:R-:W-:Y:S02]  /*121e0*/  IMAD.MOV.U32 R6, RZ, RZ, R30 ;  /* 0x000000ffff067224 */ /* 0x001fe400078e001e */
[----:B------:R-:W-:Y:S02]  /*121f0*/  IMAD.MOV.U32 R7, RZ, RZ, R33 ;  /* 0x000000ffff077224 */ /* 0x000fe400078e0021 */
[----:B------:R-:W-:Y:S02]  /*12200*/  IMAD.MOV.U32 R4, RZ, RZ, R0 ;  /* 0x000000ffff047224 */ /* 0x000fe400078e0000 */
[----:B------:R-:W-:Y:S02]  /*12210*/  IMAD.MOV.U32 R5, RZ, RZ, R9 ;  /* 0x000000ffff057224 */ /* 0x000fe400078e0009 */
[----:B------:R-:W-:-:S03]  /*12220*/  IMAD.U32 R0, RZ, RZ, UR39 ;  /* 0x00000027ff007e24 */ /* 0x000fc6000f8e00ff */
[----:B------:R0:W-:Y:S01]  /*12230*/  STL.128 [R1+0x160], R4 ;  /* 0x0001600401007387 */ /* 0x0001e20000100c00 */
[----:B------:R-:W-:Y:S02]  /*12240*/  VIADD R0, R0, 0x128 ;  /* 0x0000012800007836 */ /* 0x000fe40000000000 */
[----:B0-----:R-:W-:Y:S02]  /*12250*/  IMAD.MOV.U32 R4, RZ, RZ, R35 ;  /* 0x000000ffff047224 */ /* 0x001fe400078e0023 */
[----:B------:R-:W-:Y:S02]  /*12260*/  IMAD.MOV.U32 R5, RZ, RZ, R36 ;  /* 0x000000ffff057224 */ /* 0x000fe400078e0024 */
[----:B------:R-:W-:Y:S02]  /*12270*/  IMAD.MOV.U32 R6, RZ, RZ, R8 ;  /* 0x000000ffff067224 */ /* 0x000fe400078e0008 */
[----:B------:R-:W-:-:S05]  /*12280*/  IMAD.MOV.U32 R7, RZ, RZ, R11 ;  /* 0x000000ffff077224 */ /* 0x000fca00078e000b */
[----:B------:R0:W-:Y:S02]  /*12290*/  STL.128 [R1+0x180], R4 ;  /* 0x0001800401007387 */ /* 0x0001e40000100c00 */
[----:B0-----:R-:W-:-:S07]  /*122a0*/  VIADD R4, R193, 0xffffffff ;  /* 0xffffffffc1047836 */ /* 0x001fce0000000000 */
[----:B------:R-:W-:Y:S05]  /*122b0*/  CALL.REL.NOINC `($_ZN7cutlass13device_kernelIN5flash11enable_sm90INS1_16FlashAttnFwdSm90INS1_25CollectiveMainloopFwdSm90ILi2EN4cute5tupleIJNS5_1CILi1EEES8_S8_EEENS6_IJNS7_ILi64EEESA_SA_EEELi512ENS_10bfloat16_tEfNS_4arch4Sm90ELb0ELb1ELb1ELb1ELb1ELb1ELb1ELb0ELb0ELb1ELb1ELb0EEENS1_21CollectiveEpilogueFwdINS6_IJSA_NS7_ILi512EEESA_EEES9_SC_SE_Li256ELb1ELb1ELb1ELb0EEENS1_36VarlenDynamicPersistentTileSchedulerILi64ELi64ELi256ELi128ELb1ELb1ELb1ELb1ELb0ELb1EEEEEEEEEvNT_6ParamsE$_ZZN5flash25CollectiveMainloopFwdSm90ILi2EN4cute5tupleIJNS1_1CILi1EEES4_S4_EEENS2_IJNS3_ILi64EEES6_S6_EEELi512EN7cutlass10bfloat16_tEfNS8_4arch4Sm90ELb0ELb1ELb1ELb1ELb1ELb1ELb1ELb0ELb0ELb1ELb1ELb0EE3mmaINS_16FlashAttnFwdSm90ISC_NS_21CollectiveEpilogueFwdINS2_IJS6_NS3_ILi512EEES6_EEES5_S9_SB_Li256ELb1ELb1ELb1ELb0EEENS_36VarlenDynamicPersistentTileSchedulerILi64ELi64ELi256ELi128ELb1ELb1ELb1ELb1ELb0ELb1EEEE13SharedStorageENS1_6TensorINS1_11ArrayEngineIfLm128EEENS1_6LayoutINS2_IJNS2_IJNS3_ILi2EEESR_NS3_ILi32EEEEEES4_S4_EEENS2_IJNS2_IJS4_SR_NS3_ILi4EEEEEENS3_ILi0EEESX_EEEEEEENS_7SoftmaxILi2ELi0EEEEEbRKNSC_6ParamsENS8_13PipelineAsyncILi2EEES17_RNS8_13PipelineStateILj2EEERT0_RT1_iRiRKNS_16SeqlenInfoQKNewKILb1ELb1EEENS2_IJiiiiEEERT_ENKUliT_T0_T1_E_clIZSD_ISM_S10_S12_EbS15_S17_S17_S1A_S1C_S1E_iS1F_S1J_S1K_S1M_EUlRS1N_iE0_NS3_ILb1EEES1U_EEDaiS1N_S1O_S1P_) ;  /* 0x000002bc00a07944 */ /* 0x000fea0003c00000 */
[----:B------:R-:W2:Y:S01]  /*122c0*/  LDL R6, [R1+0x50] ;  /* 0x0000500001067983 */ /* 0x000ea20000100800 */
[----:B------:R-:W0:Y:S08]  /*122d0*/  LDC R0, c[0x0][0x448] ;  /* 0x00011200ff007b82 */ /* 0x000e300000000800 */
[----:B------:R-:W1:Y:S01]  /*122e0*/  LDC.64 R2, c[0x0][0xad8] ;  /* 0x0002b600ff027b82 */ /* 0x000e620000000a00 */
[----:B0-----:R-:W-:-:S13]  /*122f0*/  ISETP.NE.AND P0, PT, R0, 0x1, PT ;  /* 0x000000010000780c */ /* 0x001fda0003f05270 */
[----:B------:R-:W0:Y:S08]  /*12300*/  @P0 LDC R5, c[0x0][0x44c] ;  /* 0x00011300ff050b82 */ /* 0x000e300000000800 */
[----:B------:R-:W3:Y:S01]  /*12310*/  @P0 LDC R7, c[0x0][0x450] ;  /* 0x00011400ff070b82 */ /* 0x000ee20000000800 */
[----:B--2---:R-:W-:-:S04]  /*12320*/  IMAD.SHL.U32 R6, R6, 0x40, RZ ;  /* 0x0000004006067824 */ /* 0x004fc800078e00ff */
[----:B0-----:R-:W-:-:S04]  /*12330*/  @P0 IMAD.HI.U32 R0, R6, R5, RZ ;  /* 0x0000000506000227 */ /* 0x001fc800078e00ff */
[----:B------:R-:W-:Y:S01]  /*12340*/  IMAD.MOV.U32 R5, RZ, RZ, R6 ;  /* 0x000000ffff057224 */ /* 0x000fe200078e0006 */
[----:B---3--:R-:W-:Y:S01]  /*12350*/  @P0 SHF.R.U32.HI R5, RZ, R7, R0 ;  /* 0x00000007ff050219 */ /* 0x008fe20000011600 */
[----:B------:R-:W-:Y:S01]  /*12360*/  VIADD R0, R193, 0xfffffffe ;  /* 0xfffffffec1007836 */ /* 0x000fe20000000000 */
[----:B-1----:R-:W-:-:S03]  /*12370*/  ISETP.GE.AND P0, PT, R3, 0x1, PT ;  /* 0x000000010300780c */ /* 0x002fc60003f06270 */
[----:B------:R-:W-:-:S04]  /*12380*/  IMAD.IADD R9, R190, 0x1, R5 ;  /* 0x00000001be097824 */ /* 0x000fc800078e0205 */
[----:B------:R-:W-:-:S06]  /*12390*/  IMAD.IADD R2, R9, 0x1, R2 ;  /* 0x0000000109027824 */ /* 0x000fcc00078e0202 */
        /* <DEDUP_REMOVED lines=12> */
.L_x_3584:
[----:B------:R-:W-:-:S13]  /*12460*/  ISETP.NE.AND P0, PT, R3, 0x1, PT ;  /* 0x000000010300780c */ /* 0x000fda0003f05270 */
[----:B------:R-:W0:Y:S02]  /*12470*/  @P0 LDC.64 R4, c[0x0][0xae0] ;  /* 0x0002b800ff040b82 */ /* 0x000e240000000a00 */
[----:B0-----:R-:W-:-:S05]  /*12480*/  @P0 IMAD.HI.U32 R4, R7, R4, RZ ;  /* 0x0000000407040227 */ /* 0x001fca00078e00ff */
[----:B------:R-:W-:-:S07]  /*12490*/  @P0 SHF.R.U32.HI R7, RZ, R5, R4 ;  /* 0x00000005ff070219 */ /* 0x000fce0000011604 */
.L_x_3585:
[----:B------:R-:W-:Y:S05]  /*124a0*/  BSYNC B0 ;  /* 0x0000000000007941 */ /* 0x000fea0003800000 */
.L_x_3583:
[----:B------:R-:W-:-:S05]  /*124b0*/  IMAD R3, R7, R3, R3 ;  /* 0x0000000307037224 */ /* 0x000fca00078e0203 */
[----:B------:R-:W-:-:S07]  /*124c0*/  VIMNMX R2, R2, R3, PT ;  /* 0x0000000302027248 */ /* 0x000fce0003fe0100 */
.L_x_3582:
[----:B------:R-:W-:-:S04]  /*124d0*/  SHF.R.S32.HI R3, RZ, 0x1f, R2 ;  /* 0x0000001fff037819 */ /* 0x000fc80000011402 */
[----:B------:R-:W-:-:S04]  /*124e0*/  LEA.HI R3, R3, R2, RZ, 0x6 ;  /* 0x0000000203037211 */ /* 0x000fc800078f30ff */
[----:B------:R-:W-:-:S04]  /*124f0*/  SHF.R.S32.HI R3, RZ, 0x6, R3 ;  /* 0x00000006ff037819 */ /* 0x000fc80000011403 */
[----:B------:R-:W-:-:S04]  /*12500*/  VIMNMX R9, R180, R3, !PT ;  /* 0x00000003b4097248 */ /* 0x000fc80007fe0100 */
[----:B------:R-:W-:-:S13]  /*12510*/  ISETP.GE.AND P0, PT, R0, R9, PT ;  /* 0x000000090000720c */ /* 0x000fda0003f06270 */
[----:B------:R-:W-:Y:S05]  /*12520*/  @!P0 BRA `(.L_x_3586) ;  /* 0x0000007c00e88947 */ /* 0x000fea0003800000 */
.L_x_3619:
[----:B------:R-:W2:Y:S04]  /*12530*/  LDL R56, [R1+0x1c8] ;  /* 0x0001c80001387983 */ /* 0x000ea80000100800 */
[----:B------:R-:W3:Y:S04]  /*12540*/  LDL R2, [R1+0x1d0] ;  /* 0x0001d00001027983 */ /* 0x000ee80000100800 */
[----:B------:R-:W4:Y:S01]  /*12550*/  LDL R3, [R1] ;  /* 0x0000000001037983 */ /* 0x000f220000100800 */
[----:B0-2---:R-:W-:-:S05]  /*12560*/  VIADD R4, R56, 0x1 ;  /* 0x0000000138047836 */ /* 0x005fca0000000000 */
        /* <DEDUP_REMOVED lines=16> */
.L_x_3588:
[----:B------:R-:W-:Y:S05]  /*12670*/  BSYNC B0 ;  /* 0x0000000000007941 */ /* 0x000fea0003800000 */
.L_x_3587:
        /* <DEDUP_REMOVED lines=9> */
.L_x_3590:
[----:B------:R-:W-:Y:S05]  /*12710*/  BSYNC B0 ;  /* 0x0000000000007941 */ /* 0x000fea0003800000 */
.L_x_3589:
[----:B------:R-:W-:Y:S04]  /*12720*/  BSSY B0, `(.L_x_3591) ;  /* 0x0000006000007945 */ /* 0x000fe80003800000 */
[----:B-1----:R-:W-:Y:S05]  /*12730*/  @P0 BRA `(.L_x_3592) ;  /* 0x0000000000100947 */ /* 0x002fea0003800000 */
[----:B-----5:R-:W-:Y:S01]  /*12740*/  IMAD R2, R2, 0x8, R5 ;  /* 0x0000000802027824 */ /* 0x020fe200078e0205 */
[----:B------:R-:W-:-:S04]  /*12750*/  SHF.L.U32 R3, R3, 0x1f, RZ ;  /* 0x0000001f03037819 */ /* 0x000fc800000006ff */
[----:B------:R-:W1:Y:S02]  /*12760*/  SYNCS.PHASECHK.TRANS64.TRYWAIT P0, [R2+URZ], R3 ;  /* 0x00000003020075a7 */ /* 0x000e64000800017f */
[----:B-1----:R-:W-:Y:S05]  /*12770*/  @!P0 BRA `(.L_x_3593) ;  /* 0x0000027c00208947 */ /* 0x002fea0003800000 */
.L_x_3592:
[----:B------:R-:W-:Y:S05]  /*12780*/  BSYNC B0 ;  /* 0x0000000000007941 */ /* 0x000fea0003800000 */
.L_x_3591:
[----:B------:R-:W2:Y:S04]  /*12790*/  LDL R15, [R1+0x1c8] ;  /* 0x0001c800010f7983 */ /* 0x000ea80000100800 */
[----:B0-----:R-:W2:Y:S01]  /*127a0*/  LDL.64 R4, [R1+0x80] ;  /* 0x0000800001047983 */ /* 0x001ea20000100a00 */
[----:B------:R-:W-:Y:S05]  /*127b0*/  WARPSYNC.ALL ;  /* 0x0000000000007948 */ /* 0x000fea0003800000 */
[----:B-1---5:R-:W3:Y:S04]  /*127c0*/  LDL.64 R2, [R1+0x78] ;  /* 0x0000780001027983 */ /* 0x022ee80000100a00 */
[----:B------:R-:W4:Y:S04]  /*127d0*/  LDL.64 R6, [R1+0x78] ;  /* 0x0000780001067983 */ /* 0x000f280000100a00 */
        /* <DEDUP_REMOVED lines=52> */
.L_x_3595:
[----:B------:R-:W-:Y:S05]  /*12b20*/  BSYNC B0 ;  /* 0x0000000000007941 */ /* 0x000fea0003800000 */
.L_x_3594:
        /* <DEDUP_REMOVED lines=8> */
.L_x_3597:
[----:B------:R-:W-:Y:S05]  /*12bb0*/  BSYNC B0 ;  /* 0x0000000000007941 */ /* 0x000fea0003800000 */
.L_x_3596:
[----:B------:R-:W-:Y:S04]  /*12bc0*/  BSSY B0, `(.L_x_3598) ;  /* 0x0000004000007945 */ /* 0x000fe80003800000 */
[----:B-1----:R-:W-:Y:S05]  /*12bd0*/  @P0 BRA `(.L_x_3599) ;  /* 0x0000000000080947 */ /* 0x002fea0003800000 */
[----:B------:R-:W1:Y:S02]  /*12be0*/  SYNCS.PHASECHK.TRANS64.TRYWAIT P0, [R2+URZ], R3 ;  /* 0x00000003020075a7 */ /* 0x000e64000800017f */
[----:B-1----:R-:W-:Y:S05]  /*12bf0*/  @!P0 BRA `(.L_x_3600) ;  /* 0x0000027800148947 */ /* 0x002fea0003800000 */
.L_x_3599:
[----:B------:R-:W-:Y:S05]  /*12c00*/  BSYNC B0 ;  /* 0x0000000000007941 */ /* 0x000fea0003800000 */
.L_x_3598:
        /* <DEDUP_REMOVED lines=433> */
.L_x_3602:
[----:B------:R-:W-:Y:S05]  /*14720*/  BSYNC B0 ;  /* 0x0000000000007941 */ /* 0x000fea0003800000 */
.L_x_3601:
[----:B------:R-:W2:Y:S02]  /*14730*/  LDL.64 R2, [R1+0x20] ;  /* 0x0000200001027983 */ /* 0x000ea40000100a00 */
[----:B--2---:R-:W-:-:S05]  /*14740*/  MOV R3, R2 ;  /* 0x0000000200037202 */ /* 0x004fca0000000f00 */
[----:B-----5:R-:W-:-:S05]  /*14750*/  IMAD R10, R10, 0x8, R3 ;  /* 0x000000080a0a7824 */ /* 0x020fca00078e0203 */
[----:B------:R-:W-:-:S04]  /*14760*/  PRMT R10, R11, 0x654, R10 ;  /* 0x000006540b0a7816 */ /* 0x000fc8000000000a */
[----:B------:R0:W-:Y:S01]  /*14770*/  SYNCS.ARRIVE.TRANS64.RED.A1T0 RZ, [R10+URZ], RZ ;  /* 0x000000ff0aff79a7 */ /* 0x0001e2000810043f */
[----:B------:R-:W2:Y:S04]  /*14780*/  LDL.64 R2, [R1+0x100] ;  /* 0x0001000001027983 */ /* 0x000ea80000100a00 */
[----:B------:R-:W3:Y:S04]  /*14790*/  LDL R57, [R1+0xcc] ;  /* 0x0000cc0001397983 */ /* 0x000ee80000100800 */
[----:B------:R-:W4:Y:S04]  /*147a0*/  LDL R21, [R1+0x50] ;  /* 0x0000500001157983 */ /* 0x000f280000100800 */
[----:B------:R-:W4:Y:S04]  /*147b0*/  LDL R20, [R1+0xf8] ;  /* 0x0000f80001147983 */ /* 0x000f280000100800 */
[----:B------:R-:W3:Y:S04]  /*147c0*/  LDL.128 R12, [R1+0xe0] ;  /* 0x0000e000010c7983 */ /* 0x000ee80000100c00 */
[----:B------:R-:W4:Y:S04]  /*147d0*/  LDL.128 R4, [R1+0xd0] ;  /* 0x0000d00001047983 */ /* 0x000f280000100c00 */
[----:B--2---:R-:W2:Y:S04]  /*147e0*/  LD.E R11, desc[UR36][R2.64] ;  /* 0x00000024020b7980 */ /* 0x004ea8000c101900 */
[----:B------:R-:W4:Y:S01]  /*147f0*/  LDL.64 R2, [R1+0xf0] ;  /* 0x0000f00001027983 */ /* 0x000f220000100a00 */
[----:B---3--:R-:W-:Y:S01]  /*14800*/  ISETP.GE.AND P1, PT, R13, 0x1, PT ;  /* 0x000000010d00780c */ /* 0x008fe20003f26270 */
[----:B------:R-:W-:Y:S01]  /*14810*/  BSSY B0, `(.L_x_3603) ;  /* 0x000007a000007945 */ /* 0x000fe20003800000 */
[-C--:B--2---:R-:W-:Y:S01]  /*14820*/  FMUL.FTZ R80, R32, R11.reuse ;  /* 0x0000000b20507220 */ /* 0x084fe20000410000 */
[----:B------:R-:W-:Y:S01]  /*14830*/  SHF.R.S32.HI R32, RZ, 0x1f, R57 ;  /* 0x0000001fff207819 */ /* 0x000fe20000011439 */
[-C--:B0-----:R-:W-:Y:S01]  /*14840*/  FMUL.FTZ R10, R24, R11.reuse ;  /* 0x0000000b180a7220 */ /* 0x081fe20000410000 */
[----:B------:R-:W-:-:S02]  /*14850*/  FMUL.FTZ R24, R31, R11 ;  /* 0x0000000b1f187220 */ /* 0x000fc40000410000 */
[----:B------:R-:W-:Y:S01]  /*14860*/  LEA.HI R31, R32, R57, RZ, 0x7 ;  /* 0x00000039201f7211 */ /* 0x000fe200078f38ff */
[-C--:B------:R-:W-:Y:S01]  /*14870*/  FMUL.FTZ R90, R25, R11.reuse ;  /* 0x0000000b195a7220 */ /* 0x080fe20000410000 */
[----:B------:R-:W-:Y:S02]  /*14880*/  FMUL.FTZ R25, R34, R11 ;  /* 0x0000000b22197220 */ /* 0x000fe40000410000 */
[----:B------:R-:W-:-:S05]  /*14890*/  LOP3.LUT R34, R31, 0xffffff80, RZ, 0xc0, !PT ;  /* 0xffffff801f227812 */ /* 0x000fca00078ec0ff */
[----:B------:R-:W-:Y:S02]  /*148a0*/  IMAD.IADD R34, R57, 0x1, -R34 ;  /* 0x0000000139227824 */ /* 0x000fe400078e0a22 */
[-C--:B------:R-:W-:Y:S01]  /*148b0*/  FMUL.FTZ R76, R36, R11.reuse ;  /* 0x0000000b244c7220 */ /* 0x080fe20000410000 */
[----:B------:R-:W-:Y:S02]  /*148c0*/  FMUL.FTZ R78, R33, R11 ;  /* 0x0000000b214e7220 */ /* 0x000fe40000410000 */
[----:B------:R-:W-:Y:S02]  /*148d0*/  SHF.R.S32.HI R31, RZ, 0x1f, R34 ;  /* 0x0000001fff1f7819 */ /* 0x000fe40000011422 */
[----:B------:R-:W-:Y:S01]  /*148e0*/  LEA.HI R36, R32, R57, RZ, 0x2 ;  /* 0x0000003920247211 */ /* 0x000fe200078f10ff */
[-C--:B------:R-:W-:Y:S01]  /*148f0*/  FMUL.FTZ R88, R28, R11.reuse ;  /* 0x0000000b1c587220 */ /* 0x080fe20000410000 */
[----:B------:R-:W-:Y:S01]  /*14900*/  LEA.HI R33, R31, R34, RZ, 0x2 ;  /* 0x000000221f217211 */ /* 0x000fe200078f10ff */
[-C--:B------:R-:W-:Y:S01]  /*14910*/  FMUL.FTZ R62, R27, R11.reuse ;  /* 0x0000000b1b3e7220 */ /* 0x080fe20000410000 */
[-C--:B------:R-:W-:Y:S01]  /*14920*/  FMUL.FTZ R28, R38, R11.reuse ;  /* 0x0000000b261c7220 */ /* 0x080fe20000410000 */
[----:B------:R-:W-:Y:S01]  /*14930*/  FMUL.FTZ R27, R35, R11 ;  /* 0x0000000b231b7220 */ /* 0x000fe20000410000 */
[----:B------:R-:W-:-:S02]  /*14940*/  LOP3.LUT R38, R36, 0xfffffffc, RZ, 0xc0, !PT ;  /* 0xfffffffc24267812 */ /* 0x000fc400078ec0ff */
[--C-:B------:R-:W-:Y:S02]  /*14950*/  SHF.R.S32.HI R32, RZ, 0x2, R33.reuse ;  /* 0x00000002ff207819 */ /* 0x100fe40000011421 */
[----:B------:R-:W-:Y:S01]  /*14960*/  SHF.R.S32.HI R35, RZ, 0x1f, R33 ;  /* 0x0000001fff237819 */ /* 0x000fe20000011421 */
[----:B------:R-:W-:-:S03]  /*14970*/  IMAD.IADD R38, R57, 0x1, -R38 ;  /* 0x0000000139267824 */ /* 0x000fc600078e0a26 */
[----:B------:R-:W-:Y:S02]  /*14980*/  LEA.HI R36, R35, R32, RZ, 0x3 ;  /* 0x0000002023247211 */ /* 0x000fe400078f18ff */
[----:B------:R-:W-:Y:S01]  /*14990*/  LEA.HI R35, R31, R34, RZ, 0x5 ;  /* 0x000000221f237211 */ /* 0x000fe200078f28ff */
[-C--:B------:R-:W-:Y:S01]  /*149a0*/  FMUL.FTZ R82, R29, R11.reuse ;  /* 0x0000000b1d527220 */ /* 0x080fe20000410000 */
[-C--:B------:R-:W-:Y:S01]  /*149b0*/  FMUL.FTZ R74, R37, R11.reuse ;  /* 0x0000000b254a7220 */ /* 0x080fe20000410000 */
[----:B------:R-:W-:Y:S01]  /*149c0*/  FMUL.FTZ R29, R39, R11 ;  /* 0x0000000b271d7220 */ /* 0x000fe20000410000 */
[----:B------:R-:W-:Y:S02]  /*149d0*/  LOP3.LUT R37, R36, 0xfffffff8, RZ, 0xc0, !PT ;  /* 0xfffffff824257812 */ /* 0x000fe400078ec0ff */
[----:B------:R-:W-:Y:S02]  /*149e0*/  LEA.HI R39, R38, R38, RZ, 0x1 ;  /* 0x0000002626277211 */ /* 0x000fe400078f08ff */
[----:B------:R-:W-:Y:S01]  /*149f0*/  SHF.R.S32.HI R36, RZ, 0x5, R35 ;  /* 0x00000005ff247819 */ /* 0x000fe20000011423 */
[----:B------:R-:W-:Y:S01]  /*14a00*/  IMAD.IADD R37, R32, 0x1, -R37 ;  /* 0x0000000120257824 */ /* 0x000fe200078e0a25 */
[----:B------:R-:W-:-:S02]  /*14a10*/  LOP3.LUT R39, R39, 0x1ffffffe, RZ, 0xc0, !PT ;  /* 0x1ffffffe27277812 */ /* 0x000fc400078ec0ff */
[----:B----4-:R-:W-:Y:S01]  /*14a20*/  ISETP.NE.AND P0, PT, R2, 0x1, PT ;  /* 0x000000010200780c */ /* 0x010fe20003f05270 */
[----:B------:R-:W-:Y:S02]  /*14a30*/  IMAD R36, R21, 0x4, R36 ;  /* 0x0000000415247824 */ /* 0x000fe400078e0224 */
[----:B------:R-:W-:Y:S02]  /*14a40*/  IMAD.IADD R39, R38, 0x1, -R39 ;  /* 0x0000000126277824 */ /* 0x000fe400078e0a27 */
[----:B------:R-:W-:-:S04]  /*14a50*/  IMAD.U32 R2, R36, 0x10, R37 ;  /* 0x0000001024027824 */ /* 0x000fc800078e0025 */
[----:B------:R-:W-:-:S04]  /*14a60*/  IMAD R2, R39, 0x8, R2 ;  /* 0x0000000827027824 */ /* 0x000fc800078e0202 */
[----:B------:R-:W-:-:S05]  /*14a70*/  @P0 IMAD.HI.U32 R3, R2, R3, RZ ;  /* 0x0000000302030227 */ /* 0x000fca00078e00ff */
[----:B------:R-:W-:Y:S01]  /*14a80*/  @P0 SHF.R.U32.HI R2, RZ, R20, R3 ;  /* 0x00000014ff020219 */ /* 0x000fe20000011603 */
[----:B------:R-:W-:Y:S01]  /*14a90*/  IMAD.SHL.U32 R20, R0, 0x40, RZ ;  /* 0x0000004000147824 */ /* 0x000fe200078e00ff */
[----:B------:R-:W-:-:S03]  /*14aa0*/  LOP3.LUT R3, R33, 0x7ffffffc, RZ, 0xc0, !PT ;  /* 0x7ffffffc21037812 */ /* 0x000fc600078ec0ff */
[----:B------:R-:W0:Y:S01]  /*14ab0*/  SHFL.IDX PT, R35, R2, RZ, 0x1c1f ;  /* 0x001c1fff02237589 */ /* 0x000e2200000e0000 */
        /* <DEDUP_REMOVED lines=21> */
[----:B------:R-:W1:Y:S01]  /*14c10*/  MUFU.TANH R10, R10 ;  /* 0x0000000a000a7308 */ /* 0x000e620000002400 */
[----:B------:R-:W-:-:S03]  /*14c20*/  LOP3.LUT R11, RZ, R6, RZ, 0x33, !PT ;  /* 0x00000006ff0b7212 */ /* 0x000fc600078e33ff */
[----:B------:R-:W-:-:S04]  /*14c30*/  IADD3 R32, -R4, R32, R5 ;  /* 0x0000002004207210 */ /* 0x000fc80007ffe105 */
[----:B------:R-:W2:Y:S01]  /*14c40*/  MUFU.TANH R90, R90 ;  /* 0x0000005a005a7308 */ /* 0x000ea20000002400 */
[----:B------:R-:W-:-:S07]  /*14c50*/  IMAD.IADD R33, R32, 0x1, R7 ;  /* 0x0000000120217824 */ /* 0x000fce00078e0207 */
        /* <DEDUP_REMOVED lines=28> */
[----:B------:R-:W1:Y:S08]  /*14e20*/  MUFU.TANH R41, R41 ;  /* 0x0000002900297308 */ /* 0x000e700000002400 */
[----:B------:R-:W1:Y:S01]  /*14e30*/  MUFU.TANH R40, R40 ;  /* 0x0000002800287308 */ /* 0x000e620000002400 */
[----:B------:R-:W-:-:S02]  /*14e40*/  IMAD.IADD R32, R32, 0x1, R11 ;  /* 0x0000000120207824 */ /* 0x000fc400078e020b */
[----:B------:R-:W-:Y:S02]  /*14e50*/  IMAD.IADD R34, R12, 0x1, -R20 ;  /* 0x000000010c227824 */ /* 0x000fe400078e0a14 */
        /* <DEDUP_REMOVED lines=13> */
.L_x_3606:
[----:B------:R-:W-:-:S13]  /*14f30*/  ISETP.NE.AND P0, PT, R13, 0x1, PT ;  /* 0x000000010d00780c */ /* 0x000fda0003f05270 */
[----:B------:R-:W-:-:S05]  /*14f40*/  @P0 IMAD.HI.U32 R12, R11, R14, RZ ;  /* 0x0000000e0b0c0227 */ /* 0x000fca00078e00ff */
[----:B------:R-:W-:-:S07]  /*14f50*/  @P0 SHF.R.U32.HI R11, RZ, R15, R12 ;  /* 0x0000000fff0b0219 */ /* 0x000fce000001160c */
.L_x_3607:
[----:B------:R-:W-:Y:S05]  /*14f60*/  BSYNC B1 ;  /* 0x0000000000017941 */ /* 0x000fea0003800000 */
.L_x_3605:
[----:B------:R-:W-:-:S04]  /*14f70*/  IMAD R12, R11, R13, -R20 ;  /* 0x0000000d0b0c7224 */ /* 0x000fc800078e0a14 */
[----:B------:R-:W-:-:S05]  /*14f80*/  IMAD R12, R3, -0x2, R12 ;  /* 0xfffffffe030c7824 */ /* 0x000fca00078e020c */
[----:B------:R-:W-:Y:S02]  /*14f90*/  VIMNMX R7, R7, R12, !PT ;  /* 0x0000000c07077248 */ /* 0x000fe40007fe0100 */
[----:B------:R-:W-:-:S07]  /*14fa0*/  VIADDMNMX R6, R12, R13, R6, PT ;  /* 0x0000000d0c067246 */ /* 0x000fce0003800106 */
.L_x_3604:
[----:B------:R-:W-:Y:S05]  /*14fb0*/  BSYNC B0 ;  /* 0x0000000000007941 */ /* 0x000fea0003800000 */
.L_x_3603:
        /* <DEDUP_REMOVED lines=14> */
[----:B------:R-:W-:Y:S01]  /*150a0*/  ISETP.LT.OR P2, PT, R6, 0x11, P2 ;  /* 0x000000110600780c */ /* 0x000fe20001741670 */
[----:B0-----:R-:W-:Y:S01]  /*150b0*/  IMAD.IADD R11, R32, 0x1, R2 ;  /* 0x00000001200b7824 */ /* 0x001fe200078e0202 */
        /* <DEDUP_REMOVED lines=55> */
[----:B-1----:R-:W-:Y:S01]  /*15430*/  FSEL R84, R10, -INF , !P6 ;  /* 0xff8000000a547808 */ /* 0x002fe20007000000 */
        /* <DEDUP_REMOVED lines=18> */
.L_x_3611:
[----:B------:R-:W-:-:S13]  /*15560*/  ISETP.NE.AND P6, PT, R13, 0x1, PT ;  /* 0x000000010d00780c */ /* 0x000fda0003fc5270 */
[----:B------:R-:W-:-:S05]  /*15570*/  @P6 IMAD.HI.U32 R14, R5, R14, RZ ;  /* 0x0000000e050e6227 */ /* 0x000fca00078e00ff */
[----:B------:R-:W-:-:S07]  /*15580*/  @P6 SHF.R.U32.HI R5, RZ, R15, R14 ;  /* 0x0000000fff056219 */ /* 0x000fce000001160e */
.L_x_3612:
[----:B------:R-:W-:Y:S05]  /*15590*/  BSYNC B1 ;  /* 0x0000000000017941 */ /* 0x000fea0003800000 */
.L_x_3610:
[----:B------:R-:W-:-:S04]  /*155a0*/  IMAD R20, R5, R13, -R20 ;  /* 0x0000000d05147224 */ /* 0x000fc800078e0a14 */
[----:B------:R-:W-:-:S05]  /*155b0*/  IMAD R20, R3, -0x2, R20 ;  /* 0xfffffffe03147824 */ /* 0x000fca00078e0214 */
[----:B------:R-:W-:Y:S02]  /*155c0*/  VIADDMNMX R10, R20, R13, R10, PT ;  /* 0x0000000d140a7246 */ /* 0x000fe4000380010a */
[----:B------:R-:W-:-:S07]  /*155d0*/  VIMNMX R11, R11, R20, !PT ;  /* 0x000000140b0b7248 */ /* 0x000fce0007fe0100 */
.L_x_3609:
[----:B------:R-:W-:Y:S05]  /*155e0*/  BSYNC B0 ;  /* 0x0000000000007941 */ /* 0x000fea0003800000 */
.L_x_3608:
[----:B------:R-:W2:Y:S01]  /*155f0*/  LDL.64 R6, [R1+0x1e0] ;  /* 0x0001e00001067983 */ /* 0x000ea20000100a00 */
[C---:B------:R-:W-:Y:S02]  /*15600*/  ISETP.GT.AND P0, PT, R11.reuse, 0x1, !P0 ;  /* 0x000000010b00780c */ /* 0x040fe40004704270 */
[----:B------:R-:W-:Y:S01]  /*15610*/  ISETP.GT.AND P1, PT, R11, 0x8, !P1 ;  /* 0x000000080b00780c */ /* 0x000fe20004f24270 */
[----:B------:R-:W3:Y:S01]  /*15620*/  LDL R20, [R1+0x200] ;  /* 0x0002000001147983 */ /* 0x000ee20000100800 */
        /* <DEDUP_REMOVED lines=41> */
[----:B------:R-:W-:Y:S02]  /*158c0*/  ISETP.LT.OR P1, PT, R10, 0x29, P1 ;  /* 0x000000290a00780c */ /* 0x000fe40000f21670 */
        /* <DEDUP_REMOVED lines=47> */
[----:B------:R1:W-:Y:S04]  /*15bc0*/  STL.64 [R1+0x1e0], R2 ;  /* 0x0001e00201007387 */ /* 0x0003e80000100a00 */
[----:B------:R-:W2:Y:S01]  /*15bd0*/  LDL R24, [R1+0x1e4] ;  /* 0x0001e40001187983 */ /* 0x000ea20000100800 */
[----:B0-----:R-:W-:-:S03]  /*15be0*/  FMNMX.FTZ R10, R2, R5, !PT ;  /* 0x00000005020a7209 */ /* 0x001fc60007810000 */
[----:B-1----:R-:W4:Y:S04]  /*15bf0*/  LDL.64 R2, [R1+0xb8] ;  /* 0x0000b80001027983 */ /* 0x002f280000100a00 */
        /* <DEDUP_REMOVED lines=17> */
[----:B------:R-:W5:Y:S08]  /*15d10*/  MUFU.EX2 R135, R13 ;  /* 0x0000000d00877308 */ /* 0x000f700000000800 */
[----:B------:R-:W0:Y:S01]  /*15d20*/  MUFU.EX2 R134, R7 ;  /* 0x0000000700867308 */ /* 0x000e220000000800 */
[----:B------:R1:W-:Y:S01]  /*15d30*/  STL [R1+0x1e4], R14 ;  /* 0x0001e40e01007387 */ /* 0x0003e20000100800 */
[----:B-----5:R-:W-:Y:S01]  /*15d40*/  FMUL.FTZ R4, R135, R4 ;  /* 0x0000000487047220 */ /* 0x020fe20000410000 */
[----:B0-----:R-:W-:-:S05]  /*15d50*/  FMUL.FTZ R5, R5, R134 ;  /* 0x0000008605057220 */ /* 0x001fca0000410000 */
[----:B------:R1:W-:Y:S04]  /*15d60*/  STL.64 [R1+0x1f0], R4 ;  /* 0x0001f00401007387 */ /* 0x0003e80000100a00 */
[----:B----4-:R-:W2:Y:S01]  /*15d70*/  LD.E R6, desc[UR36][R2.64+0x4] ;  /* 0x0000042402067980 */ /* 0x010ea2000c101900 */
        /* <DEDUP_REMOVED lines=12> */
.L_x_3614:
[----:B------:R-:W-:Y:S05]  /*15e40*/  BSYNC B0 ;  /* 0x0000000000007941 */ /* 0x000fea0003800000 */
.L_x_3613:
        /* <DEDUP_REMOVED lines=9> */
.L_x_3616:
[----:B------:R-:W-:Y:S05]  /*15ee0*/  BSYNC B0 ;  /* 0x0000000000007941 */ /* 0x000fea0003800000 */
.L_x_3615:
        /* <DEDUP_REMOVED lines=30> */
[C---:B--2---:R-:W-:Y:S01]  /*160d0*/  FMUL.FTZ R57, R38.reuse, R55 ;  /* 0x0000003726397220 */ /* 0x044fe20000410000 */
[----:B------:R-:W-:-:S04]  /*160e0*/  FSETP.NEU.FTZ.AND P0, PT, R38, -INF , PT ;  /* 0xff8000002600780b */ /* 0x000fc80003f1d000 */
[----:B------:R-:W-:-:S05]  /*160f0*/  FSEL R57, R57, RZ, P0 ;  /* 0x000000ff39397208 */ /* 0x000fca0000000000 */
[-C--:B------:R-:W-:Y:S02]  /*16100*/  FFMA.FTZ R152, R84, R55.reuse, -R57 ;  /* 0x0000003754987223 */ /* 0x080fe40000010839 */
[----:B------:R-:W2:Y:S01]  /*16110*/  LDL.64 R84, [R1+0x218] ;  /* 0x0002180001547983 */ /* 0x000ea20000100a00 */
[C---:B------:R-:W-:Y:S01]  /*16120*/  FMUL.FTZ R38, R39.reuse, R55 ;  /* 0x0000003727267220 */ /* 0x040fe20000410000 */
[----:B------:R-:W-:-:S04]  /*16130*/  FSETP.NEU.FTZ.AND P0, PT, R39, -INF , PT ;  /* 0xff8000002700780b */ /* 0x000fc80003f1d000 */
[----:B------:R-:W-:-:S05]  /*16140*/  FSEL R38, R38, RZ, P0 ;  /* 0x000000ff26267208 */ /* 0x000fca0000000000 */
        /* <DEDUP_REMOVED lines=27> */
[----:B------:R-:W1:Y:S01]  /*16300*/  MUFU.EX2 R121, R121 ;  /* 0x0000007900797308 */ /* 0x000e620000000800 */
[----:B---3--:R-:W-:Y:S01]  /*16310*/  FADD.FTZ R6, R152, R6 ;  /* 0x0000000698067221 */ /* 0x008fe20000010000 */
[-CC-:B------:R-:W-:Y:S01]  /*16320*/  FFMA.FTZ R193, R60, R55.reuse, -R57.reuse ;  /* 0x000000373cc17223 */ /* 0x180fe20000010839 */
[-CC-:B------:R-:W-:Y:S01]  /*16330*/  FFMA.FTZ R172, R54, R55.reuse, -R57.reuse ;  /* 0x0000003736ac7223 */ /* 0x180fe20000010839 */
[-CC-:B------:R-:W-:Y:S01]  /*16340*/  FFMA.FTZ R8, R8, R55.reuse, -R38.reuse ;  /* 0x0000003708087223 */ /* 0x180fe20000010826 */
[-CC-:B------:R-:W-:Y:S01]  /*16350*/  FFMA.FTZ R174, R52, R55.reuse, -R57.reuse ;  /* 0x0000003734ae7223 */ /* 0x180fe20000010839 */
[-C--:B------:R-:W-:Y:S01]  /*16360*/  FFMA.FTZ R175, R41, R55.reuse, -R38 ;  /* 0x0000003729af7223 */ /* 0x080fe20000010826 */
[----:B------:R-:W-:Y:S01]  /*16370*/  FFMA.FTZ R190, R50, R55, -R57 ;  /* 0x0000003732be7223 */ /* 0x000fe20000010839 */
[----:B------:R-:W3:Y:S01]  /*16380*/  MUFU.EX2 R155, R155 ;  /* 0x0000009b009b7308 */ /* 0x000ee20000000800 */
[C---:B----4-:R-:W-:Y:S01]  /*16390*/  FMUL.FTZ R35, R135.reuse, R35 ;  /* 0x0000002387237220 */ /* 0x050fe20000410000 */
[C---:B------:R-:W-:Y:S01]  /*163a0*/  FMUL.FTZ R34, R135.reuse, R34 ;  /* 0x0000002287227220 */ /* 0x040fe20000410000 */
[C---:B------:R-:W-:Y:S01]  /*163b0*/  FMUL.FTZ R37, R134.reuse, R37 ;  /* 0x0000002586257220 */ /* 0x040fe20000410000 */
[----:B------:R-:W-:Y:S01]  /*163c0*/  FMUL.FTZ R36, R134, R36 ;  /* 0x0000002486247220 */ /* 0x000fe20000410000 */
        /* <DEDUP_REMOVED lines=17> */
[C---:B------:R-:W-:Y:S01]  /*164e0*/  FMUL.FTZ R15, R135.reuse, R15 ;  /* 0x0000000f870f7220 */ /* 0x040fe20000410000 */
[----:B------:R-:W-:Y:S01]  /*164f0*/  FMUL.FTZ R14, R135, R14 ;  /* 0x0000000e870e7220 */ /* 0x000fe20000410000 */
[----:B------:R-:W0:Y:S01]  /*16500*/  MUFU.EX2 R154, R154 ;  /* 0x0000009a009a7308 */ /* 0x000e220000000800 */
[----:B-1----:R-:W-:Y:S01]  /*16510*/  FADD.FTZ R44, R153, R44 ;  /* 0x0000002c992c7221 */ /* 0x002fe20000010000 */
[----:B------:R-:W-:Y:S01]  /*16520*/  FADD.FTZ R7, R121, R6 ;  /* 0x0000000679077221 */ /* 0x000fe20000010000 */
[C---:B------:R-:W-:Y:S01]  /*16530*/  FMUL.FTZ R13, R135.reuse, R13 ;  /* 0x0000000d870d7220 */ /* 0x040fe20000410000 */
[----:B------:R-:W-:Y:S01]  /*16540*/  FMUL.FTZ R12, R135, R12 ;  /* 0x0000000c870c7220 */ /* 0x000fe20000410000 */
[C---:B------:R-:W-:Y:S01]  /*16550*/  FMUL.FTZ R87, R134.reuse, R87 ;  /* 0x0000005786577220 */ /* 0x040fe20000410000 */
[C---:B------:R-:W-:Y:S01]  /*16560*/  FMUL.FTZ R86, R134.reuse, R86 ;  /* 0x0000005686567220 */ /* 0x040fe20000410000 */
[C---:B------:R-:W-:Y:S01]  /*16570*/  FMUL.FTZ R5, R134.reuse, R5 ;  /* 0x0000000586057220 */ /* 0x040fe20000410000 */
[----:B------:R-:W1:Y:S01]  /*16580*/  MUFU.EX2 R169, R169 ;  /* 0x000000a900a97308 */ /* 0x000e620000000800 */
[----:B------:R-:W-:Y:S01]  /*16590*/  FMUL.FTZ R4, R134, R4 ;  /* 0x0000000486047220 */ /* 0x000fe20000410000 */
[----:B------:R-:W2:Y:S04]  /*165a0*/  LDL.64 R82, [R1+0x350] ;  /* 0x0003500001527983 */ /* 0x000ea80000100a00 */
[----:B------:R-:W2:Y:S02]  /*165b0*/  LDL.64 R80, [R1+0x360] ;  /* 0x0003600001507983 */ /* 0x000ea40000100a00 */
        /* <DEDUP_REMOVED lines=13> */
[----:B------:R-:W0:Y:S03]  /*16690*/  MUFU.EX2 R171, R171 ;  /* 0x000000ab00ab7308 */ /* 0x000e260000000800 */
[----:B------:R-:W4:Y:S04]  /*166a0*/  LDL.64 R58, [R1+0x268] ;  /* 0x00026800013a7983 */ /* 0x000f280000100a00 */
[----:B------:R-:W4:Y:S01]  /*166b0*/  LDL.64 R48, [R1+0x2b8] ;  /* 0x0002b80001307983 */ /* 0x000f220000100a00 */
[----:B------:R-:W0:Y:S01]  /*166c0*/  MUFU.EX2 R129, R129 ;  /* 0x0000008100817308 */ /* 0x000e220000000800 */
[----:B-1----:R-:W-:Y:S01]  /*166d0*/  FADD.FTZ R39, R169, R44 ;  /* 0x0000002ca9277221 */ /* 0x002fe20000010000 */
[----:B------:R-:W-:Y:S01]  /*166e0*/  FADD.FTZ R7, R117, R6 ;  /* 0x0000000675077221 */ /* 0x000fe20000010000 */
[----:B------:R-:W4:Y:S04]  /*166f0*/  LDL.64 R72, [R1+0x3b0] ;  /* 0x0003b00001487983 */ /* 0x000f280000100a00 */
[----:B------:R-:W4:Y:S01]  /*16700*/  LDL.64 R90, [R1+0x3e8] ;  /* 0x0003e800015a7983 */ /* 0x000f220000100a00 */
[----:B------:R-:W1:Y:S03]  /*16710*/  MUFU.EX2 R128, R128 ;  /* 0x0000008000807308 */ /* 0x000e660000000800 */
[----:B------:R-:W4:Y:S05]  /*16720*/  LDL.64 R88, [R1+0x3f8] ;  /* 0x0003f80001587983 */ /* 0x000f2a0000100a00 */
        /* <DEDUP_REMOVED lines=9> */
[----:B------:R-:W4:Y:S05]  /*167c0*/  LDL.64 R56, [R1+0x3e0] ;  /* 0x0003e00001387983 */ /* 0x000f2a0000100a00 */
[----:B------:R-:W-:Y:S08]  /*167d0*/  MUFU.EX2 R127, R127 ;  /* 0x0000007f007f7308 */ /* 0x000ff00000000800 */
[----:B------:R-:W0:Y:S01]  /*167e0*/  MUFU.EX2 R126, R126 ;  /* 0x0000007e007e7308 */ /* 0x000e220000000800 */
[----:B-1----:R-:W-:Y:S01]  /*167f0*/  FADD.FTZ R6, R128, R39 ;  /* 0x0000002780067221 */ /* 0x002fe20000010000 */
[----:B------:R-:W-:Y:S01]  /*16800*/  FADD.FTZ R7, R170, R7 ;  /* 0x00000007aa077221 */ /* 0x000fe20000010000 */
[----:B------:R-:W4:Y:S05]  /*16810*/  LDL.64 R64, [R1+0x3f0] ;  /* 0x0003f00001407983 */ /* 0x000f2a0000100a00 */
[----:B------:R-:W-:Y:S08]  /*16820*/  MUFU.EX2 R125, R125 ;  /* 0x0000007d007d7308 */ /* 0x000ff00000000800 */
        /* <DEDUP_REMOVED lines=15> */
[----:B------:R-:W-:Y:S08]  /*16920*/  MUFU.EX2 R172, R172 ;  /* 0x000000ac00ac7308 */ /* 0x000ff00000000800 */
[----:B------:R-:W1:Y:S01]  /*16930*/  MUFU.EX2 R8, R8 ;  /* 0x0000000800087308 */ /* 0x000e620000000800 */
[----:B------:R-:W-:Y:S01]  /*16940*/  FADD.FTZ R38, R116, R41 ;  /* 0x0000002974267221 */ /* 0x000fe20000010000 */
[----:B------:R-:W-:Y:S01]  /*16950*/  FADD.FTZ R6, R178, R39 ;  /* 0x00000027b2067221 */ /* 0x000fe20000010000 */
[----:B------:R-:W4:Y:S04]  /*16960*/  LDL.64 R50, [R1+0x2a8] ;  /* 0x0002a80001327983 */ /* 0x000f280000100a00 */
[----:B------:R-:W4:Y:S01]  /*16970*/  LDL.64 R44, [R1+0x2d8] ;  /* 0x0002d800012c7983 */ /* 0x000f220000100a00 */
[----:B------:R-:W-:Y:S08]  /*16980*/  MUFU.EX2 R174, R174 ;  /* 0x000000ae00ae7308 */ /* 0x000ff00000000800 */
[----:B------:R-:W1:Y:S01]  /*16990*/  MUFU.EX2 R175, R175 ;  /* 0x000000af00af7308 */ /* 0x000e620000000800 */
[----:B0-----:R-:W-:Y:S01]  /*169a0*/  FADD.FTZ R41, R173, R38 ;  /* 0x00000026ad297221 */ /* 0x001fe20000010000 */
[----:B------:R-:W-:Y:S01]  /*169b0*/  FADD.FTZ R39, R193, R6 ;  /* 0x00000006c1277221 */ /* 0x000fe20000010000 */
[----:B------:R-:W4:Y:S05]  /*169c0*/  LDL.64 R42, [R1+0x2e8] ;  /* 0x0002e800012a7983 */ /* 0x000f2a0000100a00 */
[----:B------:R-:W0:Y:S08]  /*169d0*/  MUFU.EX2 R190, R190 ;  /* 0x000000be00be7308 */ /* 0x000e300000000800 */
[----:B------:R-:W0:Y:S01]  /*169e0*/  MUFU.EX2 R7, R7 ;  /* 0x0000000700077308 */ /* 0x000e220000000800 */
[----:B-1----:R-:W-:Y:S01]  /*169f0*/  FADD.FTZ R6, R8, R41 ;  /* 0x0000002908067221 */ /* 0x002fe20000010000 */
[----:B------:R-:W-:-:S03]  /*16a00*/  FADD.FTZ R39, R172, R39 ;  /* 0x00000027ac277221 */ /* 0x000fc60000010000 */
[----:B------:R-:W-:Y:S01]  /*16a10*/  FADD.FTZ R6, R175, R6 ;  /* 0x00000006af067221 */ /* 0x000fe20000010000 */
[----:B------:R-:W-:-:S04]  /*16a20*/  FADD.FTZ R41, R174, R39 ;  /* 0x00000027ae297221 */ /* 0x000fc80000010000 */
[----:B0-----:R-:W-:Y:S02]  /*16a30*/  FADD.FTZ R38, R190, R41 ;  /* 0x00000029be267221 */ /* 0x001fe40000010000 */
[----:B------:R-:W4:Y:S01]  /*16a40*/  LDL.64 R40, [R1+0x2f8] ;  /* 0x0002f80001287983 */ /* 0x000f220000100a00 */
[----:B------:R-:W-:-:S05]  /*16a50*/  FADD.FTZ R39, R7, R6 ;  /* 0x0000000607277221 */ /* 0x000fca0000010000 */
[----:B------:R0:W-:Y:S01]  /*16a60*/  STL.64 [R1+0x1f0], R38 ;  /* 0x0001f02601007387 */ /* 0x0001e20000100a00 */
[----:B------:R-:W-:Y:S06]  /*16a70*/  BAR.SYNC.DEFER_BLOCKING 0xf, 0x100 ;  /* 0x03c4000000007b1d */ /* 0x000fec0000010000 */
[----:B0-----:R-:W4:Y:S01]  /*16a80*/  LDL.64 R38, [R1+0x308] ;  /* 0x0003080001267983 */ /* 0x001f220000100a00 */
[C---:B--2---:R-:W-:Y:S01]  /*16a90*/  FMUL.FTZ R85, R134.reuse, R85 ;  /* 0x0000005586557220 */ /* 0x044fe20000410000 */
[C---:B------:R-:W-:Y:S02]  /*16aa0*/  FMUL.FTZ R84, R134.reuse, R84 ;  /* 0x0000005486547220 */ /* 0x040fe40000410000 */
[----:B------:R-:W2:Y:S04]  /*16ab0*/  LD.E.64 R96, desc[UR36][R2.64+0x8] ;  /* 0x0000082402607980 */ /* 0x000ea8000c101b00 */
[----:B------:R-:W2:Y:S04]  /*16ac0*/  LD.E.64 R2, desc[UR36][R2.64] ;  /* 0x0000002402027980 */ /* 0x000ea8000c101b00 */
[----:B------:R-:W-:Y:S04]  /*16ad0*/  STL.64 [R1+0x400], R34 ;  /* 0x0004002201007387 */ /* 0x000fe80000100a00 */
[----:B------:R0:W-:Y:S04]  /*16ae0*/  STL.64 [R1+0x408], R36 ;  /* 0x0004082401007387 */ /* 0x0001e80000100a00 */
[----:B------:R-:W-:Y:S04]  /*16af0*/  STL.64 [R1+0x210], R32 ;  /* 0x0002102001007387 */ /* 0x000fe80000100a00 */
        /* <DEDUP_REMOVED lines=123> */
[----:B--2---:R-:W-:-:S03]  /*172b0*/  MOV R6, R96 ;  /* 0x0000006000067202 */ /* 0x004fc60000000f00 */
        /* <DEDUP_REMOVED lines=275> */
[----:B----4-:R-:W-:Y:S04]  /*183f0*/  STL [R1+0x358], R86 ;  /* 0x0003585601007387 */ /* 0x010fe80000100800 */
        /* <DEDUP_REMOVED lines=513> */
.L_x_3618:
[----:B------:R-:W-:Y:S05]  /*1a410*/  BSYNC B0 ;  /* 0x0000000000007941 */ /* 0x000fea0003800000 */
.L_x_3617:
        /* <DEDUP_REMOVED lines=9> */
[----:B------:R-:W2:Y:S02]  /*1a4b0*/  LDL R6, [R1+0x50] ;  /* 0x0000500001067983 */ /* 0x000ea40000100800 */
[----:B--2---:R-:W-:-:S07]  /*1a4c0*/  IMAD.SHL.U32 R6, R6, 0x40, RZ ;  /* 0x0000004006067824 */ /* 0x004fce00078e00ff */
.L_x_3586:
[----:B------:R-:W1:Y:S01]  /*1a4d0*/  LDC R2, c[0x0][0x448] ;  /* 0x00011200ff027b82 */ /* 0x000e620000000800 */
[----:B------:R-:W-:Y:S01]  /*1a4e0*/  VIADD R3, R6, 0x3f ;  /* 0x0000003f06037836 */ /* 0x000fe20000000000 */
[----:B------:R-:W-:-:S06]  /*1a4f0*/  ULDC UR4, c[0x0][0xad4] ;  /* 0x0002b50000047ab9 */ /* 0x000fcc0000000800 */
[----:B------:R-:W2:Y:S01]  /*1a500*/  LDC R8, c[0x0][0xadc] ;  /* 0x0002b700ff087b82 */ /* 0x000ea20000000800 */
[----:B-1----:R-:W-:-:S13]  /*1a510*/  ISETP.NE.AND P0, PT, R2, 0x1, PT ;  /* 0x000000010200780c */ /* 0x002fda0003f05270 */
[----:B------:R-:W1:Y:S08]  /*1a520*/  @P0 LDC R2, c[0x0][0x44c] ;  /* 0x00011300ff020b82 */ /* 0x000e700000000800 */
[----:B------:R-:W3:Y:S01]  /*1a530*/  @P0 LDC R5, c[0x0][0x450] ;  /* 0x00011400ff050b82 */ /* 0x000ee20000000800 */
[----:B-1----:R-:W-:-:S05]  /*1a540*/  @P0 IMAD.HI.U32 R2, R3, R2, RZ ;  /* 0x0000000203020227 */ /* 0x002fca00078e00ff */
[----:B---3--:R-:W-:Y:S02]  /*1a550*/  @P0 SHF.R.U32.HI R3, RZ, R5, R2 ;  /* 0x00000005ff030219 */ /* 0x008fe40000011602 */
[----:B--2---:R-:W-:-:S03]  /*1a560*/  ISETP.GE.AND P0, PT, R8, 0x1, PT ;  /* 0x000000010800780c */ /* 0x004fc60003f06270 */
[----:B------:R-:W-:-:S04]  /*1a570*/  IMAD.IADD R3, R212, 0x1, R3 ;  /* 0x00000001d4037824 */ /* 0x000fc800078e0203 */
[----:B0-----:R-:W-:-:S06]  /*1a580*/  VIADD R4, R3, -UR4 ;  /* 0x8000000403047c36 */ /* 0x001fcc0008000000 */
[----:B------:R-:W-:Y:S05]  /*1a590*/  @!P0 BRA `(.L_x_3620) ;  /* 0x0000000000488947 */ /* 0x000fea0003800000 */
        /* <DEDUP_REMOVED lines=11> */
.L_x_3622:
[----:B------:R-:W-:-:S13]  /*1a650*/  ISETP.NE.AND P0, PT, R8, 0x1, PT ;  /* 0x000000010800780c */ /* 0x000fda0003f05270 */
[----:B------:R-:W0:Y:S02]  /*1a660*/  @P0 LDC.64 R2, c[0x0][0xae0] ;  /* 0x0002b800ff020b82 */ /* 0x000e240000000a00 */
[----:B0-----:R-:W-:-:S05]  /*1a670*/  @P0 IMAD.HI.U32 R2, R5, R2, RZ ;  /* 0x0000000205020227 */ /* 0x001fca00078e00ff */
[----:B------:R-:W-:-:S07]  /*1a680*/  @P0 SHF.R.U32.HI R5, RZ, R3, R2 ;  /* 0x00000003ff050219 */ /* 0x000fce0000011602 */
.L_x_3623:
[----:B------:R-:W-:Y:S05]  /*1a690*/  BSYNC B0 ;  /* 0x0000000000007941 */ /* 0x000fea0003800000 */
.L_x_3621:
[----:B------:R-:W-:-:S05]  /*1a6a0*/  IMAD R5, R5, R8, RZ ;  /* 0x0000000805057224 */ /* 0x000fca00078e02ff */
[----:B------:R-:W-:-:S07]  /*1a6b0*/  VIMNMX R4, R4, R5, !PT ;  /* 0x0000000504047248 */ /* 0x000fce0007fe0100 */
.L_x_3620:
[----:B------:R-:W-:-:S05]  /*1a6c0*/  VIADD R4, R4, 0x3f ;  /* 0x0000003f04047836 */ /* 0x000fca0000000000 */
[----:B------:R-:W-:-:S04]  /*1a6d0*/  SHF.R.S32.HI R3, RZ, 0x1f, R4 ;  /* 0x0000001fff037819 */ /* 0x000fc80000011404 */
[----:B------:R-:W-:-:S04]  /*1a6e0*/  LEA.HI R3, R3, R4, RZ, 0x6 ;  /* 0x0000000403037211 */ /* 0x000fc800078f30ff */
[----:B------:R-:W-:-:S04]  /*1a6f0*/  SHF.R.S32.HI R3, RZ, 0x6, R3 ;  /* 0x00000006ff037819 */ /* 0x000fc80000011403 */
[----:B------:R-:W-:-:S04]  /*1a700*/  VIMNMX R9, R180, R3, !PT ;  /* 0x00000003b4097248 */ /* 0x000fc80007fe0100 */
[----:B------:R-:W-:-:S13]  /*1a710*/  ISETP.GE.AND P0, PT, R0, R9, PT ;  /* 0x000000090000720c */ /* 0x000fda0003f06270 */
[----:B------:R-:W-:Y:S05]  /*1a720*/  @!P0 BRA `(.L_x_3624) ;  /* 0x0000007000448947 */ /* 0x000fea0003800000 */
.L_x_3647:
        /* <DEDUP_REMOVED lines=20> */
.L_x_3626:
[----:B------:R-:W-:Y:S05]  /*1a870*/  BSYNC B0 ;  /* 0x0000000000007941 */ /* 0x000fea0003800000 */
.L_x_3625:
        /* <DEDUP_REMOVED lines=9> */
.L_x_3628:
[----:B------:R-:W-:Y:S05]  /*1a910*/  BSYNC B0 ;  /* 0x0000000000007941 */ /* 0x000fea0003800000 */
.L_x_3627:
[----:B------:R-:W-:Y:S04]  /*1a920*/  BSSY B0, `(.L_x_3629) ;  /* 0x0000006000007945 */ /* 0x000fe80003800000 */
[----:B-1----:R-:W-:Y:S05]  /*1a930*/  @P0 BRA `(.L_x_3630) ;  /* 0x0000000000100947 */ /* 0x002fea0003800000 */
[----:B-----5:R-:W-:Y:S01]  /*1a940*/  IMAD R2, R2, 0x8, R5 ;  /* 0x0000000802027824 */ /* 0x020fe200078e0205 */
[----:B------:R-:W-:-:S04]  /*1a950*/  SHF.L.U32 R3, R3, 0x1f, RZ ;  /* 0x0000001f03037819 */ /* 0x000fc800000006ff */
[----:B------:R-:W1:Y:S02]  /*1a960*/  SYNCS.PHASECHK.TRANS64.TRYWAIT P0, [R2+URZ], R3 ;  /* 0x00000003020075a7 */ /* 0x000e64000800017f */
[----:B-1----:R-:W-:Y:S05]  /*1a970*/  @!P0 BRA `(.L_x_3631) ;  /* 0x000001f800c88947 */ /* 0x002fea0003800000 */
.L_x_3630:
[----:B------:R-:W-:Y:S05]  /*1a980*/  BSYNC B0 ;  /* 0x0000000000007941 */ /* 0x000fea0003800000 */
.L_x_3629:
        /* <DEDUP_REMOVED lines=57> */
.L_x_3633:
[----:B------:R-:W-:Y:S05]  /*1ad20*/  BSYNC B0 ;  /* 0x0000000000007941 */ /* 0x000fea0003800000 */
.L_x_3632:
        /* <DEDUP_REMOVED lines=8> */
.L_x_3635:
[----:B------:R-:W-:Y:S05]  /*1adb0*/  BSYNC B0 ;  /* 0x0000000000007941 */ /* 0x000fea0003800000 */
.L_x_3634:
[----:B------:R-:W-:Y:S04]  /*1adc0*/  BSSY B0, `(.L_x_3636) ;  /* 0x0000004000007945 */ /* 0x000fe80003800000 */
[----:B-1----:R-:W-:Y:S05]  /*1add0*/  @P0 BRA `(.L_x_3637) ;  /* 0x0000000000080947 */ /* 0x002fea0003800000 */
[----:B------:R-:W1:Y:S02]  /*1ade0*/  SYNCS.PHASECHK.TRANS64.TRYWAIT P0, [R2+URZ], R3 ;  /* 0x00000003020075a7 */ /* 0x000e64000800017f */
[----:B-1----:R-:W-:Y:S05]  /*1adf0*/  @!P0 BRA `(.L_x_3638) ;  /* 0x000001f400bc8947 */ /* 0x002fea0003800000 */
.L_x_3637:
[----:B------:R-:W-:Y:S05]  /*1ae00*/  BSYNC B0 ;  /* 0x0000000000007941 */ /* 0x000fea0003800000 */
.L_x_3636:
        /* <DEDUP_REMOVED lines=433> */
.L_x_3640:
[----:B------:R-:W-:Y:S05]  /*1c920*/  BSYNC B0 ;  /* 0x0000000000007941 */ /* 0x000fea0003800000 */
.L_x_3639:
        /* <DEDUP_REMOVED lines=23> */
[----:B------:R-:W1:Y:S01]  /*1caa0*/  MUFU.TANH R57, R57 ;  /* 0x0000003900397308 */ /* 0x000e620000002400 */
[-C--:B------:R-:W-:Y:S01]  /*1cab0*/  FMUL.FTZ R63, R38, R4.reuse ;  /* 0x00000004263f7220 */ /* 0x080fe20000410000 */
[-C--:B------:R-:W-:Y:S01]  /*1cac0*/  FMUL.FTZ R72, R37, R4.reuse ;  /* 0x0000000425487220 */ /* 0x080fe20000410000 */
[-C--:B------:R-:W-:Y:S01]  /*1cad0*/  FMUL.FTZ R62, R39, R4.reuse ;  /* 0x00000004273e7220 */ /* 0x080fe20000410000 */
[-C--:B------:R-:W-:Y:S01]  /*1cae0*/  FMUL.FTZ R75, R40, R4.reuse ;  /* 0x00000004284b7220 */ /* 0x080fe20000410000 */
[-C--:B------:R-:W-:Y:S01]  /*1caf0*/  FMUL.FTZ R64, R42, R4.reuse ;  /* 0x000000042a407220 */ /* 0x080fe20000410000 */
[-C--:B------:R-:W-:Y:S01]  /*1cb00*/  FMUL.FTZ R74, R41, R4.reuse ;  /* 0x00000004294a7220 */ /* 0x080fe20000410000 */
[----:B------:R-:W-:Y:S01]  /*1cb10*/  FMUL.FTZ R65, R43, R4 ;  /* 0x000000042b417220 */ /* 0x000fe20000410000 */
[----:B------:R-:W2:Y:S01]  /*1cb20*/  MUFU.TANH R66, R66 ;  /* 0x0000004200427308 */ /* 0x000ea20000002400 */
[----:B----4-:R-:W-:Y:S01]  /*1cb30*/  FMNMX.FTZ R5, R68, R2, !PT ;  /* 0x0000000244057209 */ /* 0x010fe20007810000 */
[-C--:B------:R-:W-:Y:S01]  /*1cb40*/  FMUL.FTZ R76, R45, R4.reuse ;  /* 0x000000042d4c7220 */ /* 0x080fe20000410000 */
        /* <DEDUP_REMOVED lines=12> */
[----:B------:R-:W-:Y:S01]  /*1cc10*/  FMUL.FTZ R40, R55, R4 ;  /* 0x0000000437287220 */ /* 0x000fe20000410000 */
        /* <DEDUP_REMOVED lines=55> */
[----:B--2---:R-:W-:Y:S02]  /*1cf90*/  FMNMX.FTZ R5, R42, R5, !PT ;  /* 0x000000052a057209 */ /* 0x004fe40007810000 */
[----:B0-----:R-:W-:Y:S02]  /*1cfa0*/  FMNMX.FTZ R4, R50, R7, !PT ;  /* 0x0000000732047209 */ /* 0x001fe40007810000 */
[----:B-1----:R-:W-:-:S03]  /*1cfb0*/  FMNMX.FTZ R5, R40, R5, !PT ;  /* 0x0000000528057209 */ /* 0x002fc60007810000 */
[----:B------:R-:W0:Y:S04]  /*1cfc0*/  SHFL.BFLY PT, R7, R4, 0x2, 0x1f ;  /* 0x0c401f0004077f89 */ /* 0x000e2800000e0000 */
[----:B------:R1:W-:Y:S04]  /*1cfd0*/  STL.64 [R1+0x1e0], R4 ;  /* 0x0001e00401007387 */ /* 0x0003e80000100a00 */
[----:B------:R-:W2:Y:S01]  /*1cfe0*/  LDL R20, [R1+0x1e4] ;  /* 0x0001e40001147983 */ /* 0x000ea20000100800 */
[----:B0-----:R-:W-:-:S03]  /*1cff0*/  FMNMX.FTZ R10, R4, R7, !PT ;  /* 0x00000007040a7209 */ /* 0x001fc60007810000 */
[----:B-1----:R-:W4:Y:S04]  /*1d000*/  LDL.64 R4, [R1+0xb8] ;  /* 0x0000b80001047983 */ /* 0x002f280000100a00 */
        /* <DEDUP_REMOVED lines=32> */
.L_x_3642:
[----:B------:R-:W-:Y:S05]  /*1d210*/  BSYNC B0 ;  /* 0x0000000000007941 */ /* 0x000fea0003800000 */
.L_x_3641:
        /* <DEDUP_REMOVED lines=9> */
.L_x_3644:
[----:B------:R-:W-:Y:S05]  /*1d2b0*/  BSYNC B0 ;  /* 0x0000000000007941 */ /* 0x000fea0003800000 */
.L_x_3643:
        /* <DEDUP_REMOVED lines=38> */
[-C--:B--2---:R-:W-:Y:S01]  /*1d520*/  FMUL.FTZ R39, R39, R46.reuse ;  /* 0x0000002e27277220 */ /* 0x084fe20000410000 */
[----:B------:R-:W-:-:S03]  /*1d530*/  FMUL.FTZ R51, R38, R46 ;  /* 0x0000002e26337220 */ /* 0x000fc60000410000 */
[-C--:B------:R-:W-:Y:S01]  /*1d540*/  FFMA.FTZ R132, R57, R46.reuse, -R39 ;  /* 0x0000002e39847223 */ /* 0x080fe20000010827 */
[-C--:B------:R-:W-:Y:S01]  /*1d550*/  FFMA.FTZ R121, R68, R46.reuse, -R51 ;  /* 0x0000002e44797223 */ /* 0x080fe20000010833 */
[-C--:B------:R-:W-:Y:S01]  /*1d560*/  FFMA.FTZ R153, R8, R46.reuse, -R39 ;  /* 0x0000002e08997223 */ /* 0x080fe20000010827 */
[-C--:B------:R-:W-:Y:S01]  /*1d570*/  FFMA.FTZ R152, R66, R46.reuse, -R51 ;  /* 0x0000002e42987223 */ /* 0x080fe20000010833 */
[-C--:B------:R-:W-:Y:S01]  /*1d580*/  FFMA.FTZ R155, R59, R46.reuse, -R39 ;  /* 0x0000002e3b9b7223 */ /* 0x080fe20000010827 */
[-C--:B------:R-:W-:Y:S01]  /*1d590*/  FFMA.FTZ R120, R67, R46.reuse, -R51 ;  /* 0x0000002e43787223 */ /* 0x080fe20000010833 */
[----:B------:R-:W0:Y:S01]  /*1d5a0*/  MUFU.EX2 R132, R132 ;  /* 0x0000008400847308 */ /* 0x000e220000000800 */
[-C--:B------:R-:W-:Y:S01]  /*1d5b0*/  FFMA.FTZ R131, R58, R46.reuse, -R39 ;  /* 0x0000002e3a837223 */ /* 0x080fe20000010827 */
[-C--:B------:R-:W-:Y:S01]  /*1d5c0*/  FFMA.FTZ R154, R69, R46.reuse, -R51 ;  /* 0x0000002e459a7223 */ /* 0x080fe20000010833 */
[-C--:B------:R-:W-:Y:S01]  /*1d5d0*/  FFMA.FTZ R169, R61, R46.reuse, -R39 ;  /* 0x0000002e3da97223 */ /* 0x080fe20000010827 */
[-C--:B------:R-:W-:Y:S01]  /*1d5e0*/  FFMA.FTZ R117, R71, R46.reuse, -R51 ;  /* 0x0000002e47757223 */ /* 0x080fe20000010833 */
[-C--:B------:R-:W-:Y:S01]  /*1d5f0*/  FFMA.FTZ R130, R60, R46.reuse, -R39 ;  /* 0x0000002e3c827223 */ /* 0x080fe20000010827 */
[-C--:B------:R-:W-:Y:S01]  /*1d600*/  FFMA.FTZ R168, R70, R46.reuse, -R51 ;  /* 0x0000002e46a87223 */ /* 0x080fe20000010833 */
[-C--:B------:R-:W-:Y:S01]  /*1d610*/  FFMA.FTZ R171, R63, R46.reuse, -R39 ;  /* 0x0000002e3fab7223 */ /* 0x080fe20000010827 */
[----:B------:R-:W1:Y:S01]  /*1d620*/  MUFU.EX2 R121, R121 ;  /* 0x0000007900797308 */ /* 0x000e620000000800 */
[-C--:B------:R-:W-:Y:S01]  /*1d630*/  FFMA.FTZ R129, R73, R46.reuse, -R51 ;  /* 0x0000002e49817223 */ /* 0x080fe20000010833 */
[-C--:B------:R-:W-:Y:S01]  /*1d640*/  FFMA.FTZ R128, R62, R46.reuse, -R39 ;  /* 0x0000002e3e807223 */ /* 0x080fe20000010827 */
[-C--:B------:R-:W-:Y:S01]  /*1d650*/  FFMA.FTZ R170, R72, R46.reuse, -R51 ;  /* 0x0000002e48aa7223 */ /* 0x080fe20000010833 */
[-C--:B------:R-:W-:Y:S01]  /*1d660*/  FFMA.FTZ R177, R64, R46.reuse, -R39 ;  /* 0x0000002e40b17223 */ /* 0x080fe20000010827 */
[-CC-:B------:R-:W-:Y:S01]  /*1d670*/  FFMA.FTZ R176, R75, R46.reuse, -R51.reuse ;  /* 0x0000002e4bb07223 */ /* 0x180fe20000010833 */
[-C--:B------:R-:W-:Y:S01]  /*1d680*/  FFMA.FTZ R127, R74, R46.reuse, -R51 ;  /* 0x0000002e4a7f7223 */ /* 0x080fe20000010833 */
[-CC-:B------:R-:W-:Y:S01]  /*1d690*/  FFMA.FTZ R126, R65, R46.reuse, -R39.reuse ;  /* 0x0000002e417e7223 */ /* 0x180fe20000010827 */
[----:B------:R-:W2:Y:S01]  /*1d6a0*/  MUFU.EX2 R153, R153 ;  /* 0x0000009900997308 */ /* 0x000ea20000000800 */
[-C--:B------:R-:W-:Y:S01]  /*1d6b0*/  FFMA.FTZ R116, R43, R46.reuse, -R39 ;  /* 0x0000002e2b747223 */ /* 0x080fe20000010827 */
[-C--:B------:R-:W-:Y:S01]  /*1d6c0*/  FFMA.FTZ R125, R77, R46.reuse, -R51 ;  /* 0x0000002e4d7d7223 */ /* 0x080fe20000010833 */
[-C--:B------:R-:W-:Y:S01]  /*1d6d0*/  FFMA.FTZ R179, R45, R46.reuse, -R39 ;  /* 0x0000002e2db37223 */ /* 0x080fe20000010827 */
[-CC-:B------:R-:W-:Y:S01]  /*1d6e0*/  FFMA.FTZ R178, R76, R46.reuse, -R51.reuse ;  /* 0x0000002e4cb27223 */ /* 0x180fe20000010833 */
[-C--:B------:R-:W-:Y:S01]  /*1d6f0*/  FFMA.FTZ R193, R48, R46.reuse, -R51 ;  /* 0x0000002e30c17223 */ /* 0x080fe20000010833 */
[-C--:B------:R-:W-:Y:S01]  /*1d700*/  FFMA.FTZ R173, R44, R46.reuse, -R39 ;  /* 0x0000002e2cad7223 */ /* 0x080fe20000010827 */
[-CC-:B------:R-:W-:Y:S01]  /*1d710*/  FFMA.FTZ R172, R47, R46.reuse, -R51.reuse ;  /* 0x0000002e2fac7223 */ /* 0x180fe20000010833 */
[----:B------:R-:W2:Y:S01]  /*1d720*/  MUFU.EX2 R152, R152 ;  /* 0x0000009800987308 */ /* 0x000ea20000000800 */
[-C--:B------:R-:W-:Y:S01]  /*1d730*/  FFMA.FTZ R174, R49, R46.reuse, -R51 ;  /* 0x0000002e31ae7223 */ /* 0x080fe20000010833 */
[-C--:B------:R-:W-:Y:S01]  /*1d740*/  FFMA.FTZ R175, R42, R46.reuse, -R39 ;  /* 0x0000002e2aaf7223 */ /* 0x080fe20000010827 */
        /* <DEDUP_REMOVED lines=29> */
[----:B------:R-:W1:Y:S01]  /*1d920*/  MUFU.EX2 R154, R154 ;  /* 0x0000009a009a7308 */ /* 0x000e620000000800 */
[----:B--2---:R-:W-:Y:S01]  /*1d930*/  FADD.FTZ R8, R153, R8 ;  /* 0x0000000899087221 */ /* 0x004fe20000010000 */
[----:B------:R-:W-:Y:S01]  /*1d940*/  FADD.FTZ R7, R152, R7 ;  /* 0x0000000798077221 */ /* 0x000fe20000010000 */
[C---:B------:R-:W-:Y:S01]  /*1d950*/  FMUL.FTZ R86, R122.reuse, R86 ;  /* 0x000000567a567220 */ /* 0x040fe20000410000 */
[C---:B------:R-:W-:Y:S01]  /*1d960*/  FMUL.FTZ R91, R122.reuse, R91 ;  /* 0x0000005b7a5b7220 */ /* 0x040fe20000410000 */
[C---:B------:R-:W-:Y:S01]  /*1d970*/  FMUL.FTZ R90, R122.reuse, R90 ;  /* 0x0000005a7a5a7220 */ /* 0x040fe20000410000 */
[C---:B------:R-:W-:Y:S01]  /*1d980*/  FMUL.FTZ R5, R122.reuse, R5 ;  /* 0x000000057a057220 */ /* 0x040fe20000410000 */
[----:B------:R-:W-:Y:S01]  /*1d990*/  FMUL.FTZ R4, R122, R4 ;  /* 0x000000047a047220 */ /* 0x000fe20000410000 */
[----:B------:R-:W2:Y:S01]  /*1d9a0*/  MUFU.EX2 R169, R169 ;  /* 0x000000a900a97308 */ /* 0x000ea20000000800 */
[----:B------:R-:W2:Y:S04]  /*1d9b0*/  LDL.64 R66, [R1+0x390] ;  /* 0x0003900001427983 */ /* 0x000ea80000100a00 */
[----:B------:R-:W2:Y:S03]  /*1d9c0*/  LDL.64 R68, [R1+0x3d0] ;  /* 0x0003d00001447983 */ /* 0x000ea60000100a00 */
[----:B------:R-:W2:Y:S01]  /*1d9d0*/  MUFU.EX2 R117, R117 ;  /* 0x0000007500757308 */ /* 0x000ea20000000800 */
[----:B---3--:R-:W-:Y:S01]  /*1d9e0*/  FADD.FTZ R8, R155, R8 ;  /* 0x000000089b087221 */ /* 0x008fe20000010000 */
[----:B----4-:R-:W-:Y:S01]  /*1d9f0*/  FADD.FTZ R7, R120, R7 ;  /* 0x0000000778077221 */ /* 0x010fe20000010000 */
[----:B------:R-:W3:Y:S04]  /*1da00*/  LDL.64 R76, [R1+0x380] ;  /* 0x00038000014c7983 */ /* 0x000ee80000100a00 */
[----:B------:R-:W4:Y:S01]  /*1da10*/  LDL.64 R70, [R1+0x3c0] ;  /* 0x0003c00001467983 */ /* 0x000f220000100a00 */
[----:B------:R-:W2:Y:S03]  /*1da20*/  MUFU.EX2 R130, R130 ;  /* 0x0000008200827308 */ /* 0x000ea60000000800 */
[----:B------:R-:W4:Y:S04]  /*1da30*/  LDL.64 R56, [R1+0x3e0] ;  /* 0x0003e00001387983 */ /* 0x000f280000100a00 */
[----:B------:R-:W4:Y:S01]  /*1da40*/  LDL.64 R60, [R1+0x258] ;  /* 0x00025800013c7983 */ /* 0x000f220000100a00 */
[----:B------:R-:W2:Y:S01]  /*1da50*/  MUFU.EX2 R168, R168 ;  /* 0x000000a800a87308 */ /* 0x000ea20000000800 */
[----:B0-----:R-:W-:Y:S01]  /*1da60*/  FADD.FTZ R8, R131, R8 ;  /* 0x0000000883087221 */ /* 0x001fe20000010000 */
[----:B-1----:R-:W-:Y:S01]  /*1da70*/  FADD.FTZ R6, R154, R7 ;  /* 0x000000079a067221 */ /* 0x002fe20000010000 */
[----:B------:R-:W4:Y:S04]  /*1da80*/  LDL.64 R74, [R1+0x3a0] ;  /* 0x0003a000014a7983 */ /* 0x000f280000100a00 */
[----:B------:R-:W4:Y:S01]  /*1da90*/  LDL.64 R72, [R1+0x3b0] ;  /* 0x0003b00001487983 */ /* 0x000f220000100a00 */
[----:B------:R-:W0:Y:S03]  /*1daa0*/  MUFU.EX2 R171, R171 ;  /* 0x000000ab00ab7308 */ /* 0x000e260000000800 */
[----:B------:R-:W4:Y:S04]  /*1dab0*/  LDL.64 R58, [R1+0x268] ;  /* 0x00026800013a7983 */ /* 0x000f280000100a00 */
[----:B------:R-:W4:Y:S01]  /*1dac0*/  LDL.64 R62, [R1+0x248] ;  /* 0x00024800013e7983 */ /* 0x000f220000100a00 */
[----:B------:R-:W1:Y:S01]  /*1dad0*/  MUFU.EX2 R129, R129 ;  /* 0x0000008100817308 */ /* 0x000e620000000800 */
[----:B--2---:R-:W-:Y:S01]  /*1dae0*/  FADD.FTZ R43, R169, R8 ;  /* 0x00000008a92b7221 */ /* 0x004fe20000010000 */
[----:B------:R-:W-:Y:S01]  /*1daf0*/  FADD.FTZ R7, R117, R6 ;  /* 0x0000000675077221 */ /* 0x000fe20000010000 */
[----:B------:R-:W2:Y:S05]  /*1db00*/  LDL.64 R64, [R1+0x3f0] ;  /* 0x0003f00001407983 */ /* 0x000eaa0000100a00 */
[----:B------:R-:W1:Y:S08]  /*1db10*/  MUFU.EX2 R128, R128 ;  /* 0x0000008000807308 */ /* 0x000e700000000800 */
[----:B------:R-:W1:Y:S01]  /*1db20*/  MUFU.EX2 R170, R170 ;  /* 0x000000aa00aa7308 */ /* 0x000e620000000800 */
[----:B------:R-:W-:Y:S01]  /*1db30*/  FADD.FTZ R38, R130, R43 ;  /* 0x0000002b82267221 */ /* 0x000fe20000010000 */
[----:B------:R-:W-:-:S06]  /*1db40*/  FADD.FTZ R6, R168, R7 ;  /* 0x00000007a8067221 */ /* 0x000fcc0000010000 */
[----:B------:R-:W1:Y:S01]  /*1db50*/  MUFU.EX2 R177, R177 ;  /* 0x000000b100b17308 */ /* 0x000e620000000800 */
[----:B------:R-:W-:-:S07]  /*1db60*/  FFMA.FTZ R8, R41, R46, -R39 ;  /* 0x0000002e29087223 */ /* 0x000fce0000010827 */
[----:B------:R-:W1:Y:S01]  /*1db70*/  MUFU.EX2 R176, R176 ;  /* 0x000000b000b07308 */ /* 0x000e620000000800 */
[----:B0-----:R-:W-:Y:S01]  /*1db80*/  FADD.FTZ R41, R171, R38 ;  /* 0x00000026ab297221 */ /* 0x001fe20000010000 */
[----:B-1----:R-:W-:Y:S01]  /*1db90*/  FADD.FTZ R7, R129, R6 ;  /* 0x0000000681077221 */ /* 0x002fe20000010000 */
[----:B------:R-:W2:Y:S05]  /*1dba0*/  LDL.64 R50, [R1+0x2a8] ;  /* 0x0002a80001327983 */ /* 0x000eaa0000100a00 */
[----:B------:R-:W-:Y:S08]  /*1dbb0*/  MUFU.EX2 R127, R127 ;  /* 0x0000007f007f7308 */ /* 0x000ff00000000800 */
[----:B------:R-:W0:Y:S01]  /*1dbc0*/  MUFU.EX2 R126, R126 ;  /* 0x0000007e007e7308 */ /* 0x000e220000000800 */
[----:B------:R-:W-:Y:S01]  /*1dbd0*/  FADD.FTZ R6, R128, R41 ;  /* 0x0000002980067221 */ /* 0x000fe20000010000 */
[----:B------:R-:W-:Y:S01]  /*1dbe0*/  FADD.FTZ R7, R170, R7 ;  /* 0x00000007aa077221 */ /* 0x000fe20000010000 */
[----:B------:R-:W2:Y:S05]  /*1dbf0*/  LDL.64 R48, [R1+0x2b8] ;  /* 0x0002b80001307983 */ /* 0x000eaa0000100a00 */
[----:B------:R-:W-:Y:S08]  /*1dc00*/  MUFU.EX2 R125, R125 ;  /* 0x0000007d007d7308 */ /* 0x000ff00000000800 */
[----:B------:R-:W1:Y:S01]  /*1dc10*/  MUFU.EX2 R179, R179 ;  /* 0x000000b300b37308 */ /* 0x000e620000000800 */
[----:B------:R-:W-:Y:S01]  /*1dc20*/  FADD.FTZ R41, R177, R6 ;  /* 0x00000006b1297221 */ /* 0x000fe20000010000 */
[----:B------:R-:W-:Y:S01]  /*1dc30*/  FADD.FTZ R6, R176, R7 ;  /* 0x00000007b0067221 */ /* 0x000fe20000010000 */
[----:B------:R-:W2:Y:S05]  /*1dc40*/  LDL.64 R44, [R1+0x2d8] ;  /* 0x0002d800012c7983 */ /* 0x000eaa0000100a00 */
        /* <DEDUP_REMOVED lines=11> */
[----:B------:R-:W-:Y:S08]  /*1dd00*/  MUFU.EX2 R172, R172 ;  /* 0x000000ac00ac7308 */ /* 0x000ff00000000800 */
[----:B------:R-:W1:Y:S01]  /*1dd10*/  MUFU.EX2 R8, R8 ;  /* 0x0000000800087308 */ /* 0x000e620000000800 */
[----:B------:R-:W-:Y:S01]  /*1dd20*/  FADD.FTZ R38, R116, R41 ;  /* 0x0000002974267221 */ /* 0x000fe20000010000 */
[----:B------:R-:W-:-:S06]  /*1dd30*/  FADD.FTZ R6, R178, R39 ;  /* 0x00000027b2067221 */ /* 0x000fcc0000010000 */
        /* <DEDUP_REMOVED lines=9> */
[----:B------:R-:W-:-:S04]  /*1ddd0*/  FADD.FTZ R41, R174, R39 ;  /* 0x00000027ae297221 */ /* 0x000fc80000010000 */
[----:B0-----:R-:W-:Y:S02]  /*1dde0*/  FADD.FTZ R38, R190, R41 ;  /* 0x00000029be267221 */ /* 0x001fe40000010000 */
[----:B------:R-:W2:Y:S01]  /*1ddf0*/  LDL.64 R40, [R1+0x2f8] ;  /* 0x0002f80001287983 */ /* 0x000ea20000100a00 */
[----:B------:R-:W-:-:S05]  /*1de00*/  FADD.FTZ R39, R7, R6 ;  /* 0x0000000607277221 */ /* 0x000fca0000010000 */
[----:B------:R0:W-:Y:S01]  /*1de10*/  STL.64 [R1+0x1f0], R38 ;  /* 0x0001f02601007387 */ /* 0x0001e20000100a00 */
[----:B------:R-:W-:Y:S06]  /*1de20*/  BAR.SYNC.DEFER_BLOCKING 0xf, 0x100 ;  /* 0x03c4000000007b1d */ /* 0x000fec0000010000 */
[----:B0-----:R-:W2:Y:S04]  /*1de30*/  LDL.64 R38, [R1+0x308] ;  /* 0x0003080001267983 */ /* 0x001ea80000100a00 */
        /* <DEDUP_REMOVED lines=404> */
[----:B---3--:R-:W-:Y:S04]  /*1f780*/  STL [R1+0x358], R86 ;  /* 0x0003585601007387 */ /* 0x008fe80000100800 */
[----:B------:R3:W-:Y:S04]  /*1f790*/  STL [R1+0x35c], R87 ;  /* 0x00035c5701007387 */ /* 0x0007e80000100800 */
[----:B------:R-:W-:Y:S04]  /*1f7a0*/  STL [R1+0x360], R88 ;  /* 0x0003605801007387 */ /* 0x000fe80000100800 */
        /* <DEDUP_REMOVED lines=511> */
.L_x_3646:
[----:B------:R-:W-:Y:S05]  /*217a0*/  BSYNC B0 ;  /* 0x0000000000007941 */ /* 0x000fea0003800000 */
.L_x_3645:
        /* <DEDUP_REMOVED lines=9> */
.L_x_3624:
[----:B------:R-:W-:-:S13]  /*21840*/  ISETP.GE.AND P0, PT, R0, R180, PT ;  /* 0x000000b40000720c */ /* 0x000fda0003f06270 */
[----:B------:R-:W-:Y:S05]  /*21850*/  @!P0 BRA `(.L_x_3648) ;  /* 0x0000007c00e08947 */ /* 0x000fea0003800000 */
.L_x_3681:
[----:B------:R-:W0:Y:S04]  /*21860*/  LDL R21, [R1+0x1c8] ;  /* 0x0001c80001157983 */ /* 0x000e280000100800 */
[----:B------:R-:W2:Y:S04]  /*21870*/  LDL R2, [R1+0x1d0] ;  /* 0x0001d00001027983 */ /* 0x000ea80000100800 */
[----:B------:R-:W3:Y:S01]  /*21880*/  LDL R3, [R1] ;  /* 0x0000000001037983 */ /* 0x000ee20000100800 */
[----:B01----:R-:W-:-:S05]  /*21890*/  VIADD R4, R21, 0x1 ;  /* 0x0000000115047836 */ /* 0x003fca0000000000 */
[----:B------:R-:W-:-:S13]  /*218a0*/  ISETP.NE.AND P0, PT, R4, 0x2, PT ;  /* 0x000000020400780c */ /* 0x000fda0003f05270 */
[----:B------:R0:W5:Y:S04]  /*218b0*/  @P0 LDL R6, [R1+0x1cc] ;  /* 0x0001cc0001060983 */ /* 0x0001680000100800 */
[----:B------:R-:W4:Y:S01]  /*218c0*/  @!P0 LDL R5, [R1+0x1cc] ;  /* 0x0001cc0001058983 */ /* 0x000f220000100800 */
[----:B--2---:R-:W-:Y:S01]  /*218d0*/  VIADD R2, R2, 0x1 ;  /* 0x0000000102027836 */ /* 0x004fe20000000000 */
[----:B---3--:R-:W-:Y:S02]  /*218e0*/  LOP3.LUT R3, R3, 0x1, RZ, 0xfc, !PT ;  /* 0x0000000103037812 */ /* 0x008fe400078efcff */
[----:B------:R1:W-:Y:S04]  /*218f0*/  STL [R1+0x1c8], R4 ;  /* 0x0001c80401007387 */ /* 0x0003e80000100800 */
[----:B------:R0:W-:Y:S04]  /*21900*/  STL [R1+0x1d0], R2 ;  /* 0x0001d00201007387 */ /* 0x0001e80000100800 */
[----:B------:R0:W-:Y:S01]  /*21910*/  @!P0 STL [R1+0x1c8], RZ ;  /* 0x0001c8ff01008387 */ /* 0x0001e20000100800 */
[----:B------:R-:W-:Y:S01]  /*21920*/  ISETP.NE.AND P1, PT, R3, 0x3, PT ;  /* 0x000000030300780c */ /* 0x000fe20003f25270 */
[----:B------:R-:W-:Y:S05]  /*21930*/  YIELD ;  /* 0x0000000000007946 */ /* 0x000fea0003800000 */
[----:B------:R-:W-:Y:S01]  /*21940*/  BSSY B0, `(.L_x_3649) ;  /* 0x0000006000007945 */ /* 0x000fe20003800000 */
[----:B-1----:R-:W-:Y:S01]  /*21950*/  @!P0 IMAD.MOV.U32 R4, RZ, RZ, RZ ;  /* 0x000000ffff048224 */ /* 0x002fe200078e00ff */
[----:B----4-:R-:W-:-:S05]  /*21960*/  @!P0 LOP3.LUT R6, R5, 0x1, RZ, 0x3c, !PT ;  /* 0x0000000105068812 */ /* 0x010fca00078e3cff */
[----:B------:R0:W-:Y:S01]  /*21970*/  @!P0 STL [R1+0x1cc], R6 ;  /* 0x0001cc0601008387 */ /* 0x0001e20000100800 */
[----:B------:R-:W-:Y:S05]  /*21980*/  @!P1 BRA `(.L_x_3650) ;  /* 0x0000000000049947 */ /* 0x000fea0003800000 */
[----:B------:R-:W-:Y:S01]  /*21990*/  BPT.TRAP 0x1 ;  /* 0x000000040000795c */ /* 0x000fe20000300000 */
.L_x_3650:
[----:B------:R-:W-:Y:S05]  /*219a0*/  BSYNC B0 ;  /* 0x0000000000007941 */ /* 0x000fea0003800000 */
.L_x_3649:
        /* <DEDUP_REMOVED lines=9> */
.L_x_3652:
[----:B------:R-:W-:Y:S05]  /*21a40*/  BSYNC B0 ;  /* 0x0000000000007941 */ /* 0x000fea0003800000 */
.L_x_3651:
[----:B------:R-:W-:Y:S04]  /*21a50*/  BSSY B0, `(.L_x_3653) ;  /* 0x0000006000007945 */ /* 0x000fe80003800000 */
[----:B-1----:R-:W-:Y:S05]  /*21a60*/  @P0 BRA `(.L_x_3654) ;  /* 0x0000000000100947 */ /* 0x002fea0003800000 */
[----:B-----5:R-:W-:Y:S01]  /*21a70*/  IMAD R2, R2, 0x8, R5 ;  /* 0x0000000802027824 */ /* 0x020fe200078e0205 */
[----:B------:R-:W-:-:S04]  /*21a80*/  SHF.L.U32 R3, R3, 0x1f, RZ ;  /* 0x0000001f03037819 */ /* 0x000fc800000006ff */
[----:B------:R-:W1:Y:S02]  /*21a90*/  SYNCS.PHASECHK.TRANS64.TRYWAIT P0, [R2+URZ], R3 ;  /* 0x00000003020075a7 */ /* 0x000e64000800017f */
[----:B-1----:R-:W-:Y:S05]  /*21aa0*/  @!P0 BRA `(.L_x_3655) ;  /* 0x0000018800a48947 */ /* 0x002fea0003800000 */
.L_x_3654:
[----:B------:R-:W-:Y:S05]  /*21ab0*/  BSYNC B0 ;  /* 0x0000000000007941 */ /* 0x000fea0003800000 */
.L_x_3653:
        /* <DEDUP_REMOVED lines=57> */
.L_x_3657:
[----:B------:R-:W-:Y:S05]  /*21e50*/  BSYNC B0 ;  /* 0x0000000000007941 */ /* 0x000fea0003800000 */
.L_x_3656:
        /* <DEDUP_REMOVED lines=8> */
.L_x_3659:
[----:B------:R-:W-:Y:S05]  /*21ee0*/  BSYNC B0 ;  /* 0x0000000000007941 */ /* 0x000fea0003800000 */
.L_x_3658:
[----:B------:R-:W-:Y:S04]  /*21ef0*/  BSSY B0, `(.L_x_3660) ;  /* 0x0000004000007945 */ /* 0x000fe80003800000 */
[----:B-1----:R-:W-:Y:S05]  /*21f00*/  @P0 BRA `(.L_x_3661) ;  /* 0x0000000000080947 */ /* 0x002fea0003800000 */
[----:B------:R-:W1:Y:S02]  /*21f10*/  SYNCS.PHASECHK.TRANS64.TRYWAIT P0, [R2+URZ], R3 ;  /* 0x00000003020075a7 */ /* 0x000e64000800017f */
[----:B-1----:R-:W-:Y:S05]  /*21f20*/  @!P0 BRA `(.L_x_3662) ;  /* 0x0000018400988947 */ /* 0x002fea0003800000 */
.L_x_3661:
[----:B------:R-:W-:Y:S05]  /*21f30*/  BSYNC B0 ;  /* 0x0000000000007941 */ /* 0x000fea0003800000 */
.L_x_3660:
        /* <DEDUP_REMOVED lines=248> */
[----:B------:R-:W-:Y:S01]  /*22ec0*/  IMAD.MOV.U32 R9, RZ, RZ, R3 ;  /* 0x000000ffff097224 */ /* 0x000fe200078e0003 */
        /* <DEDUP_REMOVED lines=91> */
[----:B------:R-:W-:Y:S01]  /*23480*/  R2UR UR6, R8 ;  /* 0x00000000080672ca */ /* 0x000fe200000e0000 */
[----:B------:R-:W2:Y:S01]  /*23490*/  LDL R12, [R1] ;  /* 0x00000000010c7983 */ /* 0x000ea20000100800 */
        /* <DEDUP_REMOVED lines=9> */
[----:B------:R-:W-:Y:S02]  /*23530*/  R2UR UR4, R4 ;  /* 0x00000000040472ca */ /* 0x000fe400000e0000 */
[----:B------:R-:W-:Y:S02]  /*23540*/  R2UR UR7, R9 ;  /* 0x00000000090772ca */ /* 0x000fe400000e0000 */
[----:B------:R-:W-:Y:S01]  /*23550*/  R2UR UR6, R8 ;  /* 0x00000000080672ca */ /* 0x000fe200000e0000 */
[----:B------:R0:W5:Y:S01]  /*23560*/  LDL R9, [R1+0xc] ;  /* 0x00000c0001097983 */ /* 0x0001620000100800 */
        /* <DEDUP_REMOVED lines=69> */
[----:B------:R-:W-:-:S03]  /*239c0*/  LOP3.LUT R2, R12, 0x1, RZ, 0xfc, !PT ;  /* 0x000000010c027812 */ /* 0x000fc600078efcff */
        /* <DEDUP_REMOVED lines=8> */
.L_x_3664:
[----:B------:R-:W-:Y:S05]  /*23a50*/  BSYNC B0 ;  /* 0x0000000000007941 */ /* 0x000fea0003800000 */
.L_x_3663:
        /* <DEDUP_REMOVED lines=9> */
[----:B0-----:R-:W3:Y:S04]  /*23af0*/  LDL.128 R8, [R1+0xe0] ;  /* 0x0000e00001087983 */ /* 0x001ee80000100c00 */
[----:B------:R-:W4:Y:S04]  /*23b00*/  LDL.128 R4, [R1+0xd0] ;  /* 0x0000d00001047983 */ /* 0x000f280000100c00 */
[----:B--2---:R-:W2:Y:S04]  /*23b10*/  LD.E R15, desc[UR36][R2.64] ;  /* 0x00000024020f7980 */ /* 0x004ea8000c101900 */
[----:B------:R-:W4:Y:S01]  /*23b20*/  LDL.64 R2, [R1+0xf0] ;  /* 0x0000f00001027983 */ /* 0x000f220000100a00 */
[----:B---3--:R-:W-:Y:S01]  /*23b30*/  ISETP.GE.AND P1, PT, R9, 0x1, PT ;  /* 0x000000010900780c */ /* 0x008fe20003f26270 */
[----:B------:R-:W-:Y:S01]  /*23b40*/  BSSY B0, `(.L_x_3665) ;  /* 0x000007a000007945 */ /* 0x000fe20003800000 */
[-C--:B--2---:R-:W-:Y:S01]  /*23b50*/  FMUL.FTZ R12, R26, R15.reuse ;  /* 0x0000000f1a0c7220 */ /* 0x084fe20000410000 */
[-C--:B------:R-:W-:Y:S01]  /*23b60*/  FMUL.FTZ R26, R34, R15.reuse ;  /* 0x0000000f221a7220 */ /* 0x080fe20000410000 */
[----:B------:R-:W-:Y:S01]  /*23b70*/  SHF.R.S32.HI R34, RZ, 0x1f, R57 ;  /* 0x0000001fff227819 */ /* 0x000fe20000011439 */
[----:B------:R-:W-:-:S03]  /*23b80*/  FMUL.FTZ R74, R33, R15 ;  /* 0x0000000f214a7220 */ /* 0x000fc60000410000 */
[----:B------:R-:W-:Y:S01]  /*23b90*/  LEA.HI R33, R34, R57, RZ, 0x7 ;  /* 0x0000003922217211 */ /* 0x000fe200078f38ff */
[----:B------:R-:W-:-:S03]  /*23ba0*/  FMUL.FTZ R72, R36, R15 ;  /* 0x0000000f24487220 */ /* 0x000fc60000410000 */
[----:B------:R-:W-:Y:S01]  /*23bb0*/  LOP3.LUT R36, R33, 0xffffff80, RZ, 0xc0, !PT ;  /* 0xffffff8021247812 */ /* 0x000fe200078ec0ff */
[-C--:B------:R-:W-:Y:S01]  /*23bc0*/  FMUL.FTZ R80, R28, R15.reuse ;  /* 0x0000000f1c507220 */ /* 0x080fe20000410000 */
[----:B------:R-:W-:-:S03]  /*23bd0*/  FMUL.FTZ R28, R35, R15 ;  /* 0x0000000f231c7220 */ /* 0x000fc60000410000 */
[----:B------:R-:W-:Y:S02]  /*23be0*/  IMAD.IADD R35, R57, 0x1, -R36 ;  /* 0x0000000139237824 */ /* 0x000fe400078e0a24 */
[----:B------:R-:W-:Y:S01]  /*23bf0*/  FMUL.FTZ R70, R37, R15 ;  /* 0x0000000f25467220 */ /* 0x000fe20000410000 */
[----:B------:R-:W-:Y:S02]  /*23c00*/  LEA.HI R34, R34, R57, RZ, 0x2 ;  /* 0x0000003922227211 */ /* 0x000fe400078f10ff */
[----:B------:R-:W-:Y:S01]  /*23c10*/  SHF.R.S32.HI R36, RZ, 0x1f, R35 ;  /* 0x0000001fff247819 */ /* 0x000fe20000011423 */
[-C--:B------:R-:W-:Y:S01]  /*23c20*/  FMUL.FTZ R78, R29, R15.reuse ;  /* 0x0000000f1d4e7220 */ /* 0x080fe20000410000 */
[----:B------:R-:W-:Y:S02]  /*23c30*/  FMUL.FTZ R58, R30, R15 ;  /* 0x0000000f1e3a7220 */ /* 0x000fe40000410000 */
        /* <DEDUP_REMOVED lines=8> */
[----:B------:R-:W-:Y:S01]  /*23cc0*/  LEA.HI R39, R39, R38, RZ, 0x3 ;  /* 0x0000002627277211 */ /* 0x000fe200078f18ff */
[-C--:B------:R-:W-:Y:S01]  /*23cd0*/  FMUL.FTZ R64, R41, R15.reuse ;  /* 0x0000000f29407220 */ /* 0x080fe20000410000 */
[----:B------:R-:W-:Y:S01]  /*23ce0*/  FMUL.FTZ R66, R40, R15 ;  /* 0x0000000f28427220 */ /* 0x000fe20000410000 */
[----:B------:R-:W-:Y:S02]  /*23cf0*/  LEA.HI R40, R57, R57, RZ, 0x1 ;  /* 0x0000003939287211 */ /* 0x000fe400078f08ff */
[----:B------:R-:W-:-:S02]  /*23d00*/  LOP3.LUT R41, R39, 0xfffffff8, RZ, 0xc0, !PT ;  /* 0xfffffff827297812 */ /* 0x000fc400078ec0ff */
[----:B------:R-:W-:Y:S02]  /*23d10*/  SHF.R.S32.HI R39, RZ, 0x5, R36 ;  /* 0x00000005ff277819 */ /* 0x000fe40000011424 */
[----:B------:R-:W-:Y:S01]  /*23d20*/  LOP3.LUT R40, R40, 0x1ffffffe, RZ, 0xc0, !PT ;  /* 0x1ffffffe28287812 */ /* 0x000fe200078ec0ff */
[----:B------:R-:W-:Y:S01]  /*23d30*/  IMAD.IADD R38, R38, 0x1, -R41 ;  /* 0x0000000126267824 */ /* 0x000fe200078e0a29 */
[----:B----4-:R-:W-:Y:S01]  /*23d40*/  ISETP.NE.AND P0, PT, R2, 0x1, PT ;  /* 0x000000010200780c */ /* 0x010fe20003f05270 */
[----:B------:R-:W-:Y:S02]  /*23d50*/  IMAD R39, R56, 0x4, R39 ;  /* 0x0000000438277824 */ /* 0x000fe400078e0227 */
[----:B------:R-:W-:Y:S02]  /*23d60*/  IMAD.IADD R40, R57, 0x1, -R40 ;  /* 0x0000000139287824 */ /* 0x000fe400078e0a28 */
[----:B------:R-:W-:-:S04]  /*23d70*/  IMAD.U32 R39, R39, 0x10, R38 ;  /* 0x0000001027277824 */ /* 0x000fc800078e0026 */
[----:B------:R-:W-:-:S04]  /*23d80*/  IMAD R36, R40, 0x8, R39 ;  /* 0x0000000828247824 */ /* 0x000fc800078e0227 */
[----:B------:R-:W-:-:S04]  /*23d90*/  @P0 IMAD.HI.U32 R3, R36, R3, RZ ;  /* 0x0000000324030227 */ /* 0x000fc800078e00ff */
[-C--:B------:R-:W-:Y:S01]  /*23da0*/  FMUL.FTZ R60, R44, R15.reuse ;  /* 0x0000000f2c3c7220 */ /* 0x080fe20000410000 */
[----:B------:R-:W-:Y:S01]  /*23db0*/  @P0 SHF.R.U32.HI R36, RZ, R20, R3 ;  /* 0x00000014ff240219 */ /* 0x000fe20000011603 */
[----:B------:R-:W-:Y:S01]  /*23dc0*/  IMAD.SHL.U32 R20, R0, 0x40, RZ ;  /* 0x0000004000147824 */ /* 0x000fe200078e00ff */
[----:B------:R-:W-:Y:S01]  /*23dd0*/  LOP3.LUT R2, R37, 0x7ffffffc, RZ, 0xc0, !PT ;  /* 0x7ffffffc25027812 */ /* 0x000fe200078ec0ff */
[-C--:B------:R-:W-:Y:S02]  /*23de0*/  FMUL.FTZ R13, R24, R15.reuse ;  /* 0x0000000f180d7220 */ /* 0x080fe40000410000 */
[----:B------:R-:W0:Y:S01]  /*23df0*/  SHFL.IDX PT, R44, R36, RZ, 0x1c1f ;  /* 0x001c1fff242c7589 */ /* 0x000e2200000e0000 */
[-C--:B------:R-:W-:Y:S01]  /*23e00*/  FMUL.FTZ R24, R25, R15.reuse ;  /* 0x0000000f19187220 */ /* 0x080fe20000410000 */
[-C--:B------:R-:W-:Y:S01]  /*23e10*/  FMUL.FTZ R14, R27, R15.reuse ;  /* 0x0000000f1b0e7220 */ /* 0x080fe20000410000 */
[----:B------:R-:W-:Y:S01]  /*23e20*/  FMUL.FTZ R25, R31, R15 ;  /* 0x0000000f1f197220 */ /* 0x000fe20000410000 */
[----:B------:R-:W-:-:S02]  /*23e30*/  IMAD.IADD R35, R35, 0x1, -R2 ;  /* 0x0000000123237824 */ /* 0x000fc400078e0a02 */
[-C--:B------:R-:W-:Y:S01]  /*23e40*/  FMUL.FTZ R76, R32, R15.reuse ;  /* 0x0000000f204c7220 */ /* 0x080fe20000410000 */
        /* <DEDUP_REMOVED lines=18> */
[----:B------:R-:W2:Y:S08]  /*23f70*/  MUFU.TANH R24, R24 ;  /* 0x0000001800187308 */ /* 0x000eb00000002400 */
        /* <DEDUP_REMOVED lines=27> */
[----:B------:R0:W0:Y:S08]  /*24130*/  MUFU.TANH R48, R53 ;  /* 0x0000003500307308 */ /* 0x0000300000002400 */
[----:B------:R-:W1:Y:S08]  /*24140*/  MUFU.TANH R39, R39 ;  /* 0x0000002700277308 */ /* 0x000e700000002400 */
[----:B------:R-:W1:Y:S01]  /*24150*/  MUFU.TANH R38, R38 ;  /* 0x0000002600267308 */ /* 0x000e620000002400 */
[----:B------:R-:W-:-:S02]  /*24160*/  IMAD.IADD R15, R2, 0x1, R7 ;  /* 0x00000001020f7824 */ /* 0x000fc400078e0207 */
[----:B------:R-:W-:Y:S02]  /*24170*/  IMAD.IADD R37, R2, 0x1, R3 ;  /* 0x0000000102257824 */ /* 0x000fe400078e0203 */
        /* <DEDUP_REMOVED lines=14> */
.L_x_3668:
[----:B------:R-:W-:-:S13]  /*24260*/  ISETP.NE.AND P0, PT, R9, 0x1, PT ;  /* 0x000000010900780c */ /* 0x000fda0003f05270 */
[----:B------:R-:W-:-:S05]  /*24270*/  @P0 IMAD.HI.U32 R6, R7, R10, RZ ;  /* 0x0000000a07060227 */ /* 0x000fca00078e00ff */
[----:B------:R-:W-:-:S07]  /*24280*/  @P0 SHF.R.U32.HI R7, RZ, R11, R6 ;  /* 0x0000000bff070219 */ /* 0x000fce0000011606 */
.L_x_3669:
[----:B------:R-:W-:Y:S05]  /*24290*/  BSYNC B1 ;  /* 0x0000000000017941 */ /* 0x000fea0003800000 */
.L_x_3667:
[----:B------:R-:W-:-:S04]  /*242a0*/  IMAD R6, R7, R9, -R20 ;  /* 0x0000000907067224 */ /* 0x000fc800078e0a14 */
[----:B------:R-:W-:-:S05]  /*242b0*/  IMAD R6, R35, -0x2, R6 ;  /* 0xfffffffe23067824 */ /* 0x000fca00078e0206 */
[----:B------:R-:W-:Y:S02]  /*242c0*/  VIMNMX R3, R3, R6, !PT ;  /* 0x0000000603037248 */ /* 0x000fe40007fe0100 */
[----:B------:R-:W-:-:S07]  /*242d0*/  VIADDMNMX R2, R6, R9, R2, PT ;  /* 0x0000000906027246 */ /* 0x000fce0003800102 */
.L_x_3666:
[----:B------:R-:W-:Y:S05]  /*242e0*/  BSYNC B0 ;  /* 0x0000000000007941 */ /* 0x000fea0003800000 */
.L_x_3665:
        /* <DEDUP_REMOVED lines=70> */
[----:B-1----:R-:W-:Y:S02]  /*24750*/  FSEL R57, R13, -INF , !P6 ;  /* 0xff8000000d397808 */ /* 0x002fe40007000000 */
[----:B------:R-:W-:Y:S01]  /*24760*/  ISETP.GE.AND P6, PT, R8, 0x3a, PT ;  /* 0x0000003a0800780c */ /* 0x000fe20003fc6270 */
[----:B0-----:R-:W-:-:S03]  /*24770*/  IMAD.IADD R8, R37, 0x1, R36 ;  /* 0x0000000125087824 */ /* 0x001fc600078e0224 */
        /* <DEDUP_REMOVED lines=17> */
.L_x_3673:
[----:B------:R-:W-:-:S13]  /*24890*/  ISETP.NE.AND P6, PT, R9, 0x1, PT ;  /* 0x000000010900780c */ /* 0x000fda0003fc5270 */
[----:B------:R-:W-:-:S05]  /*248a0*/  @P6 IMAD.HI.U32 R10, R5, R10, RZ ;  /* 0x0000000a050a6227 */ /* 0x000fca00078e00ff */
[----:B------:R-:W-:-:S07]  /*248b0*/  @P6 SHF.R.U32.HI R5, RZ, R11, R10 ;  /* 0x0000000bff056219 */ /* 0x000fce000001160a */
.L_x_3674:
[----:B------:R-:W-:Y:S05]  /*248c0*/  BSYNC B1 ;  /* 0x0000000000017941 */ /* 0x000fea0003800000 */
.L_x_3672:
[----:B------:R-:W-:-:S04]  /*248d0*/  IMAD R20, R5, R9, -R20 ;  /* 0x0000000905147224 */ /* 0x000fc800078e0a14 */
[----:B------:R-:W-:-:S05]  /*248e0*/  IMAD R35, R35, -0x2, R20 ;  /* 0xfffffffe23237824 */ /* 0x000fca00078e0214 */
[----:B------:R-:W-:Y:S02]  /*248f0*/  VIADDMNMX R2, R35, R9, R2, PT ;  /* 0x0000000923027246 */ /* 0x000fe40003800102 */
[----:B------:R-:W-:-:S07]  /*24900*/  VIMNMX R8, R8, R35, !PT ;  /* 0x0000002308087248 */ /* 0x000fce0007fe0100 */
.L_x_3671:
[----:B------:R-:W-:Y:S05]  /*24910*/  BSYNC B0 ;  /* 0x0000000000007941 */ /* 0x000fea0003800000 */
.L_x_3670:
[C---:B------:R-:W-:Y:S02]  /*24920*/  ISETP.GT.AND P0, PT, R8.reuse, 0x1, !P0 ;  /* 0x000000010800780c */ /* 0x040fe40004704270 */
[----:B------:R-:W-:Y:S02]  /*24930*/  ISETP.GT.AND P1, PT, R8, 0x8, !P1 ;  /* 0x000000080800780c */ /* 0x000fe40004f24270 */
[C---:B------:R-:W-:Y:S02]  /*24940*/  ISETP.LT.OR P0, PT, R2.reuse, 0x2, P0 ;  /* 0x000000020200780c */ /* 0x040fe40000701670 */
[----:B------:R-:W-:Y:S02]  /*24950*/  ISETP.LT.OR P1, PT, R2, 0x9, P1 ;  /* 0x000000090200780c */ /* 0x000fe40000f21670 */
[----:B------:R-:W-:Y:S02]  /*24960*/  FSEL R62, R14, -INF , !P0 ;  /* 0xff8000000e3e7808 */ /* 0x000fe40004000000 */
[----:B------:R-:W-:Y:S01]  /*24970*/  ISETP.NE.AND P0, PT, R7, RZ, PT ;  /* 0x000000ff0700720c */ /* 0x000fe20003f05270 */
[----:B------:R-:W2:Y:S01]  /*24980*/  LDL R14, [R1+0x200] ;  /* 0x00020000010e7983 */ /* 0x000ea20000100800 */
[----:B------:R-:W-:-:S02]  /*24990*/  FSEL R58, R58, -INF , !P1 ;  /* 0xff8000003a3a7808 */ /* 0x000fc40004800000 */
[----:B------:R-:W-:Y:S02]  /*249a0*/  ISETP.GT.AND P0, PT, R8, 0x9, !P0 ;  /* 0x000000090800780c */ /* 0x000fe40004704270 */
[----:B------:R-:W-:Y:S02]  /*249b0*/  ISETP.NE.AND P1, PT, R24, RZ, PT ;  /* 0x000000ff1800720c */ /* 0x000fe40003f25270 */
[----:B------:R-:W-:Y:S02]  /*249c0*/  ISETP.LT.OR P0, PT, R2, 0xa, P0 ;  /* 0x0000000a0200780c */ /* 0x000fe40000701670 */
[----:B------:R-:W-:Y:S02]  /*249d0*/  ISETP.NE.AND P6, PT, R46, RZ, PT ;  /* 0x000000ff2e00720c */ /* 0x000fe40003fc5270 */
[----:B------:R-:W-:Y:S02]  /*249e0*/  FSEL R54, R25, -INF , !P0 ;  /* 0xff80000019367808 */ /* 0x000fe40004000000 */
[----:B------:R-:W-:-:S02]  /*249f0*/  ISETP.GT.AND P0, PT, R8, 0x10, !P1 ;  /* 0x000000100800780c */ /* 0x000fc40004f04270 */
        /* <DEDUP_REMOVED lines=12> */
[----:B------:R-:W-:Y:S02]  /*24ac0*/  ISETP.GT.AND P1, PT, R8, 0x28, !P1 ;  /* 0x000000280800780c */ /* 0x000fe40004f24270 */
[----:B------:R-:W-:Y:S02]  /*24ad0*/  ISETP.LT.OR P0, PT, R2, 0x1a, P0 ;  /* 0x0000001a0200780c */ /* 0x000fe40000701670 */
[----:B------:R-:W-:Y:S02]  /*24ae0*/  ISETP.NE.AND P6, PT, R13, RZ, PT ;  /* 0x000000ff0d00720c */ /* 0x000fe40003fc5270 */
[----:B------:R-:W-:-:S02]  /*24af0*/  FSEL R46, R30, -INF , !P0 ;  /* 0xff8000001e2e7808 */ /* 0x000fc40004000000 */
[----:B------:R-:W-:-:S04]  /*24b00*/  ISETP.NE.AND P0, PT, R55, RZ, PT ;  /* 0x000000ff3700720c */ /* 0x000fc80003f05270 */
[----:B------:R-:W-:-:S04]  /*24b10*/  ISETP.GT.AND P0, PT, R8, 0x20, !P0 ;  /* 0x000000200800780c */ /* 0x000fc80004704270 */
[----:B------:R-:W-:-:S04]  /*24b20*/  ISETP.LT.OR P0, PT, R2, 0x21, P0 ;  /* 0x000000210200780c */ /* 0x000fc80000701670 */
[----:B------:R-:W-:Y:S02]  /*24b30*/  FSEL R44, R31, -INF , !P0 ;  /* 0xff8000001f2c7808 */ /* 0x000fe40004000000 */
[----:B------:R-:W-:Y:S02]  /*24b40*/  ISETP.NE.AND P0, PT, R6, RZ, PT ;  /* 0x000000ff0600720c */ /* 0x000fe40003f05270 */
[----:B------:R-:W3:Y:S02]  /*24b50*/  LDL.64 R6, [R1+0x1e0] ;  /* 0x0001e00001067983 */ /* 0x000ee40000100a00 */
[----:B------:R-:W-:-:S04]  /*24b60*/  ISETP.GT.AND P0, PT, R8, RZ, !P0 ;  /* 0x000000ff0800720c */ /* 0x000fc80004704270 */
[----:B------:R-:W-:-:S04]  /*24b70*/  ISETP.LT.OR P0, PT, R2, 0x1, P0 ;  /* 0x000000010200780c */ /* 0x000fc80000701670 */
[----:B------:R-:W-:Y:S02]  /*24b80*/  FSEL R68, R12, -INF , !P0 ;  /* 0xff8000000c447808 */ /* 0x000fe40004000000 */
[----:B------:R-:W-:-:S04]  /*24b90*/  ISETP.NE.AND P0, PT, R59, RZ, PT ;  /* 0x000000ff3b00720c */ /* 0x000fc80003f05270 */
[----:B------:R-:W-:-:S04]  /*24ba0*/  ISETP.GT.AND P0, PT, R8, 0x21, !P0 ;  /* 0x000000210800780c */ /* 0x000fc80004704270 */
[----:B------:R-:W-:Y:S02]  /*24bb0*/  ISETP.LT.OR P0, PT, R2, 0x22, P0 ;  /* 0x000000220200780c */ /* 0x000fe40000701670 */
[----:B------:R-:W-:Y:S02]  /*24bc0*/  ISETP.GT.AND P2, PT, R8, 0x29, !P2 ;  /* 0x000000290800780c */ /* 0x000fe40005744270 */
[----:B------:R-:W-:Y:S02]  /*24bd0*/  ISETP.LT.OR P1, PT, R2, 0x29, P1 ;  /* 0x000000290200780c */ /* 0x000fe40000f21670 */
[----:B------:R-:W-:Y:S02]  /*24be0*/  FSEL R45, R27, -INF , !P0 ;  /* 0xff8000001b2d7808 */ /* 0x000fe40004000000 */
[C---:B------:R-:W-:Y:S02]  /*24bf0*/  ISETP.GT.AND P3, PT, R8.reuse, 0x30, !P3 ;  /* 0x000000300800780c */ /* 0x040fe40005f64270 */
[----:B------:R-:W-:-:S02]  /*24c00*/  ISETP.GT.AND P4, PT, R8, 0x31, !P4 ;  /* 0x000000310800780c */ /* 0x000fc40006784270 */
[C---:B------:R-:W-:Y:S02]  /*24c10*/  ISETP.GT.AND P5, PT, R8.reuse, 0x38, !P5 ;  /* 0x000000380800780c */ /* 0x040fe40006fa4270 */
[----:B------:R-:W-:Y:S02]  /*24c20*/  ISETP.GT.AND P6, PT, R8, 0x39, !P6 ;  /* 0x000000390800780c */ /* 0x000fe400077c4270 */
[C---:B------:R-:W-:Y:S02]  /*24c30*/  ISETP.LT.OR P2, PT, R2.reuse, 0x2a, P2 ;  /* 0x0000002a0200780c */ /* 0x040fe40001741670 */
[----:B------:R-:W-:Y:S02]  /*24c40*/  FSEL R43, R43, -INF , !P1 ;  /* 0xff8000002b2b7808 */ /* 0x000fe40004800000 */
[----:B------:R-:W-:Y:S02]  /*24c50*/  ISETP.LT.OR P3, PT, R2, 0x31, P3 ;  /* 0x000000310200780c */ /* 0x000fe40001f61670 */
[----:B------:R-:W-:-:S02]  /*24c60*/  FSEL R42, R42, -INF , !P2 ;  /* 0xff8000002a2a7808 */ /* 0x000fc40005000000 */
[C---:B------:R-:W-:Y:S02]  /*24c70*/  ISETP.LT.OR P4, PT, R2.reuse, 0x32, P4 ;  /* 0x000000320200780c */ /* 0x040fe40002781670 */
[----:B------:R-:W-:Y:S02]  /*24c80*/  FSEL R41, R41, -INF , !P3 ;  /* 0xff80000029297808 */ /* 0x000fe40005800000 */
[----:B------:R-:W-:Y:S02]  /*24c90*/  ISETP.LT.OR P5, PT, R2, 0x39, P5 ;  /* 0x000000390200780c */ /* 0x000fe40002fa1670 */
[----:B------:R-:W-:Y:S02]  /*24ca0*/  FSEL R40, R40, -INF , !P4 ;  /* 0xff80000028287808 */ /* 0x000fe40006000000 */
[----:B------:R-:W-:Y:S02]  /*24cb0*/  ISETP.LT.OR P6, PT, R2, 0x3a, P6 ;  /* 0x0000003a0200780c */ /* 0x000fe400037c1670 */
[----:B------:R-:W-:-:S02]  /*24cc0*/  FSEL R39, R39, -INF , !P5 ;  /* 0xff80000027277808 */ /* 0x000fc40006800000 */
[----:B------:R-:W-:Y:S02]  /*24cd0*/  FSEL R38, R38, -INF , !P6 ;  /* 0xff80000026267808 */ /* 0x000fe40007000000 */
[----:B---3--:R-:W-:-:S04]  /*24ce0*/  FMNMX.FTZ R3, R57, R6, !PT ;  /* 0x0000000639037209 */ /* 0x008fc80007810000 */
        /* <DEDUP_REMOVED lines=33> */
[----:B------:R-:W3:Y:S01]  /*24f00*/  LDL R20, [R1+0x1e4] ;  /* 0x0001e40001147983 */ /* 0x000ee20000100800 */
[----:B0-----:R-:W-:-:S03]  /*24f10*/  FMNMX.FTZ R8, R2, R5, !PT ;  /* 0x0000000502087209 */ /* 0x001fc60007810000 */
[----:B-1----:R-:W4:Y:S04]  /*24f20*/  LDL.64 R2, [R1+0xb8] ;  /* 0x0000b80001027983 */ /* 0x002f280000100a00 */
[----:B------:R-:W0:Y:S02]  /*24f30*/  SHFL.BFLY PT, R5, R8, 0x1, 0x1f ;  /* 0x0c201f0008057f89 */ /* 0x000e2400000e0000 */
[----:B0-----:R-:W-:Y:S02]  /*24f40*/  FMNMX.FTZ R10, R8, R5, !PT ;  /* 0x00000005080a7209 */ /* 0x001fe40007810000 */
[----:B------:R-:W5:Y:S04]  /*24f50*/  LDL.64 R4, [R1+0x1f0] ;  /* 0x0001f00001047983 */ /* 0x000f680000100a00 */
[----:B------:R-:W-:Y:S04]  /*24f60*/  STL [R1+0x1e0], R10 ;  /* 0x0001e00a01007387 */ /* 0x000fe80000100800 */
[----:B------:R-:W2:Y:S04]  /*24f70*/  LDL R11, [R1+0x1e0] ;  /* 0x0001e000010b7983 */ /* 0x000ea80000100800 */
[----:B---3--:R-:W0:Y:S02]  /*24f80*/  SHFL.BFLY PT, R9, R20, 0x2, 0x1f ;  /* 0x0c401f0014097f89 */ /* 0x008e2400000e0000 */
[----:B0-----:R-:W-:-:S05]  /*24f90*/  FMNMX.FTZ R9, R9, R20, !PT ;  /* 0x0000001409097209 */ /* 0x001fca0007810000 */
[----:B------:R-:W0:Y:S01]  /*24fa0*/  SHFL.BFLY PT, R12, R9, 0x1, 0x1f ;  /* 0x0c201f00090c7f89 */ /* 0x000e2200000e0000 */
[----:B--2---:R-:W-:Y:S02]  /*24fb0*/  FSETP.NEU.FTZ.AND P0, PT, R11, -INF , PT ;  /* 0xff8000000b00780b */ /* 0x004fe40003f1d000 */
        /* <DEDUP_REMOVED lines=27> */
.L_x_3676:
[----:B------:R-:W-:Y:S05]  /*25170*/  BSYNC B0 ;  /* 0x0000000000007941 */ /* 0x000fea0003800000 */
.L_x_3675:
        /* <DEDUP_REMOVED lines=9> */
.L_x_3678:
[----:B------:R-:W-:Y:S05]  /*25210*/  BSYNC B0 ;  /* 0x0000000000007941 */ /* 0x000fea0003800000 */
.L_x_3677:
[----:B------:R-:W0:Y:S04]  /*25220*/  LDL R55, [R1+0x200] ;  /* 0x0002000001377983 */ /* 0x000e280000100800 */
[----:B------:R-:W0:Y:S04]  /*25230*/  LDL.64 R8, [R1+0x1e0] ;  /* 0x0001e00001087983 */ /* 0x000e280000100a00 */
        /* <DEDUP_REMOVED lines=30> */
[C---:B0-----:R-:W-:Y:S01]  /*25420*/  FMUL.FTZ R4, R8.reuse, R55 ;  /* 0x0000003708047220 */ /* 0x041fe20000410000 */
[----:B------:R-:W-:-:S04]  /*25430*/  FSETP.NEU.FTZ.AND P0, PT, R8, -INF , PT ;  /* 0xff8000000800780b */ /* 0x000fc80003f1d000 */
[----:B------:R-:W-:Y:S02]  /*25440*/  FSEL R59, R4, RZ, P0 ;  /* 0x000000ff043b7208 */ /* 0x000fe40000000000 */
[----:B------:R-:W4:Y:S01]  /*25450*/  LDL.64 R4, [R1+0x238] ;  /* 0x0002380001047983 */ /* 0x000f220000100a00 */
[----:B------:R-:W-:Y:S02]  /*25460*/  FSETP.NEU.FTZ.AND P0, PT, R9, -INF , PT ;  /* 0xff8000000900780b */ /* 0x000fe40003f1d000 */
[-C--:B------:R-:W-:Y:S01]  /*25470*/  FFMA.FTZ R174, R49, R55.reuse, -R59 ;  /* 0x0000003731ae7223 */ /* 0x080fe2000001083b */
[----:B------:R-:W-:-:S05]  /*25480*/  FMUL.FTZ R49, R9, R55 ;  /* 0x0000003709317220 */ /* 0x000fca0000410000 */
[----:B------:R-:W-:Y:S01]  /*25490*/  FSEL R49, R49, RZ, P0 ;  /* 0x000000ff31317208 */ /* 0x000fe20000000000 */
[----:B------:R-:W-:-:S04]  /*254a0*/  FFMA.FTZ R152, R57, R55, -R59 ;  /* 0x0000003739987223 */ /* 0x000fc8000001083b */
[-CC-:B------:R-:W-:Y:S01]  /*254b0*/  FFMA.FTZ R132, R68, R55.reuse, -R49.reuse ;  /* 0x0000003744847223 */ /* 0x180fe20000010831 */
[-C--:B------:R-:W-:Y:S01]  /*254c0*/  FFMA.FTZ R153, R62, R55.reuse, -R49 ;  /* 0x000000373e997223 */ /* 0x080fe20000010831 */
[-C--:B------:R-:W-:Y:S01]  /*254d0*/  FFMA.FTZ R121, R82, R55.reuse, -R59 ;  /* 0x0000003752797223 */ /* 0x080fe2000001083b */
[----:B------:R-:W2:Y:S01]  /*254e0*/  MUFU.EX2 R152, R152 ;  /* 0x0000009800987308 */ /* 0x000ea20000000800 */
        /* <DEDUP_REMOVED lines=14> */
[-CC-:B------:R-:W-:Y:S01]  /*255d0*/  FFMA.FTZ R176, R66, R55.reuse, -R59.reuse ;  /* 0x0000003742b07223 */ /* 0x180fe2000001083b */
[----:B------:R-:W1:Y:S01]  /*255e0*/  MUFU.EX2 R153, R153 ;  /* 0x0000009900997308 */ /* 0x000e620000000800 */
[-C--:B------:R-:W-:Y:S01]  /*255f0*/  FFMA.FTZ R127, R64, R55.reuse, -R59 ;  /* 0x00000037407f7223 */ /* 0x080fe2000001083b */
[-CC-:B------:R-:W-:Y:S01]  /*25600*/  FFMA.FTZ R126, R45, R55.reuse, -R49.reuse ;  /* 0x000000372d7e7223 */ /* 0x180fe20000010831 */
[-C--:B------:R-:W-:Y:S01]  /*25610*/  FFMA.FTZ R173, R41, R55.reuse, -R49 ;  /* 0x0000003729ad7223 */ /* 0x080fe20000010831 */
[-C--:B------:R-:W-:Y:S01]  /*25620*/  FFMA.FTZ R125, R60, R55.reuse, -R59 ;  /* 0x000000373c7d7223 */ /* 0x080fe2000001083b */
[-CC-:B------:R-:W-:Y:S01]  /*25630*/  FFMA.FTZ R179, R43, R55.reuse, -R49.reuse ;  /* 0x000000372bb37223 */ /* 0x180fe20000010831 */
[-C--:B------:R-:W-:Y:S01]  /*25640*/  FFMA.FTZ R116, R42, R55.reuse, -R49 ;  /* 0x000000372a747223 */ /* 0x080fe20000010831 */
[-CC-:B------:R-:W-:Y:S01]  /*25650*/  FFMA.FTZ R178, R56, R55.reuse, -R59.reuse ;  /* 0x0000003738b27223 */ /* 0x180fe2000001083b */
[----:B------:R-:W1:Y:S01]  /*25660*/  MUFU.EX2 R121, R121 ;  /* 0x0000007900797308 */ /* 0x000e620000000800 */
[----:B--2---:R-:W-:Y:S01]  /*25670*/  FADD.FTZ R6, R152, R6 ;  /* 0x0000000698067221 */ /* 0x004fe20000010000 */
[-CC-:B------:R-:W-:Y:S01]  /*25680*/  FFMA.FTZ R190, R53, R55.reuse, -R59.reuse ;  /* 0x0000003735be7223 */ /* 0x180fe2000001083b */
[-C--:B------:R-:W-:Y:S01]  /*25690*/  FFMA.FTZ R172, R51, R55.reuse, -R59 ;  /* 0x0000003733ac7223 */ /* 0x080fe2000001083b */
[-C--:B------:R-:W-:Y:S01]  /*256a0*/  FFMA.FTZ R175, R39, R55.reuse, -R49 ;  /* 0x0000003727af7223 */ /* 0x080fe20000010831 */
[----:B------:R-:W-:Y:S01]  /*256b0*/  FFMA.FTZ R9, R48, R55, -R59 ;  /* 0x0000003730097223 */ /* 0x000fe2000001083b */
[C---:B---3--:R-:W-:Y:S01]  /*256c0*/  FMUL.FTZ R35, R135.reuse, R35 ;  /* 0x0000002387237220 */ /* 0x048fe20000410000 */
[C---:B------:R-:W-:Y:S01]  /*256d0*/  FMUL.FTZ R34, R135.reuse, R34 ;  /* 0x0000002287227220 */ /* 0x040fe20000410000 */
[----:B------:R-:W2:Y:S01]  /*256e0*/  MUFU.EX2 R155, R155 ;  /* 0x0000009b009b7308 */ /* 0x000ea20000000800 */
[C---:B----4-:R-:W-:Y:S01]  /*256f0*/  FMUL.FTZ R37, R134.reuse, R37 ;  /* 0x0000002586257220 */ /* 0x050fe20000410000 */
[----:B------:R-:W-:Y:S01]  /*25700*/  FMUL.FTZ R36, R134, R36 ;  /* 0x0000002486247220 */ /* 0x000fe20000410000 */
[C---:B------:R-:W-:Y:S01]  /*25710*/  FMUL.FTZ R33, R135.reuse, R33 ;  /* 0x0000002187217220 */ /* 0x040fe20000410000 */
[C---:B------:R-:W-:Y:S01]  /*25720*/  FMUL.FTZ R32, R135.reuse, R32 ;  /* 0x0000002087207220 */ /* 0x040fe20000410000 */
[C---:B------:R-:W-:Y:S01]  /*25730*/  FMUL.FTZ R31, R135.reuse, R31 ;  /* 0x0000001f871f7220 */ /* 0x040fe20000410000 */
[C---:B------:R-:W-:Y:S01]  /*25740*/  FMUL.FTZ R30, R135.reuse, R30 ;  /* 0x0000001e871e7220 */ /* 0x040fe20000410000 */
[C---:B------:R-:W-:Y:S01]  /*25750*/  FMUL.FTZ R27, R135.reuse, R27 ;  /* 0x0000001b871b7220 */ /* 0x040fe20000410000 */
[----:B------:R-:W3:Y:S01]  /*25760*/  MUFU.EX2 R120, R120 ;  /* 0x0000007800787308 */ /* 0x000ee20000000800 */
        /* <DEDUP_REMOVED lines=16> */
[----:B-1----:R-:W-:Y:S01]  /*25870*/  FADD.FTZ R8, R153, R8 ;  /* 0x0000000899087221 */ /* 0x002fe20000010000 */
[----:B------:R-:W-:Y:S01]  /*25880*/  FADD.FTZ R7, R121, R6 ;  /* 0x0000000679077221 */ /* 0x000fe20000010000 */
[C---:B------:R-:W-:Y:S01]  /*25890*/  FMUL.FTZ R85, R134.reuse, R85 ;  /* 0x0000005586557220 */ /* 0x040fe20000410000 */
[C---:B------:R-:W-:Y:S01]  /*258a0*/  FMUL.FTZ R84, R134.reuse, R84 ;  /* 0x0000005486547220 */ /* 0x040fe20000410000 */
[C---:B------:R-:W-:Y:S01]  /*258b0*/  FMUL.FTZ R87, R134.reuse, R87 ;  /* 0x0000005786577220 */ /* 0x040fe20000410000 */
[----:B------:R-:W-:Y:S01]  /*258c0*/  FMUL.FTZ R86, R134, R86 ;  /* 0x0000005686567220 */ /* 0x000fe20000410000 */
[----:B------:R-:W4:Y:S01]  /*258d0*/  LDL.64 R82, [R1+0x350] ;  /* 0x0003500001527983 */ /* 0x000f220000100a00 */
[----:B------:R-:W1:Y:S03]  /*258e0*/  MUFU.EX2 R169, R169 ;  /* 0x000000a900a97308 */ /* 0x000e660000000800 */
[----:B------:R-:W4:Y:S04]  /*258f0*/  LDL.64 R80, [R1+0x360] ;  /* 0x0003600001507983 */ /* 0x000f280000100a00 */
[----:B------:R-:W4:Y:S01]  /*25900*/  LDL.64 R78, [R1+0x370] ;  /* 0x00037000014e7983 */ /* 0x000f220000100a00 */
[----:B------:R-:W1:Y:S01]  /*25910*/  MUFU.EX2 R117, R117 ;  /* 0x0000007500757308 */ /* 0x000e620000000800 */
[----:B--2---:R-:W-:Y:S01]  /*25920*/  FADD.FTZ R8, R155, R8 ;  /* 0x000000089b087221 */ /* 0x004fe20000010000 */
[----:B---3--:R-:W-:Y:S01]  /*25930*/  FADD.FTZ R7, R120, R7 ;  /* 0x0000000778077221 */ /* 0x008fe20000010000 */
[----:B------:R-:W2:Y:S04]  /*25940*/  LDL.64 R76, [R1+0x380] ;  /* 0x00038000014c7983 */ /* 0x000ea80000100a00 */
[----:B------:R-:W3:Y:S01]  /*25950*/  LDL.64 R74, [R1+0x3a0] ;  /* 0x0003a000014a7983 */ /* 0x000ee20000100a00 */
[----:B------:R-:W1:Y:S03]  /*25960*/  MUFU.EX2 R130, R130 ;  /* 0x0000008200827308 */ /* 0x000e660000000800 */
[----:B------:R-:W3:Y:S04]  /*25970*/  LDL.64 R68, [R1+0x3d0] ;  /* 0x0003d00001447983 */ /* 0x000ee80000100a00 */
[----:B------:R-:W3:Y:S01]  /*25980*/  LDL.64 R62, [R1+0x248] ;  /* 0x00024800013e7983 */ /* 0x000ee20000100a00 */
[----:B------:R-:W1:Y:S01]  /*25990*/  MUFU.EX2 R168, R168 ;  /* 0x000000a800a87308 */ /* 0x000e620000000800 */
[----:B0-----:R-:W-:Y:S01]  /*259a0*/  FADD.FTZ R8, R131, R8 ;  /* 0x0000000883087221 */ /* 0x001fe20000010000 */
[----:B----4-:R-:W-:Y:S01]  /*259b0*/  FADD.FTZ R6, R154, R7 ;  /* 0x000000079a067221 */ /* 0x010fe20000010000 */
[----:B------:R-:W4:Y:S04]  /*259c0*/  LDL.64 R66, [R1+0x390] ;  /* 0x0003900001427983 */ /* 0x000f280000100a00 */
[----:B------:R-:W3:Y:S01]  /*259d0*/  LDL.64 R72, [R1+0x3b0] ;  /* 0x0003b00001487983 */ /* 0x000ee20000100a00 */
[----:B------:R-:W0:Y:S08]  /*259e0*/  MUFU.EX2 R171, R171 ;  /* 0x000000ab00ab7308 */ /* 0x000e300000000800 */
[----:B------:R-:W0:Y:S01]  /*259f0*/  MUFU.EX2 R129, R129 ;  /* 0x0000008100817308 */ /* 0x000e220000000800 */
[----:B-1----:R-:W-:Y:S01]  /*25a00*/  FADD.FTZ R41, R169, R8 ;  /* 0x00000008a9297221 */ /* 0x002fe20000010000 */
[----:B------:R-:W-:Y:S01]  /*25a10*/  FADD.FTZ R7, R117, R6 ;  /* 0x0000000675077221 */ /* 0x000fe20000010000 */
[----:B------:R-:W3:Y:S04]  /*25a20*/  LDL.64 R70, [R1+0x3c0] ;  /* 0x0003c00001467983 */ /* 0x000ee80000100a00 */
[----:B------:R-:W3:Y:S01]  /*25a30*/  LDL.64 R46, [R1+0x278] ;  /* 0x00027800012e7983 */ /* 0x000ee20000100a00 */
[----:B------:R-:W1:Y:S08]  /*25a40*/  MUFU.EX2 R128, R128 ;  /* 0x0000008000807308 */ /* 0x000e700000000800 */
[----:B------:R-:W1:Y:S01]  /*25a50*/  MUFU.EX2 R170, R170 ;  /* 0x000000aa00aa7308 */ /* 0x000e620000000800 */
[----:B------:R-:W-:Y:S01]  /*25a60*/  FADD.FTZ R42, R130, R41 ;  /* 0x00000029822a7221 */ /* 0x000fe20000010000 */
[----:B------:R-:W-:Y:S01]  /*25a70*/  FADD.FTZ R6, R168, R7 ;  /* 0x00000007a8067221 */ /* 0x000fe20000010000 */
[----:B------:R-:W3:Y:S04]  /*25a80*/  LDL.64 R56, [R1+0x3e0] ;  /* 0x0003e00001387983 */ /* 0x000ee80000100a00 */
[----:B------:R-:W3:Y:S01]  /*25a90*/  LDL.64 R64, [R1+0x3f0] ;  /* 0x0003f00001407983 */ /* 0x000ee20000100a00 */
[----:B------:R-:W1:Y:S08]  /*25aa0*/  MUFU.EX2 R177, R177 ;  /* 0x000000b100b17308 */ /* 0x000e700000000800 */
[----:B------:R-:W1:Y:S01]  /*25ab0*/  MUFU.EX2 R176, R176 ;  /* 0x000000b000b07308 */ /* 0x000e620000000800 */
[----:B0-----:R-:W-:Y:S01]  /*25ac0*/  FADD.FTZ R41, R171, R42 ;  /* 0x0000002aab297221 */ /* 0x001fe20000010000 */
[----:B------:R-:W-:Y:S01]  /*25ad0*/  FADD.FTZ R7, R129, R6 ;  /* 0x0000000681077221 */ /* 0x000fe20000010000 */
[----:B------:R-:W3:Y:S04]  /*25ae0*/  LDL.64 R60, [R1+0x258] ;  /* 0x00025800013c7983 */ /* 0x000ee80000100a00 */
[----:B------:R-:W3:Y:S01]  /*25af0*/  LDL.64 R44, [R1+0x2d8] ;  /* 0x0002d800012c7983 */ /* 0x000ee20000100a00 */
[----:B------:R-:W-:Y:S08]  /*25b00*/  MUFU.EX2 R127, R127 ;  /* 0x0000007f007f7308 */ /* 0x000ff00000000800 */
[----:B------:R-:W0:Y:S01]  /*25b10*/  MUFU.EX2 R126, R126 ;  /* 0x0000007e007e7308 */ /* 0x000e220000000800 */
[----:B-1----:R-:W-:Y:S01]  /*25b20*/  FADD.FTZ R6, R128, R41 ;  /* 0x0000002980067221 */ /* 0x002fe20000010000 */
[----:B------:R-:W-:-:S06]  /*25b30*/  FADD.FTZ R7, R170, R7 ;  /* 0x00000007aa077221 */ /* 0x000fcc0000010000 */
[----:B------:R-:W-:Y:S01]  /*25b40*/  MUFU.EX2 R125, R125 ;  /* 0x0000007d007d7308 */ /* 0x000fe20000000800 */
[----:B------:R-:W-:-:S07]  /*25b50*/  FFMA.FTZ R8, R40, R55, -R49 ;  /* 0x0000003728087223 */ /* 0x000fce0000010831 */
[----:B------:R-:W1:Y:S01]  /*25b60*/  MUFU.EX2 R179, R179 ;  /* 0x000000b300b37308 */ /* 0x000e620000000800 */
[----:B------:R-:W-:Y:S01]  /*25b70*/  FADD.FTZ R39, R177, R6 ;  /* 0x00000006b1277221 */ /* 0x000fe20000010000 */
[----:B------:R-:W-:Y:S01]  /*25b80*/  FADD.FTZ R6, R176, R7 ;  /* 0x00000007b0067221 */ /* 0x000fe20000010000 */
[----:B------:R-:W3:Y:S05]  /*25b90*/  LDL.64 R52, [R1+0x298] ;  /* 0x0002980001347983 */ /* 0x000eea0000100a00 */
        /* <DEDUP_REMOVED lines=9> */
[----:B------:R-:W3:Y:S04]  /*25c30*/  LDL.64 R58, [R1+0x268] ;  /* 0x00026800013a7983 */ /* 0x000ee80000100a00 */
[----:B------:R-:W3:Y:S01]  /*25c40*/  LDL.64 R50, [R1+0x2a8] ;  /* 0x0002a80001327983 */ /* 0x000ee20000100a00 */
[----:B------:R-:W-:Y:S03]  /*25c50*/  MUFU.EX2 R172, R172 ;  /* 0x000000ac00ac7308 */ /* 0x000fe60000000800 */
[----:B------:R-:W3:Y:S05]  /*25c60*/  LDL.64 R42, [R1+0x2e8] ;  /* 0x0002e800012a7983 */ /* 0x000eea0000100a00 */
[----:B------:R-:W1:Y:S01]  /*25c70*/  MUFU.EX2 R8, R8 ;  /* 0x0000000800087308 */ /* 0x000e620000000800 */
[----:B------:R-:W-:Y:S01]  /*25c80*/  FADD.FTZ R6, R116, R41 ;  /* 0x0000002974067221 */ /* 0x000fe20000010000 */
[----:B------:R-:W-:Y:S01]  /*25c90*/  FADD.FTZ R39, R178, R39 ;  /* 0x00000027b2277221 */ /* 0x000fe20000010000 */
[----:B------:R-:W3:Y:S04]  /*25ca0*/  LDL.64 R54, [R1+0x288] ;  /* 0x0002880001367983 */ /* 0x000ee80000100a00 */
[----:B------:R-:W3:Y:S01]  /*25cb0*/  LDL.64 R48, [R1+0x2b8] ;  /* 0x0002b80001307983 */ /* 0x000ee20000100a00 */
[----:B------:R-:W-:Y:S08]  /*25cc0*/  MUFU.EX2 R174, R174 ;  /* 0x000000ae00ae7308 */ /* 0x000ff00000000800 */
[----:B------:R-:W1:Y:S01]  /*25cd0*/  MUFU.EX2 R175, R175 ;  /* 0x000000af00af7308 */ /* 0x000e620000000800 */
[----:B0-----:R-:W-:Y:S01]  /*25ce0*/  FADD.FTZ R41, R173, R6 ;  /* 0x00000006ad297221 */ /* 0x001fe20000010000 */
[----:B------:R-:W-:-:S06]  /*25cf0*/  FADD.FTZ R39, R190, R39 ;  /* 0x00000027be277221 */ /* 0x000fcc0000010000 */
[----:B------:R-:W0:Y:S08]  /*25d00*/  MUFU.EX2 R9, R9 ;  /* 0x0000000900097308 */ /* 0x000e300000000800 */
[----:B------:R-:W0:Y:S01]  /*25d10*/  MUFU.EX2 R7, R7 ;  /* 0x0000000700077308 */ /* 0x000e220000000800 */
[----:B-1----:R-:W-:Y:S01]  /*25d20*/  FADD.FTZ R6, R8, R41 ;  /* 0x0000002908067221 */ /* 0x002fe20000010000 */
[----:B------:R-:W-:Y:S01]  /*25d30*/  FADD.FTZ R39, R172, R39 ;  /* 0x00000027ac277221 */ /* 0x000fe20000010000 */
[----:B------:R-:W3:Y:S02]  /*25d40*/  LDL.64 R40, [R1+0x2f8] ;  /* 0x0002f80001287983 */ /* 0x000ee40000100a00 */
[----:B------:R-:W-:Y:S01]  /*25d50*/  FADD.FTZ R6, R175, R6 ;  /* 0x00000006af067221 */ /* 0x000fe20000010000 */
[----:B------:R-:W-:-:S04]  /*25d60*/  FADD.FTZ R38, R174, R39 ;  /* 0x00000027ae267221 */ /* 0x000fc80000010000 */
[----:B0-----:R-:W-:Y:S01]  /*25d70*/  FADD.FTZ R38, R9, R38 ;  /* 0x0000002609267221 */ /* 0x001fe20000010000 */
[----:B------:R-:W-:-:S05]  /*25d80*/  FADD.FTZ R39, R7, R6 ;  /* 0x0000000607277221 */ /* 0x000fca0000010000 */
[----:B------:R0:W-:Y:S01]  /*25d90*/  STL.64 [R1+0x1f0], R38 ;  /* 0x0001f02601007387 */ /* 0x0001e20000100a00 */
[----:B------:R-:W-:Y:S06]  /*25da0*/  BAR.SYNC.DEFER_BLOCKING 0xf, 0x100 ;  /* 0x03c4000000007b1d */ /* 0x000fec0000010000 */
[----:B0-----:R-:W3:Y:S01]  /*25db0*/  LDL.64 R38, [R1+0x308] ;  /* 0x0003080001267983 */ /* 0x001ee20000100a00 */
[C---:B------:R-:W-:Y:S01]  /*25dc0*/  FMUL.FTZ R5, R134.reuse, R5 ;  /* 0x0000000586057220 */ /* 0x040fe20000410000 */
[C---:B------:R-:W-:Y:S02]  /*25dd0*/  FMUL.FTZ R4, R134.reuse, R4 ;  /* 0x0000000486047220 */ /* 0x040fe40000410000 */
[----:B------:R-:W3:Y:S04]  /*25de0*/  LD.E.64 R96, desc[UR36][R2.64+0x8] ;  /* 0x0000082402607980 */ /* 0x000ee8000c101b00 */
[----:B------:R-:W3:Y:S04]  /*25df0*/  LD.E.64 R2, desc[UR36][R2.64] ;  /* 0x0000002402027980 */ /* 0x000ee8000c101b00 */
        /* <DEDUP_REMOVED lines=13> */
[----:B0-----:R-:W3:Y:S04]  /*25ed0*/  LDL.64 R36, [R1+0x2c8] ;  /* 0x0002c80001247983 */ /* 0x001ee80000100a00 */
[----:B-1----:R-:W3:Y:S04]  /*25ee0*/  LDL.64 R26, [R1+0x318] ;  /* 0x00031800011a7983 */ /* 0x002ee80000100a00 */
[----:B------:R-:W3:Y:S04]  /*25ef0*/  LDL.64 R34, [R1+0x328] ;  /* 0x0003280001227983 */ /* 0x000ee80000100a00 */
[----:B------:R-:W3:Y:S04]  /*25f00*/  LDL.64 R32, [R1+0x338] ;  /* 0x0003380001207983 */ /* 0x000ee80000100a00 */
[----:B------:R-:W3:Y:S04]  /*25f10*/  LDL.64 R30, [R1+0x348] ;  /* 0x00034800011e7983 */ /* 0x000ee80000100a00 */
[----:B------:R-:W3:Y:S04]  /*25f20*/  LDL.64 R28, [R1+0x358] ;  /* 0x00035800011c7983 */ /* 0x000ee80000100a00 */
[----:B------:R-:W3:Y:S04]  /*25f30*/  LDL.64 R10, [R1+0x368] ;  /* 0x00036800010a7983 */ /* 0x000ee80000100a00 */
[----:B------:R-:W3:Y:S04]  /*25f40*/  LDL.64 R24, [R1+0x378] ;  /* 0x0003780001187983 */ /* 0x000ee80000100a00 */
[----:B------:R-:W3:Y:S04]  /*25f50*/  LDL.64 R20, [R1+0x388] ;  /* 0x0003880001147983 */ /* 0x000ee80000100a00 */
[----:B--2---:R-:W2:Y:S04]  /*25f60*/  LDL.64 R14, [R1+0x398] ;  /* 0x00039800010e7983 */ /* 0x004ea80000100a00 */
[----:B------:R-:W2:Y:S04]  /*25f70*/  LDL.64 R12, [R1+0x3a8] ;  /* 0x0003a800010c7983 */ /* 0x000ea80000100a00 */
[----:B------:R-:W2:Y:S04]  /*25f80*/  LDL.64 R84, [R1+0x3b8] ;  /* 0x0003b80001547983 */ /* 0x000ea80000100a00 */
[----:B------:R-:W2:Y:S04]  /*25f90*/  LDL.64 R86, [R1+0x3c8] ;  /* 0x0003c80001567983 */ /* 0x000ea80000100a00 */
[----:B------:R0:W-:Y:S04]  /*25fa0*/  STL.64 [R1+0x238], R4 ;  /* 0x0002380401007387 */ /* 0x0001e80000100a00 */
        /* <DEDUP_REMOVED lines=889> */
.L_x_3680:
[----:B------:R-:W-:Y:S05]  /*29740*/  BSYNC B0 ;  /* 0x0000000000007941 */ /* 0x000fea0003800000 */
.L_x_3679:
        /* <DEDUP_REMOVED lines=9> */
.L_x_3648:
[----:B------:R-:W2:Y:S01]  /*297e0*/  LDL R5, [R1+0x1f0] ;  /* 0x0001f00001057983 */ /* 0x000ea20000100800 */
[----:B------:R-:W-:Y:S05]  /*297f0*/  WARPSYNC.ALL ;  /* 0x0000000000007948 */ /* 0x000fea0003800000 */
[----:B------:R-:W3:Y:S01]  /*29800*/  LDL R10, [R1+0x1f4] ;  /* 0x0001f400010a7983 */ /* 0x000ee20000100800 */
[----:B------:R-:W-:Y:S08]  /*29810*/  BAR.ARV 0x8, 0x100 ;  /* 0x0204000000007b1d */ /* 0x000ff00000002000 */
[----:B------:R-:W-:Y:S06]  /*29820*/  BAR.SYNC.DEFER_BLOCKING 0xf, 0x100 ;  /* 0x03c4000000007b1d */ /* 0x000fec0000010000 */
[----:B--2---:R-:W2:Y:S02]  /*29830*/  SHFL.BFLY PT, R0, R5, 0x2, 0x1f ;  /* 0x0c401f0005007f89 */ /* 0x004ea400000e0000 */
[----:B--2---:R-:W-:-:S05]  /*29840*/  FADD.FTZ R0, R5, R0 ;  /* 0x0000000005007221 */ /* 0x004fca0000010000 */
[----:B------:R-:W2:Y:S02]  /*29850*/  SHFL.BFLY PT, R3, R0, 0x1, 0x1f ;  /* 0x0c201f0000037f89 */ /* 0x000ea400000e0000 */
[----:B--2---:R-:W-:-:S05]  /*29860*/  FADD.FTZ R2, R0, R3 ;  /* 0x0000000300027221 */ /* 0x004fca0000010000 */
[----:B------:R-:W-:Y:S04]  /*29870*/  STL [R1+0x1f0], R2 ;  /* 0x0001f00201007387 */ /* 0x000fe80000100800 */
[----:B------:R-:W2:Y:S04]  /*29880*/  LDL R13, [R1+0x1f0] ;  /* 0x0001f000010d7983 */ /* 0x000ea80000100800 */
[----:B---3--:R-:W0:Y:S02]  /*29890*/  SHFL.BFLY PT, R3, R10, 0x2, 0x1f ;  /* 0x0c401f000a037f89 */ /* 0x008e2400000e0000 */
[----:B01----:R-:W-:-:S05]  /*298a0*/  FADD.FTZ R4, R3, R10 ;  /* 0x0000000a03047221 */ /* 0x003fca0000010000 */
[----:B------:R-:W0:Y:S02]  /*298b0*/  SHFL.BFLY PT, R3, R4, 0x1, 0x1f ;  /* 0x0c201f0004037f89 */ /* 0x000e2400000e0000 */
[----:B0-----:R-:W-:Y:S02]  /*298c0*/  FADD.FTZ R6, R4, R3 ;  /* 0x0000000304067221 */ /* 0x001fe40000010000 */
[----:B------:R-:W3:Y:S03]  /*298d0*/  LDL.64 R2, [R1+0xb8] ;  /* 0x0000b80001027983 */ /* 0x000ee60000100a00 */
[----:B------:R-:W-:-:S13]  /*298e0*/  FSETP.NE.FTZ.AND P2, PT, R6, RZ, PT ;  /* 0x000000ff0600720b */ /* 0x000fda0003f55000 */
[----:B------:R-:W4:Y:S04]  /*298f0*/  @P2 LDL R9, [R1+0x200] ;  /* 0x0002000001092983 */ /* 0x000f280000100800 */
[----:B------:R-:W5:Y:S01]  /*29900*/  @P2 LDL R12, [R1+0x1e4] ;  /* 0x0001e400010c2983 */ /* 0x000f620000100800 */
[----:B--2---:R-:W-:-:S13]  /*29910*/  FSETP.NE.FTZ.AND P1, PT, R13, RZ, PT ;  /* 0x000000ff0d00720b */ /* 0x004fda0003f35000 */
[----:B------:R-:W2:Y:S04]  /*29920*/  @P1 LDL R5, [R1+0x200] ;  /* 0x0002000001051983 */ /* 0x000ea80000100800 */
[----:B------:R-:W3:Y:S01]  /*29930*/  @P1 LDL R8, [R1+0x1e0] ;  /* 0x0001e00001081983 */ /* 0x000ee20000100800 */
[----:B------:R-:W0:Y:S08]  /*29940*/  @P2 MUFU.LG2 R11, R6 ;  /* 0x00000006000b2308 */ /* 0x000e300000000c00 */
[----:B------:R-:W1:Y:S01]  /*29950*/  @P1 MUFU.LG2 R7, R13 ;  /* 0x0000000d00071308 */ /* 0x000e620000000c00 */
[----:B------:R-:W-:-:S02]  /*29960*/  IMAD.MOV.U32 R0, RZ, RZ, -0x800000 ;  /* 0xff800000ff007424 */ /* 0x000fc400078e00ff */
[----:B------:R-:W-:Y:S02]  /*29970*/  IMAD.MOV.U32 R10, RZ, RZ, -0x800000 ;  /* 0xff800000ff0a7424 */ /* 0x000fe400078e00ff */
[----:B0-----:R-:W-:Y:S01]  /*29980*/  @P2 FMUL.FTZ R14, R11, 0.69314718246459960938 ;  /* 0x3f3172180b0e2820 */ /* 0x001fe20000410000 */
[----:B-1----:R-:W-:Y:S01]  /*29990*/  @P1 FMUL.FTZ R4, R7, 0.69314718246459960938 ;  /* 0x3f31721807041820 */ /* 0x002fe20000410000 */
[----:B------:R-:W-:Y:S04]  /*299a0*/  STL [R1+0x1f4], R6 ;  /* 0x0001f40601007387 */ /* 0x000fe80000100800 */
[----:B------:R-:W3:Y:S01]  /*299b0*/  LDL R7, [R1+0x1c8] ;  /* 0x0001c80001077983 */ /* 0x000ee20000100800 */
[----:B----4-:R-:W-:-:S04]  /*299c0*/  @P2 FMUL.FTZ R9, R9, 0.69314718246459960938 ;  /* 0x3f31721809092820 */ /* 0x010fc80000410000 */
[----:B-----5:R-:W-:-:S05]  /*299d0*/  @P2 FFMA.FTZ R10, R9, R12, R14 ;  /* 0x0000000c090a2223 */ /* 0x020fca000001000e */
[----:B------:R-:W-:Y:S01]  /*299e0*/  STL [R1+0x1f4], R10 ;  /* 0x0001f40a01007387 */ /* 0x000fe20000100800 */
[----:B--2---:R-:W-:-:S04]  /*299f0*/  @P1 FMUL.FTZ R5, R5, 0.69314718246459960938 ;  /* 0x3f31721805051820 */ /* 0x004fc80000410000 */
[----:B---3--:R-:W-:-:S05]  /*29a00*/  @P1 FFMA.FTZ R0, R5, R8, R4 ;  /* 0x0000000805001223 */ /* 0x008fca0000010004 */
[----:B------:R0:W-:Y:S04]  /*29a10*/  STL [R1+0x1f0], R0 ;  /* 0x0001f00001007387 */ /* 0x0001e80000100800 */
[----:B------:R-:W2:Y:S02]  /*29a20*/  LD.E R4, desc[UR36][R2.64+0x4] ;  /* 0x0000042402047980 */ /* 0x000ea4000c101900 */
[----:B--2---:R-:W-:-:S13]  /*29a30*/  ISETP.NE.AND P0, PT, R4, RZ, PT ;  /* 0x000000ff0400720c */ /* 0x004fda0003f05270 */
[----:B------:R-:W2:Y:S04]  /*29a40*/  @!P0 LDL.64 R4, [R1+0xc0] ;  /* 0x0000c00001048983 */ /* 0x000ea80000100a00 */
[----:B------:R-:W3:Y:S01]  /*29a50*/  @!P0 LD.E R8, desc[UR36][R2.64] ;  /* 0x0000002402088980 */ /* 0x000ee2000c101900 */
[----:B------:R-:W-:-:S06]  /*29a60*/  IMAD.MOV.U32 R102, RZ, RZ, RZ ;  /* 0x000000ffff667224 */ /* 0x000fcc00078e00ff */
[----:B------:R-:W1:Y:S01]  /*29a70*/  @P1 MUFU.RCP R102, R13 ;  /* 0x0000000d00661308 */ /* 0x000e620000001000 */
[----:B--2---:R-:W2:Y:S01]  /*29a80*/  @!P0 LD.E.64 R4, desc[UR36][R4.64] ;  /* 0x0000002404048980 */ /* 0x004ea2000c101b00 */
[----:B---3--:R-:W-:-:S04]  /*29a90*/  @!P0 IMAD R9, R7, 0x40, R8 ;  /* 0x0000004007098824 */ /* 0x008fc800078e0208 */
[----:B--2---:R-:W-:-:S05]  /*29aa0*/  @!P0 IMAD.WIDE R4, R9, 0x4, R4 ;  /* 0x0000000409048825 */ /* 0x004fca00078e0204 */
[----:B-1----:R1:W-:Y:S04]  /*29ab0*/  @!P0 ST.E desc[UR36][R4.64], R102 ;  /* 0x0000006604008985 */ /* 0x0023e8000c101924 */
[----:B------:R-:W0:Y:S04]  /*29ac0*/  @!P0 LDL.64 R2, [R1+0xb8] ;  /* 0x0000b80001028983 */ /* 0x000e280000100a00 */
[----:B0-----:R-:W2:Y:S02]  /*29ad0*/  @!P0 LD.E R0, desc[UR36][R2.64+0x4] ;  /* 0x0000042402008980 */ /* 0x001ea4000c101900 */
[----:B--2---:R-:W-:-:S13]  /*29ae0*/  @!P0 ISETP.NE.AND P0, PT, R0, RZ, PT ;  /* 0x000000ff0000820c */ /* 0x004fda0003f05270 */
[----:B-1----:R-:W2:Y:S04]  /*29af0*/  @!P0 LDL.64 R4, [R1+0xc0] ;  /* 0x0000c00001048983 */ /* 0x002ea80000100a00 */
[----:B------:R-:W3:Y:S01]  /*29b00*/  @!P0 LD.E R8, desc[UR36][R2.64] ;  /* 0x0000002402088980 */ /* 0x000ee2000c101900 */
[----:B------:R-:W-:-:S06]  /*29b10*/  IMAD.MOV.U32 R0, RZ, RZ, RZ ;  /* 0x000000ffff007224 */ /* 0x000fcc00078e00ff */
[----:B------:R-:W0:Y:S01]  /*29b20*/  @P2 MUFU.RCP R0, R6 ;  /* 0x0000000600002308 */ /* 0x000e220000001000 */
[----:B--2---:R-:W2:Y:S01]  /*29b30*/  @!P0 LD.E.64 R4, desc[UR36][R4.64] ;  /* 0x0000002404048980 */ /* 0x004ea2000c101b00 */
[----:B---3--:R-:W-:-:S04]  /*29b40*/  @!P0 IMAD R8, R7, 0x40, R8 ;  /* 0x0000004007088824 */ /* 0x008fc800078e0208 */
[----:B------:R-:W-:-:S04]  /*29b50*/  @!P0 VIADD R7, R8, 0x8 ;  /* 0x0000000808078836 */ /* 0x000fc80000000000 */
[----:B--2---:R-:W-:-:S05]  /*29b60*/  @!P0 IMAD.WIDE R4, R7, 0x4, R4 ;  /* 0x0000000407048825 */ /* 0x004fca00078e0204 */
[----:B0-----:R0:W-:Y:S04]  /*29b70*/  @!P0 ST.E desc[UR36][R4.64], R0 ;  /* 0x0000000004008985 */ /* 0x0011e8000c101924 */
        /* <DEDUP_REMOVED lines=53> */
[----:B------:R-:W-:Y:S01]  /*29ed0*/  FMUL.FTZ R40, R40, R102 ;  /* 0x0000006628287220 */ /* 0x000fe20000410000 */
[-C--:B----4-:R-:W-:Y:S01]  /*29ee0*/  FMUL.FTZ R39, R39, R0.reuse ;  /* 0x0000000027277220 */ /* 0x090fe20000410000 */
[----:B------:R-:W-:Y:S01]  /*29ef0*/  FMUL.FTZ R38, R38, R0 ;  /* 0x0000000026267220 */ /* 0x000fe20000410000 */
        /* <DEDUP_REMOVED lines=30> */
[----:B------:R-:W-:Y:S04]  /*2a0e0*/  STL.64 [R1+0x400], R40 ;  /* 0x0004002801007387 */ /* 0x000fe80000100a00 */
[----:B------:R0:W-:Y:S04]  /*2a0f0*/  STL.64 [R1+0x408], R38 ;  /* 0x0004082601007387 */ /* 0x0001e80000100a00 */
        /* <DEDUP_REMOVED lines=10> */
[----:B------:R-:W-:Y:S04]  /*2a1a0*/  STL.64 [R1+0x2b0], R10 ;  /* 0x0002b00a01007387 */ /* 0x000fe80000100a00 */
[----:B------:R3:W-:Y:S04]  /*2a1b0*/  STL.64 [R1+0x2c0], R8 ;  /* 0x0002c00801007387 */ /* 0x0007e80000100a00 */
[----:B------:R-:W-:Y:S04]  /*2a1c0*/  STL.64 [R1+0x2d0], R6 ;  /* 0x0002d00601007387 */ /* 0x000fe80000100a00 */
[----:B------:R4:W-:Y:S04]  /*2a1d0*/  STL.64 [R1+0x2e0], R4 ;  /* 0x0002e00401007387 */ /* 0x0009e80000100a00 */
[----:B------:R5:W-:Y:S04]  /*2a1e0*/  STL.64 [R1+0x2f0], R2 ;  /* 0x0002f00201007387 */ /* 0x000be80000100a00 */
[----:B0-----:R-:W5:Y:S04]  /*2a1f0*/  LDL.64 R38, [R1+0x2c8] ;  /* 0x0002c80001267983 */ /* 0x001f680000100a00 */
[----:B------:R-:W5:Y:S04]  /*2a200*/  LDL.64 R40, [R1+0x308] ;  /* 0x0003080001287983 */ /* 0x000f680000100a00 */
[----:B-1----:R-:W5:Y:S04]  /*2a210*/  LDL.64 R28, [R1+0x318] ;  /* 0x00031800011c7983 */ /* 0x002f680000100a00 */
[----:B------:R-:W5:Y:S04]  /*2a220*/  LDL.64 R36, [R1+0x328] ;  /* 0x0003280001247983 */ /* 0x000f680000100a00 */
[----:B------:R-:W5:Y:S04]  /*2a230*/  LDL.64 R34, [R1+0x338] ;  /* 0x0003380001227983 */ /* 0x000f680000100a00 */
[----:B------:R-:W5:Y:S04]  /*2a240*/  LDL.64 R32, [R1+0x348] ;  /* 0x0003480001207983 */ /* 0x000f680000100a00 */
[----:B------:R-:W5:Y:S04]  /*2a250*/  LDL.64 R30, [R1+0x358] ;  /* 0x00035800011e7983 */ /* 0x000f680000100a00 */
[----:B--2---:R-:W2:Y:S04]  /*2a260*/  LDL.64 R12, [R1+0x368] ;  /* 0x00036800010c7983 */ /* 0x004ea80000100a00 */
[----:B------:R-:W2:Y:S04]  /*2a270*/  LDL.64 R26, [R1+0x378] ;  /* 0x00037800011a7983 */ /* 0x000ea80000100a00 */
        /* <DEDUP_REMOVED lines=8> */
[----:B------:R-:W5:Y:S01]  /*2a300*/  @!P0 LDL R105, [R1+0x1cc] ;  /* 0x0001cc0001698983 */ /* 0x000f620000100800 */
        /* <DEDUP_REMOVED lines=94> */
[----:B------:R-:W-:Y:S04]  /*2a8f0*/  STL [R1+0x1d4], R106 ;  /* 0x0001d46a01007387 */ /* 0x000fe80000100800 */
[----:B------:R-:W-:Y:S01]  /*2a900*/  @!P0 STL [R1+0x1c8], RZ ;  /* 0x0001c8ff01008387 */ /* 0x000fe20000100800 */
        /* <DEDUP_REMOVED lines=24> */
[-C--:B---3--:R-:W-:Y:S01]  /*2aa90*/  FMUL.FTZ R9, R9, R0.reuse ;  /* 0x0000000009097220 */ /* 0x088fe20000410000 */
[-C--:B------:R-:W-:Y:S01]  /*2aaa0*/  FMUL.FTZ R8, R8, R0.reuse ;  /* 0x0000000008087220 */ /* 0x080fe20000410000 */
[-C--:B----4-:R-:W-:Y:S01]  /*2aab0*/  FMUL.FTZ R5, R5, R0.reuse ;  /* 0x0000000005057220 */ /* 0x090fe20000410000 */
[-C--:B------:R-:W-:Y:S01]  /*2aac0*/  FMUL.FTZ R4, R4, R0.reuse ;  /* 0x0000000004047220 */ /* 0x080fe20000410000 */
[-C--:B------:R-:W-:Y:S01]  /*2aad0*/  FMUL.FTZ R11, R11, R0.reuse ;  /* 0x000000000b0b7220 */ /* 0x080fe20000410000 */
[-C--:B------:R-:W-:Y:S01]  /*2aae0*/  FMUL.FTZ R10, R10, R0.reuse ;  /* 0x000000000a0a7220 */ /* 0x080fe20000410000 */
[-C--:B-----5:R-:W-:Y:S01]  /*2aaf0*/  FMUL.FTZ R3, R3, R0.reuse ;  /* 0x0000000003037220 */ /* 0x0a0fe20000410000 */
[-C--:B------:R-:W-:Y:S01]  /*2ab00*/  FMUL.FTZ R2, R2, R0.reuse ;  /* 0x0000000002027220 */ /* 0x080fe20000410000 */
[-C--:B------:R-:W-:Y:S01]  /*2ab10*/  FMUL.FTZ R7, R7, R0.reuse ;  /* 0x0000000007077220 */ /* 0x080fe20000410000 */
[----:B------:R-:W-:Y:S01]  /*2ab20*/  FMUL.FTZ R6, R6, R0 ;  /* 0x0000000006067220 */ /* 0x000fe20000410000 */
[----:B------:R-:W-:Y:S01]  /*2ab30*/  @!P0 LOP3.LUT R0, R105, 0x1, RZ, 0x3c, !PT ;  /* 0x0000000169008812 */ /* 0x000fe200078e3cff */
        /* <DEDUP_REMOVED lines=16> */
[----:B------:R-:W-:Y:S04]  /*2ac40*/  @!P0 STL [R1+0x1cc], R0 ;  /* 0x0001cc0001008387 */ /* 0x000fe80000100800 */
[----:B------:R0:W-:Y:S02]  /*2ac50*/  STL.64 [R1+0x3c8], R4 ;  /* 0x0003c80401007387 */ /* 0x0001e40000100a00 */
[----:B0-----:R-:W-:Y:S01]  /*2ac60*/  IMAD.MOV.U32 R4, RZ, RZ, 0x1 ;  /* 0x00000001ff047424 */ /* 0x001fe200078e00ff */
[----:B------:R-:W-:Y:S06]  /*2ac70*/  BAR.ARV 0xe, 0x100 ;  /* 0x0384000000007b1d */ /* 0x000fec0000002000 */
.L_x_3532:
[----:B------:R-:W-:Y:S05]  /*2ac80*/  BSYNC B7 ;  /* 0x0000000000077941 */ /* 0x000fea0003800000 */
.L_x_3520:
[----:B------:R-:W0:Y:S08]  /*2ac90*/  S2UR UR4, SR_CgaCtaId ;  /* 0x00000000000479c3 */ /* 0x000e300000008800 */
[----:B------:R-:W-:Y:S01]  /*2aca0*/  BAR.SYNC.DEFER_BLOCKING 0x5, 0x180 ;  /* 0x0146000000007b1d */ /* 0x000fe20000010000 */
[----:B----4-:R-:W-:Y:S02]  /*2acb0*/  PRMT R0, R4, 0x9910, RZ ;  /* 0x0000991004007816 */ /* 0x010fe400000000ff */
[----:B-1----:R-:W-:-:S02]  /*2acc0*/  MOV R2, 0x400 ;  /* 0x0000040000027802 */ /* 0x002fc40000000f00 */
[----:B------:R-:W-:Y:S01]  /*2acd0*/  ISETP.NE.AND P0, PT, R0, RZ, PT ;  /* 0x000000ff0000720c */ /* 0x000fe20003f05270 */
[----:B------:R-:W-:Y:S01]  /*2ace0*/  BSSY B0, `(.L_x_3682) ;  /* 0x0000509000007945 */ /* 0x000fe20003800000 */
[----:B0-----:R-:W-:-:S05]  /*2acf0*/  IMAD.U32 R155, RZ, RZ, UR4 ;  /* 0x00000004ff9b7e24 */ /* 0x001fca000f8e00ff */
[----:B------:R-:W-:-:S05]  /*2ad00*/  LEA R2, R155, R2, 0x18 ;  /* 0x000000029b027211 */ /* 0x000fca00078ec0ff */
[----:B------:R0:W1:Y:S01]  /*2ad10*/  LDS.128 R84, [R2+0x388d0] ;  /* 0x0388d00002547984 */ /* 0x0000620000000c00 */
[----:B------:R-:W-:Y:S06]  /*2ad20*/  BAR.ARV 0x4, 0x180 ;  /* 0x0106000000007b1d */ /* 0x000fec0000002000 */
[----:B------:R-:W-:Y:S05]  /*2ad30*/  @!P0 BRA `(.L_x_3683) ;  /* 0x0000004000488947 */ /* 0x000fea0003800000 */
[----:B--2---:R-:W2:Y:S04]  /*2ad40*/  LDL.128 R44, [R1+0x210] ;  /* 0x00021000012c7983 */ /* 0x004ea80000100c00 */
[----:B------:R-:W4:Y:S04]  /*2ad50*/  LDL.128 R48, [R1+0x230] ;  /* 0x0002300001307983 */ /* 0x000f280000100c00 */
[----:B-----5:R-:W4:Y:S04]  /*2ad60*/  LDL.128 R32, [R1+0x220] ;  /* 0x0002200001207983 */ /* 0x020f280000100c00 */
[----:B------:R-:W4:Y:S04]  /*2ad70*/  LDL.128 R52, [R1+0x250] ;  /* 0x0002500001347983 */ /* 0x000f280000100c00 */
[----:B------:R-:W4:Y:S04]  /*2ad80*/  LDL.128 R40, [R1+0x240] ;  /* 0x0002400001287983 */ /* 0x000f280000100c00 */
[----:B------:R-:W4:Y:S04]  /*2ad90*/  LDL.128 R36, [R1+0x260] ;  /* 0x0002600001247983 */ /* 0x000f280000100c00 */
[----:B------:R-:W4:Y:S04]  /*2ada0*/  LDL.128 R76, [R1+0x270] ;  /* 0x00027000014c7983 */ /* 0x000f280000100c00 */
[----:B------:R-:W4:Y:S04]  /*2adb0*/  LDL.128 R72, [R1+0x280] ;  /* 0x0002800001487983 */ /* 0x000f280000100c00 */
[----:B------:R-:W4:Y:S04]  /*2adc0*/  LDL.128 R104, [R1+0x290] ;  /* 0x0002900001687983 */ /* 0x000f280000100c00 */
[----:B------:R-:W4:Y:S04]  /*2add0*/  LDL.128 R4, [R1+0x2a0] ;  /* 0x0002a00001047983 */ /* 0x000f280000100c00 */
[----:B---3--:R-:W3:Y:S04]  /*2ade0*/  LDL.128 R8, [R1+0x2b0] ;  /* 0x0002b00001087983 */ /* 0x008ee80000100c00 */
[----:B------:R-:W3:Y:S01]  /*2adf0*/  LDL.128 R12, [R1+0x2c0] ;  /* 0x0002c000010c7983 */ /* 0x000ee20000100c00 */
[----:B------:R-:W-:Y:S01]  /*2ae00*/  IADD3 R21, P2, R160, 0x20, RZ ;  /* 0x00000020a0157810 */ /* 0x000fe20007f5e0ff */
[----:B------:R-:W-:-:S02]  /*2ae10*/  ULDC.64 UR4, c[0x0][0xd08] ;  /* 0x0003420000047ab9 */ /* 0x000fc40000000a00 */
[----:B------:R-:W3:Y:S01]  /*2ae20*/  LDL.128 R24, [R1+0x2d0] ;  /* 0x0002d00001187983 */ /* 0x000ee20000100c00 */
[----:B------:R-:W-:-:S03]  /*2ae30*/  IADD3 R59, P1, R160, 0x40, RZ ;  /* 0x00000040a03b7810 */ /* 0x000fc60007f3e0ff */
[----:B------:R-:W3:Y:S01]  /*2ae40*/  LDL.128 R28, [R1+0x2e0] ;  /* 0x0002e000011c7983 */ /* 0x000ee20000100c00 */
[C---:B------:R-:W-:Y:S02]  /*2ae50*/  LOP3.LUT R57, R160.reuse, 0x380, RZ, 0xc0, !PT ;  /* 0x00000380a0397812 */ /* 0x040fe400078ec0ff */
[----:B------:R-:W-:Y:S01]  /*2ae60*/  IADD3 R60, P0, R160, 0x60, RZ ;  /* 0x00000060a03c7810 */ /* 0x000fe20007f1e0ff */
[----:B------:R-:W3:Y:S01]  /*2ae70*/  LDL.128 R108, [R1+0x2f0] ;  /* 0x0002f000016c7983 */ /* 0x000ee20000100c00 */
[----:B------:R-:W-:Y:S02]  /*2ae80*/  LOP3.LUT R20, R21, 0x380, RZ, 0xc0, !PT ;  /* 0x0000038015147812 */ /* 0x000fe400078ec0ff */
[----:B------:R-:W-:Y:S01]  /*2ae90*/  LOP3.LUT R58, R59, 0x380, RZ, 0xc0, !PT ;  /* 0x000003803b3a7812 */ /* 0x000fe200078ec0ff */
[----:B------:R-:W3:Y:S01]  /*2aea0*/  LDL.128 R88, [R1+0x3d0] ;  /* 0x0003d00001587983 */ /* 0x000ee20000100c00 */
[----:B------:R-:W-:Y:S02]  /*2aeb0*/  SHF.R.U64 R57, R57, 0x3, RZ ;  /* 0x0000000339397819 */ /* 0x000fe400000012ff */
[----:B------:R-:W-:Y:S01]  /*2aec0*/  LOP3.LUT R0, R60, 0x380, RZ, 0xc0, !PT ;  /* 0x000003803c007812 */ /* 0x000fe200078ec0ff */
[----:B------:R-:W3:Y:S01]  /*2aed0*/  LDL.128 R80, [R1+0x3c0] ;  /* 0x0003c00001507983 */ /* 0x000ee20000100c00 */
[----:B------:R-:W-:-:S02]  /*2aee0*/  SHF.R.U64 R20, R20, 0x3, RZ ;  /* 0x0000000314147819 */ /* 0x000fc400000012ff */
[----:B------:R-:W-:Y:S01]  /*2aef0*/  SHF.R.U64 R58, R58, 0x3, RZ ;  /* 0x000000033a3a7819 */ /* 0x000fe200000012ff */
[----:B------:R-:W3:Y:S01]  /*2af00*/  LDL.128 R96, [R1+0x3f0] ;  /* 0x0003f00001607983 */ /* 0x000ee20000100c00 */
[----:B------:R-:W-:Y:S01]  /*2af10*/  LOP3.LUT R56, R57, R160, RZ, 0x3c, !PT ;  /* 0x000000a039387212 */ /* 0x000fe200078e3cff */
[--C-:B------:R-:W-:Y:S01]  /*2af20*/  IMAD.MOV.U32 R57, RZ, RZ, R161.reuse ;  /* 0x000000ffff397224 */ /* 0x100fe200078e00a1 */
[----:B------:R-:W-:Y:S01]  /*2af30*/  SHF.R.U64 R61, R0, 0x3, RZ ;  /* 0x00000003003d7819 */ /* 0x000fe200000012ff */
[----:B------:R-:W3:Y:S01]  /*2af40*/  LDL.128 R92, [R1+0x3e0] ;  /* 0x0003e000015c7983 */ /* 0x000ee20000100c00 */
[----:B------:R-:W-:Y:S01]  /*2af50*/  LOP3.LUT R20, R20, R21, RZ, 0x3c, !PT ;  /* 0x0000001514147212 */ /* 0x000fe200078e3cff */
[--C-:B------:R-:W-:Y:S01]  /*2af60*/  IMAD.X R21, RZ, RZ, R161.reuse, P2 ;  /* 0x000000ffff157224 */ /* 0x100fe200010e06a1 */
[----:B------:R-:W-:Y:S01]  /*2af70*/  LOP3.LUT R58, R58, R59, RZ, 0x3c, !PT ;  /* 0x0000003b3a3a7212 */ /* 0x000fe200078e3cff */
[--C-:B------:R-:W-:Y:S01]  /*2af80*/  IMAD.X R59, RZ, RZ, R161.reuse, P1 ;  /* 0x000000ffff3b7224 */ /* 0x100fe200008e06a1 */
[----:B------:R-:W-:Y:S01]  /*2af90*/  LOP3.LUT R60, R61, R60, RZ, 0x3c, !PT ;  /* 0x0000003c3d3c7212 */ /* 0x000fe200078e3cff */
[----:B------:R-:W-:Y:S01]  /*2afa0*/  IMAD.X R61, RZ, RZ, R161, P0 ;  /* 0x000000ffff3d7224 */ /* 0x000fe200000e06a1 */
[----:B------:R-:W-:Y:S01]  /*2afb0*/  MOV R64, R56 ;  /* 0x0000003800407202 */ /* 0x000fe20000000f00 */
[----:B------:R-:W3:Y:S01]  /*2afc0*/  LDL.128 R100, [R1+0x400] ;  /* 0x0004000001647983 */ /* 0x000ee20000100c00 */
[----:B------:R-:W-:-:S02]  /*2afd0*/  MOV R68, R20 ;  /* 0x0000001400447202 */ /* 0x000fc40000000f00 */
[----:B------:R-:W-:Y:S02]  /*2afe0*/  MOV R3, R58 ;  /* 0x0000003a00037202 */ /* 0x000fe40000000f00 */
[----:B------:R-:W-:Y:S01]  /*2aff0*/  MOV R0, R60 ;  /* 0x0000003c00007202 */ /* 0x000fe20000000f00 */
[----:B------:R-:W3:Y:S04]  /*2b000*/  LDL.128 R56, [R1+0x360] ;  /* 0x0003600001387983 */ /* 0x000ee80000100c00 */
[----:B------:R-:W3:Y:S01]  /*2b010*/  LDL.128 R60, [R1+0x370] ;  /* 0x00037000013c7983 */ /* 0x000ee20000100c00 */
[----:B------:R-:W-:Y:S01]  /*2b020*/  BAR.SYNC.DEFER_BLOCKING 0x1, 0x100 ;  /* 0x0044000000007b1d */ /* 0x000fe20000010000 */
[----:B--2---:R-:W-:Y:S02]  /*2b030*/  F2FP.BF16.F32.PACK_AB R44, R45, R44 ;  /* 0x0000002c2d2c723e */ /* 0x004fe400000010ff */
[----:B------:R-:W-:-:S02]  /*2b040*/  F2FP.BF16.F32.PACK_AB R45, R47, R46 ;  /* 0x0000002e2f2d723e */ /* 0x000fc400000010ff */
[----:B----4-:R-:W-:Y:S02]  /*2b050*/  F2FP.BF16.F32.PACK_AB R48, R49, R48 ;  /* 0x000000303130723e */ /* 0x010fe400000010ff */
[----:B------:R-:W-:Y:S02]  /*2b060*/  F2FP.BF16.F32.PACK_AB R49, R51, R50 ;  /* 0x000000323331723e */ /* 0x000fe400000010ff */
[----:B------:R-:W-:Y:S02]  /*2b070*/  F2FP.BF16.F32.PACK_AB R46, R33, R32 ;  /* 0x00000020212e723e */ /* 0x000fe400000010ff */
[----:B------:R-:W-:Y:S02]  /*2b080*/  F2FP.BF16.F32.PACK_AB R47, R35, R34 ;  /* 0x00000022232f723e */ /* 0x000fe400000010ff */
[----:B------:R-:W-:Y:S01]  /*2b090*/  F2FP.BF16.F32.PACK_AB R52, R53, R52 ;  /* 0x000000343534723e */ /* 0x000fe200000010ff */
[----:B------:R-:W2:Y:S01]  /*2b0a0*/  LDL.128 R32, [R1+0x300] ;  /* 0x0003000001207983 */ /* 0x000ea20000100c00 */
[----:B------:R-:W-:-:S02]  /*2b0b0*/  F2FP.BF16.F32.PACK_AB R53, R55, R54 ;  /* 0x000000363735723e */ /* 0x000fc400000010ff */
[----:B------:R-:W-:Y:S02]  /*2b0c0*/  F2FP.BF16.F32.PACK_AB R50, R41, R40 ;  /* 0x000000282932723e */ /* 0x000fe400000010ff */
[----:B------:R-:W-:Y:S02]  /*2b0d0*/  F2FP.BF16.F32.PACK_AB R51, R43, R42 ;  /* 0x0000002a2b33723e */ /* 0x000fe400000010ff */
[----:B------:R-:W-:Y:S01]  /*2b0e0*/  F2FP.BF16.F32.PACK_AB R54, R37, R36 ;  /* 0x000000242536723e */ /* 0x000fe200000010ff */
[----:B------:R4:W-:Y:S01]  /*2b0f0*/  STSM.16.M88.4 [R64], R44 ;  /* 0x0000002c40007844 */ /* 0x0009e20000000200 */
[----:B------:R-:W-:Y:S02]  /*2b100*/  F2FP.BF16.F32.PACK_AB R55, R39, R38 ;  /* 0x000000262737723e */ /* 0x000fe400000010ff */
[----:B------:R-:W-:Y:S01]  /*2b110*/  F2FP.BF16.F32.PACK_AB R76, R77, R76 ;  /* 0x0000004c4d4c723e */ /* 0x000fe200000010ff */
[----:B------:R-:W2:Y:S01]  /*2b120*/  LDL.128 R36, [R1+0x310] ;  /* 0x0003100001247983 */ /* 0x000ea20000100c00 */
[----:B------:R-:W-:-:S02]  /*2b130*/  F2FP.BF16.F32.PACK_AB R77, R79, R78 ;  /* 0x0000004e4f4d723e */ /* 0x000fc400000010ff */
[----:B------:R-:W-:Y:S01]  /*2b140*/  F2FP.BF16.F32.PACK_AB R78, R73, R72 ;  /* 0x00000048494e723e */ /* 0x000fe200000010ff */
[----:B------:R0:W-:Y:S01]  /*2b150*/  STSM.16.M88.4 [R68], R48 ;  /* 0x0000003044007844 */ /* 0x0001e20000000200 */
[----:B------:R-:W-:-:S03]  /*2b160*/  F2FP.BF16.F32.PACK_AB R79, R75, R74 ;  /* 0x0000004a4b4f723e */ /* 0x000fc600000010ff */
[----:B------:R1:W-:Y:S04]  /*2b170*/  STSM.16.M88.4 [R3], R52 ;  /* 0x0000003403007844 */ /* 0x0003e80000000200 */
[----:B----4-:R-:W4:Y:S04]  /*2b180*/  LDL.128 R44, [R1+0x330] ;  /* 0x00033000012c7983 */ /* 0x010f280000100c00 */
[----:B------:R-:W4:Y:S04]  /*2b190*/  LDL.128 R40, [R1+0x320] ;  /* 0x0003200001287983 */ /* 0x000f280000100c00 */
[----:B0-----:R-:W4:Y:S04]  /*2b1a0*/  LDL.128 R48, [R1+0x340] ;  /* 0x0003400001307983 */ /* 0x001f280000100c00 */
[----:B-1----:R-:W4:Y:S04]  /*2b1b0*/  LDL.128 R52, [R1+0x350] ;  /* 0x0003500001347983 */ /* 0x002f280000100c00 */
[----:B------:R-:W4:Y:S04]  /*2b1c0*/  LDL.128 R68, [R1+0x390] ;  /* 0x0003900001447983 */ /* 0x000f280000100c00 */
[----:B------:R0:W-:Y:S04]  /*2b1d0*/  STSM.16.M88.4 [R0], R76 ;  /* 0x0000004c00007844 */ /* 0x0001e80000000200 */
[----:B------:R-:W4:Y:S04]  /*2b1e0*/  LDL.128 R64, [R1+0x380] ;  /* 0x0003800001407983 */ /* 0x000f280000100c00 */
[----:B------:R-:W4:Y:S04]  /*2b1f0*/  LDL.128 R72, [R1+0x3a0] ;  /* 0x0003a00001487983 */ /* 0x000f280000100c00 */
[----:B0-----:R-:W4:Y:S01]  /*2b200*/  LDL.128 R76, [R1+0x3b0] ;  /* 0x0003b000014c7983 */ /* 0x001f220000100c00 */
[----:B------:R-:W-:-:S04]  /*2b210*/  IADD3 R21, P0, R160, 0x2000, RZ ;  /* 0x00002000a0157810 */ /* 0x000fc80007f1e0ff */
[----:B------:R-:W-:-:S04]  /*2b220*/  LOP3.LUT R20, R21, 0x380, RZ, 0xc0, !PT ;  /* 0x0000038015147812 */ /* 0x000fc800078ec0ff */
[----:B------:R-:W-:Y:S02]  /*2b230*/  SHF.R.U64 R20, R20, 0x3, RZ ;  /* 0x0000000314147819 */ /* 0x000fe400000012ff */
[----:B------:R-:W-:Y:S02]  /*2b240*/  F2FP.BF16.F32.PACK_AB R104, R105, R104 ;  /* 0x000000686968723e */ /* 0x000fe400000010ff */
[----:B------:R-:W-:Y:S01]  /*2b250*/  LOP3.LUT R20, R20, R21, RZ, 0x3c, !PT ;  /* 0x0000001514147212 */ /* 0x000fe200078e3cff */
[----:B------:R-:W-:Y:S01]  /*2b260*/  IMAD.X R21, RZ, RZ, R161, P0 ;  /* 0x000000ffff157224 */ /* 0x000fe200000e06a1 */
[----:B------:R-:W-:Y:S02]  /*2b270*/  F2FP.BF16.F32.PACK_AB R105, R107, R106 ;  /* 0x0000006a6b69723e */ /* 0x000fe400000010ff */
[----:B------:R-:W-:Y:S02]  /*2b280*/  F2FP.BF16.F32.PACK_AB R106, R5, R4 ;  /* 0x00000004056a723e */ /* 0x000fe400000010ff */
[----:B------:R-:W-:-:S04]  /*2b290*/  IADD3 R5, P0, R160, 0x2020, RZ ;  /* 0x00002020a0057810 */ /* 0x000fc80007f1e0ff */
[----:B------:R-:W-:-:S04]  /*2b2a0*/  LOP3.LUT R4, R5, 0x380, RZ, 0xc0, !PT ;  /* 0x0000038005047812 */ /* 0x000fc800078ec0ff */
[----:B------:R-:W-:-:S04]  /*2b2b0*/  SHF.R.U64 R4, R4, 0x3, RZ ;  /* 0x0000000304047819 */ /* 0x000fc800000012ff */
[----:B------:R-:W-:Y:S01]  /*2b2c0*/  LOP3.LUT R4, R4, R5, RZ, 0x3c, !PT ;  /* 0x0000000504047212 */ /* 0x000fe200078e3cff */
[----:B------:R-:W-:-:S05]  /*2b2d0*/  IMAD.X R5, RZ, RZ, R161, P0 ;  /* 0x000000ffff057224 */ /* 0x000fca00000e06a1 */
[----:B------:R-:W-:Y:S02]  /*2b2e0*/  MOV R0, R4 ;  /* 0x0000000400007202 */ /* 0x000fe40000000f00 */
[----:B------:R-:W-:-:S04]  /*2b2f0*/  IADD3 R5, P0, R160, 0x2040, RZ ;  /* 0x00002040a0057810 */ /* 0x000fc80007f1e0ff */
[----:B------:R-:W-:Y:S02]  /*2b300*/  LOP3.LUT R4, R5, 0x380, RZ, 0xc0, !PT ;  /* 0x0000038005047812 */ /* 0x000fe400078ec0ff */
[----:B---3--:R-:W-:Y:S02]  /*2b310*/  F2FP.BF16.F32.PACK_AB R8, R9, R8 ;  /* 0x000000080908723e */ /* 0x008fe400000010ff */
[----:B------:R-:W-:Y:S02]  /*2b320*/  SHF.R.U64 R4, R4, 0x3, RZ ;  /* 0x0000000304047819 */ /* 0x000fe400000012ff */
[----:B------:R-:W-:Y:S02]  /*2b330*/  MOV R20, R20 ;  /* 0x0000001400147202 */ /* 0x000fe40000000f00 */
[----:B------:R-:W-:Y:S02]  /*2b340*/  F2FP.BF16.F32.PACK_AB R107, R7, R6 ;  /* 0x00000006076b723e */ /* 0x000fe400000010ff */
[----:B------:R-:W-:-:S02]  /*2b350*/  F2FP.BF16.F32.PACK_AB R9, R11, R10 ;  /* 0x0000000a0b09723e */ /* 0x000fc400000010ff */
[----:B------:R-:W-:Y:S02]  /*2b360*/  F2FP.BF16.F32.PACK_AB R10, R13, R12 ;  /* 0x0000000c0d0a723e */ /* 0x000fe400000010ff */
[----:B------:R-:W-:Y:S02]  /*2b370*/  F2FP.BF16.F32.PACK_AB R11, R15, R14 ;  /* 0x0000000e0f0b723e */ /* 0x000fe400000010ff */
[----:B------:R-:W-:Y:S01]  /*2b380*/  LOP3.LUT R4, R4, R5, RZ, 0x3c, !PT ;  /* 0x0000000504047212 */ /* 0x000fe200078e3cff */
[----:B------:R-:W-:Y:S01]  /*2b390*/  IMAD.X R5, RZ, RZ, R161, P0 ;  /* 0x000000ffff057224 */ /* 0x000fe200000e06a1 */
[----:B------:R-:W-:Y:S01]  /*2b3a0*/  IADD3 R3, P0, R160, 0x2060, RZ ;  /* 0x00002060a0037810 */ /* 0x000fe20007f1e0ff */
[----:B------:R-:W-:Y:S01]  /*2b3b0*/  STSM.16.M88.4 [R20], R104 ;  /* 0x0000006814007844 */ /* 0x000fe20000000200 */
[----:B------:R-:W-:Y:S02]  /*2b3c0*/  F2FP.BF16.F32.PACK_AB R24, R25, R24 ;  /* 0x000000181918723e */ /* 0x000fe400000010ff */
[----:B------:R-:W-:Y:S01]  /*2b3d0*/  F2FP.BF16.F32.PACK_AB R25, R27, R26 ;  /* 0x0000001a1b19723e */ /* 0x000fe200000010ff */
[----:B------:R0:W-:Y:S01]  /*2b3e0*/  STSM.16.M88.4 [R0], R8 ;  /* 0x0000000800007844 */ /* 0x0001e20000000200 */
[----:B------:R-:W-:-:S02]  /*2b3f0*/  MOV R4, R4 ;  /* 0x0000000400047202 */ /* 0x000fc40000000f00 */
[----:B------:R-:W-:Y:S02]  /*2b400*/  F2FP.BF16.F32.PACK_AB R26, R29, R28 ;  /* 0x0000001c1d1a723e */ /* 0x000fe400000010ff */
[----:B------:R-:W-:Y:S02]  /*2b410*/  F2FP.BF16.F32.PACK_AB R27, R31, R30 ;  /* 0x0000001e1f1b723e */ /* 0x000fe400000010ff */
[----:B------:R-:W-:-:S03]  /*2b420*/  IADD3 R13, P5, R160, 0x4020, RZ ;  /* 0x00004020a00d7810 */ /* 0x000fc60007fbe0ff */
[----:B------:R1:W-:Y:S01]  /*2b430*/  STSM.16.M88.4 [R4], R24 ;  /* 0x0000001804007844 */ /* 0x0003e20000000200 */
[C---:B0-----:R-:W-:Y:S01]  /*2b440*/  IADD3 R11, P6, R160.reuse, 0x4000, RZ ;  /* 0x00004000a00b7810 */ /* 0x041fe20007fde0ff */
[----:B------:R-:W-:Y:S01]  /*2b450*/  IMAD.X R9, RZ, RZ, R161, P0 ;  /* 0x000000ffff097224 */ /* 0x000fe200000e06a1 */
[C---:B------:R-:W-:Y:S02]  /*2b460*/  IADD3 R5, P0, R160.reuse, 0x6040, RZ ;  /* 0x00006040a0057810 */ /* 0x040fe40007f1e0ff */
[----:B------:R-:W-:Y:S02]  /*2b470*/  LOP3.LUT R10, R11, 0x380, RZ, 0xc0, !PT ;  /* 0x000003800b0a7812 */ /* 0x000fe400078ec0ff */
[----:B------:R-:W-:Y:S02]  /*2b480*/  IADD3 R15, P4, R160, 0x4040, RZ ;  /* 0x00004040a00f7810 */ /* 0x000fe40007f9e0ff */
[----:B------:R-:W-:Y:S02]  /*2b490*/  SHF.R.U64 R10, R10, 0x3, RZ ;  /* 0x000000030a0a7819 */ /* 0x000fe400000012ff */
[----:B-1----:R-:W-:-:S02]  /*2b4a0*/  LOP3.LUT R4, R5, 0x380, RZ, 0xc0, !PT ;  /* 0x0000038005047812 */ /* 0x002fc400078ec0ff */
[----:B------:R-:W-:Y:S02]  /*2b4b0*/  IADD3 R21, P3, R160, 0x4060, RZ ;  /* 0x00004060a0157810 */ /* 0x000fe40007f7e0ff */
[----:B------:R-:W-:Y:S02]  /*2b4c0*/  SHF.R.U64 R4, R4, 0x3, RZ ;  /* 0x0000000304047819 */ /* 0x000fe400000012ff */
[----:B------:R-:W-:Y:S02]  /*2b4d0*/  IADD3 R25, P2, R160, 0x6000, RZ ;  /* 0x00006000a0197810 */ /* 0x000fe40007f5e0ff */
[----:B------:R-:W-:Y:S02]  /*2b4e0*/  LOP3.LUT R8, R3, 0x380, RZ, 0xc0, !PT ;  /* 0x0000038003087812 */ /* 0x000fe400078ec0ff */
[----:B------:R-:W-:Y:S02]  /*2b4f0*/  LOP3.LUT R12, R13, 0x380, RZ, 0xc0, !PT ;  /* 0x000003800d0c7812 */ /* 0x000fe400078ec0ff */
[----:B------:R-:W-:Y:S01]  /*2b500*/  LOP3.LUT R10, R10, R11, RZ, 0x3c, !PT ;  /* 0x0000000b0a0a7212 */ /* 0x000fe200078e3cff */
[----:B------:R-:W-:Y:S01]  /*2b510*/  IMAD.X R11, RZ, RZ, R161, P6 ;  /* 0x000000ffff0b7224 */ /* 0x000fe200030e06a1 */
[----:B------:R-:W-:-:S02]  /*2b520*/  IADD3 R27, P1, R160, 0x6020, RZ ;  /* 0x00006020a01b7810 */ /* 0x000fc40007f3e0ff */
[----:B------:R-:W-:Y:S02]  /*2b530*/  LOP3.LUT R14, R15, 0x380, RZ, 0xc0, !PT ;  /* 0x000003800f0e7812 */ /* 0x000fe400078ec0ff */
[----:B------:R-:W-:Y:S02]  /*2b540*/  LOP3.LUT R20, R21, 0x380, RZ, 0xc0, !PT ;  /* 0x0000038015147812 */ /* 0x000fe400078ec0ff */
[----:B------:R-:W-:Y:S02]  /*2b550*/  IADD3 R7, P6, R160, 0x6060, RZ ;  /* 0x00006060a0077810 */ /* 0x000fe40007fde0ff */
[----:B------:R-:W-:Y:S01]  /*2b560*/  LOP3.LUT R4, R4, R5, RZ, 0x3c, !PT ;  /* 0x0000000504047212 */ /* 0x000fe200078e3cff */
[----:B------:R-:W-:Y:S01]  /*2b570*/  IMAD.X R5, RZ, RZ, R161, P0 ;  /* 0x000000ffff057224 */ /* 0x000fe200000e06a1 */
[----:B------:R-:W-:Y:S02]  /*2b580*/  LOP3.LUT R24, R25, 0x380, RZ, 0xc0, !PT ;  /* 0x0000038019187812 */ /* 0x000fe400078ec0ff */
[----:B------:R-:W-:-:S02]  /*2b590*/  SHF.R.U64 R8, R8, 0x3, RZ ;  /* 0x0000000308087819 */ /* 0x000fc400000012ff */
[----:B------:R-:W-:Y:S02]  /*2b5a0*/  SHF.R.U64 R12, R12, 0x3, RZ ;  /* 0x000000030c0c7819 */ /* 0x000fe400000012ff */
[----:B------:R-:W-:Y:S02]  /*2b5b0*/  LOP3.LUT R26, R27, 0x380, RZ, 0xc0, !PT ;  /* 0x000003801b1a7812 */ /* 0x000fe400078ec0ff */
[----:B------:R-:W-:Y:S02]  /*2b5c0*/  ISETP.NE.U32.AND P0, PT, RZ, UR4, PT ;  /* 0x00000004ff007c0c */ /* 0x000fe4000bf05070 */
[----:B------:R-:W-:Y:S02]  /*2b5d0*/  SHF.R.U64 R14, R14, 0x3, RZ ;  /* 0x000000030e0e7819 */ /* 0x000fe400000012ff */
[----:B------:R-:W-:Y:S02]  /*2b5e0*/  SHF.R.U64 R20, R20, 0x3, RZ ;  /* 0x0000000314147819 */ /* 0x000fe400000012ff */
[----:B------:R-:W-:-:S02]  /*2b5f0*/  LOP3.LUT R6, R7, 0x380, RZ, 0xc0, !PT ;  /* 0x0000038007067812 */ /* 0x000fc400078ec0ff */
[----:B------:R-:W-:Y:S02]  /*2b600*/  SHF.R.U64 R24, R24, 0x3, RZ ;  /* 0x0000000318187819 */ /* 0x000fe400000012ff */
[----:B------:R-:W-:Y:S02]  /*2b610*/  LOP3.LUT R8, R8, R3, RZ, 0x3c, !PT ;  /* 0x0000000308087212 */ /* 0x000fe400078e3cff */
[----:B------:R-:W-:Y:S01]  /*2b620*/  LOP3.LUT R12, R12, R13, RZ, 0x3c, !PT ;  /* 0x0000000d0c0c7212 */ /* 0x000fe200078e3cff */
[--C-:B------:R-:W-:Y:S01]  /*2b630*/  IMAD.X R13, RZ, RZ, R161.reuse, P5 ;  /* 0x000000ffff0d7224 */ /* 0x100fe200028e06a1 */
[----:B------:R-:W-:Y:S02]  /*2b640*/  SHF.R.U64 R26, R26, 0x3, RZ ;  /* 0x000000031a1a7819 */ /* 0x000fe400000012ff */
[----:B------:R-:W-:Y:S02]  /*2b650*/  MOV R0, R4 ;  /* 0x0000000400007202 */ /* 0x000fe40000000f00 */
[----:B------:R-:W-:Y:S01]  /*2b660*/  ISETP.NE.AND.EX P0, PT, RZ, UR5, PT, P0 ;  /* 0x00000005ff007c0c */ /* 0x000fe2000bf05300 */
[----:B------:R-:W0:Y:S01]  /*2b670*/  LDC.64 R4, c[0x0][0xd00] ;  /* 0x00034000ff047b82 */ /* 0x000e220000000a00 */
[----:B------:R-:W-:Y:S01]  /*2b680*/  LOP3.LUT R14, R14, R15, RZ, 0x3c, !PT ;  /* 0x0000000f0e0e7212 */ /* 0x000fe200078e3cff */
[--C-:B------:R-:W-:Y:S01]  /*2b690*/  IMAD.X R15, RZ, RZ, R161.reuse, P4 ;  /* 0x000000ffff0f7224 */ /* 0x100fe200020e06a1 */
[----:B------:R-:W-:Y:S01]  /*2b6a0*/  LOP3.LUT R20, R20, R21, RZ, 0x3c, !PT ;  /* 0x0000001514147212 */ /* 0x000fe200078e3cff */
[----:B------:R-:W-:Y:S01]  /*2b6b0*/  IMAD.X R21, RZ, RZ, R161, P3 ;  /* 0x000000ffff157224 */ /* 0x000fe200018e06a1 */
[----:B------:R-:W-:-:S02]  /*2b6c0*/  SHF.R.U64 R6, R6, 0x3, RZ ;  /* 0x0000000306067819 */ /* 0x000fc400000012ff */
[----:B------:R-:W-:Y:S02]  /*2b6d0*/  F2FP.BF16.F32.PACK_AB R108, R109, R108 ;  /* 0x0000006c6d6c723e */ /* 0x000fe400000010ff */
[----:B------:R-:W-:Y:S01]  /*2b6e0*/  LOP3.LUT R24, R24, R25, RZ, 0x3c, !PT ;  /* 0x0000001918187212 */ /* 0x000fe200078e3cff */
[--C-:B------:R-:W-:Y:S01]  /*2b6f0*/  IMAD.X R25, RZ, RZ, R161.reuse, P2 ;  /* 0x000000ffff197224 */ /* 0x100fe200010e06a1 */
[----:B------:R-:W-:Y:S02]  /*2b700*/  F2FP.BF16.F32.PACK_AB R109, R111, R110 ;  /* 0x0000006e6f6d723e */ /* 0x000fe400000010ff */
[----:B------:R-:W-:Y:S01]  /*2b710*/  LOP3.LUT R26, R26, R27, RZ, 0x3c, !PT ;  /* 0x0000001b1a1a7212 */ /* 0x000fe200078e3cff */
[----:B------:R-:W-:Y:S01]  /*2b720*/  IMAD.X R27, RZ, RZ, R161, P1 ;  /* 0x000000ffff1b7224 */ /* 0x000fe200008e06a1 */
[----:B------:R-:W-:Y:S02]  /*2b730*/  MOV R8, R8 ;  /* 0x0000000800087202 */ /* 0x000fe40000000f00 */
[----:B------:R-:W-:-:S02]  /*2b740*/  MOV R10, R10 ;  /* 0x0000000a000a7202 */ /* 0x000fc40000000f00 */
[----:B------:R-:W-:Y:S01]  /*2b750*/  LOP3.LUT R6, R6, R7, RZ, 0x3c, !PT ;  /* 0x0000000706067212 */ /* 0x000fe200078e3cff */
[----:B------:R-:W-:Y:S01]  /*2b760*/  IMAD.X R7, RZ, RZ, R161, P6 ;  /* 0x000000ffff077224 */ /* 0x000fe200030e06a1 */
[----:B------:R-:W-:Y:S02]  /*2b770*/  MOV R12, R12 ;  /* 0x0000000c000c7202 */ /* 0x000fe40000000f00 */
[----:B------:R-:W-:Y:S02]  /*2b780*/  F2FP.BF16.F32.PACK_AB R60, R61, R60 ;  /* 0x0000003c3d3c723e */ /* 0x000fe400000010ff */
[----:B------:R-:W-:Y:S02]  /*2b790*/  MOV R14, R14 ;  /* 0x0000000e000e7202 */ /* 0x000fe40000000f00 */
[----:B------:R-:W-:Y:S02]  /*2b7a0*/  F2FP.BF16.F32.PACK_AB R61, R63, R62 ;  /* 0x0000003e3f3d723e */ /* 0x000fe400000010ff */
[----:B------:R-:W-:-:S02]  /*2b7b0*/  MOV R20, R20 ;  /* 0x0000001400147202 */ /* 0x000fc40000000f00 */
[----:B------:R-:W-:Y:S02]  /*2b7c0*/  MOV R24, R24 ;  /* 0x0000001800187202 */ /* 0x000fe40000000f00 */
[----:B------:R-:W-:Y:S02]  /*2b7d0*/  F2FP.BF16.F32.PACK_AB R88, R89, R88 ;  /* 0x000000585958723e */ /* 0x000fe400000010ff */
[----:B------:R-:W-:Y:S02]  /*2b7e0*/  MOV R26, R26 ;  /* 0x0000001a001a7202 */ /* 0x000fe40000000f00 */
[----:B------:R-:W-:Y:S02]  /*2b7f0*/  F2FP.BF16.F32.PACK_AB R89, R91, R90 ;  /* 0x0000005a5b59723e */ /* 0x000fe400000010ff */
[----:B------:R-:W-:Y:S02]  /*2b800*/  F2FP.BF16.F32.PACK_AB R96, R97, R96 ;  /* 0x000000606160723e */ /* 0x000fe400000010ff */
[----:B------:R-:W-:-:S02]  /*2b810*/  F2FP.BF16.F32.PACK_AB R90, R93, R92 ;  /* 0x0000005c5d5a723e */ /* 0x000fc400000010ff */
[----:B------:R-:W-:Y:S02]  /*2b820*/  F2FP.BF16.F32.PACK_AB R91, R95, R94 ;  /* 0x0000005e5f5b723e */ /* 0x000fe400000010ff */
[----:B------:R-:W-:Y:S02]  /*2b830*/  F2FP.BF16.F32.PACK_AB R97, R99, R98 ;  /* 0x000000626361723e */ /* 0x000fe400000010ff */
[----:B------:R-:W-:Y:S02]  /*2b840*/  MOV R3, R6 ;  /* 0x0000000600037202 */ /* 0x000fe40000000f00 */
[----:B------:R-:W-:Y:S01]  /*2b850*/  F2FP.BF16.F32.PACK_AB R98, R101, R100 ;  /* 0x000000646562723e */ /* 0x000fe200000010ff */
[----:B------:R-:W1:Y:S01]  /*2b860*/  LDC.64 R6, c[0x0][0xd00] ;  /* 0x00034000ff067b82 */ /* 0x000e620000000a00 */
[----:B------:R-:W-:Y:S02]  /*2b870*/  F2FP.BF16.F32.PACK_AB R99, R103, R102 ;  /* 0x000000666763723e */ /* 0x000fe400000010ff */
[----:B0-----:R-:W-:-:S04]  /*2b880*/  ISETP.NE.U32.AND P1, PT, R4, RZ, PT ;  /* 0x000000ff0400720c */ /* 0x001fc80003f25070 */
[----:B------:R-:W-:Y:S01]  /*2b890*/  ISETP.NE.AND.EX P1, PT, R5, RZ, PT, P1 ;  /* 0x000000ff0500720c */ /* 0x000fe20003f25310 */
[----:B------:R-:W-:Y:S01]  /*2b8a0*/  ULDC UR4, c[0x0][0xb88] ;  /* 0x0002e20000047ab9 */ /* 0x000fe20000000800 */
[----:B--2---:R-:W-:Y:S02]  /*2b8b0*/  F2FP.BF16.F32.PACK_AB R110, R33, R32 ;  /* 0x00000020216e723e */ /* 0x004fe400000010ff */
[----:B------:R-:W-:Y:S02]  /*2b8c0*/  F2FP.BF16.F32.PACK_AB R111, R35, R34 ;  /* 0x00000022236f723e */ /* 0x000fe400000010ff */
[----:B------:R-:W-:Y:S02]  /*2b8d0*/  F2FP.BF16.F32.PACK_AB R36, R37, R36 ;  /* 0x000000242524723e */ /* 0x000fe400000010ff */
[----:B------:R-:W-:Y:S01]  /*2b8e0*/  F2FP.BF16.F32.PACK_AB R37, R39, R38 ;  /* 0x000000262725723e */ /* 0x000fe200000010ff */
[----:B------:R0:W-:Y:S01]  /*2b8f0*/  STSM.16.M88.4 [R8], R108 ;  /* 0x0000006c08007844 */ /* 0x0001e20000000200 */
[----:B----4-:R-:W-:-:S02]  /*2b900*/  F2FP.BF16.F32.PACK_AB R44, R45, R44 ;  /* 0x0000002c2d2c723e */ /* 0x010fc400000010ff */
[----:B------:R-:W-:Y:S02]  /*2b910*/  F2FP.BF16.F32.PACK_AB R45, R47, R46 ;  /* 0x0000002e2f2d723e */ /* 0x000fe400000010ff */
[----:B------:R-:W-:Y:S02]  /*2b920*/  F2FP.BF16.F32.PACK_AB R38, R41, R40 ;  /* 0x000000282926723e */ /* 0x000fe400000010ff */
[----:B------:R-:W-:Y:S01]  /*2b930*/  F2FP.BF16.F32.PACK_AB R39, R43, R42 ;  /* 0x0000002a2b27723e */ /* 0x000fe200000010ff */
[----:B0-----:R-:W0:Y:S01]  /*2b940*/  @P0 LDC.64 R8, c[0x0][0xd08] ;  /* 0x00034200ff080b82 */ /* 0x001e220000000a00 */
        /* <DEDUP_REMOVED lines=10> */
[----:B------:R-:W-:Y:S01]  /*2b9f0*/  STSM.16.M88.4 [R10], R36 ;  /* 0x000000240a007844 */ /* 0x000fe20000000200 */
[----:B------:R-:W-:Y:S02]  /*2ba00*/  F2FP.BF16.F32.PACK_AB R70, R73, R72 ;  /* 0x000000484946723e */ /* 0x000fe400000010ff */
[----:B------:R-:W-:Y:S01]  /*2ba10*/  F2FP.BF16.F32.PACK_AB R71, R75, R74 ;  /* 0x0000004a4b47723e */ /* 0x000fe200000010ff */
[----:B------:R-:W-:Y:S01]  /*2ba20*/  STSM.16.M88.4 [R12], R44 ;  /* 0x0000002c0c007844 */ /* 0x000fe20000000200 */
[----:B------:R-:W-:Y:S02]  /*2ba30*/  F2FP.BF16.F32.PACK_AB R76, R77, R76 ;  /* 0x0000004c4d4c723e */ /* 0x000fe400000010ff */
[----:B------:R-:W-:Y:S02]  /*2ba40*/  F2FP.BF16.F32.PACK_AB R77, R79, R78 ;  /* 0x0000004e4f4d723e */ /* 0x000fe400000010ff */
[----:B------:R-:W-:-:S02]  /*2ba50*/  F2FP.BF16.F32.PACK_AB R78, R81, R80 ;  /* 0x00000050514e723e */ /* 0x000fc400000010ff */
[----:B------:R-:W-:Y:S01]  /*2ba60*/  F2FP.BF16.F32.PACK_AB R79, R83, R82 ;  /* 0x00000052534f723e */ /* 0x000fe200000010ff */
[----:B------:R-:W-:Y:S04]  /*2ba70*/  STSM.16.M88.4 [R14], R52 ;  /* 0x000000340e007844 */ /* 0x000fe80000000200 */
[----:B------:R2:W-:Y:S04]  /*2ba80*/  STSM.16.M88.4 [R20], R60 ;  /* 0x0000003c14007844 */ /* 0x0005e80000000200 */
[----:B------:R-:W-:Y:S04]  /*2ba90*/  STSM.16.M88.4 [R24], R68 ;  /* 0x0000004418007844 */ /* 0x000fe80000000200 */
[----:B------:R-:W-:Y:S04]  /*2baa0*/  STSM.16.M88.4 [R26], R76 ;  /* 0x0000004c1a007844 */ /* 0x000fe80000000200 */
[----:B------:R-:W-:Y:S04]  /*2bab0*/  STSM.16.M88.4 [R0], R88 ;  /* 0x0000005800007844 */ /* 0x000fe80000000200 */
[----:B------:R3:W-:Y:S01]  /*2bac0*/  STSM.16.M88.4 [R3], R96 ;  /* 0x0000006003007844 */ /* 0x0007e20000000200 */
[----:B--2---:R-:W-:-:S02]  /*2bad0*/  IMAD.MOV.U32 R20, RZ, RZ, RZ ;  /* 0x000000ffff147224 */ /* 0x004fc400078e00ff */
[C---:B-1----:R-:W-:Y:S01]  /*2bae0*/  IMAD.WIDE R6, R214.reuse, 0x4, R6 ;  /* 0x00000004d6067825 */ /* 0x042fe200078e0206 */
[----:B------:R-:W-:Y:S03]  /*2baf0*/  BAR.SYNC.DEFER_BLOCKING 0x1, 0x100 ;  /* 0x0044000000007b1d */ /* 0x000fe60000010000 */
[----:B0-----:R-:W-:-:S04]  /*2bb00*/  @P0 IMAD.WIDE R8, R214, 0x4, R8 ;  /* 0x00000004d6080825 */ /* 0x001fc800078e0208 */
[----:B---3--:R-:W-:Y:S01]  /*2bb10*/  IMAD.U32 R3, RZ, RZ, UR4 ;  /* 0x00000004ff037e24 */ /* 0x008fe2000f8e00ff */
[C---:B------:R-:W-:Y:S01]  /*2bb20*/  ISETP.NE.AND P2, PT, R213.reuse, RZ, PT ;  /* 0x000000ffd500720c */ /* 0x040fe20003f45270 */
[----:B------:R-:W-:Y:S01]  /*2bb30*/  ULDC UR4, c[0x0][0xbd4] ;  /* 0x0002f50000047ab9 */ /* 0x000fe20000000800 */
[----:B------:R0:W5:Y:S04]  /*2bb40*/  @P1 LDG.E R20, desc[UR36][R6.64] ;  /* 0x0000002406141981 */ /* 0x000168000c1e1900 */
[----:B------:R0:W5:Y:S01]  /*2bb50*/  @P0 LDG.E R3, desc[UR36][R8.64] ;  /* 0x0000002408030981 */ /* 0x000162000c1e1900 */
[----:B------:R-:W-:Y:S01]  /*2bb60*/  SEL R213, R213, UR4, P2 ;  /* 0x00000004d5d57c07 */ /* 0x000fe20009000000 */
[----:B------:R-:W-:Y:S06]  /*2bb70*/  @P0 BRA `(.L_x_3684) ;  /* 0x0000000000100947 */ /* 0x000fec0003800000 */
[----:B------:R-:W-:Y:S05]  /*2bb80*/  @!P1 BRA `(.L_x_3684) ;  /* 0x00000000000c9947 */ /* 0x000fea0003800000 */
[----:B------:R-:W2:Y:S04]  /*2bb90*/  LDG.E R0, desc[UR36][R6.64] ;  /* 0x0000002406007981 */ /* 0x000ea8000c1e1900 */
[----:B-----5:R-:W2:Y:S02]  /*2bba0*/  LDG.E R3, desc[UR36][R6.64+0x4] ;  /* 0x0000042406037981 */ /* 0x020ea4000c1e1900 */
[----:B--2---:R-:W-:-:S07]  /*2bbb0*/  IMAD.IADD R3, R3, 0x1, -R0 ;  /* 0x0000000103037824 */ /* 0x004fce00078e0a00 */
.L_x_3684:
[----:B------:R-:W0:Y:S01]  /*2bbc0*/  S2R R0, SR_TID.X ;  /* 0x0000000000007919 */ /* 0x000e220000002100 */
[----:B------:R-:W-:Y:S02]  /*2bbd0*/  ISETP.NE.U32.AND P0, PT, R4, RZ, PT ;  /* 0x000000ff0400720c */ /* 0x000fe40003f05070 */
[----:B------:R-:W-:Y:S02]  /*2bbe0*/  ISETP.GT.AND P3, PT, R213, 0x1, PT ;  /* 0x00000001d500780c */ /* 0x000fe40003f64270 */
[----:B------:R-:W-:Y:S01]  /*2bbf0*/  ISETP.NE.AND.EX P0, PT, R5, RZ, PT, P0 ;  /* 0x000000ff0500720c */ /* 0x000fe20003f05300 */
[C---:B0-----:R-:W-:Y:S02]  /*2bc00*/  VIADD R6, R0.reuse, 0xffffff80 ;  /* 0xffffff8000067836 */ /* 0x041fe40000000000 */
[----:B------:R-:W-:-:S05]  /*2bc10*/  VIADD R0, R0, 0xffffff80 ;  /* 0xffffff8000007836 */ /* 0x000fca0000000000 */
[----:B------:R-:W-:-:S04]  /*2bc20*/  SHF.R.S32.HI R0, RZ, 0x1f, R0 ;  /* 0x0000001fff007819 */ /* 0x000fc80000011400 */
[----:B------:R-:W-:-:S04]  /*2bc30*/  LEA.HI R0, R0, R6, RZ, 0x7 ;  /* 0x0000000600007211 */ /* 0x000fc800078f38ff */
[----:B------:R-:W-:-:S06]  /*2bc40*/  SHF.R.S32.HI R0, RZ, 0x7, R0 ;  /* 0x00000007ff007819 */ /* 0x000fcc0000011400 */
[----:B------:R-:W0:Y:S02]  /*2bc50*/  SHFL.IDX PT, R0, R0, RZ, 0x1f ;  /* 0x00001fff00007589 */ /* 0x000e2400000e0000 */
[----:B0-----:R-:W-:Y:S02]  /*2bc60*/  ISETP.NE.AND P1, PT, R0, RZ, PT ;  /* 0x000000ff0000720c */ /* 0x001fe40003f25270 */
[----:B-----5:R-:W-:-:S11]  /*2bc70*/  SHF.R.S32.HI R0, RZ, 0x1f, R20 ;  /* 0x0000001fff007819 */ /* 0x020fd60000011414 */
[----:B------:R-:W-:Y:S05]  /*2bc80*/  @P1 BRA `(.L_x_3685) ;  /* 0x0000000400141947 */ /* 0x000fea0003800000 */
[----:B------:R-:W2:Y:S01]  /*2bc90*/  LDL R6, [R1+0x45c] ;  /* 0x00045c0001067983 */ /* 0x000ea20000100800 */
[----:B------:R-:W0:Y:S03]  /*2bca0*/  LDC R26, c[0x0][0xce8] ;  /* 0x00033a00ff1a7b82 */ /* 0x000e260000000800 */
[----:B------:R-:W3:Y:S04]  /*2bcb0*/  LDL R7, [R1+0x460] ;  /* 0x0004600001077983 */ /* 0x000ee80000100800 */
[----:B------:R-:W4:Y:S01]  /*2bcc0*/  LDL R25, [R1+0x454] ;  /* 0x0004540001197983 */ /* 0x000f220000100800 */
[----:B------:R-:W-:Y:S02]  /*2bcd0*/  IMAD.IADD R28, R162, 0x1, R181 ;  /* 0x00000001a21c7824 */ /* 0x000fe400078e02b5 */
[----:B0-----:R-:W-:Y:S01]  /*2bce0*/  IMAD R37, R3, R26, RZ ;  /* 0x0000001a03257224 */ /* 0x001fe200078e02ff */
[----:B------:R-:W-:Y:S01]  /*2bcf0*/  ISETP.GT.AND P5, PT, R213, 0x1, PT ;  /* 0x00000001d500780c */ /* 0x000fe20003fa4270 */
[----:B------:R-:W-:-:S05]  /*2bd00*/  IMAD.MOV.U32 R21, RZ, RZ, 0xab8 ;  /* 0x00000ab8ff157424 */ /* 0x000fca00078e00ff */
[----:B------:R-:W-:-:S04]  /*2bd10*/  SEL R21, R21, 0xa78, P5 ;  /* 0x00000a7815157807 */ /* 0x000fc80002800000 */
[----:B------:R-:W0:Y:S08]  /*2bd20*/  LDC.64 R12, c[0x0][R21+0x220] ;  /* 0x00008800150c7b82 */ /* 0x000e300000000a00 */
[----:B------:R-:W1:Y:S01]  /*2bd30*/  LDC.64 R10, c[0x0][R21+0x218] ;  /* 0x00008600150a7b82 */ /* 0x000e620000000a00 */
[----:B------:R-:W-:-:S07]  /*2bd40*/  ISETP.NE.AND P6, PT, R26, 0x1, PT ;  /* 0x000000011a00780c */ /* 0x000fce0003fc5270 */
[----:B------:R-:W5:Y:S01]  /*2bd50*/  LDC.64 R8, c[0x0][R21+0x228] ;  /* 0x00008a0015087b82 */ /* 0x000f620000000a00 */
[----:B------:R-:W-:-:S07]  /*2bd60*/  ISETP.NE.U32.AND P2, PT, R4, RZ, PT ;  /* 0x000000ff0400720c */ /* 0x000fce0003f45070 */
[----:B------:R-:W0:Y:S01]  /*2bd70*/  @P6 LDC R14, c[0x0][0xcec] ;  /* 0x00033b00ff0e6b82 */ /* 0x000e220000000800 */
[----:B--2---:R-:W-:-:S07]  /*2bd80*/  IMAD.MOV R6, RZ, RZ, -R6 ;  /* 0x000000ffff067224 */ /* 0x004fce00078e0a06 */
[----:B------:R-:W2:Y:S01]  /*2bd90*/  @P6 LDC R24, c[0x0][0xcf0] ;  /* 0x00033c00ff186b82 */ /* 0x000ea20000000800 */
[----:B---3--:R-:W-:-:S04]  /*2bda0*/  ISETP.NE.AND P1, PT, R7, R6, PT ;  /* 0x000000060700720c */ /* 0x008fc80003f25270 */
[----:B------:R-:W-:-:S13]  /*2bdb0*/  ISETP.GE.OR P4, PT, R28, R37, P1 ;  /* 0x000000251c00720c */ /* 0x000fda0000f86670 */
[----:B------:R-:W3:Y:S01]  /*2bdc0*/  @!P4 LDL R29, [R1+0x1f0] ;  /* 0x0001f000011dc983 */ /* 0x000ee20000100800 */
[----:B------:R-:W5:Y:S01]  /*2bdd0*/  LDC.64 R6, c[0x0][R21+0x210] ;  /* 0x0000840015067b82 */ /* 0x000f620000000a00 */
[----:B------:R-:W-:Y:S01]  /*2bde0*/  ISETP.NE.AND.EX P2, PT, R5, RZ, PT, P2 ;  /* 0x000000ff0500720c */ /* 0x000fe20003f45320 */
[----:B----4-:R-:W-:Y:S01]  /*2bdf0*/  IMAD.IADD R35, R25, 0x1, R181 ;  /* 0x0000000119237824 */ /* 0x010fe200078e02b5 */
[----:B------:R-:W-:Y:S01]  /*2be00*/  SHF.R.S32.HI R15, RZ, 0x1f, R214 ;  /* 0x0000001fff0f7819 */ /* 0x000fe200000114d6 */
[----:B------:R-:W-:Y:S01]  /*2be10*/  BSSY B1, `(.L_x_3685) ;  /* 0x000002c000017945 */ /* 0x000fe20003800000 */
[----:B------:R-:W-:Y:S01]  /*2be20*/  SEL R31, R214, RZ, !P2 ;  /* 0x000000ffd61f7207 */ /* 0x000fe20005000000 */
[----:B0-----:R-:W-:Y:S01]  /*2be30*/  @P6 IMAD.HI.U32 R27, R35, R14, RZ ;  /* 0x0000000e231b6227 */ /* 0x001fe200078e00ff */
[----:B------:R-:W-:Y:S01]  /*2be40*/  SEL R33, R15, RZ, !P2 ;  /* 0x000000ff0f217207 */ /* 0x000fe20005000000 */
[----:B------:R-:W0:Y:S02]  /*2be50*/  LDC.64 R4, c[0x0][0xca8] ;  /* 0x00032a00ff047b82 */ /* 0x000e240000000a00 */
[----:B------:R-:W-:-:S02]  /*2be60*/  IMAD R13, R13, R31, RZ ;  /* 0x0000001f0d0d7224 */ /* 0x000fc400078e02ff */
[----:B------:R-:W-:-:S04]  /*2be70*/  IMAD.WIDE.U32 R14, R12, R31, RZ ;  /* 0x0000001f0c0e7225 */ /* 0x000fc800078e00ff */
[----:B------:R-:W-:Y:S02]  /*2be80*/  IMAD R33, R12, R33, R13 ;  /* 0x000000210c217224 */ /* 0x000fe400078e020d */
[-C--:B-1----:R-:W-:Y:S01]  /*2be90*/  IMAD R31, R11, R157.reuse, RZ ;  /* 0x0000009d0b1f7224 */ /* 0x082fe200078e02ff */
[----:B------:R-:W-:Y:S01]  /*2bea0*/  SEL R11, R220, RZ, P5 ;  /* 0x000000ffdc0b7207 */ /* 0x000fe20002800000 */
[----:B------:R-:W-:-:S04]  /*2beb0*/  IMAD.WIDE.U32 R12, R10, R157, RZ ;  /* 0x0000009d0a0c7225 */ /* 0x000fc800078e00ff */
[----:B------:R-:W-:Y:S01]  /*2bec0*/  IMAD.MOV.U32 R25, RZ, RZ, R35 ;  /* 0x000000ffff197224 */ /* 0x000fe200078e0023 */
[----:B--2---:R-:W-:Y:S01]  /*2bed0*/  @P6 SHF.R.U32.HI R25, RZ, R24, R27 ;  /* 0x00000018ff196219 */ /* 0x004fe2000001161b */
[----:B------:R-:W-:Y:S01]  /*2bee0*/  IMAD.IADD R10, R13, 0x1, R31 ;  /* 0x000000010d0a7824 */ /* 0x000fe200078e021f */
[----:B------:R-:W-:Y:S01]  /*2bef0*/  IADD3 R14, P2, P6, R14, R12, R20 ;  /* 0x0000000c0e0e7210 */ /* 0x000fe20007e5e014 */
[----:B------:R-:W-:Y:S02]  /*2bf00*/  IMAD.IADD R33, R15, 0x1, R33 ;  /* 0x000000010f217824 */ /* 0x000fe400078e0221 */
[-C--:B-----5:R-:W-:Y:S01]  /*2bf10*/  IMAD R13, R9, R11.reuse, RZ ;  /* 0x0000000b090d7224 */ /* 0x0a0fe200078e02ff */
[----:B0-----:R-:W0:Y:S01]  /*2bf20*/  @!P5 LDC R4, c[0x0][0xc50] ;  /* 0x00031400ff04db82 */ /* 0x001e220000000800 */
[----:B------:R-:W-:Y:S01]  /*2bf30*/  IMAD.WIDE.U32 R8, R8, R11, RZ ;  /* 0x0000000b08087225 */ /* 0x000fe200078e00ff */
[----:B------:R-:W-:-:S03]  /*2bf40*/  IADD3.X R10, R33, R10, R0, P2, P6 ;  /* 0x0000000a210a7210 */ /* 0x000fc600017ec400 */
[----:B------:R-:W-:Y:S02]  /*2bf50*/  IMAD.MOV R15, RZ, RZ, -R25 ;  /* 0x000000ffff0f7224 */ /* 0x000fe400078e0a19 */
[----:B------:R-:W-:Y:S01]  /*2bf60*/  IMAD.IADD R13, R9, 0x1, R13 ;  /* 0x00000001090d7824 */ /* 0x000fe200078e020d */
[----:B------:R-:W1:Y:S01]  /*2bf70*/  @!P5 LDC R5, c[0x0][0xc54] ;  /* 0x00031500ff05db82 */ /* 0x000e620000000800 */
[----:B------:R-:W-:Y:S01]  /*2bf80*/  IADD3 R8, P2, P5, R25, R14, R8 ;  /* 0x0000000e19087210 */ /* 0x000fe20007d5e008 */
[----:B------:R-:W-:Y:S01]  /*2bf90*/  IMAD R11, R26, R15, R35 ;  /* 0x0000000f1a0b7224 */ /* 0x000fe200078e0223 */
[----:B------:R-:W-:-:S04]  /*2bfa0*/  SHF.R.S32.HI R25, RZ, 0x1f, R25 ;  /* 0x0000001fff197819 */ /* 0x000fc80000011419 */
[----:B------:R-:W-:Y:S01]  /*2bfb0*/  IADD3.X R9, R25, R10, R13, P2, P5 ;  /* 0x0000000a19097210 */ /* 0x000fe200017ea40d */
[-C--:B------:R-:W-:Y:S01]  /*2bfc0*/  IMAD R7, R7, R11.reuse, RZ ;  /* 0x0000000b07077224 */ /* 0x080fe200078e02ff */
[----:B------:R-:W-:Y:S01]  /*2bfd0*/  SHF.R.S32.HI R13, RZ, 0x1f, R11 ;  /* 0x0000001fff0d7819 */ /* 0x000fe2000001140b */
[----:B------:R-:W-:-:S04]  /*2bfe0*/  IMAD.WIDE.U32 R8, R6, R11, R8 ;  /* 0x0000000b06087225 */ /* 0x000fc800078e0008 */
[----:B------:R-:W-:-:S04]  /*2bff0*/  IMAD R7, R6, R13, R7 ;  /* 0x0000000d06077224 */ /* 0x000fc800078e0207 */
[----:B------:R-:W-:Y:S01]  /*2c000*/  IMAD.IADD R6, R9, 0x1, R7 ;  /* 0x0000000109067824 */ /* 0x000fe200078e0207 */
[----:B0-----:R-:W-:-:S04]  /*2c010*/  LEA R9, P2, R8, R4, 0x2 ;  /* 0x0000000408097211 */ /* 0x001fc800078410ff */
[----:B-1----:R-:W-:Y:S01]  /*2c020*/  LEA.HI.X R10, R8, R5, R6, 0x2, P2 ;  /* 0x00000005080a7211 */ /* 0x002fe200010f1406 */
[----:B------:R-:W-:Y:S01]  /*2c030*/  VIADD R8, R28, 0x8 ;  /* 0x000000081c087836 */ /* 0x000fe20000000000 */
[----:B------:R-:W-:Y:S04]  /*2c040*/  SHFL.IDX PT, R6, R9, RZ, 0x1c1f ;  /* 0x001c1fff09067589 */ /* 0x000fe800000e0000 */
[----:B------:R-:W3:Y:S01]  /*2c050*/  SHFL.IDX PT, R7, R10, RZ, 0x1c1f ;  /* 0x001c1fff0a077589 */ /* 0x000ee200000e0000 */
[----:B------:R-:W-:-:S03]  /*2c060*/  ISETP.GE.OR P1, PT, R8, R37, P1 ;  /* 0x000000250800720c */ /* 0x000fc60000f26670 */
[----:B------:R0:W1:Y:S04]  /*2c070*/  SHFL.IDX PT, R4, R9, 0x1, 0x1c1f ;  /* 0x003c1f0009047f89 */ /* 0x00006800000e0000 */
[----:B------:R0:W2:Y:S04]  /*2c080*/  SHFL.IDX PT, R5, R10, 0x1, 0x1c1f ;  /* 0x003c1f000a057f89 */ /* 0x0000a800000e0000 */
[----:B---3--:R0:W-:Y:S02]  /*2c090*/  @!P4 ST.E desc[UR36][R6.64], R29 ;  /* 0x0000001d0600c985 */ /* 0x0081e4000c101924 */
[----:B-12---:R-:W-:Y:S05]  /*2c0a0*/  @P1 BRA `(.L_x_3686) ;  /* 0x0000000000081947 */ /* 0x006fea0003800000 */
[----:B0-----:R-:W2:Y:S04]  /*2c0b0*/  LDL R7, [R1+0x1f4] ;  /* 0x0001f40001077983 */ /* 0x001ea80000100800 */
[----:B--2---:R1:W-:Y:S02]  /*2c0c0*/  ST.E desc[UR36][R4.64], R7 ;  /* 0x0000000704007985 */ /* 0x0043e4000c101924 */
.L_x_3686:
[----:B------:R-:W-:Y:S05]  /*2c0d0*/  BSYNC B1 ;  /* 0x0000000000017941 */ /* 0x000fea0003800000 */
.L_x_3685:
[----:B------:R-:W-:Y:S01]  /*2c0e0*/  SEL R76, R214, RZ, !P0 ;  /* 0x000000ffd64c7207 */ /* 0x000fe20004000000 */
[----:B------:R-:W-:Y:S06]  /*2c0f0*/  @P3 BRA `(.L_x_3687) ;  /* 0x0000001000343947 */ /* 0x000fec0003800000 */
[----:B-1----:R-:W1:Y:S01]  /*2c100*/  S2R R4, SR_TID.X ;  /* 0x0000000000047919 */ /* 0x002e620000002100 */
[----:B------:R-:W-:Y:S01]  /*2c110*/  IMAD.MOV.U32 R5, RZ, RZ, 0x2 ;  /* 0x00000002ff057424 */ /* 0x000fe200078e00ff */
[----:B------:R-:W2:Y:S01]  /*2c120*/  LDC R80, c[0x0][0xce8] ;  /* 0x00033a00ff507b82 */ /* 0x000ea20000000800 */
[----:B------:R-:W-:Y:S01]  /*2c130*/  ULDC.64 UR4, c[0x0][0xba0] ;  /* 0x0002e80000047ab9 */ /* 0x000fe20000000a00 */
[C---:B-1----:R-:W-:Y:S02]  /*2c140*/  VIADD R88, R4.reuse, 0xffffff80 ;  /* 0xffffff8004587836 */ /* 0x042fe40000000000 */
[----:B------:R-:W-:-:S03]  /*2c150*/  VIADD R91, R4, 0xffffff80 ;  /* 0xffffff80045b7836 */ /* 0x000fc60000000000 */
[----:B------:R-:W-:-:S04]  /*2c160*/  SHF.R.S32.HI R88, RZ, 0x1f, R88 ;  /* 0x0000001fff587819 */ /* 0x000fc80000011458 */
[----:B------:R-:W-:-:S04]  /*2c170*/  LEA.HI R88, R88, R91, RZ, 0x3 ;  /* 0x0000005b58587211 */ /* 0x000fc800078f18ff */
[----:B------:R-:W-:-:S05]  /*2c180*/  SHF.R.S32.HI R88, RZ, 0x3, R88 ;  /* 0x00000003ff587819 */ /* 0x000fca0000011458 */
[----:B------:R-:W-:-:S04]  /*2c190*/  IMAD R4, R88, 0x40, R166 ;  /* 0x0000004058047824 */ /* 0x000fc800078e02a6 */
[----:B------:R-:W-:-:S03]  /*2c1a0*/  IMAD.WIDE R4, R4, R5, UR40 ;  /* 0x0000002804047e25 */ /* 0x000fc6000f8e0205 */
[C---:B------:R-:W-:Y:S02]  /*2c1b0*/  IADD3 R41, P2, R4.reuse, 0x7000, RZ ;  /* 0x0000700004297810 */ /* 0x040fe40007f5e0ff */
[----:B------:R-:W-:Y:S02]  /*2c1c0*/  IADD3 R33, P0, R4, 0x5000, RZ ;  /* 0x0000500004217810 */ /* 0x000fe40007f1e0ff */
[----:B------:R-:W-:Y:S01]  /*2c1d0*/  LOP3.LUT R40, R41, 0x380, RZ, 0xc0, !PT ;  /* 0x0000038029287812 */ /* 0x000fe200078ec0ff */
[----:B------:R-:W-:Y:S01]  /*2c1e0*/  IMAD R21, R0, UR4, RZ ;  /* 0x0000000400157c24 */ /* 0x000fe2000f8e02ff */
[----:B------:R-:W-:Y:S01]  /*2c1f0*/  LOP3.LUT R32, R33, 0x380, RZ, 0xc0, !PT ;  /* 0x0000038021207812 */ /* 0x000fe200078ec0ff */
[----:B------:R-:W1:Y:S01]  /*2c200*/  LDC R0, c[0x0][0xbc8] ;  /* 0x0002f200ff007b82 */ /* 0x000e620000000800 */
[----:B------:R-:W-:Y:S02]  /*2c210*/  SHF.R.U64 R40, R40, 0x3, RZ ;  /* 0x0000000328287819 */ /* 0x000fe400000012ff */
[----:B------:R-:W-:-:S02]  /*2c220*/  IADD3 R37, P1, R4, 0x6000, RZ ;  /* 0x0000600004257810 */ /* 0x000fc40007f3e0ff */
[----:B------:R-:W-:Y:S01]  /*2c230*/  LOP3.LUT R40, R40, R41, RZ, 0x3c, !PT ;  /* 0x0000002928287212 */ /* 0x000fe200078e3cff */
[----:B------:R-:W-:Y:S01]  /*2c240*/  IMAD.X R41, RZ, RZ, R5, P2 ;  /* 0x000000ffff297224 */ /* 0x000fe200010e0605 */
[----:B------:R-:W-:Y:S02]  /*2c250*/  IADD3 R69, P2, R4, 0xe000, RZ ;  /* 0x0000e00004457810 */ /* 0x000fe40007f5e0ff */
[----:B------:R-:W-:Y:S02]  /*2c260*/  SHF.R.U64 R32, R32, 0x3, RZ ;  /* 0x0000000320207819 */ /* 0x000fe400000012ff */
[----:B------:R-:W-:Y:S01]  /*2c270*/  LOP3.LUT R68, R69, 0x380, RZ, 0xc0, !PT ;  /* 0x0000038045447812 */ /* 0x000fe200078ec0ff */
[----:B------:R-:W-:Y:S01]  /*2c280*/  IMAD R77, R20, UR5, R21 ;  /* 0x00000005144d7c24 */ /* 0x000fe2000f8e0215 */
[----:B------:R-:W-:Y:S01]  /*2c290*/  LOP3.LUT R36, R37, 0x380, RZ, 0xc0, !PT ;  /* 0x0000038025247812 */ /* 0x000fe200078ec0ff */
[----:B------:R-:W-:Y:S01]  /*2c2a0*/  IMAD R78, R221, 0x20, R88 ;  /* 0x00000020dd4e7824 */ /* 0x000fe200078e0258 */
[----:B------:R-:W-:Y:S01]  /*2c2b0*/  SHF.R.U64 R68, R68, 0x3, RZ ;  /* 0x0000000344447819 */ /* 0x000fe200000012ff */
[----:B------:R-:W-:Y:S01]  /*2c2c0*/  IMAD.WIDE.U32 R20, R20, UR4, RZ ;  /* 0x0000000414147c25 */ /* 0x000fe2000f8e00ff */
[----:B------:R-:W-:Y:S01]  /*2c2d0*/  LOP3.LUT R32, R32, R33, RZ, 0x3c, !PT ;  /* 0x0000002120207212 */ /* 0x000fe200078e3cff */
[----:B------:R-:W-:Y:S01]  /*2c2e0*/  ULDC.64 UR4, c[0x0][0xbe8] ;  /* 0x0002fa0000047ab9 */ /* 0x000fe20000000a00 */
[----:B------:R-:W-:Y:S01]  /*2c2f0*/  LOP3.LUT R68, R68, R69, RZ, 0x3c, !PT ;  /* 0x0000004544447212 */ /* 0x000fe200078e3cff */
[--C-:B------:R-:W-:Y:S01]  /*2c300*/  IMAD.X R69, RZ, RZ, R5.reuse, P2 ;  /* 0x000000ffff457224 */ /* 0x100fe200010e0605 */
[----:B--2---:R-:W-:Y:S01]  /*2c310*/  ISETP.NE.AND P2, PT, R80, 0x1, PT ;  /* 0x000000015000780c */ /* 0x004fe20003f45270 */
[----:B------:R-:W-:Y:S01]  /*2c320*/  IMAD.X R33, RZ, RZ, R5, P0 ;  /* 0x000000ffff217224 */ /* 0x000fe200000e0605 */
[----:B------:R-:W-:Y:S01]  /*2c330*/  SHF.R.U64 R36, R36, 0x3, RZ ;  /* 0x0000000324247819 */ /* 0x000fe200000012ff */
[----:B------:R-:W5:Y:S01]  /*2c340*/  LD.E.128 R40, desc[UR36][R40.64] ;  /* 0x0000002428287980 */ /* 0x000f62000c101d00 */
[C---:B------:R-:W-:Y:S01]  /*2c350*/  IADD3 R61, P0, R4.reuse, 0xc000, RZ ;  /* 0x0000c000043d7810 */ /* 0x040fe20007f1e0ff */
[----:B------:R-:W-:Y:S01]  /*2c360*/  IMAD.IADD R21, R21, 0x1, R77 ;  /* 0x0000000115157824 */ /* 0x000fe200078e024d */
[----:B0-----:R-:W-:-:S02]  /*2c370*/  IADD3 R9, P3, R4, 0x1000, RZ ;  /* 0x0000100004097810 */ /* 0x001fc40007f7e0ff */
[C---:B------:R-:W-:Y:S02]  /*2c380*/  IADD3 R13, P4, R4.reuse, 0x2000, RZ ;  /* 0x00002000040d7810 */ /* 0x040fe40007f9e0ff */
[C---:B------:R-:W-:Y:S02]  /*2c390*/  IADD3 R25, P5, R4.reuse, 0x3000, RZ ;  /* 0x0000300004197810 */ /* 0x040fe40007fbe0ff */
[----:B------:R-:W-:Y:S01]  /*2c3a0*/  IADD3 R29, P6, R4, 0x4000, RZ ;  /* 0x00004000041d7810 */ /* 0x000fe20007fde0ff */
[----:B------:R-:W0:Y:S01]  /*2c3b0*/  @P2 LDC R83, c[0x0][0xcec] ;  /* 0x00033b00ff532b82 */ /* 0x000e220000000800 */
[----:B------:R-:W-:Y:S01]  /*2c3c0*/  LOP3.LUT R36, R36, R37, RZ, 0x3c, !PT ;  /* 0x0000002524247212 */ /* 0x000fe200078e3cff */
[----:B------:R-:W-:Y:S01]  /*2c3d0*/  IMAD.X R37, RZ, RZ, R5, P1 ;  /* 0x000000ffff257224 */ /* 0x000fe200008e0605 */
[----:B------:R-:W-:Y:S01]  /*2c3e0*/  LOP3.LUT R60, R61, 0x380, RZ, 0xc0, !PT ;  /* 0x000003803d3c7812 */ /* 0x000fe200078ec0ff */
[----:B------:R-:W-:Y:S01]  /*2c3f0*/  IMAD.WIDE.U32 R20, R157, UR4, R20 ;  /* 0x000000049d147c25 */ /* 0x000fe2000f8e0014 */
[----:B------:R-:W-:Y:S01]  /*2c400*/  LOP3.LUT R8, R9, 0x380, RZ, 0xc0, !PT ;  /* 0x0000038009087812 */ /* 0x000fe200078ec0ff */
[----:B------:R-:W5:Y:S01]  /*2c410*/  LD.E.128 R32, desc[UR36][R32.64] ;  /* 0x0000002420207980 */ /* 0x000f62000c101d00 */
[----:B------:R-:W-:Y:S01]  /*2c420*/  IADD3 R65, P1, R4, 0xd000, RZ ;  /* 0x0000d00004417810 */ /* 0x000fe20007f3e0ff */
[----:B------:R-:W2:Y:S01]  /*2c430*/  @P2 LDC R89, c[0x0][0xcf0] ;  /* 0x00033c00ff592b82 */ /* 0x000ea20000000800 */
[----:B------:R-:W-:Y:S01]  /*2c440*/  SHF.R.U64 R60, R60, 0x3, RZ ;  /* 0x000000033c3c7819 */ /* 0x000fe200000012ff */
[----:B------:R-:W-:Y:S01]  /*2c450*/  IMAD.IADD R82, R181, 0x1, R78 ;  /* 0x00000001b5527824 */ /* 0x000fe200078e024e */
[----:B------:R-:W-:Y:S01]  /*2c460*/  SHF.R.S32.HI R77, RZ, 0x1f, R76 ;  /* 0x0000001fff4d7819 */ /* 0x000fe2000001144c */
[----:B------:R-:W-:Y:S01]  /*2c470*/  IMAD R21, R157, UR5, R21 ;  /* 0x000000059d157c24 */ /* 0x000fe2000f8e0215 */
[----:B------:R-:W-:Y:S01]  /*2c480*/  SHF.R.U64 R8, R8, 0x3, RZ ;  /* 0x0000000308087819 */ /* 0x000fe200000012ff */
[----:B------:R-:W-:Y:S01]  /*2c490*/  ULDC.64 UR4, c[0x0][0xbf0] ;  /* 0x0002fc0000047ab9 */ /* 0x000fe20000000a00 */
[----:B------:R-:W-:Y:S01]  /*2c4a0*/  LOP3.LUT R64, R65, 0x380, RZ, 0xc0, !PT ;  /* 0x0000038041407812 */ /* 0x000fe200078ec0ff */
[----:B------:R-:W-:Y:S01]  /*2c4b0*/  IMAD R77, R77, UR4, RZ ;  /* 0x000000044d4d7c24 */ /* 0x000fe2000f8e02ff */
[----:B------:R-:W-:Y:S01]  /*2c4c0*/  LOP3.LUT R60, R60, R61, RZ, 0x3c, !PT ;  /* 0x0000003d3c3c7212 */ /* 0x000fe200078e3cff */
[--C-:B------:R-:W-:Y:S01]  /*2c4d0*/  IMAD.X R61, RZ, RZ, R5.reuse, P0 ;  /* 0x000000ffff3d7224 */ /* 0x100fe200000e0605 */
[----:B------:R-:W-:Y:S01]  /*2c4e0*/  LOP3.LUT R8, R8, R9, RZ, 0x3c, !PT ;  /* 0x0000000908087212 */ /* 0x000fe200078e3cff */
[----:B------:R-:W-:Y:S01]  /*2c4f0*/  IMAD.X R9, RZ, RZ, R5, P3 ;  /* 0x000000ffff097224 */ /* 0x000fe200018e0605 */
[----:B------:R-:W-:Y:S01]  /*2c500*/  SHF.R.U64 R64, R64, 0x3, RZ ;  /* 0x0000000340407819 */ /* 0x000fe200000012ff */
[----:B------:R-:W5:Y:S01]  /*2c510*/  LD.E.128 R36, desc[UR36][R36.64] ;  /* 0x0000002424247980 */ /* 0x000f62000c101d00 */
[----:B-1----:R-:W-:-:S02]  /*2c520*/  ISETP.GE.AND P0, PT, R219, R0, PT ;  /* 0x00000000db00720c */ /* 0x002fc40003f06270 */
[----:B------:R-:W-:Y:S01]  /*2c530*/  IADD3 R45, P3, R4, 0x8000, RZ ;  /* 0x00008000042d7810 */ /* 0x000fe20007f7e0ff */
[C---:B------:R-:W-:Y:S01]  /*2c540*/  IMAD R81, R76.reuse, UR5, R77 ;  /* 0x000000054c517c24 */ /* 0x040fe2000f8e024d */
[----:B------:R-:W-:Y:S01]  /*2c550*/  LOP3.LUT R12, R13, 0x380, RZ, 0xc0, !PT ;  /* 0x000003800d0c7812 */ /* 0x000fe200078ec0ff */
[----:B------:R-:W5:Y:S01]  /*2c560*/  LD.E.128 R68, desc[UR36][R68.64] ;  /* 0x0000002444447980 */ /* 0x000f62000c101d00 */
[----:B------:R-:W-:Y:S02]  /*2c570*/  LOP3.LUT R24, R25, 0x380, RZ, 0xc0, !PT ;  /* 0x0000038019187812 */ /* 0x000fe400078ec0ff */
[----:B------:R-:W-:Y:S01]  /*2c580*/  LOP3.LUT R28, R29, 0x380, RZ, 0xc0, !PT ;  /* 0x000003801d1c7812 */ /* 0x000fe200078ec0ff */
[----:B------:R-:W-:Y:S01]  /*2c590*/  IMAD.WIDE.U32 R20, R76, UR4, R20 ;  /* 0x000000044c147c25 */ /* 0x000fe2000f8e0014 */
[----:B------:R-:W-:Y:S01]  /*2c5a0*/  LOP3.LUT R64, R64, R65, RZ, 0x3c, !PT ;  /* 0x0000004140407212 */ /* 0x000fe200078e3cff */
[----:B------:R-:W-:Y:S01]  /*2c5b0*/  ULDC.64 UR4, c[0x0][0xbe0] ;  /* 0x0002f80000047ab9 */ /* 0x000fe20000000a00 */
[----:B------:R-:W-:Y:S01]  /*2c5c0*/  SEL R77, RZ, 0xffffffff, P0 ;  /* 0xffffffffff4d7807 */ /* 0x000fe20000000000 */
[----:B------:R-:W-:Y:S01]  /*2c5d0*/  IMAD.X R65, RZ, RZ, R5, P1 ;  /* 0x000000ffff417224 */ /* 0x000fe200008e0605 */
[----:B------:R-:W-:Y:S01]  /*2c5e0*/  LOP3.LUT R44, R45, 0x380, RZ, 0xc0, !PT ;  /* 0x000003802d2c7812 */ /* 0x000fe200078ec0ff */
[----:B------:R-:W5:Y:S01]  /*2c5f0*/  LD.E.128 R60, desc[UR36][R60.64] ;  /* 0x000000243c3c7980 */ /* 0x000f62000c101d00 */
[----:B------:R-:W-:Y:S01]  /*2c600*/  ISETP.GE.AND P1, PT, R166, R0, PT ;  /* 0x00000000a600720c */ /* 0x000fe20003f26270 */
[----:B------:R-:W-:Y:S01]  /*2c610*/  IMAD.SHL.U32 R77, R77, 0x2, RZ ;  /* 0x000000024d4d7824 */ /* 0x000fe200078e00ff */
[----:B------:R-:W-:-:S02]  /*2c620*/  SHF.R.U64 R12, R12, 0x3, RZ ;  /* 0x000000030c0c7819 */ /* 0x000fc400000012ff */
[----:B------:R-:W-:Y:S02]  /*2c630*/  SHF.R.U64 R24, R24, 0x3, RZ ;  /* 0x0000000318187819 */ /* 0x000fe400000012ff */
[----:B------:R-:W-:Y:S02]  /*2c640*/  SHF.R.U64 R28, R28, 0x3, RZ ;  /* 0x000000031c1c7819 */ /* 0x000fe400000012ff */
[----:B------:R-:W-:Y:S01]  /*2c650*/  LOP3.LUT R11, R4, 0x380, RZ, 0xc0, !PT ;  /* 0x00000380040b7812 */ /* 0x000fe200078ec0ff */
[----:B------:R-:W-:Y:S01]  /*2c660*/  IMAD.IADD R21, R21, 0x1, R81 ;  /* 0x0000000115157824 */ /* 0x000fe200078e0251 */
[----:B------:R-:W-:Y:S01]  /*2c670*/  SHF.R.U64 R44, R44, 0x3, RZ ;  /* 0x000000032c2c7819 */ /* 0x000fe200000012ff */
[----:B------:R-:W5:Y:S01]  /*2c680*/  LD.E.128 R64, desc[UR36][R64.64] ;  /* 0x0000002440407980 */ /* 0x000f62000c101d00 */
[----:B------:R-:W-:Y:S02]  /*2c690*/  ISETP.GE.AND P0, PT, R218, R0, PT ;  /* 0x00000000da00720c */ /* 0x000fe40003f06270 */
[----:B------:R-:W-:-:S02]  /*2c6a0*/  SEL R76, RZ, 0x1, P1 ;  /* 0x00000001ff4c7807 */ /* 0x000fc40000800000 */
        /* <DEDUP_REMOVED lines=11> */
[----:B------:R-:W-:Y:S01]  /*2c760*/  IADD3 R57, P6, R4, 0xb000, RZ ;  /* 0x0000b00004397810 */ /* 0x000fe20007fde0ff */
[----:B------:R-:W5:Y:S01]  /*2c770*/  LD.E.128 R24, desc[UR36][R24.64] ;  /* 0x0000002418187980 */ /* 0x000f62000c101d00 */
[----:B------:R-:W-:Y:S02]  /*2c780*/  SEL R79, RZ, 0xffffffff, P0 ;  /* 0xffffffffff4f7807 */ /* 0x000fe40000000000 */
[----:B------:R-:W-:Y:S01]  /*2c790*/  LOP3.LUT R78, R77, 0x2, R76, 0xe2, !PT ;  /* 0x000000024d4e7812 */ /* 0x000fe200078ee24c */
[----:B0-----:R-:W-:Y:S01]  /*2c7a0*/  @P2 IMAD.HI.U32 R76, R82, R83, RZ ;  /* 0x00000053524c2227 */ /* 0x001fe200078e00ff */
[----:B------:R-:W-:Y:S01]  /*2c7b0*/  IADD3 R7, P3, R4, 0xf000, RZ ;  /* 0x0000f00004077810 */ /* 0x000fe20007f7e0ff */
[----:B------:R-:W5:Y:S01]  /*2c7c0*/  LD.E.128 R28, desc[UR36][R28.64] ;  /* 0x000000241c1c7980 */ /* 0x000f62000c101d00 */
[----:B------:R-:W-:Y:S01]  /*2c7d0*/  LOP3.LUT R48, R49, 0x380, RZ, 0xc0, !PT ;  /* 0x0000038031307812 */ /* 0x000fe200078ec0ff */
[----:B------:R-:W-:Y:S01]  /*2c7e0*/  IMAD.MOV.U32 R77, RZ, RZ, R82 ;  /* 0x000000ffff4d7224 */ /* 0x000fe200078e0052 */
[----:B------:R-:W-:Y:S01]  /*2c7f0*/  LOP3.LUT R52, R53, 0x380, RZ, 0xc0, !PT ;  /* 0x0000038035347812 */ /* 0x000fe200078ec0ff */
[----:B------:R-:W-:Y:S01]  /*2c800*/  IMAD.SHL.U32 R79, R79, 0x4, RZ ;  /* 0x000000044f4f7824 */ /* 0x000fe200078e00ff */
[----:B------:R-:W-:Y:S01]  /*2c810*/  LOP3.LUT R56, R57, 0x380, RZ, 0xc0, !PT ;  /* 0x0000038039387812 */ /* 0x000fe200078ec0ff */
[----:B------:R-:W-:Y:S01]  /*2c820*/  IMAD.X R73, RZ, RZ, R5, P3 ;  /* 0x000000ffff497224 */ /* 0x000fe200018e0605 */
[----:B------:R-:W-:Y:S01]  /*2c830*/  ISETP.GE.AND P1, PT, R217, R0, PT ;  /* 0x00000000d900720c */ /* 0x000fe20003f26270 */
[----:B------:R-:W5:Y:S01]  /*2c840*/  LD.E.128 R44, desc[UR36][R44.64] ;  /* 0x000000242c2c7980 */ /* 0x000f62000c101d00 */
[----:B------:R-:W-:-:S02]  /*2c850*/  LOP3.LUT R6, R7, 0x380, RZ, 0xc0, !PT ;  /* 0x0000038007067812 */ /* 0x000fc400078ec0ff */
[----:B--2---:R-:W-:Y:S02]  /*2c860*/  @P2 SHF.R.U32.HI R77, RZ, R89, R76 ;  /* 0x00000059ff4d2219 */ /* 0x004fe4000001164c */
[----:B------:R-:W-:Y:S02]  /*2c870*/  SHF.R.U64 R48, R48, 0x3, RZ ;  /* 0x0000000330307819 */ /* 0x000fe400000012ff */
[----:B------:R-:W-:Y:S02]  /*2c880*/  SHF.R.U64 R52, R52, 0x3, RZ ;  /* 0x0000000334347819 */ /* 0x000fe400000012ff */
[----:B------:R-:W-:Y:S02]  /*2c890*/  SHF.R.U64 R56, R56, 0x3, RZ ;  /* 0x0000000338387819 */ /* 0x000fe400000012ff */
[----:B------:R-:W-:Y:S02]  /*2c8a0*/  SEL R76, RZ, 0xffffffff, P1 ;  /* 0xffffffffff4c7807 */ /* 0x000fe40000800000 */
[----:B------:R-:W-:-:S02]  /*2c8b0*/  SHF.R.U64 R11, R11, 0x3, RZ ;  /* 0x000000030b0b7819 */ /* 0x000fc400000012ff */
[----:B------:R-:W-:Y:S02]  /*2c8c0*/  SHF.R.U64 R6, R6, 0x3, RZ ;  /* 0x0000000306067819 */ /* 0x000fe400000012ff */
[----:B------:R-:W-:Y:S01]  /*2c8d0*/  LOP3.LUT R78, R79, 0x4, R78, 0xe2, !PT ;  /* 0x000000044f4e7812 */ /* 0x000fe200078ee24e */
[--C-:B------:R-:W-:Y:S01]  /*2c8e0*/  IMAD.MOV R79, RZ, RZ, -R77.reuse ;  /* 0x000000ffff4f7224 */ /* 0x100fe200078e0a4d */
[----:B------:R-:W-:Y:S02]  /*2c8f0*/  ISETP.GE.AND P0, PT, R216, R0, PT ;  /* 0x00000000d800720c */ /* 0x000fe40003f06270 */
[----:B------:R-:W-:Y:S01]  /*2c900*/  SHF.R.S32.HI R81, RZ, 0x1f, R77 ;  /* 0x0000001fff517819 */ /* 0x000fe2000001144d */
[----:B------:R-:W-:Y:S01]  /*2c910*/  IMAD.SHL.U32 R83, R76, 0x8, RZ ;  /* 0x000000084c537824 */ /* 0x000fe200078e00ff */
[----:B------:R-:W-:Y:S01]  /*2c920*/  LOP3.LUT R48, R48, R49, RZ, 0x3c, !PT ;  /* 0x0000003130307212 */ /* 0x000fe200078e3cff */
[--C-:B------:R-:W-:Y:S01]  /*2c930*/  IMAD.X R49, RZ, RZ, R5.reuse, P4 ;  /* 0x000000ffff317224 */ /* 0x100fe200020e0605 */
[----:B------:R-:W-:Y:S01]  /*2c940*/  LOP3.LUT R52, R52, R53, RZ, 0x3c, !PT ;  /* 0x0000003534347212 */ /* 0x000fe200078e3cff */
[--C-:B------:R-:W-:Y:S01]  /*2c950*/  IMAD.X R53, RZ, RZ, R5.reuse, P5 ;  /* 0x000000ffff357224 */ /* 0x100fe200028e0605 */
[----:B------:R-:W-:Y:S01]  /*2c960*/  LOP3.LUT R56, R56, R57, RZ, 0x3c, !PT ;  /* 0x0000003938387212 */ /* 0x000fe200078e3cff */
[----:B------:R-:W-:Y:S01]  /*2c970*/  IMAD.X R57, RZ, RZ, R5, P6 ;  /* 0x000000ffff397224 */ /* 0x000fe200030e0605 */
[----:B------:R-:W-:-:S02]  /*2c980*/  LOP3.LUT R4, R11, R4, RZ, 0x3c, !PT ;  /* 0x000000040b047212 */ /* 0x000fc400078e3cff */
[----:B------:R-:W-:Y:S01]  /*2c990*/  LOP3.LUT R72, R6, R7, RZ, 0x3c, !PT ;  /* 0x0000000706487212 */ /* 0x000fe200078e3cff */
[----:B------:R-:W-:Y:S01]  /*2c9a0*/  IMAD R79, R80, R79, R82 ;  /* 0x0000004f504f7224 */ /* 0x000fe200078e0252 */
[----:B------:R-:W-:Y:S01]  /*2c9b0*/  SEL R76, RZ, 0xffffffff, P0 ;  /* 0xffffffffff4c7807 */ /* 0x000fe20000000000 */
[----:B------:R-:W-:Y:S01]  /*2c9c0*/  IMAD R82, R81, UR4, RZ ;  /* 0x0000000451527c24 */ /* 0x000fe2000f8e02ff */
[----:B------:R-:W-:Y:S01]  /*2c9d0*/  ISETP.GE.AND P0, PT, R215, R0, PT ;  /* 0x00000000d700720c */ /* 0x000fe20003f06270 */
[----:B------:R-:W5:Y:S01]  /*2c9e0*/  LD.E.128 R4, desc[UR36][R4.64] ;  /* 0x0000002404047980 */ /* 0x000f62000c101d00 */
[----:B------:R-:W-:Y:S01]  /*2c9f0*/  LOP3.LUT R78, R83, 0x8, R78, 0xe2, !PT ;  /* 0x00000008534e7812 */ /* 0x000fe200078ee24e */
[----:B------:R-:W-:Y:S01]  /*2ca00*/  IMAD.SHL.U32 R83, R76, 0x10, RZ ;  /* 0x000000104c537824 */ /* 0x000fe200078e00ff */
[----:B------:R-:W-:Y:S01]  /*2ca10*/  SEL R76, RZ, 0xffffffff, P0 ;  /* 0xffffffffff4c7807 */ /* 0x000fe20000000000 */
[----:B------:R-:W5:Y:S01]  /*2ca20*/  LD.E.128 R8, desc[UR36][R8.64] ;  /* 0x0000002408087980 */ /* 0x000f62000c101d00 */
[----:B------:R-:W-:-:S02]  /*2ca30*/  IMAD R81, R77, UR5, R82 ;  /* 0x000000054d517c24 */ /* 0x000fc4000f8e0252 */
[----:B------:R-:W-:Y:S01]  /*2ca40*/  IMAD.WIDE.U32 R20, R77, UR4, R20 ;  /* 0x000000044d147c25 */ /* 0x000fe2000f8e0014 */
[----:B------:R-:W5:Y:S01]  /*2ca50*/  LD.E.128 R48, desc[UR36][R48.64] ;  /* 0x0000002430307980 */ /* 0x000f62000c101d00 */
[----:B------:R-:W-:Y:S01]  /*2ca60*/  SHF.R.S32.HI R77, RZ, 0x1f, R79 ;  /* 0x0000001fff4d7819 */ /* 0x000fe2000001144f */
[----:B------:R-:W-:Y:S02]  /*2ca70*/  ULDC.64 UR4, c[0x0][0xbd8] ;  /* 0x0002f60000047ab9 */ /* 0x000fe40000000a00 */
[----:B------:R-:W5:Y:S04]  /*2ca80*/  LD.E.128 R52, desc[UR36][R52.64] ;  /* 0x0000002434347980 */ /* 0x000f68000c101d00 */
        /* <DEDUP_REMOVED lines=9> */
[----:B------:R-:W-:-:S02]  /*2cb20*/  IMAD.SHL.U32 R83, R76, 0x20, RZ ;  /* 0x000000204c537824 */ /* 0x000fc400078e00ff */
[----:B------:R-:W-:Y:S02]  /*2cb30*/  IMAD.IADD R21, R21, 0x1, R81 ;  /* 0x0000000115157824 */ /* 0x000fe400078e0251 */
[----:B------:R-:W-:Y:S02]  /*2cb40*/  IMAD R76, R77, UR4, RZ ;  /* 0x000000044d4c7c24 */ /* 0x000fe4000f8e02ff */
[----:B------:R-:W-:Y:S02]  /*2cb50*/  IMAD R80, R3, R80, RZ ;  /* 0x0000005003507224 */ /* 0x000fe400078e02ff */
[----:B------:R-:W-:Y:S02]  /*2cb60*/  IMAD.IADD R181, R88, 0x1, R181 ;  /* 0x0000000158b57824 */ /* 0x000fe400078e02b5 */
[----:B------:R-:W-:Y:S02]  /*2cb70*/  VIADD R90, R166, 0x180 ;  /* 0x00000180a65a7836 */ /* 0x000fe40000000000 */
[----:B------:R-:W-:-:S02]  /*2cb80*/  IMAD R77, R79, UR5, R76 ;  /* 0x000000054f4d7c24 */ /* 0x000fc4000f8e024c */
[----:B------:R-:W-:Y:S01]  /*2cb90*/  IMAD.WIDE.U32 R20, R79, UR4, R20 ;  /* 0x000000044f147c25 */ /* 0x000fe2000f8e0014 */
[----:B------:R-:W-:Y:S01]  /*2cba0*/  ISETP.GE.AND P1, PT, R181, R80, PT ;  /* 0x00000050b500720c */ /* 0x000fe20003f26270 */
[----:B------:R-:W-:Y:S01]  /*2cbb0*/  ULDC.64 UR4, c[0x0][0xb80] ;  /* 0x0002e00000047ab9 */ /* 0x000fe20000000a00 */
[----:B------:R-:W-:Y:S01]  /*2cbc0*/  ISETP.GE.AND P0, PT, R90, R0, PT ;  /* 0x000000005a00720c */ /* 0x000fe20003f06270 */
[----:B------:R-:W-:Y:S01]  /*2cbd0*/  VIADD R84, R166, 0x1c0 ;  /* 0x000001c0a6547836 */ /* 0x000fe20000000000 */
[----:B------:R-:W-:Y:S01]  /*2cbe0*/  LEA R82, P2, R20, UR4, 0x1 ;  /* 0x0000000414527c11 */ /* 0x000fe2000f8408ff */
[----:B------:R-:W-:Y:S02]  /*2cbf0*/  IMAD.IADD R21, R21, 0x1, R77 ;  /* 0x0000000115157824 */ /* 0x000fe400078e024d */
[----:B------:R-:W-:Y:S01]  /*2cc00*/  VIADD R3, R2, 0x38820 ;  /* 0x0003882002037836 */ /* 0x000fe20000000000 */
[----:B------:R-:W-:Y:S02]  /*2cc10*/  LOP3.LUT R78, R83, 0x20, R78, 0xe2, !PT ;  /* 0x00000020534e7812 */ /* 0x000fe400078ee24e */
[----:B------:R-:W-:-:S02]  /*2cc20*/  SEL R81, RZ, 0x40, P0 ;  /* 0x00000040ff517807 */ /* 0x000fc40000000000 */
[----:B------:R-:W-:Y:S02]  /*2cc30*/  ISETP.GE.AND P0, PT, R84, R0, PT ;  /* 0x000000005400720c */ /* 0x000fe40003f06270 */
[----:B------:R-:W-:Y:S02]  /*2cc40*/  LEA.HI.X R83, R20, UR5, R21, 0x1, P2 ;  /* 0x0000000514537c11 */ /* 0x000fe400090f0c15 */
[----:B------:R-:W-:Y:S01]  /*2cc50*/  PRMT R3, RZ, 0x654, R3 ;  /* 0x00000654ff037816 */ /* 0x000fe20000000003 */
[----:B------:R-:W-:Y:S01]  /*2cc60*/  VIADD R88, R166, 0x1c0 ;  /* 0x000001c0a6587836 */ /* 0x000fe20000000000 */
[----:B------:R-:W-:Y:S01]  /*2cc70*/  LOP3.LUT R81, R78, R81, RZ, 0xfc, !PT ;  /* 0x000000514e517212 */ /* 0x000fe200078efcff */
[----:B------:R-:W-:Y:S01]  /*2cc80*/  VIADD R89, R166, 0x180 ;  /* 0x00000180a6597836 */ /* 0x000fe20000000000 */
[----:B------:R-:W-:Y:S01]  /*2cc90*/  SEL R76, RZ, 0x80, P0 ;  /* 0x00000080ff4c7807 */ /* 0x000fe20000000000 */
[----:B0-----:R0:W-:Y:S01]  /*2cca0*/  SYNCS.ARRIVE.TRANS64.RED.A1T0 RZ, [R3+URZ], RZ ;  /* 0x000000ff03ff79a7 */ /* 0x0011e2000810043f */
[----:B------:R1:W2:Y:S01]  /*2ccb0*/  SHFL.IDX PT, R20, R82, RZ, 0x181f ;  /* 0x00181fff52147589 */ /* 0x0002a200000e0000 */
[----:B------:R-:W-:Y:S03]  /*2ccc0*/  BSSY B1, `(.L_x_3688) ;  /* 0x000002a000017945 */ /* 0x000fe60003800000 */
[----:B------:R1:W3:Y:S01]  /*2ccd0*/  SHFL.IDX PT, R21, R83, RZ, 0x181f ;  /* 0x00181fff53157589 */ /* 0x0002e200000e0000 */
[----:B------:R-:W-:-:S02]  /*2cce0*/  SHF.R.S32.HI R88, RZ, 0x1f, R88 ;  /* 0x0000001fff587819 */ /* 0x000fc40000011458 */
[----:B0-----:R-:W-:Y:S02]  /*2ccf0*/  LOP3.LUT R3, R81, R76, RZ, 0xfc, !PT ;  /* 0x0000004c51037212 */ /* 0x001fe400078efcff */
[----:B------:R-:W-:Y:S02]  /*2cd00*/  SHF.R.S32.HI R89, RZ, 0x1f, R89 ;  /* 0x0000001fff597819 */ /* 0x000fe40000011459 */
[----:B------:R-:W-:Y:S02]  /*2cd10*/  SHF.R.S32.HI R91, RZ, 0x1f, R215 ;  /* 0x0000001fff5b7819 */ /* 0x000fe400000114d7 */
[----:B------:R-:W-:Y:S02]  /*2cd20*/  SHF.R.S32.HI R92, RZ, 0x1f, R216 ;  /* 0x0000001fff5c7819 */ /* 0x000fe400000114d8 */
[----:B------:R-:W-:Y:S02]  /*2cd30*/  SHF.R.S32.HI R93, RZ, 0x1f, R217 ;  /* 0x0000001fff5d7819 */ /* 0x000fe400000114d9 */
[----:B------:R-:W-:-:S02]  /*2cd40*/  SHF.R.S32.HI R94, RZ, 0x1f, R218 ;  /* 0x0000001fff5e7819 */ /* 0x000fc400000114da */
[----:B------:R-:W-:Y:S01]  /*2cd50*/  SHF.R.S32.HI R95, RZ, 0x1f, R219 ;  /* 0x0000001fff5f7819 */ /* 0x000fe200000114db */
[----:B-1----:R-:W-:Y:S06]  /*2cd60*/  @P1 BRA `(.L_x_3689) ;  /* 0x00000000007c1947 */ /* 0x002fec0003800000 */
[-C--:B------:R-:W-:Y:S02]  /*2cd70*/  ISETP.GE.AND P1, PT, R219, R0.reuse, PT ;  /* 0x00000000db00720c */ /* 0x080fe40003f26270 */
[-C--:B------:R-:W-:Y:S02]  /*2cd80*/  ISETP.GE.AND P0, PT, R166, R0.reuse, PT ;  /* 0x00000000a600720c */ /* 0x080fe40003f06270 */
[-C--:B------:R-:W-:Y:S02]  /*2cd90*/  ISETP.GE.AND P5, PT, R218, R0.reuse, PT ;  /* 0x00000000da00720c */ /* 0x080fe40003fa6270 */
[----:B------:R-:W-:-:S07]  /*2cda0*/  ISETP.GE.AND P3, PT, R217, R0, PT ;  /* 0x00000000d900720c */ /* 0x000fce0003f66270 */
[C---:B--2---:R-:W-:Y:S02]  /*2cdb0*/  @!P1 LEA R76, P2, R219.reuse, R20, 0x1 ;  /* 0x00000014db4c9211 */ /* 0x044fe400078408ff */
[----:B---3--:R-:W-:Y:S02]  /*2cdc0*/  @!P0 IMAD.WIDE R78, R166, 0x2, R20 ;  /* 0x00000002a64e8825 */ /* 0x008fe400078e0214 */
[----:B------:R-:W-:Y:S02]  /*2cdd0*/  @!P1 LEA.HI.X R77, R219, R21, R95, 0x1, P2 ;  /* 0x00000015db4d9211 */ /* 0x000fe400010f0c5f */
[----:B------:R-:W-:Y:S01]  /*2cde0*/  ISETP.GE.AND P2, PT, R216, R0, PT ;  /* 0x00000000d800720c */ /* 0x000fe20003f46270 */
[----:B-----5:R0:W-:Y:S01]  /*2cdf0*/  @!P0 ST.E.128 desc[UR36][R78.64], R4 ;  /* 0x000000044e008985 */ /* 0x0201e2000c101d24 */
[----:B------:R-:W-:-:S03]  /*2ce00*/  LOP3.LUT P0, RZ, R81, 0x40, RZ, 0xc0, !PT ;  /* 0x0000004051ff7812 */ /* 0x000fc6000780c0ff */
[----:B------:R1:W-:Y:S01]  /*2ce10*/  @!P1 ST.E.128 desc[UR36][R76.64], R12 ;  /* 0x0000000c4c009985 */ /* 0x0003e2000c101d24 */
[----:B------:R-:W-:Y:S02]  /*2ce20*/  ISETP.GE.AND P1, PT, R215, R0, PT ;  /* 0x00000000d700720c */ /* 0x000fe40003f26270 */
[CC--:B0-----:R-:W-:Y:S02]  /*2ce30*/  @!P5 LEA R4, P4, R218.reuse, R20.reuse, 0x1 ;  /* 0x00000014da04d211 */ /* 0x0c1fe400078808ff */
[-C--:B------:R-:W-:Y:S02]  /*2ce40*/  @!P3 LEA R6, P6, R217, R20.reuse, 0x1 ;  /* 0x00000014d906b211 */ /* 0x080fe400078c08ff */
[-C--:B------:R-:W-:Y:S02]  /*2ce50*/  @!P5 LEA.HI.X R5, R218, R21.reuse, R94, 0x1, P4 ;  /* 0x00000015da05d211 */ /* 0x080fe400020f0c5e */
[----:B------:R-:W-:Y:S02]  /*2ce60*/  LOP3.LUT P4, RZ, R3, 0x80, RZ, 0xc0, !PT ;  /* 0x0000008003ff7812 */ /* 0x000fe4000788c0ff */
[----:B------:R-:W-:Y:S01]  /*2ce70*/  @!P3 LEA.HI.X R7, R217, R21, R93, 0x1, P6 ;  /* 0x00000015d907b211 */ /* 0x000fe200030f0c5d */
[----:B------:R0:W-:Y:S02]  /*2ce80*/  @!P5 ST.E.128 desc[UR36][R4.64], R28 ;  /* 0x0000001c0400d985 */ /* 0x0001e4000c101d24 */
[----:B-1----:R-:W-:-:S02]  /*2ce90*/  @!P1 LEA R12, P6, R215, R20, 0x1 ;  /* 0x00000014d70c9211 */ /* 0x002fc400078c08ff */
[----:B------:R1:W-:Y:S02]  /*2cea0*/  @!P3 ST.E.128 desc[UR36][R6.64], R36 ;  /* 0x000000240600b985 */ /* 0x0003e4000c101d24 */
[-C--:B------:R-:W-:Y:S02]  /*2ceb0*/  @!P1 LEA.HI.X R13, R215, R21.reuse, R91, 0x1, P6 ;  /* 0x00000015d70d9211 */ /* 0x080fe400030f0c5b */
        /* <DEDUP_REMOVED lines=10> */
.L_x_3689:
[----:B------:R-:W-:Y:S05]  /*2cf60*/  BSYNC B1 ;  /* 0x0000000000017941 */ /* 0x000fea0003800000 */
.L_x_3688:
[----:B0----5:R-:W-:Y:S01]  /*2cf70*/  VIADD R7, R181, 0x20 ;  /* 0x00000020b5077836 */ /* 0x021fe20000000000 */
[----:B------:R0:W1:Y:S04]  /*2cf80*/  SHFL.IDX PT, R5, R83, 0x1, 0x181f ;  /* 0x00381f0053057f89 */ /* 0x00006800000e0000 */
        /* <DEDUP_REMOVED lines=11> */
[----:B------:R0:W-:Y:S01]  /*2d040*/  @!P6 ST.E.128 desc[UR36][R6.64], R8 ;  /* 0x000000080600e985 */ /* 0x0001e2000c101d24 */
[----:B------:R-:W-:Y:S02]  /*2d050*/  @!P5 LEA.HI.X R13, R219, R5, R95, 0x1, P4 ;  /* 0x00000005db0dd211 */ /* 0x000fe400020f0c5f */
[----:B------:R-:W-:-:S03]  /*2d060*/  LOP3.LUT P4, RZ, R81, 0x40, RZ, 0xc0, !PT ;  /* 0x0000004051ff7812 */ /* 0x000fc6000788c0ff */
[----:B------:R1:W-:Y:S01]  /*2d070*/  @!P5 ST.E.128 desc[UR36][R12.64], R24 ;  /* 0x000000180c00d985 */ /* 0x0003e2000c101d24 */
[CC--:B0-----:R-:W-:Y:S02]  /*2d080*/  @!P3 LEA R6, P6, R218.reuse, R4.reuse, 0x1 ;  /* 0x00000004da06b211 */ /* 0x0c1fe400078c08ff */
[C---:B------:R-:W-:Y:S02]  /*2d090*/  @!P2 LEA R8, P5, R217.reuse, R4, 0x1 ;  /* 0x00000004d908a211 */ /* 0x040fe400078a08ff */
[-C--:B------:R-:W-:Y:S02]  /*2d0a0*/  @!P3 LEA.HI.X R7, R218, R5.reuse, R94, 0x1, P6 ;  /* 0x00000005da07b211 */ /* 0x080fe400030f0c5e */
[----:B------:R-:W-:-:S03]  /*2d0b0*/  @!P2 LEA.HI.X R9, R217, R5, R93, 0x1, P5 ;  /* 0x00000005d909a211 */ /* 0x000fc600028f0c5d */
[CC--:B-1----:R-:W-:Y:S01]  /*2d0c0*/  @P4 LEA R12, P5, R90.reuse, R4.reuse, 0x1 ;  /* 0x000000045a0c4211 */ /* 0x0c2fe200078a08ff */
[----:B------:R0:W-:Y:S01]  /*2d0d0*/  @!P3 ST.E.128 desc[UR36][R6.64], R32 ;  /* 0x000000200600b985 */ /* 0x0001e2000c101d24 */
[CC--:B------:R-:W-:Y:S02]  /*2d0e0*/  @!P0 LEA R10, P3, R215.reuse, R4.reuse, 0x1 ;  /* 0x00000004d70a8211 */ /* 0x0c0fe400078608ff */
[-C--:B------:R-:W-:Y:S01]  /*2d0f0*/  @P4 LEA.HI.X R13, R90, R5.reuse, R89, 0x1, P5 ;  /* 0x000000055a0d4211 */ /* 0x080fe200028f0c59 */
[----:B------:R1:W-:Y:S01]  /*2d100*/  @!P2 ST.E.128 desc[UR36][R8.64], R40 ;  /* 0x000000280800a985 */ /* 0x0003e2000c101d24 */
[----:B------:R-:W-:Y:S02]  /*2d110*/  @!P0 LEA.HI.X R11, R215, R5, R91, 0x1, P3 ;  /* 0x00000005d70b8211 */ /* 0x000fe400018f0c5b */
        /* <DEDUP_REMOVED lines=11> */
.L_x_3687:
[----:B0-----:R-:W2:Y:S01]  /*2d1d0*/  LDL R6, [R1+0x454] ;  /* 0x0004540001067983 */ /* 0x001ea20000100800 */
[----:B------:R-:W0:Y:S01]  /*2d1e0*/  LDC R10, c[0x0][0xce8] ;  /* 0x00033a00ff0a7b82 */ /* 0x000e220000000800 */
[----:B------:R-:W-:Y:S01]  /*2d1f0*/  ULDC.64 UR4, c[0x0][0xc08] ;  /* 0x0003020000047ab9 */ /* 0x000fe20000000a00 */
[----:B------:R-:W-:Y:S01]  /*2d200*/  ULDC.64 UR6, c[0x0][0xc30] ;  /* 0x00030c0000067ab9 */ /* 0x000fe20000000a00 */
[----:B-1----:R-:W-:Y:S01]  /*2d210*/  IMAD R7, R0, UR4, RZ ;  /* 0x0000000400077c24 */ /* 0x002fe2000f8e02ff */
[----:B------:R-:W-:Y:S01]  /*2d220*/  BSSY B1, `(.L_x_3691) ;  /* 0x0000117000017945 */ /* 0x000fe20003800000 */
[C---:B------:R-:W-:Y:S01]  /*2d230*/  IMAD.WIDE.U32 R4, R20.reuse, UR4, RZ ;  /* 0x0000000414047c25 */ /* 0x040fe2000f8e00ff */
[----:B------:R-:W-:Y:S02]  /*2d240*/  SHF.R.S32.HI R34, RZ, 0x1f, R223 ;  /* 0x0000001fff227819 */ /* 0x000fe400000114df */
[----:B------:R-:W-:Y:S01]  /*2d250*/  SHF.R.S32.HI R35, RZ, 0x1f, R224 ;  /* 0x0000001fff237819 */ /* 0x000fe200000114e0 */
[----:B------:R-:W-:Y:S01]  /*2d260*/  IMAD R7, R20, UR5, R7 ;  /* 0x0000000514077c24 */ /* 0x000fe2000f8e0207 */
[----:B------:R-:W-:Y:S01]  /*2d270*/  ULDC.64 UR4, c[0x0][0xc38] ;  /* 0x00030e0000047ab9 */ /* 0x000fe20000000a00 */
[----:B------:R-:W-:Y:S01]  /*2d280*/  VIADD R12, R163, 0x18 ;  /* 0x00000018a30c7836 */ /* 0x000fe20000000000 */
[----:B------:R-:W-:Y:S01]  /*2d290*/  SHF.R.S32.HI R36, RZ, 0x1f, R225 ;  /* 0x0000001fff247819 */ /* 0x000fe200000114e1 */
[----:B------:R-:W-:Y:S01]  /*2d2a0*/  IMAD.IADD R5, R5, 0x1, R7 ;  /* 0x0000000105057824 */ /* 0x000fe200078e0207 */
[----:B------:R-:W-:Y:S01]  /*2d2b0*/  SHF.R.S32.HI R7, RZ, 0x1f, R76 ;  /* 0x0000001fff077819 */ /* 0x000fe2000001144c */
[----:B------:R-:W-:Y:S01]  /*2d2c0*/  VIADD R14, R163, 0x28 ;  /* 0x00000028a30e7836 */ /* 0x000fe20000000000 */
[----:B------:R-:W-:Y:S01]  /*2d2d0*/  SHF.R.S32.HI R26, RZ, 0x1f, R12 ;  /* 0x0000001fff1a7819 */ /* 0x000fe2000001140c */
[----:B------:R-:W-:Y:S01]  /*2d2e0*/  IMAD.WIDE.U32 R4, R157, UR4, R4 ;  /* 0x000000049d047c25 */ /* 0x000fe2000f8e0004 */
[----:B------:R-:W-:-:S02]  /*2d2f0*/  SHF.R.S32.HI R37, RZ, 0x1f, R226 ;  /* 0x0000001fff257819 */ /* 0x000fc400000114e2 */
[----:B------:R-:W-:Y:S01]  /*2d300*/  SHF.R.S32.HI R28, RZ, 0x1f, R14 ;  /* 0x0000001fff1c7819 */ /* 0x000fe2000001140e */
[----:B------:R-:W-:Y:S01]  /*2d310*/  IMAD R5, R157, UR5, R5 ;  /* 0x000000059d057c24 */ /* 0x000fe2000f8e0205 */
[----:B------:R-:W-:Y:S01]  /*2d320*/  ULDC.64 UR4, c[0x0][0xc40] ;  /* 0x0003100000047ab9 */ /* 0x000fe20000000a00 */
[----:B------:R-:W-:Y:S01]  /*2d330*/  VIADD R15, R163, 0x30 ;  /* 0x00000030a30f7836 */ /* 0x000fe20000000000 */
[----:B0-----:R-:W-:Y:S01]  /*2d340*/  ISETP.NE.AND P0, PT, R10, 0x1, PT ;  /* 0x000000010a00780c */ /* 0x001fe20003f05270 */
[----:B------:R-:W-:Y:S01]  /*2d350*/  IMAD R7, R7, UR4, RZ ;  /* 0x0000000407077c24 */ /* 0x000fe2000f8e02ff */
[----:B------:R-:W-:Y:S01]  /*2d360*/  SHF.R.S32.HI R38, RZ, 0x1f, R227 ;  /* 0x0000001fff267819 */ /* 0x000fe200000114e3 */
[C---:B------:R-:W-:Y:S01]  /*2d370*/  IMAD.WIDE.U32 R4, R76.reuse, UR4, R4 ;  /* 0x000000044c047c25 */ /* 0x040fe2000f8e0004 */
[----:B------:R-:W-:Y:S02]  /*2d380*/  SHF.R.S32.HI R29, RZ, 0x1f, R15 ;  /* 0x0000001fff1d7819 */ /* 0x000fe4000001140f */
[----:B------:R-:W-:Y:S01]  /*2d390*/  SHF.R.S32.HI R39, RZ, 0x1f, R228 ;  /* 0x0000001fff277819 */ /* 0x000fe200000114e4 */
[----:B------:R-:W-:Y:S01]  /*2d3a0*/  IMAD R9, R76, UR5, R7 ;  /* 0x000000054c097c24 */ /* 0x000fe2000f8e0207 */
[----:B------:R-:W-:Y:S01]  /*2d3b0*/  ULDC.64 UR4, c[0x0][0xc48] ;  /* 0x0003120000047ab9 */ /* 0x000fe20000000a00 */
[----:B------:R-:W-:Y:S01]  /*2d3c0*/  IMAD R3, R3, R10, RZ ;  /* 0x0000000a03037224 */ /* 0x000fe200078e02ff */
[----:B------:R-:W-:Y:S01]  /*2d3d0*/  SHF.R.S32.HI R40, RZ, 0x1f, R229 ;  /* 0x0000001fff287819 */ /* 0x000fe200000114e5 */
[----:B------:R-:W-:-:S02]  /*2d3e0*/  IMAD.IADD R5, R5, 0x1, R9 ;  /* 0x0000000105057824 */ /* 0x000fc400078e0209 */
[----:B------:R-:W0:Y:S01]  /*2d3f0*/  @P0 LDC R11, c[0x0][0xcec] ;  /* 0x00033b00ff0b0b82 */ /* 0x000e220000000800 */
[----:B------:R-:W-:Y:S02]  /*2d400*/  VIADD R20, R163, 0x38 ;  /* 0x00000038a3147836 */ /* 0x000fe40000000000 */
[----:B------:R-:W-:-:S03]  /*2d410*/  IMAD.WIDE.U32 R4, R220, UR4, R4 ;  /* 0x00000004dc047c25 */ /* 0x000fc6000f8e0004 */
[----:B------:R-:W-:Y:S01]  /*2d420*/  SHF.R.S32.HI R30, RZ, 0x1f, R20 ;  /* 0x0000001fff1e7819 */ /* 0x000fe20000011414 */
[----:B------:R-:W-:Y:S01]  /*2d430*/  IMAD R5, R220, UR5, R5 ;  /* 0x00000005dc057c24 */ /* 0x000fe2000f8e0205 */
[----:B------:R-:W1:Y:S01]  /*2d440*/  @P0 LDC R13, c[0x0][0xcf0] ;  /* 0x00033c00ff0d0b82 */ /* 0x000e620000000800 */
[----:B------:R-:W-:Y:S01]  /*2d450*/  ULDC.64 UR4, c[0x0][0xc28] ;  /* 0x00030a0000047ab9 */ /* 0x000fe20000000a00 */
        /* <DEDUP_REMOVED lines=47> */
[--C-:B--2---:R-:W-:Y:S02]  /*2d750*/  IMAD.IADD R6, R6, 0x1, R181.reuse ;  /* 0x0000000106067824 */ /* 0x104fe400078e02b5 */
[----:B------:R-:W-:Y:S02]  /*2d760*/  IMAD.IADD R181, R162, 0x1, R181 ;  /* 0x00000001a2b57824 */ /* 0x000fe400078e02b5 */
[----:B0-----:R-:W-:-:S04]  /*2d770*/  @P0 IMAD.HI.U32 R0, R6, R11, RZ ;  /* 0x0000000b06000227 */ /* 0x001fc800078e00ff */
[----:B------:R-:W-:Y:S01]  /*2d780*/  IMAD.MOV.U32 R7, RZ, RZ, R6 ;  /* 0x000000ffff077224 */ /* 0x000fe200078e0006 */
[----:B-1----:R-:W-:Y:S01]  /*2d790*/  @P0 SHF.R.U32.HI R7, RZ, R13, R0 ;  /* 0x0000000dff070219 */ /* 0x002fe20000011600 */
[----:B------:R-:W-:-:S03]  /*2d7a0*/  VIADD R13, R163, 0x20 ;  /* 0x00000020a30d7836 */ /* 0x000fc60000000000 */
[--C-:B------:R-:W-:Y:S01]  /*2d7b0*/  SHF.R.S32.HI R0, RZ, 0x1f, R7.reuse ;  /* 0x0000001fff007819 */ /* 0x100fe20000011407 */
[----:B------:R-:W-:Y:S01]  /*2d7c0*/  IMAD.MOV R9, RZ, RZ, -R7 ;  /* 0x000000ffff097224 */ /* 0x000fe200078e0a07 */
[----:B------:R-:W-:Y:S01]  /*2d7d0*/  SHF.R.S32.HI R27, RZ, 0x1f, R13 ;  /* 0x0000001fff1b7819 */ /* 0x000fe2000001140d */
[----:B------:R-:W-:-:S04]  /*2d7e0*/  IMAD.WIDE.U32 R4, R7, UR6, R4 ;  /* 0x0000000607047c25 */ /* 0x000fc8000f8e0004 */
[----:B------:R-:W-:Y:S02]  /*2d7f0*/  IMAD R9, R10, R9, R6 ;  /* 0x000000090a097224 */ /* 0x000fe400078e0206 */
[----:B------:R-:W-:Y:S02]  /*2d800*/  IMAD R0, R0, UR6, RZ ;  /* 0x0000000600007c24 */ /* 0x000fe4000f8e02ff */
[----:B------:R-:W-:Y:S02]  /*2d810*/  VIADD R6, R2, 0x38820 ;  /* 0x0003882002067836 */ /* 0x000fe40000000000 */
[----:B------:R-:W-:Y:S01]  /*2d820*/  IMAD R11, R7, UR7, R0 ;  /* 0x00000007070b7c24 */ /* 0x000fe2000f8e0200 */
[----:B------:R-:W-:Y:S01]  /*2d830*/  SHF.R.S32.HI R0, RZ, 0x1f, R9 ;  /* 0x0000001fff007819 */ /* 0x000fe20000011409 */
[----:B------:R-:W-:Y:S01]  /*2d840*/  VIADD R10, R163, 0x8 ;  /* 0x00000008a30a7836 */ /* 0x000fe20000000000 */
[----:B------:R-:W-:Y:S01]  /*2d850*/  PRMT R6, RZ, 0x654, R6 ;  /* 0x00000654ff067816 */ /* 0x000fe20000000006 */
[----:B------:R-:W-:-:S02]  /*2d860*/  IMAD.IADD R5, R5, 0x1, R11 ;  /* 0x0000000105057824 */ /* 0x000fc400078e020b */
[----:B------:R-:W-:Y:S01]  /*2d870*/  IMAD R0, R0, UR4, RZ ;  /* 0x0000000400007c24 */ /* 0x000fe2000f8e02ff */
[----:B------:R0:W-:Y:S01]  /*2d880*/  SYNCS.ARRIVE.TRANS64.RED.A1T0 RZ, [R6+URZ], RZ ;  /* 0x000000ff06ff79a7 */ /* 0x0001e2000810043f */
[----:B------:R-:W-:Y:S01]  /*2d890*/  IMAD.WIDE.U32 R4, R9, UR4, R4 ;  /* 0x0000000409047c25 */ /* 0x000fe2000f8e0004 */
[----:B------:R-:W-:-:S03]  /*2d8a0*/  SHF.R.S32.HI R24, RZ, 0x1f, R10 ;  /* 0x0000001fff187819 */ /* 0x000fc6000001140a */
[----:B------:R-:W-:Y:S01]  /*2d8b0*/  IMAD R7, R9, UR5, R0 ;  /* 0x0000000509077c24 */ /* 0x000fe2000f8e0200 */
[----:B------:R-:W-:Y:S01]  /*2d8c0*/  ULDC.64 UR4, c[0x0][0xc00] ;  /* 0x0003000000047ab9 */ /* 0x000fe20000000a00 */
[----:B------:R-:W-:Y:S01]  /*2d8d0*/  VIADD R11, R163, 0x10 ;  /* 0x00000010a30b7836 */ /* 0x000fe20000000000 */
[C---:B------:R-:W-:Y:S01]  /*2d8e0*/  LEA R8, P0, R4.reuse, UR4, 0x2 ;  /* 0x0000000404087c11 */ /* 0x040fe2000f8010ff */
[----:B------:R-:W-:Y:S01]  /*2d8f0*/  IMAD.IADD R5, R5, 0x1, R7 ;  /* 0x0000000105057824 */ /* 0x000fe200078e0207 */
[----:B------:R-:W-:Y:S02]  /*2d900*/  SHF.R.S32.HI R9, RZ, 0x1f, R163 ;  /* 0x0000001fff097819 */ /* 0x000fe400000114a3 */
[----:B------:R-:W-:Y:S01]  /*2d910*/  SHF.R.S32.HI R25, RZ, 0x1f, R11 ;  /* 0x0000001fff197819 */ /* 0x000fe2000001140b */
[----:B------:R0:W1:Y:S01]  /*2d920*/  SHFL.IDX PT, R32, R8, RZ, 0x1c1f ;  /* 0x001c1fff08207589 */ /* 0x00006200000e0000 */
[----:B------:R-:W-:Y:S02]  /*2d930*/  LEA.HI.X R0, R4, UR5, R5, 0x2, P0 ;  /* 0x0000000504007c11 */ /* 0x000fe400080f1405 */
[----:B------:R-:W-:-:S03]  /*2d940*/  ISETP.GE.AND P0, PT, R181, R3, PT ;  /* 0x00000003b500720c */ /* 0x000fc60003f06270 */
[----:B------:R0:W2:Y:S10]  /*2d950*/  SHFL.IDX PT, R33, R0, RZ, 0x1c1f ;  /* 0x001c1fff00217589 */ /* 0x0000b400000e0000 */
[----:B0-----:R-:W-:Y:S05]  /*2d960*/  @P0 BRA `(.L_x_3692) ;  /* 0x0000000800880947 */ /* 0x001fea0003800000 */
[----:B------:R-:W-:Y:S02]  /*2d970*/  ULDC UR4, c[0x0][0xbc8] ;  /* 0x0002f20000047ab9 */ /* 0x000fe40000000800 */
[----:B------:R-:W-:-:S13]  /*2d980*/  ISETP.GE.AND P0, PT, R163, UR4, PT ;  /* 0x00000004a3007c0c */ /* 0x000fda000bf06270 */
[----:B------:R-:W3:Y:S01]  /*2d990*/  @!P0 LDL.64 R6, [R1+0x210] ;  /* 0x0002100001068983 */ /* 0x000ee20000100a00 */
[----:B------:R-:W-:Y:S02]  /*2d9a0*/  ISETP.GE.AND P1, PT, R10, UR4, PT ;  /* 0x000000040a007c0c */ /* 0x000fe4000bf26270 */
[----:B-1----:R-:W-:-:S04]  /*2d9b0*/  @!P0 LEA R4, P2, R163, R32, 0x2 ;  /* 0x00000020a3048211 */ /* 0x002fc800078410ff */
[----:B--2---:R-:W-:-:S05]  /*2d9c0*/  @!P0 LEA.HI.X R5, R163, R33, R9, 0x2, P2 ;  /* 0x00000021a3058211 */ /* 0x004fca00010f1409 */
[----:B---3--:R0:W-:Y:S04]  /*2d9d0*/  @!P0 ST.E.64 desc[UR36][R4.64], R6 ;  /* 0x0000000604008985 */ /* 0x0081e8000c101b24 */
[----:B0-----:R-:W2:Y:S01]  /*2d9e0*/  @!P1 LDL.64 R4, [R1+0x220] ;  /* 0x0002200001049983 */ /* 0x001ea20000100a00 */
[----:B------:R-:W-:Y:S02]  /*2d9f0*/  ISETP.GE.AND P0, PT, R11, UR4, PT ;  /* 0x000000040b007c0c */ /* 0x000fe4000bf06270 */
[----:B------:R-:W-:-:S04]  /*2da00*/  @!P1 LEA R6, P2, R10, R32, 0x2 ;  /* 0x000000200a069211 */ /* 0x000fc800078410ff */
[----:B------:R-:W-:-:S05]  /*2da10*/  @!P1 LEA.HI.X R7, R10, R33, R24, 0x2, P2 ;  /* 0x000000210a079211 */ /* 0x000fca00010f1418 */
[----:B--2---:R0:W-:Y:S04]  /*2da20*/  @!P1 ST.E.64 desc[UR36][R6.64], R4 ;  /* 0x0000000406009985 */ /* 0x0041e8000c101b24 */
        /* <DEDUP_REMOVED lines=142> */
[C---:B------:R-:W-:Y:S02]  /*2e310*/  @!P0 LEA R6, P2, R223.reuse, R32, 0x2 ;  /* 0x00000020df068211 */ /* 0x040fe400078410ff */
[----:B------:R-:W-:Y:S02]  /*2e320*/  SHF.R.S32.HI R71, RZ, 0x1f, R222 ;  /* 0x0000001fff477819 */ /* 0x000fe400000114de */
[----:B------:R-:W-:-:S05]  /*2e330*/  @!P0 LEA.HI.X R7, R223, R33, R34, 0x2, P2 ;  /* 0x00000021df078211 */ /* 0x000fca00010f1422 */
[----:B--2---:R0:W-:Y:S04]  /*2e340*/  @!P0 ST.E.64 desc[UR36][R6.64], R4 ;  /* 0x0000000406008985 */ /* 0x0041e8000c101b24 */
[----:B0-----:R-:W2:Y:S01]  /*2e350*/  @!P1 LDL.64 R4, [R1+0x400] ;  /* 0x0004000001049983 */ /* 0x001ea20000100a00 */
[----:B------:R-:W-:-:S04]  /*2e360*/  @!P1 LEA R32, P0, R222, R32, 0x2 ;  /* 0x00000020de209211 */ /* 0x000fc800078010ff */
[----:B------:R-:W-:-:S05]  /*2e370*/  @!P1 LEA.HI.X R33, R222, R33, R71, 0x2, P0 ;  /* 0x00000021de219211 */ /* 0x000fca00000f1447 */
[----:B--2---:R0:W-:Y:S04]  /*2e380*/  @!P1 ST.E.64 desc[UR36][R32.64], R4 ;  /* 0x0000000420009985 */ /* 0x0041e8000c101b24 */
.L_x_3692:
[----:B------:R-:W-:Y:S05]  /*2e390*/  BSYNC B1 ;  /* 0x0000000000017941 */ /* 0x000fea0003800000 */
.L_x_3691:
[----:B0-----:R-:W-:Y:S01]  /*2e3a0*/  VIADD R4, R181, 0x8 ;  /* 0x00000008b5047836 */ /* 0x001fe20000000000 */
[----:B------:R-:W0:Y:S04]  /*2e3b0*/  SHFL.IDX PT, R0, R0, 0x1, 0x1c1f ;  /* 0x003c1f0000007f89 */ /* 0x000e2800000e0000 */
[----:B------:R-:W-:Y:S01]  /*2e3c0*/  ISETP.GE.AND P0, PT, R4, R3, PT ;  /* 0x000000030400720c */ /* 0x000fe20003f06270 */
[----:B------:R-:W3:-:S12]  /*2e3d0*/  SHFL.IDX PT, R8, R8, 0x1, 0x1c1f ;  /* 0x003c1f0008087f89 */ /* 0x000ed800000e0000 */
[----:B------:R-:W-:Y:S05]  /*2e3e0*/  @P0 BRA `(.L_x_3690) ;  /* 0x0000001800600947 */ /* 0x000fea0003800000 */
[----:B------:R-:W4:Y:S02]  /*2e3f0*/  LDC R3, c[0x0][0xbc8] ;  /* 0x0002f200ff037b82 */ /* 0x000f240000000800 */
[----:B----4-:R-:W-:-:S13]  /*2e400*/  ISETP.GE.AND P1, PT, R163, R3, PT ;  /* 0x00000003a300720c */ /* 0x010fda0003f26270 */
[----:B------:R-:W4:Y:S01]  /*2e410*/  @!P1 LDL.64 R6, [R1+0x218] ;  /* 0x0002180001069983 */ /* 0x000f220000100a00 */
[----:B------:R-:W-:Y:S02]  /*2e420*/  ISETP.GE.AND P2, PT, R10, R3, PT ;  /* 0x000000030a00720c */ /* 0x000fe40003f46270 */
[----:B---3--:R-:W-:-:S04]  /*2e430*/  @!P1 LEA R4, P0, R163, R8, 0x2 ;  /* 0x00000008a3049211 */ /* 0x008fc800078010ff */
[----:B0-----:R-:W-:-:S05]  /*2e440*/  @!P1 LEA.HI.X R5, R163, R0, R9, 0x2, P0 ;  /* 0x00000000a3059211 */ /* 0x001fca00000f1409 */
[----:B----4-:R0:W-:Y:S04]  /*2e450*/  @!P1 ST.E.64 desc[UR36][R4.64], R6 ;  /* 0x0000000604009985 */ /* 0x0101e8000c101b24 */
[----:B0-----:R-:W3:Y:S01]  /*2e460*/  @!P2 LDL.64 R4, [R1+0x228] ;  /* 0x000228000104a983 */ /* 0x001ee20000100a00 */
[----:B------:R-:W-:Y:S02]  /*2e470*/  ISETP.GE.AND P1, PT, R11, R3, PT ;  /* 0x000000030b00720c */ /* 0x000fe40003f26270 */
[----:B------:R-:W-:-:S04]  /*2e480*/  @!P2 LEA R6, P0, R10, R8, 0x2 ;  /* 0x000000080a06a211 */ /* 0x000fc800078010ff */
[----:B------:R-:W-:-:S05]  /*2e490*/  @!P2 LEA.HI.X R7, R10, R0, R24, 0x2, P0 ;  /* 0x000000000a07a211 */ /* 0x000fca00000f1418 */
[----:B---3--:R0:W-:Y:S04]  /*2e4a0*/  @!P2 ST.E.64 desc[UR36][R6.64], R4 ;  /* 0x000000040600a985 */ /* 0x0081e8000c101b24 */
        /* <DEDUP_REMOVED lines=136> */
[----:B------:R-:W-:Y:S01]  /*2ed30*/  @!P2 LEA R6, P0, R224, R8, 0x2 ;  /* 0x00000008e006a211 */ /* 0x000fe200078010ff */
[----:B------:R-:W-:Y:S01]  /*2ed40*/  BSSY B1, `(.L_x_3693) ;  /* 0x000000a000017945 */ /* 0x000fe20003800000 */
[-C--:B------:R-:W-:Y:S02]  /*2ed50*/  ISETP.GE.AND P1, PT, R222, R3.reuse, PT ;  /* 0x00000003de00720c */ /* 0x080fe40003f26270 */
[----:B------:R-:W-:Y:S02]  /*2ed60*/  @!P2 LEA.HI.X R7, R224, R0, R35, 0x2, P0 ;  /* 0x00000000e007a211 */ /* 0x000fe400000f1423 */
[----:B------:R-:W-:-:S03]  /*2ed70*/  ISETP.GE.AND P0, PT, R223, R3, PT ;  /* 0x00000003df00720c */ /* 0x000fc60003f06270 */
[----:B---3--:R0:W-:Y:S10]  /*2ed80*/  @!P2 ST.E.64 desc[UR36][R6.64], R4 ;  /* 0x000000040600a985 */ /* 0x0081f4000c101b24 */
[----:B------:R-:W-:Y:S05]  /*2ed90*/  @P0 BRA `(.L_x_3694) ;  /* 0x0000000000100947 */ /* 0x000fea0003800000 */
[----:B0-----:R-:W3:Y:S01]  /*2eda0*/  LDL.64 R6, [R1+0x3f8] ;  /* 0x0003f80001067983 */ /* 0x001ee20000100a00 */
[----:B------:R-:W-:-:S04]  /*2edb0*/  LEA R4, P0, R223, R8, 0x2 ;  /* 0x00000008df047211 */ /* 0x000fc800078010ff */
[----:B------:R-:W-:-:S05]  /*2edc0*/  LEA.HI.X R5, R223, R0, R34, 0x2, P0 ;  /* 0x00000000df057211 */ /* 0x000fca00000f1422 */
[----:B---3--:R3:W-:Y:S04]  /*2edd0*/  ST.E.64 desc[UR36][R4.64], R6 ;  /* 0x0000000604007985 */ /* 0x0087e8000c101b24 */
.L_x_3694:
[----:B------:R-:W-:Y:S05]  /*2ede0*/  BSYNC B1 ;  /* 0x0000000000017941 */ /* 0x000fea0003800000 */
.L_x_3693:
[----:B------:R-:W-:Y:S05]  /*2edf0*/  @P1 BRA `(.L_x_3690) ;  /* 0x0000000c00dc1947 */ /* 0x000fea0003800000 */
[----:B0--3--:R-:W3:Y:S01]  /*2ee00*/  LDL.64 R4, [R1+0x408] ;  /* 0x0004080001047983 */ /* 0x009ee20000100a00 */
[----:B------:R-:W-:Y:S02]  /*2ee10*/  SHF.R.S32.HI R3, RZ, 0x1f, R222 ;  /* 0x0000001fff037819 */ /* 0x000fe400000114de */
[----:B------:R-:W-:-:S04]  /*2ee20*/  LEA R8, P0, R222, R8, 0x2 ;  /* 0x00000008de087211 */ /* 0x000fc800078010ff */
[----:B------:R-:W-:-:S05]  /*2ee30*/  LEA.HI.X R9, R222, R0, R3, 0x2, P0 ;  /* 0x00000000de097211 */ /* 0x000fca00000f1403 */
[----:B---3--:R0:W-:Y:S01]  /*2ee40*/  ST.E.64 desc[UR36][R8.64], R4 ;  /* 0x0000000408007985 */ /* 0x0081e2000c101b24 */
[----:B------:R-:W-:Y:S05]  /*2ee50*/  BRA `(.L_x_3690) ;  /* 0x0000000c00c47947 */ /* 0x000fea0003800000 */
.L_x_3683:
[----:B------:R-:W-:Y:S01]  /*2ee60*/  ULDC.64 UR4, c[0x0][0xd08] ;  /* 0x0003420000047ab9 */ /* 0x000fe20000000a00 */
[----:B------:R-:W4:Y:S01]  /*2ee70*/  LDC.64 R6, c[0x0][0xd00] ;  /* 0x00034000ff067b82 */ /* 0x000f220000000a00 */
[----:B------:R-:W-:Y:S01]  /*2ee80*/  ISETP.NE.U32.AND P0, PT, RZ, UR4, PT ;  /* 0x00000004ff007c0c */ /* 0x000fe2000bf05070 */
[----:B------:R-:W-:-:S03]  /*2ee90*/  IMAD.MOV.U32 R3, RZ, RZ, RZ ;  /* 0x000000ffff037224 */ /* 0x000fc600078e00ff */
[----:B------:R-:W-:Y:S01]  /*2eea0*/  ISETP.NE.AND.EX P1, PT, RZ, UR5, PT, P0 ;  /* 0x00000005ff007c0c */ /* 0x000fe2000bf25300 */
[----:B------:R-:W-:Y:S02]  /*2eeb0*/  ULDC.64 UR4, c[0x0][0xd00] ;  /* 0x0003400000047ab9 */ /* 0x000fe40000000a00 */
[----:B------:R-:W-:-:S04]  /*2eec0*/  ISETP.NE.U32.AND P0, PT, RZ, UR4, PT ;  /* 0x00000004ff007c0c */ /* 0x000fc8000bf05070 */
[----:B------:R-:W-:-:S06]  /*2eed0*/  ISETP.NE.AND.EX P0, PT, RZ, UR5, PT, P0 ;  /* 0x00000005ff007c0c */ /* 0x000fcc000bf05300 */
[----:B------:R-:W2:Y:S01]  /*2eee0*/  @P1 LDC.64 R4, c[0x0][0xd08] ;  /* 0x00034200ff041b82 */ /* 0x000ea20000000a00 */
[----:B------:R-:W-:Y:S02]  /*2eef0*/  ULDC UR4, c[0x0][0xb88] ;  /* 0x0002e20000047ab9 */ /* 0x000fe40000000800 */
[----:B------:R-:W-:Y:S02]  /*2ef00*/  IMAD.U32 R0, RZ, RZ, UR4 ;  /* 0x00000004ff007e24 */ /* 0x000fe4000f8e00ff */
[----:B----4-:R-:W-:-:S05]  /*2ef10*/  IMAD.WIDE R6, R214, 0x4, R6 ;  /* 0x00000004d6067825 */ /* 0x010fca00078e0206 */
[----:B------:R4:W5:Y:S01]  /*2ef20*/  @P0 LDG.E R3, desc[UR36][R6.64] ;  /* 0x0000002406030981 */ /* 0x000962000c1e1900 */
[----:B------:R-:W3:Y:S01]  /*2ef30*/  S2R R30, SR_TID.X ;  /* 0x00000000001e7919 */ /* 0x000ee20000002100 */
[----:B--2---:R-:W-:-:S05]  /*2ef40*/  @P1 IMAD.WIDE R4, R214, 0x4, R4 ;  /* 0x00000004d6041825 */ /* 0x004fca00078e0204 */
[----:B------:R4:W5:Y:S01]  /*2ef50*/  @P1 LDG.E R0, desc[UR36][R4.64] ;  /* 0x0000002404001981 */ /* 0x000962000c1e1900 */
[----:B------:R-:W-:Y:S02]  /*2ef60*/  ISETP.NE.AND P2, PT, R213, RZ, PT ;  /* 0x000000ffd500720c */ /* 0x000fe40003f45270 */
[----:B------:R-:W-:-:S11]  /*2ef70*/  SHF.R.S32.HI R28, RZ, 0x1f, R214 ;  /* 0x0000001fff1c7819 */ /* 0x000fd600000114d6 */
[----:B------:R-:W2:Y:S01]  /*2ef80*/  @!P2 LDC R213, c[0x0][0xbd4] ;  /* 0x0002f500ffd5ab82 */ /* 0x000ea20000000800 */
[----:B---3--:R-:W-:-:S05]  /*2ef90*/  VIADD R8, R30, 0xffffff80 ;  /* 0xffffff801e087836 */ /* 0x008fca0000000000 */
[----:B------:R-:W-:Y:S02]  /*2efa0*/  ISETP.GT.AND P3, PT, R8, 0x3f, PT ;  /* 0x0000003f0800780c */ /* 0x000fe40003f64270 */
[----:B--2---:R-:W-:Y:S01]  /*2efb0*/  ISETP.GT.AND P2, PT, R213, 0x1, PT ;  /* 0x00000001d500780c */ /* 0x004fe20003f44270 */
[----:B----4-:R-:W-:-:S12]  /*2efc0*/  @P1 BRA `(.L_x_3695) ;  /* 0x0000000000101947 */ /* 0x010fd80003800000 */
[----:B------:R-:W-:Y:S05]  /*2efd0*/  @!P0 BRA `(.L_x_3695) ;  /* 0x00000000000c8947 */ /* 0x000fea0003800000 */
[----:B------:R-:W2:Y:S04]  /*2efe0*/  LDG.E R5, desc[UR36][R6.64] ;  /* 0x0000002406057981 */ /* 0x000ea8000c1e1900 */
[----:B-----5:R-:W2:Y:S02]  /*2eff0*/  LDG.E R0, desc[UR36][R6.64+0x4] ;  /* 0x0000042406007981 */ /* 0x020ea4000c1e1900 */
[----:B--2---:R-:W-:-:S07]  /*2f000*/  IMAD.IADD R0, R0, 0x1, -R5 ;  /* 0x0000000100007824 */ /* 0x004fce00078e0a05 */
.L_x_3695:
[----:B------:R-:W-:Y:S01]  /*2f010*/  BSSY B1, `(.L_x_3696) ;  /* 0x0000035000017945 */ /* 0x000fe20003800000 */
[----:B------:R-:W-:Y:S02]  /*2f020*/  SEL R29, R214, RZ, !P0 ;  /* 0x000000ffd61d7207 */ /* 0x000fe40004000000 */
[----:B------:R-:W-:Y:S02]  /*2f030*/  SEL R28, R28, RZ, !P0 ;  /* 0x000000ff1c1c7207 */ /* 0x000fe40004000000 */
[----:B-----5:R-:W-:Y:S01]  /*2f040*/  SHF.R.S32.HI R26, RZ, 0x1f, R3 ;  /* 0x0000001fff1a7819 */ /* 0x020fe20000011403 */
[----:B------:R-:W-:Y:S06]  /*2f050*/  @P3 BRA `(.L_x_3697) ;  /* 0x0000000000c03947 */ /* 0x000fec0003800000 */
[----:B------:R-:W2:Y:S01]  /*2f060*/  LDC R33, c[0x0][0xce8] ;  /* 0x00033a00ff217b82 */ /* 0x000ea20000000800 */
[----:B------:R-:W-:Y:S01]  /*2f070*/  IADD3 R31, R181, -0x80, R30 ;  /* 0xffffff80b51f7810 */ /* 0x000fe20007ffe01e */
[----:B--2---:R-:W-:-:S05]  /*2f080*/  IMAD R4, R0, R33, RZ ;  /* 0x0000002100047224 */ /* 0x004fca00078e02ff */
[----:B------:R-:W-:-:S13]  /*2f090*/  ISETP.GE.AND P0, PT, R31, R4, PT ;  /* 0x000000041f00720c */ /* 0x000fda0003f06270 */
[----:B------:R-:W-:Y:S05]  /*2f0a0*/  @P0 BRA `(.L_x_3697) ;  /* 0x0000000000ac0947 */ /* 0x000fea0003800000 */
[----:B------:R-:W-:Y:S01]  /*2f0b0*/  IMAD.MOV.U32 R24, RZ, RZ, 0xab8 ;  /* 0x00000ab8ff187424 */ /* 0x000fe200078e00ff */
[----:B------:R-:W-:Y:S01]  /*2f0c0*/  ISETP.GT.AND P0, PT, R213, 0x1, PT ;  /* 0x00000001d500780c */ /* 0x000fe20003f04270 */
[----:B------:R-:W2:Y:S01]  /*2f0d0*/  LDC.64 R10, c[0x0][0xca8] ;  /* 0x00032a00ff0a7b82 */ /* 0x000ea20000000a00 */
[----:B------:R-:W-:Y:S01]  /*2f0e0*/  ISETP.NE.AND P1, PT, R33, 0x1, PT ;  /* 0x000000012100780c */ /* 0x000fe20003f25270 */
[----:B------:R-:W-:Y:S01]  /*2f0f0*/  IMAD.MOV.U32 R21, RZ, RZ, R31 ;  /* 0x000000ffff157224 */ /* 0x000fe200078e001f */
[----:B------:R-:W-:-:S05]  /*2f100*/  SEL R24, R24, 0xa78, P0 ;  /* 0x00000a7818187807 */ /* 0x000fca0000000000 */
[----:B------:R-:W3:Y:S08]  /*2f110*/  LDC.64 R4, c[0x0][R24+0x220] ;  /* 0x0000880018047b82 */ /* 0x000ef00000000a00 */
[----:B------:R-:W4:Y:S08]  /*2f120*/  LDC.64 R12, c[0x0][R24+0x218] ;  /* 0x00008600180c7b82 */ /* 0x000f300000000a00 */
[----:B------:R-:W5:Y:S08]  /*2f130*/  LDC.64 R6, c[0x0][R24+0x228] ;  /* 0x00008a0018067b82 */ /* 0x000f700000000a00 */
[----:B------:R-:W0:Y:S08]  /*2f140*/  @P1 LDC R20, c[0x0][0xcec] ;  /* 0x00033b00ff141b82 */ /* 0x000e300000000800 */
[----:B------:R-:W1:Y:S08]  /*2f150*/  LDC.64 R8, c[0x0][R24+0x210] ;  /* 0x0000840018087b82 */ /* 0x000e700000000a00 */
[----:B------:R-:W5:Y:S01]  /*2f160*/  @P1 LDC R27, c[0x0][0xcf0] ;  /* 0x00033c00ff1b1b82 */ /* 0x000f620000000800 */
[----:B0-----:R-:W-:-:S07]  /*2f170*/  @P1 IMAD.HI.U32 R20, R31, R20, RZ ;  /* 0x000000141f141227 */ /* 0x001fce00078e00ff */
[----:B--2---:R-:W0:Y:S01]  /*2f180*/  @!P0 LDC R10, c[0x0][0xc50] ;  /* 0x00031400ff0a8b82 */ /* 0x004e220000000800 */
[-C--:B---3--:R-:W-:Y:S02]  /*2f190*/  IMAD R5, R5, R29.reuse, RZ ;  /* 0x0000001d05057224 */ /* 0x088fe400078e02ff */
[----:B------:R-:W-:-:S05]  /*2f1a0*/  IMAD.WIDE.U32 R14, R4, R29, RZ ;  /* 0x0000001d040e7225 */ /* 0x000fca00078e00ff */
[----:B------:R-:W2:Y:S01]  /*2f1b0*/  @!P0 LDC R11, c[0x0][0xc54] ;  /* 0x00031500ff0b8b82 */ /* 0x000ea20000000800 */
[-C--:B----4-:R-:W-:Y:S02]  /*2f1c0*/  IMAD R25, R13, R157.reuse, RZ ;  /* 0x0000009d0d197224 */ /* 0x090fe400078e02ff */
[----:B------:R-:W-:Y:S01]  /*2f1d0*/  IMAD.WIDE.U32 R12, R12, R157, RZ ;  /* 0x0000009d0c0c7225 */ /* 0x000fe200078e00ff */
[----:B-----5:R-:W-:-:S03]  /*2f1e0*/  @P1 SHF.R.U32.HI R21, RZ, R27, R20 ;  /* 0x0000001bff151219 */ /* 0x020fc60000011614 */
[----:B------:R-:W-:Y:S01]  /*2f1f0*/  IMAD R27, R4, R28, R5 ;  /* 0x0000001c041b7224 */ /* 0x000fe200078e0205 */
[----:B------:R-:W-:Y:S01]  /*2f200*/  SEL R5, R220, RZ, P0 ;  /* 0x000000ffdc057207 */ /* 0x000fe20000000000 */
[----:B------:R-:W-:Y:S01]  /*2f210*/  IMAD.IADD R25, R13, 0x1, R25 ;  /* 0x000000010d197824 */ /* 0x000fe200078e0219 */
[----:B------:R-:W-:Y:S01]  /*2f220*/  IADD3 R12, P1, P3, R14, R12, R3 ;  /* 0x0000000c0e0c7210 */ /* 0x000fe20007b3e003 */
[----:B------:R-:W-:Y:S02]  /*2f230*/  IMAD.MOV R4, RZ, RZ, -R21 ;  /* 0x000000ffff047224 */ /* 0x000fe400078e0a15 */
[----:B------:R-:W-:Y:S02]  /*2f240*/  IMAD.IADD R27, R15, 0x1, R27 ;  /* 0x000000010f1b7824 */ /* 0x000fe400078e021b */
        /* <DEDUP_REMOVED lines=8> */
[-C--:B-1----:R-:W-:Y:S01]  /*2f2d0*/  IMAD R4, R9, R5.reuse, RZ ;  /* 0x0000000509047224 */ /* 0x082fe200078e02ff */
[----:B------:R-:W-:Y:S01]  /*2f2e0*/  SHF.R.S32.HI R13, RZ, 0x1f, R5 ;  /* 0x0000001fff0d7819 */ /* 0x000fe20000011405 */
[----:B------:R-:W-:-:S04]  /*2f2f0*/  IMAD.WIDE.U32 R6, R8, R5, R6 ;  /* 0x0000000508067225 */ /* 0x000fc800078e0006 */
[----:B------:R-:W-:Y:S01]  /*2f300*/  IMAD R13, R8, R13, R4 ;  /* 0x0000000d080d7224 */ /* 0x000fe200078e0204 */
[----:B0-----:R-:W-:Y:S01]  /*2f310*/  LEA R10, P0, R6, R10, 0x2 ;  /* 0x0000000a060a7211 */ /* 0x001fe200078010ff */
[----:B------:R-:W-:Y:S02]  /*2f320*/  IMAD.MOV.U32 R5, RZ, RZ, -0x800000 ;  /* 0xff800000ff057424 */ /* 0x000fe400078e00ff */
[----:B------:R-:W-:-:S05]  /*2f330*/  IMAD.IADD R4, R7, 0x1, R13 ;  /* 0x0000000107047824 */ /* 0x000fca00078e020d */
[----:B--2---:R-:W-:-:S05]  /*2f340*/  LEA.HI.X R11, R6, R11, R4, 0x2, P0 ;  /* 0x0000000b060b7211 */ /* 0x004fca00000f1404 */
[----:B------:R2:W-:Y:S02]  /*2f350*/  STG.E desc[UR36][R10.64], R5 ;  /* 0x000000050a007986 */ /* 0x0005e4000c101924 */
.L_x_3697:
[----:B------:R-:W-:Y:S05]  /*2f360*/  BSYNC B1 ;  /* 0x0000000000017941 */ /* 0x000fea0003800000 */
.L_x_3696:
[----:B------:R-:W-:Y:S05]  /*2f370*/  @P2 BRA `(.L_x_3690) ;  /* 0x00000008007c2947 */ /* 0x000fea0003800000 */
[----:B--2---:R-:W2:Y:S01]  /*2f380*/  LDC R11, c[0x0][0xce8] ;  /* 0x00033a00ff0b7b82 */ /* 0x004ea20000000800 */
[----:B------:R-:W-:Y:S01]  /*2f390*/  ULDC.64 UR4, c[0x0][0xba0] ;  /* 0x0002e80000047ab9 */ /* 0x000fe20000000a00 */
[----:B------:R-:W-:Y:S01]  /*2f3a0*/  VIADD R14, R30, 0xffffff80 ;  /* 0xffffff801e0e7836 */ /* 0x000fe20000000000 */
[----:B------:R-:W-:Y:S01]  /*2f3b0*/  BSSY B1, `(.L_x_3698) ;  /* 0x0000077000017945 */ /* 0x000fe20003800000 */
[----:B------:R-:W-:Y:S01]  /*2f3c0*/  IMAD R6, R26, UR4, RZ ;  /* 0x000000041a067c24 */ /* 0x000fe2000f8e02ff */
[----:B------:R-:W-:Y:S01]  /*2f3d0*/  SHF.R.S32.HI R31, RZ, 0x1f, R216 ;  /* 0x0000001fff1f7819 */ /* 0x000fe200000114d8 */
[----:B------:R-:W-:Y:S01]  /*2f3e0*/  VIADD R24, R30, 0xffffff80 ;  /* 0xffffff801e187836 */ /* 0x000fe20000000000 */
[----:B------:R-:W-:Y:S01]  /*2f3f0*/  SHF.R.S32.HI R14, RZ, 0x1f, R14 ;  /* 0x0000001fff0e7819 */ /* 0x000fe2000001140e */
[----:B------:R-:W3:Y:S01]  /*2f400*/  LDC R13, c[0x0][0xbc8] ;  /* 0x0002f200ff0d7b82 */ /* 0x000ee20000000800 */
[----:B------:R-:W-:Y:S01]  /*2f410*/  IMAD.WIDE.U32 R4, R3, UR4, RZ ;  /* 0x0000000403047c25 */ /* 0x000fe2000f8e00ff */
[----:B------:R-:W-:-:S02]  /*2f420*/  SHF.R.S32.HI R30, RZ, 0x1f, R215 ;  /* 0x0000001fff1e7819 */ /* 0x000fc400000114d7 */
[----:B------:R-:W-:Y:S01]  /*2f430*/  LEA.HI R14, R14, R24, RZ, 0x3 ;  /* 0x000000180e0e7211 */ /* 0x000fe200078f18ff */
[----:B------:R-:W-:Y:S01]  /*2f440*/  IMAD R3, R3, UR5, R6 ;  /* 0x0000000503037c24 */ /* 0x000fe2000f8e0206 */
[----:B------:R-:W-:Y:S01]  /*2f450*/  ULDC.64 UR4, c[0x0][0xbe8] ;  /* 0x0002fa0000047ab9 */ /* 0x000fe20000000a00 */
[C---:B------:R-:W-:Y:S01]  /*2f460*/  VIADD R25, R166.reuse, 0x180 ;  /* 0x00000180a6197836 */ /* 0x040fe20000000000 */
[----:B------:R-:W-:Y:S01]  /*2f470*/  SHF.R.S32.HI R14, RZ, 0x3, R14 ;  /* 0x00000003ff0e7819 */ /* 0x000fe2000001140e */
[----:B------:R-:W-:Y:S01]  /*2f480*/  IMAD.IADD R5, R5, 0x1, R3 ;  /* 0x0000000105057824 */ /* 0x000fe200078e0203 */
[----:B------:R-:W-:Y:S01]  /*2f490*/  SHF.R.S32.HI R32, RZ, 0x1f, R217 ;  /* 0x0000001fff207819 */ /* 0x000fe200000114d9 */
[----:B------:R-:W-:Y:S01]  /*2f4a0*/  VIADD R20, R166, 0x1c0 ;  /* 0x000001c0a6147836 */ /* 0x000fe20000000000 */
[----:B------:R-:W-:Y:S01]  /*2f4b0*/  SHF.R.S32.HI R33, RZ, 0x1f, R218 ;  /* 0x0000001fff217819 */ /* 0x000fe200000114da */
[----:B------:R-:W-:Y:S01]  /*2f4c0*/  IMAD.WIDE.U32 R4, R157, UR4, R4 ;  /* 0x000000049d047c25 */ /* 0x000fe2000f8e0004 */
[----:B------:R-:W-:-:S02]  /*2f4d0*/  SHF.R.S32.HI R34, RZ, 0x1f, R219 ;  /* 0x0000001fff227819 */ /* 0x000fc400000114db */
[----:B--2---:R-:W-:Y:S01]  /*2f4e0*/  ISETP.NE.AND P0, PT, R11, 0x1, PT ;  /* 0x000000010b00780c */ /* 0x004fe20003f05270 */
[----:B------:R-:W-:Y:S01]  /*2f4f0*/  IMAD R5, R157, UR5, R5 ;  /* 0x000000059d057c24 */ /* 0x000fe2000f8e0205 */
[----:B------:R-:W-:Y:S01]  /*2f500*/  ULDC.64 UR4, c[0x0][0xbf0] ;  /* 0x0002fc0000047ab9 */ /* 0x000fe20000000a00 */
[----:B------:R-:W-:Y:S02]  /*2f510*/  IMAD R6, R221, 0x20, R14 ;  /* 0x00000020dd067824 */ /* 0x000fe400078e020e */
[----:B------:R-:W-:Y:S02]  /*2f520*/  IMAD R3, R28, UR4, RZ ;  /* 0x000000041c037c24 */ /* 0x000fe4000f8e02ff */
[----:B------:R-:W-:Y:S01]  /*2f530*/  IMAD.IADD R8, R181, 0x1, R6 ;  /* 0x00000001b5087824 */ /* 0x000fe200078e0206 */
[-C--:B---3--:R-:W-:Y:S01]  /*2f540*/  ISETP.GE.AND P1, PT, R219, R13.reuse, PT ;  /* 0x0000000ddb00720c */ /* 0x088fe20003f26270 */
[C---:B------:R-:W-:Y:S01]  /*2f550*/  IMAD R3, R29.reuse, UR5, R3 ;  /* 0x000000051d037c24 */ /* 0x040fe2000f8e0203 */
[-C--:B------:R-:W-:Y:S01]  /*2f560*/  ISETP.GE.AND P2, PT, R166, R13.reuse, PT ;  /* 0x0000000da600720c */ /* 0x080fe20003f46270 */
[----:B------:R-:W-:Y:S01]  /*2f570*/  IMAD.WIDE.U32 R4, R29, UR4, R4 ;  /* 0x000000041d047c25 */ /* 0x000fe2000f8e0004 */
[----:B------:R-:W-:Y:S01]  /*2f580*/  SEL R10, RZ, 0xffffffff, P1 ;  /* 0xffffffffff0a7807 */ /* 0x000fe20000800000 */
[----:B------:R-:W2:Y:S01]  /*2f590*/  @P0 LDC R7, c[0x0][0xcec] ;  /* 0x00033b00ff070b82 */ /* 0x000ea20000000800 */
[----:B------:R-:W-:Y:S01]  /*2f5a0*/  ISETP.GE.AND P1, PT, R218, R13, PT ;  /* 0x0000000dda00720c */ /* 0x000fe20003f26270 */
[----:B------:R-:W-:Y:S01]  /*2f5b0*/  IMAD.IADD R5, R5, 0x1, R3 ;  /* 0x0000000105057824 */ /* 0x000fe200078e0203 */
[----:B------:R-:W-:Y:S01]  /*2f5c0*/  ULDC.64 UR4, c[0x0][0xbe0] ;  /* 0x0002f80000047ab9 */ /* 0x000fe20000000a00 */
[----:B------:R-:W-:-:S02]  /*2f5d0*/  IMAD.SHL.U32 R10, R10, 0x2, RZ ;  /* 0x000000020a0a7824 */ /* 0x000fc400078e00ff */
[----:B------:R-:W-:Y:S02]  /*2f5e0*/  IMAD.MOV.U32 R3, RZ, RZ, R8 ;  /* 0x000000ffff037224 */ /* 0x000fe400078e0008 */
[----:B------:R-:W3:Y:S01]  /*2f5f0*/  @P0 LDC R9, c[0x0][0xcf0] ;  /* 0x00033c00ff090b82 */ /* 0x000ee20000000800 */
[----:B------:R-:W-:Y:S02]  /*2f600*/  IMAD R21, R0, R11, RZ ;  /* 0x0000000b00157224 */ /* 0x000fe400078e02ff */
[C---:B------:R-:W-:Y:S02]  /*2f610*/  VIADD R24, R166.reuse, 0x1c0 ;  /* 0x000001c0a6187836 */ /* 0x040fe40000000000 */
[----:B------:R-:W-:-:S03]  /*2f620*/  VIADD R27, R166, 0x180 ;  /* 0x00000180a61b7836 */ /* 0x000fc60000000000 */
[----:B------:R-:W-:Y:S02]  /*2f630*/  SHF.R.S32.HI R24, RZ, 0x1f, R24 ;  /* 0x0000001fff187819 */ /* 0x000fe40000011418 */
[----:B------:R-:W-:Y:S01]  /*2f640*/  SHF.R.S32.HI R27, RZ, 0x1f, R27 ;  /* 0x0000001fff1b7819 */ /* 0x000fe2000001141b */
[----:B--2---:R-:W-:Y:S01]  /*2f650*/  @P0 IMAD.HI.U32 R6, R8, R7, RZ ;  /* 0x0000000708060227 */ /* 0x004fe200078e00ff */
[----:B------:R-:W-:Y:S02]  /*2f660*/  SEL R7, RZ, 0x1, P2 ;  /* 0x00000001ff077807 */ /* 0x000fe40001000000 */
[----:B------:R-:W-:Y:S02]  /*2f670*/  ISETP.GE.AND P2, PT, R20, R13, PT ;  /* 0x0000000d1400720c */ /* 0x000fe40003f46270 */
[----:B---3--:R-:W-:Y:S02]  /*2f680*/  @P0 SHF.R.U32.HI R3, RZ, R9, R6 ;  /* 0x00000009ff030219 */ /* 0x008fe40000011606 */
[----:B------:R-:W-:-:S02]  /*2f690*/  LOP3.LUT R9, R10, 0x2, R7, 0xe2, !PT ;  /* 0x000000020a097812 */ /* 0x000fc400078ee207 */
[----:B------:R-:W-:Y:S01]  /*2f6a0*/  SEL R10, RZ, 0xffffffff, P1 ;  /* 0xffffffffff0a7807 */ /* 0x000fe20000800000 */
[--C-:B------:R-:W-:Y:S01]  /*2f6b0*/  IMAD.MOV R7, RZ, RZ, -R3.reuse ;  /* 0x000000ffff077224 */ /* 0x100fe200078e0a03 */
[----:B------:R-:W-:Y:S01]  /*2f6c0*/  SHF.R.S32.HI R6, RZ, 0x1f, R3 ;  /* 0x0000001fff067819 */ /* 0x000fe20000011403 */
[----:B------:R-:W-:Y:S01]  /*2f6d0*/  IMAD.WIDE.U32 R4, R3, UR4, R4 ;  /* 0x0000000403047c25 */ /* 0x000fe2000f8e0004 */
[-C--:B------:R-:W-:Y:S02]  /*2f6e0*/  ISETP.GE.AND P0, PT, R217, R13.reuse, PT ;  /* 0x0000000dd900720c */ /* 0x080fe40003f06270 */
[----:B------:R-:W-:Y:S01]  /*2f6f0*/  ISETP.GE.AND P1, PT, R216, R13, PT ;  /* 0x0000000dd800720c */ /* 0x000fe20003f26270 */
[----:B------:R-:W-:Y:S01]  /*2f700*/  IMAD.SHL.U32 R12, R10, 0x4, RZ ;  /* 0x000000040a0c7824 */ /* 0x000fe200078e00ff */
[----:B------:R-:W-:Y:S01]  /*2f710*/  SEL R10, RZ, 0xffffffff, P0 ;  /* 0xffffffffff0a7807 */ /* 0x000fe20000000000 */
[----:B------:R-:W-:Y:S01]  /*2f720*/  IMAD R7, R11, R7, R8 ;  /* 0x000000070b077224 */ /* 0x000fe200078e0208 */
[-C--:B------:R-:W-:Y:S01]  /*2f730*/  ISETP.GE.AND P0, PT, R215, R13.reuse, PT ;  /* 0x0000000dd700720c */ /* 0x080fe20003f06270 */
[----:B------:R-:W-:Y:S01]  /*2f740*/  IMAD R6, R6, UR4, RZ ;  /* 0x0000000406067c24 */ /* 0x000fe2000f8e02ff */
[----:B------:R-:W-:Y:S01]  /*2f750*/  LOP3.LUT R8, R12, 0x4, R9, 0xe2, !PT ;  /* 0x000000040c087812 */ /* 0x000fe200078ee209 */
[----:B------:R-:W-:Y:S01]  /*2f760*/  IMAD.SHL.U32 R15, R10, 0x8, RZ ;  /* 0x000000080a0f7824 */ /* 0x000fe200078e00ff */
[----:B------:R-:W-:Y:S01]  /*2f770*/  SEL R10, RZ, 0xffffffff, P0 ;  /* 0xffffffffff0a7807 */ /* 0x000fe20000000000 */
[----:B------:R-:W-:Y:S01]  /*2f780*/  IMAD R9, R3, UR5, R6 ;  /* 0x0000000503097c24 */ /* 0x000fe2000f8e0206 */
[----:B------:R-:W-:Y:S01]  /*2f790*/  SHF.R.S32.HI R3, RZ, 0x1f, R7 ;  /* 0x0000001fff037819 */ /* 0x000fe20000011407 */
[----:B------:R-:W-:Y:S01]  /*2f7a0*/  ULDC.64 UR4, c[0x0][0xbd8] ;  /* 0x0002f60000047ab9 */ /* 0x000fe20000000a00 */
[----:B------:R-:W-:Y:S01]  /*2f7b0*/  SEL R6, RZ, 0xffffffff, P1 ;  /* 0xffffffffff067807 */ /* 0x000fe20000800000 */
[----:B------:R-:W-:Y:S01]  /*2f7c0*/  IMAD.IADD R5, R5, 0x1, R9 ;  /* 0x0000000105057824 */ /* 0x000fe200078e0209 */
[----:B------:R-:W-:Y:S01]  /*2f7d0*/  ISETP.GE.AND P0, PT, R25, R13, PT ;  /* 0x0000000d1900720c */ /* 0x000fe20003f06270 */
[----:B------:R-:W-:Y:S01]  /*2f7e0*/  IMAD R0, R3, UR4, RZ ;  /* 0x0000000403007c24 */ /* 0x000fe2000f8e02ff */
[----:B------:R-:W-:Y:S01]  /*2f7f0*/  LOP3.LUT R8, R15, 0x8, R8, 0xe2, !PT ;  /* 0x000000080f087812 */ /* 0x000fe200078ee208 */
[----:B------:R-:W-:-:S02]  /*2f800*/  IMAD.SHL.U32 R15, R6, 0x10, RZ ;  /* 0x00000010060f7824 */ /* 0x000fc400078e00ff */
[----:B------:R-:W-:Y:S02]  /*2f810*/  IMAD R3, R7, UR5, R0 ;  /* 0x0000000507037c24 */ /* 0x000fe4000f8e0200 */
[----:B------:R-:W-:Y:S01]  /*2f820*/  IMAD.IADD R0, R14, 0x1, R181 ;  /* 0x000000010e007824 */ /* 0x000fe200078e02b5 */
[----:B------:R-:W-:Y:S01]  /*2f830*/  LOP3.LUT R8, R15, 0x10, R8, 0xe2, !PT ;  /* 0x000000100f087812 */ /* 0x000fe200078ee208 */
[----:B------:R-:W-:Y:S01]  /*2f840*/  IMAD.WIDE.U32 R4, R7, UR4, R4 ;  /* 0x0000000407047c25 */ /* 0x000fe2000f8e0004 */
[----:B------:R-:W-:Y:S01]  /*2f850*/  SEL R7, RZ, 0x40, P0 ;  /* 0x00000040ff077807 */ /* 0x000fe20000000000 */
[----:B------:R-:W-:Y:S01]  /*2f860*/  ULDC.64 UR4, c[0x0][0xb80] ;  /* 0x0002e00000047ab9 */ /* 0x000fe20000000a00 */
[----:B------:R-:W-:Y:S01]  /*2f870*/  ISETP.GE.AND P0, PT, R0, R21, PT ;  /* 0x000000150000720c */ /* 0x000fe20003f06270 */
[----:B------:R-:W-:Y:S01]  /*2f880*/  IMAD.SHL.U32 R9, R10, 0x20, RZ ;  /* 0x000000200a097824 */ /* 0x000fe200078e00ff */
[----:B------:R-:W-:Y:S01]  /*2f890*/  LEA R12, P1, R4, UR4, 0x1 ;  /* 0x00000004040c7c11 */ /* 0x000fe2000f8208ff */
[----:B------:R-:W-:Y:S01]  /*2f8a0*/  IMAD.IADD R3, R5, 0x1, R3 ;  /* 0x0000000105037824 */ /* 0x000fe200078e0203 */
[----:B------:R-:W-:-:S02]  /*2f8b0*/  SEL R5, RZ, 0x80, P2 ;  /* 0x00000080ff057807 */ /* 0x000fc40001000000 */
[----:B------:R-:W-:Y:S01]  /*2f8c0*/  LOP3.LUT R8, R9, 0x20, R8, 0xe2, !PT ;  /* 0x0000002009087812 */ /* 0x000fe200078ee208 */
[----:B------:R2:W3:Y:S01]  /*2f8d0*/  SHFL.IDX PT, R10, R12, RZ, 0x181f ;  /* 0x00181fff0c0a7589 */ /* 0x0004e200000e0000 */
[----:B------:R-:W-:Y:S02]  /*2f8e0*/  LEA.HI.X R3, R4, UR5, R3, 0x1, P1 ;  /* 0x0000000504037c11 */ /* 0x000fe400088f0c03 */
[----:B------:R-:W-:-:S03]  /*2f8f0*/  LOP3.LUT R14, R8, R7, RZ, 0xfc, !PT ;  /* 0x00000007080e7212 */ /* 0x000fc600078efcff */
[----:B------:R2:W4:Y:S01]  /*2f900*/  SHFL.IDX PT, R11, R3, RZ, 0x181f ;  /* 0x00181fff030b7589 */ /* 0x00052200000e0000 */
[----:B------:R-:W-:Y:S01]  /*2f910*/  LOP3.LUT R15, R14, R5, RZ, 0xfc, !PT ;  /* 0x000000050e0f7212 */ /* 0x000fe200078efcff */
[----:B------:R-:W-:Y:S06]  /*2f920*/  @P0 BRA `(.L_x_3699) ;  /* 0x00000000007c0947 */ /* 0x000fec0003800000 */
[-C--:B------:R-:W-:Y:S02]  /*2f930*/  ISETP.GE.AND P2, PT, R219, R13.reuse, PT ;  /* 0x0000000ddb00720c */ /* 0x080fe40003f46270 */
[-C--:B------:R-:W-:Y:S02]  /*2f940*/  ISETP.GE.AND P1, PT, R166, R13.reuse, PT ;  /* 0x0000000da600720c */ /* 0x080fe40003f26270 */
[-C--:B------:R-:W-:Y:S02]  /*2f950*/  ISETP.GE.AND P5, PT, R218, R13.reuse, PT ;  /* 0x0000000dda00720c */ /* 0x080fe40003fa6270 */
[----:B------:R-:W-:-:S07]  /*2f960*/  ISETP.GE.AND P3, PT, R217, R13, PT ;  /* 0x0000000dd900720c */ /* 0x000fce0003f66270 */
[C---:B---3--:R-:W-:Y:S02]  /*2f970*/  @!P2 LEA R4, P0, R219.reuse, R10, 0x1 ;  /* 0x0000000adb04a211 */ /* 0x048fe400078008ff */
[----:B----4-:R-:W-:Y:S02]  /*2f980*/  @!P1 IMAD.WIDE R6, R166, 0x2, R10 ;  /* 0x00000002a6069825 */ /* 0x010fe400078e020a */
[----:B------:R-:W-:Y:S02]  /*2f990*/  @!P2 LEA.HI.X R5, R219, R11, R34, 0x1, P0 ;  /* 0x0000000bdb05a211 */ /* 0x000fe400000f0c22 */
[----:B------:R-:W-:Y:S01]  /*2f9a0*/  LOP3.LUT P0, RZ, R14, 0x40, RZ, 0xc0, !PT ;  /* 0x000000400eff7812 */ /* 0x000fe2000780c0ff */
[----:B------:R3:W-:Y:S01]  /*2f9b0*/  @!P1 ST.E.128 desc[UR36][R6.64], RZ ;  /* 0x000000ff06009985 */ /* 0x0007e2000c101d24 */
[----:B------:R-:W-:-:S03]  /*2f9c0*/  ISETP.GE.AND P1, PT, R215, R13, PT ;  /* 0x0000000dd700720c */ /* 0x000fc60003f26270 */
[----:B------:R4:W-:Y:S01]  /*2f9d0*/  @!P2 ST.E.128 desc[UR36][R4.64], RZ ;  /* 0x000000ff0400a985 */ /* 0x0009e2000c101d24 */
[----:B------:R-:W-:Y:S02]  /*2f9e0*/  ISETP.GE.AND P2, PT, R216, R13, PT ;  /* 0x0000000dd800720c */ /* 0x000fe40003f46270 */
[----:B---3--:R-:W-:-:S04]  /*2f9f0*/  @!P5 LEA R6, P4, R218, R10, 0x1 ;  /* 0x0000000ada06d211 */ /* 0x008fc800078808ff */
[-C--:B------:R-:W-:Y:S02]  /*2fa00*/  @!P5 LEA.HI.X R7, R218, R11.reuse, R33, 0x1, P4 ;  /* 0x0000000bda07d211 */ /* 0x080fe400020f0c21 */
[----:B------:R-:W-:Y:S02]  /*2fa10*/  LOP3.LUT P4, RZ, R15, 0x80, RZ, 0xc0, !PT ;  /* 0x000000800fff7812 */ /* 0x000fe4000788c0ff */
[CC--:B----4-:R-:W-:Y:S01]  /*2fa20*/  @!P3 LEA R4, P6, R217.reuse, R10.reuse, 0x1 ;  /* 0x0000000ad904b211 */ /* 0x0d0fe200078c08ff */
[----:B------:R3:W-:Y:S02]  /*2fa30*/  @!P5 ST.E.128 desc[UR36][R6.64], RZ ;  /* 0x000000ff0600d985 */ /* 0x0007e4000c101d24 */
[C---:B------:R-:W-:Y:S02]  /*2fa40*/  @!P2 LEA R8, P5, R216.reuse, R10, 0x1 ;  /* 0x0000000ad808a211 */ /* 0x040fe400078a08ff */
[-C--:B------:R-:W-:Y:S02]  /*2fa50*/  @!P3 LEA.HI.X R5, R217, R11.reuse, R32, 0x1, P6 ;  /* 0x0000000bd905b211 */ /* 0x080fe400030f0c20 */
[----:B------:R-:W-:-:S03]  /*2fa60*/  @!P2 LEA.HI.X R9, R216, R11, R31, 0x1, P5 ;  /* 0x0000000bd809a211 */ /* 0x000fc600028f0c1f */
[----:B------:R4:W-:Y:S01]  /*2fa70*/  @!P3 ST.E.128 desc[UR36][R4.64], RZ ;  /* 0x000000ff0400b985 */ /* 0x0009e2000c101d24 */
[----:B---3--:R-:W-:-:S03]  /*2fa80*/  @!P1 LEA R6, P6, R215, R10, 0x1 ;  /* 0x0000000ad7069211 */ /* 0x008fc600078c08ff */
[----:B------:R3:W-:Y:S01]  /*2fa90*/  @!P2 ST.E.128 desc[UR36][R8.64], RZ ;  /* 0x000000ff0800a985 */ /* 0x0007e2000c101d24 */
[----:B------:R-:W-:Y:S02]  /*2faa0*/  @!P1 LEA.HI.X R7, R215, R11, R30, 0x1, P6 ;  /* 0x0000000bd7079211 */ /* 0x000fe400030f0c1e */
[----:B----4-:R-:W-:-:S03]  /*2fab0*/  @P0 LEA R4, P3, R25, R10, 0x1 ;  /* 0x0000000a19040211 */ /* 0x010fc600078608ff */
[----:B------:R3:W-:Y:S01]  /*2fac0*/  @!P1 ST.E.128 desc[UR36][R6.64], RZ ;  /* 0x000000ff06009985 */ /* 0x0007e2000c101d24 */
[C---:B------:R-:W-:Y:S02]  /*2fad0*/  @P4 LEA R10, P5, R20.reuse, R10, 0x1 ;  /* 0x0000000a140a4211 */ /* 0x040fe400078a08ff */
[-C--:B------:R-:W-:Y:S02]  /*2fae0*/  @P0 LEA.HI.X R5, R25, R11.reuse, R27, 0x1, P3 ;  /* 0x0000000b19050211 */ /* 0x080fe400018f0c1b */
[----:B------:R-:W-:-:S03]  /*2faf0*/  @P4 LEA.HI.X R11, R20, R11, R24, 0x1, P5 ;  /* 0x0000000b140b4211 */ /* 0x000fc600028f0c18 */
[----:B------:R3:W-:Y:S04]  /*2fb00*/  @P0 ST.E.128 desc[UR36][R4.64], RZ ;  /* 0x000000ff04000985 */ /* 0x0007e8000c101d24 */
[----:B------:R3:W-:Y:S02]  /*2fb10*/  @P4 ST.E.128 desc[UR36][R10.64], RZ ;  /* 0x000000ff0a004985 */ /* 0x0007e4000c101d24 */
.L_x_3699:
[----:B------:R-:W-:Y:S05]  /*2fb20*/  BSYNC B1 ;  /* 0x0000000000017941 */ /* 0x000fea0003800000 */
.L_x_3698:
[----:B------:R-:W-:Y:S01]  /*2fb30*/  VIADD R0, R0, 0x20 ;  /* 0x0000002000007836 */ /* 0x000fe20000000000 */
[----:B---34-:R3:W4:Y:S04]  /*2fb40*/  SHFL.IDX PT, R11, R3, 0x1, 0x181f ;  /* 0x00381f00030b7f89 */ /* 0x01872800000e0000 */
[----:B------:R-:W-:Y:S01]  /*2fb50*/  ISETP.GE.AND P0, PT, R0, R21, PT ;  /* 0x000000150000720c */ /* 0x000fe20003f06270 */
[----:B------:R3:W0:-:S12]  /*2fb60*/  SHFL.IDX PT, R10, R12, 0x1, 0x181f ;  /* 0x00381f000c0a7f89 */ /* 0x00061800000e0000 */
[----:B---3--:R-:W-:Y:S05]  /*2fb70*/  @P0 BRA `(.L_x_3690) ;  /* 0x00000000007c0947 */ /* 0x008fea0003800000 */
[-C--:B------:R-:W-:Y:S02]  /*2fb80*/  ISETP.GE.AND P6, PT, R166, R13.reuse, PT ;  /* 0x0000000da600720c */ /* 0x080fe40003fc6270 */
[-C--:B------:R-:W-:Y:S02]  /*2fb90*/  ISETP.GE.AND P5, PT, R219, R13.reuse, PT ;  /* 0x0000000ddb00720c */ /* 0x080fe40003fa6270 */
[-C--:B------:R-:W-:Y:S02]  /*2fba0*/  ISETP.GE.AND P4, PT, R218, R13.reuse, PT ;  /* 0x0000000dda00720c */ /* 0x080fe40003f86270 */
[-C--:B------:R-:W-:Y:S02]  /*2fbb0*/  ISETP.GE.AND P3, PT, R217, R13.reuse, PT ;  /* 0x0000000dd900720c */ /* 0x080fe40003f66270 */
[-C--:B------:R-:W-:Y:S02]  /*2fbc0*/  ISETP.GE.AND P2, PT, R216, R13.reuse, PT ;  /* 0x0000000dd800720c */ /* 0x080fe40003f46270 */
[----:B------:R-:W-:-:S03]  /*2fbd0*/  ISETP.GE.AND P1, PT, R215, R13, PT ;  /* 0x0000000dd700720c */ /* 0x000fc60003f26270 */
[----:B0---4-:R-:W-:Y:S02]  /*2fbe0*/  @!P6 IMAD.WIDE R6, R166, 0x2, R10 ;  /* 0x00000002a606e825 */ /* 0x011fe400078e020a */
[----:B------:R-:W-:-:S03]  /*2fbf0*/  @!P5 LEA R4, P0, R219, R10, 0x1 ;  /* 0x0000000adb04d211 */ /* 0x000fc600078008ff */
[----:B------:R0:W-:Y:S01]  /*2fc00*/  @!P6 ST.E.128 desc[UR36][R6.64], RZ ;  /* 0x000000ff0600e985 */ /* 0x0001e2000c101d24 */
[----:B------:R-:W-:Y:S02]  /*2fc10*/  @!P5 LEA.HI.X R5, R219, R11, R34, 0x1, P0 ;  /* 0x0000000bdb05d211 */ /* 0x000fe400000f0c22 */
[----:B------:R-:W-:-:S03]  /*2fc20*/  LOP3.LUT P0, RZ, R14, 0x40, RZ, 0xc0, !PT ;  /* 0x000000400eff7812 */ /* 0x000fc6000780c0ff */
[----:B------:R3:W-:Y:S01]  /*2fc30*/  @!P5 ST.E.128 desc[UR36][R4.64], RZ ;  /* 0x000000ff0400d985 */ /* 0x0007e2000c101d24 */
[----:B0-----:R-:W-:-:S04]  /*2fc40*/  @!P4 LEA R6, P6, R218, R10, 0x1 ;  /* 0x0000000ada06c211 */ /* 0x001fc800078c08ff */
[-C--:B------:R-:W-:Y:S02]  /*2fc50*/  @!P4 LEA.HI.X R7, R218, R11.reuse, R33, 0x1, P6 ;  /* 0x0000000bda07c211 */ /* 0x080fe400030f0c21 */
[----:B------:R-:W-:Y:S02]  /*2fc60*/  LOP3.LUT P6, RZ, R15, 0x80, RZ, 0xc0, !PT ;  /* 0x000000800fff7812 */ /* 0x000fe400078cc0ff */
[CC--:B---3--:R-:W-:Y:S01]  /*2fc70*/  @!P3 LEA R4, P5, R217.reuse, R10.reuse, 0x1 ;  /* 0x0000000ad904b211 */ /* 0x0c8fe200078a08ff */
[----:B------:R0:W-:Y:S01]  /*2fc80*/  @!P4 ST.E.128 desc[UR36][R6.64], RZ ;  /* 0x000000ff0600c985 */ /* 0x0001e2000c101d24 */
[C---:B------:R-:W-:Y:S02]  /*2fc90*/  @!P2 LEA R8, P4, R216.reuse, R10, 0x1 ;  /* 0x0000000ad808a211 */ /* 0x040fe400078808ff */
[-C--:B------:R-:W-:Y:S02]  /*2fca0*/  @!P3 LEA.HI.X R5, R217, R11.reuse, R32, 0x1, P5 ;  /* 0x0000000bd905b211 */ /* 0x080fe400028f0c20 */
[----:B------:R-:W-:-:S03]  /*2fcb0*/  @!P2 LEA.HI.X R9, R216, R11, R31, 0x1, P4 ;  /* 0x0000000bd809a211 */ /* 0x000fc600020f0c1f */
[----:B------:R3:W-:Y:S01]  /*2fcc0*/  @!P3 ST.E.128 desc[UR36][R4.64], RZ ;  /* 0x000000ff0400b985 */ /* 0x0007e2000c101d24 */
[----:B0-----:R-:W-:-:S03]  /*2fcd0*/  @!P1 LEA R6, P5, R215, R10, 0x1 ;  /* 0x0000000ad7069211 */ /* 0x001fc600078a08ff */
        /* <DEDUP_REMOVED lines=9> */
.L_x_3690:
[----:B------:R-:W-:Y:S05]  /*2fd70*/  BSYNC B0 ;  /* 0x0000000000007941 */ /* 0x000fea0003800000 */
.L_x_3682:
[----:B------:R-:W-:Y:S02]  /*2fd80*/  ULDC UR4, c[0x0][0xd3c] ;  /* 0x00034f0000047ab9 */ /* 0x000fe40000000800 */
[----:B-1----:R-:W-:-:S13]  /*2fd90*/  ISETP.GE.AND P0, PT, R87, UR4, PT ;  /* 0x0000000457007c0c */ /* 0x002fda000bf06270 */
[----:B------:R-:W-:Y:S05]  /*2fda0*/  @!P0 BRA `(.L_x_3700) ;  /* 0xfffffd1800708947 */ /* 0x000fea000383ffff */
[----:B------:R-:W-:Y:S05]  /*2fdb0*/  BRA `(.L_x_3466) ;  /* 0x0000009400e47947 */ /* 0x000fea0003800000 */
.L_x_3464:
[----:B------:R-:W-:-:S08]  /*2fdc0*/  NOP ;  /* 0x0000000000007918 */ /* 0x000fd00000000000 */
[----:B------:R-:W0:-:S00]  /*2fdd0*/  USETMAXREG.DEALLOC.CTAPOOL 0x28 ;  /* 0x00000028000079c8 */ /* 0x000e0000080e0500 */
        /* <DEDUP_REMOVED lines=14> */
.L_x_3701:
        /* <DEDUP_REMOVED lines=44> */
.L_x_3705:
[----:B------:R-:W0:Y:S01]  /*30180*/  LDC R0, c[0x0][0xd3c] ;  /* 0x00034f00ff007b82 */ /* 0x000e220000000800 */
[----:B------:R-:W-:Y:S01]  /*30190*/  UIADD3 UR4, UR4, 0x1f, URZ ;  /* 0x0000001f04047890 */ /* 0x000fe2000fffe03f */
[----:B------:R-:W-:Y:S02]  /*301a0*/  ULDC UR7, c[0x0][0xd3c] ;  /* 0x00034f0000077ab9 */ /* 0x000fe40000000800 */
[----:B------:R-:W-:-:S03]  /*301b0*/  IMAD.U32 R27, RZ, RZ, UR7 ;  /* 0x00000007ff1b7e24 */ /* 0x000fc6000f8e00ff */
        /* <DEDUP_REMOVED lines=33> */
.L_x_3703:
        /* <DEDUP_REMOVED lines=13> */
.L_x_3706:
        /* <DEDUP_REMOVED lines=62> */
.L_x_3707:
        /* <DEDUP_REMOVED lines=61> */
.L_x_3708:
[----:B------:R-:W-:-:S05]  /*30c50*/  LOP3.LUT R25, RZ, R2, RZ, 0x33, !PT ;  /* 0x00000002ff197212 */ /* 0x000fca00078e33ff */
[----:B------:R-:W-:Y:S01]  /*30c60*/  IMAD.IADD R25, R0, 0x1, R25 ;  /* 0x0000000100197824 */ /* 0x000fe200078e0219 */
[----:B------:R-:W-:Y:S06]  /*30c70*/  BRA `(.L_x_3709) ;  /* 0x00000000000c7947 */ /* 0x000fec0003800000 */
.L_x_3704:
[----:B------:R-:W-:Y:S02]  /*30c80*/  IMAD.MOV.U32 R25, RZ, RZ, RZ ;  /* 0x000000ffff197224 */ /* 0x000fe400078e00ff */
[----:B------:R-:W-:Y:S02]  /*30c90*/  IMAD.U32 R24, RZ, RZ, UR6 ;  /* 0x00000006ff187e24 */ /* 0x000fe4000f8e00ff */
[----:B------:R-:W-:-:S07]  /*30ca0*/  IMAD.MOV.U32 R26, RZ, RZ, RZ ;  /* 0x000000ffff1a7224 */ /* 0x000fce00078e00ff */
.L_x_3709:
[----:B------:R-:W-:-:S13]  /*30cb0*/  ISETP.NE.AND P0, PT, R7, RZ, PT ;  /* 0x000000ff0700720c */ /* 0x000fda0003f05270 */
[----:B------:R-:W0:Y:S01]  /*30cc0*/  @!P0 S2R R3, SR_CgaCtaId ;  /* 0x0000000000038919 */ /* 0x000e220000008800 */
[----:B------:R-:W-:-:S04]  /*30cd0*/  @!P0 MOV R0, 0x400 ;  /* 0x0000040000008802 */ /* 0x000fc80000000f00 */
[----:B0-----:R-:W-:-:S05]  /*30ce0*/  @!P0 LEA R0, R3, R0, 0x18 ;  /* 0x0000000003008211 */ /* 0x001fca00078ec0ff */
[----:B------:R1:W-:Y:S01]  /*30cf0*/  @!P0 STS.128 [R0+0x388d0], R24 ;  /* 0x0388d01800008388 */ /* 0x0003e20000000c00 */
[----:B------:R-:W-:Y:S06]  /*30d00*/  BAR.ARV 0x5, 0x180 ;  /* 0x0146000000007b1d */ /* 0x000fec0000002000 */
.L_x_3702:
[----:B------:R2:W-:Y:S01]  /*30d10*/  STL [R1+0x43c], RZ ;  /* 0x00043cff01007387 */ /* 0x0005e20000100800 */
[----:B------:R-:W-:Y:S01]  /*30d20*/  ULDC UR4, c[0x0][0xd3c] ;  /* 0x00034f0000047ab9 */ /* 0x000fe20000000800 */
[----:B------:R-:W-:Y:S01]  /*30d30*/  IMAD.MOV.U32 R28, RZ, RZ, 0x1 ;  /* 0x00000001ff1c7424 */ /* 0x000fe200078e00ff */
[----:B0-----:R-:W-:Y:S01]  /*30d40*/  ISETP.GE.AND P0, PT, R27, UR4, PT ;  /* 0x000000041b007c0c */ /* 0x001fe2000bf06270 */
[----:B------:R-:W-:-:S12]  /*30d50*/  IMAD.MOV.U32 R22, RZ, RZ, RZ ;  /* 0x000000ffff167224 */ /* 0x000fd800078e00ff */
[----:B--2---:R-:W-:Y:S05]  /*30d60*/  @P0 BRA `(.L_x_3710) ;  /* 0x00000084001c0947 */ /* 0x004fea0003800000 */
[----:B------:R-:W0:Y:S01]  /*30d70*/  S2R R5, SR_TID.X ;  /* 0x0000000000057919 */ /* 0x000e220000002100 */
[----:B------:R-:W2:Y:S01]  /*30d80*/  S2UR UR5, SR_CgaCtaId ;  /* 0x00000000000579c3 */ /* 0x000ea20000008800 */
[----:B------:R-:W-:Y:S01]  /*30d90*/  UMOV UR4, 0x400 ;  /* 0x0000040000047882 */ /* 0x000fe20000000000 */
[----:B------:R-:W-:Y:S01]  /*30da0*/  BSSY B8, `(.L_x_3710) ;  /* 0x0000843000087945 */ /* 0x000fe20003800000 */
[----:B------:R3:W-:Y:S01]  /*30db0*/  STL [R1+0x43c], RZ ;  /* 0x00043cff01007387 */ /* 0x0007e20000100800 */
[----:B------:R-:W-:Y:S01]  /*30dc0*/  IMAD.MOV.U32 R29, RZ, RZ, 0x1 ;  /* 0x00000001ff1d7424 */ /* 0x000fe200078e00ff */
[----:B------:R-:W-:Y:S01]  /*30dd0*/  ULDC.64 UR40, c[0x0][0x198] ;  /* 0x0000660000287ab9 */ /* 0x000fe20000000a00 */
[----:B------:R-:W-:Y:S01]  /*30de0*/  IMAD.MOV.U32 R19, RZ, RZ, RZ ;  /* 0x000000ffff137224 */ /* 0x000fe200078e00ff */
[----:B------:R-:W-:Y:S01]  /*30df0*/  ULOP3.LUT UR44, UR60, 0x2, URZ, 0xfc, !UPT ;  /* 0x000000023c2c7892 */ /* 0x000fe2000f8efc3f */
[----:B------:R-:W-:Y:S01]  /*30e00*/  IMAD.MOV.U32 R22, RZ, RZ, RZ ;  /* 0x000000ffff167224 */ /* 0x000fe200078e00ff */
[----:B------:R-:W-:Y:S01]  /*30e10*/  ULDC UR43, c[0x0][0xc] ;  /* 0x00000300002b7ab9 */ /* 0x000fe20000000800 */
[----:B------:R-:W-:Y:S01]  /*30e20*/  IMAD.MOV.U32 R28, RZ, RZ, 0x1 ;  /* 0x00000001ff1c7424 */ /* 0x000fe200078e00ff */
[----:B--2---:R-:W-:-:S06]  /*30e30*/  ULEA UR4, UR5, UR4, 0x18 ;  /* 0x0000000405047291 */ /* 0x004fcc000f8ec03f */
[----:B------:R-:W-:Y:S01]  /*30e40*/  IMAD.U32 R18, RZ, RZ, UR4 ;  /* 0x00000004ff127e24 */ /* 0x000fe2000f8e00ff */
[C---:B0-----:R-:W-:Y:S01]  /*30e50*/  LOP3.LUT R4, R5.reuse, 0x7f, RZ, 0xc0, !PT ;  /* 0x0000007f05047812 */ /* 0x041fe200078ec0ff */
[----:B-1----:R-:W-:-:S04]  /*30e60*/  IMAD.SHL.U32 R0, R5, 0x8, RZ ;  /* 0x0000000805007824 */ /* 0x002fc800078e00ff */
[----:B------:R-:W-:Y:S01]  /*30e70*/  IMAD.SHL.U32 R36, R4, 0x8, RZ ;  /* 0x0000000804247824 */ /* 0x000fe200078e00ff */
[C---:B------:R-:W-:Y:S02]  /*30e80*/  LOP3.LUT R2, R0.reuse, 0x1f8, RZ, 0xc0, !PT ;  /* 0x000001f800027812 */ /* 0x040fe400078ec0ff */
[----:B------:R-:W-:Y:S02]  /*30e90*/  LOP3.LUT R0, R0, 0x38, RZ, 0xc0, !PT ;  /* 0x0000003800007812 */ /* 0x000fe400078ec0ff */
[----:B------:R-:W-:Y:S01]  /*30ea0*/  LOP3.LUT R3, R2, 0x38, R5, 0x78, !PT ;  /* 0x0000003802037812 */ /* 0x000fe200078e7805 */
[----:B------:R-:W-:-:S03]  /*30eb0*/  IMAD.SHL.U32 R2, R5, 0x10, RZ ;  /* 0x0000001005027824 */ /* 0x000fc600078e00ff */
[----:B------:R-:W-:Y:S02]  /*30ec0*/  LOP3.LUT R36, R3, 0x200, R36, 0xf8, !PT ;  /* 0x0000020003247812 */ /* 0x000fe400078ef824 */
[----:B------:R-:W-:Y:S02]  /*30ed0*/  SHF.R.U32.HI R3, RZ, 0x3, R4 ;  /* 0x00000003ff037819 */ /* 0x000fe40000011604 */
[----:B------:R-:W-:Y:S01]  /*30ee0*/  LOP3.LUT R4, R0, 0x80, RZ, 0xfc, !PT ;  /* 0x0000008000047812 */ /* 0x000fe200078efcff */
[----:B------:R-:W-:Y:S01]  /*30ef0*/  IMAD R23, R36, 0x2, R18 ;  /* 0x0000000224177824 */ /* 0x000fe200078e0212 */
[----:B------:R-:W-:Y:S02]  /*30f00*/  LOP3.LUT R3, R3, 0x70, R2, 0xf8, !PT ;  /* 0x0000007003037812 */ /* 0x000fe400078ef802 */
[C---:B------:R-:W-:Y:S02]  /*30f10*/  LOP3.LUT R2, R0.reuse, 0x40, RZ, 0xfc, !PT ;  /* 0x0000004000027812 */ /* 0x040fe400078efcff */
[----:B------:R-:W-:-:S02]  /*30f20*/  LOP3.LUT R3, R0, 0xc0, RZ, 0xfc, !PT ;  /* 0x000000c000037812 */ /* 0x000fc400078efcff */
[C---:B------:R-:W-:Y:S02]  /*30f30*/  LOP3.LUT R2, R0.reuse, 0x100, RZ, 0xfc, !PT ;  /* 0x0000010000027812 */ /* 0x040fe400078efcff */
[C---:B------:R-:W-:Y:S02]  /*30f40*/  LOP3.LUT R3, R0.reuse, 0x140, RZ, 0xfc, !PT ;  /* 0x0000014000037812 */ /* 0x040fe400078efcff */
[C---:B------:R-:W-:Y:S02]  /*30f50*/  LOP3.LUT R2, R0.reuse, 0x180, RZ, 0xfc, !PT ;  /* 0x0000018000027812 */ /* 0x040fe400078efcff */
[----:B---3--:R-:W-:-:S07]  /*30f60*/  LOP3.LUT R0, R0, 0x1c0, RZ, 0xfc, !PT ;  /* 0x000001c000007812 */ /* 0x008fce00078efcff */
.L_x_3843:
[----:B------:R-:W-:Y:S05]  /*30f70*/  YIELD ;  /* 0x0000000000007946 */ /* 0x000fea0003800000 */
[----:B------:R-:W-:Y:S01]  /*30f80*/  ULDC.64 UR4, c[0x0][0xb20] ;  /* 0x0002c80000047ab9 */ /* 0x000fe20000000a00 */
[----:B------:R-:W-:Y:S01]  /*30f90*/  IMAD.MOV.U32 R34, RZ, RZ, RZ ;  /* 0x000000ffff227224 */ /* 0x000fe200078e00ff */
[----:B------:R-:W-:Y:S01]  /*30fa0*/  ISETP.NE.U32.AND P0, PT, RZ, UR4, PT ;  /* 0x00000004ff007c0c */ /* 0x000fe2000bf05070 */
[----:B0-----:R-:W0:Y:S01]  /*30fb0*/  LDC.64 R4, c[0x0][0xaf8] ;  /* 0x0002be00ff047b82 */ /* 0x001e220000000a00 */
[----:B------:R-:W-:Y:S01]  /*30fc0*/  IMAD.MOV.U32 R0, RZ, RZ, RZ ;  /* 0x000000ffff007224 */ /* 0x000fe200078e00ff */
[----:B------:R-:W-:Y:S01]  /*30fd0*/  ULDC.64 UR6, c[0x0][0xb08] ;  /* 0x0002c20000067ab9 */ /* 0x000fe20000000a00 */
[----:B------:R-:W-:Y:S01]  /*30fe0*/  ISETP.NE.AND.EX P0, PT, RZ, UR5, PT, P0 ;  /* 0x00000005ff007c0c */ /* 0x000fe2000bf05300 */
[----:B------:R-:W-:-:S12]  /*30ff0*/  ULDC.64 UR4, c[0x0][0xb10] ;  /* 0x0002c40000047ab9 */ /* 0x000fd80000000a00 */
[----:B-1----:R-:W1:Y:S02]  /*31000*/  @P0 LDC.64 R2, c[0x0][0xb20] ;  /* 0x0002c800ff020b82 */ /* 0x002e640000000a00 */
[----:B-1----:R-:W-:-:S05]  /*31010*/  @P0 IMAD.WIDE R2, R27, 0x4, R2 ;  /* 0x000000041b020825 */ /* 0x002fca00078e0202 */
[----:B------:R1:W5:Y:S01]  /*31020*/  @P0 LDG.E R34, desc[UR36][R2.64] ;  /* 0x0000002402220981 */ /* 0x000362000c1e1900 */
[----:B------:R-:W-:Y:S01]  /*31030*/  ISETP.NE.U32.AND P0, PT, RZ, UR4, PT ;  /* 0x00000004ff007c0c */ /* 0x000fe2000bf05070 */
[----:B0-----:R-:W-:Y:S01]  /*31040*/  IMAD.WIDE R4, R27, 0x4, R4 ;  /* 0x000000041b047825 */ /* 0x001fe200078e0204 */
[----:B------:R-:W-:Y:S02]  /*31050*/  ISETP.NE.U32.AND P1, PT, RZ, UR6, PT ;  /* 0x00000006ff007c0c */ /* 0x000fe4000bf25070 */
[----:B------:R-:W-:Y:S01]  /*31060*/  ISETP.NE.AND.EX P2, PT, RZ, UR5, PT, P0 ;  /* 0x00000005ff007c0c */ /* 0x000fe2000bf45300 */
[----:B------:R-:W-:Y:S01]  /*31070*/  ULDC.64 UR4, c[0x0][0xaf8] ;  /* 0x0002be0000047ab9 */ /* 0x000fe20000000a00 */
[----:B------:R-:W-:Y:S01]  /*31080*/  ISETP.NE.AND.EX P1, PT, RZ, UR7, PT, P1 ;  /* 0x00000007ff007c0c */ /* 0x000fe2000bf25310 */
[----:B---3--:R-:W-:Y:S01]  /*31090*/  IMAD.MOV.U32 R6, RZ, RZ, RZ ;  /* 0x000000ffff067224 */ /* 0x008fe200078e00ff */
[----:B------:R-:W-:Y:S01]  /*310a0*/  ISETP.NE.U32.AND P0, PT, RZ, UR4, PT ;  /* 0x00000004ff007c0c */ /* 0x000fe2000bf05070 */
[----:B-1----:R-:W0:Y:S03]  /*310b0*/  LDC.64 R2, c[0x0][0xb08] ;  /* 0x0002c200ff027b82 */ /* 0x002e260000000a00 */
[----:B------:R-:W-:-:S05]  /*310c0*/  ISETP.NE.AND.EX P0, PT, RZ, UR5, PT, P0 ;  /* 0x00000005ff007c0c */ /* 0x000fca000bf05300 */
[----:B------:R-:W1:Y:S08]  /*310d0*/  @P2 LDC.64 R8, c[0x0][0xb10] ;  /* 0x0002c400ff082b82 */ /* 0x000e700000000a00 */
[----:B--2---:R-:W2:Y:S01]  /*310e0*/  @P0 LDG.E R0, desc[UR36][R4.64] ;  /* 0x0000002404000981 */ /* 0x004ea2000c1e1900 */
[----:B------:R-:W-:Y:S01]  /*310f0*/  ULDC UR4, c[0x0][0x288] ;  /* 0x0000a20000047ab9 */ /* 0x000fe20000000800 */
[----:B0-----:R-:W-:-:S05]  /*31100*/  IMAD.WIDE R2, R27, 0x4, R2 ;  /* 0x000000041b027825 */ /* 0x001fca00078e0202 */
[----:B------:R0:W5:Y:S01]  /*31110*/  @P1 LDG.E R6, desc[UR36][R2.64] ;  /* 0x0000002402061981 */ /* 0x000162000c1e1900 */
[----:B-1----:R-:W-:-:S03]  /*31120*/  @P2 IMAD.WIDE R8, R27, 0x4, R8 ;  /* 0x000000041b082825 */ /* 0x002fc600078e0208 */
[----:B--2---:R1:W-:Y:S02]  /*31130*/  STL [R1+0x418], R0 ;  /* 0x0004180001007387 */ /* 0x0043e40000100800 */
[----:B-1----:R-:W-:Y:S01]  /*31140*/  IMAD.U32 R0, RZ, RZ, UR4 ;  /* 0x00000004ff007e24 */ /* 0x002fe2000f8e00ff */
[----:B------:R-:W-:-:S05]  /*31150*/  ULDC.64 UR4, c[0x0][0x418] ;  /* 0x0001060000047ab9 */ /* 0x000fca0000000a00 */
[----:B------:R-:W2:Y:S01]  /*31160*/  @P2 LDG.E R0, desc[UR36][R8.64] ;  /* 0x0000002408002981 */ /* 0x000ea2000c1e1900 */
[----:B------:R-:W-:-:S03]  /*31170*/  UISETP.NE.U32.AND UP0, UPT, UR4, URZ, UPT ;  /* 0x0000003f0400728c */ /* 0x000fc6000bf05070 */
[----:B------:R-:W-:Y:S01]  /*31180*/  ULDC UR4, c[0x0][0x424] ;  /* 0x0001090000047ab9 */ /* 0x000fe20000000800 */
[----:B------:R-:W-:-:S03]  /*31190*/  UISETP.NE.AND.EX UP0, UPT, UR5, URZ, UPT, UP0 ;  /* 0x0000003f0500728c */ /* 0x000fc6000bf05300 */
[----:B------:R-:W-:Y:S01]  /*311a0*/  ULDC UR5, c[0x0][0x2f0] ;  /* 0x0000bc0000057ab9 */ /* 0x000fe20000000800 */
[----:B------:R-:W-:-:S04]  /*311b0*/  USEL UR4, UR4, 0x1, UP0 ;  /* 0x0000000104047887 */ /* 0x000fc80008000000 */
[----:B------:R-:W-:-:S03]  /*311c0*/  UIMAD UR4, UR4, UR5, URZ ;  /* 0x00000005040472a4 */ /* 0x000fc6000f8e023f */
[----:B------:R-:W-:Y:S02]  /*311d0*/  ULDC UR5, c[0x0][0x348] ;  /* 0x0000d20000057ab9 */ /* 0x000fe40000000800 */
[----:B------:R-:W-:Y:S02]  /*311e0*/  IMAD.U32 R7, RZ, RZ, UR5 ;  /* 0x00000005ff077e24 */ /* 0x000fe4000f8e00ff */
[----:B------:R-:W-:Y:S01]  /*311f0*/  IMAD.U32 R10, RZ, RZ, UR4 ;  /* 0x00000004ff0a7e24 */ /* 0x000fe2000f8e00ff */
[----:B--2---:R0:W-:Y:S01]  /*31200*/  STL [R1+0x410], R0 ;  /* 0x0004100001007387 */ /* 0x0041e20000100800 */
[----:B------:R-:W-:Y:S01]  /*31210*/  IMAD.MOV.U32 R12, RZ, RZ, R0 ;  /* 0x000000ffff0c7224 */ /* 0x000fe200078e0000 */
[----:B------:R-:W-:Y:S06]  /*31220*/  @P2 BRA `(.L_x_3711) ;  /* 0x0000000000142947 */ /* 0x000fec0003800000 */
[----:B------:R-:W-:Y:S05]  /*31230*/  @!P0 BRA `(.L_x_3711) ;  /* 0x0000000000108947 */ /* 0x000fea0003800000 */
[----:B------:R-:W2:Y:S04]  /*31240*/  LDG.E R9, desc[UR36][R4.64] ;  /* 0x0000002404097981 */ /* 0x000ea8000c1e1900 */
[----:B0-----:R-:W2:Y:S02]  /*31250*/  LDG.E R0, desc[UR36][R4.64+0x4] ;  /* 0x0000042404007981 */ /* 0x001ea4000c1e1900 */
[----:B--2---:R-:W-:-:S05]  /*31260*/  IMAD.IADD R12, R0, 0x1, -R9 ;  /* 0x00000001000c7824 */ /* 0x004fca00078e0a09 */
[----:B------:R1:W-:Y:S02]  /*31270*/  STL [R1+0x410], R12 ;  /* 0x0004100c01007387 */ /* 0x0003e40000100800 */
.L_x_3711:
[----:B------:R-:W-:Y:S01]  /*31280*/  ULDC.64 UR4, c[0x0][0xb18] ;  /* 0x0002c60000047ab9 */ /* 0x000fe20000000a00 */
[C---:B0-----:R-:W-:Y:S02]  /*31290*/  LOP3.LUT R0, R26.reuse, 0xff000000, RZ, 0xc0, !PT ;  /* 0xff0000001a007812 */ /* 0x041fe400078ec0ff */
[----:B------:R-:W-:Y:S02]  /*312a0*/  ISETP.NE.U32.AND P0, PT, RZ, UR4, PT ;  /* 0x00000004ff007c0c */ /* 0x000fe4000bf05070 */
[----:B------:R-:W-:Y:S02]  /*312b0*/  SHF.R.U32.HI R5, RZ, 0x8, R0 ;  /* 0x00000008ff057819 */ /* 0x000fe40000011600 */
[----:B------:R-:W-:Y:S02]  /*312c0*/  ISETP.NE.AND.EX P0, PT, RZ, UR5, PT, P0 ;  /* 0x00000005ff007c0c */ /* 0x000fe4000bf05300 */
[C---:B------:R-:W-:Y:S02]  /*312d0*/  LOP3.LUT R0, R26.reuse, 0xff0000, RZ, 0xc0, !PT ;  /* 0x00ff00001a007812 */ /* 0x040fe400078ec0ff */
[----:B------:R-:W-:-:S02]  /*312e0*/  LOP3.LUT R16, R26, 0xffff, RZ, 0xc0, !PT ;  /* 0x0000ffff1a107812 */ /* 0x000fc400078ec0ff */
[----:B------:R-:W-:-:S07]  /*312f0*/  LEA.HI R0, R0, R5, RZ, 0x10 ;  /* 0x0000000500007211 */ /* 0x000fce00078f80ff */
[----:B------:R-:W-:Y:S05]  /*31300*/  @!P0 BRA `(.L_x_3712) ;  /* 0x0000000000108947 */ /* 0x000fea0003800000 */
[----:B------:R-:W0:Y:S02]  /*31310*/  LDC.64 R4, c[0x0][0xb18] ;  /* 0x0002c600ff047b82 */ /* 0x000e240000000a00 */
[----:B0-----:R-:W-:-:S05]  /*31320*/  IMAD.WIDE R4, R27, 0x4, R4 ;  /* 0x000000041b047825 */ /* 0x001fca00078e0204 */
[----:B------:R0:W5:Y:S01]  /*31330*/  LDG.E R10, desc[UR36][R4.64] ;  /* 0x00000024040a7981 */ /* 0x000162000c1e1900 */
[----:B------:R-:W-:Y:S05]  /*31340*/  BRA `(.L_x_3713) ;  /* 0x0000000000247947 */ /* 0x000fea0003800000 */
.L_x_3712:
        /* <DEDUP_REMOVED lines=9> */
.L_x_3713:
[----:B0-----:R-:W2:Y:S01]  /*313e0*/  @P1 LDG.E R4, desc[UR36][R2.64] ;  /* 0x0000002402041981 */ /* 0x001ea2000c1e1900 */
[----:B------:R-:W0:Y:S03]  /*313f0*/  LDC R5, c[0x0][0x448] ;  /* 0x00011200ff057b82 */ /* 0x000e260000000800 */
[----:B------:R-:W2:Y:S01]  /*31400*/  @P1 LDG.E R9, desc[UR36][R2.64+0x4] ;  /* 0x0000042402091981 */ /* 0x000ea2000c1e1900 */
[----:B-----5:R-:W-:Y:S02]  /*31410*/  IMAD.IADD R10, R10, 0x1, -R34 ;  /* 0x000000010a0a7824 */ /* 0x020fe400078e0a22 */
[----:B------:R-:W-:Y:S01]  /*31420*/  IMAD.SHL.U32 R32, R25, 0x40, RZ ;  /* 0x0000004019207824 */ /* 0x000fe200078e00ff */
[----:B0-----:R-:W-:-:S13]  /*31430*/  ISETP.NE.AND P2, PT, R5, 0x1, PT ;  /* 0x000000010500780c */ /* 0x001fda0003f45270 */
[----:B------:R-:W0:Y:S08]  /*31440*/  @P2 LDC R8, c[0x0][0x44c] ;  /* 0x00011300ff082b82 */ /* 0x000e300000000800 */
[----:B------:R-:W3:Y:S01]  /*31450*/  @P2 LDC R5, c[0x0][0x450] ;  /* 0x00011400ff052b82 */ /* 0x000ee20000000800 */
[----:B--2---:R-:W-:Y:S02]  /*31460*/  @P1 IMAD.IADD R7, R9, 0x1, -R4 ;  /* 0x0000000109071824 */ /* 0x004fe400078e0a04 */
[----:B------:R-:W-:-:S02]  /*31470*/  VIADD R9, R32, 0x3f ;  /* 0x0000003f20097836 */ /* 0x000fc40000000000 */
[----:B------:R-:W-:Y:S02]  /*31480*/  IMAD.IADD R26, R10, 0x1, R7 ;  /* 0x000000010a1a7824 */ /* 0x000fe400078e0207 */
[----:B0-----:R-:W-:-:S04]  /*31490*/  @P2 IMAD.HI.U32 R8, R9, R8, RZ ;  /* 0x0000000809082227 */ /* 0x001fc800078e00ff */
[C---:B------:R-:W-:Y:S01]  /*314a0*/  VIADD R20, R26.reuse, 0x3f ;  /* 0x0000003f1a147836 */ /* 0x040fe20000000000 */
[----:B---3--:R-:W-:Y:S02]  /*314b0*/  @P2 SHF.R.U32.HI R9, RZ, R5, R8 ;  /* 0x00000005ff092219 */ /* 0x008fe40000011608 */
[----:B------:R-:W-:Y:S02]  /*314c0*/  IADD3 R8, R26, 0x1, -R12 ;  /* 0x000000011a087810 */ /* 0x000fe40007ffe80c */
[----:B------:R-:W-:-:S03]  /*314d0*/  SHF.R.S32.HI R3, RZ, 0x1f, R20 ;  /* 0x0000001fff037819 */ /* 0x000fc60000011414 */
[----:B------:R-:W-:Y:S01]  /*314e0*/  IMAD.IADD R9, R8, 0x1, R9 ;  /* 0x0000000108097824 */ /* 0x000fe200078e0209 */
        /* <DEDUP_REMOVED lines=17> */
.L_x_3716:
[----:B------:R-:W-:-:S13]  /*31600*/  ISETP.NE.AND P0, PT, R3, 0x1, PT ;  /* 0x000000010300780c */ /* 0x000fda0003f05270 */
[----:B------:R-:W0:Y:S02]  /*31610*/  @P0 LDC.64 R4, c[0x0][0xae0] ;  /* 0x0002b800ff040b82 */ /* 0x000e240000000a00 */
[----:B0-----:R-:W-:-:S05]  /*31620*/  @P0 IMAD.HI.U32 R4, R11, R4, RZ ;  /* 0x000000040b040227 */ /* 0x001fca00078e00ff */
[----:B------:R-:W-:-:S07]  /*31630*/  @P0 SHF.R.U32.HI R11, RZ, R5, R4 ;  /* 0x00000005ff0b0219 */ /* 0x000fce0000011604 */
.L_x_3717:
[----:B------:R-:W-:Y:S05]  /*31640*/  BSYNC B0 ;  /* 0x0000000000007941 */ /* 0x000fea0003800000 */
.L_x_3715:
[----:B------:R-:W-:-:S05]  /*31650*/  IMAD R11, R11, R3, R3 ;  /* 0x000000030b0b7224 */ /* 0x000fca00078e0203 */
[----:B------:R-:W-:-:S07]  /*31660*/  VIMNMX R2, R2, R11, PT ;  /* 0x0000000b02027248 */ /* 0x000fce0003fe0100 */
.L_x_3714:
        /* <DEDUP_REMOVED lines=9> */
[----:B-1----:R-:W-:Y:S01]  /*31700*/  IMAD.IADD R12, R9, 0x1, R4 ;  /* 0x00000001090c7824 */ /* 0x002fe200078e0204 */
        /* <DEDUP_REMOVED lines=15> */
.L_x_3720:
[----:B------:R-:W-:-:S13]  /*31800*/  ISETP.NE.AND P0, PT, R3, 0x1, PT ;  /* 0x000000010300780c */ /* 0x000fda0003f05270 */
[----:B------:R-:W0:Y:S02]  /*31810*/  @P0 LDC.64 R4, c[0x0][0xae0] ;  /* 0x0002b800ff040b82 */ /* 0x000e240000000a00 */
[----:B0-----:R-:W-:-:S05]  /*31820*/  @P0 IMAD.HI.U32 R4, R12, R4, RZ ;  /* 0x000000040c040227 */ /* 0x001fca00078e00ff */
[----:B------:R-:W-:-:S07]  /*31830*/  @P0 SHF.R.U32.HI R12, RZ, R5, R4 ;  /* 0x00000005ff0c0219 */ /* 0x000fce0000011604 */
.L_x_3721:
[----:B------:R-:W-:Y:S05]  /*31840*/  BSYNC B0 ;  /* 0x0000000000007941 */ /* 0x000fea0003800000 */
.L_x_3719:
[----:B------:R-:W-:-:S05]  /*31850*/  IMAD R3, R12, R3, RZ ;  /* 0x000000030c037224 */ /* 0x000fca00078e02ff */
[----:B------:R-:W-:-:S07]  /*31860*/  VIMNMX R2, R2, R3, !PT ;  /* 0x0000000302027248 */ /* 0x000fce0007fe0100 */
.L_x_3718:
        /* <DEDUP_REMOVED lines=13> */
[----:B------:R-:W-:Y:S02]  /*31940*/  IABS R13, R5 ;  /* 0x00000005000d7213 */ /* 0x000fe40000000000 */
        /* <DEDUP_REMOVED lines=25> */
.L_x_3723:
[----:B------:R-:W-:Y:S05]  /*31ae0*/  BSYNC B0 ;  /* 0x0000000000007941 */ /* 0x000fea0003800000 */
.L_x_3722:
        /* <DEDUP_REMOVED lines=8> */
[----:B------:R-:W-:-:S13]  /*31b70*/  ISETP.GT.AND P0, PT, R11, R4, PT ;  /* 0x000000040b00720c */ /* 0x000fda0003f04270 */
        /* <DEDUP_REMOVED lines=15> */
.L_x_3897:
[----:B-1----:R-:W-:Y:S02]  /*31c70*/  ISETP.NE.AND P0, PT, R14, RZ, PT ;  /* 0x000000ff0e00720c */ /* 0x002fe40003f05270 */
[----:B------:R-:W-:-:S11]  /*31c80*/  PLOP3.LUT P6, PT, PT, PT, PT, 0x8, 0x0 ;  /* 0x000000000000781c */ /* 0x000fd60003fce170 */
[----:B------:R-:W-:Y:S05]  /*31c90*/  @P0 BRA `(.L_x_3727) ;  /* 0x00000000000c0947 */ /* 0x000fea0003800000 */
[----:B------:R-:W-:-:S03]  /*31ca0*/  UMOV UR4, 0xffffffff ;  /* 0xffffffff00047882 */ /* 0x000fc60000000000 */
[----:B------:R-:W-:Y:S05]  /*31cb0*/  BRA.DIV UR4, `(.L_x_3728) ;  /* 0x0000008a047c7947 */ /* 0x000fea000b800000 */
[----:B------:R-:W-:-:S13]  /*31cc0*/  ELECT P6, URZ, PT ;  /* 0x00000000003f782f */ /* 0x000fda00038c0000 */
.L_x_3727:
        /* <DEDUP_REMOVED lines=9> */
.L_x_3900:
[----:B------:R-:W-:Y:S05]  /*31d60*/  BSYNC B1 ;  /* 0x0000000000017941 */ /* 0x000fea0003800000 */
.L_x_3729:
[----:B------:R-:W-:Y:S04]  /*31d70*/  BSSY B1, `(.L_x_3731) ;  /* 0x00000b7000017945 */ /* 0x000fe80003800000 */
[----:B------:R-:W-:Y:S05]  /*31d80*/  @!P6 BRA `(.L_x_3732) ;  /* 0x0000000800d4e947 */ /* 0x000fea0003800000 */
[----:B------:R-:W1:Y:S01]  /*31d90*/  S2R R7, SR_TID.X ;  /* 0x0000000000077919 */ /* 0x000e620000002100 */
[----:B0-----:R-:W-:Y:S01]  /*31da0*/  IMAD R3, R19, 0x8, R18 ;  /* 0x0000000813037824 */ /* 0x001fe200078e0212 */
[----:B------:R-:W-:Y:S01]  /*31db0*/  BSSY B2, `(.L_x_3733) ;  /* 0x0000006000027945 */ /* 0x000fe20003800000 */
[----:B-1----:R-:W-:Y:S02]  /*31dc0*/  LOP3.LUT R10, R7, 0x7f, RZ, 0xc0, !PT ;  /* 0x0000007f070a7812 */ /* 0x002fe400078ec0ff */
[----:B------:R-:W-:Y:S02]  /*31dd0*/  SHF.L.U32 R7, R29, 0x1f, RZ ;  /* 0x0000001f1d077819 */ /* 0x000fe400000006ff */
[----:B------:R-:W-:Y:S02]  /*31de0*/  ISETP.NE.AND P1, PT, R10, RZ, PT ;  /* 0x000000ff0a00720c */ /* 0x000fe40003f25270 */
[----:B------:R-:W0:Y:S02]  /*31df0*/  SYNCS.PHASECHK.TRANS64.TRYWAIT P0, [R3+URZ+0x388a0], R7 ;  /* 0x0388a007030075a7 */ /* 0x000e24000800017f */
[----:B0-----:R-:W-:Y:S09]  /*31e00*/  @!P0 BRA `(.L_x_3734) ;  /* 0x00000088005c8947 */ /* 0x001ff20003800000 */
.L_x_3901:
[----:B------:R-:W-:Y:S05]  /*31e10*/  BSYNC B2 ;  /* 0x0000000000027941 */ /* 0x000fea0003800000 */
.L_x_3733:
[----:B------:R-:W-:Y:S04]  /*31e20*/  BSSY B2, `(.L_x_3735) ;  /* 0x0000009000027945 */ /* 0x000fe80003800000 */
[----:B------:R-:W-:Y:S05]  /*31e30*/  @P1 BRA `(.L_x_3736) ;  /* 0x00000000001c1947 */ /* 0x000fea0003800000 */
[----:B------:R-:W1:Y:S02]  /*31e40*/  S2R R10, SR_TID.X ;  /* 0x00000000000a7919 */ /* 0x000e640000002100 */
[----:B-1----:R-:W-:Y:S01]  /*31e50*/  LOP3.LUT R11, R10, 0x1f, RZ, 0xc0, !PT ;  /* 0x0000001f0a0b7812 */ /* 0x002fe200078ec0ff */
[----:B------:R-:W-:-:S03]  /*31e60*/  IMAD.MOV.U32 R10, RZ, RZ, 0x2000 ;  /* 0x00002000ff0a7424 */ /* 0x000fc600078e00ff */
[----:B------:R-:W-:Y:S01]  /*31e70*/  ISETP.NE.AND P0, PT, R11, RZ, PT ;  /* 0x000000ff0b00720c */ /* 0x000fe20003f05270 */
[----:B------:R1:W-:-:S12]  /*31e80*/  SYNCS.ARRIVE.TRANS64 RZ, [R3+URZ+0x38890], R10 ;  /* 0x0388900a03ff79a7 */ /* 0x0003d8000800003f */
[----:B-1----:R-:W-:Y:S05]  /*31e90*/  @!P0 BRA `(.L_x_3736) ;  /* 0x0000000000048947 */ /* 0x002fea0003800000 */
[----:B------:R-:W-:Y:S01]  /*31ea0*/  BPT.TRAP 0x1 ;  /* 0x000000040000795c */ /* 0x000fe20000300000 */
.L_x_3736:
[----:B------:R-:W-:Y:S05]  /*31eb0*/  BSYNC B2 ;  /* 0x0000000000027941 */ /* 0x000fea0003800000 */
.L_x_3735:
        /* <DEDUP_REMOVED lines=12> */
.L_x_3737:
        /* <DEDUP_REMOVED lines=13> */
.L_x_3902:
[----:B------:R-:W-:Y:S05]  /*32050*/  BSYNC B2 ;  /* 0x0000000000027941 */ /* 0x000fea0003800000 */
.L_x_3738:
        /* <DEDUP_REMOVED lines=11> */
.L_x_3741:
[----:B------:R-:W-:Y:S05]  /*32110*/  BSYNC B2 ;  /* 0x0000000000027941 */ /* 0x000fea0003800000 */
.L_x_3740:
        /* <DEDUP_REMOVED lines=9> */
.L_x_3742:
        /* <DEDUP_REMOVED lines=15> */
.L_x_3743:
        /* <DEDUP_REMOVED lines=15> */
.L_x_3744:
        /* <DEDUP_REMOVED lines=15> */
.L_x_3745:
        /* <DEDUP_REMOVED lines=15> */
.L_x_3746:
        /* <DEDUP_REMOVED lines=15> */
.L_x_3747:
        /* <DEDUP_REMOVED lines=15> */
.L_x_3748:
        /* <DEDUP_REMOVED lines=15> */
.L_x_3749:
        /* <DEDUP_REMOVED lines=10> */
.L_x_3732:
[----:B------:R-:W-:Y:S05]  /*328e0*/  BSYNC B1 ;  /* 0x0000000000017941 */ /* 0x000fea0003800000 */
.L_x_3731:
        /* <DEDUP_REMOVED lines=9> */
.L_x_3769:
[----:B------:R-:W-:Y:S05]  /*32980*/  YIELD ;  /* 0x0000000000007946 */ /* 0x000fea0003800000 */
[----:B------:R-:W-:Y:S04]  /*32990*/  BSSY B1, `(.L_x_3750) ;  /* 0x00000b6000017945 */ /* 0x000fe80003800000 */
[----:B------:R-:W-:Y:S05]  /*329a0*/  @!P6 BRA `(.L_x_3751) ;  /* 0x0000000800d0e947 */ /* 0x000fea0003800000 */
[----:B------:R-:W0:Y:S01]  /*329b0*/  S2R R2, SR_TID.X ;  /* 0x0000000000027919 */ /* 0x000e220000002100 */
[----:B------:R-:W-:Y:S01]  /*329c0*/  IMAD R10, R19, 0x8, R18 ;  /* 0x00000008130a7824 */ /* 0x000fe200078e0212 */
[----:B------:R-:W-:Y:S01]  /*329d0*/  BSSY B2, `(.L_x_3752) ;  /* 0x0000006000027945 */ /* 0x000fe20003800000 */
[----:B0-----:R-:W-:Y:S02]  /*329e0*/  LOP3.LUT R3, R2, 0x7f, RZ, 0xc0, !PT ;  /* 0x0000007f02037812 */ /* 0x001fe400078ec0ff */
[----:B------:R-:W-:Y:S02]  /*329f0*/  SHF.L.U32 R2, R29, 0x1f, RZ ;  /* 0x0000001f1d027819 */ /* 0x000fe400000006ff */
[----:B------:R-:W-:Y:S02]  /*32a00*/  ISETP.NE.AND P2, PT, R3, RZ, PT ;  /* 0x000000ff0300720c */ /* 0x000fe40003f45270 */
[----:B------:R-:W0:Y:S02]  /*32a10*/  SYNCS.PHASECHK.TRANS64.TRYWAIT P1, [R10+URZ+0x388a0], R2 ;  /* 0x0388a0020a0075a7 */ /* 0x000e24000802017f */
[----:B0-----:R-:W-:Y:S09]  /*32a20*/  @!P1 BRA `(.L_x_3753) ;  /* 0x0000007c007c9947 */ /* 0x001ff20003800000 */
.L_x_3903:
[----:B------:R-:W-:Y:S05]  /*32a30*/  BSYNC B2 ;  /* 0x0000000000027941 */ /* 0x000fea0003800000 */
.L_x_3752:
        /* <DEDUP_REMOVED lines=9> */
.L_x_3755:
[----:B------:R-:W-:Y:S05]  /*32ad0*/  BSYNC B2 ;  /* 0x0000000000027941 */ /* 0x000fea0003800000 */
.L_x_3754:
        /* <DEDUP_REMOVED lines=11> */
.L_x_3756:
        /* <DEDUP_REMOVED lines=13> */
.L_x_3904:
[----:B------:R-:W-:Y:S05]  /*32c60*/  BSYNC B2 ;  /* 0x0000000000027941 */ /* 0x000fea0003800000 */
.L_x_3757:
[----:B------:R-:W-:Y:S01]  /*32c70*/  BSSY B2, `(.L_x_3759) ;  /* 0x000000b000027945 */ /* 0x000fe20003800000 */
[----:B01----:R-:W-:Y:S02]  /*32c80*/  IMAD.MOV.U32 R2, RZ, RZ, 0x0 ;  /* 0x00000000ff027424 */ /* 0x003fe400078e00ff */
[----:B------:R-:W-:Y:S01]  /*32c90*/  IMAD.MOV.U32 R3, RZ, RZ, 0x12f00000 ;  /* 0x12f00000ff037424 */ /* 0x000fe200078e00ff */
[----:B------:R-:W-:Y:S06]  /*32ca0*/  @P2 BRA `(.L_x_3760) ;  /* 0x00000000001c2947 */ /* 0x000fec0003800000 */
[----:B------:R-:W0:Y:S02]  /*32cb0*/  S2R R13, SR_TID.X ;  /* 0x00000000000d7919 */ /* 0x000e240000002100 */
[----:B0-----:R-:W-:Y:S01]  /*32cc0*/  LOP3.LUT R14, R13, 0x1f, RZ, 0xc0, !PT ;  /* 0x0000001f0d0e7812 */ /* 0x001fe200078ec0ff */
[----:B------:R-:W-:-:S03]  /*32cd0*/  IMAD.MOV.U32 R13, RZ, RZ, 0x10000 ;  /* 0x00010000ff0d7424 */ /* 0x000fc600078e00ff */
[----:B------:R-:W-:Y:S01]  /*32ce0*/  ISETP.NE.AND P1, PT, R14, RZ, PT ;  /* 0x000000ff0e00720c */ /* 0x000fe20003f25270 */
[----:B------:R0:W-:-:S12]  /*32cf0*/  SYNCS.ARRIVE.TRANS64 RZ, [R10+URZ+0x388b0], R13 ;  /* 0x0388b00d0aff79a7 */ /* 0x0001d8000800003f */
[----:B0-----:R-:W-:Y:S05]  /*32d00*/  @!P1 BRA `(.L_x_3760) ;  /* 0x0000000000049947 */ /* 0x001fea0003800000 */
[----:B------:R-:W-:Y:S01]  /*32d10*/  BPT.TRAP 0x1 ;  /* 0x000000040000795c */ /* 0x000fe20000300000 */
.L_x_3760:
[----:B------:R-:W-:Y:S05]  /*32d20*/  BSYNC B2 ;  /* 0x0000000000027941 */ /* 0x000fea0003800000 */
.L_x_3759:
        /* <DEDUP_REMOVED lines=9> */
.L_x_3761:
        /* <DEDUP_REMOVED lines=15> */
.L_x_3762:
        /* <DEDUP_REMOVED lines=15> */
.L_x_3763:
        /* <DEDUP_REMOVED lines=15> */
.L_x_3764:
        /* <DEDUP_REMOVED lines=15> */
.L_x_3765:
        /* <DEDUP_REMOVED lines=15> */
.L_x_3766:
        /* <DEDUP_REMOVED lines=15> */
.L_x_3767:
        /* <DEDUP_REMOVED lines=15> */
.L_x_3768:
        /* <DEDUP_REMOVED lines=10> */
.L_x_3751:
[----:B------:R-:W-:Y:S05]  /*334f0*/  BSYNC B1 ;  /* 0x0000000000017941 */ /* 0x000fea0003800000 */
.L_x_3750:
        /* <DEDUP_REMOVED lines=8> */
.L_x_3725:
[----:B------:R-:W-:Y:S05]  /*33580*/  BSYNC B0 ;  /* 0x0000000000007941 */ /* 0x000fea0003800000 */
.L_x_3724:
[----:B------:R-:W1:Y:S01]  /*33590*/  LDC R2, c[0x0][0x448] ;  /* 0x00011200ff027b82 */ /* 0x000e620000000800 */
[----:B0-----:R-:W-:Y:S01]  /*335a0*/  VIADD R3, R32, 0x3f ;  /* 0x0000003f20037836 */ /* 0x001fe20000000000 */
[----:B------:R-:W-:Y:S06]  /*335b0*/  @!P0 WARPSYNC.ALL ;  /* 0x0000000000008948 */ /* 0x000fec0003800000 */
[----:B------:R-:W-:Y:S01]  /*335c0*/  @!P0 BAR.SYNC.DEFER_BLOCKING 0xc, 0x180 ;  /* 0x0306000000008b1d */ /* 0x000fe20000010000 */
[----:B-1----:R-:W-:-:S13]  /*335d0*/  ISETP.NE.AND P1, PT, R2, 0x1, PT ;  /* 0x000000010200780c */ /* 0x002fda0003f25270 */
[----:B------:R-:W0:Y:S08]  /*335e0*/  @P1 LDC R4, c[0x0][0x44c] ;  /* 0x00011300ff041b82 */ /* 0x000e300000000800 */
[----:B------:R-:W1:Y:S01]  /*335f0*/  @P1 LDC R2, c[0x0][0x450] ;  /* 0x00011400ff021b82 */ /* 0x000e620000000800 */
[----:B0-----:R-:W-:-:S05]  /*33600*/  @P1 IMAD.HI.U32 R4, R3, R4, RZ ;  /* 0x0000000403041227 */ /* 0x001fca00078e00ff */
[----:B-1----:R-:W-:-:S05]  /*33610*/  @P1 SHF.R.U32.HI R3, RZ, R2, R4 ;  /* 0x00000002ff031219 */ /* 0x002fca0000011604 */
        /* <DEDUP_REMOVED lines=16> */
.L_x_3772:
[----:B------:R-:W-:-:S13]  /*33720*/  ISETP.NE.AND P0, PT, R3, 0x1, PT ;  /* 0x000000010300780c */ /* 0x000fda0003f05270 */
[----:B------:R-:W0:Y:S02]  /*33730*/  @P0 LDC.64 R4, c[0x0][0xae0] ;  /* 0x0002b800ff040b82 */ /* 0x000e240000000a00 */
[----:B0-----:R-:W-:-:S05]  /*33740*/  @P0 IMAD.HI.U32 R4, R6, R4, RZ ;  /* 0x0000000406040227 */ /* 0x001fca00078e00ff */
[----:B------:R-:W-:-:S07]  /*33750*/  @P0 SHF.R.U32.HI R6, RZ, R5, R4 ;  /* 0x00000005ff060219 */ /* 0x000fce0000011604 */
.L_x_3773:
[----:B------:R-:W-:Y:S05]  /*33760*/  BSYNC B0 ;  /* 0x0000000000007941 */ /* 0x000fea0003800000 */
.L_x_3771:
[----:B------:R-:W-:-:S05]  /*33770*/  IMAD R5, R6, R3, R3 ;  /* 0x0000000306057224 */ /* 0x000fca00078e0203 */
[----:B------:R-:W-:-:S07]  /*33780*/  VIMNMX R2, R2, R5, PT ;  /* 0x0000000502027248 */ /* 0x000fce0003fe0100 */
.L_x_3770:
[----:B------:R-:W-:Y:S01]  /*33790*/  VIADD R2, R2, 0x3f ;  /* 0x0000003f02027836 */ /* 0x000fe20000000000 */
[----:B------:R-:W-:-:S04]  /*337a0*/  ULDC UR4, c[0x0][0xad4] ;  /* 0x0002b50000047ab9 */ /* 0x000fc80000000800 */
[----:B------:R-:W-:-:S04]  /*337b0*/  SHF.R.S32.HI R5, RZ, 0x1f, R2 ;  /* 0x0000001fff057819 */ /* 0x000fc80000011402 */
[----:B------:R-:W-:Y:S02]  /*337c0*/  LEA.HI R5, R5, R2, RZ, 0x6 ;  /* 0x0000000205057211 */ /* 0x000fe400078f30ff */
[----:B------:R-:W0:Y:S02]  /*337d0*/  @P1 LDC R2, c[0x0][0x450] ;  /* 0x00011400ff021b82 */ /* 0x000e240000000800 */
[----:B------:R-:W-:-:S04]  /*337e0*/  SHF.R.S32.HI R5, RZ, 0x6, R5 ;  /* 0x00000006ff057819 */ /* 0x000fc80000011405 */
[----:B------:R-:W-:Y:S02]  /*337f0*/  VIMNMX R20, R20, R5, PT ;  /* 0x0000000514147248 */ /* 0x000fe40003fe0100 */
[----:B------:R-:W1:Y:S02]  /*33800*/  @P1 LDC R5, c[0x0][0x44c] ;  /* 0x00011300ff051b82 */ /* 0x000e640000000800 */
[----:B-1----:R-:W-:-:S04]  /*33810*/  @P1 IMAD.HI.U32 R4, R32, R5, RZ ;  /* 0x0000000520041227 */ /* 0x002fc800078e00ff */
[----:B------:R-:W-:Y:S01]  /*33820*/  IMAD.MOV.U32 R5, RZ, RZ, R32 ;  /* 0x000000ffff057224 */ /* 0x000fe200078e0020 */
        /* <DEDUP_REMOVED lines=14> */
.L_x_3776:
[----:B------:R-:W-:-:S13]  /*33910*/  ISETP.NE.AND P0, PT, R3, 0x1, PT ;  /* 0x000000010300780c */ /* 0x000fda0003f05270 */
[----:B------:R-:W0:Y:S02]  /*33920*/  @P0 LDC.64 R4, c[0x0][0xae0] ;  /* 0x0002b800ff040b82 */ /* 0x000e240000000a00 */
[----:B0-----:R-:W-:-:S05]  /*33930*/  @P0 IMAD.HI.U32 R4, R6, R4, RZ ;  /* 0x0000000406040227 */ /* 0x001fca00078e00ff */
[----:B------:R-:W-:-:S07]  /*33940*/  @P0 SHF.R.U32.HI R6, RZ, R5, R4 ;  /* 0x00000005ff060219 */ /* 0x000fce0000011604 */
.L_x_3777:
[----:B------:R-:W-:Y:S05]  /*33950*/  BSYNC B0 ;  /* 0x0000000000007941 */ /* 0x000fea0003800000 */
.L_x_3775:
[----:B------:R-:W-:-:S05]  /*33960*/  IMAD R3, R6, R3, RZ ;  /* 0x0000000306037224 */ /* 0x000fca00078e02ff */
[----:B------:R-:W-:-:S07]  /*33970*/  VIMNMX R2, R2, R3, !PT ;  /* 0x0000000302027248 */ /* 0x000fce0007fe0100 */
.L_x_3774:
[----:B------:R-:W-:Y:S01]  /*33980*/  ISETP.NE.AND P1, PT, R0, RZ, PT ;  /* 0x000000ff0000720c */ /* 0x000fe20003f25270 */
[----:B------:R-:W-:Y:S01]  /*33990*/  BSSY B0, `(.L_x_3778) ;  /* 0x0000024000007945 */ /* 0x000fe20003800000 */
[----:B------:R-:W-:-:S04]  /*339a0*/  SHF.R.S32.HI R3, RZ, 0x1f, R2 ;  /* 0x0000001fff037819 */ /* 0x000fc80000011402 */
[----:B------:R-:W-:Y:S01]  /*339b0*/  LEA.HI R3, R3, R2, RZ, 0x6 ;  /* 0x0000000203037211 */ /* 0x000fe200078f30ff */
[----:B------:R-:W-:-:S03]  /*339c0*/  IMAD.MOV.U32 R2, RZ, RZ, RZ ;  /* 0x000000ffff027224 */ /* 0x000fc600078e00ff */
[----:B------:R-:W-:-:S03]  /*339d0*/  SHF.R.S32.HI R3, RZ, 0x6, R3 ;  /* 0x00000006ff037819 */ /* 0x000fc60000011403 */
        /* <DEDUP_REMOVED lines=31> */
.L_x_3779:
[----:B------:R-:W-:Y:S05]  /*33bd0*/  BSYNC B0 ;  /* 0x0000000000007941 */ /* 0x000fea0003800000 */
.L_x_3778:
[-C--:B------:R-:W-:Y:S01]  /*33be0*/  IMAD R33, R33, R2.reuse, R4 ;  /* 0x0000000221217224 */ /* 0x080fe200078e0204 */
[----:B------:R-:W-:Y:S04]  /*33bf0*/  BSSY B7, `(.L_x_3780) ;  /* 0x000045a000077945 */ /* 0x000fe80003800000 */
[----:B------:R-:W-:-:S04]  /*33c00*/  VIADDMNMX R31, R33, R2, R20, PT ;  /* 0x00000002211f7246 */ /* 0x000fc80003800114 */
[----:B------:R-:W-:Y:S01]  /*33c10*/  ISETP.GT.AND P0, PT, R31, R33, PT ;  /* 0x000000211f00720c */ /* 0x000fe20003f04270 */
[----:B------:R1:W-:-:S12]  /*33c20*/  STL [R1+0x430], R31 ;  /* 0x0004301f01007387 */ /* 0x0003d80000100800 */
[----:B-1----:R-:W-:Y:S05]  /*33c30*/  @P0 BRA `(.L_x_3781) ;  /* 0x0000000000440947 */ /* 0x002fea0003800000 */
[----:B0-----:R-:W0:Y:S02]  /*33c40*/  S2R R0, SR_TID.X ;  /* 0x0000000000007919 */ /* 0x001e240000002100 */
        /* <DEDUP_REMOVED lines=16> */
.L_x_3781:
[----:B0-----:R-:W-:Y:S01]  /*33d50*/  VIADD R0, R18, 0x22400 ;  /* 0x0002240012007836 */ /* 0x001fe20000000000 */
        /* <DEDUP_REMOVED lines=19> */
.L_x_3784:
[----:B------:R-:W-:Y:S05]  /*33e90*/  BSYNC B6 ;  /* 0x0000000000067941 */ /* 0x000fea0003800000 */
.L_x_3783:
        /* <DEDUP_REMOVED lines=20> */
.L_x_3787:
        /* <DEDUP_REMOVED lines=15> */
.L_x_3786:
[----:B------:R-:W-:Y:S05]  /*340d0*/  BSYNC B6 ;  /* 0x0000000000067941 */ /* 0x000fea0003800000 */
.L_x_3785:
[----:B------:R-:W-:Y:S01]  /*340e0*/  ULDC.64 UR4, c[0x0][0xaf0] ;  /* 0x0002bc0000047ab9 */ /* 0x000fe20000000a00 */
[----:B------:R-:W-:Y:S01]  /*340f0*/  IMAD.MOV.U32 R30, RZ, RZ, R27 ;  /* 0x000000ffff1e7224 */ /* 0x000fe200078e001b */
[----:B------:R-:W-:Y:S01]  /*34100*/  ISETP.NE.U32.AND P0, PT, RZ, UR4, PT ;  /* 0x00000004ff007c0c */ /* 0x000fe2000bf05070 */
[----:B------:R-:W0:Y:S01]  /*34110*/  S2R R20, SR_TID.X ;  /* 0x0000000000147919 */ /* 0x000e220000002100 */
[----:B------:R-:W1:Y:S01]  /*34120*/  LDC R10, c[0x0][0x430] ;  /* 0x00010c00ff0a7b82 */ /* 0x000e620000000800 */
[----:B------:R-:W2:Y:S01]  /*34130*/  S2R R21, SR_TID.X ;  /* 0x0000000000157919 */ /* 0x000ea20000002100 */
[----:B------:R-:W-:Y:S01]  /*34140*/  ISETP.NE.AND.EX P0, PT, RZ, UR5, PT, P0 ;  /* 0x00000005ff007c0c */ /* 0x000fe2000bf05300 */
[----:B------:R-:W-:-:S12]  /*34150*/  ULDC UR4, c[0x0][0x320] ;  /* 0x0000c80000047ab9 */ /* 0x000fd80000000800 */
[----:B------:R-:W3:Y:S01]  /*34160*/  @P0 LDC.64 R2, c[0x0][0xaf0] ;  /* 0x0002bc00ff020b82 */ /* 0x000ee20000000a00 */
[----:B0-----:R-:W-:Y:S01]  /*34170*/  LOP3.LUT R20, R20, 0x7f, RZ, 0xc0, !PT ;  /* 0x0000007f14147812 */ /* 0x001fe200078ec0ff */
[----:B---3--:R-:W-:-:S05]  /*34180*/  @P0 IMAD.WIDE R2, R27, 0x4, R2 ;  /* 0x000000041b020825 */ /* 0x008fca00078e0202 */
[----:B------:R0:W3:Y:S01]  /*34190*/  @P0 LDG.E R30, desc[UR36][R2.64] ;  /* 0x00000024021e0981 */ /* 0x0000e2000c1e1900 */
[----:B------:R-:W-:Y:S01]  /*341a0*/  SHF.R.U32.HI R25, RZ, 0x3, R20 ;  /* 0x00000003ff197819 */ /* 0x000fe20000011614 */
[----:B--2---:R-:W-:Y:S01]  /*341b0*/  IMAD.SHL.U32 R20, R21, 0x10, RZ ;  /* 0x0000001015147824 */ /* 0x004fe200078e00ff */
[----:B-1----:R-:W-:Y:S01]  /*341c0*/  ISETP.NE.AND P1, PT, R10, 0x1, PT ;  /* 0x000000010a00780c */ /* 0x002fe20003f25270 */
[----:B------:R-:W-:Y:S01]  /*341d0*/  IMAD.MOV.U32 R12, RZ, RZ, RZ ;  /* 0x000000ffff0c7224 */ /* 0x000fe200078e00ff */
[----:B------:R-:W-:Y:S02]  /*341e0*/  LEA R0, R31, 0xffffffc0, 0x6 ;  /* 0xffffffc01f007811 */ /* 0x000fe400078e30ff */
[----:B------:R-:W-:Y:S01]  /*341f0*/  LOP3.LUT R20, R25, 0x70, R20, 0xf8, !PT ;  /* 0x0000007019147812 */ /* 0x000fe200078ef814 */
[----:B------:R-:W1:Y:S01]  /*34200*/  S2R R31, SR_TID.X ;  /* 0x00000000001f7919 */ /* 0x000e620000002100 */
[----:B------:R-:W-:Y:S01]  /*34210*/  LOP3.LUT R17, R17, 0xffffffbf, RZ, 0xc0, !PT ;  /* 0xffffffbf11117812 */ /* 0x000fe200078ec0ff */
[----:B------:R-:W2:Y:S02]  /*34220*/  S2R R25, SR_TID.X ;  /* 0x0000000000197919 */ /* 0x000ea40000002100 */
[----:B------:R-:W-:-:S04]  /*34230*/  IMAD.IADD R7, R20, 0x1, R0 ;  /* 0x0000000114077824 */ /* 0x000fc800078e0200 */
[----:B0-----:R-:W0:Y:S01]  /*34240*/  @P1 LDC R3, c[0x0][0x434] ;  /* 0x00010d00ff031b82 */ /* 0x001e220000000800 */
[C---:B------:R-:W-:Y:S01]  /*34250*/  ISETP.GE.AND P0, PT, R7.reuse, R26, PT ;  /* 0x0000001a0700720c */ /* 0x040fe20003f06270 */
[----:B------:R-:W-:-:S03]  /*34260*/  IMAD.IADD R7, R7, 0x1, R34 ;  /* 0x0000000107077824 */ /* 0x000fc600078e0222 */
[----:B------:R-:W-:Y:S01]  /*34270*/  ISETP.GT.U32.OR P0, PT, R20, 0x3f, P0 ;  /* 0x0000003f1400780c */ /* 0x000fe20000704470 */
[----:B------:R-:W-:Y:S02]  /*34280*/  IMAD.MOV.U32 R6, RZ, RZ, R7 ;  /* 0x000000ffff067224 */ /* 0x000fe400078e0007 */
[----:B------:R-:W4:Y:S01]  /*34290*/  @P1 LDC R2, c[0x0][0x438] ;  /* 0x00010e00ff021b82 */ /* 0x000f220000000800 */
[----:B0-----:R-:W-:-:S04]  /*342a0*/  @P1 IMAD.HI.U32 R3, R7, R3, RZ ;  /* 0x0000000307031227 */ /* 0x001fc800078e00ff */
[----:B--2---:R-:W-:Y:S02]  /*342b0*/  IMAD.SHL.U32 R35, R25, 0x8, RZ ;  /* 0x0000000819237824 */ /* 0x004fe400078e00ff */
[C---:B-1----:R-:W-:Y:S01]  /*342c0*/  IMAD.SHL.U32 R25, R31.reuse, 0x8, RZ ;  /* 0x000000081f197824 */ /* 0x042fe200078e00ff */
[----:B----4-:R-:W-:Y:S01]  /*342d0*/  @P1 SHF.R.U32.HI R6, RZ, R2, R3 ;  /* 0x00000002ff061219 */ /* 0x010fe20000011603 */
[----:B------:R-:W-:Y:S01]  /*342e0*/  IMAD.SHL.U32 R31, R31, 0x8, RZ ;  /* 0x000000081f1f7824 */ /* 0x000fe200078e00ff */
[----:B------:R-:W-:Y:S01]  /*342f0*/  LOP3.LUT R35, R35, 0x38, RZ, 0xc0, !PT ;  /* 0x0000003823237812 */ /* 0x000fe200078ec0ff */
[----:B------:R-:W0:Y:S01]  /*34300*/  @!P0 LDC.64 R2, c[0x0][0x428] ;  /* 0x00010a00ff028b82 */ /* 0x000e220000000a00 */
[----:B------:R-:W-:Y:S02]  /*34310*/  LOP3.LUT R25, R25, 0x38, RZ, 0xc0, !PT ;  /* 0x0000003819197812 */ /* 0x000fe400078ec0ff */
[----:B------:R-:W-:Y:S02]  /*34320*/  LOP3.LUT R4, R35, 0x40, RZ, 0xfc, !PT ;  /* 0x0000004023047812 */ /* 0x000fe400078efcff */
[----:B------:R-:W1:Y:S01]  /*34330*/  S2R R35, SR_TID.X ;  /* 0x0000000000237919 */ /* 0x000e620000002100 */
[----:B------:R-:W-:-:S02]  /*34340*/  ISETP.GE.AND P3, PT, R25, UR4, PT ;  /* 0x0000000419007c0c */ /* 0x000fc4000bf66270 */
[----:B------:R-:W-:Y:S02]  /*34350*/  ISETP.GE.AND P2, PT, R4, UR4, PT ;  /* 0x0000000404007c0c */ /* 0x000fe4000bf46270 */
[----:B------:R-:W-:Y:S02]  /*34360*/  LOP3.LUT R31, R31, 0x38, RZ, 0xc0, !PT ;  /* 0x000000381f1f7812 */ /* 0x000fe400078ec0ff */
[----:B------:R-:W-:Y:S02]  /*34370*/  SEL R8, RZ, 0xffffffff, P2 ;  /* 0xffffffffff087807 */ /* 0x000fe40001000000 */
[----:B------:R-:W-:-:S03]  /*34380*/  LOP3.LUT R11, R31, 0x180, RZ, 0xfc, !PT ;  /* 0x000001801f0b7812 */ /* 0x000fc600078efcff */
[----:B------:R-:W-:-:S04]  /*34390*/  IMAD.SHL.U32 R8, R8, 0x2, RZ ;  /* 0x0000000208087824 */ /* 0x000fc800078e00ff */
[----:B------:R-:W-:-:S04]  /*343a0*/  @P2 LOP3.LUT R17, R17, 0x40, RZ, 0xfc, !PT ;  /* 0x0000004011112812 */ /* 0x000fc800078efcff */
[----:B------:R-:W-:-:S04]  /*343b0*/  LOP3.LUT R17, R17, 0xffffff7f, RZ, 0xc0, !PT ;  /* 0xffffff7f11117812 */ /* 0x000fc800078ec0ff */
[----:B------:R-:W-:-:S04]  /*343c0*/  @P3 LOP3.LUT R17, R17, 0x80, RZ, 0xfc, !PT ;  /* 0x0000008011113812 */ /* 0x000fc800078efcff */
[----:B------:R-:W-:Y:S01]  /*343d0*/  LOP3.LUT R17, R17, 0xffffffdf, RZ, 0xc0, !PT ;  /* 0xffffffdf11117812 */ /* 0x000fe200078ec0ff */
[C---:B-1----:R-:W-:Y:S02]  /*343e0*/  IMAD.SHL.U32 R4, R35.reuse, 0x8, RZ ;  /* 0x0000000823047824 */ /* 0x042fe400078e00ff */
[----:B------:R-:W-:-:S03]  /*343f0*/  IMAD.SHL.U32 R35, R35, 0x8, RZ ;  /* 0x0000000823237824 */ /* 0x000fc600078e00ff */
[----:B------:R-:W-:Y:S02]  /*34400*/  LOP3.LUT R4, R4, 0x38, RZ, 0xc0, !PT ;  /* 0x0000003804047812 */ /* 0x000fe400078ec0ff */
[----:B------:R-:W-:Y:S02]  /*34410*/  LOP3.LUT R35, R35, 0x38, RZ, 0xc0, !PT ;  /* 0x0000003823237812 */ /* 0x000fe400078ec0ff */
[----:B------:R-:W-:Y:S02]  /*34420*/  LOP3.LUT R4, R4, 0x80, RZ, 0xfc, !PT ;  /* 0x0000008004047812 */ /* 0x000fe400078efcff */
[----:B------:R-:W-:Y:S02]  /*34430*/  LOP3.LUT R35, R35, 0xc0, RZ, 0xfc, !PT ;  /* 0x000000c023237812 */ /* 0x000fe400078efcff */
[----:B------:R-:W-:Y:S02]  /*34440*/  ISETP.GE.AND P2, PT, R4, UR4, PT ;  /* 0x0000000404007c0c */ /* 0x000fe4000bf46270 */
[----:B------:R-:W-:-:S02]  /*34450*/  SEL R4, RZ, 0x1, P3 ;  /* 0x00000001ff047807 */ /* 0x000fc40001800000 */
[----:B------:R-:W-:Y:S02]  /*34460*/  ISETP.GE.AND P1, PT, R35, UR4, PT ;  /* 0x0000000423007c0c */ /* 0x000fe4000bf26270 */
[----:B------:R-:W-:Y:S02]  /*34470*/  LOP3.LUT R8, R8, 0x2, R4, 0xe2, !PT ;  /* 0x0000000208087812 */ /* 0x000fe400078ee204 */
[----:B------:R-:W-:Y:S02]  /*34480*/  SEL R4, RZ, 0x4, P2 ;  /* 0x00000004ff047807 */ /* 0x000fe40001000000 */
[----:B------:R-:W-:-:S03]  /*34490*/  SEL R5, RZ, 0x8, P1 ;  /* 0x00000008ff057807 */ /* 0x000fc60000800000 */
[----:B------:R-:W-:Y:S02]  /*344a0*/  @P2 LOP3.LUT R17, R17, 0x20, RZ, 0xfc, !PT ;  /* 0x0000002011112812 */ /* 0x000fe400078efcff */
[----:B------:R-:W-:Y:S01]  /*344b0*/  LOP3.LUT R8, R5, R8, R4, 0xfe, !PT ;  /* 0x0000000805087212 */ /* 0x000fe200078efe04 */
[--C-:B------:R-:W-:Y:S01]  /*344c0*/  @!P0 IMAD.MOV.U32 R4, RZ, RZ, R6.reuse ;  /* 0x000000ffff048224 */ /* 0x100fe200078e0006 */
[----:B------:R-:W-:Y:S02]  /*344d0*/  @!P0 SHF.R.S32.HI R5, RZ, 0x1f, R6 ;  /* 0x0000001fff058819 */ /* 0x000fe40000011406 */
[----:B------:R-:W-:-:S04]  /*344e0*/  LOP3.LUT R17, R17, 0xffffffef, RZ, 0xc0, !PT ;  /* 0xffffffef11117812 */ /* 0x000fc800078ec0ff */
[----:B------:R-:W-:Y:S02]  /*344f0*/  @P1 LOP3.LUT R17, R17, 0x10, RZ, 0xfc, !PT ;  /* 0x0000001011111812 */ /* 0x000fe400078efcff */
[----:B---3--:R-:W-:Y:S01]  /*34500*/  SHF.R.S32.HI R35, RZ, 0x1f, R30 ;  /* 0x0000001fff237819 */ /* 0x008fe2000001141e */
[----:B0-----:R-:W-:-:S04]  /*34510*/  @!P0 IMAD.WIDE.U32 R4, R30, R2, R4 ;  /* 0x000000021e048225 */ /* 0x001fc800078e0004 */
[----:B------:R-:W-:-:S04]  /*34520*/  @!P0 IMAD R9, R35, R2, RZ ;  /* 0x0000000223098224 */ /* 0x000fc800078e02ff */
[----:B------:R-:W-:Y:S02]  /*34530*/  @!P0 IMAD R9, R30, R3, R9 ;  /* 0x000000031e098224 */ /* 0x000fe400078e0209 */
[----:B------:R-:W0:Y:S02]  /*34540*/  @!P0 LDC.64 R2, c[0x0][0x418] ;  /* 0x00010600ff028b82 */ /* 0x000e240000000a00 */
[----:B------:R-:W-:Y:S01]  /*34550*/  @!P0 IMAD.IADD R9, R5, 0x1, R9 ;  /* 0x0000000105098824 */ /* 0x000fe200078e0209 */
[----:B0-----:R-:W-:-:S04]  /*34560*/  @!P0 LEA R2, P1, R4, R2, 0x2 ;  /* 0x0000000204028211 */ /* 0x001fc800078210ff */
[----:B------:R-:W-:-:S05]  /*34570*/  @!P0 LEA.HI.X R3, R4, R3, R9, 0x2, P1 ;  /* 0x0000000304038211 */ /* 0x000fca00008f1409 */
[----:B------:R0:W2:Y:S01]  /*34580*/  @!P0 LDG.E R12, desc[UR36][R2.64] ;  /* 0x00000024020c8981 */ /* 0x0000a2000c1e1900 */
[----:B------:R-:W-:Y:S02]  /*34590*/  ISETP.GE.AND P0, PT, R11, UR4, PT ;  /* 0x000000040b007c0c */ /* 0x000fe4000bf06270 */
[----:B------:R-:W-:Y:S02]  /*345a0*/  LOP3.LUT R11, R25, 0x140, RZ, 0xfc, !PT ;  /* 0x00000140190b7812 */ /* 0x000fe400078efcff */
[----:B------:R-:W-:Y:S02]  /*345b0*/  LOP3.LUT R17, R17, 0xfffffff7, RZ, 0xc0, !PT ;  /* 0xfffffff711117812 */ /* 0x000fe400078ec0ff */
[----:B------:R-:W-:Y:S02]  /*345c0*/  ISETP.GE.AND P2, PT, R11, UR4, PT ;  /* 0x000000040b007c0c */ /* 0x000fe4000bf46270 */
[----:B------:R-:W-:Y:S02]  /*345d0*/  LOP3.LUT R13, R25, 0x1c0, RZ, 0xfc, !PT ;  /* 0x000001c0190d7812 */ /* 0x000fe400078efcff */
[----:B------:R-:W-:-:S02]  /*345e0*/  SEL R4, RZ, 0x20, P2 ;  /* 0x00000020ff047807 */ /* 0x000fc40001000000 */
[----:B0-----:R-:W-:Y:S02]  /*345f0*/  SEL R2, RZ, 0x40, P0 ;  /* 0x00000040ff027807 */ /* 0x001fe40000000000 */
[----:B------:R-:W-:-:S04]  /*34600*/  ISETP.GE.AND P0, PT, R13, UR4, PT ;  /* 0x000000040d007c0c */ /* 0x000fc8000bf06270 */
[----:B------:R-:W-:Y:S01]  /*34610*/  SEL R31, RZ, 0x80, P0 ;  /* 0x00000080ff1f7807 */ /* 0x000fe20000000000 */
[----:B--2---:R0:W-:Y:S02]  /*34620*/  STL [R1+0x414], R12 ;  /* 0x0004140c01007387 */ /* 0x0041e40000100800 */
[----:B0-----:R-:W-:-:S04]  /*34630*/  LOP3.LUT R12, R25, 0x100, RZ, 0xfc, !PT ;  /* 0x00000100190c7812 */ /* 0x001fc800078efcff */
[----:B------:R-:W-:Y:S01]  /*34640*/  ISETP.GE.AND P3, PT, R12, UR4, PT ;  /* 0x000000040c007c0c */ /* 0x000fe2000bf66270 */
[----:B------:R-:W-:-:S03]  /*34650*/  UMOV UR4, 0xffffffff ;  /* 0xffffffff00047882 */ /* 0x000fc60000000000 */
[----:B------:R-:W-:-:S04]  /*34660*/  SEL R3, RZ, 0x10, P3 ;  /* 0x00000010ff037807 */ /* 0x000fc80001800000 */
[----:B------:R-:W-:-:S04]  /*34670*/  LOP3.LUT R3, R4, R8, R3, 0xfe, !PT ;  /* 0x0000000804037212 */ /* 0x000fc800078efe03 */
[----:B------:R-:W-:Y:S01]  /*34680*/  LOP3.LUT R5, R3, R2, RZ, 0xfc, !PT ;  /* 0x0000000203057212 */ /* 0x000fe200078efcff */
[----:B------:R-:W-:Y:S01]  /*34690*/  IMAD.MOV R2, RZ, RZ, -R6 ;  /* 0x000000ffff027224 */ /* 0x000fe200078e0a06 */
[----:B------:R-:W-:-:S03]  /*346a0*/  @P3 LOP3.LUT R17, R17, 0x8, RZ, 0xfc, !PT ;  /* 0x0000000811113812 */ /* 0x000fc600078efcff */
[----:B------:R-:W-:Y:S01]  /*346b0*/  STL [R1+0x448], R5 ;  /* 0x0004480501007387 */ /* 0x000fe20000100800 */
[----:B------:R-:W-:Y:S01]  /*346c0*/  IMAD R2, R10, R2, R7 ;  /* 0x000000020a027224 */ /* 0x000fe200078e0207 */
[----:B------:R-:W-:-:S04]  /*346d0*/  LOP3.LUT R17, R17, 0xfffffffb, RZ, 0xc0, !PT ;  /* 0xfffffffb11117812 */ /* 0x000fc800078ec0ff */
[----:B------:R0:W-:Y:S01]  /*346e0*/  STL [R1+0x41c], R2 ;  /* 0x00041c0201007387 */ /* 0x0001e20000100800 */
[----:B------:R-:W-:Y:S01]  /*346f0*/  @P2 LOP3.LUT R17, R17, 0x4, RZ, 0xfc, !PT ;  /* 0x0000000411112812 */ /* 0x000fe200078efcff */
[----:B0-----:R-:W-:Y:S01]  /*34700*/  IMAD.U32 R2, RZ, RZ, UR44 ;  /* 0x0000002cff027e24 */ /* 0x001fe2000f8e00ff */
[----:B------:R-:W-:Y:S06]  /*34710*/  BRA.DIV UR4, `(.L_x_3788) ;  /* 0x0000006204687947 */ /* 0x000fec000b800000 */
.L_x_3907:
        /* <DEDUP_REMOVED lines=9> */
.L_x_3789:
        /* <DEDUP_REMOVED lines=9> */
.L_x_3908:
[----:B------:R-:W-:Y:S05]  /*34840*/  BSYNC B0 ;  /* 0x0000000000007941 */ /* 0x000fea0003800000 */
.L_x_3790:
[----:B------:R-:W0:Y:S01]  /*34850*/  LDL R2, [R1+0x41c] ;  /* 0x00041c0001027983 */ /* 0x000e220000100800 */
[----:B------:R-:W-:Y:S01]  /*34860*/  ULDC.64 UR4, c[0x0][0x300] ;  /* 0x0000c00000047ab9 */ /* 0x000fe20000000a00 */
[----:B------:R-:W-:Y:S02]  /*34870*/  ULDC.64 UR6, c[0x0][0x2e8] ;  /* 0x0000ba0000067ab9 */ /* 0x000fe40000000a00 */
[----:B------:R-:W2:Y:S01]  /*34880*/  LDL R4, [R1+0x414] ;  /* 0x0004140001047983 */ /* 0x000ea20000100800 */
        /* <DEDUP_REMOVED lines=11> */
[----:B-1----:R-:W0:Y:S01]  /*34940*/  S2R R5, SR_TID.X ;  /* 0x0000000000057919 */ /* 0x002e220000002100 */
        /* <DEDUP_REMOVED lines=49> */
.L_x_3918:
        /* <DEDUP_REMOVED lines=10> */
.L_x_3793:
        /* <DEDUP_REMOVED lines=10> */
.L_x_3794:
[----:B0-----:R0:W5:Y:S01]  /*34da0*/  LDL R2, [R1+0x418] ;  /* 0x0004180001027983 */ /* 0x0011620000100800 */
[----:B------:R0:W-:Y:S02]  /*34db0*/  SYNCS.ARRIVE.TRANS64.A1T0 RZ, [R25+URZ+0x38830], RZ ;  /* 0x038830ff19ff79a7 */ /* 0x0001e4000810003f */
[----:B------:R-:W-:Y:S05]  /*34dc0*/  WARPSYNC.ALL ;  /* 0x0000000000007948 */ /* 0x000fea0003800000 */
[----:B------:R-:W-:Y:S01]  /*34dd0*/  ULDC.64 UR4, c[0x0][0xaf8] ;  /* 0x0002be0000047ab9 */ /* 0x000fe20000000a00 */
[----:B------:R-:W-:Y:S01]  /*34de0*/  VIADD R0, R18, 0x20400 ;  /* 0x0002040012007836 */ /* 0x000fe20000000000 */
[----:B------:R-:W-:Y:S01]  /*34df0*/  BAR.SYNC.DEFER_BLOCKING 0x8, 0x100 ;  /* 0x0204000000007b1d */ /* 0x000fe20000010000 */
[----:B------:R-:W-:-:S03]  /*34e00*/  ISETP.NE.U32.AND P0, PT, RZ, UR4, PT ;  /* 0x00000004ff007c0c */ /* 0x000fc6000bf05070 */
[----:B------:R-:W-:Y:S02]  /*34e10*/  LOP3.LUT P1, RZ, R0, 0x3ff, RZ, 0xc0, !PT ;  /* 0x000003ff00ff7812 */ /* 0x000fe4000782c0ff */
[----:B------:R-:W-:Y:S01]  /*34e20*/  ISETP.NE.AND.EX P0, PT, RZ, UR5, PT, P0 ;  /* 0x00000005ff007c0c */ /* 0x000fe2000bf05300 */
[----:B------:R-:W-:Y:S01]  /*34e30*/  BSSY B6, `(.L_x_3795) ;  /* 0x0000019000067945 */ /* 0x000fe20003800000 */
[----:B------:R-:W-:Y:S02]  /*34e40*/  SHF.R.S32.HI R0, RZ, 0x1f, R27 ;  /* 0x0000001fff007819 */ /* 0x000fe4000001141b */
[----:B------:R-:W-:Y:S02]  /*34e50*/  SEL R3, R27, RZ, !P0 ;  /* 0x000000ff1b037207 */ /* 0x000fe40004000000 */
[----:B------:R-:W-:-:S03]  /*34e60*/  SEL R0, R0, RZ, !P0 ;  /* 0x000000ff00007207 */ /* 0x000fc60004000000 */
[----:B------:R-:W-:Y:S04]  /*34e70*/  STL [R1+0x420], R3 ;  /* 0x0004200301007387 */ /* 0x000fe80000100800 */
[----:B------:R1:W-:Y:S02]  /*34e80*/  STL [R1+0x434], R0 ;  /* 0x0004340001007387 */ /* 0x0003e40000100800 */
[----:B-1---5:R-:W-:-:S05]  /*34e90*/  SHF.R.S32.HI R0, RZ, 0x1f, R2 ;  /* 0x0000001fff007819 */ /* 0x022fca0000011402 */
[----:B------:R1:W-:Y:S01]  /*34ea0*/  STL [R1+0x42c], R0 ;  /* 0x00042c0001007387 */ /* 0x0003e20000100800 */
[----:B------:R-:W-:Y:S05]  /*34eb0*/  @!P1 BRA `(.L_x_3796) ;  /* 0x0000000000409947 */ /* 0x000fea0003800000 */
[----:B------:R-:W-:Y:S01]  /*34ec0*/  MOV R2, 0x0 ;  /* 0x0000000000027802 */ /* 0x000fe20000000f00 */
[----:B------:R-:W-:Y:S01]  /*34ed0*/  ULDC.64 UR4, c[0x4][0x90] ;  /* 0x0100240000047ab9 */ /* 0x000fe20000000a00 */
[----:B------:R-:W-:Y:S01]  /*34ee0*/  ULDC.64 UR6, c[0x4][0x98] ;  /* 0x0100260000067ab9 */ /* 0x000fe20000000a00 */
[----:B------:R-:W-:Y:S01]  /*34ef0*/  ULDC.64 UR8, c[0x4][0x20] ;  /* 0x0100080000087ab9 */ /* 0x000fe20000000a00 */
[----:B------:R-:W-:Y:S02]  /*34f00*/  IMAD.U32 R4, RZ, RZ, UR4 ;  /* 0x00000004ff047e24 */ /* 0x000fe4000f8e00ff */
[----:B------:R-:W2:Y:S01]  /*34f10*/  LDC.64 R2, c[0x4][R2] ;  /* 0x0100000002027b82 */ /* 0x000ea20000000a00 */
        /* <DEDUP_REMOVED lines=10> */
.L_x_3796:
[----:B------:R-:W-:Y:S05]  /*34fc0*/  BSYNC B6 ;  /* 0x0000000000067941 */ /* 0x000fea0003800000 */
.L_x_3795:
[----:B------:R-:W2:Y:S01]  /*34fd0*/  LDL R21, [R1+0x418] ;  /* 0x0004180001157983 */ /* 0x000ea20000100800 */
[----:B------:R-:W3:Y:S01]  /*34fe0*/  LDC R6, c[0x0][0x448] ;  /* 0x00011200ff067b82 */ /* 0x000ee20000000800 */
[----:B------:R-:W-:Y:S02]  /*34ff0*/  ULDC.64 UR4, c[0x0][0x298] ;  /* 0x0000a60000047ab9 */ /* 0x000fe40000000a00 */
[----:B------:R-:W4:Y:S04]  /*35000*/  LDL R20, [R1+0x434] ;  /* 0x0004340001147983 */ /* 0x000f280000100800 */
[----:B-1----:R-:W4:Y:S04]  /*35010*/  LDL R0, [R1+0x42c] ;  /* 0x00042c0001007983 */ /* 0x002f280000100800 */
[----:B------:R1:W5:Y:S01]  /*35020*/  LDL R9, [R1+0x410] ;  /* 0x0004100001097983 */ /* 0x0003620000100800 */
[----:B------:R-:W0:Y:S01]  /*35030*/  S2R R2, SR_TID.X ;  /* 0x0000000000027919 */ /* 0x000e220000002100 */
[----:B---3--:R-:W-:-:S13]  /*35040*/  ISETP.NE.AND P0, PT, R6, 0x1, PT ;  /* 0x000000010600780c */ /* 0x008fda0003f05270 */
[----:B------:R-:W3:Y:S01]  /*35050*/  @P0 LDC R3, c[0x0][0x450] ;  /* 0x00011400ff030b82 */ /* 0x000ee20000000800 */
[----:B0-----:R-:W-:-:S04]  /*35060*/  LOP3.LUT R2, R2, 0x7f, RZ, 0xc0, !PT ;  /* 0x0000007f02027812 */ /* 0x001fc800078ec0ff */
[----:B------:R-:W-:Y:S01]  /*35070*/  SHF.R.U32.HI R2, RZ, 0x3, R2 ;  /* 0x00000003ff027819 */ /* 0x000fe20000011602 */
[----:B--2---:R-:W-:Y:S02]  /*35080*/  IMAD.MOV.U32 R5, RZ, RZ, R21 ;  /* 0x000000ffff057224 */ /* 0x004fe400078e0015 */
[----:B----4-:R-:W-:Y:S02]  /*35090*/  IMAD.MOV.U32 R21, RZ, RZ, R20 ;  /* 0x000000ffff157224 */ /* 0x010fe400078e0014 */
[----:B------:R-:W2:Y:S01]  /*350a0*/  LDL R20, [R1+0x420] ;  /* 0x0004200001147983 */ /* 0x000ea20000100800 */
[----:B------:R-:W-:Y:S02]  /*350b0*/  IMAD.MOV.U32 R4, RZ, RZ, R0 ;  /* 0x000000ffff047224 */ /* 0x000fe400078e0000 */
[----:B------:R-:W0:Y:S02]  /*350c0*/  S2R R0, SR_TID.X ;  /* 0x0000000000007919 */ /* 0x000e240000002100 */
[----:B0-----:R-:W-:-:S05]  /*350d0*/  IMAD.SHL.U32 R0, R0, 0x10, RZ ;  /* 0x0000001000007824 */ /* 0x001fca00078e00ff */
[----:B------:R-:W-:Y:S02]  /*350e0*/  LOP3.LUT R0, R2, 0x70, R0, 0xf8, !PT ;  /* 0x0000007002007812 */ /* 0x000fe400078ef800 */
[----:B------:R-:W0:Y:S03]  /*350f0*/  @P0 LDC R2, c[0x0][0x44c] ;  /* 0x00011300ff020b82 */ /* 0x000e260000000800 */
[----:B------:R-:W-:Y:S02]  /*35100*/  IMAD.IADD R37, R0, 0x1, R32 ;  /* 0x0000000100257824 */ /* 0x000fe400078e0220 */
[----:B------:R-:W-:Y:S02]  /*35110*/  IMAD R4, R4, UR4, RZ ;  /* 0x0000000404047c24 */ /* 0x000fe4000f8e02ff */
[----:B------:R-:W-:Y:S02]  /*35120*/  IMAD.MOV.U32 R0, RZ, RZ, R37 ;  /* 0x000000ffff007224 */ /* 0x000fe400078e0025 */
[----:B------:R-:W-:-:S02]  /*35130*/  IMAD R4, R5, UR5, R4 ;  /* 0x0000000505047c24 */ /* 0x000fc4000f8e0204 */
        /* <DEDUP_REMOVED lines=37> */
[----:B-1----:R-:W-:Y:S10]  /*35390*/  BRA.DIV UR5, `(.L_x_3797) ;  /* 0x0000005a05dc7947 */ /* 0x002ff4000b800000 */
[----:B------:R-:W0:Y:S01]  /*353a0*/  SHFL.IDX PT, R4, R0, RZ, 0x181f ;  /* 0x00181fff00047589 */ /* 0x000e2200000e0000 */
[----:B-----5:R-:W-:Y:S02]  /*353b0*/  IMAD R3, R9, R6, RZ ;  /* 0x0000000609037224 */ /* 0x020fe400078e02ff */
[----:B------:R-:W-:Y:S01]  /*353c0*/  IMAD.IADD R32, R8, 0x1, R32 ;  /* 0x0000000108207824 */ /* 0x000fe200078e0220 */
        /* <DEDUP_REMOVED lines=30> */
.L_x_3927:
        /* <DEDUP_REMOVED lines=11> */
.L_x_3798:
        /* <DEDUP_REMOVED lines=28> */
.L_x_3800:
[----:B------:R-:W-:Y:S05]  /*35820*/  BSYNC B6 ;  /* 0x0000000000067941 */ /* 0x000fea0003800000 */
.L_x_3799:
[----:B------:R-:W2:Y:S01]  /*35830*/  LDL.LU R0, [R1+0x42c] ;  /* 0x00042c0001007983 */ /* 0x000ea20000300800 */
[----:B------:R-:W1:Y:S01]  /*35840*/  LDC R7, c[0x0][0x448] ;  /* 0x00011200ff077b82 */ /* 0x000e620000000800 */
[----:B------:R-:W-:Y:S02]  /*35850*/  ULDC.64 UR4, c[0x0][0x398] ;  /* 0x0000e60000047ab9 */ /* 0x000fe40000000a00 */
[----:B0-----:R-:W3:Y:S04]  /*35860*/  LDL.LU R2, [R1+0x418] ;  /* 0x0004180001027983 */ /* 0x001ee80000300800 */
[----:B------:R-:W4:Y:S04]  /*35870*/  LDL.LU R21, [R1+0x434] ;  /* 0x0004340001157983 */ /* 0x000f280000300800 */
[----:B------:R-:W5:Y:S01]  /*35880*/  LDL.LU R20, [R1+0x420] ;  /* 0x0004200001147983 */ /* 0x000f620000300800 */
[----:B------:R-:W-:Y:S01]  /*35890*/  IMAD.MOV.U32 R4, RZ, RZ, R37 ;  /* 0x000000ffff047224 */ /* 0x000fe200078e0025 */
[----:B------:R-:W-:Y:S01]  /*358a0*/  LOP3.LUT R17, R17, 0xfffff7ff, RZ, 0xc0, !PT ;  /* 0xfffff7ff11117812 */ /* 0x000fe200078ec0ff */
[----:B------:R-:W0:Y:S01]  /*358b0*/  S2R R10, SR_TID.X ;  /* 0x00000000000a7919 */ /* 0x000e220000002100 */
[----:B------:R-:W0:Y:S01]  /*358c0*/  S2R R8, SR_TID.X ;  /* 0x0000000000087919 */ /* 0x000e220000002100 */
[----:B------:R-:W0:Y:S01]  /*358d0*/  S2R R9, SR_TID.X ;  /* 0x0000000000097919 */ /* 0x000e220000002100 */
[----:B-1----:R-:W-:-:S13]  /*358e0*/  ISETP.NE.AND P0, PT, R7, 0x1, PT ;  /* 0x000000010700780c */ /* 0x002fda0003f05270 */
[----:B------:R-:W1:Y:S01]  /*358f0*/  @P0 LDC R5, c[0x0][0x450] ;  /* 0x00011400ff050b82 */ /* 0x000e620000000800 */
        /* <DEDUP_REMOVED lines=9> */
[----:B-----5:R-:W-:-:S04]  /*35990*/  IMAD.WIDE.U32 R2, R20, UR4, R2 ;  /* 0x0000000414027c25 */ /* 0x020fc8000f8e0002 */
[----:B------:R-:W-:Y:S01]  /*359a0*/  IMAD R0, R20, UR5, R0 ;  /* 0x0000000514007c24 */ /* 0x000fe2000f8e0200 */
[----:B------:R-:W-:Y:S01]  /*359b0*/  ULDC.64 UR4, c[0x0][0x3d0] ;  /* 0x0000f40000047ab9 */ /* 0x000fe20000000a00 */
[----:B0-----:R-:W-:Y:S02]  /*359c0*/  IMAD.SHL.U32 R20, R10, 0x8, RZ ;  /* 0x000000080a147824 */ /* 0x001fe400078e00ff */
[----:B------:R-:W-:Y:S02]  /*359d0*/  IMAD.IADD R3, R3, 0x1, R0 ;  /* 0x0000000103037824 */ /* 0x000fe400078e0200 */
[----:B------:R-:W0:Y:S01]  /*359e0*/  @P0 LDC R0, c[0x0][0x44c] ;  /* 0x00011300ff000b82 */ /* 0x000e220000000800 */
[----:B------:R-:W-:Y:S01]  /*359f0*/  IMAD.SHL.U32 R21, R8, 0x8, RZ ;  /* 0x0000000808157824 */ /* 0x000fe200078e00ff */
[----:B------:R-:W-:-:S04]  /*35a00*/  LOP3.LUT R20, R20, 0x38, RZ, 0xc0, !PT ;  /* 0x0000003814147812 */ /* 0x000fc800078ec0ff */
[----:B------:R-:W-:-:S04]  /*35a10*/  LOP3.LUT R21, R21, 0x38, RZ, 0xc0, !PT ;  /* 0x0000003815157812 */ /* 0x000fc800078ec0ff */
[----:B------:R-:W-:Y:S01]  /*35a20*/  LOP3.LUT R8, R21, 0x80, RZ, 0xfc, !PT ;  /* 0x0000008015087812 */ /* 0x000fe200078efcff */
[----:B------:R-:W-:-:S05]  /*35a30*/  IMAD.SHL.U32 R21, R9, 0x8, RZ ;  /* 0x0000000809157824 */ /* 0x000fca00078e00ff */
[----:B------:R-:W-:-:S04]  /*35a40*/  LOP3.LUT R21, R21, 0x38, RZ, 0xc0, !PT ;  /* 0x0000003815157812 */ /* 0x000fc800078ec0ff */
[----:B------:R-:W-:Y:S01]  /*35a50*/  LOP3.LUT R9, R21, 0x40, RZ, 0xfc, !PT ;  /* 0x0000004015097812 */ /* 0x000fe200078efcff */
[----:B0-----:R-:W-:-:S05]  /*35a60*/  @P0 IMAD.HI.U32 R0, R37, R0, RZ ;  /* 0x0000000025000227 */ /* 0x001fca00078e00ff */
[----:B-1----:R-:W-:-:S04]  /*35a70*/  @P0 SHF.R.U32.HI R4, RZ, R5, R0 ;  /* 0x00000005ff040219 */ /* 0x002fc80000011600 */
[--C-:B------:R-:W-:Y:S01]  /*35a80*/  SHF.R.S32.HI R5, RZ, 0x1f, R4.reuse ;  /* 0x0000001fff057819 */ /* 0x100fe20000011404 */
[----:B------:R-:W-:Y:S02]  /*35a90*/  IMAD.MOV R0, RZ, RZ, -R4 ;  /* 0x000000ffff007224 */ /* 0x000fe400078e0a04 */
[----:B------:R-:W-:-:S04]  /*35aa0*/  IMAD.WIDE.U32 R2, R4, UR4, R2 ;  /* 0x0000000404027c25 */ /* 0x000fc8000f8e0002 */
        /* <DEDUP_REMOVED lines=13> */
[----:B------:R-:W-:-:S04]  /*35b80*/  ISETP.GE.AND P1, PT, R20, UR4, PT ;  /* 0x0000000414007c0c */ /* 0x000fc8000bf26270 */
[----:B------:R-:W-:Y:S02]  /*35b90*/  LEA.HI.X R6, R2, UR5, R6, 0x1, P0 ;  /* 0x0000000502067c11 */ /* 0x000fe400080f0c06 */
[----:B------:R-:W-:Y:S02]  /*35ba0*/  ISETP.GE.AND P0, PT, R8, UR4, PT ;  /* 0x0000000408007c0c */ /* 0x000fe4000bf06270 */
[----:B------:R-:W0:Y:S01]  /*35bb0*/  S2R R8, SR_TID.X ;  /* 0x0000000000087919 */ /* 0x000e220000002100 */
[----:B------:R-:W-:Y:S02]  /*35bc0*/  SEL R0, RZ, 0x1, P1 ;  /* 0x00000001ff007807 */ /* 0x000fe40000800000 */
[----:B------:R-:W-:Y:S02]  /*35bd0*/  SEL R2, RZ, 0x4, P0 ;  /* 0x00000004ff027807 */ /* 0x000fe40000000000 */
[----:B------:R-:W-:-:S04]  /*35be0*/  @P1 LOP3.LUT R17, R17, 0x800, RZ, 0xfc, !PT ;  /* 0x0000080011111812 */ /* 0x000fc800078efcff */
[----:B------:R-:W-:-:S04]  /*35bf0*/  LOP3.LUT R17, R17, 0xfffffdff, RZ, 0xc0, !PT ;  /* 0xfffffdff11117812 */ /* 0x000fc800078ec0ff */
[----:B------:R-:W-:Y:S02]  /*35c00*/  @P0 LOP3.LUT R17, R17, 0x200, RZ, 0xfc, !PT ;  /* 0x0000020011110812 */ /* 0x000fe400078efcff */
[----:B------:R-:W-:Y:S02]  /*35c10*/  ISETP.GE.AND P0, PT, R9, UR4, PT ;  /* 0x0000000409007c0c */ /* 0x000fe4000bf06270 */
[----:B------:R-:W1:Y:S01]  /*35c20*/  S2R R9, SR_TID.X ;  /* 0x0000000000097919 */ /* 0x000e620000002100 */
[----:B------:R-:W-:Y:S02]  /*35c30*/  LOP3.LUT R17, R17, 0xfffffbff, RZ, 0xc0, !PT ;  /* 0xfffffbff11117812 */ /* 0x000fe400078ec0ff */
[----:B------:R-:W-:-:S04]  /*35c40*/  SEL R3, RZ, 0x2, P0 ;  /* 0x00000002ff037807 */ /* 0x000fc80000000000 */
[----:B------:R-:W-:-:S04]  /*35c50*/  IADD3 R0, R2, R3, R0 ;  /* 0x0000000302007210 */ /* 0x000fc80007ffe000 */
[----:B------:R-:W-:Y:S01]  /*35c60*/  @P0 LOP3.LUT R17, R17, 0x400, RZ, 0xfc, !PT ;  /* 0x0000040011110812 */ /* 0x000fe200078efcff */
[----:B0-----:R-:W-:-:S05]  /*35c70*/  IMAD.SHL.U32 R21, R8, 0x8, RZ ;  /* 0x0000000808157824 */ /* 0x001fca00078e00ff */
[----:B------:R-:W-:-:S04]  /*35c80*/  LOP3.LUT R21, R21, 0x38, RZ, 0xc0, !PT ;  /* 0x0000003815157812 */ /* 0x000fc800078ec0ff */
[----:B------:R-:W-:-:S04]  /*35c90*/  LOP3.LUT R8, R21, 0x100, RZ, 0xfc, !PT ;  /* 0x0000010015087812 */ /* 0x000fc800078efcff */
[----:B------:R-:W-:Y:S01]  /*35ca0*/  ISETP.GE.AND P4, PT, R8, UR4, PT ;  /* 0x0000000408007c0c */ /* 0x000fe2000bf86270 */
[----:B------:R-:W-:Y:S02]  /*35cb0*/  IMAD.SHL.U32 R8, R10, 0x8, RZ ;  /* 0x000000080a087824 */ /* 0x000fe400078e00ff */
[----:B-1----:R-:W-:Y:S01]  /*35cc0*/  IMAD.SHL.U32 R21, R9, 0x8, RZ ;  /* 0x0000000809157824 */ /* 0x002fe200078e00ff */
[----:B------:R-:W-:Y:S02]  /*35cd0*/  SEL R2, RZ, 0x10, P4 ;  /* 0x00000010ff027807 */ /* 0x000fe40002000000 */
[----:B------:R-:W-:Y:S02]  /*35ce0*/  LOP3.LUT R8, R8, 0x38, RZ, 0xc0, !PT ;  /* 0x0000003808087812 */ /* 0x000fe400078ec0ff */
[----:B------:R-:W-:Y:S02]  /*35cf0*/  LOP3.LUT R21, R21, 0x38, RZ, 0xc0, !PT ;  /* 0x0000003815157812 */ /* 0x000fe400078ec0ff */
[----:B------:R-:W-:-:S02]  /*35d00*/  LOP3.LUT R8, R8, 0x180, RZ, 0xfc, !PT ;  /* 0x0000018008087812 */ /* 0x000fc400078efcff */
[----:B------:R-:W-:Y:S01]  /*35d10*/  LOP3.LUT R9, R21, 0xc0, RZ, 0xfc, !PT ;  /* 0x000000c015097812 */ /* 0x000fe200078efcff */
[----:B------:R-:W-:Y:S01]  /*35d20*/  IMAD.SHL.U32 R21, R10, 0x8, RZ ;  /* 0x000000080a157824 */ /* 0x000fe200078e00ff */
[----:B------:R-:W-:Y:S02]  /*35d30*/  ISETP.GE.AND P0, PT, R8, UR4, PT ;  /* 0x0000000408007c0c */ /* 0x000fe4000bf06270 */
[----:B------:R-:W-:Y:S02]  /*35d40*/  ISETP.GE.AND P5, PT, R9, UR4, PT ;  /* 0x0000000409007c0c */ /* 0x000fe4000bfa6270 */
[----:B------:R-:W-:Y:S02]  /*35d50*/  LOP3.LUT R21, R21, 0x38, RZ, 0xc0, !PT ;  /* 0x0000003815157812 */ /* 0x000fe400078ec0ff */
[----:B------:R-:W-:Y:S02]  /*35d60*/  SEL R3, RZ, 0x8, P5 ;  /* 0x00000008ff037807 */ /* 0x000fe40002800000 */
[----:B------:R-:W-:-:S02]  /*35d70*/  LOP3.LUT R9, R21, 0x140, RZ, 0xfc, !PT ;  /* 0x0000014015097812 */ /* 0x000fc400078efcff */
[----:B------:R-:W-:Y:S02]  /*35d80*/  LOP3.LUT R8, R21, 0x1c0, RZ, 0xfc, !PT ;  /* 0x000001c015087812 */ /* 0x000fe400078efcff */
        /* <DEDUP_REMOVED lines=21> */
[----:B---3--:R-:W-:-:S03]  /*35ee0*/  IMAD.MOV.U32 R9, RZ, RZ, R3 ;  /* 0x000000ffff097224 */ /* 0x008fc600078e0003 */
[----:B------:R-:W-:Y:S01]  /*35ef0*/  ISETP.GE.AND P0, PT, R32, R7, PT ;  /* 0x000000072000720c */ /* 0x000fe20003f06270 */
[----:B------:R-:W0:-:S12]  /*35f00*/  SHFL.IDX PT, R3, R5, RZ, 0x181f ;  /* 0x00181fff05037589 */ /* 0x000e1800000e0000 */
        /* <DEDUP_REMOVED lines=38> */
[----:B------:R-:W-:-:S04]  /*36170*/  @P2 LOP3.LUT R17, R17, 0x8000, RZ, 0xfc, !PT ;  /* 0x0000800011112812 */ /* 0x000fc800078efcff */
        /* <DEDUP_REMOVED lines=37> */
[----:B------:R-:W-:-:S13]  /*363d0*/  @!P0 ISETP.NE.U32.AND P1, PT, R8, RZ, PT ;  /* 0x000000ff0800820c */ /* 0x000fda0003f25070 */
[----:B------:R0:W-:Y:S04]  /*363e0*/  @!P0 LDGSTS.E.BYPASS.LTC128B.128 [R23+0x35400], desc[UR36][R2.64+0x380], P1 ;  /* 0x3540038002178fae */ /* 0x0001e80008901d64 */
[----:B0-2---:R0:W1:Y:S02]  /*363f0*/  SHFL.IDX PT, R2, R5, 0x3, 0x181f ;  /* 0x00781f0005027f89 */ /* 0x00506400000e0000 */
.L_x_3937:
[----:B------:R-:W2:Y:S01]  /*36400*/  LDL.LU R3, [R1+0x438] ;  /* 0x0004380001037983 */ /* 0x000ea20000300800 */
[----:B------:R-:W-:Y:S01]  /*36410*/  BSSY B0, `(.L_x_3802) ;  /* 0x0000019000007945 */ /* 0x000fe20003800000 */
[----:B--2---:R-:W-:-:S13]  /*36420*/  ISETP.GE.AND P0, PT, R3, R7, PT ;  /* 0x000000070300720c */ /* 0x004fda0003f06270 */
[----:B------:R-:W-:Y:S05]  /*36430*/  @P0 BRA `(.L_x_3803) ;  /* 0x0000000000580947 */ /* 0x000fea0003800000 */
[----:B------:R-:W-:Y:S02]  /*36440*/  LOP3.LUT R0, R0, 0x40, RZ, 0xc0, !PT ;  /* 0x0000004000007812 */ /* 0x000fe400078ec0ff */
[C---:B------:R-:W-:Y:S02]  /*36450*/  LOP3.LUT P6, RZ, R17.reuse, 0x800, RZ, 0xc0, !PT ;  /* 0x0000080011ff7812 */ /* 0x040fe400078cc0ff */
[----:B-1----:R-:W-:Y:S02]  /*36460*/  LEA R2, P0, R20, R2, 0x1 ;  /* 0x0000000214027211 */ /* 0x002fe400078008ff */
        /* <DEDUP_REMOVED lines=19> */
.L_x_3803:
[----:B------:R-:W-:Y:S05]  /*365a0*/  BSYNC B0 ;  /* 0x0000000000007941 */ /* 0x000fea0003800000 */
.L_x_3802:
[----:B------:R-:W-:Y:S01]  /*365b0*/  NOP ;  /* 0x0000000000007918 */ /* 0x000fe20000000000 */
[----:B------:R-:W-:-:S13]  /*365c0*/  PLOP3.LUT P0, PT, PT, PT, PT, 0x80, 0x0 ;  /* 0x000000000000781c */ /* 0x000fda0003f0f070 */
.L_x_3804:
[----:B------:R-:W-:Y:S02]  /*365d0*/  PLOP3.LUT P1, PT, P1, P0, PT, 0xa2, 0x0 ;  /* 0x000000000000781c */ /* 0x000fe40000f21472 */
[----:B------:R-:W-:-:S08]  /*365e0*/  @P0 R2UR P1, UR4, R18 ;  /* 0x00000000120402ca */ /* 0x000fd00000020000 */
[----:B------:R-:W-:-:S05]  /*365f0*/  @P0 PLOP3.LUT P0, PT, P1, PT, PT, 0x80, 0x0 ;  /* 0x000000000000081c */ /* 0x000fca0000f0f070 */
[----:B------:R-:W-:Y:S01]  /*36600*/  @!P1 SYNCS.ARRIVE.TRANS64.RED.A0T1 RZ, [UR4+0x38810], RZ ;  /* 0x038810ffffff99a7 */ /* 0x000fe20008200404 */
[----:B------:R-:W-:Y:S07]  /*36610*/  @!P1 ARRIVES.LDGSTSBAR.64.TRANSCNT [UR4+0x38810] ;  /* 0x03881000ff0099b0 */ /* 0x000fee0008000a84 */
[----:B------:R-:W-:Y:S05]  /*36620*/  @P0 BRA.U.ANY `(.L_x_3804) ;  /* 0xfffffffd00e80947 */ /* 0x000fea000393ffff */
[----:B-12---:R-:W2:Y:S02]  /*36630*/  LDL.LU R2, [R1+0x43c] ;  /* 0x00043c0001027983 */ /* 0x006ea40000300800 */
        /* <DEDUP_REMOVED lines=10> */
[----:B-12---:R-:W-:Y:S05]  /*366e0*/  @!P0 BRA `(.L_x_3806) ;  /* 0x0000005800088947 */ /* 0x006fea0003800000 */
.L_x_3938:
[----:B------:R-:W-:Y:S05]  /*366f0*/  BSYNC B0 ;  /* 0x0000000000007941 */ /* 0x000fea0003800000 */
.L_x_3805:
[----:B------:R-:W-:-:S13]  /*36700*/  LOP3.LUT P0, RZ, R17, 0x100, RZ, 0xc0, !PT ;  /* 0x0000010011ff7812 */ /* 0x000fda000780c0ff */
[----:B------:R-:W-:Y:S05]  /*36710*/  @!P0 BRA `(.L_x_3807) ;  /* 0x0000000000048947 */ /* 0x000fea0003800000 */
[----:B------:R-:W-:Y:S01]  /*36720*/  BPT.TRAP 0x1 ;  /* 0x000000040000795c */ /* 0x000fe20000300000 */
.L_x_3807:
[----:B-1----:R-:W-:Y:S01]  /*36730*/  SHF.L.U32 R0, R28, 0x1f, RZ ;  /* 0x0000001f1c007819 */ /* 0x002fe200000006ff */
[----:B------:R-:W-:Y:S03]  /*36740*/  BSSY B0, `(.L_x_3808) ;  /* 0x0000003000007945 */ /* 0x000fe60003800000 */
[----:B------:R-:W1:Y:S02]  /*36750*/  SYNCS.PHASECHK.TRANS64.TRYWAIT P0, [R25+URZ+0x38860], R0 ;  /* 0x03886000190075a7 */ /* 0x000e64000800017f */
[----:B-1----:R-:W-:Y:S05]  /*36760*/  @!P0 BRA `(.L_x_3809) ;  /* 0x0000005400fc8947 */ /* 0x002fea0003800000 */
.L_x_3939:
[----:B------:R-:W-:Y:S05]  /*36770*/  BSYNC B0 ;  /* 0x0000000000007941 */ /* 0x000fea0003800000 */
.L_x_3808:
[----:B------:R-:W1:Y:S01]  /*36780*/  LDL.LU R3, [R1+0x440] ;  /* 0x0004400001037983 */ /* 0x000e620000300800 */
[----:B------:R-:W-:Y:S01]  /*36790*/  ULDC.64 UR4, c[0x0][0x328] ;  /* 0x0000ca0000047ab9 */ /* 0x000fe20000000a00 */
[----:B------:R-:W-:Y:S02]  /*367a0*/  ULDC.64 UR6, c[0x0][0x318] ;  /* 0x0000c60000067ab9 */ /* 0x000fe40000000a00 */
[----:B------:R-:W2:Y:S04]  /*367b0*/  LDL.LU R2, [R1+0x41c] ;  /* 0x00041c0001027983 */ /* 0x000ea80000300800 */
[----:B0-----:R-:W3:Y:S04]  /*367c0*/  LDL.LU R5, [R1+0x444] ;  /* 0x0004440001057983 */ /* 0x001ee80000300800 */
[----:B------:R-:W4:Y:S01]  /*367d0*/  LDL.LU R4, [R1+0x414] ;  /* 0x0004140001047983 */ /* 0x000f220000300800 */
[----:B-1----:R-:W-:-:S04]  /*367e0*/  IMAD R0, R3, UR4, RZ ;  /* 0x0000000403007c24 */ /* 0x002fc8000f8e02ff */
        /* <DEDUP_REMOVED lines=102> */
.L_x_3949:
        /* <DEDUP_REMOVED lines=34> */
.L_x_3811:
        /* <DEDUP_REMOVED lines=10> */
.L_x_3812:
        /* <DEDUP_REMOVED lines=11> */
.L_x_3827:
[----:B0-----:R-:W0:Y:S01]  /*371c0*/  LDC R5, c[0x0][0x430] ;  /* 0x00010c00ff057b82 */ /* 0x001e220000000800 */
[----:B-1----:R-:W1:Y:S01]  /*371d0*/  S2R R2, SR_TID.X ;  /* 0x0000000000027919 */ /* 0x002e620000002100 */
[----:B------:R-:W-:Y:S01]  /*371e0*/  IMAD R4, R7, 0x40, R34 ;  /* 0x0000004007047824 */ /* 0x000fe200078e0222 */
[----:B------:R-:W-:Y:S01]  /*371f0*/  LOP3.LUT P1, RZ, R17, 0x100, RZ, 0xc0, !PT ;  /* 0x0000010011ff7812 */ /* 0x000fe2000782c0ff */
[----:B------:R-:W-:Y:S01]  /*37200*/  VIADD R22, R22, 0x1 ;  /* 0x0000000116167836 */ /* 0x000fe20000000000 */
[----:B------:R-:W2:Y:S01]  /*37210*/  S2R R3, SR_TID.X ;  /* 0x0000000000037919 */ /* 0x000ea20000002100 */
[----:B0-----:R-:W-:Y:S02]  /*37220*/  ISETP.NE.AND P0, PT, R5, 0x1, PT ;  /* 0x000000010500780c */ /* 0x001fe40003f05270 */
[----:B-1----:R-:W-:-:S11]  /*37230*/  LOP3.LUT R2, R2, 0x7f, RZ, 0xc0, !PT ;  /* 0x0000007f02027812 */ /* 0x002fd600078ec0ff */
[----:B------:R-:W0:Y:S01]  /*37240*/  @P0 LDC R9, c[0x0][0x434] ;  /* 0x00010d00ff090b82 */ /* 0x000e220000000800 */
[----:B--2---:R-:W-:Y:S01]  /*37250*/  IMAD.SHL.U32 R8, R3, 0x10, RZ ;  /* 0x0000001003087824 */ /* 0x004fe200078e00ff */
[----:B------:R-:W-:-:S04]  /*37260*/  SHF.R.U32.HI R2, RZ, 0x3, R2 ;  /* 0x00000003ff027819 */ /* 0x000fc80000011602 */
[----:B------:R-:W-:Y:S02]  /*37270*/  LOP3.LUT R8, R2, 0x70, R8, 0xf8, !PT ;  /* 0x0000007002087812 */ /* 0x000fe400078ef808 */
[----:B------:R-:W1:Y:S02]  /*37280*/  @P0 LDC R3, c[0x0][0x438] ;  /* 0x00010e00ff030b82 */ /* 0x000e640000000800 */
[C---:B------:R-:W-:Y:S01]  /*37290*/  ISETP.GT.U32.AND P2, PT, R8.reuse, 0x3f, PT ;  /* 0x0000003f0800780c */ /* 0x040fe20003f44070 */
[----:B------:R-:W-:-:S04]  /*372a0*/  IMAD.IADD R4, R8, 0x1, R4 ;  /* 0x0000000108047824 */ /* 0x000fc800078e0204 */
[----:B------:R-:W-:Y:S02]  /*372b0*/  IMAD.MOV.U32 R2, RZ, RZ, R4 ;  /* 0x000000ffff027224 */ /* 0x000fe400078e0004 */
[----:B0--34-:R-:W-:-:S06]  /*372c0*/  @P0 IMAD.HI.U32 R6, R4, R9, RZ ;  /* 0x0000000904060227 */ /* 0x019fcc00078e00ff */
[----:B------:R-:W0:Y:S01]  /*372d0*/  @!P2 LDC.64 R8, c[0x0][0x428] ;  /* 0x00010a00ff08ab82 */ /* 0x000e220000000a00 */
[----:B-1----:R-:W-:-:S05]  /*372e0*/  @P0 SHF.R.U32.HI R2, RZ, R3, R6 ;  /* 0x00000003ff020219 */ /* 0x002fca0000011606 */
[----:B------:R-:W-:-:S04]  /*372f0*/  IMAD.MOV R3, RZ, RZ, -R2 ;  /* 0x000000ffff037224 */ /* 0x000fc800078e0a02 */
[----:B------:R-:W-:Y:S01]  /*37300*/  IMAD R5, R5, R3, R4 ;  /* 0x0000000305057224 */ /* 0x000fe200078e0204 */
[--C-:B------:R-:W-:Y:S01]  /*37310*/  @!P2 SHF.R.S32.HI R3, RZ, 0x1f, R2.reuse ;  /* 0x0000001fff03a819 */ /* 0x100fe20000011402 */
[-C--:B0-----:R-:W-:Y:S02]  /*37320*/  @!P2 IMAD R4, R35, R8.reuse, RZ ;  /* 0x000000082304a224 */ /* 0x081fe400078e02ff */
        /* <DEDUP_REMOVED lines=18> */
.L_x_3815:
[----:B------:R-:W-:Y:S01]  /*37450*/  IMAD R6, R22, 0x8, R18 ;  /* 0x0000000816067824 */ /* 0x000fe200078e0212 */
[----:B------:R-:W-:Y:S01]  /*37460*/  SHF.L.U32 R25, R28, 0x1f, RZ ;  /* 0x0000001f1c197819 */ /* 0x000fe200000006ff */
[----:B------:R-:W-:Y:S01]  /*37470*/  BSSY B1, `(.L_x_3816) ;  /* 0x0000004000017945 */ /* 0x000fe20003800000 */
[----:B------:R-:W-:Y:S02]  /*37480*/  SHF.R.S32.HI R9, RZ, 0x1f, R5 ;  /* 0x0000001fff097819 */ /* 0x000fe40000011405 */
[----:B------:R-:W0:Y:S02]  /*37490*/  SYNCS.PHASECHK.TRANS64.TRYWAIT P0, [R6+URZ+0x38840], R25 ;  /* 0x03884019060075a7 */ /* 0x000e24000800017f */
[----:B0-----:R-:W-:Y:S05]  /*374a0*/  @!P0 BRA `(.L_x_3817) ;  /* 0x0000005000e88947 */ /* 0x001fea0003800000 */
.L_x_3950:
[----:B------:R-:W-:Y:S05]  /*374b0*/  BSYNC B1 ;  /* 0x0000000000017941 */ /* 0x000fea0003800000 */
.L_x_3816:
        /* <DEDUP_REMOVED lines=40> */
.L_x_3960:
        /* <DEDUP_REMOVED lines=8> */
.L_x_3819:
        /* <DEDUP_REMOVED lines=10> */
.L_x_3820:
[----:B------:R3:W-:Y:S01]  /*37860*/  SYNCS.ARRIVE.TRANS64.A1T0 RZ, [R6+URZ+0x38830], RZ ;  /* 0x038830ff06ff79a7 */ /* 0x0007e2000810003f */
[----:B------:R-:W-:Y:S05]  /*37870*/  @!P2 BRA `(.L_x_3821) ;  /* 0x000000000004a947 */ /* 0x000fea0003800000 */
[----:B------:R-:W-:Y:S01]  /*37880*/  BPT.TRAP 0x1 ;  /* 0x000000040000795c */ /* 0x000fe20000300000 */
.L_x_3821:
[----:B------:R-:W4:Y:S01]  /*37890*/  SYNCS.PHASECHK.TRANS64.TRYWAIT P0, [R6+URZ+0x38860], R25 ;  /* 0x03886019060075a7 */ /* 0x000f22000800017f */
[----:B------:R-:W-:Y:S04]  /*378a0*/  BSSY B1, `(.L_x_3822) ;  /* 0x0000002000017945 */ /* 0x000fe80003800000 */
[----:B----4-:R-:W-:Y:S05]  /*378b0*/  @!P0 BRA `(.L_x_3823) ;  /* 0x0000005400148947 */ /* 0x010fea0003800000 */
.L_x_3961:
[----:B------:R-:W-:Y:S05]  /*378c0*/  BSYNC B1 ;  /* 0x0000000000017941 */ /* 0x000fea0003800000 */
.L_x_3822:
[----:B------:R-:W-:Y:S01]  /*378d0*/  ULDC.64 UR4, c[0x0][0x328] ;  /* 0x0000ca0000047ab9 */ /* 0x000fe20000000a00 */
[----:B------:R-:W-:Y:S01]  /*378e0*/  ULDC.64 UR6, c[0x0][0x318] ;  /* 0x0000c60000067ab9 */ /* 0x000fe20000000a00 */
[----:B------:R-:W-:Y:S01]  /*378f0*/  IMAD R9, R9, UR4, RZ ;  /* 0x0000000409097c24 */ /* 0x000fe2000f8e02ff */
[----:B------:R-:W-:Y:S01]  /*37900*/  LOP3.LUT P5, RZ, R17, 0x8, RZ, 0xc0, !PT ;  /* 0x0000000811ff7812 */ /* 0x000fe200078ac0ff */
[----:B--2---:R-:W-:Y:S01]  /*37910*/  IMAD.WIDE.U32 R2, R5, UR4, RZ ;  /* 0x0000000405027c25 */ /* 0x004fe2000f8e00ff */
        /* <DEDUP_REMOVED lines=16> */
[----:B------:R-:W2:Y:S01]  /*37a20*/  SHFL.IDX PT, R2, R9, RZ, 0x181f ;  /* 0x00181fff09027589 */ /* 0x000ea200000e0000 */
[----:B------:R-:W-:Y:S01]  /*37a30*/  LOP3.LUT P1, RZ, R17, 0x80, RZ, 0xc0, !PT ;  /* 0x0000008011ff7812 */ /* 0x000fe2000782c0ff */
        /* <DEDUP_REMOVED lines=12> */
[----:B--2---:R-:W-:-:S05]  /*37b00*/  IADD3 R2, P0, R2, R0, RZ ;  /* 0x0000000002027210 */ /* 0x004fca0007f1e0ff */
        /* <DEDUP_REMOVED lines=43> */
.L_x_3971:
        /* <DEDUP_REMOVED lines=25> */
.L_x_3825:
        /* <DEDUP_REMOVED lines=10> */
.L_x_3826:
[----:B------:R1:W-:Y:S01]  /*37ff0*/  SYNCS.ARRIVE.TRANS64.A1T0 RZ, [R6+URZ+0x38850], RZ ;  /* 0x038850ff06ff79a7 */ /* 0x0003e2000810003f */
[----:B------:R-:W-:Y:S05]  /*38000*/  @P3 BRA `(.L_x_3827) ;  /* 0xfffffff0006c3947 */ /* 0x000fea000383ffff */
.L_x_3814:
[----:B------:R-:W-:Y:S05]  /*38010*/  BSYNC B0 ;  /* 0x0000000000007941 */ /* 0x000fea0003800000 */
.L_x_3813:
        /* <DEDUP_REMOVED lines=21> */
.L_x_3829:
[----:B------:R-:W-:Y:S05]  /*38170*/  BSYNC B0 ;  /* 0x0000000000007941 */ /* 0x000fea0003800000 */
.L_x_3828:
[----:B------:R-:W-:-:S07]  /*38180*/  SEL R22, R22, RZ, P0 ;  /* 0x000000ff16167207 */ /* 0x000fce0000000000 */
.L_x_3782:
[----:B------:R-:W-:Y:S05]  /*38190*/  BSYNC B7 ;  /* 0x0000000000077941 */ /* 0x000fea0003800000 */
.L_x_3780:
        /* <DEDUP_REMOVED lines=8> */
[----:B----4-:R2:W4:Y:S01]  /*38220*/  LDS.128 R24, [R18+0x388d0] ;  /* 0x0388d00012187984 */ /* 0x0105220000000c00 */
[----:B------:R-:W-:Y:S06]  /*38230*/  BAR.ARV 0x4, 0x180 ;  /* 0x0106000000007b1d */ /* 0x000fec0000002000 */
[----:B------:R-:W-:Y:S05]  /*38240*/  BRA `(.L_x_3831) ;  /* 0x0000000c00d47947 */ /* 0x000fea0003800000 */
.L_x_3830:
        /* <DEDUP_REMOVED lines=14> */
[----:B----4-:R-:W-:Y:S01]  /*38330*/  IMAD.MOV.U32 R25, RZ, RZ, RZ ;  /* 0x000000ffff197224 */ /* 0x010fe200078e00ff */
[C---:B------:R-:W-:Y:S01]  /*38340*/  ISETP.GE.U32.AND P2, PT, R8.reuse, 0x2, PT ;  /* 0x000000020800780c */ /* 0x040fe20003f46070 */
[----:B------:R-:W-:Y:S01]  /*38350*/  IMAD.MOV.U32 R5, RZ, RZ, RZ ;  /* 0x000000ffff057224 */ /* 0x000fe200078e00ff */
[C---:B------:R-:W-:Y:S01]  /*38360*/  ISETP.GE.U32.AND P3, PT, R8.reuse, 0x4, PT ;  /* 0x000000040800780c */ /* 0x040fe20003f66070 */
[----:B------:R-:W-:Y:S01]  /*38370*/  SHFL.IDX PT, R0, R24, RZ, 0x1f ;  /* 0x00001fff18007589 */ /* 0x000fe200000e0000 */
[C---:B------:R-:W-:Y:S02]  /*38380*/  ISETP.GE.U32.AND P4, PT, R8.reuse, 0x8, PT ;  /* 0x000000080800780c */ /* 0x040fe40003f86070 */
[----:B------:R-:W-:Y:S01]  /*38390*/  ISETP.GE.U32.AND P5, PT, R8, 0x10, PT ;  /* 0x000000100800780c */ /* 0x000fe20003fa6070 */
[----:B-1-3--:R0:W-:Y:S02]  /*383a0*/  SHFL.IDX PT, R6, R24, 0x1, 0x1f ;  /* 0x00201f0018067f89 */ /* 0x00a1e400000e0000 */
        /* <DEDUP_REMOVED lines=21> */
.L_x_3981:
[----:B------:R-:W-:Y:S02]  /*38500*/  ULDC UR4, c[0x0][0xd38] ;  /* 0x00034e0000047ab9 */ /* 0x000fe40000000800 */
[----:B------:R-:W-:-:S04]  /*38510*/  IMAD.U32 R4, RZ, RZ, UR4 ;  /* 0x00000004ff047e24 */ /* 0x000fc8000f8e00ff */
[----:B-1----:R-:W-:-:S04]  /*38520*/  IMAD R3, R14, R4, RZ ;  /* 0x000000040e037224 */ /* 0x002fc800078e02ff */
[----:B------:R-:W-:-:S05]  /*38530*/  IMAD.IADD R6, R6, 0x1, R3 ;  /* 0x0000000106067824 */ /* 0x000fca00078e0203 */
[----:B------:R-:W-:-:S13]  /*38540*/  ISETP.GT.AND P6, PT, R6, R0, PT ;  /* 0x000000000600720c */ /* 0x000fda0003fc4270 */
[----:B------:R-:W-:Y:S05]  /*38550*/  @P6 BRA `(.L_x_3833) ;  /* 0x0000000000a46947 */ /* 0x000fea0003800000 */
.L_x_3836:
        /* <DEDUP_REMOVED lines=35> */
.L_x_3989:
[----:B------:R-:W-:Y:S02]  /*38790*/  ULDC UR4, c[0x0][0xd38] ;  /* 0x00034e0000047ab9 */ /* 0x000fe40000000800 */
[----:B------:R-:W-:-:S04]  /*387a0*/  IMAD.U32 R4, RZ, RZ, UR4 ;  /* 0x00000004ff047e24 */ /* 0x000fc8000f8e00ff */
[----:B-1----:R-:W-:-:S04]  /*387b0*/  IMAD R3, R14, R4, RZ ;  /* 0x000000040e037224 */ /* 0x002fc800078e02ff */
[----:B------:R-:W-:-:S05]  /*387c0*/  IMAD.IADD R6, R3, 0x1, R6 ;  /* 0x0000000103067824 */ /* 0x000fca00078e0206 */
[----:B------:R-:W-:-:S13]  /*387d0*/  ISETP.GT.AND P6, PT, R6, R0, PT ;  /* 0x000000000600720c */ /* 0x000fda0003fc4270 */
[----:B------:R-:W-:Y:S05]  /*387e0*/  @!P6 BRA `(.L_x_3836) ;  /* 0xfffffffc005ce947 */ /* 0x000fea000383ffff */
.L_x_3833:
        /* <DEDUP_REMOVED lines=10> */
.L_x_3994:
[----:B------:R-:W-:-:S13]  /*38890*/  ISETP.NE.AND P0, PT, R3, RZ, PT ;  /* 0x000000ff0300720c */ /* 0x000fda0003f05270 */
[----:B------:R-:W-:Y:S05]  /*388a0*/  @!P0 BRA `(.L_x_3838) ;  /* 0x0000000000108947 */ /* 0x000fea0003800000 */
[----:B------:R-:W-:Y:S01]  /*388b0*/  UMOV UR4, 0xffffffff ;  /* 0xffffffff00047882 */ /* 0x000fe20000000000 */
[----:B------:R-:W-:Y:S02]  /*388c0*/  VIADD R12, R7, 0xffffffff ;  /* 0xffffffff070c7836 */ /* 0x000fe40000000000 */
[----:B------:R-:W-:Y:S05]  /*388d0*/  BRA.DIV UR4, `(.L_x_3839) ;  /* 0x00000056044c7947 */ /* 0x000fea000b800000 */
[----:B------:R4:W0:Y:S02]  /*388e0*/  SHFL.IDX PT, R24, R2, R12, 0x1f ;  /* 0x00001f0c02187589 */ /* 0x00082400000e0000 */
.L_x_3838:
        /* <DEDUP_REMOVED lines=59> */
.L_x_3840:
        /* <DEDUP_REMOVED lines=60> */
.L_x_3841:
[----:B------:R-:W-:-:S05]  /*39060*/  LOP3.LUT R0, RZ, R3, RZ, 0x33, !PT ;  /* 0x00000003ff007212 */ /* 0x000fca00078e33ff */
[----:B------:R-:W-:Y:S01]  /*39070*/  IMAD.IADD R25, R25, 0x1, R0 ;  /* 0x0000000119197824 */ /* 0x000fe200078e0200 */
[----:B------:R-:W-:Y:S06]  /*39080*/  BRA `(.L_x_3842) ;  /* 0x00000000001c7947 */ /* 0x000fec0003800000 */
.L_x_3834:
[----:B------:R-:W-:Y:S01]  /*39090*/  UMOV UR4, URZ ;  /* 0x0000003f00047c82 */ /* 0x000fe20008000000 */
[----:B------:R-:W-:Y:S01]  /*390a0*/  UMOV UR5, URZ ;  /* 0x0000003f00057c82 */ /* 0x000fe20008000000 */
[----:B------:R-:W-:Y:S01]  /*390b0*/  ULDC UR6, c[0x0][0xd3c] ;  /* 0x00034f0000067ab9 */ /* 0x000fe20000000800 */
[----:B------:R-:W-:Y:S02]  /*390c0*/  IMAD.MOV.U32 R24, RZ, RZ, R0 ;  /* 0x000000ffff187224 */ /* 0x000fe400078e0000 */
[----:B------:R-:W-:Y:S02]  /*390d0*/  IMAD.U32 R25, RZ, RZ, UR4 ;  /* 0x00000004ff197e24 */ /* 0x000fe4000f8e00ff */
[----:B------:R-:W-:Y:S02]  /*390e0*/  IMAD.U32 R26, RZ, RZ, UR5 ;  /* 0x00000005ff1a7e24 */ /* 0x000fe4000f8e00ff */
[----:B------:R-:W-:-:S07]  /*390f0*/  IMAD.U32 R27, RZ, RZ, UR6 ;  /* 0x00000006ff1b7e24 */ /* 0x000fce000f8e00ff */
.L_x_3842:
        /* <DEDUP_REMOVED lines=10> */
.L_x_3831:
[----:B------:R-:W-:Y:S02]  /*391a0*/  ULDC UR4, c[0x0][0xd3c] ;  /* 0x00034f0000047ab9 */ /* 0x000fe40000000800 */
[----:B----4-:R-:W-:-:S13]  /*391b0*/  ISETP.GE.AND P0, PT, R27, UR4, PT ;  /* 0x000000041b007c0c */ /* 0x010fda000bf06270 */
[----:B------:R-:W-:Y:S05]  /*391c0*/  @!P0 BRA `(.L_x_3843) ;  /* 0xffffff7c00688947 */ /* 0x000fea000383ffff */
[----:B------:R-:W-:Y:S05]  /*391d0*/  BSYNC B8 ;  /* 0x0000000000087941 */ /* 0x000fea0003800000 */
.L_x_3710:
[----:B-1----:R-:W4:Y:S01]  /*391e0*/  LDL.LU R0, [R1+0x43c] ;  /* 0x00043c0001007983 */ /* 0x002f220000300800 */
[----:B------:R-:W-:Y:S01]  /*391f0*/  BSSY B0, `(.L_x_3844) ;  /* 0x000000b000007945 */ /* 0x000fe20003800000 */
[----:B------:R-:W1:Y:S01]  /*39200*/  S2R R5, SR_CgaCtaId ;  /* 0x0000000000057919 */ /* 0x000e620000008800 */
        /* <DEDUP_REMOVED lines=9> */
.L_x_3997:
[----:B------:R-:W-:Y:S05]  /*392a0*/  BSYNC B0 ;  /* 0x0000000000007941 */ /* 0x000fea0003800000 */
.L_x_3844:
[----:B------:R-:W-:-:S03]  /*392b0*/  UMOV UR4, 0xffffffff ;  /* 0xffffffff00047882 */ /* 0x000fc60000000000 */
[----:B------:R-:W-:Y:S05]  /*392c0*/  BRA.DIV UR4, `(.L_x_3846) ;  /* 0x0000004e040c7947 */ /* 0x000fea000b800000 */
[----:B-1----:R-:W1:Y:S02]  /*392d0*/  S2R R0, SR_TID.X ;  /* 0x0000000000007919 */ /* 0x002e640000002100 */
[----:B-1----:R-:W-:-:S04]  /*392e0*/  SHF.R.U32.HI R0, RZ, 0x5, R0 ;  /* 0x00000005ff007819 */ /* 0x002fc80000011600 */
[----:B------:R-:W-:-:S05]  /*392f0*/  LOP3.LUT R0, R0, 0x3, RZ, 0xc0, !PT ;  /* 0x0000000300007812 */ /* 0x000fca00078ec0ff */
[----:B------:R1:W4:Y:S02]  /*39300*/  SHFL.IDX PT, R14, R0, RZ, 0x1f ;  /* 0x00001fff000e7589 */ /* 0x00032400000e0000 */
.L_x_4000:
[----:B----4-:R-:W-:-:S13]  /*39310*/  ISETP.NE.AND P0, PT, R14, RZ, PT ;  /* 0x000000ff0e00720c */ /* 0x010fda0003f05270 */
[----:B------:R-:W-:Y:S05]  /*39320*/  @P0 BRA `(.L_x_3466) ;  /* 0x0000000000880947 */ /* 0x000fea0003800000 */
[----:B------:R-:W-:-:S03]  /*39330*/  UMOV UR4, 0xffffffff ;  /* 0xffffffff00047882 */ /* 0x000fc60000000000 */
[----:B------:R-:W-:Y:S05]  /*39340*/  BRA.DIV UR4, `(.L_x_3847) ;  /* 0x0000004e04207947 */ /* 0x000fea000b800000 */
[----:B------:R-:W-:-:S13]  /*39350*/  ELECT P6, URZ, PT ;  /* 0x00000000003f782f */ /* 0x000fda00038c0000 */
.L_x_4003:
[----:B------:R-:W-:Y:S05]  /*39360*/  @!P6 BRA `(.L_x_3466) ;  /* 0x000000000078e947 */ /* 0x000fea0003800000 */
[----:B------:R-:W-:-:S06]  /*39370*/  ULOP3.LUT UR4, UR60, 0x2, URZ, 0xfc, !UPT ;  /* 0x000000023c047892 */ /* 0x000fcc000f8efc3f */
[----:B-1----:R-:W-:-:S05]  /*39380*/  IMAD.U32 R0, RZ, RZ, UR4 ;  /* 0x00000004ff007e24 */ /* 0x002fca000f8e00ff */
[----:B------:R-:W-:-:S13]  /*39390*/  ISETP.NE.AND P0, PT, R0, 0x3, PT ;  /* 0x000000030000780c */ /* 0x000fda0003f05270 */
[----:B------:R-:W-:Y:S05]  /*393a0*/  @!P0 BRA `(.L_x_3848) ;  /* 0x0000000000048947 */ /* 0x000fea0003800000 */
[----:B------:R-:W-:Y:S01]  /*393b0*/  BPT.TRAP 0x1 ;  /* 0x000000040000795c */ /* 0x000fe20000300000 */
.L_x_3848:
[----:B------:R-:W-:Y:S01]  /*393c0*/  IMAD R5, R22, 0x8, R7 ;  /* 0x0000000816057824 */ /* 0x000fe200078e0207 */
[----:B------:R-:W-:Y:S01]  /*393d0*/  SHF.L.U32 R0, R28, 0x1f, RZ ;  /* 0x0000001f1c007819 */ /* 0x000fe200000006ff */
[----:B------:R-:W-:-:S03]  /*393e0*/  VIADD R22, R22, 0x1 ;  /* 0x0000000116167836 */ /* 0x000fc60000000000 */
[----:B------:R-:W1:Y:S02]  /*393f0*/  SYNCS.PHASECHK.TRANS64.TRYWAIT P1, [R5+URZ+0x38840], R0 ;  /* 0x03884000050075a7 */ /* 0x000e64000802017f */
[----:B------:R-:W-:-:S04]  /*39400*/  ISETP.NE.AND P2, PT, R22, 0x2, PT ;  /* 0x000000021600780c */ /* 0x000fc80003f45270 */
[----:B------:R-:W-:Y:S01]  /*39410*/  SEL R3, RZ, 0x1, P2 ;  /* 0x00000001ff037807 */ /* 0x000fe20001000000 */
[----:B-1----:R-:W-:Y:S08]  /*39420*/  @!P1 BRA `(.L_x_3849) ;  /* 0x0000004c00089947 */ /* 0x002ff00003800000 */
.L_x_4004:
[----:B------:R-:W-:Y:S02]  /*39430*/  SEL R22, R22, RZ, P2 ;  /* 0x000000ff16167207 */ /* 0x000fe40001000000 */
[----:B------:R-:W-:Y:S01]  /*39440*/  LOP3.LUT R2, R28, R3, RZ, 0x3c, !PT ;  /* 0x000000031c027212 */ /* 0x000fe200078e3cff */
[----:B------:R-:W-:Y:S06]  /*39450*/  @!P0 BRA `(.L_x_3850) ;  /* 0x0000000000048947 */ /* 0x000fec0003800000 */
[----:B------:R-:W-:Y:S01]  /*39460*/  BPT.TRAP 0x1 ;  /* 0x000000040000795c */ /* 0x000fe20000300000 */
.L_x_3850:
[----:B------:R-:W-:Y:S01]  /*39470*/  IMAD R3, R22, 0x8, R7 ;  /* 0x0000000816037824 */ /* 0x000fe200078e0207 */
[----:B------:R-:W-:-:S04]  /*39480*/  SHF.L.U32 R2, R2, 0x1f, RZ ;  /* 0x0000001f02027819 */ /* 0x000fc800000006ff */
[----:B------:R-:W4:Y:S02]  /*39490*/  SYNCS.PHASECHK.TRANS64.TRYWAIT P1, [R3+URZ+0x38840], R2 ;  /* 0x03884002030075a7 */ /* 0x000f24000802017f */
[----:B----4-:R-:W-:Y:S05]  /*394a0*/  @!P1 BRA `(.L_x_3851) ;  /* 0x0000004800fc9947 */ /* 0x010fea0003800000 */
.L_x_4005:
[----:B------:R-:W-:Y:S05]  /*394b0*/  @!P0 BRA `(.L_x_3852) ;  /* 0x0000000000048947 */ /* 0x000fea0003800000 */
[----:B------:R-:W-:Y:S01]  /*394c0*/  BPT.TRAP 0x1 ;  /* 0x000000040000795c */ /* 0x000fe20000300000 */
.L_x_3852:
[----:B------:R-:W5:Y:S02]  /*394d0*/  SYNCS.PHASECHK.TRANS64.TRYWAIT P1, [R5+URZ+0x38860], R0 ;  /* 0x03886000050075a7 */ /* 0x000f64000802017f */
[----:B-----5:R-:W-:Y:S05]  /*394e0*/  @!P1 BRA `(.L_x_3853) ;  /* 0x0000004c00009947 */ /* 0x020fea0003800000 */
.L_x_4006:
[----:B------:R-:W-:Y:S05]  /*394f0*/  @!P0 BRA `(.L_x_3854) ;  /* 0x0000000000048947 */ /* 0x000fea0003800000 */
[----:B------:R-:W-:Y:S01]  /*39500*/  BPT.TRAP 0x1 ;  /* 0x000000040000795c */ /* 0x000fe20000300000 */
.L_x_3854:
[----:B------:R0:W0:Y:S02]  /*39510*/  SYNCS.PHASECHK.TRANS64.TRYWAIT P0, [R3+URZ+0x38860], R2 ;  /* 0x03886002030075a7 */ /* 0x000024000800017f */
[----:B0-----:R-:W-:Y:S05]  /*39520*/  @!P0 NANOSLEEP.SYNCS 0x989680 ;  /* 0x009896800000895d */ /* 0x001fea0003900000 */
[----:B------:R-:W0:Y:S02]  /*39530*/  @!P0 SYNCS.PHASECHK.TRANS64 P0, [R3+URZ+0x38860], R2 ;  /* 0x03886002030085a7 */ /* 0x000e24000800007f */
[----:B0-----:R-:W-:Y:S05]  /*39540*/  @!P0 BRA `(.L_x_3854) ;  /* 0xfffffffc00f08947 */ /* 0x001fea000383ffff */
.L_x_3466:
[----:B------:R-:W-:Y:S05]  /*39550*/  BSYNC B9 ;  /* 0x0000000000097941 */ /* 0x000fea0003800000 */
.L_x_3463:
[----:B------:R-:W-:Y:S05]  /*39560*/  EXIT ;  /* 0x000000000000794d */ /* 0x000fea0003800000 */
.L_x_3492:
[----:B0-----:R0:W1:Y:S02]  /*39570*/  SYNCS.PHASECHK.TRANS64.TRYWAIT P4, [R40+URZ+0x38890], R51 ;  /* 0x03889033280075a7 */ /* 0x001064000808017f */
[----:B-1----:R-:W-:Y:S05]  /*39580*/  @!P4 NANOSLEEP.SYNCS 0x989680 ;  /* 0x009896800000c95d */ /* 0x002fea0003900000 */
[----:B------:R-:W1:Y:S02]  /*39590*/  @!P4 SYNCS.PHASECHK.TRANS64 P4, [R40+URZ+0x38890], R51 ;  /* 0x038890332800c5a7 */ /* 0x000e64000808007f */
[----:B-1----:R-:W-:Y:S05]  /*395a0*/  @!P4 BRA `(.L_x_3492) ;  /* 0xfffffffc00f0c947 */ /* 0x002fea000383ffff */
[----:B------:R-:W-:Y:S05]  /*395b0*/  BRA `(.L_x_3855) ;  /* 0xfffffc9800cc7947 */ /* 0x000fea000383ffff */
.L_x_3493:
        /* <DEDUP_REMOVED lines=8> */
.L_x_3857:
[----:B------:R-:W-:Y:S05]  /*39640*/  BSYNC B1 ;  /* 0x0000000000017941 */ /* 0x000fea0003800000 */
.L_x_3856:
        /* <DEDUP_REMOVED lines=8> */
.L_x_3858:
[----:B------:R-:W-:Y:S05]  /*396d0*/  BRA `(.L_x_3859) ;  /* 0xfffffc9800987947 */ /* 0x000fea000383ffff */
.L_x_3503:
[----:B0-----:R0:W1:Y:S02]  /*396e0*/  SYNCS.PHASECHK.TRANS64.TRYWAIT P5, [R40+URZ+0x38890], R51 ;  /* 0x03889033280075a7 */ /* 0x00106400080a017f */
[----:B-1----:R-:W-:Y:S05]  /*396f0*/  @!P5 NANOSLEEP.SYNCS 0x989680 ;  /* 0x009896800000d95d */ /* 0x002fea0003900000 */
[----:B------:R-:W1:Y:S02]  /*39700*/  @!P5 SYNCS.PHASECHK.TRANS64 P5, [R40+URZ+0x38890], R51 ;  /* 0x038890332800d5a7 */ /* 0x000e6400080a007f */
[----:B-1----:R-:W-:Y:S05]  /*39710*/  @!P5 BRA `(.L_x_3503) ;  /* 0xfffffffc00f0d947 */ /* 0x002fea000383ffff */
[----:B------:R-:W-:Y:S05]  /*39720*/  BRA `(.L_x_3860) ;  /* 0xfffffca4007c7947 */ /* 0x000fea000383ffff */
.L_x_3504:
        /* <DEDUP_REMOVED lines=8> */
.L_x_3862:
[----:B------:R-:W-:Y:S05]  /*397b0*/  BSYNC B1 ;  /* 0x0000000000017941 */ /* 0x000fea0003800000 */
.L_x_3861:
        /* <DEDUP_REMOVED lines=8> */
.L_x_3863:
[----:B------:R-:W-:Y:S01]  /*39840*/  IMAD.MOV.U32 R20, RZ, RZ, R14 ;  /* 0x000000ffff147224 */ /* 0x000fe200078e000e */
[----:B------:R-:W-:Y:S06]  /*39850*/  BRA `(.L_x_3864) ;  /* 0xfffffca400447947 */ /* 0x000fec000383ffff */
.L_x_3509:
[----:B0-----:R0:W1:Y:S02]  /*39860*/  SYNCS.PHASECHK.TRANS64.TRYWAIT P0, [R40+URZ+0x38890], R51 ;  /* 0x03889033280075a7 */ /* 0x001064000800017f */
[----:B-1----:R-:W-:Y:S05]  /*39870*/  @!P0 NANOSLEEP.SYNCS 0x989680 ;  /* 0x009896800000895d */ /* 0x002fea0003900000 */
[----:B------:R-:W1:Y:S02]  /*39880*/  @!P0 SYNCS.PHASECHK.TRANS64 P0, [R40+URZ+0x38890], R51 ;  /* 0x03889033280085a7 */ /* 0x000e64000800007f */
[----:B-1----:R-:W-:Y:S05]  /*39890*/  @!P0 BRA `(.L_x_3509) ;  /* 0xfffffffc00f08947 */ /* 0x002fea000383ffff */
[----:B------:R-:W-:Y:S05]  /*398a0*/  BRA `(.L_x_3865) ;  /* 0xfffffcac00407947 */ /* 0x000fea000383ffff */
.L_x_3510:
[----:B------:R-:W-:Y:S01]  /*398b0*/  BSSY B1, `(.L_x_3866) ;  /* 0x0000007000017945 */ /* 0x000fe20003800000 */
[----:B------:R-:W-:Y:S02]  /*398c0*/  IMAD.MOV.U32 R12, RZ, RZ, RZ ;  /* 0x000000ffff0c7224 */ /* 0x000fe400078e00ff */
[----:B------:R-:W-:Y:S02]  /*398d0*/  IMAD.MOV.U32 R11, RZ, RZ, 0x1c1f ;  /* 0x00001c1fff0b7424 */ /* 0x000fe400078e00ff */
[----:B------:R-:W-:-:S07]  /*398e0*/  IMAD.MOV.U32 R15, RZ, RZ, -0x1 ;  /* 0xffffffffff0f7424 */ /* 0x000fce00078e00ff */
[----:B0-----:R-:W-:Y:S05]  /*398f0*/  WARPSYNC.COLLECTIVE R15, `(.L_x_3867) ;  /* 0x000000000f087348 */ /* 0x001fea0003c00000 */
[----:B------:R1:W2:Y:S02]  /*39900*/  SHFL.IDX P6, R14, R13, R12, R11 ;  /* 0x0000000c0d0e7389 */ /* 0x0002a400000c000b */
[----:B012---:R-:W-:Y:S01]  /*39910*/  ENDCOLLECTIVE ;  /* 0x000000000000791b */ /* 0x007fe20003800000 */
.L_x_3867:
[----:B------:R-:W-:Y:S05]  /*39920*/  BSYNC B1 ;  /* 0x0000000000017941 */ /* 0x000fea0003800000 */
.L_x_3866:
        /* <DEDUP_REMOVED lines=8> */
.L_x_3868:
[----:B------:R-:W-:Y:S05]  /*399b0*/  BRA `(.L_x_3869) ;  /* 0xfffffcac00607947 */ /* 0x000fea000383ffff */
.L_x_3514:
[----:B----4-:R4:W0:Y:S02]  /*399c0*/  SYNCS.PHASECHK.TRANS64.TRYWAIT P3, [R40+URZ+0x388b0], R51 ;  /* 0x0388b033280075a7 */ /* 0x010824000806017f */
[----:B0-----:R-:W-:Y:S05]  /*399d0*/  @!P3 NANOSLEEP.SYNCS 0x989680 ;  /* 0x009896800000b95d */ /* 0x001fea0003900000 */
[----:B------:R-:W0:Y:S02]  /*399e0*/  @!P3 SYNCS.PHASECHK.TRANS64 P3, [R40+URZ+0x388b0], R51 ;  /* 0x0388b0332800b5a7 */ /* 0x000e24000806007f */
[----:B0-----:R-:W-:Y:S05]  /*399f0*/  @!P3 BRA `(.L_x_3514) ;  /* 0xfffffffc00f0b947 */ /* 0x001fea000383ffff */
[----:B------:R-:W-:Y:S05]  /*39a00*/  BRA `(.L_x_3870) ;  /* 0xfffffcac00f07947 */ /* 0x000fea000383ffff */
.L_x_3560:
        /* <DEDUP_REMOVED lines=8> */
.L_x_3872:
[----:B------:R-:W-:Y:S05]  /*39a90*/  BSYNC B1 ;  /* 0x0000000000017941 */ /* 0x000fea0003800000 */
.L_x_3871:
        /* <DEDUP_REMOVED lines=8> */
.L_x_3873:
[----:B------:R-:W-:Y:S02]  /*39b20*/  IMAD.MOV.U32 R13, RZ, RZ, R34 ;  /* 0x000000ffff0d7224 */ /* 0x000fe400078e0022 */
[----:B------:R-:W-:-:S07]  /*39b30*/  IMAD.MOV.U32 R6, RZ, RZ, R14 ;  /* 0x000000ffff067224 */ /* 0x000fce00078e000e */
[----:B------:R-:W-:Y:S05]  /*39b40*/  WARPSYNC.COLLECTIVE R15, `(.L_x_3874) ;  /* 0x000000000f087348 */ /* 0x000fea0003c00000 */
[----:B------:R0:W1:Y:S02]  /*39b50*/  SHFL.IDX P6, R14, R13, R12, R11 ;  /* 0x0000000c0d0e7389 */ /* 0x00006400000c000b */
[----:B01----:R-:W-:Y:S01]  /*39b60*/  ENDCOLLECTIVE ;  /* 0x000000000000791b */ /* 0x003fe20003800000 */
.L_x_3874:
[----:B------:R-:W-:Y:S02]  /*39b70*/  IMAD.MOV.U32 R13, RZ, RZ, R3 ;  /* 0x000000ffff0d7224 */ /* 0x000fe400078e0003 */
[----:B------:R-:W-:-:S07]  /*39b80*/  IMAD.MOV.U32 R20, RZ, RZ, R14 ;  /* 0x000000ffff147224 */ /* 0x000fce00078e000e */
[----:B------:R-:W-:Y:S05]  /*39b90*/  WARPSYNC.COLLECTIVE R15, `(.L_x_3875) ;  /* 0x000000000f087348 */ /* 0x000fea0003c00000 */
[----:B------:R0:W1:Y:S02]  /*39ba0*/  SHFL.IDX P6, R14, R13, R12, R11 ;  /* 0x0000000c0d0e7389 */ /* 0x00006400000c000b */
[----:B01----:R-:W-:Y:S01]  /*39bb0*/  ENDCOLLECTIVE ;  /* 0x000000000000791b */ /* 0x003fe20003800000 */
.L_x_3875:
[----:B------:R-:W-:Y:S01]  /*39bc0*/  IMAD.MOV.U32 R8, RZ, RZ, R14 ;  /* 0x000000ffff087224 */ /* 0x000fe200078e000e */
[----:B------:R-:W-:Y:S06]  /*39bd0*/  BRA `(.L_x_3876) ;  /* 0xfffffd5800107947 */ /* 0x000fec000383ffff */
.L_x_3563:
[----:B------:R-:W-:Y:S01]  /*39be0*/  BSSY B1, `(.L_x_3877) ;  /* 0x0000008000017945 */ /* 0x000fe20003800000 */
[----:B------:R-:W-:Y:S02]  /*39bf0*/  IMAD.MOV.U32 R13, RZ, RZ, R64 ;  /* 0x000000ffff0d7224 */ /* 0x000fe400078e0040 */
[----:B------:R-:W-:Y:S02]  /*39c00*/  IMAD.MOV.U32 R12, RZ, RZ, 0x1 ;  /* 0x00000001ff0c7424 */ /* 0x000fe400078e00ff */
[----:B------:R-:W-:Y:S02]  /*39c10*/  IMAD.MOV.U32 R11, RZ, RZ, 0x1c1f ;  /* 0x00001c1fff0b7424 */ /* 0x000fe400078e00ff */
[----:B------:R-:W-:-:S07]  /*39c20*/  IMAD.MOV.U32 R15, RZ, RZ, -0x1 ;  /* 0xffffffffff0f7424 */ /* 0x000fce00078e00ff */
[----:B0---4-:R-:W-:Y:S05]  /*39c30*/  WARPSYNC.COLLECTIVE R15, `(.L_x_3878) ;  /* 0x000000000f087348 */ /* 0x011fea0003c00000 */
[----:B------:R1:W2:Y:S02]  /*39c40*/  SHFL.IDX P6, R14, R13, R12, R11 ;  /* 0x0000000c0d0e7389 */ /* 0x0002a400000c000b */
[----:B012-4-:R-:W-:Y:S01]  /*39c50*/  ENDCOLLECTIVE ;  /* 0x000000000000791b */ /* 0x017fe20003800000 */
.L_x_3878:
[----:B------:R-:W-:Y:S05]  /*39c60*/  BSYNC B1 ;  /* 0x0000000000017941 */ /* 0x000fea0003800000 */
.L_x_3877:
        /* <DEDUP_REMOVED lines=8> */
.L_x_3879:
[----:B------:R-:W-:Y:S02]  /*39cf0*/  IMAD.MOV.U32 R13, RZ, RZ, R34 ;  /* 0x000000ffff0d7224 */ /* 0x000fe400078e0022 */
[----:B------:R-:W-:-:S07]  /*39d00*/  IMAD.MOV.U32 R6, RZ, RZ, R14 ;  /* 0x000000ffff067224 */ /* 0x000fce00078e000e */
[----:B------:R-:W-:Y:S05]  /*39d10*/  WARPSYNC.COLLECTIVE R15, `(.L_x_3880) ;  /* 0x000000000f087348 */ /* 0x000fea0003c00000 */
[----:B------:R0:W1:Y:S02]  /*39d20*/  SHFL.IDX P6, R14, R13, R12, R11 ;  /* 0x0000000c0d0e7389 */ /* 0x00006400000c000b */
[----:B01----:R-:W-:Y:S01]  /*39d30*/  ENDCOLLECTIVE ;  /* 0x000000000000791b */ /* 0x003fe20003800000 */
.L_x_3880:
[----:B------:R-:W-:Y:S02]  /*39d40*/  IMAD.MOV.U32 R13, RZ, RZ, R3 ;  /* 0x000000ffff0d7224 */ /* 0x000fe400078e0003 */
[----:B------:R-:W-:-:S07]  /*39d50*/  IMAD.MOV.U32 R34, RZ, RZ, R14 ;  /* 0x000000ffff227224 */ /* 0x000fce00078e000e */
[----:B------:R-:W-:Y:S05]  /*39d60*/  WARPSYNC.COLLECTIVE R15, `(.L_x_3881) ;  /* 0x000000000f087348 */ /* 0x000fea0003c00000 */
[----:B------:R0:W1:Y:S02]  /*39d70*/  SHFL.IDX P6, R14, R13, R12, R11 ;  /* 0x0000000c0d0e7389 */ /* 0x00006400000c000b */
[----:B01----:R-:W-:Y:S01]  /*39d80*/  ENDCOLLECTIVE ;  /* 0x000000000000791b */ /* 0x003fe20003800000 */
.L_x_3881:
[----:B------:R-:W-:Y:S05]  /*39d90*/  BRA `(.L_x_3882) ;  /* 0xfffffd5800787947 */ /* 0x000fea000383ffff */
.L_x_3567:
[----:B----4-:R4:W0:Y:S02]  /*39da0*/  SYNCS.PHASECHK.TRANS64.TRYWAIT P0, [R2+URZ+0x38800], R3 ;  /* 0x03880003020075a7 */ /* 0x010824000800017f */
[----:B0-----:R-:W-:Y:S05]  /*39db0*/  @!P0 NANOSLEEP.SYNCS 0x989680 ;  /* 0x009896800000895d */ /* 0x001fea0003900000 */
[----:B------:R-:W0:Y:S02]  /*39dc0*/  @!P0 SYNCS.PHASECHK.TRANS64 P0, [R2+URZ+0x38800], R3 ;  /* 0x03880003020085a7 */ /* 0x000e24000800007f */
[----:B0-----:R-:W-:Y:S05]  /*39dd0*/  @!P0 BRA `(.L_x_3567) ;  /* 0xfffffffc00f08947 */ /* 0x001fea000383ffff */
[----:B------:R-:W-:Y:S05]  /*39de0*/  BRA `(.L_x_3883) ;  /* 0xfffffd5c00047947 */ /* 0x000fea000383ffff */
.L_x_3575:
[----:B------:R-:W0:Y:S01]  /*39df0*/  LDC R69, c[0x0][0x3f4] ;  /* 0x0000fd00ff457b82 */ /* 0x000e220000000800 */
        /* <DEDUP_REMOVED lines=8> */
.L_x_3885:
[----:B------:R-:W-:Y:S05]  /*39e80*/  BSYNC B1 ;  /* 0x0000000000017941 */ /* 0x000fea0003800000 */
.L_x_3884:
        /* <DEDUP_REMOVED lines=10> */
.L_x_3886:
        /* <DEDUP_REMOVED lines=8> */
.L_x_3887:
[----:B------:R-:W-:-:S05]  /*39fb0*/  @!P1 IADD3 R6, P2, R5, R9, RZ ;  /* 0x0000000905069210 */ /* 0x000fca0007f5e0ff */
[----:B------:R-:W-:Y:S02]  /*39fc0*/  @!P1 IMAD.X R5, R4, 0x1, R21, P2 ;  /* 0x0000000104059824 */ /* 0x000fe400010e0615 */
[----:B------:R-:W-:Y:S02]  /*39fd0*/  @!P1 IMAD.MOV.U32 R4, RZ, RZ, R6 ;  /* 0x000000ffff049224 */ /* 0x000fe400078e0006 */
[----:B------:R-:W-:-:S04]  /*39fe0*/  IMAD.MOV.U32 R13, RZ, RZ, R70 ;  /* 0x000000ffff0d7224 */ /* 0x000fc800078e0046 */
[----:B------:R-:W5:Y:S01]  /*39ff0*/  @!P1 LD.E.128 R4, desc[UR36][R4.64] ;  /* 0x0000002404049980 */ /* 0x000f62000c101d00 */
[----:B------:R-:W-:-:S07]  /*3a000*/  IMAD.MOV.U32 R8, RZ, RZ, R14 ;  /* 0x000000ffff087224 */ /* 0x000fce00078e000e */
[----:B-----5:R-:W-:Y:S05]  /*3a010*/  WARPSYNC.COLLECTIVE R15, `(.L_x_3888) ;  /* 0x000000000f087348 */ /* 0x020fea0003c00000 */
[----:B------:R0:W1:Y:S02]  /*3a020*/  SHFL.IDX P6, R14, R13, R12, R11 ;  /* 0x0000000c0d0e7389 */ /* 0x00006400000c000b */
[----:B01---5:R-:W-:Y:S01]  /*3a030*/  ENDCOLLECTIVE ;  /* 0x000000000000791b */ /* 0x023fe20003800000 */
.L_x_3888:
[----:B------:R-:W-:-:S05]  /*3a040*/  @!P1 IADD3 R14, P2, R14, R9, RZ ;  /* 0x000000090e0e9210 */ /* 0x000fca0007f5e0ff */
[----:B------:R-:W-:Y:S02]  /*3a050*/  @!P1 IMAD.X R9, R8, 0x1, R21, P2 ;  /* 0x0000000108099824 */ /* 0x000fe400010e0615 */
[----:B------:R-:W-:-:S06]  /*3a060*/  @!P1 IMAD.MOV.U32 R8, RZ, RZ, R14 ;  /* 0x000000ffff089224 */ /* 0x000fcc00078e000e */
[----:B------:R-:W2:Y:S01]  /*3a070*/  @!P1 LD.E.128 R8, desc[UR36][R8.64] ;  /* 0x0000002408089980 */ /* 0x000ea2000c101d00 */
[----:B------:R-:W-:Y:S01]  /*3a080*/  CS2R R64, SRZ ;  /* 0x0000000000407805 */ /* 0x000fe2000001ff00 */
[----:B------:R-:W-:Y:S02]  /*3a090*/  IMAD.MOV.U32 R13, RZ, RZ, R27 ;  /* 0x000000ffff0d7224 */ /* 0x000fe400078e001b */
[----:B------:R-:W-:Y:S01]  /*3a0a0*/  IMAD.MOV.U32 R12, RZ, RZ, 0x1 ;  /* 0x00000001ff0c7424 */ /* 0x000fe200078e00ff */
[----:B------:R-:W-:Y:S02]  /*3a0b0*/  CS2R R20, SRZ ;  /* 0x0000000000147805 */ /* 0x000fe4000001ff00 */
[----:B------:R-:W-:Y:S02]  /*3a0c0*/  CS2R R60, SRZ ;  /* 0x00000000003c7805 */ /* 0x000fe4000001ff00 */
[----:B------:R-:W-:Y:S01]  /*3a0d0*/  CS2R R62, SRZ ;  /* 0x00000000003e7805 */ /* 0x000fe2000001ff00 */
[----:B--2---:R-:W-:-:S02]  /*3a0e0*/  @!P1 IMAD.MOV.U32 R65, RZ, RZ, R11 ;  /* 0x000000ffff419224 */ /* 0x004fc400078e000b */
[----:B------:R-:W-:-:S07]  /*3a0f0*/  IMAD.MOV.U32 R11, RZ, RZ, 0x1c1f ;  /* 0x00001c1fff0b7424 */ /* 0x000fce00078e00ff */
[----:B------:R-:W-:Y:S05]  /*3a100*/  WARPSYNC.COLLECTIVE R15, `(.L_x_3889) ;  /* 0x000000000f087348 */ /* 0x000fea0003c00000 */
[----:B------:R0:W1:Y:S02]  /*3a110*/  SHFL.IDX P6, R14, R13, R12, R11 ;  /* 0x0000000c0d0e7389 */ /* 0x00006400000c000b */
[----:B01----:R-:W-:Y:S01]  /*3a120*/  ENDCOLLECTIVE ;  /* 0x000000000000791b */ /* 0x003fe20003800000 */
.L_x_3889:
[----:B------:R-:W-:Y:S02]  /*3a130*/  IMAD.MOV.U32 R13, RZ, RZ, R34 ;  /* 0x000000ffff0d7224 */ /* 0x000fe400078e0022 */
[----:B------:R-:W-:-:S07]  /*3a140*/  IMAD.MOV.U32 R24, RZ, RZ, R14 ;  /* 0x000000ffff187224 */ /* 0x000fce00078e000e */
[----:B------:R-:W-:Y:S05]  /*3a150*/  WARPSYNC.COLLECTIVE R15, `(.L_x_3890) ;  /* 0x000000000f087348 */ /* 0x000fea0003c00000 */
[----:B------:R0:W1:Y:S02]  /*3a160*/  SHFL.IDX P6, R14, R13, R12, R11 ;  /* 0x0000000c0d0e7389 */ /* 0x00006400000c000b */
[----:B01----:R-:W-:Y:S01]  /*3a170*/  ENDCOLLECTIVE ;  /* 0x000000000000791b */ /* 0x003fe20003800000 */
.L_x_3890:
[----:B------:R-:W-:Y:S02]  /*3a180*/  IMAD.MOV.U32 R13, RZ, RZ, R25 ;  /* 0x000000ffff0d7224 */ /* 0x000fe400078e0019 */
[----:B------:R-:W-:-:S07]  /*3a190*/  IMAD.MOV.U32 R26, RZ, RZ, R14 ;  /* 0x000000ffff1a7224 */ /* 0x000fce00078e000e */
[----:B------:R-:W-:Y:S05]  /*3a1a0*/  WARPSYNC.COLLECTIVE R15, `(.L_x_3891) ;  /* 0x000000000f087348 */ /* 0x000fea0003c00000 */
[----:B------:R0:W1:Y:S02]  /*3a1b0*/  SHFL.IDX P6, R14, R13, R12, R11 ;  /* 0x0000000c0d0e7389 */ /* 0x00006400000c000b */
[----:B01----:R-:W-:Y:S01]  /*3a1c0*/  ENDCOLLECTIVE ;  /* 0x000000000000791b */ /* 0x003fe20003800000 */
.L_x_3891:
[----:B------:R-:W-:Y:S02]  /*3a1d0*/  @!P1 IMAD.MOV.U32 R20, RZ, RZ, R4 ;  /* 0x000000ffff149224 */ /* 0x000fe400078e0004 */
[----:B------:R-:W-:Y:S02]  /*3a1e0*/  @!P1 IMAD.MOV.U32 R21, RZ, RZ, R5 ;  /* 0x000000ffff159224 */ /* 0x000fe400078e0005 */
[----:B------:R-:W-:Y:S02]  /*3a1f0*/  IMAD.MOV.U32 R4, RZ, RZ, R20 ;  /* 0x000000ffff047224 */ /* 0x000fe400078e0014 */
[----:B------:R-:W-:Y:S02]  /*3a200*/  IMAD.MOV.U32 R5, RZ, RZ, R21 ;  /* 0x000000ffff057224 */ /* 0x000fe400078e0015 */
[----:B------:R-:W-:Y:S02]  /*3a210*/  @!P1 IMAD.MOV.U32 R60, RZ, RZ, R6 ;  /* 0x000000ffff3c9224 */ /* 0x000fe400078e0006 */
[----:B------:R-:W-:-:S02]  /*3a220*/  IMAD.MOV.U32 R13, RZ, RZ, R70 ;  /* 0x000000ffff0d7224 */ /* 0x000fc400078e0046 */
[----:B------:R-:W-:Y:S01]  /*3a230*/  @!P1 IMAD.MOV.U32 R61, RZ, RZ, R7 ;  /* 0x000000ffff3d9224 */ /* 0x000fe200078e0007 */
[----:B------:R-:W-:Y:S01]  /*3a240*/  PRMT R71, R71, 0x5410, R4 ;  /* 0x0000541047477816 */ /* 0x000fe20000000004 */
[----:B------:R-:W-:Y:S01]  /*3a250*/  IMAD.MOV.U32 R4, RZ, RZ, R60 ;  /* 0x000000ffff047224 */ /* 0x000fe200078e003c */
[----:B------:R-:W-:Y:S01]  /*3a260*/  PRMT R72, R72, 0x5410, R5 ;  /* 0x0000541048487816 */ /* 0x000fe20000000005 */
[----:B------:R-:W-:Y:S02]  /*3a270*/  IMAD.MOV.U32 R5, RZ, RZ, R61 ;  /* 0x000000ffff057224 */ /* 0x000fe400078e003d */
[----:B------:R-:W-:-:S07]  /*3a280*/  IMAD.MOV.U32 R25, RZ, RZ, R14 ;  /* 0x000000ffff197224 */ /* 0x000fce00078e000e */
[----:B------:R-:W-:Y:S05]  /*3a290*/  WARPSYNC.COLLECTIVE R15, `(.L_x_3892) ;  /* 0x000000000f087348 */ /* 0x000fea0003c00000 */
[----:B------:R0:W1:Y:S02]  /*3a2a0*/  SHFL.IDX P6, R14, R13, R12, R11 ;  /* 0x0000000c0d0e7389 */ /* 0x00006400000c000b */
[----:B01----:R-:W-:Y:S01]  /*3a2b0*/  ENDCOLLECTIVE ;  /* 0x000000000000791b */ /* 0x003fe20003800000 */
.L_x_3892:
[----:B------:R-:W-:Y:S02]  /*3a2c0*/  @!P1 IMAD.MOV.U32 R62, RZ, RZ, R8 ;  /* 0x000000ffff3e9224 */ /* 0x000fe400078e0008 */
[----:B------:R-:W-:Y:S01]  /*3a2d0*/  @!P1 IMAD.MOV.U32 R63, RZ, RZ, R9 ;  /* 0x000000ffff3f9224 */ /* 0x000fe200078e0009 */
[----:B------:R-:W-:Y:S01]  /*3a2e0*/  PRMT R71, R4, 0x7610, R71 ;  /* 0x0000761004477816 */ /* 0x000fe20000000047 */
[----:B------:R-:W-:Y:S01]  /*3a2f0*/  IMAD.MOV.U32 R4, RZ, RZ, R62 ;  /* 0x000000ffff047224 */ /* 0x000fe200078e003e */
[----:B------:R-:W-:Y:S01]  /*3a300*/  PRMT R72, R5, 0x7610, R72 ;  /* 0x0000761005487816 */ /* 0x000fe20000000048 */
[----:B------:R-:W-:Y:S02]  /*3a310*/  IMAD.MOV.U32 R5, RZ, RZ, R63 ;  /* 0x000000ffff057224 */ /* 0x000fe400078e003f */
[----:B------:R-:W-:Y:S01]  /*3a320*/  @!P1 IMAD.MOV.U32 R64, RZ, RZ, R10 ;  /* 0x000000ffff409224 */ /* 0x000fe200078e000a */
[----:B------:R-:W-:Y:S02]  /*3a330*/  PRMT R34, R4, 0x7610, R34 ;  /* 0x0000761004227816 */ /* 0x000fe40000000022 */
[----:B------:R-:W-:Y:S01]  /*3a340*/  PRMT R70, R5, 0x7610, R70 ;  /* 0x0000761005467816 */ /* 0x000fe20000000046 */
[----:B------:R-:W-:-:S02]  /*3a350*/  IMAD.MOV.U32 R4, RZ, RZ, R64 ;  /* 0x000000ffff047224 */ /* 0x000fc400078e0040 */
[----:B------:R-:W-:Y:S01]  /*3a360*/  IMAD.MOV.U32 R5, RZ, RZ, R65 ;  /* 0x000000ffff057224 */ /* 0x000fe200078e0041 */
[----:B------:R-:W-:Y:S02]  /*3a370*/  CS2R R8, SRZ ;  /* 0x0000000000087805 */ /* 0x000fe4000001ff00 */
[----:B------:R-:W-:Y:S02]  /*3a380*/  PRMT R85, R4, 0x7610, R85 ;  /* 0x0000761004557816 */ /* 0x000fe40000000055 */
[----:B------:R-:W-:Y:S01]  /*3a390*/  PRMT R34, R34, 0x5410, R5 ;  /* 0x0000541022227816 */ /* 0x000fe20000000005 */
[----:B------:R-:W-:Y:S06]  /*3a3a0*/  BRA `(.L_x_3893) ;  /* 0xfffffd6800807947 */ /* 0x000fec000383ffff */
.L_x_3579:
[----:B0-----:R0:W1:Y:S02]  /*3a3b0*/  SYNCS.PHASECHK.TRANS64.TRYWAIT P1, [R2+URZ+0x38800], R13 ;  /* 0x0388000d020075a7 */ /* 0x001064000802017f */
[----:B-1----:R-:W-:Y:S05]  /*3a3c0*/  @!P1 NANOSLEEP.SYNCS 0x989680 ;  /* 0x009896800000995d */ /* 0x002fea0003900000 */
[----:B------:R-:W1:Y:S02]  /*3a3d0*/  @!P1 SYNCS.PHASECHK.TRANS64 P1, [R2+URZ+0x38800], R13 ;  /* 0x0388000d020095a7 */ /* 0x000e64000802007f */
[----:B-1----:R-:W-:Y:S05]  /*3a3e0*/  @!P1 BRA `(.L_x_3579) ;  /* 0xfffffffc00f09947 */ /* 0x002fea000383ffff */
[----:B------:R-:W-:Y:S05]  /*3a3f0*/  BRA `(.L_x_3894) ;  /* 0xfffffd6800dc7947 */ /* 0x000fea000383ffff */
.L_x_3593:
[----:B-1----:R1:W2:Y:S02]  /*3a400*/  SYNCS.PHASECHK.TRANS64.TRYWAIT P0, [R2+URZ], R3 ;  /* 0x00000003020075a7 */ /* 0x0022a4000800017f */
[----:B--2---:R-:W-:Y:S05]  /*3a410*/  @!P0 NANOSLEEP.SYNCS 0x989680 ;  /* 0x009896800000895d */ /* 0x004fea0003900000 */
[----:B------:R-:W2:Y:S02]  /*3a420*/  @!P0 SYNCS.PHASECHK.TRANS64 P0, [R2+URZ], R3 ;  /* 0x00000003020085a7 */ /* 0x000ea4000800007f */
[----:B--2---:R-:W-:Y:S05]  /*3a430*/  @!P0 BRA `(.L_x_3593) ;  /* 0xfffffffc00f08947 */ /* 0x004fea000383ffff */
[----:B------:R-:W-:Y:S05]  /*3a440*/  BRA `(.L_x_3592) ;  /* 0xfffffd8000cc7947 */ /* 0x000fea000383ffff */
.L_x_3600:
[----:B-1----:R1:W2:Y:S02]  /*3a450*/  SYNCS.PHASECHK.TRANS64.TRYWAIT P0, [R2+URZ], R3 ;  /* 0x00000003020075a7 */ /* 0x0022a4000800017f */
[----:B--2---:R-:W-:Y:S05]  /*3a460*/  @!P0 NANOSLEEP.SYNCS 0x989680 ;  /* 0x009896800000895d */ /* 0x004fea0003900000 */
[----:B------:R-:W2:Y:S02]  /*3a470*/  @!P0 SYNCS.PHASECHK.TRANS64 P0, [R2+URZ], R3 ;  /* 0x00000003020085a7 */ /* 0x000ea4000800007f */
[----:B--2---:R-:W-:Y:S05]  /*3a480*/  @!P0 BRA `(.L_x_3600) ;  /* 0xfffffffc00f08947 */ /* 0x004fea000383ffff */
[----:B------:R-:W-:Y:S05]  /*3a490*/  BRA `(.L_x_3599) ;  /* 0xfffffd8400d87947 */ /* 0x000fea000383ffff */
.L_x_3631:
[----:B-1----:R1:W2:Y:S02]  /*3a4a0*/  SYNCS.PHASECHK.TRANS64.TRYWAIT P0, [R2+URZ], R3 ;  /* 0x00000003020075a7 */ /* 0x0022a4000800017f */
[----:B--2---:R-:W-:Y:S05]  /*3a4b0*/  @!P0 NANOSLEEP.SYNCS 0x989680 ;  /* 0x009896800000895d */ /* 0x004fea0003900000 */
[----:B------:R-:W2:Y:S02]  /*3a4c0*/  @!P0 SYNCS.PHASECHK.TRANS64 P0, [R2+URZ], R3 ;  /* 0x00000003020085a7 */ /* 0x000ea4000800007f */
[----:B--2---:R-:W-:Y:S05]  /*3a4d0*/  @!P0 BRA `(.L_x_3631) ;  /* 0xfffffffc00f08947 */ /* 0x004fea000383ffff */
[----:B------:R-:W-:Y:S05]  /*3a4e0*/  BRA `(.L_x_3630) ;  /* 0xfffffe0400247947 */ /* 0x000fea000383ffff */
.L_x_3638:
[----:B-1----:R1:W2:Y:S02]  /*3a4f0*/  SYNCS.PHASECHK.TRANS64.TRYWAIT P0, [R2+URZ], R3 ;  /* 0x00000003020075a7 */ /* 0x0022a4000800017f */
[----:B--2---:R-:W-:Y:S05]  /*3a500*/  @!P0 NANOSLEEP.SYNCS 0x989680 ;  /* 0x009896800000895d */ /* 0x004fea0003900000 */
[----:B------:R-:W2:Y:S02]  /*3a510*/  @!P0 SYNCS.PHASECHK.TRANS64 P0, [R2+URZ], R3 ;  /* 0x00000003020085a7 */ /* 0x000ea4000800007f */
[----:B--2---:R-:W-:Y:S05]  /*3a520*/  @!P0 BRA `(.L_x_3638) ;  /* 0xfffffffc00f08947 */ /* 0x004fea000383ffff */
[----:B------:R-:W-:Y:S05]  /*3a530*/  BRA `(.L_x_3637) ;  /* 0xfffffe0800307947 */ /* 0x000fea000383ffff */
.L_x_3655:
[----:B-1----:R1:W2:Y:S02]  /*3a540*/  SYNCS.PHASECHK.TRANS64.TRYWAIT P0, [R2+URZ], R3 ;  /* 0x00000003020075a7 */ /* 0x0022a4000800017f */
[----:B--2---:R-:W-:Y:S05]  /*3a550*/  @!P0 NANOSLEEP.SYNCS 0x989680 ;  /* 0x009896800000895d */ /* 0x004fea0003900000 */
[----:B------:R-:W2:Y:S02]  /*3a560*/  @!P0 SYNCS.PHASECHK.TRANS64 P0, [R2+URZ], R3 ;  /* 0x00000003020085a7 */ /* 0x000ea4000800007f */
[----:B--2---:R-:W-:Y:S05]  /*3a570*/  @!P0 BRA `(.L_x_3655) ;  /* 0xfffffffc00f08947 */ /* 0x004fea000383ffff */
[----:B------:R-:W-:Y:S05]  /*3a580*/  BRA `(.L_x_3654) ;  /* 0xfffffe7400487947 */ /* 0x000fea000383ffff */
.L_x_3662:
[----:B-1----:R1:W2:Y:S02]  /*3a590*/  SYNCS.PHASECHK.TRANS64.TRYWAIT P0, [R2+URZ], R3 ;  /* 0x00000003020075a7 */ /* 0x0022a4000800017f */
[----:B--2---:R-:W-:Y:S05]  /*3a5a0*/  @!P0 NANOSLEEP.SYNCS 0x989680 ;  /* 0x009896800000895d */ /* 0x004fea0003900000 */
[----:B------:R-:W2:Y:S02]  /*3a5b0*/  @!P0 SYNCS.PHASECHK.TRANS64 P0, [R2+URZ], R3 ;  /* 0x00000003020085a7 */ /* 0x000ea4000800007f */
[----:B--2---:R-:W-:Y:S05]  /*3a5c0*/  @!P0 BRA `(.L_x_3662) ;  /* 0xfffffffc00f08947 */ /* 0x004fea000383ffff */
[----:B------:R-:W-:Y:S05]  /*3a5d0*/  BRA `(.L_x_3661) ;  /* 0xfffffe7800547947 */ /* 0x000fea000383ffff */
.L_x_3726:
[----:B------:R-:W0:Y:S01]  /*3a5e0*/  S2R R12, SR_TID.X ;  /* 0x00000000000c7919 */ /* 0x000e220000002100 */
[----:B------:R-:W-:Y:S01]  /*3a5f0*/  BSSY B1, `(.L_x_3895) ;  /* 0x000000a000017945 */ /* 0x000fe20003800000 */
[----:B------:R-:W-:Y:S02]  /*3a600*/  IMAD.MOV.U32 R11, RZ, RZ, 0x1f ;  /* 0x0000001fff0b7424 */ /* 0x000fe400078e00ff */
[----:B------:R-:W-:Y:S01]  /*3a610*/  IMAD.MOV.U32 R15, RZ, RZ, -0x1 ;  /* 0xffffffffff0f7424 */ /* 0x000fe200078e00ff */
[----:B0-----:R-:W-:-:S04]  /*3a620*/  SHF.R.U32.HI R12, RZ, 0x5, R12 ;  /* 0x00000005ff0c7819 */ /* 0x001fc8000001160c */
[----:B------:R-:W-:-:S05]  /*3a630*/  LOP3.LUT R12, R12, 0x3, RZ, 0xc0, !PT ;  /* 0x000000030c0c7812 */ /* 0x000fca00078ec0ff */
[----:B------:R-:W-:Y:S02]  /*3a640*/  IMAD.MOV.U32 R13, RZ, RZ, R12 ;  /* 0x000000ffff0d7224 */ /* 0x000fe400078e000c */
[----:B------:R-:W-:-:S07]  /*3a650*/  IMAD.MOV.U32 R12, RZ, RZ, RZ ;  /* 0x000000ffff0c7224 */ /* 0x000fce00078e00ff */
[----:B------:R-:W-:Y:S05]  /*3a660*/  WARPSYNC.COLLECTIVE R15, `(.L_x_3896) ;  /* 0x000000000f087348 */ /* 0x000fea0003c00000 */
[----:B------:R0:W1:Y:S02]  /*3a670*/  SHFL.IDX P6, R14, R13, R12, R11 ;  /* 0x0000000c0d0e7389 */ /* 0x00006400000c000b */
[----:B01----:R-:W-:Y:S01]  /*3a680*/  ENDCOLLECTIVE ;  /* 0x000000000000791b */ /* 0x003fe20003800000 */
.L_x_3896:
[----:B------:R-:W-:Y:S05]  /*3a690*/  BSYNC B1 ;  /* 0x0000000000017941 */ /* 0x000fea0003800000 */
.L_x_3895:
[----:B------:R-:W-:Y:S05]  /*3a6a0*/  BRA `(.L_x_3897) ;  /* 0xffffff7400707947 */ /* 0x000fea000383ffff */
.L_x_3728:
[----:B------:R-:W-:Y:S01]  /*3a6b0*/  BSSY B1, `(.L_x_3898) ;  /* 0x0000006000017945 */ /* 0x000fe20003800000 */
[----:B------:R-:W-:-:S07]  /*3a6c0*/  IMAD.MOV.U32 R15, RZ, RZ, -0x1 ;  /* 0xffffffffff0f7424 */ /* 0x000fce00078e00ff */
[----:B0-----:R-:W-:Y:S05]  /*3a6d0*/  WARPSYNC.COLLECTIVE R15, `(.L_x_3899) ;  /* 0x000000000f0c7348 */ /* 0x001fea0003c00000 */
[----:B------:R-:W-:Y:S02]  /*3a6e0*/  ELECT P6, UR62, PT ;  /* 0x00000000003e782f */ /* 0x000fe400038c0000 */
[----:B------:R-:W-:Y:S01]  /*3a6f0*/  MOV R14, UR62 ;  /* 0x0000003e000e7c02 */ /* 0x000fe20008000f00 */
[----:B0-----:R-:W-:Y:S10]  /*3a700*/  ENDCOLLECTIVE ;  /* 0x000000000000791b */ /* 0x001ff40003800000 */
.L_x_3899:
[----:B------:R-:W-:Y:S05]  /*3a710*/  BSYNC B1 ;  /* 0x0000000000017941 */ /* 0x000fea0003800000 */
.L_x_3898:
[----:B------:R-:W-:Y:S05]  /*3a720*/  BRA `(.L_x_3727) ;  /* 0xffffff7400687947 */ /* 0x000fea000383ffff */
.L_x_3730:
[----:B0-----:R0:W1:Y:S02]  /*3a730*/  SYNCS.PHASECHK.TRANS64.TRYWAIT P0, [R18+URZ+0x38820], R3 ;  /* 0x03882003120075a7 */ /* 0x001064000800017f */
[----:B-1----:R-:W-:Y:S05]  /*3a740*/  @!P0 NANOSLEEP.SYNCS 0x989680 ;  /* 0x009896800000895d */ /* 0x002fea0003900000 */
[----:B------:R-:W1:Y:S02]  /*3a750*/  @!P0 SYNCS.PHASECHK.TRANS64 P0, [R18+URZ+0x38820], R3 ;  /* 0x03882003120085a7 */ /* 0x000e64000800007f */
[----:B-1----:R-:W-:Y:S05]  /*3a760*/  @!P0 BRA `(.L_x_3730) ;  /* 0xfffffffc00f08947 */ /* 0x002fea000383ffff */
[----:B------:R-:W-:Y:S05]  /*3a770*/  BRA `(.L_x_3900) ;  /* 0xffffff7400787947 */ /* 0x000fea000383ffff */
.L_x_3734:
[----:B0-----:R0:W1:Y:S02]  /*3a780*/  SYNCS.PHASECHK.TRANS64.TRYWAIT P0, [R3+URZ+0x388a0], R7 ;  /* 0x0388a007030075a7 */ /* 0x001064000800017f */
[----:B-1----:R-:W-:Y:S05]  /*3a790*/  @!P0 NANOSLEEP.SYNCS 0x989680 ;  /* 0x009896800000895d */ /* 0x002fea0003900000 */
[----:B------:R-:W1:Y:S02]  /*3a7a0*/  @!P0 SYNCS.PHASECHK.TRANS64 P0, [R3+URZ+0x388a0], R7 ;  /* 0x0388a007030085a7 */ /* 0x000e64000800007f */
[----:B-1----:R-:W-:Y:S05]  /*3a7b0*/  @!P0 BRA `(.L_x_3734) ;  /* 0xfffffffc00f08947 */ /* 0x002fea000383ffff */
[----:B------:R-:W-:Y:S05]  /*3a7c0*/  BRA `(.L_x_3901) ;  /* 0xffffff7400907947 */ /* 0x000fea000383ffff */
.L_x_3739:
[----:B-1----:R1:W2:Y:S02]  /*3a7d0*/  SYNCS.PHASECHK.TRANS64.TRYWAIT P0, [R3+URZ+0x388c0], R7 ;  /* 0x0388c007030075a7 */ /* 0x0022a4000800017f */
[----:B--2---:R-:W-:Y:S05]  /*3a7e0*/  @!P0 NANOSLEEP.SYNCS 0x989680 ;  /* 0x009896800000895d */ /* 0x004fea0003900000 */
[----:B------:R-:W2:Y:S02]  /*3a7f0*/  @!P0 SYNCS.PHASECHK.TRANS64 P0, [R3+URZ+0x388c0], R7 ;  /* 0x0388c007030085a7 */ /* 0x000ea4000800007f */
[----:B--2---:R-:W-:Y:S05]  /*3a800*/  @!P0 BRA `(.L_x_3739) ;  /* 0xfffffffc00f08947 */ /* 0x004fea000383ffff */
[----:B------:R-:W-:Y:S05]  /*3a810*/  BRA `(.L_x_3902) ;  /* 0xffffff78000c7947 */ /* 0x000fea000383ffff */
.L_x_3753:
[----:B0-----:R0:W1:Y:S02]  /*3a820*/  SYNCS.PHASECHK.TRANS64.TRYWAIT P1, [R10+URZ+0x388a0], R2 ;  /* 0x0388a0020a0075a7 */ /* 0x001064000802017f */
[----:B-1----:R-:W-:Y:S05]  /*3a830*/  @!P1 NANOSLEEP.SYNCS 0x989680 ;  /* 0x009896800000995d */ /* 0x002fea0003900000 */
[----:B------:R-:W1:Y:S02]  /*3a840*/  @!P1 SYNCS.PHASECHK.TRANS64 P1, [R10+URZ+0x388a0], R2 ;  /* 0x0388a0020a0095a7 */ /* 0x000e64000802007f */
[----:B-1----:R-:W-:Y:S05]  /*3a850*/  @!P1 BRA `(.L_x_3753) ;  /* 0xfffffffc00f09947 */ /* 0x002fea000383ffff */
[----:B------:R-:W-:Y:S05]  /*3a860*/  BRA `(.L_x_3903) ;  /* 0xffffff8000707947 */ /* 0x000fea000383ffff */
.L_x_3758:
[----:B-1----:R1:W2:Y:S02]  /*3a870*/  SYNCS.PHASECHK.TRANS64.TRYWAIT P1, [R10+URZ+0x388c0], R2 ;  /* 0x0388c0020a0075a7 */ /* 0x0022a4000802017f */
[----:B--2---:R-:W-:Y:S05]  /*3a880*/  @!P1 NANOSLEEP.SYNCS 0x989680 ;  /* 0x009896800000995d */ /* 0x004fea0003900000 */
[----:B------:R-:W2:Y:S02]  /*3a890*/  @!P1 SYNCS.PHASECHK.TRANS64 P1, [R10+URZ+0x388c0], R2 ;  /* 0x0388c0020a0095a7 */ /* 0x000ea4000802007f */
[----:B--2---:R-:W-:Y:S05]  /*3a8a0*/  @!P1 BRA `(.L_x_3758) ;  /* 0xfffffffc00f09947 */ /* 0x004fea000383ffff */
[----:B------:R-:W-:Y:S05]  /*3a8b0*/  BRA `(.L_x_3904) ;  /* 0xffffff8000e87947 */ /* 0x000fea000383ffff */
.L_x_3788:
[----:B------:R-:W-:Y:S01]  /*3a8c0*/  SHF.R.U32.HI R11, RZ, 0x5, R21 ;  /* 0x00000005ff0b7819 */ /* 0x000fe20000011615 */
[----:B------:R-:W-:Y:S01]  /*3a8d0*/  BSSY B0, `(.L_x_3905) ;  /* 0x0000009000007945 */ /* 0x000fe20003800000 */
[----:B------:R-:W-:Y:S02]  /*3a8e0*/  IMAD.MOV.U32 R12, RZ, RZ, RZ ;  /* 0x000000ffff0c7224 */ /* 0x000fe400078e00ff */
[----:B------:R-:W-:Y:S01]  /*3a8f0*/  LOP3.LUT R11, R11, 0x3, RZ, 0xc0, !PT ;  /* 0x000000030b0b7812 */ /* 0x000fe200078ec0ff */
[----:B------:R-:W-:-:S04]  /*3a900*/  IMAD.MOV.U32 R15, RZ, RZ, -0x1 ;  /* 0xffffffffff0f7424 */ /* 0x000fc800078e00ff */
[----:B------:R-:W-:Y:S02]  /*3a910*/  IMAD.MOV.U32 R13, RZ, RZ, R11 ;  /* 0x000000ffff0d7224 */ /* 0x000fe400078e000b */
[----:B------:R-:W-:-:S07]  /*3a920*/  IMAD.MOV.U32 R11, RZ, RZ, 0x1f ;  /* 0x0000001fff0b7424 */ /* 0x000fce00078e00ff */
[----:B------:R-:W-:Y:S05]  /*3a930*/  WARPSYNC.COLLECTIVE R15, `(.L_x_3906) ;  /* 0x000000000f087348 */ /* 0x000fea0003c00000 */
[----:B------:R0:W1:Y:S02]  /*3a940*/  SHFL.IDX P6, R14, R13, R12, R11 ;  /* 0x0000000c0d0e7389 */ /* 0x00006400000c000b */
[----:B01----:R-:W-:Y:S01]  /*3a950*/  ENDCOLLECTIVE ;  /* 0x000000000000791b */ /* 0x003fe20003800000 */
.L_x_3906:
[----:B------:R-:W-:Y:S05]  /*3a960*/  BSYNC B0 ;  /* 0x0000000000007941 */ /* 0x000fea0003800000 */
.L_x_3905:
[----:B------:R-:W-:Y:S05]  /*3a970*/  BRA `(.L_x_3907) ;  /* 0xffffff9c00687947 */ /* 0x000fea000383ffff */
.L_x_3791:
[----:B0-----:R0:W1:Y:S02]  /*3a980*/  SYNCS.PHASECHK.TRANS64.TRYWAIT P0, [R25+URZ+0x38840], R0 ;  /* 0x03884000190075a7 */ /* 0x001064000800017f */
[----:B-1----:R-:W-:Y:S05]  /*3a990*/  @!P0 NANOSLEEP.SYNCS 0x989680 ;  /* 0x009896800000895d */ /* 0x002fea0003900000 */
[----:B------:R-:W1:Y:S02]  /*3a9a0*/  @!P0 SYNCS.PHASECHK.TRANS64 P0, [R25+URZ+0x38840], R0 ;  /* 0x03884000190085a7 */ /* 0x000e64000800007f */
[----:B-1----:R-:W-:Y:S05]  /*3a9b0*/  @!P0 BRA `(.L_x_3791) ;  /* 0xfffffffc00f08947 */ /* 0x002fea000383ffff */
[----:B------:R-:W-:Y:S05]  /*3a9c0*/  BRA `(.L_x_3908) ;  /* 0xffffff9c009c7947 */ /* 0x000fea000383ffff */
.L_x_3792:
        /* <DEDUP_REMOVED lines=8> */
.L_x_3910:
[----:B------:R-:W-:Y:S05]  /*3aa50*/  BSYNC B0 ;  /* 0x0000000000007941 */ /* 0x000fea0003800000 */
.L_x_3909:
        /* <DEDUP_REMOVED lines=9> */
.L_x_3911:
[----:B------:R-:W-:Y:S02]  /*3aaf0*/  IMAD.MOV.U32 R13, RZ, RZ, R4 ;  /* 0x000000ffff0d7224 */ /* 0x000fe400078e0004 */
[----:B------:R-:W-:Y:S02]  /*3ab00*/  IMAD.MOV.U32 R12, RZ, RZ, 0x1 ;  /* 0x00000001ff0c7424 */ /* 0x000fe400078e00ff */
[----:B------:R-:W-:-:S07]  /*3ab10*/  IMAD.MOV.U32 R3, RZ, RZ, R14 ;  /* 0x000000ffff037224 */ /* 0x000fce00078e000e */
[----:B------:R-:W-:Y:S05]  /*3ab20*/  WARPSYNC.COLLECTIVE R15, `(.L_x_3912) ;  /* 0x000000000f087348 */ /* 0x000fea0003c00000 */
[----:B------:R0:W1:Y:S02]  /*3ab30*/  SHFL.IDX P6, R14, R13, R12, R11 ;  /* 0x0000000c0d0e7389 */ /* 0x00006400000c000b */
[----:B01----:R-:W-:Y:S01]  /*3ab40*/  ENDCOLLECTIVE ;  /* 0x000000000000791b */ /* 0x003fe20003800000 */
.L_x_3912:
        /* <DEDUP_REMOVED lines=15> */
.L_x_3913:
[----:B------:R-:W-:Y:S02]  /*3ac40*/  @P0 IMAD R6, R5, 0x2, R18 ;  /* 0x0000000205060824 */ /* 0x000fe400078e0212 */
[----:B------:R-:W-:Y:S02]  /*3ac50*/  IMAD.MOV.U32 R13, RZ, RZ, R4 ;  /* 0x000000ffff0d7224 */ /* 0x000fe400078e0004 */
[----:B------:R-:W-:Y:S02]  /*3ac60*/  IMAD.MOV.U32 R12, RZ, RZ, 0x2 ;  /* 0x00000002ff0c7424 */ /* 0x000fe400078e00ff */
[----:B------:R-:W-:-:S07]  /*3ac70*/  IMAD.MOV.U32 R3, RZ, RZ, R14 ;  /* 0x000000ffff037224 */ /* 0x000fce00078e000e */
[----:B------:R-:W-:Y:S05]  /*3ac80*/  WARPSYNC.COLLECTIVE R15, `(.L_x_3914) ;  /* 0x000000000f087348 */ /* 0x000fea0003c00000 */
[----:B------:R0:W1:Y:S02]  /*3ac90*/  SHFL.IDX P6, R14, R13, R12, R11 ;  /* 0x0000000c0d0e7389 */ /* 0x00006400000c000b */
[----:B01----:R-:W-:Y:S01]  /*3aca0*/  ENDCOLLECTIVE ;  /* 0x000000000000791b */ /* 0x003fe20003800000 */
.L_x_3914:
        /* <DEDUP_REMOVED lines=15> */
.L_x_3915:
[----:B------:R-:W-:Y:S02]  /*3ada0*/  @P0 IMAD R6, R5, 0x2, R18 ;  /* 0x0000000205060824 */ /* 0x000fe400078e0212 */
[----:B------:R-:W-:Y:S02]  /*3adb0*/  IMAD.MOV.U32 R13, RZ, RZ, R4 ;  /* 0x000000ffff0d7224 */ /* 0x000fe400078e0004 */
[----:B------:R-:W-:Y:S02]  /*3adc0*/  IMAD.MOV.U32 R12, RZ, RZ, 0x3 ;  /* 0x00000003ff0c7424 */ /* 0x000fe400078e00ff */
[----:B------:R-:W-:-:S07]  /*3add0*/  IMAD.MOV.U32 R3, RZ, RZ, R14 ;  /* 0x000000ffff037224 */ /* 0x000fce00078e000e */
[----:B------:R-:W-:Y:S05]  /*3ade0*/  WARPSYNC.COLLECTIVE R15, `(.L_x_3916) ;  /* 0x000000000f087348 */ /* 0x000fea0003c00000 */
[----:B------:R0:W1:Y:S02]  /*3adf0*/  SHFL.IDX P6, R14, R13, R12, R11 ;  /* 0x0000000c0d0e7389 */ /* 0x00006400000c000b */
[----:B01----:R-:W-:Y:S01]  /*3ae00*/  ENDCOLLECTIVE ;  /* 0x000000000000791b */ /* 0x003fe20003800000 */
.L_x_3916:
        /* <DEDUP_REMOVED lines=10> */
.L_x_3917:
[----:B------:R-:W-:Y:S01]  /*3aeb0*/  @!PT LDS RZ, [RZ] ;  /* 0x00000000fffff984 */ /* 0x000fe20000000800 */
[----:B------:R-:W-:Y:S01]  /*3aec0*/  @!PT LDS RZ, [RZ] ;  /* 0x00000000fffff984 */ /* 0x000fe20000000800 */
[----:B------:R-:W-:Y:S01]  /*3aed0*/  @!PT LDS RZ, [RZ] ;  /* 0x00000000fffff984 */ /* 0x000fe20000000800 */
[----:B------:R0:W-:Y:S01]  /*3aee0*/  @P0 LDGSTS.E.BYPASS.LTC128B.128 [R6+0x23400], desc[UR36][R2.64], !P2 ;  /* 0x2340000002060fae */ /* 0x0001e2000d101d64 */
[----:B------:R-:W-:Y:S01]  /*3aef0*/  IMAD.MOV.U32 R0, RZ, RZ, R14 ;  /* 0x000000ffff007224 */ /* 0x000fe200078e000e */
[----:B------:R-:W-:Y:S06]  /*3af00*/  BRA `(.L_x_3918) ;  /* 0xffffff9c00547947 */ /* 0x000fec000383ffff */
.L_x_3797:
        /* <DEDUP_REMOVED lines=9> */
.L_x_3919:
        /* <DEDUP_REMOVED lines=10> */
.L_x_3920:
[----:B------:R-:W-:Y:S02]  /*3b040*/  IMAD.MOV.U32 R13, RZ, RZ, R2 ;  /* 0x000000ffff0d7224 */ /* 0x000fe400078e0002 */
[----:B------:R-:W-:Y:S02]  /*3b050*/  IMAD.MOV.U32 R12, RZ, RZ, 0x1 ;  /* 0x00000001ff0c7424 */ /* 0x000fe400078e00ff */
[----:B------:R-:W-:-:S07]  /*3b060*/  IMAD.MOV.U32 R4, RZ, RZ, R14 ;  /* 0x000000ffff047224 */ /* 0x000fce00078e000e */
[----:B------:R-:W-:Y:S05]  /*3b070*/  WARPSYNC.COLLECTIVE R15, `(.L_x_3921) ;  /* 0x000000000f087348 */ /* 0x000fea0003c00000 */
[----:B------:R0:W1:Y:S02]  /*3b080*/  SHFL.IDX P6, R14, R13, R12, R11 ;  /* 0x0000000c0d0e7389 */ /* 0x00006400000c000b */
[----:B01----:R-:W-:Y:S01]  /*3b090*/  ENDCOLLECTIVE ;  /* 0x000000000000791b */ /* 0x003fe20003800000 */
.L_x_3921:
        /* <DEDUP_REMOVED lines=12> */
.L_x_3922:
[----:B------:R-:W-:Y:S02]  /*3b160*/  IMAD.MOV.U32 R13, RZ, RZ, R2 ;  /* 0x000000ffff0d7224 */ /* 0x000fe400078e0002 */
[----:B------:R-:W-:Y:S02]  /*3b170*/  IMAD.MOV.U32 R12, RZ, RZ, 0x2 ;  /* 0x00000002ff0c7424 */ /* 0x000fe400078e00ff */
[----:B------:R-:W-:-:S07]  /*3b180*/  IMAD.MOV.U32 R5, RZ, RZ, R14 ;  /* 0x000000ffff057224 */ /* 0x000fce00078e000e */
[----:B------:R-:W-:Y:S05]  /*3b190*/  WARPSYNC.COLLECTIVE R15, `(.L_x_3923) ;  /* 0x000000000f087348 */ /* 0x000fea0003c00000 */
[----:B------:R0:W1:Y:S02]  /*3b1a0*/  SHFL.IDX P6, R14, R13, R12, R11 ;  /* 0x0000000c0d0e7389 */ /* 0x00006400000c000b */
[----:B01----:R-:W-:Y:S01]  /*3b1b0*/  ENDCOLLECTIVE ;  /* 0x000000000000791b */ /* 0x003fe20003800000 */
.L_x_3923:
        /* <DEDUP_REMOVED lines=10> */
.L_x_3924:
        /* <DEDUP_REMOVED lines=11> */
.L_x_3925:
        /* <DEDUP_REMOVED lines=14> */
.L_x_3926:
[----:B------:R-:W-:Y:S01]  /*3b3f0*/  IMAD.MOV.U32 R0, RZ, RZ, R14 ;  /* 0x000000ffff007224 */ /* 0x000fe200078e000e */
[----:B------:R-:W-:Y:S06]  /*3b400*/  BRA `(.L_x_3927) ;  /* 0xffffffa000687947 */ /* 0x000fec000383ffff */
.L_x_3801:
        /* <DEDUP_REMOVED lines=45> */
.L_x_3929:
[----:B------:R-:W-:Y:S05]  /*3b6e0*/  BSYNC B0 ;  /* 0x0000000000007941 */ /* 0x000fea0003800000 */
.L_x_3928:
        /* <DEDUP_REMOVED lines=11> */
.L_x_3930:
        /* <DEDUP_REMOVED lines=39> */
.L_x_3931:
        /* <DEDUP_REMOVED lines=8> */
.L_x_3932:
        /* <DEDUP_REMOVED lines=33> */
.L_x_3933:
[----:B------:R-:W-:Y:S02]  /*3bca0*/  IMAD.MOV.U32 R13, RZ, RZ, R5 ;  /* 0x000000ffff0d7224 */ /* 0x000fe400078e0005 */
[----:B------:R-:W-:-:S07]  /*3bcb0*/  IMAD.MOV.U32 R8, RZ, RZ, R14 ;  /* 0x000000ffff087224 */ /* 0x000fce00078e000e */
[----:B------:R-:W-:Y:S05]  /*3bcc0*/  WARPSYNC.COLLECTIVE R15, `(.L_x_3934) ;  /* 0x000000000f087348 */ /* 0x000fea0003c00000 */
[----:B------:R0:W1:Y:S02]  /*3bcd0*/  SHFL.IDX P6, R14, R13, R12, R11 ;  /* 0x0000000c0d0e7389 */ /* 0x00006400000c000b */
[----:B01----:R-:W-:Y:S01]  /*3bce0*/  ENDCOLLECTIVE ;  /* 0x000000000000791b */ /* 0x003fe20003800000 */
.L_x_3934:
        /* <DEDUP_REMOVED lines=23> */
.L_x_3935:
        /* <DEDUP_REMOVED lines=9> */
.L_x_3936:
[----:B------:R-:W-:Y:S01]  /*3bef0*/  IMAD.MOV.U32 R2, RZ, RZ, R14 ;  /* 0x000000ffff027224 */ /* 0x000fe200078e000e */
[----:B------:R-:W-:Y:S06]  /*3bf00*/  BRA `(.L_x_3937) ;  /* 0xffffffa4003c7947 */ /* 0x000fec000383ffff */
.L_x_3806:
[----:B-1----:R1:W2:Y:S02]  /*3bf10*/  SYNCS.PHASECHK.TRANS64.TRYWAIT P0, [R18+URZ+0x38820], R0 ;  /* 0x03882000120075a7 */ /* 0x0022a4000800017f */
[----:B--2---:R-:W-:Y:S05]  /*3bf20*/  @!P0 NANOSLEEP.SYNCS 0x989680 ;  /* 0x009896800000895d */ /* 0x004fea0003900000 */
[----:B------:R-:W2:Y:S02]  /*3bf30*/  @!P0 SYNCS.PHASECHK.TRANS64 P0, [R18+URZ+0x38820], R0 ;  /* 0x03882000120085a7 */ /* 0x000ea4000800007f */
[----:B--2---:R-:W-:Y:S05]  /*3bf40*/  @!P0 BRA `(.L_x_3806) ;  /* 0xfffffffc00f08947 */ /* 0x004fea000383ffff */
[----:B------:R-:W-:Y:S05]  /*3bf50*/  BRA `(.L_x_3938) ;  /* 0xffffffa400e47947 */ /* 0x000fea000383ffff */
.L_x_3809:
[----:B-1----:R1:W2:Y:S02]  /*3bf60*/  SYNCS.PHASECHK.TRANS64.TRYWAIT P0, [R25+URZ+0x38860], R0 ;  /* 0x03886000190075a7 */ /* 0x0022a4000800017f */
[----:B--2---:R-:W-:Y:S05]  /*3bf70*/  @!P0 NANOSLEEP.SYNCS 0x989680 ;  /* 0x009896800000895d */ /* 0x004fea0003900000 */
[----:B------:R-:W2:Y:S02]  /*3bf80*/  @!P0 SYNCS.PHASECHK.TRANS64 P0, [R25+URZ+0x38860], R0 ;  /* 0x03886000190085a7 */ /* 0x000ea4000800007f */
[----:B--2---:R-:W-:Y:S05]  /*3bf90*/  @!P0 BRA `(.L_x_3809) ;  /* 0xfffffffc00f08947 */ /* 0x004fea000383ffff */
[----:B------:R-:W-:Y:S05]  /*3bfa0*/  BRA `(.L_x_3939) ;  /* 0xffffffa400f07947 */ /* 0x000fea000383ffff */
.L_x_3810:
        /* <DEDUP_REMOVED lines=8> */
.L_x_3941:
[----:B------:R-:W-:Y:S05]  /*3c030*/  BSYNC B0 ;  /* 0x0000000000007941 */ /* 0x000fea0003800000 */
.L_x_3940:
        /* <DEDUP_REMOVED lines=15> */
.L_x_3942:
        /* <DEDUP_REMOVED lines=39> */
.L_x_3943:
[----:B------:R-:W-:Y:S02]  /*3c3a0*/  IMAD.MOV.U32 R13, RZ, RZ, R5 ;  /* 0x000000ffff0d7224 */ /* 0x000fe400078e0005 */
[----:B------:R-:W-:-:S07]  /*3c3b0*/  IMAD.MOV.U32 R3, RZ, RZ, R14 ;  /* 0x000000ffff037224 */ /* 0x000fce00078e000e */
[----:B------:R-:W-:Y:S05]  /*3c3c0*/  WARPSYNC.COLLECTIVE R15, `(.L_x_3944) ;  /* 0x000000000f087348 */ /* 0x000fea0003c00000 */
[----:B------:R0:W1:Y:S02]  /*3c3d0*/  SHFL.IDX P6, R14, R13, R12, R11 ;  /* 0x0000000c0d0e7389 */ /* 0x00006400000c000b */
[----:B01----:R-:W-:Y:S01]  /*3c3e0*/  ENDCOLLECTIVE ;  /* 0x000000000000791b */ /* 0x003fe20003800000 */
.L_x_3944:
        /* <DEDUP_REMOVED lines=29> */
.L_x_3945:
[----:B------:R-:W-:Y:S02]  /*3c5c0*/  IMAD.MOV.U32 R13, RZ, RZ, R5 ;  /* 0x000000ffff0d7224 */ /* 0x000fe400078e0005 */
[----:B------:R-:W-:-:S07]  /*3c5d0*/  IMAD.MOV.U32 R7, RZ, RZ, R14 ;  /* 0x000000ffff077224 */ /* 0x000fce00078e000e */
[----:B------:R-:W-:Y:S05]  /*3c5e0*/  WARPSYNC.COLLECTIVE R15, `(.L_x_3946) ;  /* 0x000000000f087348 */ /* 0x000fea0003c00000 */
[----:B------:R0:W1:Y:S02]  /*3c5f0*/  SHFL.IDX P6, R14, R13, R12, R11 ;  /* 0x0000000c0d0e7389 */ /* 0x00006400000c000b */
[----:B01----:R-:W-:Y:S01]  /*3c600*/  ENDCOLLECTIVE ;  /* 0x000000000000791b */ /* 0x003fe20003800000 */
.L_x_3946:
        /* <DEDUP_REMOVED lines=29> */
.L_x_3947:
[----:B------:R-:W-:Y:S02]  /*3c7e0*/  IMAD.MOV.U32 R13, RZ, RZ, R5 ;  /* 0x000000ffff0d7224 */ /* 0x000fe400078e0005 */
[----:B------:R-:W-:-:S07]  /*3c7f0*/  IMAD.MOV.U32 R6, RZ, RZ, R14 ;  /* 0x000000ffff067224 */ /* 0x000fce00078e000e */
[----:B------:R-:W-:Y:S05]  /*3c800*/  WARPSYNC.COLLECTIVE R15, `(.L_x_3948) ;  /* 0x000000000f087348 */ /* 0x000fea0003c00000 */
[----:B------:R0:W1:Y:S02]  /*3c810*/  SHFL.IDX P6, R14, R13, R12, R11 ;  /* 0x0000000c0d0e7389 */ /* 0x00006400000c000b */
[----:B01----:R-:W-:Y:S01]  /*3c820*/  ENDCOLLECTIVE ;  /* 0x000000000000791b */ /* 0x003fe20003800000 */
.L_x_3948:
[----:B------:R-:W-:Y:S01]  /*3c830*/  IMAD.MOV.U32 R2, RZ, RZ, R14 ;  /* 0x000000ffff027224 */ /* 0x000fe200078e000e */
[----:B------:R-:W-:Y:S06]  /*3c840*/  BRA `(.L_x_3949) ;  /* 0xffffffa400807947 */ /* 0x000fec000383ffff */
.L_x_3817:
[----:B0-----:R0:W1:Y:S02]  /*3c850*/  SYNCS.PHASECHK.TRANS64.TRYWAIT P0, [R6+URZ+0x38840], R25 ;  /* 0x03884019060075a7 */ /* 0x001064000800017f */
[----:B-1----:R-:W-:Y:S05]  /*3c860*/  @!P0 NANOSLEEP.SYNCS 0x989680 ;  /* 0x009896800000895d */ /* 0x002fea0003900000 */
[----:B------:R-:W1:Y:S02]  /*3c870*/  @!P0 SYNCS.PHASECHK.TRANS64 P0, [R6+URZ+0x38840], R25 ;  /* 0x03884019060085a7 */ /* 0x000e64000800007f */
[----:B-1----:R-:W-:Y:S05]  /*3c880*/  @!P0 BRA `(.L_x_3817) ;  /* 0xfffffffc00f08947 */ /* 0x002fea000383ffff */
[----:B------:R-:W-:Y:S05]  /*3c890*/  BRA `(.L_x_3950) ;  /* 0xffffffac00047947 */ /* 0x000fea000383ffff */
.L_x_3818:
        /* <DEDUP_REMOVED lines=8> */
.L_x_3952:
[----:B------:R-:W-:Y:S05]  /*3c920*/  BSYNC B1 ;  /* 0x0000000000017941 */ /* 0x000fea0003800000 */
.L_x_3951:
        /* <DEDUP_REMOVED lines=9> */
.L_x_3953:
[----:B------:R-:W-:Y:S02]  /*3c9c0*/  IMAD.MOV.U32 R13, RZ, RZ, R26 ;  /* 0x000000ffff0d7224 */ /* 0x000fe400078e001a */
[----:B------:R-:W-:Y:S02]  /*3c9d0*/  IMAD.MOV.U32 R12, RZ, RZ, 0x1 ;  /* 0x00000001ff0c7424 */ /* 0x000fe400078e00ff */
[----:B------:R-:W-:-:S07]  /*3c9e0*/  IMAD.MOV.U32 R2, RZ, RZ, R14 ;  /* 0x000000ffff027224 */ /* 0x000fce00078e000e */
[----:B------:R-:W-:Y:S05]  /*3c9f0*/  WARPSYNC.COLLECTIVE R15, `(.L_x_3954) ;  /* 0x000000000f087348 */ /* 0x000fea0003c00000 */
[----:B------:R0:W1:Y:S02]  /*3ca00*/  SHFL.IDX P6, R14, R13, R12, R11 ;  /* 0x0000000c0d0e7389 */ /* 0x00006400000c000b */
[----:B01----:R-:W-:Y:S01]  /*3ca10*/  ENDCOLLECTIVE ;  /* 0x000000000000791b */ /* 0x003fe20003800000 */
.L_x_3954:
        /* <DEDUP_REMOVED lines=11> */
.L_x_3955:
[----:B------:R-:W-:Y:S02]  /*3cad0*/  IMAD.MOV.U32 R13, RZ, RZ, R26 ;  /* 0x000000ffff0d7224 */ /* 0x000fe400078e001a */
[----:B------:R-:W-:Y:S02]  /*3cae0*/  IMAD.MOV.U32 R12, RZ, RZ, 0x2 ;  /* 0x00000002ff0c7424 */ /* 0x000fe400078e00ff */
[----:B------:R-:W-:-:S07]  /*3caf0*/  IMAD.MOV.U32 R2, RZ, RZ, R14 ;  /* 0x000000ffff027224 */ /* 0x000fce00078e000e */
[----:B------:R-:W-:Y:S05]  /*3cb00*/  WARPSYNC.COLLECTIVE R15, `(.L_x_3956) ;  /* 0x000000000f087348 */ /* 0x000fea0003c00000 */
[----:B------:R0:W1:Y:S02]  /*3cb10*/  SHFL.IDX P6, R14, R13, R12, R11 ;  /* 0x0000000c0d0e7389 */ /* 0x00006400000c000b */
[----:B01----:R-:W-:Y:S01]  /*3cb20*/  ENDCOLLECTIVE ;  /* 0x000000000000791b */ /* 0x003fe20003800000 */
.L_x_3956:
        /* <DEDUP_REMOVED lines=11> */
.L_x_3957:
[----:B------:R-:W-:Y:S02]  /*3cbe0*/  IMAD.MOV.U32 R13, RZ, RZ, R26 ;  /* 0x000000ffff0d7224 */ /* 0x000fe400078e001a */
[----:B------:R-:W-:Y:S02]  /*3cbf0*/  IMAD.MOV.U32 R12, RZ, RZ, 0x3 ;  /* 0x00000003ff0c7424 */ /* 0x000fe400078e00ff */
[----:B------:R-:W-:-:S07]  /*3cc00*/  IMAD.MOV.U32 R2, RZ, RZ, R14 ;  /* 0x000000ffff027224 */ /* 0x000fce00078e000e */
[----:B------:R-:W-:Y:S05]  /*3cc10*/  WARPSYNC.COLLECTIVE R15, `(.L_x_3958) ;  /* 0x000000000f087348 */ /* 0x000fea0003c00000 */
[----:B------:R0:W1:Y:S02]  /*3cc20*/  SHFL.IDX P6, R14, R13, R12, R11 ;  /* 0x0000000c0d0e7389 */ /* 0x00006400000c000b */
[----:B01----:R-:W-:Y:S01]  /*3cc30*/  ENDCOLLECTIVE ;  /* 0x000000000000791b */ /* 0x003fe20003800000 */
.L_x_3958:
        /* <DEDUP_REMOVED lines=11> */
.L_x_3959:
[----:B------:R-:W-:Y:S01]  /*3ccf0*/  IMAD.MOV.U32 R2, RZ, RZ, R14 ;  /* 0x000000ffff027224 */ /* 0x000fe200078e000e */
[----:B------:R-:W-:Y:S06]  /*3cd00*/  BRA `(.L_x_3960) ;  /* 0xffffffa8008c7947 */ /* 0x000fec000383ffff */
.L_x_3823:
[----:B----4-:R4:W0:Y:S02]  /*3cd10*/  SYNCS.PHASECHK.TRANS64.TRYWAIT P0, [R6+URZ+0x38860], R25 ;  /* 0x03886019060075a7 */ /* 0x010824000800017f */
[----:B0-----:R-:W-:Y:S05]  /*3cd20*/  @!P0 NANOSLEEP.SYNCS 0x989680 ;  /* 0x009896800000895d */ /* 0x001fea0003900000 */
[----:B------:R-:W0:Y:S02]  /*3cd30*/  @!P0 SYNCS.PHASECHK.TRANS64 P0, [R6+URZ+0x38860], R25 ;  /* 0x03886019060085a7 */ /* 0x000e24000800007f */
[----:B0-----:R-:W-:Y:S05]  /*3cd40*/  @!P0 BRA `(.L_x_3823) ;  /* 0xfffffffc00f08947 */ /* 0x001fea000383ffff */
[----:B------:R-:W-:Y:S05]  /*3cd50*/  BRA `(.L_x_3961) ;  /* 0xffffffa800d87947 */ /* 0x000fea000383ffff */
.L_x_3824:
[----:B------:R-:W-:Y:S01]  /*3cd60*/  BSSY B1, `(.L_x_3962) ;  /* 0x0000008000017945 */ /* 0x000fe20003800000 */
[----:B------:R-:W-:Y:S02]  /*3cd70*/  IMAD.MOV.U32 R13, RZ, RZ, R10 ;  /* 0x000000ffff0d7224 */ /* 0x000fe400078e000a */
[----:B------:R-:W-:Y:S02]  /*3cd80*/  IMAD.MOV.U32 R12, RZ, RZ, RZ ;  /* 0x000000ffff0c7224 */ /* 0x000fe400078e00ff */
[----:B------:R-:W-:Y:S02]  /*3cd90*/  IMAD.MOV.U32 R11, RZ, RZ, 0x181f ;  /* 0x0000181fff0b7424 */ /* 0x000fe400078e00ff */
[----:B------:R-:W-:-:S07]  /*3cda0*/  IMAD.MOV.U32 R15, RZ, RZ, -0x1 ;  /* 0xffffffffff0f7424 */ /* 0x000fce00078e00ff */
[----:B01-34-:R-:W-:Y:S05]  /*3cdb0*/  WARPSYNC.COLLECTIVE R15, `(.L_x_3963) ;  /* 0x000000000f087348 */ /* 0x01bfea0003c00000 */
[----:B------:R2:W0:Y:S02]  /*3cdc0*/  SHFL.IDX P6, R14, R13, R12, R11 ;  /* 0x0000000c0d0e7389 */ /* 0x00042400000c000b */
[----:B01234-:R-:W-:Y:S01]  /*3cdd0*/  ENDCOLLECTIVE ;  /* 0x000000000000791b */ /* 0x01ffe20003800000 */
.L_x_3963:
[----:B------:R-:W-:Y:S05]  /*3cde0*/  BSYNC B1 ;  /* 0x0000000000017941 */ /* 0x000fea0003800000 */
.L_x_3962:
        /* <DEDUP_REMOVED lines=13> */
.L_x_3964:
        /* <DEDUP_REMOVED lines=17> */
.L_x_3965:
        /* <DEDUP_REMOVED lines=16> */
.L_x_3966:
        /* <DEDUP_REMOVED lines=19> */
.L_x_3967:
        /* <DEDUP_REMOVED lines=14> */
.L_x_3968:
        /* <DEDUP_REMOVED lines=16> */
.L_x_3969:
        /* <DEDUP_REMOVED lines=14> */
.L_x_3970:
[----:B------:R-:W-:Y:S05]  /*3d4c0*/  BRA `(.L_x_3971) ;  /* 0xffffffa8003c7947 */ /* 0x000fea000383ffff */
.L_x_3832:
        /* <DEDUP_REMOVED lines=8> */
.L_x_3973:
[----:B------:R-:W-:Y:S05]  /*3d550*/  BSYNC B0 ;  /* 0x0000000000007941 */ /* 0x000fea0003800000 */
.L_x_3972:
        /* <DEDUP_REMOVED lines=9> */
.L_x_3974:
        /* <DEDUP_REMOVED lines=23> */
.L_x_3975:
[----:B------:R-:W-:Y:S01]  /*3d760*/  IMAD.MOV.U32 R12, RZ, RZ, 0x2 ;  /* 0x00000002ff0c7424 */ /* 0x000fe200078e00ff */
[----:B------:R-:W-:-:S05]  /*3d770*/  SEL R4, R14, RZ, P1 ;  /* 0x000000ff0e047207 */ /* 0x000fca0000800000 */
[----:B------:R-:W-:-:S04]  /*3d780*/  IMAD.IADD R4, R13, 0x1, R4 ;  /* 0x000000010d047824 */ /* 0x000fc800078e0204 */
[----:B------:R-:W-:-:S07]  /*3d790*/  IMAD.MOV.U32 R13, RZ, RZ, R4 ;  /* 0x000000ffff0d7224 */ /* 0x000fce00078e0004 */
[----:B------:R-:W-:Y:S05]  /*3d7a0*/  WARPSYNC.COLLECTIVE R15, `(.L_x_3976) ;  /* 0x000000000f087348 */ /* 0x000fea0003c00000 */
[----:B------:R0:W1:Y:S02]  /*3d7b0*/  SHFL.UP P6, R14, R13, R12, R11 ;  /* 0x0400000c0d0e7389 */ /* 0x00006400000c000b */
[----:B01----:R-:W-:Y:S01]  /*3d7c0*/  ENDCOLLECTIVE ;  /* 0x000000000000791b */ /* 0x003fe20003800000 */
.L_x_3976:
[----:B------:R-:W-:Y:S01]  /*3d7d0*/  IMAD.MOV.U32 R12, RZ, RZ, 0x4 ;  /* 0x00000004ff0c7424 */ /* 0x000fe200078e00ff */
[----:B------:R-:W-:-:S05]  /*3d7e0*/  SEL R3, R14, RZ, P2 ;  /* 0x000000ff0e037207 */ /* 0x000fca0001000000 */
[----:B------:R-:W-:-:S04]  /*3d7f0*/  IMAD.IADD R2, R4, 0x1, R3 ;  /* 0x0000000104027824 */ /* 0x000fc800078e0203 */
[----:B------:R-:W-:-:S07]  /*3d800*/  IMAD.MOV.U32 R13, RZ, RZ, R2 ;  /* 0x000000ffff0d7224 */ /* 0x000fce00078e0002 */
[----:B------:R-:W-:Y:S05]  /*3d810*/  WARPSYNC.COLLECTIVE R15, `(.L_x_3977) ;  /* 0x000000000f087348 */ /* 0x000fea0003c00000 */
[----:B------:R0:W1:Y:S02]  /*3d820*/  SHFL.UP P6, R14, R13, R12, R11 ;  /* 0x0400000c0d0e7389 */ /* 0x00006400000c000b */
[----:B01----:R-:W-:Y:S01]  /*3d830*/  ENDCOLLECTIVE ;  /* 0x000000000000791b */ /* 0x003fe20003800000 */
.L_x_3977:
[----:B------:R-:W-:Y:S01]  /*3d840*/  IMAD.MOV.U32 R12, RZ, RZ, 0x8 ;  /* 0x00000008ff0c7424 */ /* 0x000fe200078e00ff */
[----:B------:R-:W-:-:S05]  /*3d850*/  SEL R3, R14, RZ, P3 ;  /* 0x000000ff0e037207 */ /* 0x000fca0001800000 */
[----:B------:R-:W-:-:S04]  /*3d860*/  IMAD.IADD R3, R2, 0x1, R3 ;  /* 0x0000000102037824 */ /* 0x000fc800078e0203 */
[----:B------:R-:W-:-:S07]  /*3d870*/  IMAD.MOV.U32 R13, RZ, RZ, R3 ;  /* 0x000000ffff0d7224 */ /* 0x000fce00078e0003 */
[----:B------:R-:W-:Y:S05]  /*3d880*/  WARPSYNC.COLLECTIVE R15, `(.L_x_3978) ;  /* 0x000000000f087348 */ /* 0x000fea0003c00000 */
[----:B------:R0:W1:Y:S02]  /*3d890*/  SHFL.UP P6, R14, R13, R12, R11 ;  /* 0x0400000c0d0e7389 */ /* 0x00006400000c000b */
[----:B01----:R-:W-:Y:S01]  /*3d8a0*/  ENDCOLLECTIVE ;  /* 0x000000000000791b */ /* 0x003fe20003800000 */
.L_x_3978:
[----:B------:R-:W-:Y:S01]  /*3d8b0*/  IMAD.MOV.U32 R12, RZ, RZ, 0x10 ;  /* 0x00000010ff0c7424 */ /* 0x000fe200078e00ff */
[----:B------:R-:W-:-:S05]  /*3d8c0*/  SEL R4, R14, RZ, P4 ;  /* 0x000000ff0e047207 */ /* 0x000fca0002000000 */
[----:B------:R-:W-:-:S04]  /*3d8d0*/  IMAD.IADD R4, R3, 0x1, R4 ;  /* 0x0000000103047824 */ /* 0x000fc800078e0204 */
[----:B------:R-:W-:-:S07]  /*3d8e0*/  IMAD.MOV.U32 R13, RZ, RZ, R4 ;  /* 0x000000ffff0d7224 */ /* 0x000fce00078e0004 */
[----:B------:R-:W-:Y:S05]  /*3d8f0*/  WARPSYNC.COLLECTIVE R15, `(.L_x_3979) ;  /* 0x000000000f087348 */ /* 0x000fea0003c00000 */
[----:B------:R0:W1:Y:S02]  /*3d900*/  SHFL.UP P6, R14, R13, R12, R11 ;  /* 0x0400000c0d0e7389 */ /* 0x00006400000c000b */
[----:B01----:R-:W-:Y:S01]  /*3d910*/  ENDCOLLECTIVE ;  /* 0x000000000000791b */ /* 0x003fe20003800000 */
.L_x_3979:
        /* <DEDUP_REMOVED lines=8> */
.L_x_3980:
[----:B------:R-:W-:Y:S05]  /*3d9a0*/  BRA `(.L_x_3981) ;  /* 0xffffffa800d47947 */ /* 0x000fea000383ffff */
.L_x_3835:
[----:B------:R-:W-:Y:S01]  /*3d9b0*/  BSSY B0, `(.L_x_3982) ;  /* 0x0000007000007945 */ /* 0x000fe20003800000 */
[----:B------:R-:W-:Y:S02]  /*3d9c0*/  IMAD.MOV.U32 R12, RZ, RZ, 0x1 ;  /* 0x00000001ff0c7424 */ /* 0x000fe400078e00ff */
[----:B------:R-:W-:Y:S02]  /*3d9d0*/  IMAD.MOV.U32 R11, RZ, RZ, RZ ;  /* 0x000000ffff0b7224 */ /* 0x000fe400078e00ff */
[----:B------:R-:W-:-:S07]  /*3d9e0*/  IMAD.MOV.U32 R15, RZ, RZ, -0x1 ;  /* 0xffffffffff0f7424 */ /* 0x000fce00078e00ff */
[----:B------:R-:W-:Y:S05]  /*3d9f0*/  WARPSYNC.COLLECTIVE R15, `(.L_x_3983) ;  /* 0x000000000f087348 */ /* 0x000fea0003c00000 */
[----:B------:R0:W1:Y:S02]  /*3da00*/  SHFL.UP P6, R14, R13, R12, R11 ;  /* 0x0400000c0d0e7389 */ /* 0x00006400000c000b */
[----:B01----:R-:W-:Y:S01]  /*3da10*/  ENDCOLLECTIVE ;  /* 0x000000000000791b */ /* 0x003fe20003800000 */
.L_x_3983:
[----:B------:R-:W-:Y:S05]  /*3da20*/  BSYNC B0 ;  /* 0x0000000000007941 */ /* 0x000fea0003800000 */
.L_x_3982:
        /* <DEDUP_REMOVED lines=8> */
.L_x_3984:
[----:B------:R-:W-:Y:S01]  /*3dab0*/  IMAD.MOV.U32 R12, RZ, RZ, 0x4 ;  /* 0x00000004ff0c7424 */ /* 0x000fe200078e00ff */
[----:B------:R-:W-:-:S05]  /*3dac0*/  SEL R2, R14, RZ, P2 ;  /* 0x000000ff0e027207 */ /* 0x000fca0001000000 */
[----:B------:R-:W-:-:S04]  /*3dad0*/  IMAD.IADD R2, R13, 0x1, R2 ;  /* 0x000000010d027824 */ /* 0x000fc800078e0202 */
[----:B------:R-:W-:-:S07]  /*3dae0*/  IMAD.MOV.U32 R13, RZ, RZ, R2 ;  /* 0x000000ffff0d7224 */ /* 0x000fce00078e0002 */
[----:B------:R-:W-:Y:S05]  /*3daf0*/  WARPSYNC.COLLECTIVE R15, `(.L_x_3985) ;  /* 0x000000000f087348 */ /* 0x000fea0003c00000 */
[----:B------:R0:W1:Y:S02]  /*3db00*/  SHFL.UP P6, R14, R13, R12, R11 ;  /* 0x0400000c0d0e7389 */ /* 0x00006400000c000b */
[----:B01----:R-:W-:Y:S01]  /*3db10*/  ENDCOLLECTIVE ;  /* 0x000000000000791b */ /* 0x003fe20003800000 */
.L_x_3985:
[----:B------:R-:W-:Y:S01]  /*3db20*/  IMAD.MOV.U32 R12, RZ, RZ, 0x8 ;  /* 0x00000008ff0c7424 */ /* 0x000fe200078e00ff */
[----:B------:R-:W-:-:S05]  /*3db30*/  SEL R3, R14, RZ, P3 ;  /* 0x000000ff0e037207 */ /* 0x000fca0001800000 */
[----:B------:R-:W-:-:S04]  /*3db40*/  IMAD.IADD R3, R2, 0x1, R3 ;  /* 0x0000000102037824 */ /* 0x000fc800078e0203 */
[----:B------:R-:W-:-:S07]  /*3db50*/  IMAD.MOV.U32 R13, RZ, RZ, R3 ;  /* 0x000000ffff0d7224 */ /* 0x000fce00078e0003 */
[----:B------:R-:W-:Y:S05]  /*3db60*/  WARPSYNC.COLLECTIVE R15, `(.L_x_3986) ;  /* 0x000000000f087348 */ /* 0x000fea0003c00000 */
[----:B------:R0:W1:Y:S02]  /*3db70*/  SHFL.UP P6, R14, R13, R12, R11 ;  /* 0x0400000c0d0e7389 */ /* 0x00006400000c000b */
[----:B01----:R-:W-:Y:S01]  /*3db80*/  ENDCOLLECTIVE ;  /* 0x000000000000791b */ /* 0x003fe20003800000 */
.L_x_3986:
[----:B------:R-:W-:Y:S01]  /*3db90*/  IMAD.MOV.U32 R12, RZ, RZ, 0x10 ;  /* 0x00000010ff0c7424 */ /* 0x000fe200078e00ff */
[----:B------:R-:W-:-:S05]  /*3dba0*/  SEL R4, R14, RZ, P4 ;  /* 0x000000ff0e047207 */ /* 0x000fca0002000000 */
[----:B------:R-:W-:-:S04]  /*3dbb0*/  IMAD.IADD R4, R3, 0x1, R4 ;  /* 0x0000000103047824 */ /* 0x000fc800078e0204 */
[----:B------:R-:W-:-:S07]  /*3dbc0*/  IMAD.MOV.U32 R13, RZ, RZ, R4 ;  /* 0x000000ffff0d7224 */ /* 0x000fce00078e0004 */
[----:B------:R-:W-:Y:S05]  /*3dbd0*/  WARPSYNC.COLLECTIVE R15, `(.L_x_3987) ;  /* 0x000000000f087348 */ /* 0x000fea0003c00000 */
[----:B------:R0:W1:Y:S02]  /*3dbe0*/  SHFL.UP P6, R14, R13, R12, R11 ;  /* 0x0400000c0d0e7389 */ /* 0x00006400000c000b */
[----:B01----:R-:W-:Y:S01]  /*3dbf0*/  ENDCOLLECTIVE ;  /* 0x000000000000791b */ /* 0x003fe20003800000 */
.L_x_3987:
        /* <DEDUP_REMOVED lines=8> */
.L_x_3988:
[----:B------:R-:W-:Y:S05]  /*3dc80*/  BRA `(.L_x_3989) ;  /* 0xffffffa800c07947 */ /* 0x000fea000383ffff */
.L_x_3837:
[----:B------:R-:W-:Y:S01]  /*3dc90*/  BSSY B0, `(.L_x_3990) ;  /* 0x0000006000007945 */ /* 0x000fe20003800000 */
[----:B------:R-:W-:Y:S01]  /*3dca0*/  PLOP3.LUT P6, PT, P6, PT, PT, 0x8, 0x0 ;  /* 0x000000000000781c */ /* 0x000fe200037ce170 */
[----:B------:R-:W-:-:S12]  /*3dcb0*/  IMAD.MOV.U32 R15, RZ, RZ, -0x1 ;  /* 0xffffffffff0f7424 */ /* 0x000fd800078e00ff */
[----:B0-----:R-:W-:Y:S05]  /*3dcc0*/  WARPSYNC.COLLECTIVE R15, `(.L_x_3991) ;  /* 0x000000000f087348 */ /* 0x001fea0003c00000 */
[----:B------:R-:W-:Y:S01]  /*3dcd0*/  VOTE.ANY R14, PT, P6 ;  /* 0x00000000000e7806 */ /* 0x000fe200030e0100 */
[----:B0-----:R-:W-:Y:S06]  /*3dce0*/  ENDCOLLECTIVE ;  /* 0x000000000000791b */ /* 0x001fec0003800000 */
.L_x_3991:
[----:B------:R-:W-:Y:S05]  /*3dcf0*/  BSYNC B0 ;  /* 0x0000000000007941 */ /* 0x000fea0003800000 */
.L_x_3990:
        /* <DEDUP_REMOVED lines=10> */
.L_x_3992:
[----:B------:R-:W-:Y:S02]  /*3dda0*/  IMAD.MOV.U32 R13, RZ, RZ, R5 ;  /* 0x000000ffff0d7224 */ /* 0x000fe400078e0005 */
[----:B------:R-:W-:-:S07]  /*3ddb0*/  IMAD.MOV.U32 R25, RZ, RZ, R14 ;  /* 0x000000ffff197224 */ /* 0x000fce00078e000e */
[----:B------:R-:W-:Y:S05]  /*3ddc0*/  WARPSYNC.COLLECTIVE R15, `(.L_x_3993) ;  /* 0x000000000f087348 */ /* 0x000fea0003c00000 */
[----:B------:R0:W1:Y:S02]  /*3ddd0*/  SHFL.IDX P6, R14, R13, R12, R11 ;  /* 0x0000000c0d0e7389 */ /* 0x00006400000c000b */
[----:B01----:R-:W-:Y:S01]  /*3dde0*/  ENDCOLLECTIVE ;  /* 0x000000000000791b */ /* 0x003fe20003800000 */
.L_x_3993:
[----:B------:R-:W-:Y:S01]  /*3ddf0*/  IMAD.MOV.U32 R5, RZ, RZ, R14 ;  /* 0x000000ffff057224 */ /* 0x000fe200078e000e */
[----:B------:R-:W-:Y:S06]  /*3de00*/  BRA `(.L_x_3994) ;  /* 0xffffffa800a07947 */ /* 0x000fec000383ffff */
.L_x_3839:
[----:B------:R-:W-:Y:S01]  /*3de10*/  BSSY B0, `(.L_x_3995) ;  /* 0x0000007000007945 */ /* 0x000fe20003800000 */
[----:B------:R-:W-:Y:S02]  /*3de20*/  IMAD.MOV.U32 R13, RZ, RZ, R2 ;  /* 0x000000ffff0d7224 */ /* 0x000fe400078e0002 */
[----:B------:R-:W-:Y:S02]  /*3de30*/  IMAD.MOV.U32 R11, RZ, RZ, 0x1f ;  /* 0x0000001fff0b7424 */ /* 0x000fe400078e00ff */
[----:B------:R-:W-:-:S07]  /*3de40*/  IMAD.MOV.U32 R15, RZ, RZ, -0x1 ;  /* 0xffffffffff0f7424 */ /* 0x000fce00078e00ff */
[----:B0123--:R-:W-:Y:S05]  /*3de50*/  WARPSYNC.COLLECTIVE R15, `(.L_x_3996) ;  /* 0x000000000f087348 */ /* 0x00ffea0003c00000 */
[----:B------:R4:W0:Y:S02]  /*3de60*/  SHFL.IDX P6, R14, R13, R12, R11 ;  /* 0x0000000c0d0e7389 */ /* 0x00082400000c000b */
[----:B01234-:R-:W-:Y:S01]  /*3de70*/  ENDCOLLECTIVE ;  /* 0x000000000000791b */ /* 0x01ffe20003800000 */
.L_x_3996:
[----:B------:R-:W-:Y:S05]  /*3de80*/  BSYNC B0 ;  /* 0x0000000000007941 */ /* 0x000fea0003800000 */
.L_x_3995:
[----:B------:R-:W-:Y:S01]  /*3de90*/  IMAD.MOV.U32 R24, RZ, RZ, R14 ;  /* 0x000000ffff187224 */ /* 0x000fe200078e000e */
[----:B------:R-:W-:Y:S06]  /*3dea0*/  BRA `(.L_x_3838) ;  /* 0xffffffa800907947 */ /* 0x000fec000383ffff */
.L_x_3845:
[----:B-1----:R1:W4:Y:S02]  /*3deb0*/  SYNCS.PHASECHK.TRANS64.TRYWAIT P0, [R7+URZ+0x38820], R0 ;  /* 0x03882000070075a7 */ /* 0x002324000800017f */
[----:B----4-:R-:W-:Y:S05]  /*3dec0*/  @!P0 NANOSLEEP.SYNCS 0x989680 ;  /* 0x009896800000895d */ /* 0x010fea0003900000 */
[----:B------:R-:W4:Y:S02]  /*3ded0*/  @!P0 SYNCS.PHASECHK.TRANS64 P0, [R7+URZ+0x38820], R0 ;  /* 0x03882000070085a7 */ /* 0x000f24000800007f */
[----:B----4-:R-:W-:Y:S05]  /*3dee0*/  @!P0 BRA `(.L_x_3845) ;  /* 0xfffffffc00f08947 */ /* 0x010fea000383ffff */
[----:B------:R-:W-:Y:S05]  /*3def0*/  BRA `(.L_x_3997) ;  /* 0xffffffb000e87947 */ /* 0x000fea000383ffff */
.L_x_3846:
        /* <DEDUP_REMOVED lines=11> */
.L_x_3999:
[----:B------:R-:W-:Y:S05]  /*3dfb0*/  BSYNC B0 ;  /* 0x0000000000007941 */ /* 0x000fea0003800000 */
.L_x_3998:
[----:B------:R-:W-:Y:S05]  /*3dfc0*/  BRA `(.L_x_4000) ;  /* 0xffffffb000d07947 */ /* 0x000fea000383ffff */
.L_x_3847:
[----:B------:R-:W-:Y:S01]  /*3dfd0*/  BSSY B0, `(.L_x_4001) ;  /* 0x0000006000007945 */ /* 0x000fe20003800000 */
[----:B------:R-:W-:-:S07]  /*3dfe0*/  IMAD.MOV.U32 R15, RZ, RZ, -0x1 ;  /* 0xffffffffff0f7424 */ /* 0x000fce00078e00ff */
[----:B0123--:R-:W-:Y:S05]  /*3dff0*/  WARPSYNC.COLLECTIVE R15, `(.L_x_4002) ;  /* 0x000000000f0c7348 */ /* 0x00ffea0003c00000 */
[----:B------:R-:W-:Y:S02]  /*3e000*/  ELECT P6, UR62, PT ;  /* 0x00000000003e782f */ /* 0x000fe400038c0000 */
[----:B------:R-:W-:Y:S01]  /*3e010*/  MOV R14, UR62 ;  /* 0x0000003e000e7c02 */ /* 0x000fe20008000f00 */
[----:B0123--:R-:W-:Y:S10]  /*3e020*/  ENDCOLLECTIVE ;  /* 0x000000000000791b */ /* 0x00fff40003800000 */
.L_x_4002:
[----:B------:R-:W-:Y:S05]  /*3e030*/  BSYNC B0 ;  /* 0x0000000000007941 */ /* 0x000fea0003800000 */
.L_x_4001:
[----:B------:R-:W-:Y:S05]  /*3e040*/  BRA `(.L_x_4003) ;  /* 0xffffffb000c47947 */ /* 0x000fea000383ffff */
.L_x_3849:
[----:B-1----:R1:W4:Y:S02]  /*3e050*/  SYNCS.PHASECHK.TRANS64.TRYWAIT P1, [R5+URZ+0x38840], R0 ;  /* 0x03884000050075a7 */ /* 0x002324000802017f */
[----:B----4-:R-:W-:Y:S05]  /*3e060*/  @!P1 NANOSLEEP.SYNCS 0x989680 ;  /* 0x009896800000995d */ /* 0x010fea0003900000 */
[----:B------:R-:W4:Y:S02]  /*3e070*/  @!P1 SYNCS.PHASECHK.TRANS64 P1, [R5+URZ+0x38840], R0 ;  /* 0x03884000050095a7 */ /* 0x000f24000802007f */
[----:B----4-:R-:W-:Y:S05]  /*3e080*/  @!P1 BRA `(.L_x_3849) ;  /* 0xfffffffc00f09947 */ /* 0x010fea000383ffff */
[----:B------:R-:W-:Y:S05]  /*3e090*/  BRA `(.L_x_4004) ;  /* 0xffffffb000e47947 */ /* 0x000fea000383ffff */
.L_x_3851:
[----:B----4-:R4:W0:Y:S02]  /*3e0a0*/  SYNCS.PHASECHK.TRANS64.TRYWAIT P1, [R3+URZ+0x38840], R2 ;  /* 0x03884002030075a7 */ /* 0x010824000802017f */
[----:B0-----:R-:W-:Y:S05]  /*3e0b0*/  @!P1 NANOSLEEP.SYNCS 0x989680 ;  /* 0x009896800000995d */ /* 0x001fea0003900000 */
[----:B------:R-:W0:Y:S02]  /*3e0c0*/  @!P1 SYNCS.PHASECHK.TRANS64 P1, [R3+URZ+0x38840], R2 ;  /* 0x03884002030095a7 */ /* 0x000e24000802007f */
[----:B0-----:R-:W-:Y:S05]  /*3e0d0*/  @!P1 BRA `(.L_x_3851) ;  /* 0xfffffffc00f09947 */ /* 0x001fea000383ffff */
[----:B------:R-:W-:Y:S05]  /*3e0e0*/  BRA `(.L_x_4005) ;  /* 0xffffffb000f07947 */ /* 0x000fea000383ffff */
.L_x_3853:
[----:B------:R0:W0:Y:S02]  /*3e0f0*/  SYNCS.PHASECHK.TRANS64.TRYWAIT P1, [R5+URZ+0x38860], R0 ;  /* 0x03886000050075a7 */ /* 0x000024000802017f */
[----:B0-----:R-:W-:Y:S05]  /*3e100*/  @!P1 NANOSLEEP.SYNCS 0x989680 ;  /* 0x009896800000995d */ /* 0x001fea0003900000 */
[----:B------:R-:W0:Y:S02]  /*3e110*/  @!P1 SYNCS.PHASECHK.TRANS64 P1, [R5+URZ+0x38860], R0 ;  /* 0x03886000050095a7 */ /* 0x000e24000802007f */
[----:B0-----:R-:W-:Y:S05]  /*3e120*/  @!P1 BRA `(.L_x_3853) ;  /* 0xfffffffc00f09947 */ /* 0x001fea000383ffff */
[----:B------:R-:W-:Y:S05]  /*3e130*/  BRA `(.L_x_4006) ;  /* 0xffffffb000ec7947 */ /* 0x000fea000383ffff */
        .type           $_ZN7cutlass13device_kernelIN5flash11enable_sm90INS1_16FlashAttnFwdSm90INS1_25CollectiveMainloopFwdSm90ILi2EN4cute5tupleIJNS5_1CILi1EEES8_S8_EEENS6_IJNS7_ILi64EEESA_SA_EEELi512ENS_10bfloat16_tEfNS_4arch4Sm90ELb0ELb1ELb1ELb1ELb1ELb1ELb1ELb0ELb0ELb1ELb1ELb0EEENS1_21CollectiveEpilogueFwdINS6_IJSA_NS7_ILi512EEESA_EEES9_SC_SE_Li256ELb1ELb1ELb1ELb0EEENS1_36VarlenDynamicPersistentTileSchedulerILi64ELi64ELi256ELi128ELb1ELb1ELb1ELb1ELb0ELb1EEEEEEEEEvNT_6ParamsE$_ZZN5flash25CollectiveMainloopFwdSm90ILi2EN4cute5tupleIJNS1_1CILi1EEES4_S4_EEENS2_IJNS3_ILi64EEES6_S6_EEELi512EN7cutlass10bfloat16_tEfNS8_4arch4Sm90ELb0ELb1ELb1ELb1ELb1ELb1ELb1ELb0ELb0ELb1ELb1ELb0EE3mmaINS_16FlashAttnFwdSm90ISC_NS_21CollectiveEpilogueFwdINS2_IJS6_NS3_ILi512EEES6_EEES5_S9_SB_Li256ELb1ELb1ELb1ELb0EEENS_36VarlenDynamicPersistentTileSchedulerILi64ELi64ELi256ELi128ELb1ELb1ELb1ELb1ELb0ELb1EEEE13SharedStorageENS1_6TensorINS1_11ArrayEngineIfLm128EEENS1_6LayoutINS2_IJNS2_IJNS3_ILi2EEESR_NS3_ILi32EEEEEES4_S4_EEENS2_IJNS2_IJS4_SR_NS3_ILi4EEEEEENS3_ILi0EEESX_EEEEEEENS_7SoftmaxILi2ELi0EEEEEbRKNSC_6ParamsENS8_13PipelineAsyncILi2EEES17_RNS8_13PipelineStateILj2EEERT0_RT1_iRiRKNS_16SeqlenInfoQKNewKILb1ELb1EEENS2_IJiiiiEEERT_ENKUliT_T0_T1_E_clIZSD_ISM_S10_S12_EbS15_S17_S17_S1A_S1C_S1E_iS1F_S1J_S1K_S1M_EUlRS1N_iE0_NS3_ILb1EEES1U_EEDaiS1N_S1O_S1P_,@function
        .size           $_ZN7cutlass13device_kernelIN5flash11enable_sm90INS1_16FlashAttnFwdSm90INS1_25CollectiveMainloopFwdSm90ILi2EN4cute5tupleIJNS5_1CILi1EEES8_S8_EEENS6_IJNS7_ILi64EEESA_SA_EEELi512ENS_10bfloat16_tEfNS_4arch4Sm90ELb0ELb1ELb1ELb1ELb1ELb1ELb1ELb0ELb0ELb1ELb1ELb0EEENS1_21CollectiveEpilogueFwdINS6_IJSA_NS7_ILi512EEESA_EEES9_SC_SE_Li256ELb1ELb1ELb1ELb0EEENS1_36VarlenDynamicPersistentTileSchedulerILi64ELi64ELi256ELi128ELb1ELb1ELb1ELb1ELb0ELb1EEEEEEEEEvNT_6ParamsE$_ZZN5flash25CollectiveMainloopFwdSm90ILi2EN4cute5tupleIJNS1_1CILi1EEES4_S4_EEENS2_IJNS3_ILi64EEES6_S6_EEELi512EN7cutlass10bfloat16_tEfNS8_4arch4Sm90ELb0ELb1ELb1ELb1ELb1ELb1ELb1ELb0ELb0ELb1ELb1ELb0EE3mmaINS_16FlashAttnFwdSm90ISC_NS_21CollectiveEpilogueFwdINS2_IJS6_NS3_ILi512EEES6_EEES5_S9_SB_Li256ELb1ELb1ELb1ELb0EEENS_36VarlenDynamicPersistentTileSchedulerILi64ELi64ELi256ELi128ELb1ELb1ELb1ELb1ELb0ELb1EEEE13SharedStorageENS1_6TensorINS1_11ArrayEngineIfLm128EEENS1_6LayoutINS2_IJNS2_IJNS3_ILi2EEESR_NS3_ILi32EEEEEES4_S4_EEENS2_IJNS2_IJS4_SR_NS3_ILi4EEEEEENS3_ILi0EEESX_EEEEEEENS_7SoftmaxILi2ELi0EEEEEbRKNSC_6ParamsENS8_13PipelineAsyncILi2EEES17_RNS8_13PipelineStateILj2EEERT0_RT1_iRiRKNS_16SeqlenInfoQKNewKILb1ELb1EEENS2_IJiiiiEEERT_ENKUliT_T0_T1_E_clIZSD_ISM_S10_S12_EbS15_S17_S17_S1A_S1C_S1E_iS1F_S1J_S1K_S1M_EUlRS1N_iE0_NS3_ILb1EEES1U_EEDaiS1N_S1O_S1P_,(.L_x_5840 - $_ZN7cutlass13device_kernelIN5flash11enable_sm90INS1_16FlashAttnFwdSm90INS1_25CollectiveMainloopFwdSm90ILi2EN4cute5tupleIJNS5_1CILi1EEES8_S8_EEENS6_IJNS7_ILi64EEESA_SA_EEELi512ENS_10bfloat16_tEfNS_4arch4Sm90ELb0ELb1ELb1ELb1ELb1ELb1ELb1ELb0ELb0ELb1ELb1ELb0EEENS1_21CollectiveEpilogueFwdINS6_IJSA_NS7_ILi512EEESA_EEES9_SC_SE_Li256ELb1ELb1ELb1ELb0EEENS1_36VarlenDynamicPersistentTileSchedulerILi64ELi64ELi256ELi128ELb1ELb1ELb1ELb1ELb0ELb1EEEEEEEEEvNT_6ParamsE$_ZZN5flash25CollectiveMainloopFwdSm90ILi2EN4cute5tupleIJNS1_1CILi1EEES4_S4_EEENS2_IJNS3_ILi64EEES6_S6_EEELi512EN7cutlass10bfloat16_tEfNS8_4arch4Sm90ELb0ELb1ELb1ELb1ELb1ELb1ELb1ELb0ELb0ELb1ELb1ELb0EE3mmaINS_16FlashAttnFwdSm90ISC_NS_21CollectiveEpilogueFwdINS2_IJS6_NS3_ILi512EEES6_EEES5_S9_SB_Li256ELb1ELb1ELb1ELb0EEENS_36VarlenDynamicPersistentTileSchedulerILi64ELi64ELi256ELi128ELb1ELb1ELb1ELb1ELb0ELb1EEEE13SharedStorageENS1_6TensorINS1_11ArrayEngineIfLm128EEENS1_6LayoutINS2_IJNS2_IJNS3_ILi2EEESR_NS3_ILi32EEEEEES4_S4_EEENS2_IJNS2_IJS4_SR_NS3_ILi4EEEEEENS3_ILi0EEESX_EEEEEEENS_7SoftmaxILi2ELi0EEEEEbRKNSC_6ParamsENS8_13PipelineAsyncILi2EEES17_RNS8_13PipelineStateILj2EEERT0_RT1_iRiRKNS_16SeqlenInfoQKNewKILb1ELb1EEENS2_IJiiiiEEERT_ENKUliT_T0_T1_E_clIZSD_ISM_S10_S12_EbS15_S17_S17_S1A_S1C_S1E_iS1F_S1J_S1K_S1M_EUlRS1N_iE0_NS3_ILb1EEES1U_EEDaiS1N_S1O_S1P_)
$_ZN7cutlass13device_kernelIN5flash11enable_sm90INS1_16FlashAttnFwdSm90INS1_25CollectiveMainloopFwdSm90ILi2EN4cute5tupleIJNS5_1CILi1EEES8_S8_EEENS6_IJNS7_ILi64EEESA_SA_EEELi512ENS_10bfloat16_tEfNS_4arch4Sm90ELb0ELb1ELb1ELb1ELb1ELb1ELb1ELb0ELb0ELb1ELb1ELb0EEENS1_21CollectiveEpilogueFwdINS6_IJSA_NS7_ILi512EEESA_EEES9_SC_SE_Li256ELb1ELb1ELb1ELb0EEENS1_36VarlenDynamicPersistentTileSchedulerILi64ELi64ELi256ELi128ELb1ELb1ELb1ELb1ELb0ELb1EEEEEEEEEvNT_6ParamsE$_ZZN5flash25CollectiveMainloopFwdSm90ILi2EN4cute5tupleIJNS1_1CILi1EEES4_S4_EEENS2_IJNS3_ILi64EEES6_S6_EEELi512EN7cutlass10bfloat16_tEfNS8_4arch4Sm90ELb0ELb1ELb1ELb1ELb1ELb1ELb1ELb0ELb0ELb1ELb1ELb0EE3mmaINS_16FlashAttnFwdSm90ISC_NS_21CollectiveEpilogueFwdINS2_IJS6_NS3_ILi512EEES6_EEES5_S9_SB_Li256ELb1ELb1ELb1ELb0EEENS_36VarlenDynamicPersistentTileSchedulerILi64ELi64ELi256ELi128ELb1ELb1ELb1ELb1ELb0ELb1EEEE13SharedStorageENS1_6TensorINS1_11ArrayEngineIfLm128EEENS1_6LayoutINS2_IJNS2_IJNS3_ILi2EEESR_NS3_ILi32EEEEEES4_S4_EEENS2_IJNS2_IJS4_SR_NS3_ILi4EEEEEENS3_ILi0EEESX_EEEEEEENS_7SoftmaxILi2ELi0EEEEEbRKNSC_6ParamsENS8_13PipelineAsyncILi2EEES17_RNS8_13PipelineStateILj2EEERT0_RT1_iRiRKNS_16SeqlenInfoQKNewKILb1ELb1EEENS2_IJiiiiEEERT_ENKUliT_T0_T1_E_clIZSD_ISM_S10_S12_EbS15_S17_S17_S1A_S1C_S1E_iS1F_S1J_S1K_S1M_EUlRS1N_iE0_NS3_ILb1EEES1U_EEDaiS1N_S1O_S1P_:
[----:B------:R-:W-:Y:S05]  /*3e140*/  YIELD ;  /* 0x0000000000007946 */ /* 0x000fea0003800000 */
[----:B------:R-:W-:Y:S02]  /*3e150*/  ULDC UR4, c[0x0][0x20] ;  /* 0x0000080000047ab9 */ /* 0x000fe40000000800 */
[----:B------:R-:W-:-:S05]  /*3e160*/  VIADD R0, R0, -UR4 ;  /* 0x8000000400007c36 */ /* 0x000fca0008000000 */
[----:B------:R-:W2:Y:S01]  /*3e170*/  LDL.64 R6, [R0+0x18] ;  /* 0x0000180000067983 */ /* 0x000ea20000100a00 */
[----:B------:R-:W0:Y:S03]  /*3e180*/  LDC.64 R2, c[0x0][0x208] ;  /* 0x00008200ff027b82 */ /* 0x000e260000000a00 */
[----:B------:R-:W3:Y:S01]  /*3e190*/  LDL.64 R10, [R0] ;  /* 0x00000000000a7983 */ /* 0x000ee20000100a00 */
[----:B0-----:R-:W-:Y:S02]  /*3e1a0*/  R2UR UR4, R2 ;  /* 0x00000000020472ca */ /* 0x001fe400000e0000 */
[----:B------:R-:W-:-:S13]  /*3e1b0*/  R2UR UR5, R3 ;  /* 0x00000000030572ca */ /* 0x000fda00000e0000 */
[----:B--2---:R-:W2:Y:S01]  /*3e1c0*/  LD.E R8, desc[UR4][R6.64] ;  /* 0x0000000406087980 */ /* 0x004ea2000c101900 */
[C---:B------:R-:W-:Y:S02]  /*3e1d0*/  R2UR UR4, R2.reuse ;  /* 0x00000000020472ca */ /* 0x040fe400000e0000 */
[C---:B------:R-:W-:Y:S02]  /*3e1e0*/  R2UR UR5, R3.reuse ;  /* 0x00000000030572ca */ /* 0x040fe400000e0000 */
[----:B------:R-:W-:Y:S02]  /*3e1f0*/  R2UR UR6, R2 ;  /* 0x00000000020672ca */ /* 0x000fe400000e0000 */
[----:B------:R-:W-:Y:S01]  /*3e200*/  R2UR UR7, R3 ;  /* 0x00000000030772ca */ /* 0x000fe200000e0000 */
[----:B------:R-:W-:Y:S01]  /*3e210*/  BSSY B0, `(.L_x_4007) ;  /* 0x0000009000007945 */ /* 0x000fe20003800000 */
[----:B------:R-:W-:-:S07]  /*3e220*/  IMAD.MOV.U32 R9, RZ, RZ, R44 ;  /* 0x000000ffff097224 */ /* 0x000fce00078e002c */
[----:B---3--:R0:W5:Y:S04]  /*3e230*/  LD.E R5, desc[UR4][R10.64] ;  /* 0x000000040a057980 */ /* 0x008168000c101900 */
[----:B------:R0:W5:Y:S01]  /*3e240*/  LD.E R14, desc[UR6][R10.64+0x4] ;  /* 0x000004060a0e7980 */ /* 0x000162000c101900 */
[----:B--2---:R-:W-:-:S04]  /*3e250*/  LOP3.LUT R8, R8, 0x1, RZ, 0xfc, !PT ;  /* 0x0000000108087812 */ /* 0x004fc800078efcff */
[----:B------:R-:W-:Y:S01]  /*3e260*/  ISETP.NE.AND P0, PT, R8, 0x3, PT ;  /* 0x000000030800780c */ /* 0x000fe20003f05270 */
[----:B------:R-:W-:-:S12]  /*3e270*/  IMAD.MOV.U32 R8, RZ, RZ, R39 ;  /* 0x000000ffff087224 */ /* 0x000fd800078e0027 */
[----:B0-----:R-:W-:Y:S05]  /*3e280*/  @!P0 BRA `(.L_x_4008) ;  /* 0x0000000000048947 */ /* 0x001fea0003800000 */
[----:B------:R-:W-:Y:S01]  /*3e290*/  BPT.TRAP 0x1 ;  /* 0x000000040000795c */ /* 0x000fe20000300000 */
.L_x_4008:
[----:B------:R-:W-:Y:S05]  /*3e2a0*/  BSYNC B0 ;  /* 0x0000000000007941 */ /* 0x000fea0003800000 */
.L_x_4007:
        /* <DEDUP_REMOVED lines=17> */
.L_x_4010:
[----:B------:R-:W-:Y:S05]  /*3e3c0*/  BSYNC B0 ;  /* 0x0000000000007941 */ /* 0x000fea0003800000 */
.L_x_4009:
        /* <DEDUP_REMOVED lines=10> */
.L_x_4012:
[----:B------:R-:W-:Y:S05]  /*3e470*/  BSYNC B0 ;  /* 0x0000000000007941 */ /* 0x000fea0003800000 */
.L_x_4011:
[----:B------:R-:W2:Y:S01]  /*3e480*/  LDL.64 R10, [R0] ;  /* 0x00000000000a7983 */ /* 0x000ea20000100a00 */
[C---:B------:R-:W-:Y:S02]  /*3e490*/  R2UR UR6, R2.reuse ;  /* 0x00000000020672ca */ /* 0x040fe400000e0000 */
[C---:B------:R-:W-:Y:S01]  /*3e4a0*/  R2UR UR7, R3.reuse ;  /* 0x00000000030772ca */ /* 0x040fe200000e0000 */
[----:B------:R-:W3:Y:S01]  /*3e4b0*/  LDL.64 R6, [R0+0x28] ;  /* 0x0000280000067983 */ /* 0x000ee20000100a00 */
[C---:B------:R-:W-:Y:S02]  /*3e4c0*/  R2UR UR4, R2.reuse ;  /* 0x00000000020472ca */ /* 0x040fe400000e0000 */
[----:B------:R-:W-:Y:S01]  /*3e4d0*/  R2UR UR5, R3 ;  /* 0x00000000030572ca */ /* 0x000fe200000e0000 */
[----:B0----5:R-:W4:Y:S08]  /*3e4e0*/  LDL.64 R12, [R0+0x20] ;  /* 0x00002000000c7983 */ /* 0x021f300000100a00 */
[----:B--2---:R-:W2:Y:S04]  /*3e4f0*/  LD.E R5, desc[UR6][R10.64] ;  /* 0x000000060a057980 */ /* 0x004ea8000c101900 */
[----:B---3--:R-:W2:Y:S04]  /*3e500*/  LD.E.64 R6, desc[UR4][R6.64] ;  /* 0x0000000406067980 */ /* 0x008ea8000c101b00 */
[----:B------:R-:W3:Y:S01]  /*3e510*/  LDL.64 R10, [R0+0x8] ;  /* 0x00000800000a7983 */ /* 0x000ee20000100a00 */
[----:B------:R-:W-:Y:S05]  /*3e520*/  WARPSYNC.ALL ;  /* 0x0000000000007948 */ /* 0x000fea0003800000 */
[----:B------:R-:W-:-:S02]  /*3e530*/  R2UR UR4, R2 ;  /* 0x00000000020472ca */ /* 0x000fc400000e0000 */
[C---:B------:R-:W-:Y:S02]  /*3e540*/  R2UR UR5, R3.reuse ;  /* 0x00000000030572ca */ /* 0x040fe400000e0000 */
[----:B------:R-:W-:Y:S02]  /*3e550*/  R2UR UR6, R2 ;  /* 0x00000000020672ca */ /* 0x000fe400000e0000 */
[----:B------:R-:W-:-:S09]  /*3e560*/  R2UR UR7, R3 ;  /* 0x00000000030772ca */ /* 0x000fd200000e0000 */
[----:B---3--:R0:W-:Y:S04]  /*3e570*/  ST.E desc[UR4][R10.64], RZ ;  /* 0x000000ff0a007985 */ /* 0x0081e8000c101904 */
[----:B----4-:R-:W3:Y:S01]  /*3e580*/  LD.E.64 R14, desc[UR6][R12.64] ;  /* 0x000000060c0e7980 */ /* 0x010ee2000c101b00 */
[----:B--2---:R-:W-:Y:S01]  /*3e590*/  IMAD R6, R5, 0x200, R6 ;  /* 0x0000020005067824 */ /* 0x004fe200078e0206 */
[----:B------:R-:W-:Y:S01]  /*3e5a0*/  R2UR UR7, R7 ;  /* 0x00000000070772ca */ /* 0x000fe200000e0000 */
[----:B------:R-:W-:Y:S01]  /*3e5b0*/  WARPGROUP.ARRIVE ;  /* 0x00000000000079c5 */ /* 0x000fe20000000000 */
[----:B------:R-:W-:Y:S01]  /*3e5c0*/  R2UR UR8, R2 ;  /* 0x00000000020872ca */ /* 0x000fe200000e0000 */
[----:B------:R-:W-:Y:S01]  /*3e5d0*/  IMAD.MOV.U32 R5, RZ, RZ, 0x1 ;  /* 0x00000001ff057424 */ /* 0x000fe200078e00ff */
[----:B------:R-:W-:-:S02]  /*3e5e0*/  R2UR UR6, R6 ;  /* 0x00000000060672ca */ /* 0x000fc400000e0000 */
        /* <DEDUP_REMOVED lines=55> */
[----:B------:R-:W-:-:S13]  /*3e960*/  R2UR UR5, R3 ;  /* 0x00000000030572ca */ /* 0x000fda00000e0000 */
[----:B--2---:R-:W2:Y:S04]  /*3e970*/  LD.E R12, desc[UR4][R6.64] ;  /* 0x00000004060c7980 */ /* 0x004ea8000c101900 */
[----:B------:R-:W3:Y:S01]  /*3e980*/  LDL.64 R6, [R0+0x30] ;  /* 0x0000300000067983 */ /* 0x000ee20000100a00 */
[----:B------:R-:W-:Y:S01]  /*3e990*/  BSSY B0, `(.L_x_4014) ;  /* 0x0000008000007945 */ /* 0x000fe20003800000 */
[----:B--2---:R-:W-:-:S04]  /*3e9a0*/  LEA.HI R13, R12, R12, RZ, 0x1 ;  /* 0x0000000c0c0d7211 */ /* 0x004fc800078f08ff */
[----:B------:R-:W-:-:S05]  /*3e9b0*/  LOP3.LUT R13, R13, 0xfffffffe, RZ, 0xc0, !PT ;  /* 0xfffffffe0d0d7812 */ /* 0x000fca00078ec0ff */
[----:B------:R-:W-:Y:S01]  /*3e9c0*/  IMAD.IADD R13, R12, 0x1, -R13 ;  /* 0x000000010c0d7824 */ /* 0x000fe200078e0a0d */
[----:B---3--:R-:W-:-:S04]  /*3e9d0*/  MOV R12, R6 ;  /* 0x00000006000c7202 */ /* 0x008fc80000000f00 */
[----:B------:R-:W-:-:S04]  /*3e9e0*/  SHF.L.U32 R13, R13, 0x1f, RZ ;  /* 0x0000001f0d0d7819 */ /* 0x000fc800000006ff */
[----:B------:R-:W1:Y:S02]  /*3e9f0*/  SYNCS.PHASECHK.TRANS64.TRYWAIT P0, [R12+URZ+0x38810], R13 ;  /* 0x0388100d0c0075a7 */ /* 0x000e64000800017f */
[----:B01----:R-:W-:Y:S05]  /*3ea00*/  @!P0 BRA `(.L_x_4015) ;  /* 0x000000ec00c08947 */ /* 0x003fea0003800000 */
.L_x_4041:
[----:B------:R-:W-:Y:S05]  /*3ea10*/  BSYNC B0 ;  /* 0x0000000000007941 */ /* 0x000fea0003800000 */
.L_x_4014:
[----:B------:R-:W0:Y:S01]  /*3ea20*/  LDL.64 R6, [R0+0x40] ;  /* 0x0000400000067983 */ /* 0x000e220000100a00 */
[----:B------:R-:W-:Y:S02]  /*3ea30*/  R2UR UR4, R2 ;  /* 0x00000000020472ca */ /* 0x000fe400000e0000 */
[----:B------:R-:W-:Y:S01]  /*3ea40*/  R2UR UR5, R3 ;  /* 0x00000000030572ca */ /* 0x000fe200000e0000 */
[----:B------:R-:W2:-:S12]  /*3ea50*/  LDL.64 R10, [R0] ;  /* 0x00000000000a7983 */ /* 0x000e980000100a00 */
[----:B0-----:R-:W3:Y:S01]  /*3ea60*/  LD.E R12, desc[UR4][R6.64] ;  /* 0x00000004060c7980 */ /* 0x001ee2000c101900 */
[----:B------:R-:W-:Y:S02]  /*3ea70*/  R2UR UR6, R2 ;  /* 0x00000000020672ca */ /* 0x000fe400000e0000 */
[----:B------:R-:W-:Y:S01]  /*3ea80*/  R2UR UR7, R3 ;  /* 0x00000000030772ca */ /* 0x000fe200000e0000 */
[----:B--2---:R0:W5:Y:S01]  /*3ea90*/  LD.E R14, desc[UR4][R10.64] ;  /* 0x000000040a0e7980 */ /* 0x004162000c101900 */
[----:B------:R-:W-:Y:S11]  /*3eaa0*/  BSSY B0, `(.L_x_4016) ;  /* 0x0000006000007945 */ /* 0x000ff60003800000 */
[----:B------:R0:W5:Y:S01]  /*3eab0*/  LD.E R15, desc[UR6][R10.64+0x4] ;  /* 0x000004060a0f7980 */ /* 0x000162000c101900 */
[----:B---3--:R-:W-:-:S04]  /*3eac0*/  LOP3.LUT R12, R12, 0x1, RZ, 0xfc, !PT ;  /* 0x000000010c0c7812 */ /* 0x008fc800078efcff */
[----:B------:R-:W-:-:S13]  /*3ead0*/  ISETP.NE.AND P0, PT, R12, 0x3, PT ;  /* 0x000000030c00780c */ /* 0x000fda0003f05270 */
[----:B0-----:R-:W-:Y:S05]  /*3eae0*/  @!P0 BRA `(.L_x_4017) ;  /* 0x0000000000048947 */ /* 0x001fea0003800000 */
[----:B------:R-:W-:Y:S01]  /*3eaf0*/  BPT.TRAP 0x1 ;  /* 0x000000040000795c */ /* 0x000fe20000300000 */
.L_x_4017:
[----:B------:R-:W-:Y:S05]  /*3eb00*/  BSYNC B0 ;  /* 0x0000000000007941 */ /* 0x000fea0003800000 */
.L_x_4016:
        /* <DEDUP_REMOVED lines=17> */
.L_x_4019:
[----:B------:R-:W-:Y:S05]  /*3ec20*/  BSYNC B0 ;  /* 0x0000000000007941 */ /* 0x000fea0003800000 */
.L_x_4018:
        /* <DEDUP_REMOVED lines=10> */
.L_x_4021:
[----:B------:R-:W-:Y:S05]  /*3ecd0*/  BSYNC B0 ;  /* 0x0000000000007941 */ /* 0x000fea0003800000 */
.L_x_4020:
        /* <DEDUP_REMOVED lines=303> */
[----:B------:R-:W-:Y:S01]  /*3ffd0*/  R2UR UR9, R3 ;  /* 0x00000000030972ca */ /* 0x000fe200000e0000 */
        /* <DEDUP_REMOVED lines=272> */
.L_x_4024:
[----:B------:R-:W-:Y:S05]  /*410e0*/  BSYNC B0 ;  /* 0x0000000000007941 */ /* 0x000fea0003800000 */
.L_x_4023:
        /* <DEDUP_REMOVED lines=23> */
[C---:B------:R-:W-:Y:S02]  /*41260*/  R2UR UR7, R3.reuse ;  /* 0x00000000030772ca */ /* 0x040fe400000e0000 */
        /* <DEDUP_REMOVED lines=11> */
[----:B------:R-:W4:Y:S04]  /*41320*/  LD.E R6, desc[UR14][R8.64+0x18] ;  /* 0x0000180e08067980 */ /* 0x000f28000c101900 */
[----:B------:R-:W4:Y:S08]  /*41330*/  LD.E R7, desc[UR6][R8.64+0x4] ;  /* 0x0000040608077980 */ /* 0x000f30000c101900 */
[----:B------:R-:W4:Y:S01]  /*41340*/  @P0 LD.E R59, desc[UR4][R8.64+0x28] ;  /* 0x00002804083b0980 */ /* 0x000f22000c101900 */
[----:B------:R-:W-:-:S02]  /*41350*/  R2UR UR4, R2 ;  /* 0x00000000020472ca */ /* 0x000fc400000e0000 */
[----:B------:R-:W-:-:S13]  /*41360*/  R2UR UR5, R3 ;  /* 0x00000000030572ca */ /* 0x000fda00000e0000 */
[----:B------:R-:W4:Y:S01]  /*41370*/  LD.E R10, desc[UR4][R8.64+0x8] ;  /* 0x00000804080a7980 */ /* 0x000f22000c101900 */
[----:B------:R-:W-:Y:S01]  /*41380*/  BSSY B0, `(.L_x_4025) ;  /* 0x000008c000007945 */ /* 0x000fe20003800000 */
[-C--:B--2---:R-:W-:Y:S01]  /*41390*/  FMUL.FTZ R13, R30, R15.reuse ;  /* 0x0000000f1e0d7220 */ /* 0x084fe20000410000 */
[-C--:B------:R-:W-:Y:S01]  /*413a0*/  FMUL.FTZ R30, R43, R15.reuse ;  /* 0x0000000f2b1e7220 */ /* 0x080fe20000410000 */
[----:B---3--:R-:W-:Y:S01]  /*413b0*/  SHF.R.S32.HI R43, RZ, 0x1f, R60 ;  /* 0x0000001fff2b7819 */ /* 0x008fe2000001143c */
[-C--:B0-----:R-:W-:Y:S01]  /*413c0*/  FMUL.FTZ R57, R25, R15.reuse ;  /* 0x0000000f19397220 */ /* 0x081fe20000410000 */
[-C--:B------:R-:W-:Y:S01]  /*413d0*/  FMUL.FTZ R25, R35, R15.reuse ;  /* 0x0000000f23197220 */ /* 0x080fe20000410000 */
[-C--:B------:R-:W-:Y:S01]  /*413e0*/  FMUL.FTZ R12, R27, R15.reuse ;  /* 0x0000000f1b0c7220 */ /* 0x080fe20000410000 */
[----:B------:R-:W-:Y:S01]  /*413f0*/  LEA.HI R35, R43, R60, RZ, 0x7 ;  /* 0x0000003c2b237211 */ /* 0x000fe200078f38ff */
[-C--:B------:R-:W-:Y:S01]  /*41400*/  FMUL.FTZ R27, R39, R15.reuse ;  /* 0x0000000f271b7220 */ /* 0x080fe20000410000 */
[-C--:B------:R-:W-:Y:S01]  /*41410*/  FMUL.FTZ R39, R41, R15.reuse ;  /* 0x0000000f29277220 */ /* 0x080fe20000410000 */
[-C--:B------:R-:W-:Y:S01]  /*41420*/  FMUL.FTZ R41, R45, R15.reuse ;  /* 0x0000000f2d297220 */ /* 0x080fe20000410000 */
[----:B------:R-:W-:Y:S01]  /*41430*/  LOP3.LUT R45, R35, 0xffffff80, RZ, 0xc0, !PT ;  /* 0xffffff80232d7812 */ /* 0x000fe200078ec0ff */
[-C--:B------:R-:W-:Y:S01]  /*41440*/  FMUL.FTZ R11, R24, R15.reuse ;  /* 0x0000000f180b7220 */ /* 0x080fe20000410000 */
[-C--:B------:R-:W-:Y:S01]  /*41450*/  FMUL.FTZ R24, R34, R15.reuse ;  /* 0x0000000f22187220 */ /* 0x080fe20000410000 */
[----:B------:R-:W-:-:S02]  /*41460*/  FMUL.FTZ R34, R46, R15 ;  /* 0x0000000f2e227220 */ /* 0x000fc40000410000 */
[----:B------:R-:W-:Y:S02]  /*41470*/  IMAD.IADD R46, R60, 0x1, -R45 ;  /* 0x000000013c2e7824 */ /* 0x000fe400078e0a2d */
[-C--:B------:R-:W-:Y:S01]  /*41480*/  FMUL.FTZ R14, R31, R15.reuse ;  /* 0x0000000f1f0e7220 */ /* 0x080fe20000410000 */
[-C--:B------:R-:W-:Y:S01]  /*41490*/  FMUL.FTZ R31, R42, R15.reuse ;  /* 0x0000000f2a1f7220 */ /* 0x080fe20000410000 */
[----:B------:R-:W-:Y:S02]  /*414a0*/  LEA.HI R42, R43, R60, RZ, 0x2 ;  /* 0x0000003c2b2a7211 */ /* 0x000fe400078f10ff */
[----:B------:R-:W-:Y:S01]  /*414b0*/  SHF.R.S32.HI R45, RZ, 0x1f, R46 ;  /* 0x0000001fff2d7819 */ /* 0x000fe2000001142e */
[-C--:B------:R-:W-:Y:S01]  /*414c0*/  FMUL.FTZ R35, R47, R15.reuse ;  /* 0x0000000f2f237220 */ /* 0x080fe20000410000 */
[-C--:B------:R-:W-:Y:S01]  /*414d0*/  FMUL.FTZ R5, R26, R15.reuse ;  /* 0x0000000f1a057220 */ /* 0x080fe20000410000 */
[-C--:B------:R-:W-:Y:S01]  /*414e0*/  FMUL.FTZ R26, R38, R15.reuse ;  /* 0x0000000f261a7220 */ /* 0x080fe20000410000 */
[----:B------:R-:W-:Y:S01]  /*414f0*/  LEA.HI R47, R45, R46, RZ, 0x2 ;  /* 0x0000002e2d2f7211 */ /* 0x000fe200078f10ff */
[-C--:B------:R-:W-:Y:S01]  /*41500*/  FMUL.FTZ R38, R40, R15.reuse ;  /* 0x0000000f28267220 */ /* 0x080fe20000410000 */
[----:B------:R-:W-:Y:S01]  /*41510*/  LOP3.LUT R65, R42, 0xfffffffc, RZ, 0xc0, !PT ;  /* 0xfffffffc2a417812 */ /* 0x000fe200078ec0ff */
[----:B------:R-:W-:Y:S01]  /*41520*/  FMUL.FTZ R40, R44, R15 ;  /* 0x0000000f2c287220 */ /* 0x000fe20000410000 */
[----:B------:R-:W-:-:S02]  /*41530*/  SHF.R.S32.HI R44, RZ, 0x2, R47 ;  /* 0x00000002ff2c7819 */ /* 0x000fc4000001142f */
[----:B------:R-:W-:Y:S01]  /*41540*/  SHF.R.S32.HI R63, RZ, 0x1f, R47 ;  /* 0x0000001fff3f7819 */ /* 0x000fe2000001142f */
[----:B------:R-:W-:Y:S01]  /*41550*/  IMAD.IADD R65, R60, 0x1, -R65 ;  /* 0x000000013c417824 */ /* 0x000fe200078e0a41 */
[----:B------:R-:W-:Y:S02]  /*41560*/  LEA.HI R42, R45, R46, RZ, 0x5 ;  /* 0x0000002e2d2a7211 */ /* 0x000fe400078f28ff */
[----:B------:R-:W-:Y:S01]  /*41570*/  LEA.HI R63, R63, R44, RZ, 0x3 ;  /* 0x0000002c3f3f7211 */ /* 0x000fe200078f18ff */
[----:B------:R-:W-:Y:S01]  /*41580*/  FMUL.FTZ R43, R48, R15 ;  /* 0x0000000f302b7220 */ /* 0x000fe20000410000 */
[----:B------:R-:W-:Y:S02]  /*41590*/  SHF.R.S32.HI R42, RZ, 0x5, R42 ;  /* 0x00000005ff2a7819 */ /* 0x000fe4000001142a */
[----:B------:R-:W-:Y:S02]  /*415a0*/  LEA.HI R48, R65, R65, RZ, 0x1 ;  /* 0x0000004141307211 */ /* 0x000fe400078f08ff */
[----:B------:R-:W-:Y:S01]  /*415b0*/  LOP3.LUT R63, R63, 0xfffffff8, RZ, 0xc0, !PT ;  /* 0xfffffff83f3f7812 */ /* 0x000fe200078ec0ff */
[----:B------:R-:W-:Y:S01]  /*415c0*/  IMAD R60, R61, 0x4, R42 ;  /* 0x000000043d3c7824 */ /* 0x000fe200078e022a */
[----:B------:R-:W-:-:S03]  /*415d0*/  LOP3.LUT R48, R48, 0x1ffffffe, RZ, 0xc0, !PT ;  /* 0x1ffffffe30307812 */ /* 0x000fc600078ec0ff */
[----:B------:R-:W-:Y:S02]  /*415e0*/  IMAD.IADD R63, R44, 0x1, -R63 ;  /* 0x000000012c3f7824 */ /* 0x000fe400078e0a3f */
[----:B------:R-:W-:Y:S02]  /*415f0*/  IMAD.IADD R48, R65, 0x1, -R48 ;  /* 0x0000000141307824 */ /* 0x000fe400078e0a30 */
[----:B------:R-:W-:Y:S02]  /*41600*/  IMAD.U32 R63, R60, 0x10, R63 ;  /* 0x000000103c3f7824 */ /* 0x000fe400078e003f */
[----:B------:R-:W-:Y:S02]  /*41610*/  FMUL.FTZ R42, R50, R15 ;  /* 0x0000000f322a7220 */ /* 0x000fe40000410000 */
[----:B------:R-:W-:-:S04]  /*41620*/  IMAD R50, R48, 0x8, R63 ;  /* 0x0000000830327824 */ /* 0x000fc800078e023f */
[----:B----4-:R-:W-:-:S04]  /*41630*/  @P0 IMAD.HI.U32 R59, R50, R59, RZ ;  /* 0x0000003b323b0227 */ /* 0x010fc800078e00ff */
[----:B------:R-:W-:Y:S01]  /*41640*/  FMUL.FTZ R44, R51, R15 ;  /* 0x0000000f332c7220 */ /* 0x000fe20000410000 */
[----:B------:R-:W-:Y:S02]  /*41650*/  LOP3.LUT R51, R47, 0x7ffffffc, RZ, 0xc0, !PT ;  /* 0x7ffffffc2f337812 */ /* 0x000fe400078ec0ff */
[----:B------:R-:W-:Y:S01]  /*41660*/  @P0 SHF.R.U32.HI R50, RZ, R58, R59 ;  /* 0x0000003aff320219 */ /* 0x000fe2000001163b */
[----:B------:R-:W-:-:S04]  /*41670*/  IMAD.SHL.U32 R47, R4, 0x40, RZ ;  /* 0x00000040042f7824 */ /* 0x000fc800078e00ff */
[----:B------:R-:W0:Y:S01]  /*41680*/  SHFL.IDX PT, R61, R50, RZ, 0x1c1f ;  /* 0x001c1fff323d7589 */ /* 0x000e2200000e0000 */
[----:B------:R-:W-:Y:S02]  /*41690*/  IMAD.IADD R4, R46, 0x1, -R51 ;  /* 0x000000012e047824 */ /* 0x000fe400078e0a33 */
        /* <DEDUP_REMOVED lines=13> */
[----:B------:R-:W-:Y:S01]  /*41770*/  ISETP.GE.AND P1, PT, R6, 0x1, PT ;  /* 0x000000010600780c */ /* 0x000fe20003f26270 */
[----:B------:R-:W1:Y:S01]  /*41780*/  MUFU.TANH R11, R11 ;  /* 0x0000000b000b7308 */ /* 0x000e620000002400 */
[----:B------:R-:W-:Y:S01]  /*41790*/  IMAD.IADD R51, R10, 0x1, -R47 ;  /* 0x000000010a337824 */ /* 0x000fe200078e0a2f */
[----:B------:R-:W-:-:S02]  /*417a0*/  LOP3.LUT R53, RZ, R20, RZ, 0x33, !PT ;  /* 0x00000014ff357212 */ /* 0x000fc400078e33ff */
[----:B------:R-:W-:-:S04]  /*417b0*/  IADD3 R52, -R7, R52, R10 ;  /* 0x0000003407347210 */ /* 0x000fc80007ffe10a */
[----:B------:R-:W2:Y:S01]  /*417c0*/  MUFU.TANH R57, R57 ;  /* 0x0000003900397308 */ /* 0x000ea20000002400 */
[----:B------:R-:W-:-:S07]  /*417d0*/  IMAD R54, R4, -0x2, R51 ;  /* 0xfffffffe04367824 */ /* 0x000fce00078e0233 */
[----:B------:R-:W3:Y:S01]  /*417e0*/  MUFU.TANH R5, R5 ;  /* 0x0000000500057308 */ /* 0x000ee20000002400 */
        /* <DEDUP_REMOVED lines=51> */
.L_x_4030:
[----:B------:R-:W-:Y:S05]  /*41b20*/  BSYNC B2 ;  /* 0x0000000000027941 */ /* 0x000fea0003800000 */
.L_x_4029:
[----:B------:R-:W-:Y:S01]  /*41b30*/  LOP3.LUT R20, RZ, R20, RZ, 0x33, !PT ;  /* 0x00000014ff147212 */ /* 0x000fe200078e33ff */
[----:B------:R-:W-:Y:S06]  /*41b40*/  BRA `(.L_x_4031) ;  /* 0x0000000000287947 */ /* 0x000fec0003800000 */
.L_x_4028:
        /* <DEDUP_REMOVED lines=10> */
.L_x_4031:
[----:B------:R-:W-:Y:S05]  /*41bf0*/  BSYNC B1 ;  /* 0x0000000000017941 */ /* 0x000fea0003800000 */
.L_x_4027:
[----:B------:R-:W-:-:S04]  /*41c00*/  IMAD R53, R6, R20, -R47 ;  /* 0x0000001406357224 */ /* 0x000fc800078e0a2f */
[----:B------:R-:W-:-:S05]  /*41c10*/  IMAD R20, R4, -0x2, R53 ;  /* 0xfffffffe04147824 */ /* 0x000fca00078e0235 */
[----:B------:R-:W-:Y:S02]  /*41c20*/  VIMNMX R51, R51, R20, !PT ;  /* 0x0000001433337248 */ /* 0x000fe40007fe0100 */
[----:B------:R-:W-:-:S07]  /*41c30*/  VIADDMNMX R21, R20, R6, R21, PT ;  /* 0x0000000614157246 */ /* 0x000fce0003800115 */
.L_x_4026:
[----:B------:R-:W-:Y:S05]  /*41c40*/  BSYNC B0 ;  /* 0x0000000000007941 */ /* 0x000fea0003800000 */
.L_x_4025:
[C---:B------:R-:W-:Y:S01]  /*41c50*/  ISETP.GE.AND P1, PT, R56.reuse, 0x9, PT ;  /* 0x000000093800780c */ /* 0x040fe20003f26270 */
[----:B------:R-:W-:Y:S01]  /*41c60*/  BSSY B0, `(.L_x_4032) ;  /* 0x0000071000007945 */ /* 0x000fe20003800000 */
[C---:B------:R-:W-:Y:S02]  /*41c70*/  ISETP.GE.AND P0, PT, R56.reuse, 0x2, PT ;  /* 0x000000023800780c */ /* 0x040fe40003f06270 */
        /* <DEDUP_REMOVED lines=28> */
[C---:B------:R-:W-:Y:S02]  /*41e40*/  ISETP.GE.AND P3, PT, R56.reuse, 0x21, PT ;  /* 0x000000213800780c */ /* 0x040fe40003f66270 */
        /* <DEDUP_REMOVED lines=39> */
[----:B------:R-:W0:Y:S03]  /*420c0*/  SHFL.IDX PT, R11, R50, 0x1, 0x1c1f ;  /* 0x003c1f00320b7f89 */ /* 0x000e2600000e0000 */
[----:B------:R-:W-:Y:S02]  /*420d0*/  P2R R56, PR, RZ, 0x40 ;  /* 0x00000040ff387803 */ /* 0x000fe40000000000 */
[----:B------:R-:W-:-:S04]  /*420e0*/  ISETP.GT.AND P6, PT, R51, 0x39, !P6 ;  /* 0x000000393300780c */ /* 0x000fc800077c4270 */
[----:B------:R-:W-:-:S04]  /*420f0*/  ISETP.LT.OR P6, PT, R21, 0x3a, P6 ;  /* 0x0000003a1500780c */ /* 0x000fc800037c1670 */
[----:B------:R-:W-:Y:S02]  /*42100*/  FSEL R21, R49, -INF , !P6 ;  /* 0xff80000031157808 */ /* 0x000fe40007000000 */
[----:B------:R-:W-:Y:S02]  /*42110*/  ISETP.GE.AND P6, PT, R6, 0x1, PT ;  /* 0x000000010600780c */ /* 0x000fe40003fc6270 */
[----:B0-----:R-:W-:Y:S01]  /*42120*/  VIADDMNMX R49, R11, R59, R54, PT ;  /* 0x0000003b0b317246 */ /* 0x001fe20003800136 */
        /* <DEDUP_REMOVED lines=18> */
.L_x_4037:
[----:B------:R-:W-:Y:S05]  /*42250*/  BSYNC B2 ;  /* 0x0000000000027941 */ /* 0x000fea0003800000 */
.L_x_4036:
[----:B------:R-:W-:Y:S01]  /*42260*/  LOP3.LUT R7, RZ, R7, RZ, 0x33, !PT ;  /* 0x00000007ff077212 */ /* 0x000fe200078e33ff */
[----:B------:R-:W-:Y:S06]  /*42270*/  BRA `(.L_x_4038) ;  /* 0x0000000000287947 */ /* 0x000fec0003800000 */
.L_x_4035:
        /* <DEDUP_REMOVED lines=10> */
.L_x_4038:
[----:B------:R-:W-:Y:S05]  /*42320*/  BSYNC B1 ;  /* 0x0000000000017941 */ /* 0x000fea0003800000 */
.L_x_4034:
[----:B------:R-:W-:-:S04]  /*42330*/  IMAD R7, R6, R7, -R47 ;  /* 0x0000000706077224 */ /* 0x000fc800078e0a2f */
[----:B------:R-:W-:-:S05]  /*42340*/  IMAD R4, R4, -0x2, R7 ;  /* 0xfffffffe04047824 */ /* 0x000fca00078e0207 */
[----:B------:R-:W-:Y:S02]  /*42350*/  VIADDMNMX R49, R4, R6, R49, PT ;  /* 0x0000000604317246 */ /* 0x000fe40003800131 */
[----:B------:R-:W-:-:S07]  /*42360*/  VIMNMX R51, R51, R4, !PT ;  /* 0x0000000433337248 */ /* 0x000fce0007fe0100 */
.L_x_4033:
[----:B------:R-:W-:Y:S05]  /*42370*/  BSYNC B0 ;  /* 0x0000000000007941 */ /* 0x000fea0003800000 */
.L_x_4032:
[----:B------:R-:W-:Y:S02]  /*42380*/  ISETP.GT.AND P0, PT, R51, 0x1, !P0 ;  /* 0x000000013300780c */ /* 0x000fe40004704270 */
[----:B------:R-:W-:Y:S02]  /*42390*/  ISETP.NE.AND P6, PT, R63, RZ, PT ;  /* 0x000000ff3f00720c */ /* 0x000fe40003fc5270 */
[----:B------:R-:W-:Y:S02]  /*423a0*/  ISETP.LT.OR P0, PT, R49, 0x2, P0 ;  /* 0x000000023100780c */ /* 0x000fe40000701670 */
[----:B------:R-:W-:Y:S02]  /*423b0*/  ISETP.GT.AND P1, PT, R51, 0x8, !P1 ;  /* 0x000000083300780c */ /* 0x000fe40004f24270 */
[----:B------:R-:W-:Y:S02]  /*423c0*/  FSEL R12, R12, -INF , !P0 ;  /* 0xff8000000c0c7808 */ /* 0x000fe40004000000 */
[----:B------:R-:W-:-:S02]  /*423d0*/  ISETP.NE.AND P0, PT, R55, RZ, PT ;  /* 0x000000ff3700720c */ /* 0x000fc40003f05270 */
[----:B------:R-:W-:Y:S02]  /*423e0*/  ISETP.LT.OR P1, PT, R49, 0x9, P1 ;  /* 0x000000093100780c */ /* 0x000fe40000f21670 */
[----:B------:R-:W-:Y:S02]  /*423f0*/  ISETP.GT.AND P0, PT, R51, 0x9, !P0 ;  /* 0x000000093300780c */ /* 0x000fe40004704270 */
[----:B------:R-:W-:Y:S02]  /*42400*/  FSEL R13, R13, -INF , !P1 ;  /* 0xff8000000d0d7808 */ /* 0x000fe40004800000 */
[----:B------:R-:W-:Y:S02]  /*42410*/  ISETP.LT.OR P0, PT, R49, 0xa, P0 ;  /* 0x0000000a3100780c */ /* 0x000fe40000701670 */
[----:B------:R-:W-:Y:S02]  /*42420*/  ISETP.NE.AND P1, PT, R65, RZ, PT ;  /* 0x000000ff4100720c */ /* 0x000fe40003f25270 */
[----:B------:R-:W-:-:S02]  /*42430*/  FSEL R14, R14, -INF , !P0 ;  /* 0xff8000000e0e7808 */ /* 0x000fc40004000000 */
[----:B------:R-:W-:Y:S02]  /*42440*/  ISETP.NE.AND P0, PT, R58, RZ, PT ;  /* 0x000000ff3a00720c */ /* 0x000fe40003f05270 */
[----:B------:R-:W-:Y:S02]  /*42450*/  MOV R10, UR37 ;  /* 0x00000025000a7c02 */ /* 0x000fe40008000f00 */
[----:B------:R-:W-:Y:S02]  /*42460*/  ISETP.GT.AND P0, PT, R51, 0x10, !P0 ;  /* 0x000000103300780c */ /* 0x000fe40004704270 */
[----:B------:R-:W-:Y:S02]  /*42470*/  MOV R11, UR36 ;  /* 0x00000024000b7c02 */ /* 0x000fe40008000f00 */
        /* <DEDUP_REMOVED lines=17> */
[----:B------:R-:W-:Y:S02]  /*42590*/  ISETP.GT.AND P2, PT, R51, 0x29, !P2 ;  /* 0x000000293300780c */ /* 0x000fe40005744270 */
[----:B------:R-:W-:-:S02]  /*425a0*/  FSEL R31, R31, -INF , !P0 ;  /* 0xff8000001f1f7808 */ /* 0x000fc40004000000 */
[----:B------:R-:W-:Y:S02]  /*425b0*/  ISETP.NE.AND P0, PT, R53, RZ, PT ;  /* 0x000000ff3500720c */ /* 0x000fe40003f05270 */
[C---:B------:R-:W-:Y:S02]  /*425c0*/  ISETP.GT.AND P3, PT, R51.reuse, 0x30, !P3 ;  /* 0x000000303300780c */ /* 0x040fe40005f64270 */
[C---:B------:R-:W-:Y:S02]  /*425d0*/  ISETP.GT.AND P0, PT, R51.reuse, RZ, !P0 ;  /* 0x000000ff3300720c */ /* 0x040fe40004704270 */
[----:B------:R-:W-:Y:S02]  /*425e0*/  ISETP.GT.AND P4, PT, R51, 0x31, !P4 ;  /* 0x000000313300780c */ /* 0x000fe40006784270 */
[----:B------:R-:W-:Y:S02]  /*425f0*/  ISETP.LT.OR P0, PT, R49, 0x1, P0 ;  /* 0x000000013100780c */ /* 0x000fe40000701670 */
[----:B------:R-:W-:-:S02]  /*42600*/  ISETP.NE.AND P6, PT, R56, RZ, PT ;  /* 0x000000ff3800720c */ /* 0x000fc40003fc5270 */
[----:B------:R-:W-:Y:S02]  /*42610*/  FSEL R7, R5, -INF , !P0 ;  /* 0xff80000005077808 */ /* 0x000fe40004000000 */
[----:B------:R-:W2:Y:S01]  /*42620*/  LDL.64 R4, [R0+0x70] ;  /* 0x0000700000047983 */ /* 0x000ea20000100a00 */
[----:B------:R-:W-:Y:S02]  /*42630*/  ISETP.NE.AND P0, PT, R64, RZ, PT ;  /* 0x000000ff4000720c */ /* 0x000fe40003f05270 */
[----:B------:R-:W-:-:S04]  /*42640*/  FMNMX.FTZ R6, R7, R12, !PT ;  /* 0x0000000c07067209 */ /* 0x000fc80007810000 */
[----:B------:R-:W-:-:S04]  /*42650*/  FMNMX.FTZ R9, R13, R6, !PT ;  /* 0x000000060d097209 */ /* 0x000fc80007810000 */
[----:B------:R-:W-:-:S04]  /*42660*/  FMNMX.FTZ R9, R14, R9, !PT ;  /* 0x000000090e097209 */ /* 0x000fc80007810000 */
[----:B------:R-:W-:-:S04]  /*42670*/  FMNMX.FTZ R6, R24, R9, !PT ;  /* 0x0000000918067209 */ /* 0x000fc80007810000 */
[----:B------:R-:W-:Y:S02]  /*42680*/  FMNMX.FTZ R9, R25, R6, !PT ;  /* 0x0000000619097209 */ /* 0x000fe40007810000 */
[----:B------:R-:W-:Y:S02]  /*42690*/  ISETP.GT.AND P0, PT, R51, 0x21, !P0 ;  /* 0x000000213300780c */ /* 0x000fe40004704270 */
[----:B------:R-:W-:Y:S02]  /*426a0*/  FMNMX.FTZ R6, R26, R9, !PT ;  /* 0x000000091a067209 */ /* 0x000fe40007810000 */
[----:B------:R-:W-:Y:S02]  /*426b0*/  ISETP.LT.OR P0, PT, R49, 0x22, P0 ;  /* 0x000000223100780c */ /* 0x000fe40000701670 */
[----:B------:R-:W-:Y:S02]  /*426c0*/  FMNMX.FTZ R6, R27, R6, !PT ;  /* 0x000000061b067209 */ /* 0x000fe40007810000 */
[----:B------:R-:W-:-:S02]  /*426d0*/  ISETP.LT.OR P1, PT, R49, 0x29, P1 ;  /* 0x000000293100780c */ /* 0x000fc40000f21670 */
[----:B------:R-:W-:Y:S02]  /*426e0*/  FSEL R30, R30, -INF , !P0 ;  /* 0xff8000001e1e7808 */ /* 0x000fe40004000000 */
[----:B------:R-:W-:Y:S02]  /*426f0*/  FMNMX.FTZ R9, R31, R6, !PT ;  /* 0x000000061f097209 */ /* 0x000fe40007810000 */
[C---:B------:R-:W-:Y:S02]  /*42700*/  ISETP.LT.OR P2, PT, R49.reuse, 0x2a, P2 ;  /* 0x0000002a3100780c */ /* 0x040fe40001741670 */
[----:B------:R-:W-:Y:S02]  /*42710*/  FSEL R34, R34, -INF , !P1 ;  /* 0xff80000022227808 */ /* 0x000fe40004800000 */
[----:B------:R-:W-:Y:S02]  /*42720*/  FMNMX.FTZ R9, R30, R9, !PT ;  /* 0x000000091e097209 */ /* 0x000fe40007810000 */
[----:B------:R-:W-:-:S02]  /*42730*/  ISETP.LT.OR P3, PT, R49, 0x31, P3 ;  /* 0x000000313100780c */ /* 0x000fc40001f61670 */
[----:B------:R-:W-:Y:S02]  /*42740*/  FSEL R35, R35, -INF , !P2 ;  /* 0xff80000023237808 */ /* 0x000fe40005000000 */
[----:B------:R-:W-:Y:S02]  /*42750*/  FMNMX.FTZ R6, R34, R9, !PT ;  /* 0x0000000922067209 */ /* 0x000fe40007810000 */
[----:B------:R-:W-:Y:S02]  /*42760*/  ISETP.GT.AND P5, PT, R51, 0x38, !P5 ;  /* 0x000000383300780c */ /* 0x000fe40006fa4270 */
[----:B------:R-:W-:Y:S02]  /*42770*/  ISETP.LT.OR P4, PT, R49, 0x32, P4 ;  /* 0x000000323100780c */ /* 0x000fe40002781670 */
[----:B------:R-:W-:Y:S02]  /*42780*/  FSEL R42, R42, -INF , !P3 ;  /* 0xff8000002a2a7808 */ /* 0x000fe40005800000 */
[----:B------:R-:W-:-:S02]  /*42790*/  FMNMX.FTZ R9, R35, R6, !PT ;  /* 0x0000000623097209 */ /* 0x000fc40007810000 */
[----:B------:R-:W-:Y:S02]  /*427a0*/  ISETP.GT.AND P0, PT, R51, 0x39, !P6 ;  /* 0x000000393300780c */ /* 0x000fe40007704270 */
[C---:B------:R-:W-:Y:S02]  /*427b0*/  ISETP.LT.OR P5, PT, R49.reuse, 0x39, P5 ;  /* 0x000000393100780c */ /* 0x040fe40002fa1670 */
[----:B------:R-:W-:Y:S02]  /*427c0*/  FSEL R44, R44, -INF , !P4 ;  /* 0xff8000002c2c7808 */ /* 0x000fe40006000000 */
[----:B------:R-:W-:Y:S02]  /*427d0*/  FMNMX.FTZ R9, R42, R9, !PT ;  /* 0x000000092a097209 */ /* 0x000fe40007810000 */
[----:B------:R-:W-:Y:S02]  /*427e0*/  ISETP.LT.OR P0, PT, R49, 0x3a, P0 ;  /* 0x0000003a3100780c */ /* 0x000fe40000701670 */
[----:B------:R-:W-:-:S02]  /*427f0*/  R2UR UR4, R2 ;  /* 0x00000000020472ca */ /* 0x000fc400000e0000 */
[C---:B------:R-:W-:Y:S02]  /*42800*/  R2UR UR5, R3.reuse ;  /* 0x00000000030572ca */ /* 0x040fe400000e0000 */
[----:B------:R-:W-:Y:S02]  /*42810*/  FSEL R46, R46, -INF , !P5 ;  /* 0xff8000002e2e7808 */ /* 0x000fe40006800000 */
[----:B------:R-:W-:Y:S02]  /*42820*/  FMNMX.FTZ R9, R44, R9, !PT ;  /* 0x000000092c097209 */ /* 0x000fe40007810000 */
[----:B------:R-:W-:Y:S02]  /*42830*/  R2UR UR6, R2 ;  /* 0x00000000020672ca */ /* 0x000fe400000e0000 */
[----:B------:R-:W-:Y:S02]  /*42840*/  R2UR UR7, R3 ;  /* 0x00000000030772ca */ /* 0x000fe400000e0000 */
[----:B------:R-:W-:-:S02]  /*42850*/  FSEL R15, R15, -INF , !P0 ;  /* 0xff8000000f0f7808 */ /* 0x000fc40004000000 */
[----:B------:R-:W-:-:S04]  /*42860*/  FMNMX.FTZ R6, R46, R9, !PT ;  /* 0x000000092e067209 */ /* 0x000fc80007810000 */
[----:B------:R-:W-:-:S05]  /*42870*/  FMNMX.FTZ R47, R15, R6, !PT ;  /* 0x000000060f2f7209 */ /* 0x000fca0007810000 */
[----:B--2---:R-:W-:Y:S04]  /*42880*/  ST.E desc[UR4][R4.64+0x4], R47 ;  /* 0x0000042f04007985 */ /* 0x004fe8000c101904 */
[----:B------:R-:W2:Y:S01]  /*42890*/  LD.E R8, desc[UR6][R4.64+0x4] ;  /* 0x0000040604087980 */ /* 0x000ea2000c101900 */
        /* <DEDUP_REMOVED lines=15> */
[----:B------:R-:W0:Y:S01]  /*42990*/  SHFL.BFLY PT, R6, R9, 0x2, 0x1f ;  /* 0x0c401f0009067f89 */ /* 0x000e2200000e0000 */
[----:B------:R-:W-:Y:S02]  /*429a0*/  R2UR UR8, R2 ;  /* 0x00000000020872ca */ /* 0x000fe400000e0000 */
[----:B------:R-:W-:Y:S02]  /*429b0*/  R2UR UR9, R3 ;  /* 0x00000000030972ca */ /* 0x000fe400000e0000 */
[----:B0-----:R-:W-:Y:S01]  /*429c0*/  FMNMX.FTZ R6, R9, R6, !PT ;  /* 0x0000000609067209 */ /* 0x001fe20007810000 */
[----:B------:R-:W-:Y:S04]  /*429d0*/  ST.E desc[UR4][R4.64], R9 ;  /* 0x0000000904007985 */ /* 0x000fe8000c101904 */
[----:B--2---:R-:W0:Y:S02]  /*429e0*/  SHFL.BFLY PT, R47, R8, 0x2, 0x1f ;  /* 0x0c401f00082f7f89 */ /* 0x004e2400000e0000 */
[----:B0-----:R-:W-:-:S02]  /*429f0*/  FMNMX.FTZ R49, R8, R47, !PT ;  /* 0x0000002f08317209 */ /* 0x001fc40007810000 */
[----:B------:R-:W0:Y:S04]  /*42a00*/  SHFL.BFLY PT, R47, R6, 0x1, 0x1f ;  /* 0x0c201f00062f7f89 */ /* 0x000e2800000e0000 */
[----:B------:R-:W1:Y:S01]  /*42a10*/  SHFL.BFLY PT, R50, R49, 0x1, 0x1f ;  /* 0x0c201f0031327f89 */ /* 0x000e6200000e0000 */
[----:B0-----:R-:W-:Y:S02]  /*42a20*/  FMNMX.FTZ R47, R6, R47, !PT ;  /* 0x0000002f062f7209 */ /* 0x001fe40007810000 */
[----:B-1----:R-:W-:-:S03]  /*42a30*/  FMNMX.FTZ R51, R49, R50, !PT ;  /* 0x0000003231337209 */ /* 0x002fc60007810000 */
[----:B------:R-:W-:Y:S04]  /*42a40*/  ST.E desc[UR6][R4.64], R47 ;  /* 0x0000002f04007985 */ /* 0x000fe8000c101906 */
[----:B------:R0:W-:Y:S04]  /*42a50*/  ST.E desc[UR8][R4.64+0x4], R51 ;  /* 0x0000043304007985 */ /* 0x0001e8000c101908 */
[----:B0-----:R-:W2:Y:S04]  /*42a60*/  LDL.64 R4, [R0+0x70] ;  /* 0x0000700000047983 */ /* 0x001ea80000100a00 */
[----:B--2---:R-:W2:Y:S04]  /*42a70*/  LD.E R6, desc[UR6][R4.64+0x20] ;  /* 0x0000200604067980 */ /* 0x004ea8000c101900 */
[----:B------:R-:W2:Y:S04]  /*42a80*/  LD.E R49, desc[UR4][R4.64] ;  /* 0x0000000404317980 */ /* 0x000ea8000c101900 */
[----:B------:R-:W3:Y:S01]  /*42a90*/  LD.E R53, desc[UR4][R4.64+0x4] ;  /* 0x0000040404357980 */ /* 0x000ee2000c101900 */
[C---:B--2---:R-:W-:Y:S01]  /*42aa0*/  FMUL.FTZ R8, R49.reuse, R6 ;  /* 0x0000000631087220 */ /* 0x044fe20000410000 */
[----:B------:R-:W-:-:S04]  /*42ab0*/  FSETP.NEU.FTZ.AND P0, PT, R49, -INF , PT ;  /* 0xff8000003100780b */ /* 0x000fc80003f1d000 */
[----:B------:R-:W-:Y:S01]  /*42ac0*/  FSEL R9, R8, RZ, P0 ;  /* 0x000000ff08097208 */ /* 0x000fe20000000000 */
[----:B---3--:R-:W-:Y:S01]  /*42ad0*/  FMUL.FTZ R8, R6, R53 ;  /* 0x0000003506087220 */ /* 0x008fe20000410000 */
[----:B------:R-:W-:-:S03]  /*42ae0*/  FSETP.NEU.FTZ.AND P0, PT, R53, -INF , PT ;  /* 0xff8000003500780b */ /* 0x000fc60003f1d000 */
        /* <DEDUP_REMOVED lines=16> */
[----:B------:R-:W-:-:S05]  /*42bf0*/  FSEL R9, R8, RZ, P0 ;  /* 0x000000ff08097208 */ /* 0x000fca0000000000 */
[-CC-:B------:R-:W-:Y:S01]  /*42c00*/  FFMA.FTZ R153, R7, R6.reuse, -R9.reuse ;  /* 0x0000000607997223 */ /* 0x180fe20000010809 */
[-CC-:B------:R-:W-:Y:S01]  /*42c10*/  FFMA.FTZ R12, R12, R6.reuse, -R9.reuse ;  /* 0x000000060c0c7223 */ /* 0x180fe20000010809 */
[-CC-:B------:R-:W-:Y:S01]  /*42c20*/  FFMA.FTZ R155, R13, R6.reuse, -R9.reuse ;  /* 0x000000060d9b7223 */ /* 0x180fe20000010809 */
[----:B------:R-:W-:Y:S01]  /*42c30*/  MUFU.EX2 R152, R152 ;  /* 0x0000009800987308 */ /* 0x000fe20000000800 */
[----:B------:R-:W-:-:S07]  /*42c40*/  FFMA.FTZ R14, R14, R6, -R9 ;  /* 0x000000060e0e7223 */ /* 0x000fce0000010809 */
[----:B------:R-:W0:Y:S01]  /*42c50*/  MUFU.EX2 R47, R47 ;  /* 0x0000002f002f7308 */ /* 0x000e220000000800 */
[----:B------:R-:W-:-:S07]  /*42c60*/  FFMA.FTZ R169, R24, R6, -R9 ;  /* 0x0000000618a97223 */ /* 0x000fce0000010809 */
[----:B------:R-:W-:Y:S08]  /*42c70*/  MUFU.EX2 R153, R153 ;  /* 0x0000009900997308 */ /* 0x000ff00000000800 */
[----:B------:R-:W1:Y:S01]  /*42c80*/  MUFU.EX2 R12, R12 ;  /* 0x0000000c000c7308 */ /* 0x000e620000000800 */
[----:B------:R-:W-:-:S07]  /*42c90*/  FFMA.FTZ R20, R25, R6, -R9 ;  /* 0x0000000619147223 */ /* 0x000fce0000010809 */
[----:B------:R-:W2:Y:S08]  /*42ca0*/  MUFU.EX2 R154, R154 ;  /* 0x0000009a009a7308 */ /* 0x000eb00000000800 */
[----:B------:R-:W3:Y:S01]  /*42cb0*/  MUFU.EX2 R155, R155 ;  /* 0x0000009b009b7308 */ /* 0x000ee20000000800 */
[----:B------:R-:W-:-:S07]  /*42cc0*/  FFMA.FTZ R171, R26, R6, -R9 ;  /* 0x000000061aab7223 */ /* 0x000fce0000010809 */
[----:B------:R-:W4:Y:S08]  /*42cd0*/  MUFU.EX2 R29, R29 ;  /* 0x0000001d001d7308 */ /* 0x000f300000000800 */
[----:B------:R-:W4:Y:S01]  /*42ce0*/  MUFU.EX2 R14, R14 ;  /* 0x0000000e000e7308 */ /* 0x000f220000000800 */
[----:B0-----:R-:W-:Y:S01]  /*42cf0*/  FADD.FTZ R7, R152, R47 ;  /* 0x0000002f98077221 */ /* 0x001fe20000010000 */
[----:B-1----:R-:W-:-:S06]  /*42d00*/  FADD.FTZ R8, R153, R12 ;  /* 0x0000000c99087221 */ /* 0x002fcc0000010000 */
[----:B------:R-:W0:Y:S01]  /*42d10*/  MUFU.EX2 R168, R168 ;  /* 0x000000a800a87308 */ /* 0x000e220000000800 */
[----:B------:R-:W-:-:S07]  /*42d20*/  FFMA.FTZ R24, R27, R6, -R9 ;  /* 0x000000061b187223 */ /* 0x000fce0000010809 */
[----:B------:R-:W1:Y:S01]  /*42d30*/  MUFU.EX2 R169, R169 ;  /* 0x000000a900a97308 */ /* 0x000e620000000800 */
[----:B------:R-:W-:Y:S01]  /*42d40*/  FFMA.FTZ R26, R30, R6, -R9 ;  /* 0x000000061e1a7223 */ /* 0x000fe20000010809 */
[----:B--2---:R-:W-:Y:S01]  /*42d50*/  FADD.FTZ R30, R154, R7 ;  /* 0x000000079a1e7221 */ /* 0x004fe20000010000 */
[----:B---3--:R-:W-:-:S05]  /*42d60*/  FADD.FTZ R7, R155, R8 ;  /* 0x000000089b077221 */ /* 0x008fca0000010000 */
[----:B------:R-:W2:Y:S01]  /*42d70*/  MUFU.EX2 R33, R33 ;  /* 0x0000002100217308 */ /* 0x000ea20000000800 */
[----:B------:R-:W-:-:S07]  /*42d80*/  FFMA.FTZ R173, R31, R6, -R9 ;  /* 0x000000061fad7223 */ /* 0x000fce0000010809 */
[----:B------:R-:W3:Y:S01]  /*42d90*/  MUFU.EX2 R20, R20 ;  /* 0x0000001400147308 */ /* 0x000ee20000000800 */
[----:B----4-:R-:W-:Y:S01]  /*42da0*/  FADD.FTZ R13, R29, R30 ;  /* 0x0000001e1d0d7221 */ /* 0x010fe20000010000 */
[----:B------:R-:W-:-:S06]  /*42db0*/  FADD.FTZ R8, R14, R7 ;  /* 0x000000070e087221 */ /* 0x000fcc0000010000 */
[----:B------:R-:W4:Y:S08]  /*42dc0*/  MUFU.EX2 R170, R170 ;  /* 0x000000aa00aa7308 */ /* 0x000f300000000800 */
[----:B------:R-:W4:Y:S01]  /*42dd0*/  MUFU.EX2 R171, R171 ;  /* 0x000000ab00ab7308 */ /* 0x000f220000000800 */
[----:B0-----:R-:W-:Y:S01]  /*42de0*/  FADD.FTZ R30, R168, R13 ;  /* 0x0000000da81e7221 */ /* 0x001fe20000010000 */
[----:B-1----:R-:W-:-:S06]  /*42df0*/  FADD.FTZ R7, R169, R8 ;  /* 0x00000008a9077221 */ /* 0x002fcc0000010000 */
[----:B------:R-:W0:Y:S01]  /*42e00*/  MUFU.EX2 R37, R37 ;  /* 0x0000002500257308 */ /* 0x000e220000000800 */
[----:B------:R-:W-:-:S07]  /*42e10*/  FFMA.FTZ R175, R34, R6, -R9 ;  /* 0x0000000622af7223 */ /* 0x000fce0000010809 */
[----:B------:R-:W1:Y:S01]  /*42e20*/  MUFU.EX2 R24, R24 ;  /* 0x0000001800187308 */ /* 0x000e620000000800 */
[----:B--2---:R-:W-:Y:S01]  /*42e30*/  FADD.FTZ R13, R33, R30 ;  /* 0x0000001e210d7221 */ /* 0x004fe20000010000 */
[----:B---3--:R-:W-:-:S06]  /*42e40*/  FADD.FTZ R8, R20, R7 ;  /* 0x0000000714087221 */ /* 0x008fcc0000010000 */
[----:B------:R-:W2:Y:S01]  /*42e50*/  MUFU.EX2 R172, R172 ;  /* 0x000000ac00ac7308 */ /* 0x000ea20000000800 */
[----:B------:R-:W-:-:S07]  /*42e60*/  FFMA.FTZ R28, R35, R6, -R9 ;  /* 0x00000006231c7223 */ /* 0x000fce0000010809 */
[----:B------:R-:W3:Y:S01]  /*42e70*/  MUFU.EX2 R173, R173 ;  /* 0x000000ad00ad7308 */ /* 0x000ee20000000800 */
[----:B----4-:R-:W-:Y:S01]  /*42e80*/  FADD.FTZ R30, R170, R13 ;  /* 0x0000000daa1e7221 */ /* 0x010fe20000010000 */
[----:B------:R-:W-:-:S06]  /*42e90*/  FADD.FTZ R7, R171, R8 ;  /* 0x00000008ab077221 */ /* 0x000fcc0000010000 */
[----:B------:R-:W4:Y:S01]  /*42ea0*/  MUFU.EX2 R39, R39 ;  /* 0x0000002700277308 */ /* 0x000f220000000800 */
[----:B------:R-:W-:-:S07]  /*42eb0*/  FFMA.FTZ R177, R42, R6, -R9 ;  /* 0x000000062ab17223 */ /* 0x000fce0000010809 */
        /* <DEDUP_REMOVED lines=13> */
[----:B------:R-:W4:Y:S08]  /*42f90*/  MUFU.EX2 R176, R176 ;  /* 0x000000b000b07308 */ /* 0x000f300000000800 */
[----:B------:R-:W4:Y:S01]  /*42fa0*/  MUFU.EX2 R177, R177 ;  /* 0x000000b100b17308 */ /* 0x000f220000000800 */
[----:B------:R-:W-:Y:S01]  /*42fb0*/  FFMA.FTZ R6, R15, R6, -R9 ;  /* 0x000000060f067223 */ /* 0x000fe20000010809 */
[----:B0-----:R-:W-:Y:S01]  /*42fc0*/  FADD.FTZ R30, R174, R13 ;  /* 0x0000000dae1e7221 */ /* 0x001fe20000010000 */
[----:B-1----:R-:W-:-:S05]  /*42fd0*/  FADD.FTZ R7, R175, R8 ;  /* 0x00000008af077221 */ /* 0x002fca0000010000 */
[----:B------:R-:W0:Y:S08]  /*42fe0*/  MUFU.EX2 R43, R43 ;  /* 0x0000002b002b7308 */ /* 0x000e300000000800 */
[----:B------:R-:W1:Y:S01]  /*42ff0*/  MUFU.EX2 R44, R44 ;  /* 0x0000002c002c7308 */ /* 0x000e620000000800 */
[----:B--2---:R-:W-:Y:S01]  /*43000*/  FADD.FTZ R9, R41, R30 ;  /* 0x0000001e29097221 */ /* 0x004fe20000010000 */
[----:B---3--:R-:W-:-:S06]  /*43010*/  FADD.FTZ R8, R28, R7 ;  /* 0x000000071c087221 */ /* 0x008fcc0000010000 */
[----:B------:R-:W2:Y:S08]  /*43020*/  MUFU.EX2 R178, R178 ;  /* 0x000000b200b27308 */ /* 0x000eb00000000800 */
[----:B------:R-:W3:Y:S01]  /*43030*/  MUFU.EX2 R46, R46 ;  /* 0x0000002e002e7308 */ /* 0x000ee20000000800 */
[----:B----4-:R-:W-:Y:S01]  /*43040*/  FADD.FTZ R30, R176, R9 ;  /* 0x00000009b01e7221 */ /* 0x010fe20000010000 */
[----:B------:R-:W-:-:S06]  /*43050*/  FADD.FTZ R7, R177, R8 ;  /* 0x00000008b1077221 */ /* 0x000fcc0000010000 */
[----:B------:R-:W4:Y:S08]  /*43060*/  MUFU.EX2 R21, R21 ;  /* 0x0000001500157308 */ /* 0x000f300000000800 */
[----:B------:R-:W4:Y:S01]  /*43070*/  MUFU.EX2 R179, R6 ;  /* 0x0000000600b37308 */ /* 0x000f220000000800 */
[----:B0-----:R-:W-:Y:S01]  /*43080*/  FADD.FTZ R9, R43, R30 ;  /* 0x0000001e2b097221 */ /* 0x001fe20000010000 */
[----:B-1----:R-:W-:-:S03]  /*43090*/  FADD.FTZ R7, R44, R7 ;  /* 0x000000072c077221 */ /* 0x002fc60000010000 */
[----:B--2---:R-:W-:Y:S01]  /*430a0*/  FADD.FTZ R8, R178, R9 ;  /* 0x00000009b2087221 */ /* 0x004fe20000010000 */
[----:B---3--:R-:W-:-:S03]  /*430b0*/  FADD.FTZ R30, R46, R7 ;  /* 0x000000072e1e7221 */ /* 0x008fc60000010000 */
[----:B----4-:R-:W-:Y:S01]  /*430c0*/  FADD.FTZ R13, R21, R8 ;  /* 0x00000008150d7221 */ /* 0x010fe20000010000 */
[----:B------:R-:W-:-:S04]  /*430d0*/  FADD.FTZ R15, R179, R30 ;  /* 0x0000001eb30f7221 */ /* 0x000fc80000010000 */
[----:B------:R-:W-:Y:S04]  /*430e0*/  ST.E desc[UR4][R4.64+0x10], R13 ;  /* 0x0000100d04007985 */ /* 0x000fe8000c101904 */
[----:B------:R0:W-:Y:S04]  /*430f0*/  ST.E desc[UR6][R4.64+0x14], R15 ;  /* 0x0000140f04007985 */ /* 0x0001e8000c101906 */
[----:B------:R-:W2:Y:S01]  /*43100*/  LDL.64 R8, [R0+0x80] ;  /* 0x0000800000087983 */ /* 0x000ea20000100a00 */
[----:B------:R-:W-:Y:S06]  /*43110*/  BAR.SYNC.DEFER_BLOCKING 0xf, 0x100 ;  /* 0x03c4000000007b1d */ /* 0x000fec0000010000 */
[----:B0-----:R-:W3:Y:S01]  /*43120*/  LDL.64 R4, [R0+0x88] ;  /* 0x0000880000047983 */ /* 0x001ee20000100a00 */
[----:B------:R-:W-:-:S02]  /*43130*/  R2UR UR10, R2 ;  /* 0x00000000020a72ca */ /* 0x000fc400000e0000 */
[----:B------:R-:W-:Y:S01]  /*43140*/  R2UR UR11, R3 ;  /* 0x00000000030b72ca */ /* 0x000fe200000e0000 */
[----:B------:R-:W4:Y:S04]  /*43150*/  LDL.64 R138, [R0] ;  /* 0x00000000008a7983 */ /* 0x000f280000100a00 */
[----:B--2---:R-:W2:Y:S04]  /*43160*/  LD.E.64 R8, desc[UR4][R8.64+0x10] ;  /* 0x0000100408087980 */ /* 0x004ea8000c101b00 */
[----:B--2---:R-:W2:Y:S04]  /*43170*/  LD.E.64 R6, desc[UR6][R8.64+0x8] ;  /* 0x0000080608067980 */ /* 0x004ea8000c101b00 */
[----:B------:R-:W3:Y:S01]  /*43180*/  LD.E.64 R8, desc[UR4][R8.64] ;  /* 0x0000000408087980 */ /* 0x000ee2000c101b00 */
[----:B------:R-:W-:-:S02]  /*43190*/  R2UR UR12, R2 ;  /* 0x00000000020c72ca */ /* 0x000fc400000e0000 */
[----:B------:R-:W-:Y:S02]  /*431a0*/  R2UR UR13, R3 ;  /* 0x00000000030d72ca */ /* 0x000fe400000e0000 */
        /* <DEDUP_REMOVED lines=16> */
[----:B--2---:R-:W-:-:S02]  /*432b0*/  MOV R32, R6 ;  /* 0x0000000600207202 */ /* 0x004fc40000000f00 */
[----:B------:R-:W2:Y:S03]  /*432c0*/  LDL.64 R6, [R0+0x90] ;  /* 0x0000900000067983 */ /* 0x000ea60000100a00 */
[--C-:B---3--:R-:W-:Y:S02]  /*432d0*/  IMAD R30, R8, 0x2, R32.reuse ;  /* 0x00000002081e7824 */ /* 0x108fe400078e0220 */
[C---:B------:R-:W-:Y:S02]  /*432e0*/  IMAD R13, R9.reuse, 0x2, R32 ;  /* 0x00000002090d7824 */ /* 0x040fe400078e0220 */
[----:B------:R-:W-:Y:S01]  /*432f0*/  IMAD R15, R9, 0x2, R30 ;  /* 0x00000002090f7824 */ /* 0x000fe200078e021e */
[----:B------:R-:W-:Y:S04]  /*43300*/  STSM.16.M88.4 [R32], R152 ;  /* 0x0000009820007844 */ /* 0x000fe80000000200 */
[----:B------:R-:W-:Y:S04]  /*43310*/  STSM.16.M88.4 [R30], R168 ;  /* 0x000000a81e007844 */ /* 0x000fe80000000200 */
[----:B------:R0:W-:Y:S04]  /*43320*/  STSM.16.M88.4 [R13], R172 ;  /* 0x000000ac0d007844 */ /* 0x0001e80000000200 */
[----:B------:R1:W-:Y:S04]  /*43330*/  STSM.16.M88.4 [R15], R176 ;  /* 0x000000b00f007844 */ /* 0x0003e80000000200 */
        /* <DEDUP_REMOVED lines=8> */
[----:B----4-:R-:W4:Y:S01]  /*433c0*/  LD.E R138, desc[UR4][R138.64] ;  /* 0x000000048a8a7980 */ /* 0x010f22000c101900 */
[C---:B------:R-:W-:Y:S02]  /*433d0*/  R2UR UR16, R2.reuse ;  /* 0x00000000021072ca */ /* 0x040fe400000e0000 */
[C---:B------:R-:W-:Y:S01]  /*433e0*/  R2UR UR17, R3.reuse ;  /* 0x00000000031172ca */ /* 0x040fe200000e0000 */
[----:B------:R-:W4:Y:S01]  /*433f0*/  LD.E R24, desc[UR8][R4.64+0x38] ;  /* 0x0000380804187980 */ /* 0x000f22000c101900 */
[C---:B------:R-:W-:Y:S02]  /*43400*/  R2UR UR18, R2.reuse ;  /* 0x00000000021272ca */ /* 0x040fe400000e0000 */
[----:B------:R-:W-:Y:S01]  /*43410*/  R2UR UR19, R3 ;  /* 0x00000000031372ca */ /* 0x000fe200000e0000 */
[----:B------:R-:W4:Y:S01]  /*43420*/  LD.E R26, desc[UR12][R4.64+0x40] ;  /* 0x0000400c041a7980 */ /* 0x000f22000c101900 */
[----:B------:R-:W-:-:S02]  /*43430*/  R2UR UR20, R2 ;  /* 0x00000000021472ca */ /* 0x000fc400000e0000 */
[C---:B------:R-:W-:Y:S01]  /*43440*/  R2UR UR21, R3.reuse ;  /* 0x00000000031572ca */ /* 0x040fe200000e0000 */
[----:B------:R-:W4:Y:S01]  /*43450*/  LD.E R35, desc[UR4][R4.64+0x64] ;  /* 0x0000640404237980 */ /* 0x000f22000c101900 */
        /* <DEDUP_REMOVED lines=9> */
[----:B------:R-:W-:Y:S02]  /*434f0*/  R2UR UR28, R2 ;  /* 0x00000000021c72ca */ /* 0x000fe400000e0000 */
[----:B------:R-:W-:Y:S01]  /*43500*/  R2UR UR29, R3 ;  /* 0x00000000031d72ca */ /* 0x000fe200000e0000 */
[----:B0-----:R-:W4:Y:S04]  /*43510*/  LD.E R13, desc[UR22][R4.64+0x24] ;  /* 0x00002416040d7980 */ /* 0x001f28000c101900 */
[----:B------:R-:W4:Y:S04]  /*43520*/  LD.E R14, desc[UR24][R4.64+0x28] ;  /* 0x00002818040e7980 */ /* 0x000f28000c101900 */
[----:B-1----:R-:W4:Y:S04]  /*43530*/  LD.E R15, desc[UR26][R4.64+0x2c] ;  /* 0x00002c1a040f7980 */ /* 0x002f28000c101900 */
[----:B------:R-:W4:Y:S04]  /*43540*/  LD.E R20, desc[UR28][R4.64+0x30] ;  /* 0x0000301c04147980 */ /* 0x000f28000c101900 */
        /* <DEDUP_REMOVED lines=51> */
[----:B--2---:R-:W2:Y:S04]  /*43880*/  LD.E.64 R6, desc[UR4][R6.64] ;  /* 0x0000000406067980 */ /* 0x004ea8000c101b00 */
[----:B------:R-:W2:Y:S04]  /*43890*/  LD.E R83, desc[UR22][R4.64+0x124] ;  /* 0x0001241604537980 */ /* 0x000ea8000c101900 */
[----:B------:R-:W2:Y:S04]  /*438a0*/  LD.E R84, desc[UR24][R4.64+0x128] ;  /* 0x0001281804547980 */ /* 0x000ea8000c101900 */
[----:B------:R-:W2:Y:S04]  /*438b0*/  LD.E R85, desc[UR26][R4.64+0x12c] ;  /* 0x00012c1a04557980 */ /* 0x000ea8000c101900 */
[----:B------:R-:W2:Y:S04]  /*438c0*/  LD.E R86, desc[UR28][R4.64+0x130] ;  /* 0x0001301c04567980 */ /* 0x000ea8000c101900 */
[----:B------:R-:W2:Y:S04]  /*438d0*/  LD.E R87, desc[UR4][R4.64+0x134] ;  /* 0x0001340404577980 */ /* 0x000ea8000c101900 */
[----:B------:R-:W2:Y:S04]  /*438e0*/  LD.E R88, desc[UR6][R4.64+0x138] ;  /* 0x0001380604587980 */ /* 0x000ea8000c101900 */
[----:B---3--:R0:W-:Y:S04]  /*438f0*/  ST.E desc[UR6][R4.64], R21 ;  /* 0x0000001504007985 */ /* 0x0081e8000c101906 */
[----:B------:R1:W-:Y:S04]  /*43900*/  ST.E desc[UR8][R4.64+0x4], R25 ;  /* 0x0000041904007985 */ /* 0x0003e8000c101908 */
[----:B------:R3:W-:Y:S04]  /*43910*/  ST.E desc[UR10][R4.64+0x8], R27 ;  /* 0x0000081b04007985 */ /* 0x0007e8000c10190a */
[----:B------:R3:W-:Y:S04]  /*43920*/  ST.E desc[UR12][R4.64+0xc], R29 ;  /* 0x00000c1d04007985 */ /* 0x0007e8000c10190c */
[----:B------:R3:W-:Y:S04]  /*43930*/  ST.E desc[UR14][R4.64+0x10], R31 ;  /* 0x0000101f04007985 */ /* 0x0007e8000c10190e */
[----:B------:R3:W-:Y:S04]  /*43940*/  ST.E desc[UR4][R4.64+0x14], R33 ;  /* 0x0000142104007985 */ /* 0x0007e8000c101904 */
[----:B0-----:R-:W2:Y:S04]  /*43950*/  LD.E R21, desc[UR6][R4.64+0x34] ;  /* 0x0000340604157980 */ /* 0x001ea8000c101900 */
[----:B-1----:R-:W2:Y:S04]  /*43960*/  LD.E R25, desc[UR10][R4.64+0x3c] ;  /* 0x00003c0a04197980 */ /* 0x002ea8000c101900 */
[----:B---3--:R-:W3:Y:S04]  /*43970*/  LD.E R27, desc[UR14][R4.64+0x44] ;  /* 0x0000440e041b7980 */ /* 0x008ee8000c101900 */
        /* <DEDUP_REMOVED lines=52> */
[----:B----4-:R-:W-:Y:S04]  /*43cc0*/  ST.E desc[UR4][R4.64+0x18], R8 ;  /* 0x0000180804007985 */ /* 0x010fe8000c101904 */
        /* <DEDUP_REMOVED lines=16> */
[----:B--2---:R-:W-:Y:S04]  /*43dd0*/  ST.E desc[UR4][R4.64+0x34], R21 ;  /* 0x0000341504007985 */ /* 0x004fe8000c101904 */
[----:B------:R-:W-:Y:S04]  /*43de0*/  ST.E desc[UR8][R4.64+0x3c], R25 ;  /* 0x00003c1904007985 */ /* 0x000fe8000c101908 */
[----:B---3--:R-:W-:Y:S04]  /*43df0*/  ST.E desc[UR12][R4.64+0x44], R27 ;  /* 0x0000441b04007985 */ /* 0x008fe8000c10190c */
        /* <DEDUP_REMOVED lines=87> */
[----:B------:R-:W-:-:S03]  /*44370*/  IMAD R6, R138, 0x1000, R6 ;  /* 0x000010008a067824 */ /* 0x000fc600078e0206 */
        /* <DEDUP_REMOVED lines=18> */
[----:B------:R-:W-:Y:S01]  /*444a0*/  HGMMA.64x256x16.F32.BF16 R24, R152, gdesc[UR4].tnspB, RZ, !UPT, gsb0 ;  /* 0x43e0000498187df0 */ /* 0x000fe2000c0018ff */
        /* <DEDUP_REMOVED lines=47> */
[----:B------:R-:W-:Y:S01]  /*447a0*/  R2UR UR51, R3 ;  /* 0x00000000033372ca */ /* 0x000fe200000e0000 */
[----:B------:R-:W-:-:S02]  /*447b0*/  VIADD R8, R6, 0x80 ;  /* 0x0000008006087836 */ /* 0x000fc40000000000 */
        /* <DEDUP_REMOVED lines=339> */
[----:B------:R0:W-:Y:S01]  /*45cf0*/  ST.E desc[UR10][R4.64+0x1fc], R151 ;  /* 0x0001fc9704007985 */ /* 0x0001e2000c10190a */
[----:B------:R-:W-:Y:S01]  /*45d00*/  UMOV UR14, UR36 ;  /* 0x00000024000e7c82 */ /* 0x000fe20008000000 */
[----:B------:R-:W-:Y:S01]  /*45d10*/  UMOV UR15, UR37 ;  /* 0x00000025000f7c82 */ /* 0x000fe20008000000 */
        /* <DEDUP_REMOVED lines=812> */
[----:B------:R-:W-:Y:S02]  /*48fe0*/  R2UR UR29, R3 ;  /* 0x00000000031d72ca */ /* 0x000fe400000e0000 */
[----:B------:R-:W-:Y:S02]  /*48ff0*/  R2UR UR37, R10 ;  /* 0x000000000a2572ca */ /* 0x000fe400000e0000 */
[----:B------:R-:W-:Y:S01]  /*49000*/  R2UR UR36, R11 ;  /* 0x000000000b2472ca */ /* 0x000fe200000e0000 */
[----:B------:R-:W-:Y:S02]  /*49010*/  WARPGROUP.DEPBAR.LE gsb0, 0x0 ;  /* 0x00008000000079c5 */ /* 0x000fe40000010000 */
[----:B------:R0:W-:Y:S01]  /*49020*/  ST.E desc[UR4][R4.64], R24 ;  /* 0x0000001804007985 */ /* 0x0001e2000c101904 */
[----:B------:R-:W-:-:S02]  /*49030*/  R2UR UR4, R2 ;  /* 0x00000000020472ca */ /* 0x000fc400000e0000 */
[C---:B------:R-:W-:Y:S01]  /*49040*/  R2UR UR5, R3.reuse ;  /* 0x00000000030572ca */ /* 0x040fe200000e0000 */
[----:B------:R1:W-:Y:S01]  /*49050*/  ST.E desc[UR6][R4.64+0x4], R25 ;  /* 0x0000041904007985 */ /* 0x0003e2000c101906 */
[C---:B------:R-:W-:Y:S02]  /*49060*/  R2UR UR6, R2.reuse ;  /* 0x00000000020672ca */ /* 0x040fe400000e0000 */
[C---:B------:R-:W-:Y:S01]  /*49070*/  R2UR UR7, R3.reuse ;  /* 0x00000000030772ca */ /* 0x040fe200000e0000 */
[----:B------:R2:W-:Y:S01]  /*49080*/  ST.E desc[UR8][R4.64+0x8], R26 ;  /* 0x0000081a04007985 */ /* 0x0005e2000c101908 */
[C---:B------:R-:W-:Y:S02]  /*49090*/  R2UR UR8, R2.reuse ;  /* 0x00000000020872ca */ /* 0x040fe400000e0000 */
[----:B------:R-:W-:Y:S01]  /*490a0*/  R2UR UR9, R3 ;  /* 0x00000000030972ca */ /* 0x000fe200000e0000 */
        /* <DEDUP_REMOVED lines=370> */
[----:B------:R-:W-:-:S03]  /*4a7d0*/  R2UR UR4, R2 ;  /* 0x00000000020472ca */ /* 0x000fc600000e0000 */
[----:B------:R-:W-:Y:S01]  /*4a7e0*/  ST.E desc[UR6][R4.64+0x1fc], R151 ;  /* 0x0001fc9704007985 */ /* 0x000fe2000c101906 */
[----:B------:R-:W-:-:S03]  /*4a7f0*/  R2UR UR5, R3 ;  /* 0x00000000030572ca */ /* 0x000fc600000e0000 */
[----:B------:R-:W4:Y:S01]  /*4a800*/  LD.E R6, desc[UR8][R4.64] ;  /* 0x0000000804067980 */ /* 0x000f22000c101900 */
[C---:B------:R-:W-:Y:S02]  /*4a810*/  R2UR UR6, R2.reuse ;  /* 0x00000000020672ca */ /* 0x040fe400000e0000 */
        /* <DEDUP_REMOVED lines=34> */
[----:B0-----:R-:W4:Y:S01]  /*4aa40*/  LD.E R24, desc[UR6][R4.64+0x30] ;  /* 0x0000300604187980 */ /* 0x001f22000c101900 */
[----:B------:R-:W-:-:S02]  /*4aa50*/  R2UR UR4, R2 ;  /* 0x00000000020472ca */ /* 0x000fc400000e0000 */
[C---:B------:R-:W-:Y:S01]  /*4aa60*/  R2UR UR5, R3.reuse ;  /* 0x00000000030572ca */ /* 0x040fe200000e0000 */
[----:B-1----:R-:W4:Y:S01]  /*4aa70*/  LD.E R25, desc[UR8][R4.64+0x34] ;  /* 0x0000340804197980 */ /* 0x002f22000c101900 */
[C---:B------:R-:W-:Y:S02]  /*4aa80*/  R2UR UR6, R2.reuse ;  /* 0x00000000020672ca */ /* 0x040fe400000e0000 */
[C---:B------:R-:W-:Y:S01]  /*4aa90*/  R2UR UR7, R3.reuse ;  /* 0x00000000030772ca */ /* 0x040fe200000e0000 */
[----:B--2---:R-:W2:Y:S01]  /*4aaa0*/  LD.E R26, desc[UR10][R4.64+0x38] ;  /* 0x0000380a041a7980 */ /* 0x004ea2000c101900 */
[C---:B------:R-:W-:Y:S02]  /*4aab0*/  R2UR UR8, R2.reuse ;  /* 0x00000000020872ca */ /* 0x040fe400000e0000 */
[----:B------:R-:W-:Y:S01]  /*4aac0*/  R2UR UR9, R3 ;  /* 0x00000000030972ca */ /* 0x000fe200000e0000 */
[----:B---3--:R-:W3:Y:S01]  /*4aad0*/  LD.E R27, desc[UR12][R4.64+0x3c] ;  /* 0x00003c0c041b7980 */ /* 0x008ee2000c101900 */
        /* <DEDUP_REMOVED lines=301> */
[----:B------:R-:W-:Y:S01]  /*4bdb0*/  R2UR UR29, R3 ;  /* 0x00000000031d72ca */ /* 0x000fe200000e0000 */
        /* <DEDUP_REMOVED lines=11> */
[----:B------:R-:W4:Y:S01]  /*4be70*/  LD.E R139, desc[UR28][R4.64+0x1fc] ;  /* 0x0001fc1c048b7980 */ /* 0x000f22000c101900 */
        /* <DEDUP_REMOVED lines=66> */
[----:B--2---:R-:W-:Y:S01]  /*4c2a0*/  ST.E desc[UR10][R4.64+0x38], R26 ;  /* 0x0000381a04007985 */ /* 0x004fe2000c10190a */
[C---:B------:R-:W-:Y:S02]  /*4c2b0*/  R2UR UR8, R2.reuse ;  /* 0x00000000020872ca */ /* 0x040fe400000e0000 */
[----:B------:R-:W-:Y:S01]  /*4c2c0*/  R2UR UR9, R3 ;  /* 0x00000000030972ca */ /* 0x000fe200000e0000 */
[----:B---3--:R-:W-:Y:S01]  /*4c2d0*/  ST.E desc[UR12][R4.64+0x3c], R27 ;  /* 0x00003c1b04007985 */ /* 0x008fe2000c10190c */
[----:B------:R-:W-:-:S02]  /*4c2e0*/  R2UR UR10, R2 ;  /* 0x00000000020a72ca */ /* 0x000fc400000e0000 */
[C---:B------:R-:W-:Y:S01]  /*4c2f0*/  R2UR UR11, R3.reuse ;  /* 0x00000000030b72ca */ /* 0x040fe200000e0000 */
[----:B----4-:R-:W-:Y:S01]  /*4c300*/  ST.E desc[UR14][R4.64+0x40], R28 ;  /* 0x0000401c04007985 */ /* 0x010fe2000c10190e */
        /* <DEDUP_REMOVED lines=311> */
[----:B------:R-:W-:Y:S01]  /*4d680*/  @!PT LDS RZ, [RZ] ;  /* 0x00000000fffff984 */ /* 0x000fe20000000800 */
[----:B------:R-:W-:Y:S01]  /*4d690*/  @!PT LDS RZ, [RZ] ;  /* 0x00000000fffff984 */ /* 0x000fe20000000800 */
[----:B------:R-:W-:Y:S01]  /*4d6a0*/  @!PT LDS RZ, [RZ] ;  /* 0x00000000fffff984 */ /* 0x000fe20000000800 */
[----:B------:R-:W-:Y:S01]  /*4d6b0*/  @!PT LDS RZ, [RZ] ;  /* 0x00000000fffff984 */ /* 0x000fe20000000800 */
[----:B------:R1:W-:Y:S06]  /*4d6c0*/  MEMBAR.ALL.CTA ;  /* 0x0000000000007992 */ /* 0x0003ec0000008000 */
[----:B-1----:R-:W1:Y:S02]  /*4d6d0*/  FENCE.VIEW.ASYNC.S ;  /* 0x00000000000073c6 */ /* 0x002e640000000000 */
[----:B-1----:R-:W-:-:S02]  /*4d6e0*/  NOP ;  /* 0x0000000000007918 */ /* 0x002fc40000000000 */
[----:B0-----:R-:W2:Y:S01]  /*4d6f0*/  LDL.64 R4, [R0+0x40] ;  /* 0x0000400000047983 */ /* 0x001ea20000100a00 */
[C---:B------:R-:W-:Y:S02]  /*4d700*/  R2UR UR4, R2.reuse ;  /* 0x00000000020472ca */ /* 0x040fe400000e0000 */
[----:B------:R-:W-:Y:S01]  /*4d710*/  R2UR UR5, R3 ;  /* 0x00000000030572ca */ /* 0x000fe200000e0000 */
[----:B------:R-:W3:Y:S01]  /*4d720*/  LDL.64 R6, [R0] ;  /* 0x0000000000067983 */ /* 0x000ee20000100a00 */
[----:B------:R-:W-:Y:S11]  /*4d730*/  BAR.ARV 0xe, 0x100 ;  /* 0x0384000000007b1d */ /* 0x000ff60000002000 */
[----:B--2---:R-:W2:Y:S01]  /*4d740*/  LD.E R8, desc[UR4][R4.64] ;  /* 0x0000000404087980 */ /* 0x004ea2000c101900 */
[----:B------:R-:W-:-:S02]  /*4d750*/  R2UR UR4, R2 ;  /* 0x00000000020472ca */ /* 0x000fc400000e0000 */
[----:B------:R-:W-:Y:S01]  /*4d760*/  R2UR UR5, R3 ;  /* 0x00000000030572ca */ /* 0x000fe200000e0000 */
[----:B------:R-:W-:-:S12]  /*4d770*/  BSSY B0, `(.L_x_4039) ;  /* 0x0000006000007945 */ /* 0x000fd80003800000 */
[----:B---3--:R0:W5:Y:S01]  /*4d780*/  LD.E R6, desc[UR4][R6.64] ;  /* 0x0000000406067980 */ /* 0x008162000c101900 */
[----:B--2---:R-:W-:-:S04]  /*4d790*/  LOP3.LUT R8, R8, 0x1, RZ, 0xfc, !PT ;  /* 0x0000000108087812 */ /* 0x004fc800078efcff */
[----:B------:R-:W-:-:S13]  /*4d7a0*/  ISETP.NE.AND P0, PT, R8, 0x3, PT ;  /* 0x000000030800780c */ /* 0x000fda0003f05270 */
[----:B0-----:R-:W-:Y:S05]  /*4d7b0*/  @!P0 BRA `(.L_x_4040) ;  /* 0x0000000000048947 */ /* 0x001fea0003800000 */
[----:B------:R-:W-:Y:S01]  /*4d7c0*/  BPT.TRAP 0x1 ;  /* 0x000000040000795c */ /* 0x000fe20000300000 */
.L_x_4040:
[----:B------:R-:W-:Y:S05]  /*4d7d0*/  BSYNC B0 ;  /* 0x0000000000007941 */ /* 0x000fea0003800000 */
.L_x_4039:
[C---:B------:R-:W-:Y:S02]  /*4d7e0*/  R2UR UR6, R2.reuse ;  /* 0x00000000020672ca */ /* 0x040fe400000e0000 */
[C---:B------:R-:W-:Y:S02]  /*4d7f0*/  R2UR UR7, R3.reuse ;  /* 0x00000000030772ca */ /* 0x040fe400000e0000 */
[----:B------:R-:W-:Y:S02]  /*4d800*/  R2UR UR4, R2 ;  /* 0x00000000020472ca */ /* 0x000fe400000e0000 */
[----:B------:R-:W-:-:S09]  /*4d810*/  R2UR UR5, R3 ;  /* 0x00000000030572ca */ /* 0x000fd200000e0000 */
[----:B------:R-:W2:Y:S04]  /*4d820*/  LD.E.64 R2, desc[UR6][R4.64+0x20] ;  /* 0x0000200604027980 */ /* 0x000ea8000c101b00 */
[----:B------:R-:W3:Y:S01]  /*4d830*/  LD.E R0, desc[UR4][R4.64+0xc] ;  /* 0x00000c0404007980 */ /* 0x000ee2000c101900 */
[----:B------:R-:W-:Y:S02]  /*4d840*/  MOV R7, 0x122c0 ;  /* 0x000122c000077802 */ /* 0x000fe40000000f00 */
[----:B--2---:R-:W-:-:S03]  /*4d850*/  MOV R3, R2 ;  /* 0x0000000200037202 */ /* 0x004fc60000000f00 */
[----:B------:R-:W-:Y:S02]  /*4d860*/  IMAD.MOV.U32 R2, RZ, RZ, R7 ;  /* 0x000000ffff027224 */ /* 0x000fe400078e0007 */
[----:B-----5:R-:W-:-:S05]  /*4d870*/  IMAD R3, R6, 0x8, R3 ;  /* 0x0000000806037824 */ /* 0x020fca00078e0203 */
[----:B---3--:R-:W-:Y:S01]  /*4d880*/  PRMT R0, R0, 0x654, R3 ;  /* 0x0000065400007816 */ /* 0x008fe20000000003 */
[----:B------:R-:W-:-:S03]  /*4d890*/  IMAD.MOV.U32 R3, RZ, RZ, 0x0 ;  /* 0x00000000ff037424 */ /* 0x000fc600078e00ff */
[----:B------:R0:W-:Y:S02]  /*4d8a0*/  SYNCS.ARRIVE.TRANS64.RED.A1T0 RZ, [R0+URZ], RZ ;  /* 0x000000ff00ff79a7 */ /* 0x0001e4000810043f */
[----:B0-----:R-:W-:Y:S05]  /*4d8b0*/  RET.REL.NODEC R2 `(_ZN7cutlass13device_kernelIN5flash11enable_sm90INS1_16FlashAttnFwdSm90INS1_25CollectiveMainloopFwdSm90ILi2EN4cute5tupleIJNS5_1CILi1EEES8_S8_EEENS6_IJNS7_ILi64EEESA_SA_EEELi512ENS_10bfloat16_tEfNS_4arch4Sm90ELb0ELb1ELb1ELb1ELb1ELb1ELb1ELb0ELb0ELb1ELb1ELb0EEENS1_21CollectiveEpilogueFwdINS6_IJSA_NS7_ILi512EEESA_EEES9_SC_SE_Li256ELb1ELb1ELb1ELb0EEENS1_36VarlenDynamicPersistentTileSchedulerILi64ELi64ELi256ELi128ELb1ELb1ELb1ELb1ELb0ELb1EEEEEEEEEvNT_6ParamsE) ;  /* 0xfffffb2402d07950 */ /* 0x001fea0003c3ffff */
.L_x_4013:
[----:B0-----:R0:W1:Y:S02]  /*4d8c0*/  SYNCS.PHASECHK.TRANS64.TRYWAIT P0, [R12+URZ], R13 ;  /* 0x0000000d0c0075a7 */ /* 0x001064000800017f */
[----:B-1----:R-:W-:Y:S05]  /*4d8d0*/  @!P0 NANOSLEEP.SYNCS 0x989680 ;  /* 0x009896800000895d */ /* 0x002fea0003900000 */
[----:B------:R-:W1:Y:S02]  /*4d8e0*/  @!P0 SYNCS.PHASECHK.TRANS64 P0, [R12+URZ], R13 ;  /* 0x0000000d0c0085a7 */ /* 0x000e64000800007f */
[----:B-1----:R-:W-:Y:S05]  /*4d8f0*/  @!P0 BRA `(.L_x_4013) ;  /* 0xfffffffc00f08947 */ /* 0x002fea000383ffff */
[----:B------:R-:W-:Y:S05]  /*4d900*/  BRA `(.L_x_4012) ;  /* 0xffffff0800d87947 */ /* 0x000fea000383ffff */
.L_x_4015:
[----:B0-----:R0:W1:Y:S02]  /*4d910*/  SYNCS.PHASECHK.TRANS64.TRYWAIT P0, [R12+URZ+0x38810], R13 ;  /* 0x0388100d0c0075a7 */ /* 0x001064000800017f */
[----:B-1----:R-:W-:Y:S05]  /*4d920*/  @!P0 NANOSLEEP.SYNCS 0x989680 ;  /* 0x009896800000895d */ /* 0x002fea0003900000 */
[----:B------:R-:W1:Y:S02]  /*4d930*/  @!P0 SYNCS.PHASECHK.TRANS64 P0, [R12+URZ+0x38810], R13 ;  /* 0x0388100d0c0085a7 */ /* 0x000e64000800007f */
[----:B-1----:R-:W-:Y:S05]  /*4d940*/  @!P0 BRA `(.L_x_4015) ;  /* 0xfffffffc00f08947 */ /* 0x002fea000383ffff */
[----:B------:R-:W-:Y:S05]  /*4d950*/  BRA `(.L_x_4041) ;  /* 0xffffff10002c7947 */ /* 0x000fea000383ffff */
.L_x_4022:
[----:B0-----:R0:W1:Y:S02]  /*4d960*/  SYNCS.PHASECHK.TRANS64.TRYWAIT P0, [R12+URZ], R13 ;  /* 0x0000000d0c0075a7 */ /* 0x001064000800017f */
[----:B-1----:R-:W-:Y:S05]  /*4d970*/  @!P0 NANOSLEEP.SYNCS 0x989680 ;  /* 0x009896800000895d */ /* 0x002fea0003900000 */
[----:B------:R-:W1:Y:S02]  /*4d980*/  @!P0 SYNCS.PHASECHK.TRANS64 P0, [R12+URZ], R13 ;  /* 0x0000000d0c0085a7 */ /* 0x000e64000800007f */
[----:B-1----:R-:W-:Y:S05]  /*4d990*/  @!P0 BRA `(.L_x_4022) ;  /* 0xfffffffc00f08947 */ /* 0x002fea000383ffff */
[----:B------:R-:W-:Y:S05]  /*4d9a0*/  BRA `(.L_x_4021) ;  /* 0xffffff1000c87947 */ /* 0x000fea000383ffff */
.L_x_4042:
        /* <DEDUP_REMOVED lines=13> */
.L_x_5840:


//--------------------- .text._ZN7cutlass13device_kernelIN5flash11enable_sm90INS1_16FlashAttnFwdSm90INS1_25CollectiveMainloopFwdSm90ILi2EN4cute5tupleIJNS5_1CILi1EEES8_S8_EEENS6_IJNS7_ILi64EEESA_SA_EEELi512ENS_10bfloat16_tEfNS_4arch4Sm90ELb1ELb0ELb1ELb0ELb1ELb0ELb0ELb0ELb0ELb1ELb1ELb0EEENS1_21CollectiveEpilogueFwdINS6_IJSA_NS7_ILi512EEESA_EEES9_SC_SE_Li256ELb0ELb1ELb1ELb0EEENS1_19SingleTileSchedulerILb0ELb1ELb1ELi64EEEEEEEEEvNT_6ParamsE --------------------------
	.section	.text._ZN7cutlass13device_kernelIN5flash11enable_sm90INS1_16FlashAttnFwdSm90INS1_25CollectiveMainloopFwdSm90ILi2EN4cute5tupleIJNS5_1CILi1EEES8_S8_EEENS6_IJNS7_ILi64EEESA_SA_EEELi512ENS_10bfloat16_tEfNS_4arch4Sm90ELb1ELb0ELb1ELb0ELb1ELb0ELb0ELb0ELb0ELb1ELb1ELb0EEENS1_21CollectiveEpilogueFwdINS6_IJSA_NS7_ILi512EEESA_EEES9_SC_SE_Li256ELb0ELb1ELb1ELb0EEENS1_19SingleTileSchedulerILb0ELb1ELb1ELi64EEEEEEEEEvNT_6ParamsE,"ax",@progbits
	.align	128
.text._ZN7cutlass13device_kernelIN5flash11enable_sm90INS1_16FlashAttnFwdSm90INS1_25CollectiveMainloopFwdSm90ILi2EN4cute5tupleIJNS5_1CILi1EEES8_S8_EEENS6_IJNS7_ILi64EEESA_SA_EEELi512ENS_10bfloat16_tEfNS_4arch4Sm90ELb1ELb0ELb1ELb0ELb1ELb0ELb0ELb0ELb0ELb1ELb1ELb0EEENS1_21CollectiveEpilogueFwdINS6_IJSA_NS7_ILi512EEESA_EEES9_SC_SE_Li256ELb0ELb1ELb1ELb0EEENS1_19SingleTileSchedulerILb0ELb1ELb1ELi64EEEEEEEEEvNT_6ParamsE:
        .type           _ZN7cutlass13device_kernelIN5flash11enable_sm90INS1_16FlashAttnFwdSm90INS1_25CollectiveMainloopFwdSm90ILi2EN4cute5tupleIJNS5_1CILi1EEES8_S8_EEENS6_IJNS7_ILi64EEESA_SA_EEELi512ENS_10bfloat16_tEfNS_4arch4Sm90ELb1ELb0ELb1ELb0ELb1ELb0ELb0ELb0ELb0ELb1ELb1ELb0EEENS1_21CollectiveEpilogueFwdINS6_IJSA_NS7_ILi512EEESA_EEES9_SC_SE_Li256ELb0ELb1ELb1ELb0EEENS1_19SingleTileSchedulerILb0ELb1ELb1ELi64EEEEEEEEEvNT_6ParamsE,@function
        .size           _ZN7cutlass13device_kernelIN5flash11enable_sm90INS1_16FlashAttnFwdSm90INS1_25CollectiveMainloopFwdSm90ILi2EN4cute5tupleIJNS5_1CILi1EEES8_S8_EEENS6_IJNS7_ILi64EEESA_SA_EEELi512ENS_10bfloat16_tEfNS_4arch4Sm90ELb1ELb0ELb1ELb0ELb1ELb0ELb0ELb0ELb0ELb1ELb1ELb0EEENS1_21CollectiveEpilogueFwdINS6_IJSA_NS7_ILi512EEESA_EEES9_SC_SE_Li256ELb0ELb1ELb1ELb0EEENS1_19SingleTileSchedulerILb0ELb1ELb1ELi64EEEEEEEEEvNT_6ParamsE,(.L_x_5842 - _ZN7cutlass13device_kernelIN5flash11enable_sm90INS1_16FlashAttnFwdSm90INS1_25CollectiveMainloopFwdSm90ILi2EN4cute5tupleIJNS5_1CILi1EEES8_S8_EEENS6_IJNS7_ILi64EEESA_SA_EEELi512ENS_10bfloat16_tEfNS_4arch4Sm90ELb1ELb0ELb1ELb0ELb1ELb0ELb0ELb0ELb0ELb1ELb1ELb0EEENS1_21CollectiveEpilogueFwdINS6_IJSA_NS7_ILi512EEESA_EEES9_SC_SE_Li256ELb0ELb1ELb1ELb0EEENS1_19SingleTileSchedulerILb0ELb1ELb1ELi64EEEEEEEEEvNT_6ParamsE)
        .other          _ZN7cutlass13device_kernelIN5flash11enable_sm90INS1_16FlashAttnFwdSm90INS1_25CollectiveMainloopFwdSm90ILi2EN4cute5tupleIJNS5_1CILi1EEES8_S8_EEENS6_IJNS7_ILi64EEESA_SA_EEELi512ENS_10bfloat16_tEfNS_4arch4Sm90ELb1ELb0ELb1ELb0ELb1ELb0ELb0ELb0ELb0ELb1ELb1ELb0EEENS1_21CollectiveEpilogueFwdINS6_IJSA_NS7_ILi512EEESA_EEES9_SC_SE_Li256ELb0ELb1ELb1ELb0EEENS1_19SingleTileSchedulerILb0ELb1ELb1ELi64EEEEEEEEEvNT_6ParamsE,@"STO_CUDA_ENTRY STV_DEFAULT"
_ZN7cutlass13device_kernelIN5flash11enable_sm90INS1_16FlashAttnFwdSm90INS1_25CollectiveMainloopFwdSm90ILi2EN4cute5tupleIJNS5_1CILi1EEES8_S8_EEENS6_IJNS7_ILi64EEESA_SA_EEELi512ENS_10bfloat16_tEfNS_4arch4Sm90ELb1ELb0ELb1ELb0ELb1ELb0ELb0ELb0ELb0ELb1ELb1ELb0EEENS1_21CollectiveEpilogueFwdINS6_IJSA_NS7_ILi512EEESA_EEES9_SC_SE_Li256ELb0ELb1ELb1ELb0EEENS1_19SingleTileSchedulerILb0ELb1ELb1ELi64EEEEEEEEEvNT_6ParamsE:
        /* <DEDUP_REMOVED lines=40> */
.L_x_4043:
        /* <DEDUP_REMOVED lines=22> */
.L_x_4044:
        /* <DEDUP_REMOVED lines=18> */
.L_x_4045:
        /* <DEDUP_REMOVED lines=22> */
.L_x_4046:
        /* <DEDUP_REMOVED lines=23> */
.L_x_4047:
        /* <DEDUP_REMOVED lines=9> */
.L_x_4050:
        /* <DEDUP_REMOVED lines=25> */
[----:B------:R-:W0:Y:S01]  /*09f0*/  S2UR UR7, SR_CTAID.X ;  /* 0x00000000000779c3 */ /* 0x000e220000002500 */
[----:B------:R-:W-:Y:S01]  /*0a00*/  ULDC UR10, c[0x0][0x2f0] ;  /* 0x0000bc00000a7ab9 */ /* 0x000fe20000000800 */
[----:B------:R-:W-:Y:S01]  /*0a10*/  VIADD R16, R30, 0xffffff80 ;  /* 0xffffff801e107836 */ /* 0x000fe20000000000 */
[----:B------:R-:W-:-:S04]  /*0a20*/  UISETP.NE.AND.EX UP0, UPT, UR5, URZ, UPT, UP0 ;  /* 0x0000003f0500728c */ /* 0x000fc8000bf05300 */
[----:B------:R-:W-:Y:S01]  /*0a30*/  USEL UR41, UR41, 0x1, UP0 ;  /* 0x0000000129297887 */ /* 0x000fe20008000000 */
[----:B------:R-:W1:Y:S01]  /*0a40*/  S2UR UR44, SR_CgaCtaId ;  /* 0x00000000002c79c3 */ /* 0x000e620000008800 */
[----:B------:R-:W-:Y:S02]  /*0a50*/  UISETP.NE.AND UP0, UPT, UR11, 0x1, UPT ;  /* 0x000000010b00788c */ /* 0x000fe4000bf05270 */
[----:B------:R-:W-:-:S04]  /*0a60*/  UIMAD UR4, UR41, UR10, 0x3f ;  /* 0x0000003f290474a4 */ /* 0x000fc8000f8e020a */
[----:B------:R-:W-:Y:S01]  /*0a70*/  PLOP3.LUT P0, PT, PT, PT, UP0, 0x80, 0x0 ;  /* 0x000000000000781c */ /* 0x000fe20003f0f008 */
[----:B------:R-:W-:-:S04]  /*0a80*/  USHF.R.S32.HI UR5, URZ, 0x1f, UR4 ;  /* 0x0000001f3f057899 */ /* 0x000fc80008011404 */
[----:B------:R-:W-:-:S04]  /*0a90*/  ULEA.HI UR5, UR5, UR4, URZ, 0x6 ;  /* 0x0000000405057291 */ /* 0x000fc8000f8f303f */
[----:B------:R-:W-:-:S04]  /*0aa0*/  USHF.R.S32.HI UR6, URZ, 0x6, UR5 ;  /* 0x000000063f067899 */ /* 0x000fc80008011405 */
[----:B0-----:R-:W-:Y:S08]  /*0ab0*/  @!P0 BRA `(.L_x_4052) ;  /* 0x00000020003c8947 */ /* 0x001ff00003800000 */
[----:B------:R-:W-:Y:S01]  /*0ac0*/  ULDC UR4, c[0x0][0x448] ;  /* 0x0001120000047ab9 */ /* 0x000fe20000000800 */
[----:B------:R-:W-:Y:S01]  /*0ad0*/  ULEA UR7, UR7, 0x3f, 0x6 ;  /* 0x0000003f07077891 */ /* 0x000fe2000f8e303f */
[----:B------:R-:W-:Y:S01]  /*0ae0*/  PLOP3.LUT P0, PT, PT, PT, PT, 0x80, 0x0 ;  /* 0x000000000000781c */ /* 0x000fe20003f0f070 */
[----:B------:R-:W-:Y:S01]  /*0af0*/  UISETP.NE.AND UP0, UPT, UR4, 0x1, UPT ;  /* 0x000000010400788c */ /* 0x000fe2000bf05270 */
[----:B------:R-:W-:Y:S01]  /*0b00*/  IMAD.MOV.U32 R3, RZ, RZ, RZ ;  /* 0x000000ffff037224 */ /* 0x000fe200078e00ff */
[----:B------:R-:W-:Y:S01]  /*0b10*/  ULDC UR8, c[0x0][0x288] ;  /* 0x0000a20000087ab9 */ /* 0x000fe20000000800 */
[----:B------:R-:W-:Y:S01]  /*0b20*/  USHF.R.U32.HI UR11, URZ, 0x10, UR9 ;  /* 0x000000103f0b7899 */ /* 0x000fe20008011609 */
[----:B------:R-:W-:Y:S01]  /*0b30*/  MOV R5, RZ ;  /* 0x000000ff00057202 */ /* 0x000fe20000000f00 */
[----:B------:R-:W-:Y:S01]  /*0b40*/  UIADD3 UR8, -UR8, 0x40, URZ ;  /* 0x0000004008087890 */ /* 0x000fe2000fffe13f */
[----:B------:R-:W-:Y:S01]  /*0b50*/  IMAD.MOV.U32 R6, RZ, RZ, RZ ;  /* 0x000000ffff067224 */ /* 0x000fe200078e00ff */
[----:B------:R-:W-:Y:S01]  /*0b60*/  ULOP3.LUT UR9, UR9, 0xffff, URZ, 0xc0, !UPT ;  /* 0x0000ffff09097892 */ /* 0x000fe2000f8ec03f */
[----:B------:R-:W-:Y:S01]  /*0b70*/  CS2R R150, SRZ ;  /* 0x0000000000967805 */ /* 0x000fe2000001ff00 */
[----:B------:R-:W-:Y:S01]  /*0b80*/  UIMAD UR8, UR41, UR10, UR8 ;  /* 0x0000000a290872a4 */ /* 0x000fe2000f8e0208 */
[----:B------:R-:W-:Y:S01]  /*0b90*/  CS2R R148, SRZ ;  /* 0x0000000000947805 */ /* 0x000fe2000001ff00 */
[----:B------:R-:W-:Y:S01]  /*0ba0*/  @UP0 ULDC UR4, c[0x0][0x44c] ;  /* 0x0001130000040ab9 */ /* 0x000fe20000000800 */
[----:B------:R-:W-:Y:S01]  /*0bb0*/  @UP0 ULDC UR12, c[0x0][0x450] ;  /* 0x00011400000c0ab9 */ /* 0x000fe20000000800 */
[----:B------:R-:W-:Y:S01]  /*0bc0*/  UIMAD.WIDE.U32 UR4, UR7, UR4, URZ ;  /* 0x00000004070472a5 */ /* 0x000fe2000f8e003f */
[----:B------:R-:W-:-:S02]  /*0bd0*/  CS2R R146, SRZ ;  /* 0x0000000000927805 */ /* 0x000fc4000001ff00 */
[----:B------:R-:W-:Y:S02]  /*0be0*/  CS2R R144, SRZ ;  /* 0x0000000000907805 */ /* 0x000fe4000001ff00 */
[----:B------:R-:W-:Y:S01]  /*0bf0*/  CS2R R142, SRZ ;  /* 0x00000000008e7805 */ /* 0x000fe2000001ff00 */
[----:B------:R-:W-:Y:S01]  /*0c00*/  @UP0 USHF.R.U32.HI UR7, URZ, UR12, UR5 ;  /* 0x0000000c3f070299 */ /* 0x000fe20008011605 */
[----:B------:R-:W-:Y:S02]  /*0c10*/  CS2R R140, SRZ ;  /* 0x00000000008c7805 */ /* 0x000fe4000001ff00 */
[----:B------:R-:W-:Y:S02]  /*0c20*/  CS2R R138, SRZ ;  /* 0x00000000008a7805 */ /* 0x000fe4000001ff00 */
[----:B------:R-:W-:Y:S01]  /*0c30*/  CS2R R136, SRZ ;  /* 0x0000000000887805 */ /* 0x000fe2000001ff00 */
[----:B------:R-:W-:Y:S01]  /*0c40*/  UIADD3 UR7, UR8, UR7, URZ ;  /* 0x0000000708077290 */ /* 0x000fe2000fffe03f */
[----:B------:R-:W-:-:S02]  /*0c50*/  CS2R R134, SRZ ;  /* 0x0000000000867805 */ /* 0x000fc4000001ff00 */
[----:B------:R-:W-:Y:S02]  /*0c60*/  CS2R R132, SRZ ;  /* 0x0000000000847805 */ /* 0x000fe4000001ff00 */
[----:B------:R-:W-:Y:S01]  /*0c70*/  CS2R R130, SRZ ;  /* 0x0000000000827805 */ /* 0x000fe2000001ff00 */
[----:B------:R-:W-:Y:S01]  /*0c80*/  USHF.R.S32.HI UR4, URZ, 0x1f, UR7 ;  /* 0x0000001f3f047899 */ /* 0x000fe20008011407 */
[----:B------:R-:W-:Y:S02]  /*0c90*/  CS2R R128, SRZ ;  /* 0x0000000000807805 */ /* 0x000fe4000001ff00 */
[----:B------:R-:W-:Y:S02]  /*0ca0*/  CS2R R126, SRZ ;  /* 0x00000000007e7805 */ /* 0x000fe4000001ff00 */
[----:B------:R-:W-:Y:S01]  /*0cb0*/  CS2R R124, SRZ ;  /* 0x00000000007c7805 */ /* 0x000fe2000001ff00 */
[----:B------:R-:W-:Y:S01]  /*0cc0*/  ULEA.HI UR4, UR4, UR7, URZ, 0x6 ;  /* 0x0000000704047291 */ /* 0x000fe2000f8f303f */
[----:B------:R-:W-:-:S02]  /*0cd0*/  CS2R R122, SRZ ;  /* 0x00000000007a7805 */ /* 0x000fc4000001ff00 */
[----:B------:R-:W-:Y:S02]  /*0ce0*/  CS2R R120, SRZ ;  /* 0x0000000000787805 */ /* 0x000fe4000001ff00 */
[----:B------:R-:W-:Y:S01]  /*0cf0*/  CS2R R118, SRZ ;  /* 0x0000000000767805 */ /* 0x000fe2000001ff00 */
[----:B------:R-:W-:Y:S01]  /*0d00*/  USHF.R.S32.HI UR4, URZ, 0x6, UR4 ;  /* 0x000000063f047899 */ /* 0x000fe20008011404 */
[----:B------:R-:W-:Y:S02]  /*0d10*/  CS2R R116, SRZ ;  /* 0x0000000000747805 */ /* 0x000fe4000001ff00 */
[----:B------:R-:W-:Y:S02]  /*0d20*/  CS2R R114, SRZ ;  /* 0x0000000000727805 */ /* 0x000fe4000001ff00 */
[----:B------:R-:W-:Y:S01]  /*0d30*/  CS2R R112, SRZ ;  /* 0x0000000000707805 */ /* 0x000fe2000001ff00 */
[----:B------:R-:W-:Y:S01]  /*0d40*/  UISETP.LT.AND UP0, UPT, UR6, UR4, UPT ;  /* 0x000000040600728c */ /* 0x000fe2000bf01270 */
[----:B------:R-:W-:-:S02]  /*0d50*/  CS2R R110, SRZ ;  /* 0x00000000006e7805 */ /* 0x000fc4000001ff00 */
[----:B------:R-:W-:Y:S02]  /*0d60*/  CS2R R108, SRZ ;  /* 0x00000000006c7805 */ /* 0x000fe4000001ff00 */
[----:B------:R-:W-:Y:S01]  /*0d70*/  CS2R R106, SRZ ;  /* 0x00000000006a7805 */ /* 0x000fe2000001ff00 */
[----:B------:R-:W-:Y:S01]  /*0d80*/  USEL UR6, UR6, UR4, UP0 ;  /* 0x0000000406067287 */ /* 0x000fe20008000000 */
[----:B------:R-:W-:Y:S01]  /*0d90*/  CS2R R104, SRZ ;  /* 0x0000000000687805 */ /* 0x000fe2000001ff00 */
[----:B------:R-:W-:Y:S01]  /*0da0*/  UISETP.NE.AND UP0, UPT, UR11, URZ, UPT ;  /* 0x0000003f0b00728c */ /* 0x000fe2000bf05270 */
[----:B------:R-:W-:Y:S01]  /*0db0*/  CS2R R102, SRZ ;  /* 0x0000000000667805 */ /* 0x000fe2000001ff00 */
[----:B------:R-:W-:Y:S01]  /*0dc0*/  UISETP.GE.AND UP1, UPT, UR6, 0x1, UPT ;  /* 0x000000010600788c */ /* 0x000fe2000bf26270 */
[----:B------:R-:W-:Y:S02]  /*0dd0*/  CS2R R100, SRZ ;  /* 0x0000000000647805 */ /* 0x000fe4000001ff00 */
[----:B------:R-:W-:-:S02]  /*0de0*/  CS2R R98, SRZ ;  /* 0x0000000000627805 */ /* 0x000fc4000001ff00 */
[----:B------:R-:W-:Y:S02]  /*0df0*/  CS2R R96, SRZ ;  /* 0x0000000000607805 */ /* 0x000fe4000001ff00 */
[----:B------:R-:W-:Y:S02]  /*0e00*/  CS2R R94, SRZ ;  /* 0x00000000005e7805 */ /* 0x000fe4000001ff00 */
[----:B------:R-:W-:Y:S02]  /*0e10*/  CS2R R92, SRZ ;  /* 0x00000000005c7805 */ /* 0x000fe4000001ff00 */
[----:B------:R-:W-:Y:S02]  /*0e20*/  PLOP3.LUT P1, PT, PT, PT, UP1, 0x80, 0x0 ;  /* 0x000000000000781c */ /* 0x000fe40003f2f018 */
[----:B------:R-:W-:Y:S02]  /*0e30*/  CS2R R90, SRZ ;  /* 0x00000000005a7805 */ /* 0x000fe4000001ff00 */
[----:B------:R-:W-:Y:S01]  /*0e40*/  CS2R R88, SRZ ;  /* 0x0000000000587805 */ /* 0x000fe2000001ff00 */
[----:B------:R-:W-:Y:S01]  /*0e50*/  @!UP0 ULDC UR11, c[0x0][0x9f0] ;  /* 0x00027c00000b8ab9 */ /* 0x000fe20000000800 */
        /* <DEDUP_REMOVED lines=27> */
[----:B------:R-:W-:Y:S01]  /*1010*/  MOV R4, UR11 ;  /* 0x0000000b00047c02 */ /* 0x000fe20008000f00 */
[----:B------:R-:W-:-:S03]  /*1020*/  UIADD3 UR4, UR11, -0x1, UR6 ;  /* 0xffffffff0b047890 */ /* 0x000fc6000fffe006 */
[-C--:B------:R-:W-:Y:S02]  /*1030*/  IABS R7, R4.reuse ;  /* 0x0000000400077213 */ /* 0x080fe40000000000 */
[----:B------:R-:W-:Y:S02]  /*1040*/  IABS R4, R4 ;  /* 0x0000000400047213 */ /* 0x000fe40000000000 */
[----:B------:R-:W0:Y:S01]  /*1050*/  I2F.RP R0, R7 ;  /* 0x0000000700007306 */ /* 0x000e220000209400 */
[----:B------:R-:W-:Y:S01]  /*1060*/  MOV R8, UR4 ;  /* 0x0000000400087c02 */ /* 0x000fe20008000f00 */
[----:B------:R-:W-:Y:S01]  /*1070*/  ULOP3.LUT UR4, UR4, UR11, URZ, 0x3c, !UPT ;  /* 0x0000000b04047292 */ /* 0x000fe2000f8e3c3f */
[----:B------:R-:W-:-:S05]  /*1080*/  IMAD.MOV R4, RZ, RZ, -R4 ;  /* 0x000000ffff047224 */ /* 0x000fca00078e0a04 */
[----:B------:R-:W-:Y:S01]  /*1090*/  ISETP.LE.AND P3, PT, RZ, UR4, PT ;  /* 0x00000004ff007c0c */ /* 0x000fe2000bf63270 */
[----:B0-----:R-:W0:Y:S02]  /*10a0*/  MUFU.RCP R0, R0 ;  /* 0x0000000000007308 */ /* 0x001e240000001000 */
[----:B0-----:R-:W-:Y:S01]  /*10b0*/  VIADD R2, R0, 0xffffffe ;  /* 0x0ffffffe00027836 */ /* 0x001fe20000000000 */
[----:B------:R-:W-:-:S05]  /*10c0*/  IABS R0, R8 ;  /* 0x0000000800007213 */ /* 0x000fca0000000000 */
[----:B------:R0:W2:Y:S02]  /*10d0*/  F2I.FTZ.U32.TRUNC.NTZ R3, R2 ;  /* 0x0000000200037305 */ /* 0x0000a4000021f000 */
[----:B0-----:R-:W-:Y:S02]  /*10e0*/  IMAD.MOV.U32 R2, RZ, RZ, RZ ;  /* 0x000000ffff027224 */ /* 0x001fe400078e00ff */
[----:B--2---:R-:W-:-:S04]  /*10f0*/  IMAD.MOV R10, RZ, RZ, -R3 ;  /* 0x000000ffff0a7224 */ /* 0x004fc800078e0a03 */
        /* <DEDUP_REMOVED lines=8> */
[----:B------:R-:W-:Y:S02]  /*1180*/  ISETP.NE.AND P2, PT, RZ, UR11, PT ;  /* 0x0000000bff007c0c */ /* 0x000fe4000bf45270 */
[----:B------:R-:W-:-:S13]  /*1190*/  ISETP.GE.U32.AND P1, PT, R0, R7, PT ;  /* 0x000000070000720c */ /* 0x000fda0003f26070 */
[----:B------:R-:W-:-:S05]  /*11a0*/  @P1 IADD3 R3, R3, 0x1, RZ ;  /* 0x0000000103031810 */ /* 0x000fca0007ffe0ff */
[----:B------:R-:W-:Y:S01]  /*11b0*/  @!P3 IMAD.MOV R3, RZ, RZ, -R3 ;  /* 0x000000ffff03b224 */ /* 0x000fe200078e0a03 */
[----:B------:R-:W-:-:S07]  /*11c0*/  @!P2 LOP3.LUT R3, RZ, UR11, RZ, 0x33, !PT ;  /* 0x0000000bff03ac12 */ /* 0x000fce000f8e33ff */
.L_x_4053:
        /* <DEDUP_REMOVED lines=17> */
[----:B------:R-:W-:-:S04]  /*12e0*/  IADD3 R5, R16, -R5, RZ ;  /* 0x8000000510057210 */ /* 0x000fc80007ffe0ff */
        /* <DEDUP_REMOVED lines=12> */
[----:B-1----:R-:W-:Y:S01]  /*13b0*/  ULEA UR5, UR44, UR7, 0x18 ;  /* 0x000000072c057291 */ /* 0x002fe2000f8ec03f */
[----:B------:R-:W-:Y:S01]  /*13c0*/  IMAD R4, R4, 0x10, R7 ;  /* 0x0000001004047824 */ /* 0x000fe200078e0207 */
        /* <DEDUP_REMOVED lines=11> */
.L_x_4055:
[----:B------:R-:W-:-:S04]  /*1480*/  SHF.L.U32 R2, RZ, 0x1f, RZ ;  /* 0x0000001fff027819 */ /* 0x000fc800000006ff */
[----:B------:R-:W0:Y:S02]  /*1490*/  SYNCS.PHASECHK.TRANS64.TRYWAIT P1, [UR5+0x28c50], R2 ;  /* 0x028c5002ff0075a7 */ /* 0x000e240008020145 */
[----:B0-----:R-:W-:Y:S05]  /*14a0*/  @!P1 BRA `(.L_x_4056) ;  /* 0x000000e8008c9947 */ /* 0x001fea0003800000 */
.L_x_4152:
        /* <DEDUP_REMOVED lines=39> */
.L_x_4057:
[----:B------:R-:W-:Y:S01]  /*1720*/  IADD3 R3, R3, -0x2, RZ ;  /* 0xfffffffe03037810 */ /* 0x000fe20007ffe0ff */
[----:B------:R-:W-:-:S03]  /*1730*/  UIADD3 UR4, UR5, 0x28c60, URZ ;  /* 0x00028c6005047890 */ /* 0x000fc6000fffe03f */
[----:B------:R-:W-:Y:S01]  /*1740*/  ISETP.GE.AND P1, PT, R3, R0, PT ;  /* 0x000000000300720c */ /* 0x000fe20003f26270 */
[----:B------:R-:W-:-:S09]  /*1750*/  UPRMT UR4, UR44, 0x654, UR4 ;  /* 0x000006542c047896 */ /* 0x000fd20008000004 */
[----:B------:R-:W-:Y:S01]  /*1760*/  SYNCS.ARRIVE.TRANS64.RED.A1T0 RZ, [UR4], RZ ;  /* 0x000000ffffff79a7 */ /* 0x000fe20008100404 */
[----:B------:R-:W-:Y:S02]  /*1770*/  UMOV UR4, URZ ;  /* 0x0000003f00047c82 */ /* 0x000fe40008000000 */
[----:B------:R-:W-:Y:S05]  /*1780*/  @!P1 BRA `(.L_x_4058) ;  /* 0x0000000800e09947 */ /* 0x000fea0003800000 */
[----:B------:R-:W-:Y:S01]  /*1790*/  IMAD.MOV.U32 R7, RZ, RZ, RZ ;  /* 0x000000ffff077224 */ /* 0x000fe200078e00ff */
[----:B------:R-:W-:-:S06]  /*17a0*/  UMOV UR4, URZ ;  /* 0x0000003f00047c82 */ /* 0x000fcc0008000000 */
.L_x_4064:
[----:B------:R-:W-:Y:S01]  /*17b0*/  BAR.SYNC.DEFER_BLOCKING 0xe, 0x100 ;  /* 0x0384000000007b1d */ /* 0x000fe20000010000 */
[----:B01----:R-:W-:Y:S01]  /*17c0*/  IMAD.U32 R5, RZ, RZ, UR4 ;  /* 0x00000004ff057e24 */ /* 0x003fe2000f8e00ff */
[----:B------:R-:W-:Y:S01]  /*17d0*/  UIADD3 UR4, UR4, 0x1, URZ ;  /* 0x0000000104047890 */ /* 0x000fe2000fffe03f */
[C---:B------:R-:W-:Y:S01]  /*17e0*/  ISETP.GT.AND P2, PT, R3.reuse, R0, PT ;  /* 0x000000000300720c */ /* 0x040fe20003f44270 */
[----:B------:R-:W-:Y:S02]  /*17f0*/  VIADD R3, R3, 0xffffffff ;  /* 0xffffffff03037836 */ /* 0x000fe40000000000 */
[----:B------:R-:W-:Y:S01]  /*1800*/  LEA R2, R5, R4, 0x6 ;  /* 0x0000000405027211 */ /* 0x000fe200078e30ff */
[----:B------:R-:W-:-:S03]  /*1810*/  UISETP.NE.AND UP0, UPT, UR4, 0x2, UPT ;  /* 0x000000020400788c */ /* 0x000fc6000bf05270 */
        /* <DEDUP_REMOVED lines=136> */
.L_x_4059:
[----:B------:R-:W-:Y:S01]  /*20a0*/  ULEA UR7, UR4, UR5, 0x3 ;  /* 0x0000000504077291 */ /* 0x000fe2000f8e183f */
[----:B------:R-:W-:-:S08]  /*20b0*/  SHF.L.U32 R2, R7, 0x1f, RZ ;  /* 0x0000001f07027819 */ /* 0x000fd000000006ff */
[----:B------:R0:W1:Y:S01]  /*20c0*/  SYNCS.PHASECHK.TRANS64.TRYWAIT P1, [UR7+0x28c50], R2 ;  /* 0x028c5002ff0075a7 */ /* 0x0000620008020147 */
[----:B------:R-:W-:Y:S05]  /*20d0*/  @!P0 BRA `(.L_x_4060) ;  /* 0x0000000000048947 */ /* 0x000fea0003800000 */
[----:B------:R-:W-:Y:S01]  /*20e0*/  BPT.TRAP 0x1 ;  /* 0x000000040000795c */ /* 0x000fe20000300000 */
.L_x_4060:
[----:B-1----:R-:W-:Y:S05]  /*20f0*/  @P1 BRA `(.L_x_4061) ;  /* 0x0000000000081947 */ /* 0x002fea0003800000 */
[----:B------:R-:W1:Y:S02]  /*2100*/  SYNCS.PHASECHK.TRANS64.TRYWAIT P1, [UR7+0x28c50], R2 ;  /* 0x028c5002ff0075a7 */ /* 0x000e640008020147 */
[----:B-1----:R-:W-:Y:S05]  /*2110*/  @!P1 BRA `(.L_x_4062) ;  /* 0x000000dc00889947 */ /* 0x002fea0003800000 */
.L_x_4061:
        /* <DEDUP_REMOVED lines=26> */
.L_x_4063:
[----:B------:R-:W-:-:S04]  /*22c0*/  UIADD3 UR7, UR7, 0x28c60, URZ ;  /* 0x00028c6007077890 */ /* 0x000fc8000fffe03f */
[----:B------:R-:W-:-:S09]  /*22d0*/  UPRMT UR7, UR44, 0x654, UR7 ;  /* 0x000006542c077896 */ /* 0x000fd20008000007 */
[----:B------:R-:W-:Y:S01]  /*22e0*/  SYNCS.ARRIVE.TRANS64.RED.A1T0 RZ, [UR7], RZ ;  /* 0x000000ffffff79a7 */ /* 0x000fe20008100407 */
[----:B------:R-:W-:Y:S05]  /*22f0*/  @P2 BRA `(.L_x_4064) ;  /* 0xfffffff4002c2947 */ /* 0x000fea000383ffff */
[----:B------:R-:W-:-:S12]  /*2300*/  USHF.L.U32 UR4, UR4, 0x6, URZ ;  /* 0x0000000604047899 */ /* 0x000fd8000800063f */
.L_x_4058:
[----:B------:R-:W-:Y:S01]  /*2310*/  BAR.SYNC.DEFER_BLOCKING 0xe, 0x100 ;  /* 0x0384000000007b1d */ /* 0x000fe20000010000 */
[----:B------:R-:W-:Y:S01]  /*2320*/  VIADD R4, R4, UR4 ;  /* 0x0000000404047c36 */ /* 0x000fe20008000000 */
[----:B------:R-:W-:Y:S01]  /*2330*/  PLOP3.LUT P0, PT, PT, PT, PT, 0x8, 0x0 ;  /* 0x000000000000781c */ /* 0x000fe20003f0e170 */
[----:B------:R-:W-:Y:S01]  /*2340*/  IMAD.MOV.U32 R6, RZ, RZ, RZ ;  /* 0x000000ffff067224 */ /* 0x000fe200078e00ff */
[----:B01----:R-:W-:Y:S02]  /*2350*/  MOV R5, RZ ;  /* 0x000000ff00057202 */ /* 0x003fe40000000f00 */
[----:B------:R-:W-:-:S05]  /*2360*/  LEA R4, R4, UR5, 0x2 ;  /* 0x0000000504047c11 */ /* 0x000fca000f8e10ff */
        /* <DEDUP_REMOVED lines=132> */
.L_x_4052:
[----:B------:R-:W-:Y:S01]  /*2bb0*/  ULDC UR4, c[0x0][0x448] ;  /* 0x0001120000047ab9 */ /* 0x000fe20000000800 */
[----:B------:R-:W-:Y:S02]  /*2bc0*/  ULEA UR7, UR7, 0x3f, 0x6 ;  /* 0x0000003f07077891 */ /* 0x000fe4000f8e303f */
[----:B------:R-:W-:Y:S01]  /*2bd0*/  UISETP.NE.AND UP0, UPT, UR4, 0x1, UPT ;  /* 0x000000010400788c */ /* 0x000fe2000bf05270 */
[----:B------:R-:W-:Y:S01]  /*2be0*/  ULDC UR8, c[0x0][0x288] ;  /* 0x0000a20000087ab9 */ /* 0x000fe20000000800 */
[----:B------:R-:W-:Y:S02]  /*2bf0*/  ULOP3.LUT UR40, UR9, 0xffff, URZ, 0xc0, !UPT ;  /* 0x0000ffff09287892 */ /* 0x000fe4000f8ec03f */
[----:B------:R-:W-:Y:S02]  /*2c00*/  UIADD3 UR8, -UR8, 0x40, URZ ;  /* 0x0000004008087890 */ /* 0x000fe4000fffe13f */
[----:B------:R-:W-:Y:S02]  /*2c10*/  UP2UR UR45, UPR, URZ, 0x1 ;  /* 0x000000013f2d7883 */ /* 0x000fe40008000000 */
[----:B------:R-:W-:-:S03]  /*2c20*/  UIMAD UR8, UR41, UR10, UR8 ;  /* 0x0000000a290872a4 */ /* 0x000fc6000f8e0208 */
[----:B------:R-:W-:Y:S01]  /*2c30*/  @UP0 ULDC UR4, c[0x0][0x44c] ;  /* 0x0001130000040ab9 */ /* 0x000fe20000000800 */
[----:B------:R-:W-:Y:S01]  /*2c40*/  @UP0 ULDC UR11, c[0x0][0x450] ;  /* 0x00011400000b0ab9 */ /* 0x000fe20000000800 */
[----:B------:R-:W-:-:S04]  /*2c50*/  UIMAD.WIDE.U32 UR4, UR7, UR4, URZ ;  /* 0x00000004070472a5 */ /* 0x000fc8000f8e003f */
[----:B------:R-:W-:Y:S02]  /*2c60*/  @UP0 USHF.R.U32.HI UR7, URZ, UR11, UR5 ;  /* 0x0000000b3f070299 */ /* 0x000fe40008011605 */
[----:B------:R-:W-:Y:S02]  /*2c70*/  USHF.R.U32.HI UR11, URZ, 0x10, UR9 ;  /* 0x000000103f0b7899 */ /* 0x000fe40008011609 */
[----:B------:R-:W-:Y:S02]  /*2c80*/  UIADD3 UR7, UR8, UR7, URZ ;  /* 0x0000000708077290 */ /* 0x000fe4000fffe03f */
[----:B------:R-:W-:Y:S02]  /*2c90*/  UISETP.NE.AND UP1, UPT, UR11, URZ, UPT ;  /* 0x0000003f0b00728c */ /* 0x000fe4000bf25270 */
[----:B------:R-:W-:-:S04]  /*2ca0*/  USHF.R.S32.HI UR4, URZ, 0x1f, UR7 ;  /* 0x0000001f3f047899 */ /* 0x000fc80008011407 */
[----:B------:R-:W-:-:S04]  /*2cb0*/  ULEA.HI UR4, UR4, UR7, URZ, 0x6 ;  /* 0x0000000704047291 */ /* 0x000fc8000f8f303f */
[----:B------:R-:W-:Y:S01]  /*2cc0*/  USHF.R.S32.HI UR4, URZ, 0x6, UR4 ;  /* 0x000000063f047899 */ /* 0x000fe20008011404 */
[----:B------:R-:W-:-:S03]  /*2cd0*/  @!UP1 ULDC UR11, c[0x0][0x9f0] ;  /* 0x00027c00000b9ab9 */ /* 0x000fc60000000800 */
[----:B------:R-:W-:-:S04]  /*2ce0*/  UISETP.LT.AND UP0, UPT, UR6, UR4, UPT ;  /* 0x000000040600728c */ /* 0x000fc8000bf01270 */
[----:B------:R-:W-:-:S03]  /*2cf0*/  USEL UR10, UR6, UR4, UP0 ;  /* 0x00000004060a7287 */ /* 0x000fc60008000000 */
[----:B------:R-:W-:Y:S01]  /*2d00*/  UMOV UR4, URZ ;  /* 0x0000003f00047c82 */ /* 0x000fe20008000000 */
[----:B------:R-:W-:-:S06]  /*2d10*/  UISETP.GE.AND UP0, UPT, UR10, 0x1, UPT ;  /* 0x000000010a00788c */ /* 0x000fcc000bf06270 */
        /* <DEDUP_REMOVED lines=15> */
[----:B0-----:R-:W-:-:S02]  /*2e10*/  IADD3 R2, R0, 0xffffffe, RZ ;  /* 0x0ffffffe00027810 */ /* 0x001fc40007ffe0ff */
[----:B------:R-:W-:-:S04]  /*2e20*/  IADD3 R0, RZ, -R5, RZ ;  /* 0x80000005ff007210 */ /* 0x000fc80007ffe0ff */
        /* <DEDUP_REMOVED lines=18> */
.L_x_4065:
[----:B------:R-:W-:Y:S01]  /*2f50*/  UIMAD UR40, UR40, UR4, URZ ;  /* 0x00000004282872a4 */ /* 0x000fe2000f8e023f */
[----:B------:R-:W-:Y:S01]  /*2f60*/  IMAD.U32 R0, RZ, RZ, UR10 ;  /* 0x0000000aff007e24 */ /* 0x000fe2000f8e00ff */
[----:B------:R-:W-:Y:S01]  /*2f70*/  PLOP3.LUT P0, PT, PT, PT, PT, 0x80, 0x0 ;  /* 0x000000000000781c */ /* 0x000fe20003f0f070 */
[----:B------:R-:W-:Y:S01]  /*2f80*/  IMAD.U32 R3, RZ, RZ, UR4 ;  /* 0x00000004ff037e24 */ /* 0x000fe2000f8e00ff */
[----:B------:R-:W-:Y:S01]  /*2f90*/  MOV R5, RZ ;  /* 0x000000ff00057202 */ /* 0x000fe20000000f00 */
[----:B------:R-:W-:Y:S01]  /*2fa0*/  IMAD.MOV.U32 R6, RZ, RZ, RZ ;  /* 0x000000ffff067224 */ /* 0x000fe200078e00ff */
[----:B------:R-:W-:Y:S02]  /*2fb0*/  CS2R R150, SRZ ;  /* 0x0000000000967805 */ /* 0x000fe4000001ff00 */
        /* <DEDUP_REMOVED lines=68> */
[----:B------:R-:W-:Y:S01]  /*3400*/  SHF.R.S32.HI R17, RZ, 0x1f, R16 ;  /* 0x0000001fff117819 */ /* 0x000fe20000011410 */
[----:B------:R-:W-:Y:S02]  /*3410*/  UMOV UR39, 0x400 ;  /* 0x0000040000277882 */ /* 0x000fe40000000000 */
[----:B-1----:R-:W-:Y:S01]  /*3420*/  ULEA UR39, UR44, UR39, 0x18 ;  /* 0x000000272c277291 */ /* 0x002fe2000f8ec03f */
        /* <DEDUP_REMOVED lines=32> */
.L_x_4066:
        /* <DEDUP_REMOVED lines=11> */
.L_x_4153:
[----:B------:R-:W-:Y:S01]  /*36e0*/  ULOP3.LUT UR4, UR43, 0x1, URZ, 0xfc, !UPT ;  /* 0x000000012b047892 */ /* 0x000fe2000f8efc3f */
[----:B0-----:R-:W-:Y:S02]  /*36f0*/  LOP3.LUT R0, R5, 0x7ffffffc, RZ, 0xc0, !PT ;  /* 0x7ffffffc05007812 */ /* 0x001fe400078ec0ff */
[----:B------:R-:W-:Y:S02]  /*3700*/  LEA.HI R7, R7, R6, RZ, 0x3 ;  /* 0x0000000607077211 */ /* 0x000fe400078f18ff */
[----:B------:R-:W-:Y:S01]  /*3710*/  IADD3 R2, -R2, R19, RZ ;  /* 0x0000001302027210 */ /* 0x000fe20007ffe1ff */
[----:B------:R-:W-:Y:S01]  /*3720*/  IMAD.U32 R5, RZ, RZ, UR4 ;  /* 0x00000004ff057e24 */ /* 0x000fe2000f8e00ff */
[----:B------:R-:W-:Y:S01]  /*3730*/  LOP3.LUT R7, R7, 0xfffffff8, RZ, 0xc0, !PT ;  /* 0xfffffff807077812 */ /* 0x000fe200078ec0ff */
[----:B------:R-:W-:Y:S01]  /*3740*/  IMAD.IADD R0, R3, 0x1, -R0 ;  /* 0x0000000103007824 */ /* 0x000fe200078e0a00 */
[----:B------:R-:W-:Y:S02]  /*3750*/  LEA.HI R3, R4, R3, RZ, 0x5 ;  /* 0x0000000304037211 */ /* 0x000fe400078f28ff */
        /* <DEDUP_REMOVED lines=8> */
.L_x_4068:
[----:B------:R0:W1:Y:S01]  /*37e0*/  SYNCS.PHASECHK.TRANS64.TRYWAIT P1, [UR39+0x28c30], R13 ;  /* 0x028c300dff0075a7 */ /* 0x0000620008020167 */
[----:B------:R-:W-:Y:S05]  /*37f0*/  @!P0 BRA `(.L_x_4069) ;  /* 0x0000000000048947 */ /* 0x000fea0003800000 */
[----:B------:R-:W-:Y:S01]  /*3800*/  BPT.TRAP 0x1 ;  /* 0x000000040000795c */ /* 0x000fe20000300000 */
.L_x_4069:
[----:B-1----:R-:W-:Y:S05]  /*3810*/  @P1 BRA `(.L_x_4070) ;  /* 0x0000000000081947 */ /* 0x002fea0003800000 */
[----:B------:R-:W1:Y:S02]  /*3820*/  SYNCS.PHASECHK.TRANS64.TRYWAIT P1, [UR39+0x28c30], R13 ;  /* 0x028c300dff0075a7 */ /* 0x000e640008020167 */
[----:B-1----:R-:W-:Y:S05]  /*3830*/  @!P1 BRA `(.L_x_4071) ;  /* 0x000000c400f09947 */ /* 0x002fea0003800000 */
.L_x_4070:
        /* <DEDUP_REMOVED lines=39> */
.L_x_4072:
[----:B------:R-:W2:Y:S01]  /*3ab0*/  S2R R5, SR_CTAID.X ;  /* 0x0000000000057919 */ /* 0x000ea20000002500 */
[----:B------:R-:W-:Y:S01]  /*3ac0*/  LEA.HI R3, R17, R16, RZ, 0x2 ;  /* 0x0000001011037211 */ /* 0x000fe200078f10ff */
[----:B------:R-:W-:Y:S01]  /*3ad0*/  UISETP.NE.AND UP0, UPT, UR45, URZ, UPT ;  /* 0x0000003f2d00728c */ /* 0x000fe2000bf05270 */
[----:B------:R-:W-:Y:S02]  /*3ae0*/  ULDC UR7, c[0x0][0x9d8] ;  /* 0x0002760000077ab9 */ /* 0x000fe40000000800 */
[----:B------:R-:W-:Y:S01]  /*3af0*/  LOP3.LUT R3, R3, 0xfffffffc, RZ, 0xc0, !PT ;  /* 0xfffffffc03037812 */ /* 0x000fe200078ec0ff */
[----:B------:R-:W-:Y:S01]  /*3b00*/  FMUL.FTZ R26, R26, UR7 ;  /* 0x000000071a1a7c20 */ /* 0x000fe20008410000 */
[----:B------:R-:W-:Y:S01]  /*3b10*/  FMUL.FTZ R27, R27, UR7 ;  /* 0x000000071b1b7c20 */ /* 0x000fe20008410000 */
[----:B------:R-:W-:Y:S01]  /*3b20*/  PLOP3.LUT P1, PT, PT, PT, UP0, 0x80, 0x0 ;  /* 0x000000000000781c */ /* 0x000fe20003f2f008 */
[----:B------:R-:W-:Y:S01]  /*3b30*/  ULDC UR10, c[0x0][0x2f0] ;  /* 0x0000bc00000a7ab9 */ /* 0x000fe20000000800 */
[----:B------:R-:W-:Y:S01]  /*3b40*/  IMAD.IADD R3, R16, 0x1, -R3 ;  /* 0x0000000110037824 */ /* 0x000fe200078e0a03 */
[----:B------:R-:W-:Y:S01]  /*3b50*/  PLOP3.LUT P2, PT, PT, PT, UP0, 0x80, 0x0 ;  /* 0x000000000000781c */ /* 0x000fe20003f4f008 */
[----:B------:R-:W-:Y:S01]  /*3b60*/  FMUL.FTZ R30, R30, UR7 ;  /* 0x000000071e1e7c20 */ /* 0x000fe20008410000 */
[----:B------:R-:W-:Y:S01]  /*3b70*/  @UP0 ULDC UR4, c[0x0][0x44c] ;  /* 0x0001130000040ab9 */ /* 0x000fe20000000800 */
[----:B------:R-:W-:Y:S01]  /*3b80*/  ULDC UR6, c[0x0][0x288] ;  /* 0x0000a20000067ab9 */ /* 0x000fe20000000800 */
[----:B-1----:R-:W-:Y:S01]  /*3b90*/  LEA.HI R4, R3, R3, RZ, 0x1 ;  /* 0x0000000303047211 */ /* 0x002fe200078f08ff */
[----:B------:R-:W1:Y:S01]  /*3ba0*/  MUFU.TANH R26, R26 ;  /* 0x0000001a001a7308 */ /* 0x000e620000002400 */
[----:B------:R-:W-:Y:S01]  /*3bb0*/  MOV R8, UR6 ;  /* 0x0000000600087c02 */ /* 0x000fe20008000f00 */
[----:B------:R-:W-:Y:S01]  /*3bc0*/  FMUL.FTZ R31, R31, UR7 ;  /* 0x000000071f1f7c20 */ /* 0x000fe20008410000 */
[----:B------:R-:W-:Y:S01]  /*3bd0*/  LOP3.LUT R4, R4, 0x1ffffffe, RZ, 0xc0, !PT ;  /* 0x1ffffffe04047812 */ /* 0x000fe200078ec0ff */
[----:B------:R-:W-:Y:S01]  /*3be0*/  FMUL.FTZ R34, R34, UR7 ;  /* 0x0000000722227c20 */ /* 0x000fe20008410000 */
[----:B------:R-:W-:Y:S01]  /*3bf0*/  FMUL.FTZ R35, R35, UR7 ;  /* 0x0000000723237c20 */ /* 0x000fe20008410000 */
[----:B------:R-:W-:Y:S01]  /*3c00*/  FMUL.FTZ R28, R28, UR7 ;  /* 0x000000071c1c7c20 */ /* 0x000fe20008410000 */
[----:B------:R-:W-:Y:S01]  /*3c10*/  FMUL.FTZ R38, R38, UR7 ;  /* 0x0000000726267c20 */ /* 0x000fe20008410000 */
[----:B------:R-:W-:Y:S01]  /*3c20*/  IMAD.IADD R4, R3, 0x1, -R4 ;  /* 0x0000000103047824 */ /* 0x000fe200078e0a04 */
[----:B------:R1:W3:Y:S01]  /*3c30*/  MUFU.TANH R7, R27 ;  /* 0x0000001b00077308 */ /* 0x0002e20000002400 */
[----:B------:R-:W-:Y:S01]  /*3c40*/  FMUL.FTZ R39, R39, UR7 ;  /* 0x0000000727277c20 */ /* 0x000fe20008410000 */
[----:B------:R-:W-:Y:S01]  /*3c50*/  FMUL.FTZ R42, R42, UR7 ;  /* 0x000000072a2a7c20 */ /* 0x000fe20008410000 */
[----:B------:R-:W-:Y:S01]  /*3c60*/  FMUL.FTZ R43, R43, UR7 ;  /* 0x000000072b2b7c20 */ /* 0x000fe20008410000 */
[----:B------:R-:W-:Y:S01]  /*3c70*/  FMUL.FTZ R46, R46, UR7 ;  /* 0x000000072e2e7c20 */ /* 0x000fe20008410000 */
[----:B------:R-:W-:Y:S01]  /*3c80*/  FMUL.FTZ R47, R47, UR7 ;  /* 0x000000072f2f7c20 */ /* 0x000fe20008410000 */
[----:B------:R-:W-:Y:S01]  /*3c90*/  FMUL.FTZ R50, R50, UR7 ;  /* 0x0000000732327c20 */ /* 0x000fe20008410000 */
[----:B--2---:R-:W-:Y:S01]  /*3ca0*/  LEA R3, R5, R0, 0x6 ;  /* 0x0000000005037211 */ /* 0x004fe200078e30ff */
[----:B------:R-:W2:Y:S01]  /*3cb0*/  MUFU.TANH R30, R30 ;  /* 0x0000001e001e7308 */ /* 0x000ea20000002400 */
[----:B------:R-:W-:Y:S01]  /*3cc0*/  FMUL.FTZ R51, R51, UR7 ;  /* 0x0000000733337c20 */ /* 0x000fe20008410000 */
[----:B------:R-:W-:Y:S01]  /*3cd0*/  FMUL.FTZ R54, R54, UR7 ;  /* 0x0000000736367c20 */ /* 0x000fe20008410000 */
[----:B------:R-:W-:Y:S01]  /*3ce0*/  FMUL.FTZ R55, R55, UR7 ;  /* 0x0000000737377c20 */ /* 0x000fe20008410000 */
[----:B------:R-:W-:-:S02]  /*3cf0*/  IMAD R12, R4, 0x8, R3 ;  /* 0x00000008040c7824 */ /* 0x000fc400078e0203 */
[----:B------:R-:W-:Y:S01]  /*3d00*/  FMUL.FTZ R24, R24, UR7 ;  /* 0x0000000718187c20 */ /* 0x000fe20008410000 */
[----:B------:R-:W-:Y:S01]  /*3d10*/  FMUL.FTZ R25, R25, UR7 ;  /* 0x0000000719197c20 */ /* 0x000fe20008410000 */
[----:B------:R-:W-:Y:S01]  /*3d20*/  FMUL.FTZ R29, R29, UR7 ;  /* 0x000000071d1d7c20 */ /* 0x000fe20008410000 */
[----:B------:R-:W-:Y:S01]  /*3d30*/  @P1 IMAD.HI.U32 R4, R12, UR4, RZ ;  /* 0x000000040c041c27 */ /* 0x000fe2000f8e00ff */
[----:B------:R-:W-:Y:S01]  /*3d40*/  @UP0 ULDC UR4, c[0x0][0x450] ;  /* 0x0001140000040ab9 */ /* 0x000fe20000000800 */
[----:B------:R-:W4:Y:S02]  /*3d50*/  MUFU.TANH R31, R31 ;  /* 0x0000001f001f7308 */ /* 0x000f240000002400 */
[----:B------:R-:W-:Y:S01]  /*3d60*/  FMUL.FTZ R32, R32, UR7 ;  /* 0x0000000720207c20 */ /* 0x000fe20008410000 */
[----:B------:R-:W-:Y:S01]  /*3d70*/  IMAD.MOV.U32 R3, RZ, RZ, R12 ;  /* 0x000000ffff037224 */ /* 0x000fe200078e000c */
[----:B------:R-:W-:Y:S01]  /*3d80*/  @P2 SHF.R.U32.HI R3, RZ, UR4, R4 ;  /* 0x00000004ff032c19 */ /* 0x000fe20008011604 */
[----:B------:R-:W-:Y:S01]  /*3d90*/  UMOV UR4, 0xffffffc0 ;  /* 0xffffffc000047882 */ /* 0x000fe20000000000 */
[----:B------:R-:W-:Y:S01]  /*3da0*/  FMUL.FTZ R33, R33, UR7 ;  /* 0x0000000721217c20 */ /* 0x000fe20008410000 */
[----:B------:R-:W-:Y:S01]  /*3db0*/  UIMAD UR4, UR46, UR4, 0x40 ;  /* 0x000000402e0474a4 */ /* 0x000fe2000f8e0204 */
[----:B------:R-:W-:Y:S01]  /*3dc0*/  FMUL.FTZ R36, R36, UR7 ;  /* 0x0000000724247c20 */ /* 0x000fe20008410000 */
[----:B------:R-:W5:Y:S01]  /*3dd0*/  SHFL.IDX PT, R6, R3, 0x1, 0x1c1f ;  /* 0x003c1f0003067f89 */ /* 0x000f6200000e0000 */
[----:B------:R-:W0:Y:S01]  /*3de0*/  MUFU.TANH R34, R34 ;  /* 0x0000002200227308 */ /* 0x000e220000002400 */
[----:B------:R-:W-:Y:S01]  /*3df0*/  UIADD3 UR5, UR4, 0x1, URZ ;  /* 0x0000000104057890 */ /* 0x000fe2000fffe03f */
[----:B------:R-:W-:Y:S01]  /*3e00*/  FMUL.FTZ R37, R37, UR7 ;  /* 0x0000000725257c20 */ /* 0x000fe20008410000 */
[----:B------:R-:W-:Y:S01]  /*3e10*/  UIMAD UR4, UR41, UR10, UR4 ;  /* 0x0000000a290472a4 */ /* 0x000fe2000f8e0204 */
[----:B------:R-:W0:Y:S01]  /*3e20*/  SHFL.IDX PT, R3, R3, RZ, 0x1c1f ;  /* 0x001c1fff03037589 */ /* 0x000e2200000e0000 */
[----:B------:R-:W-:Y:S01]  /*3e30*/  UIMAD UR5, UR41, UR10, UR5 ;  /* 0x0000000a290572a4 */ /* 0x000fe2000f8e0205 */
[----:B------:R-:W-:Y:S01]  /*3e40*/  FMUL.FTZ R40, R40, UR7 ;  /* 0x0000000728287c20 */ /* 0x000fe20008410000 */
[----:B------:R-:W-:Y:S01]  /*3e50*/  FMUL.FTZ R41, R41, UR7 ;  /* 0x0000000729297c20 */ /* 0x000fe20008410000 */
[----:B------:R3:W-:Y:S01]  /*3e60*/  MUFU.TANH R9, R28 ;  /* 0x0000001c00097308 */ /* 0x0007e20000002400 */
[----:B------:R-:W-:Y:S01]  /*3e70*/  IADD3 R4, -R11, UR4, RZ ;  /* 0x000000040b047c10 */ /* 0x000fe2000fffe1ff */
[----:B------:R-:W-:Y:S01]  /*3e80*/  FMUL.FTZ R44, R44, UR7 ;  /* 0x000000072c2c7c20 */ /* 0x000fe20008410000 */
[----:B------:R-:W-:Y:S01]  /*3e90*/  IADD3 R5, -R8, UR5, -R11 ;  /* 0x0000000508057c10 */ /* 0x000fe2000fffe90b */
[----:B------:R-:W-:Y:S01]  /*3ea0*/  FMUL.FTZ R45, R45, UR7 ;  /* 0x000000072d2d7c20 */ /* 0x000fe20008410000 */
[----:B------:R-:W-:Y:S01]  /*3eb0*/  FMUL.FTZ R48, R48, UR7 ;  /* 0x0000000730307c20 */ /* 0x000fe20008410000 */
[----:B------:R-:W-:Y:S01]  /*3ec0*/  FMUL.FTZ R49, R49, UR7 ;  /* 0x0000000731317c20 */ /* 0x000fe20008410000 */
[----:B------:R-:W-:Y:S01]  /*3ed0*/  FMUL.FTZ R52, R52, UR7 ;  /* 0x0000000734347c20 */ /* 0x000fe20008410000 */
[----:B------:R-:W0:Y:S01]  /*3ee0*/  MUFU.TANH R35, R35 ;  /* 0x0000002300237308 */ /* 0x000e220000002400 */
[----:B------:R-:W-:Y:S01]  /*3ef0*/  FMUL.FTZ R53, R53, UR7 ;  /* 0x0000000735357c20 */ /* 0x000fe20008410000 */
[----:B------:R-:W-:Y:S01]  /*3f00*/  ULDC UR7, c[0x0][0x988] ;  /* 0x0002620000077ab9 */ /* 0x000fe20000000800 */
[----:B------:R-:W-:Y:S01]  /*3f10*/  UIADD3 UR4, UR39, 0x28c40, URZ ;  /* 0x00028c4027047890 */ /* 0x000fe2000fffe03f */
[----:B-----5:R-:W-:-:S04]  /*3f20*/  VIADDMNMX R6, R6, R5, R4, PT ;  /* 0x0000000506067246 */ /* 0x020fc80003800104 */
[----:B------:R-:W5:Y:S01]  /*3f30*/  MUFU.TANH R38, R38 ;  /* 0x0000002600267308 */ /* 0x000f620000002400 */
[----:B------:R-:W-:Y:S01]  /*3f40*/  UPRMT UR4, UR44, 0x654, UR4 ;  /* 0x000006542c047896 */ /* 0x000fe20008000004 */
[C---:B------:R-:W-:Y:S02]  /*3f50*/  ISETP.GT.AND P1, PT, R6.reuse, RZ, PT ;  /* 0x000000ff0600720c */ /* 0x040fe40003f24270 */
[C---:B------:R-:W-:Y:S02]  /*3f60*/  ISETP.GT.AND P2, PT, R6.reuse, 0x1, PT ;  /* 0x000000010600780c */ /* 0x040fe40003f44270 */
[----:B------:R-:W-:Y:S02]  /*3f70*/  ISETP.GT.AND P3, PT, R6, 0x8, PT ;  /* 0x000000080600780c */ /* 0x000fe40003f64270 */
[----:B------:R-:W5:Y:S01]  /*3f80*/  MUFU.TANH R39, R39 ;  /* 0x0000002700277308 */ /* 0x000f620000002400 */
[----:B-1----:R-:W-:Y:S01]  /*3f90*/  FSEL R27, R26, -INF , P1 ;  /* 0xff8000001a1b7808 */ /* 0x002fe20000800000 */
[----:B------:R-:W-:Y:S01]  /*3fa0*/  SYNCS.ARRIVE.TRANS64.RED.A1T0 RZ, [UR4], RZ ;  /* 0x000000ffffff79a7 */ /* 0x000fe20008100404 */
[----:B---3--:R-:W-:-:S02]  /*3fb0*/  FSEL R28, R7, -INF , P2 ;  /* 0xff800000071c7808 */ /* 0x008fc40001000000 */
[----:B------:R-:W-:Y:S02]  /*3fc0*/  ISETP.GT.AND P1, PT, R6, 0x9, PT ;  /* 0x000000090600780c */ /* 0x000fe40003f24270 */
[----:B--2---:R-:W-:Y:S01]  /*3fd0*/  FSEL R30, R30, -INF , P3 ;  /* 0xff8000001e1e7808 */ /* 0x004fe20001800000 */
[----:B------:R-:W1:Y:S01]  /*3fe0*/  MUFU.TANH R42, R42 ;  /* 0x0000002a002a7308 */ /* 0x000e620000002400 */
[----:B------:R-:W-:Y:S02]  /*3ff0*/  FMNMX.FTZ R7, R27, R28, !PT ;  /* 0x0000001c1b077209 */ /* 0x000fe40007810000 */
[----:B------:R-:W-:Y:S02]  /*4000*/  ISETP.GT.AND P2, PT, R6, 0x10, PT ;  /* 0x000000100600780c */ /* 0x000fe40003f44270 */
[----:B----4-:R-:W-:Y:S02]  /*4010*/  FSEL R31, R31, -INF , P1 ;  /* 0xff8000001f1f7808 */ /* 0x010fe40000800000 */
[----:B------:R-:W-:Y:S01]  /*4020*/  FMNMX.FTZ R8, R30, R7, !PT ;  /* 0x000000071e087209 */ /* 0x000fe20007810000 */
[----:B------:R-:W2:Y:S01]  /*4030*/  MUFU.TANH R43, R43 ;  /* 0x0000002b002b7308 */ /* 0x000ea20000002400 */
[----:B------:R-:W-:-:S02]  /*4040*/  ISETP.GT.AND P1, PT, R6, 0x11, PT ;  /* 0x000000110600780c */ /* 0x000fc40003f24270 */
[----:B0-----:R-:W-:Y:S02]  /*4050*/  FSEL R34, R34, -INF , P2 ;  /* 0xff80000022227808 */ /* 0x001fe40001000000 */
[----:B------:R-:W-:Y:S02]  /*4060*/  FMNMX.FTZ R7, R31, R8, !PT ;  /* 0x000000081f077209 */ /* 0x000fe40007810000 */
[----:B------:R-:W-:Y:S01]  /*4070*/  ISETP.GT.AND P2, PT, R6, 0x18, PT ;  /* 0x000000180600780c */ /* 0x000fe20003f44270 */
[----:B------:R-:W0:Y:S01]  /*4080*/  MUFU.TANH R46, R46 ;  /* 0x0000002e002e7308 */ /* 0x000e220000002400 */
[----:B------:R-:W-:Y:S02]  /*4090*/  FSEL R35, R35, -INF , P1 ;  /* 0xff80000023237808 */ /* 0x000fe40000800000 */
[----:B------:R-:W-:Y:S02]  /*40a0*/  FMNMX.FTZ R8, R34, R7, !PT ;  /* 0x0000000722087209 */ /* 0x000fe40007810000 */
[----:B------:R-:W-:-:S02]  /*40b0*/  ISETP.GT.AND P1, PT, R6, 0x19, PT ;  /* 0x000000190600780c */ /* 0x000fc40003f24270 */
[----:B-----5:R-:W-:Y:S01]  /*40c0*/  FSEL R38, R38, -INF , P2 ;  /* 0xff80000026267808 */ /* 0x020fe20001000000 */
[----:B------:R-:W3:Y:S01]  /*40d0*/  MUFU.TANH R47, R47 ;  /* 0x0000002f002f7308 */ /* 0x000ee20000002400 */
[----:B------:R-:W-:Y:S02]  /*40e0*/  FMNMX.FTZ R7, R35, R8, !PT ;  /* 0x0000000823077209 */ /* 0x000fe40007810000 */
[----:B------:R-:W-:Y:S02]  /*40f0*/  ISETP.GT.AND P2, PT, R6, 0x20, PT ;  /* 0x000000200600780c */ /* 0x000fe40003f44270 */
[----:B------:R-:W-:Y:S02]  /*4100*/  FSEL R39, R39, -INF , P1 ;  /* 0xff80000027277808 */ /* 0x000fe40000800000 */
[----:B------:R-:W-:Y:S01]  /*4110*/  FMNMX.FTZ R8, R38, R7, !PT ;  /* 0x0000000726087209 */ /* 0x000fe20007810000 */
[----:B------:R-:W4:Y:S01]  /*4120*/  MUFU.TANH R50, R50 ;  /* 0x0000003200327308 */ /* 0x000f220000002400 */
[----:B------:R-:W-:-:S02]  /*4130*/  ISETP.GT.AND P1, PT, R6, 0x21, PT ;  /* 0x000000210600780c */ /* 0x000fc40003f24270 */
[----:B-1----:R-:W-:Y:S02]  /*4140*/  FSEL R42, R42, -INF , P2 ;  /* 0xff8000002a2a7808 */ /* 0x002fe40001000000 */
[----:B------:R-:W-:Y:S02]  /*4150*/  FMNMX.FTZ R7, R39, R8, !PT ;  /* 0x0000000827077209 */ /* 0x000fe40007810000 */
[----:B------:R-:W-:Y:S01]  /*4160*/  ISETP.GT.AND P2, PT, R6, 0x28, PT ;  /* 0x000000280600780c */ /* 0x000fe20003f44270 */
[----:B------:R-:W1:Y:S01]  /*4170*/  MUFU.TANH R51, R51 ;  /* 0x0000003300337308 */ /* 0x000e620000002400 */
[----:B--2---:R-:W-:Y:S02]  /*4180*/  FSEL R43, R43, -INF , P1 ;  /* 0xff8000002b2b7808 */ /* 0x004fe40000800000 */
[----:B------:R-:W-:Y:S02]  /*4190*/  FMNMX.FTZ R8, R42, R7, !PT ;  /* 0x000000072a087209 */ /* 0x000fe40007810000 */
[----:B------:R-:W-:-:S02]  /*41a0*/  ISETP.GT.AND P1, PT, R6, 0x29, PT ;  /* 0x000000290600780c */ /* 0x000fc40003f24270 */
[----:B0-----:R-:W-:Y:S01]  /*41b0*/  FSEL R46, R46, -INF , P2 ;  /* 0xff8000002e2e7808 */ /* 0x001fe20001000000 */
[----:B------:R-:W0:Y:S01]  /*41c0*/  MUFU.TANH R54, R54 ;  /* 0x0000003600367308 */ /* 0x000e220000002400 */
[----:B------:R-:W-:Y:S02]  /*41d0*/  FMNMX.FTZ R7, R43, R8, !PT ;  /* 0x000000082b077209 */ /* 0x000fe40007810000 */
[----:B------:R-:W-:Y:S02]  /*41e0*/  ISETP.GT.AND P2, PT, R6, 0x30, PT ;  /* 0x000000300600780c */ /* 0x000fe40003f44270 */
[----:B---3--:R-:W-:Y:S02]  /*41f0*/  FSEL R47, R47, -INF , P1 ;  /* 0xff8000002f2f7808 */ /* 0x008fe40000800000 */
[----:B------:R-:W-:Y:S01]  /*4200*/  FMNMX.FTZ R8, R46, R7, !PT ;  /* 0x000000072e087209 */ /* 0x000fe20007810000 */
[----:B------:R-:W2:Y:S01]  /*4210*/  MUFU.TANH R55, R55 ;  /* 0x0000003700377308 */ /* 0x000ea20000002400 */
[----:B------:R-:W-:-:S02]  /*4220*/  ISETP.GT.AND P1, PT, R6, 0x31, PT ;  /* 0x000000310600780c */ /* 0x000fc40003f24270 */
[----:B----4-:R-:W-:Y:S02]  /*4230*/  FSEL R50, R50, -INF , P2 ;  /* 0xff80000032327808 */ /* 0x010fe40001000000 */
[----:B------:R-:W-:Y:S02]  /*4240*/  FMNMX.FTZ R7, R47, R8, !PT ;  /* 0x000000082f077209 */ /* 0x000fe40007810000 */
[----:B------:R-:W-:Y:S01]  /*4250*/  ISETP.GT.AND P2, PT, R6, 0x38, PT ;  /* 0x000000380600780c */ /* 0x000fe20003f44270 */
[----:B------:R-:W3:Y:S01]  /*4260*/  MUFU.TANH R24, R24 ;  /* 0x0000001800187308 */ /* 0x000ee20000002400 */
[----:B-1----:R-:W-:Y:S02]  /*4270*/  FSEL R51, R51, -INF , P1 ;  /* 0xff80000033337808 */ /* 0x002fe40000800000 */
[----:B------:R-:W-:Y:S02]  /*4280*/  FMNMX.FTZ R8, R50, R7, !PT ;  /* 0x0000000732087209 */ /* 0x000fe40007810000 */
[----:B------:R-:W-:-:S02]  /*4290*/  ISETP.GT.AND P1, PT, R6, 0x39, PT ;  /* 0x000000390600780c */ /* 0x000fc40003f24270 */
[----:B0-----:R-:W-:Y:S01]  /*42a0*/  FSEL R54, R54, -INF , P2 ;  /* 0xff80000036367808 */ /* 0x001fe20001000000 */
[----:B------:R-:W0:Y:S01]  /*42b0*/  MUFU.TANH R25, R25 ;  /* 0x0000001900197308 */ /* 0x000e220000002400 */
[----:B------:R-:W-:Y:S02]  /*42c0*/  FMNMX.FTZ R7, R51, R8, !PT ;  /* 0x0000000833077209 */ /* 0x000fe40007810000 */
[----:B--2---:R-:W-:Y:S02]  /*42d0*/  FSEL R55, R55, -INF , P1 ;  /* 0xff80000037377808 */ /* 0x004fe40000800000 */
[----:B------:R-:W-:Y:S02]  /*42e0*/  FMNMX.FTZ R6, R54, R7, !PT ;  /* 0x0000000736067209 */ /* 0x000fe40007810000 */
[----:B------:R-:W-:Y:S01]  /*42f0*/  VIADDMNMX R5, R3, R5, R4, PT ;  /* 0x0000000503057246 */ /* 0x000fe20003800104 */
[----:B------:R-:W1:Y:S01]  /*4300*/  MUFU.TANH R29, R29 ;  /* 0x0000001d001d7308 */ /* 0x000e620000002400 */
[----:B------:R-:W-:-:S02]  /*4310*/  FMNMX.FTZ R6, R55, R6, !PT ;  /* 0x0000000637067209 */ /* 0x000fc40007810000 */
[C---:B------:R-:W-:Y:S02]  /*4320*/  ISETP.GT.AND P1, PT, R5.reuse, RZ, PT ;  /* 0x000000ff0500720c */ /* 0x040fe40003f24270 */
[C---:B------:R-:W-:Y:S01]  /*4330*/  ISETP.GT.AND P2, PT, R5.reuse, 0x1, PT ;  /* 0x000000010500780c */ /* 0x040fe20003f44270 */
[----:B------:R-:W2:Y:S01]  /*4340*/  SHFL.BFLY PT, R7, R6, 0x2, 0x1f ;  /* 0x0c401f0006077f89 */ /* 0x000ea200000e0000 */
[----:B------:R-:W-:Y:S01]  /*4350*/  ISETP.GT.AND P3, PT, R5, 0x8, PT ;  /* 0x000000080500780c */ /* 0x000fe20003f64270 */
[----:B------:R-:W4:Y:S03]  /*4360*/  MUFU.TANH R10, R32 ;  /* 0x00000020000a7308 */ /* 0x000f260000002400 */
[----:B------:R-:W-:Y:S02]  /*4370*/  FSEL R8, R9, -INF , P3 ;  /* 0xff80000009087808 */ /* 0x000fe40001800000 */
[----:B------:R-:W-:-:S03]  /*4380*/  ISETP.GT.AND P3, PT, R5, 0x38, PT ;  /* 0x000000380500780c */ /* 0x000fc60003f64270 */
[----:B------:R-:W5:Y:S08]  /*4390*/  MUFU.TANH R14, R33 ;  /* 0x00000021000e7308 */ /* 0x000f700000002400 */
[----:B------:R-:W5:Y:S01]  /*43a0*/  MUFU.TANH R15, R36 ;  /* 0x00000024000f7308 */ /* 0x000f620000002400 */
[----:B--2---:R-:W-:Y:S02]  /*43b0*/  FMNMX.FTZ R19, R6, R7, !PT ;  /* 0x0000000706137209 */ /* 0x004fe40007810000 */
[----:B---3--:R-:W-:-:S05]  /*43c0*/  FSEL R6, R24, -INF , P1 ;  /* 0xff80000018067808 */ /* 0x008fca0000800000 */
[----:B------:R-:W2:Y:S01]  /*43d0*/  MUFU.TANH R18, R37 ;  /* 0x0000002500127308 */ /* 0x000ea20000002400 */
[----:B0-----:R-:W-:Y:S01]  /*43e0*/  FSEL R7, R25, -INF , P2 ;  /* 0xff80000019077808 */ /* 0x001fe20001000000 */
[----:B------:R-:W0:Y:S01]  /*43f0*/  SHFL.BFLY PT, R20, R19, 0x1, 0x1f ;  /* 0x0c201f0013147f89 */ /* 0x000e2200000e0000 */
[C---:B------:R-:W-:Y:S02]  /*4400*/  ISETP.GT.AND P1, PT, R5.reuse, 0x9, PT ;  /* 0x000000090500780c */ /* 0x040fe40003f24270 */
[----:B------:R-:W-:Y:S02]  /*4410*/  FMNMX.FTZ R3, R6, R7, !PT ;  /* 0x0000000706037209 */ /* 0x000fe40007810000 */
[----:B------:R-:W-:Y:S01]  /*4420*/  ISETP.GT.AND P2, PT, R5, 0x10, PT ;  /* 0x000000100500780c */ /* 0x000fe20003f44270 */
[----:B------:R-:W3:Y:S01]  /*4430*/  MUFU.TANH R40, R40 ;  /* 0x0000002800287308 */ /* 0x000ee20000002400 */
[----:B-1----:R-:W-:Y:S02]  /*4440*/  FSEL R9, R29, -INF , P1 ;  /* 0xff8000001d097808 */ /* 0x002fe40000800000 */
[----:B------:R-:W-:-:S02]  /*4450*/  FMNMX.FTZ R4, R8, R3, !PT ;  /* 0x0000000308047209 */ /* 0x000fc40007810000 */
[----:B------:R-:W-:Y:S02]  /*4460*/  ISETP.GT.AND P1, PT, R5, 0x11, PT ;  /* 0x000000110500780c */ /* 0x000fe40003f24270 */
[----:B----4-:R-:W-:Y:S01]  /*4470*/  FSEL R10, R10, -INF , P2 ;  /* 0xff8000000a0a7808 */ /* 0x010fe20001000000 */
[----:B------:R-:W1:Y:S01]  /*4480*/  MUFU.TANH R41, R41 ;  /* 0x0000002900297308 */ /* 0x000e620000002400 */
[----:B------:R-:W-:Y:S02]  /*4490*/  FMNMX.FTZ R3, R9, R4, !PT ;  /* 0x0000000409037209 */ /* 0x000fe40007810000 */
[C---:B------:R-:W-:Y:S02]  /*44a0*/  ISETP.GT.AND P2, PT, R5.reuse, 0x18, PT ;  /* 0x000000180500780c */ /* 0x040fe40003f44270 */
[----:B-----5:R-:W-:Y:S02]  /*44b0*/  FSEL R14, R14, -INF , P1 ;  /* 0xff8000000e0e7808 */ /* 0x020fe40000800000 */
[----:B------:R-:W-:Y:S01]  /*44c0*/  FMNMX.FTZ R3, R10, R3, !PT ;  /* 0x000000030a037209 */ /* 0x000fe20007810000 */
[----:B------:R-:W4:Y:S01]  /*44d0*/  MUFU.TANH R21, R44 ;  /* 0x0000002c00157308 */ /* 0x000f220000002400 */
[----:B------:R-:W-:-:S02]  /*44e0*/  ISETP.GT.AND P1, PT, R5, 0x19, PT ;  /* 0x000000190500780c */ /* 0x000fc40003f24270 */
[----:B------:R-:W-:Y:S02]  /*44f0*/  FSEL R15, R15, -INF , P2 ;  /* 0xff8000000f0f7808 */ /* 0x000fe40001000000 */
[----:B------:R-:W-:Y:S02]  /*4500*/  FMNMX.FTZ R4, R14, R3, !PT ;  /* 0x000000030e047209 */ /* 0x000fe40007810000 */
[----:B------:R-:W-:Y:S01]  /*4510*/  ISETP.GT.AND P2, PT, R5, 0x20, PT ;  /* 0x000000200500780c */ /* 0x000fe20003f44270 */
[----:B------:R-:W5:Y:S01]  /*4520*/  MUFU.TANH R45, R45 ;  /* 0x0000002d002d7308 */ /* 0x000f620000002400 */
[----:B--2---:R-:W-:Y:S02]  /*4530*/  FSEL R18, R18, -INF , P1 ;  /* 0xff80000012127808 */ /* 0x004fe40000800000 */
[----:B------:R-:W-:Y:S02]  /*4540*/  FMNMX.FTZ R3, R15, R4, !PT ;  /* 0x000000040f037209 */ /* 0x000fe40007810000 */
[----:B0-----:R-:W-:-:S02]  /*4550*/  FMNMX.FTZ R4, R19, R20, !PT ;  /* 0x0000001413047209 */ /* 0x001fc40007810000 */
[C---:B------:R-:W-:Y:S01]  /*4560*/  ISETP.GT.AND P1, PT, R5.reuse, 0x21, PT ;  /* 0x000000210500780c */ /* 0x040fe20003f24270 */
[----:B------:R-:W0:Y:S01]  /*4570*/  MUFU.TANH R23, R48 ;  /* 0x0000003000177308 */ /* 0x000e220000002400 */
[----:B---3--:R-:W-:Y:S01]  /*4580*/  FSEL R19, R40, -INF , P2 ;  /* 0xff80000028137808 */ /* 0x008fe20001000000 */
[----:B------:R-:W-:Y:S01]  /*4590*/  FMUL.FTZ R25, R4, UR7 ;  /* 0x0000000704197c20 */ /* 0x000fe20008410000 */
[----:B------:R-:W-:Y:S01]  /*45a0*/  FMNMX.FTZ R22, R18, R3, !PT ;  /* 0x0000000312167209 */ /* 0x000fe20007810000 */
[----:B------:R-:W-:Y:S01]  /*45b0*/  BAR.SYNC.DEFER_BLOCKING 0xf, 0x100 ;  /* 0x03c4000000007b1d */ /* 0x000fe20000010000 */
[----:B------:R-:W-:Y:S02]  /*45c0*/  ISETP.GT.AND P2, PT, R5, 0x28, PT ;  /* 0x000000280500780c */ /* 0x000fe40003f44270 */
[----:B-1----:R-:W-:Y:S02]  /*45d0*/  FSEL R20, R41, -INF , P1 ;  /* 0xff80000029147808 */ /* 0x002fe40000800000 */
[----:B------:R-:W-:Y:S01]  /*45e0*/  FMNMX.FTZ R3, R19, R22, !PT ;  /* 0x0000001613037209 */ /* 0x000fe20007810000 */
[----:B------:R-:W1:Y:S01]  /*45f0*/  MUFU.TANH R49, R49 ;  /* 0x0000003100317308 */ /* 0x000e620000002400 */
[----:B------:R-:W-:-:S02]  /*4600*/  ISETP.GT.AND P1, PT, R5, 0x29, PT ;  /* 0x000000290500780c */ /* 0x000fc40003f24270 */
[----:B----4-:R-:W-:Y:S02]  /*4610*/  FSEL R21, R21, -INF , P2 ;  /* 0xff80000015157808 */ /* 0x010fe40001000000 */
[----:B------:R-:W-:Y:S02]  /*4620*/  FMNMX.FTZ R24, R20, R3, !PT ;  /* 0x0000000314187209 */ /* 0x000fe40007810000 */
[----:B------:R-:W-:Y:S01]  /*4630*/  ISETP.GT.AND P2, PT, R5, 0x30, PT ;  /* 0x000000300500780c */ /* 0x000fe20003f44270 */
[----:B------:R-:W2:Y:S01]  /*4640*/  MUFU.TANH R52, R52 ;  /* 0x0000003400347308 */ /* 0x000ea20000002400 */
[----:B-----5:R-:W-:Y:S02]  /*4650*/  FSEL R22, R45, -INF , P1 ;  /* 0xff8000002d167808 */ /* 0x020fe40000800000 */
[----:B------:R-:W-:Y:S02]  /*4660*/  FMNMX.FTZ R3, R21, R24, !PT ;  /* 0x0000001815037209 */ /* 0x000fe40007810000 */
[----:B------:R-:W-:-:S02]  /*4670*/  ISETP.GT.AND P1, PT, R5, 0x31, PT ;  /* 0x000000310500780c */ /* 0x000fc40003f24270 */
[----:B0-----:R-:W-:Y:S01]  /*4680*/  FSEL R23, R23, -INF , P2 ;  /* 0xff80000017177808 */ /* 0x001fe20001000000 */
[----:B------:R-:W0:Y:S01]  /*4690*/  MUFU.TANH R53, R53 ;  /* 0x0000003500357308 */ /* 0x000e220000002400 */
[----:B------:R-:W-:Y:S02]  /*46a0*/  FMNMX.FTZ R26, R22, R3, !PT ;  /* 0x00000003161a7209 */ /* 0x000fe40007810000 */
[----:B------:R-:W-:Y:S02]  /*46b0*/  FSETP.NEU.FTZ.AND P2, PT, R4, -INF , PT ;  /* 0xff8000000400780b */ /* 0x000fe40003f5d000 */
[----:B-1----:R-:W-:Y:S02]  /*46c0*/  FSEL R24, R49, -INF , P1 ;  /* 0xff80000031187808 */ /* 0x002fe40000800000 */
[----:B------:R-:W-:Y:S02]  /*46d0*/  FMNMX.FTZ R3, R23, R26, !PT ;  /* 0x0000001a17037209 */ /* 0x000fe40007810000 */
[----:B------:R-:W-:-:S02]  /*46e0*/  FSEL R33, R25, RZ, P2 ;  /* 0x000000ff19217208 */ /* 0x000fc40001000000 */
[----:B------:R-:W-:Y:S02]  /*46f0*/  ISETP.GT.AND P1, PT, R5, 0x39, PT ;  /* 0x000000390500780c */ /* 0x000fe40003f24270 */
[----:B--2---:R-:W-:Y:S01]  /*4700*/  FSEL R25, R52, -INF , P3 ;  /* 0xff80000034197808 */ /* 0x004fe20001800000 */
[--C-:B------:R-:W-:Y:S01]  /*4710*/  FFMA.FTZ R5, R28, UR7, -R33.reuse ;  /* 0x000000071c057c23 */ /* 0x100fe20008010821 */
[----:B------:R-:W-:Y:S01]  /*4720*/  FMNMX.FTZ R32, R24, R3, !PT ;  /* 0x0000000318207209 */ /* 0x000fe20007810000 */
[--C-:B------:R-:W-:Y:S01]  /*4730*/  FFMA.FTZ R27, R27, UR7, -R33.reuse ;  /* 0x000000071b1b7c23 */ /* 0x100fe20008010821 */
[----:B0-----:R-:W-:Y:S01]  /*4740*/  FSEL R26, R53, -INF , P1 ;  /* 0xff800000351a7808 */ /* 0x001fe20000800000 */
        /* <DEDUP_REMOVED lines=11> */
[----:B------:R-:W-:Y:S01]  /*4800*/  MUFU.EX2 R32, R5 ;  /* 0x0000000500207308 */ /* 0x000fe20000000800 */
[--C-:B------:R-:W-:Y:S01]  /*4810*/  FFMA.FTZ R43, R43, UR7, -R33.reuse ;  /* 0x000000072b2b7c23 */ /* 0x100fe20008010821 */
[--C-:B------:R-:W-:Y:S01]  /*4820*/  FFMA.FTZ R46, R46, UR7, -R33.reuse ;  /* 0x000000072e2e7c23 */ /* 0x100fe20008010821 */
[--C-:B------:R-:W-:Y:S01]  /*4830*/  FFMA.FTZ R47, R47, UR7, -R33.reuse ;  /* 0x000000072f2f7c23 */ /* 0x100fe20008010821 */
[--C-:B------:R-:W-:Y:S01]  /*4840*/  FFMA.FTZ R50, R50, UR7, -R33.reuse ;  /* 0x0000000732327c23 */ /* 0x100fe20008010821 */
[--C-:B------:R-:W-:Y:S01]  /*4850*/  FFMA.FTZ R51, R51, UR7, -R33.reuse ;  /* 0x0000000733337c23 */ /* 0x100fe20008010821 */
[--C-:B------:R-:W-:Y:S01]  /*4860*/  FFMA.FTZ R54, R54, UR7, -R33.reuse ;  /* 0x0000000736367c23 */ /* 0x100fe20008010821 */
[----:B------:R-:W-:Y:S01]  /*4870*/  FFMA.FTZ R33, R55, UR7, -R33 ;  /* 0x0000000737217c23 */ /* 0x000fe20008010821 */
[----:B------:R-:W-:Y:S08]  /*4880*/  MUFU.EX2 R30, R30 ;  /* 0x0000001e001e7308 */ /* 0x000ff00000000800 */
[----:B------:R-:W-:Y:S01]  /*4890*/  MUFU.EX2 R163, R31 ;  /* 0x0000001f00a37308 */ /* 0x000fe20000000800 */
[----:B0-----:R-:W-:-:S07]  /*48a0*/  FMNMX.FTZ R28, R3, R28, !PT ;  /* 0x0000001c031c7209 */ /* 0x001fce0007810000 */
[----:B------:R-:W-:Y:S01]  /*48b0*/  MUFU.EX2 R34, R34 ;  /* 0x0000002200227308 */ /* 0x000fe20000000800 */
[----:B------:R-:W0:Y:S07]  /*48c0*/  SHFL.BFLY PT, R3, R28, 0x1, 0x1f ;  /* 0x0c201f001c037f89 */ /* 0x000e2e00000e0000 */
[----:B------:R-:W1:Y:S08]  /*48d0*/  MUFU.EX2 R35, R35 ;  /* 0x0000002300237308 */ /* 0x000e700000000800 */
[----:B------:R-:W-:Y:S08]  /*48e0*/  MUFU.EX2 R38, R38 ;  /* 0x0000002600267308 */ /* 0x000ff00000000800 */
[----:B------:R-:W2:Y:S01]  /*48f0*/  MUFU.EX2 R39, R39 ;  /* 0x0000002700277308 */ /* 0x000ea20000000800 */
[----:B-1----:R-:W-:-:S02]  /*4900*/  F2FP.BF16.F32.PACK_AB R157, R35, R34 ;  /* 0x00000022239d723e */ /* 0x002fc400000010ff */
[----:B0-----:R-:W-:-:S04]  /*4910*/  FMNMX.FTZ R3, R28, R3, !PT ;  /* 0x000000031c037209 */ /* 0x001fc80007810000 */
[C---:B------:R-:W-:Y:S01]  /*4920*/  FSETP.NEU.FTZ.AND P1, PT, R3.reuse, -INF , PT ;  /* 0xff8000000300780b */ /* 0x040fe20003f3d000 */
[----:B------:R-:W-:Y:S01]  /*4930*/  FMUL.FTZ R5, R3, UR7 ;  /* 0x0000000703057c20 */ /* 0x000fe20008410000 */
[----:B------:R-:W-:Y:S04]  /*4940*/  MUFU.EX2 R42, R42 ;  /* 0x0000002a002a7308 */ /* 0x000fe80000000800 */
[----:B------:R-:W-:Y:S02]  /*4950*/  FSEL R27, R5, RZ, P1 ;  /* 0x000000ff051b7208 */ /* 0x000fe40000800000 */
[-C--:B------:R-:W-:Y:S02]  /*4960*/  LEA.HI R5, R17, R16.reuse, RZ, 0x4 ;  /* 0x0000001011057211 */ /* 0x080fe400078f20ff */
[----:B------:R-:W0:Y:S01]  /*4970*/  MUFU.EX2 R43, R43 ;  /* 0x0000002b002b7308 */ /* 0x000e220000000800 */
[--C-:B------:R-:W-:Y:S01]  /*4980*/  FFMA.FTZ R28, R7, UR7, -R27.reuse ;  /* 0x00000007071c7c23 */ /* 0x100fe2000801081b */
[----:B------:R-:W-:Y:S01]  /*4990*/  LOP3.LUT R7, R5, 0xfffffff0, RZ, 0xc0, !PT ;  /* 0xfffffff005077812 */ /* 0x000fe200078ec0ff */
[--C-:B------:R-:W-:Y:S01]  /*49a0*/  FFMA.FTZ R6, R6, UR7, -R27.reuse ;  /* 0x0000000706067c23 */ /* 0x100fe2000801081b */
[--C-:B------:R-:W-:Y:S01]  /*49b0*/  FFMA.FTZ R8, R8, UR7, -R27.reuse ;  /* 0x0000000708087c23 */ /* 0x100fe2000801081b */
[--C-:B------:R-:W-:Y:S01]  /*49c0*/  FFMA.FTZ R14, R14, UR7, -R27.reuse ;  /* 0x000000070e0e7c23 */ /* 0x100fe2000801081b */
[----:B------:R-:W-:Y:S01]  /*49d0*/  FFMA.FTZ R9, R9, UR7, -R27 ;  /* 0x0000000709097c23 */ /* 0x000fe2000801081b */
[----:B------:R-:W-:Y:S01]  /*49e0*/  IMAD.IADD R7, R16, 0x1, -R7 ;  /* 0x0000000110077824 */ /* 0x000fe200078e0a07 */
[----:B------:R1:W-:Y:S01]  /*49f0*/  MUFU.EX2 R160, R6 ;  /* 0x0000000600a07308 */ /* 0x0003e20000000800 */
[----:B------:R-:W-:Y:S01]  /*4a00*/  LEA.HI R16, R17, R16, RZ, 0x5 ;  /* 0x0000001011107211 */ /* 0x000fe200078f28ff */
[--C-:B------:R-:W-:Y:S01]  /*4a10*/  FFMA.FTZ R10, R10, UR7, -R27.reuse ;  /* 0x000000070a0a7c23 */ /* 0x100fe2000801081b */
[--C-:B------:R-:W-:Y:S01]  /*4a20*/  FFMA.FTZ R15, R15, UR7, -R27.reuse ;  /* 0x000000070f0f7c23 */ /* 0x100fe2000801081b */
[--C-:B------:R-:W-:Y:S01]  /*4a30*/  FFMA.FTZ R18, R18, UR7, -R27.reuse ;  /* 0x0000000712127c23 */ /* 0x100fe2000801081b */
[----:B------:R-:W-:Y:S01]  /*4a40*/  FFMA.FTZ R19, R19, UR7, -R27 ;  /* 0x0000000713137c23 */ /* 0x000fe2000801081b */
[----:B------:R-:W-:-:S02]  /*4a50*/  IMAD.SHL.U32 R16, R16, 0x20, RZ ;  /* 0x0000002010107824 */ /* 0x000fc400078e00ff */
[----:B------:R-:W-:Y:S01]  /*4a60*/  FFMA.FTZ R20, R20, UR7, -R27 ;  /* 0x0000000714147c23 */ /* 0x000fe2000801081b */
[----:B------:R3:W-:Y:S01]  /*4a70*/  MUFU.EX2 R162, R8 ;  /* 0x0000000800a27308 */ /* 0x0007e20000000800 */
[----:B-1----:R-:W-:Y:S01]  /*4a80*/  SHF.R.S32.HI R6, RZ, 0x1f, R7 ;  /* 0x0000001fff067819 */ /* 0x002fe20000011407 */
[--C-:B------:R-:W-:Y:S01]  /*4a90*/  FFMA.FTZ R21, R21, UR7, -R27.reuse ;  /* 0x0000000715157c23 */ /* 0x100fe2000801081b */
[--C-:B------:R-:W-:Y:S01]  /*4aa0*/  FFMA.FTZ R22, R22, UR7, -R27.reuse ;  /* 0x0000000716167c23 */ /* 0x100fe2000801081b */
[--C-:B------:R-:W-:Y:S01]  /*4ab0*/  FFMA.FTZ R23, R23, UR7, -R27.reuse ;  /* 0x0000000717177c23 */ /* 0x100fe2000801081b */
[----:B------:R-:W-:Y:S01]  /*4ac0*/  LEA.HI R6, R6, R7, RZ, 0x3 ;  /* 0x0000000706067211 */ /* 0x000fe200078f18ff */
[--C-:B------:R-:W-:Y:S01]  /*4ad0*/  FFMA.FTZ R24, R24, UR7, -R27.reuse ;  /* 0x0000000718187c23 */ /* 0x100fe2000801081b */
[--C-:B------:R-:W-:Y:S01]  /*4ae0*/  FFMA.FTZ R25, R25, UR7, -R27.reuse ;  /* 0x0000000719197c23 */ /* 0x100fe2000801081b */
[----:B------:R1:W-:Y:S01]  /*4af0*/  MUFU.EX2 R31, R14 ;  /* 0x0000000e001f7308 */ /* 0x0003e20000000800 */
[----:B---3--:R-:W-:Y:S01]  /*4b00*/  LOP3.LUT R8, R6, 0xfffffff8, RZ, 0xc0, !PT ;  /* 0xfffffff806087812 */ /* 0x008fe200078ec0ff */
[----:B------:R-:W-:Y:S01]  /*4b10*/  FFMA.FTZ R26, R26, UR7, -R27 ;  /* 0x000000071a1a7c23 */ /* 0x000fe2000801081b */
[----:B------:R-:W-:-:S02]  /*4b20*/  SHF.L.U32 R17, R6, 0x6, RZ ;  /* 0x0000000606117819 */ /* 0x000fc400000006ff */
[----:B--2---:R-:W-:Y:S01]  /*4b30*/  F2FP.BF16.F32.PACK_AB R159, R39, R38 ;  /* 0x00000026279f723e */ /* 0x004fe200000010ff */
[----:B------:R-:W-:Y:S01]  /*4b40*/  IMAD.IADD R8, R7, 0x1, -R8 ;  /* 0x0000000107087824 */ /* 0x000fe200078e0a08 */
[----:B------:R-:W-:Y:S01]  /*4b50*/  SHF.R.S32.HI R7, RZ, 0x4, R5 ;  /* 0x00000004ff077819 */ /* 0x000fe20000011405 */
[----:B------:R-:W2:Y:S01]  /*4b60*/  MUFU.EX2 R29, R28 ;  /* 0x0000001c001d7308 */ /* 0x000ea20000000800 */
[----:B------:R-:W-:Y:S02]  /*4b70*/  LOP3.LUT R17, R17, 0x7ffffe00, RZ, 0xc0, !PT ;  /* 0x7ffffe0011117812 */ /* 0x000fe400078ec0ff */
[----:B------:R-:W-:Y:S01]  /*4b80*/  SHF.L.U32 R5, R8, 0x6, RZ ;  /* 0x0000000608057819 */ /* 0x000fe200000006ff */
[----:B-1----:R-:W-:Y:S01]  /*4b90*/  IMAD.SHL.U32 R14, R7, 0x8, RZ ;  /* 0x00000008070e7824 */ /* 0x002fe200078e00ff */
[----:B------:R-:W-:Y:S02]  /*4ba0*/  LOP3.LUT R7, R16, 0x7ffffc00, RZ, 0xc0, !PT ;  /* 0x7ffffc0010077812 */ /* 0x000fe400078ec0ff */
[----:B------:R-:W-:Y:S01]  /*4bb0*/  LOP3.LUT R5, R5, 0x1c0, RZ, 0xc0, !PT ;  /* 0x000001c005057812 */ /* 0x000fe200078ec0ff */
[----:B------:R-:W-:Y:S01]  /*4bc0*/  MUFU.EX2 R9, R9 ;  /* 0x0000000900097308 */ /* 0x000fe20000000800 */
[----:B------:R-:W-:-:S02]  /*4bd0*/  LOP3.LUT P1, RZ, R8, 0x4, RZ, 0xc0, !PT ;  /* 0x0000000408ff7812 */ /* 0x000fc4000782c0ff */
[----:B------:R-:W-:Y:S02]  /*4be0*/  LOP3.LUT R14, R5, 0x8, R14, 0xf8, !PT ;  /* 0x00000008050e7812 */ /* 0x000fe400078ef80e */
[----:B------:R-:W-:Y:S02]  /*4bf0*/  SHF.R.U32.HI R5, RZ, 0x3, R5 ;  /* 0x00000003ff057819 */ /* 0x000fe40000011605 */
[----:B------:R-:W-:Y:S01]  /*4c00*/  LOP3.LUT P2, RZ, R8, 0x2, RZ, 0xc0, !PT ;  /* 0x0000000208ff7812 */ /* 0x000fe2000784c0ff */
[----:B------:R-:W1:Y:S01]  /*4c10*/  MUFU.EX2 R10, R10 ;  /* 0x0000000a000a7308 */ /* 0x000e620000000800 */
[----:B------:R-:W-:Y:S01]  /*4c20*/  LOP3.LUT R14, R14, R5, RZ, 0x3c, !PT ;  /* 0x000000050e0e7212 */ /* 0x000fe200078e3cff */
[----:B------:R-:W-:Y:S01]  /*4c30*/  FADD.FTZ R5, R161, R32 ;  /* 0x00000020a1057221 */ /* 0x000fe20000010000 */
[----:B------:R-:W-:Y:S02]  /*4c40*/  F2FP.BF16.F32.PACK_AB R161, R32, R161 ;  /* 0x000000a120a1723e */ /* 0x000fe400000010ff */
[----:B------:R-:W-:Y:S01]  /*4c50*/  IADD3 R14, R14, R17, R7 ;  /* 0x000000110e0e7210 */ /* 0x000fe20007ffe007 */
[----:B------:R-:W-:Y:S01]  /*4c60*/  FADD.FTZ R6, R30, R5 ;  /* 0x000000051e067221 */ /* 0x000fe20000010000 */
[----:B0-----:R-:W-:Y:S01]  /*4c70*/  F2FP.BF16.F32.PACK_AB R153, R43, R42 ;  /* 0x0000002a2b99723e */ /* 0x001fe200000010ff */
[----:B------:R-:W0:Y:S02]  /*4c80*/  MUFU.EX2 R15, R15 ;  /* 0x0000000f000f7308 */ /* 0x000e240000000800 */
[C---:B------:R-:W-:Y:S01]  /*4c90*/  FADD.FTZ R5, R163.reuse, R6 ;  /* 0x00000006a3057221 */ /* 0x040fe20000010000 */
[----:B------:R-:W-:-:S03]  /*4ca0*/  F2FP.BF16.F32.PACK_AB R163, R163, R30 ;  /* 0x0000001ea3a3723e */ /* 0x000fc600000010ff */
[----:B------:R-:W-:Y:S01]  /*4cb0*/  FADD.FTZ R6, R34, R5 ;  /* 0x0000000522067221 */ /* 0x000fe20000010000 */
[----:B--2---:R-:W-:Y:S01]  /*4cc0*/  FADD.FTZ R5, R160, R29 ;  /* 0x0000001da0057221 */ /* 0x004fe20000010000 */
[----:B------:R-:W2:Y:S01]  /*4cd0*/  MUFU.EX2 R18, R18 ;  /* 0x0000001200127308 */ /* 0x000ea20000000800 */
[----:B-1----:R-:W-:Y:S01]  /*4ce0*/  F2FP.BF16.F32.PACK_AB R156, R31, R10 ;  /* 0x0000000a1f9c723e */ /* 0x002fe200000010ff */
[----:B------:R-:W-:Y:S01]  /*4cf0*/  FADD.FTZ R7, R35, R6 ;  /* 0x0000000623077221 */ /* 0x000fe20000010000 */
[----:B------:R-:W-:Y:S01]  /*4d00*/  FADD.FTZ R6, R162, R5 ;  /* 0x00000005a2067221 */ /* 0x000fe20000010000 */
[C---:B------:R-:W-:Y:S02]  /*4d10*/  F2FP.BF16.F32.PACK_AB R162, R9.reuse, R162 ;  /* 0x000000a209a2723e */ /* 0x040fe400000010ff */
[----:B------:R-:W-:Y:S01]  /*4d20*/  FADD.FTZ R8, R38, R7 ;  /* 0x0000000726087221 */ /* 0x000fe20000010000 */
[----:B------:R-:W-:Y:S01]  /*4d30*/  FADD.FTZ R5, R9, R6 ;  /* 0x0000000609057221 */ /* 0x000fe20000010000 */
[----:B------:R-:W1:Y:S01]  /*4d40*/  MUFU.EX2 R19, R19 ;  /* 0x0000001300137308 */ /* 0x000e620000000800 */
[----:B------:R-:W-:Y:S01]  /*4d50*/  F2FP.BF16.F32.PACK_AB R160, R29, R160 ;  /* 0x000000a01da0723e */ /* 0x000fe200000010ff */
[----:B------:R-:W-:Y:S01]  /*4d60*/  FADD.FTZ R7, R39, R8 ;  /* 0x0000000827077221 */ /* 0x000fe20000010000 */
[----:B------:R-:W-:Y:S01]  /*4d70*/  FADD.FTZ R6, R10, R5 ;  /* 0x000000050a067221 */ /* 0x000fe20000010000 */
[----:B------:R-:W-:-:S02]  /*4d80*/  LEA R10, R14, UR39, 0x1 ;  /* 0x000000270e0a7c11 */ /* 0x000fc4000f8e08ff */
[----:B------:R-:W-:Y:S01]  /*4d90*/  FADD.FTZ R8, R42, R7 ;  /* 0x000000072a087221 */ /* 0x000fe20000010000 */
[----:B------:R-:W-:Y:S01]  /*4da0*/  FADD.FTZ R6, R31, R6 ;  /* 0x000000061f067221 */ /* 0x000fe20000010000 */
[----:B------:R-:W3:Y:S01]  /*4db0*/  MUFU.EX2 R20, R20 ;  /* 0x0000001400147308 */ /* 0x000ee20000000800 */
[----:B------:R-:W-:Y:S02]  /*4dc0*/  IMAD.MOV.U32 R7, RZ, RZ, -0x40 ;  /* 0xffffffc0ff077424 */ /* 0x000fe400078e00ff */
[----:B------:R-:W-:Y:S01]  /*4dd0*/  FADD.FTZ R17, R43, R8 ;  /* 0x000000082b117221 */ /* 0x000fe20000010000 */
[----:B0-----:R-:W-:Y:S01]  /*4de0*/  FADD.FTZ R5, R15, R6 ;  /* 0x000000060f057221 */ /* 0x001fe20000010000 */
[C---:B------:R-:W-:Y:S01]  /*4df0*/  VIADD R8, R10.reuse, 0x26800 ;  /* 0x000268000a087836 */ /* 0x040fe20000000000 */
[----:B------:R-:W-:Y:S01]  /*4e00*/  IADD3 R9, R10, 0x26820, RZ ;  /* 0x000268200a097810 */ /* 0x000fe20007ffe0ff */
[----:B------:R0:W-:Y:S01]  /*4e10*/  STSM.16.M88.4 [R10+0x26800], R160 ;  /* 0x026800a00a007844 */ /* 0x0001e20000000200 */
[----:B--2---:R-:W-:Y:S01]  /*4e20*/  FADD.FTZ R6, R18, R5 ;  /* 0x0000000512067221 */ /* 0x004fe20000010000 */
[----:B------:R-:W2:Y:S01]  /*4e30*/  MUFU.EX2 R46, R46 ;  /* 0x0000002e002e7308 */ /* 0x000ea20000000800 */
[----:B------:R-:W-:Y:S01]  /*4e40*/  SEL R7, R7, 0x40, P1 ;  /* 0x0000004007077807 */ /* 0x000fe20000800000 */
[----:B------:R-:W-:-:S02]  /*4e50*/  @P2 VIADD R9, R8, 0xffffffe0 ;  /* 0xffffffe008092836 */ /* 0x000fc40000000000 */
[----:B-1----:R-:W-:Y:S01]  /*4e60*/  FADD.FTZ R5, R19, R6 ;  /* 0x0000000613057221 */ /* 0x002fe20000010000 */
[----:B------:R-:W-:Y:S01]  /*4e70*/  F2FP.BF16.F32.PACK_AB R158, R18, R15 ;  /* 0x0000000f129e723e */ /* 0x000fe200000010ff */
[----:B------:R-:W-:Y:S01]  /*4e80*/  IMAD.IADD R8, R8, 0x1, R7 ;  /* 0x0000000108087824 */ /* 0x000fe200078e0207 */
[----:B------:R-:W-:Y:S01]  /*4e90*/  IADD3 R7, R7, R9, RZ ;  /* 0x0000000907077210 */ /* 0x000fe20007ffe0ff */
[----:B------:R-:W1:Y:S01]  /*4ea0*/  MUFU.EX2 R21, R21 ;  /* 0x0000001500157308 */ /* 0x000e620000000800 */
[C---:B---3--:R-:W-:Y:S01]  /*4eb0*/  FADD.FTZ R6, R20.reuse, R5 ;  /* 0x0000000514067221 */ /* 0x048fe20000010000 */
[----:B------:R-:W-:Y:S01]  /*4ec0*/  F2FP.BF16.F32.PACK_AB R152, R20, R19 ;  /* 0x000000131498723e */ /* 0x000fe200000010ff */
[----:B------:R0:W-:Y:S05]  /*4ed0*/  STSM.16.M88.4 [R9], R156 ;  /* 0x0000009c09007844 */ /* 0x0001ea0000000200 */
[----:B------:R-:W3:Y:S01]  /*4ee0*/  MUFU.EX2 R47, R47 ;  /* 0x0000002f002f7308 */ /* 0x000ee20000000800 */
[----:B--2---:R-:W-:-:S07]  /*4ef0*/  FADD.FTZ R14, R46, R17 ;  /* 0x000000112e0e7221 */ /* 0x004fce0000010000 */
[----:B------:R-:W2:Y:S01]  /*4f00*/  MUFU.EX2 R22, R22 ;  /* 0x0000001600167308 */ /* 0x000ea20000000800 */
[----:B-1----:R-:W-:-:S07]  /*4f10*/  FADD.FTZ R5, R21, R6 ;  /* 0x0000000615057221 */ /* 0x002fce0000010000 */
[----:B------:R-:W-:Y:S01]  /*4f20*/  MUFU.EX2 R50, R50 ;  /* 0x0000003200327308 */ /* 0x000fe20000000800 */
[C---:B---3--:R-:W-:Y:S01]  /*4f30*/  F2FP.BF16.F32.PACK_AB R155, R47.reuse, R46 ;  /* 0x0000002e2f9b723e */ /* 0x048fe200000010ff */
[----:B------:R-:W-:-:S06]  /*4f40*/  FADD.FTZ R47, R47, R14 ;  /* 0x0000000e2f2f7221 */ /* 0x000fcc0000010000 */
[----:B------:R-:W1:Y:S01]  /*4f50*/  MUFU.EX2 R51, R51 ;  /* 0x0000003300337308 */ /* 0x000e620000000800 */
[C---:B--2---:R-:W-:Y:S01]  /*4f60*/  F2FP.BF16.F32.PACK_AB R154, R22.reuse, R21 ;  /* 0x00000015169a723e */ /* 0x044fe200000010ff */
[----:B------:R-:W-:-:S04]  /*4f70*/  FADD.FTZ R22, R22, R5 ;  /* 0x0000000516167221 */ /* 0x000fc80000010000 */
[----:B------:R0:W-:Y:S02]  /*4f80*/  STSM.16.M88.4 [R8], R152 ;  /* 0x0000009808007844 */ /* 0x0001e40000000200 */
[----:B------:R-:W-:Y:S08]  /*4f90*/  MUFU.EX2 R23, R23 ;  /* 0x0000001700177308 */ /* 0x000ff00000000800 */
[----:B------:R-:W2:Y:S01]  /*4fa0*/  MUFU.EX2 R24, R24 ;  /* 0x0000001800187308 */ /* 0x000ea20000000800 */
[----:B-1----:R-:W-:Y:S01]  /*4fb0*/  F2FP.BF16.F32.PACK_AB R165, R51, R50 ;  /* 0x0000003233a5723e */ /* 0x002fe200000010ff */
[----:B------:R-:W-:-:S04]  /*4fc0*/  FADD.FTZ R50, R50, R47 ;  /* 0x0000002f32327221 */ /* 0x000fc80000010000 */
[----:B------:R-:W-:Y:S02]  /*4fd0*/  FADD.FTZ R51, R51, R50 ;  /* 0x0000003233337221 */ /* 0x000fe40000010000 */
[----:B------:R-:W1:Y:S08]  /*4fe0*/  MUFU.EX2 R54, R54 ;  /* 0x0000003600367308 */ /* 0x000e700000000800 */
[----:B------:R-:W3:Y:S01]  /*4ff0*/  MUFU.EX2 R25, R25 ;  /* 0x0000001900197308 */ /* 0x000ee20000000800 */
[----:B--2---:R-:W-:Y:S01]  /*5000*/  F2FP.BF16.F32.PACK_AB R164, R24, R23 ;  /* 0x0000001718a4723e */ /* 0x004fe200000010ff */
[----:B------:R-:W-:-:S04]  /*5010*/  FADD.FTZ R23, R23, R22 ;  /* 0x0000001617177221 */ /* 0x000fc80000010000 */
[----:B------:R-:W-:Y:S02]  /*5020*/  FADD.FTZ R24, R24, R23 ;  /* 0x0000001718187221 */ /* 0x000fe40000010000 */
[----:B------:R-:W2:Y:S01]  /*5030*/  MUFU.EX2 R26, R26 ;  /* 0x0000001a001a7308 */ /* 0x000ea20000000800 */
[----:B-1----:R-:W-:-:S07]  /*5040*/  FADD.FTZ R6, R54, R51 ;  /* 0x0000003336067221 */ /* 0x002fce0000010000 */
[----:B------:R-:W1:Y:S01]  /*5050*/  MUFU.EX2 R33, R33 ;  /* 0x0000002100217308 */ /* 0x000e620000000800 */
[----:B---3--:R-:W-:Y:S01]  /*5060*/  FADD.FTZ R5, R25, R24 ;  /* 0x0000001819057221 */ /* 0x008fe20000010000 */
[----:B--2---:R-:W-:-:S03]  /*5070*/  F2FP.BF16.F32.PACK_AB R166, R26, R25 ;  /* 0x000000191aa6723e */ /* 0x004fc600000010ff */
[----:B------:R-:W-:Y:S01]  /*5080*/  FADD.FTZ R5, R26, R5 ;  /* 0x000000051a057221 */ /* 0x000fe20000010000 */
[C---:B-1----:R-:W-:Y:S01]  /*5090*/  F2FP.BF16.F32.PACK_AB R167, R33.reuse, R54 ;  /* 0x0000003621a7723e */ /* 0x042fe200000010ff */
[----:B------:R-:W-:-:S04]  /*50a0*/  FADD.FTZ R6, R33, R6 ;  /* 0x0000000621067221 */ /* 0x000fc80000010000 */
[----:B------:R0:W-:Y:S01]  /*50b0*/  STSM.16.M88.4 [R7], R164 ;  /* 0x000000a407007844 */ /* 0x0001e20000000200 */
[----:B------:R-:W-:Y:S05]  /*50c0*/  @!P0 BRA `(.L_x_4073) ;  /* 0x0000000000048947 */ /* 0x000fea0003800000 */
[----:B------:R-:W-:Y:S01]  /*50d0*/  BPT.TRAP 0x1 ;  /* 0x000000040000795c */ /* 0x000fe20000300000 */
.L_x_4073:
[----:B------:R1:W2:Y:S01]  /*50e0*/  SYNCS.PHASECHK.TRANS64.TRYWAIT P1, [UR39+0x28c50], R13 ;  /* 0x028c500dff0075a7 */ /* 0x0002a20008020167 */
[----:B------:R-:W-:Y:S05]  /*50f0*/  @!P0 BRA `(.L_x_4074) ;  /* 0x0000000000048947 */ /* 0x000fea0003800000 */
[----:B------:R-:W-:Y:S01]  /*5100*/  BPT.TRAP 0x1 ;  /* 0x000000040000795c */ /* 0x000fe20000300000 */
.L_x_4074:
[----:B--2---:R-:W-:Y:S05]  /*5110*/  @P1 BRA `(.L_x_4075) ;  /* 0x0000000000081947 */ /* 0x004fea0003800000 */
[----:B------:R-:W2:Y:S02]  /*5120*/  SYNCS.PHASECHK.TRANS64.TRYWAIT P1, [UR39+0x28c50], R13 ;  /* 0x028c500dff0075a7 */ /* 0x000ea40008020167 */
[----:B--2---:R-:W-:Y:S05]  /*5130*/  @!P1 BRA `(.L_x_4076) ;  /* 0x000000ac00c89947 */ /* 0x004fea0003800000 */
.L_x_4075:
        /* <DEDUP_REMOVED lines=36> */
.L_x_4077:
[----:B------:R-:W3:Y:S01]  /*5380*/  S2UR UR4, SR_CTAID.X ;  /* 0x00000000000479c3 */ /* 0x000ee20000002500 */
[----:B------:R-:W-:Y:S02]  /*5390*/  UISETP.NE.AND UP0, UPT, UR45, URZ, UPT ;  /* 0x0000003f2d00728c */ /* 0x000fe4000bf05270 */
[----:B------:R-:W-:Y:S02]  /*53a0*/  UIMAD UR10, UR41, UR10, -UR6 ;  /* 0x0000000a290a72a4 */ /* 0x000fe4000f8e0a06 */
[----:B------:R-:W-:-:S07]  /*53b0*/  UIADD3 UR26, UR46, -0x2, URZ ;  /* 0xfffffffe2e1a7890 */ /* 0x000fce000fffe03f */
[----:B------:R-:W-:Y:S01]  /*53c0*/  @UP0 ULDC UR14, c[0x0][0x450] ;  /* 0x00011400000e0ab9 */ /* 0x000fe20000000800 */
[----:B---3--:R-:W-:-:S03]  /*53d0*/  USHF.L.U32 UR11, UR4, 0x6, URZ ;  /* 0x00000006040b7899 */ /* 0x008fc6000800063f */
[----:B------:R-:W-:Y:S02]  /*53e0*/  @UP0 ULDC UR4, c[0x0][0x44c] ;  /* 0x0001130000040ab9 */ /* 0x000fe40000000800 */
[----:B------:R-:W-:Y:S02]  /*53f0*/  UIMAD.WIDE.U32 UR4, UR11, UR4, URZ ;  /* 0x000000040b0472a5 */ /* 0x000fe4000f8e003f */
[----:B------:R-:W-:Y:S02]  /*5400*/  UMOV UR6, UR11 ;  /* 0x0000000b00067c82 */ /* 0x000fe40008000000 */
[----:B------:R-:W-:Y:S02]  /*5410*/  @UP0 USHF.R.U32.HI UR6, URZ, UR14, UR5 ;  /* 0x0000000e3f060299 */ /* 0x000fe40008011605 */
[----:B------:R-:W-:Y:S02]  /*5420*/  UIADD3 UR5, UR39, 0x28c60, URZ ;  /* 0x00028c6027057890 */ /* 0x000fe4000fffe03f */
[----:B------:R-:W-:-:S02]  /*5430*/  UIADD3 UR6, UR10, UR6, URZ ;  /* 0x000000060a067290 */ /* 0x000fc4000fffe03f */
[----:B------:R-:W-:Y:S02]  /*5440*/  UPRMT UR5, UR44, 0x654, UR5 ;  /* 0x000006542c057896 */ /* 0x000fe40008000005 */
[----:B------:R-:W-:-:S04]  /*5450*/  USHF.R.S32.HI UR4, URZ, 0x1f, UR6 ;  /* 0x0000001f3f047899 */ /* 0x000fc80008011406 */
[----:B------:R-:W-:-:S03]  /*5460*/  ULEA.HI UR4, UR4, UR6, URZ, 0x6 ;  /* 0x0000000604047291 */ /* 0x000fc6000f8f303f */
[----:B------:R-:W-:Y:S01]  /*5470*/  SYNCS.ARRIVE.TRANS64.RED.A1T0 RZ, [UR5], RZ ;  /* 0x000000ffffff79a7 */ /* 0x000fe20008100405 */
[----:B------:R-:W-:Y:S01]  /*5480*/  USHF.R.S32.HI UR4, URZ, 0x6, UR4 ;  /* 0x000000063f047899 */ /* 0x000fe20008011404 */
[----:B------:R-:W-:-:S03]  /*5490*/  UMOV UR5, URZ ;  /* 0x0000003f00057c82 */ /* 0x000fc60008000000 */
[----:B------:R-:W-:-:S04]  /*54a0*/  UISETP.LT.AND UP0, UPT, UR40, UR4, UPT ;  /* 0x000000042800728c */ /* 0x000fc8000bf01270 */
[----:B------:R-:W-:-:S03]  /*54b0*/  USEL UR25, UR40, UR4, !UP0 ;  /* 0x0000000428197287 */ /* 0x000fc6000c000000 */
[----:B------:R-:W-:Y:S01]  /*54c0*/  UMOV UR4, URZ ;  /* 0x0000003f00047c82 */ /* 0x000fe20008000000 */
[----:B------:R-:W-:-:S06]  /*54d0*/  UISETP.GE.AND UP0, UPT, UR26, UR25, UPT ;  /* 0x000000191a00728c */ /* 0x000fcc000bf06270 */
[----:B------:R-:W-:-:S13]  /*54e0*/  PLOP3.LUT P1, PT, PT, PT, UP0, 0x80, 0x0 ;  /* 0x000000000000781c */ /* 0x000fda0003f2f008 */
[----:B------:R-:W-:Y:S05]  /*54f0*/  @!P1 BRA `(.L_x_4078) ;  /* 0x00000020009c9947 */ /* 0x000fea0003800000 */
[----:B--2---:R-:W-:Y:S01]  /*5500*/  IMAD.MOV.U32 R14, RZ, RZ, R4 ;  /* 0x000000ffff0e7224 */ /* 0x004fe200078e0004 */
[----:B------:R-:W-:Y:S01]  /*5510*/  UMOV UR5, URZ ;  /* 0x0000003f00057c82 */ /* 0x000fe20008000000 */
[----:B------:R-:W-:Y:S01]  /*5520*/  IMAD.MOV.U32 R15, RZ, RZ, R3 ;  /* 0x000000ffff0f7224 */ /* 0x000fe200078e0003 */
[----:B------:R-:W-:Y:S01]  /*5530*/  UMOV UR6, URZ ;  /* 0x0000003f00067c82 */ /* 0x000fe20008000000 */
[----:B------:R-:W-:Y:S01]  /*5540*/  ULDC UR29, c[0x0][0x288] ;  /* 0x0000a200001d7ab9 */ /* 0x000fe20000000800 */
[----:B------:R-:W-:Y:S01]  /*5550*/  ULDC UR30, c[0x0][0x2f0] ;  /* 0x0000bc00001e7ab9 */ /* 0x000fe20000000800 */
[----:B------:R-:W-:Y:S01]  /*5560*/  ULDC UR28, c[0x0][0x9d8] ;  /* 0x00027600001c7ab9 */ /* 0x000fe20000000800 */
[----:B------:R-:W-:-:S05]  /*5570*/  ULDC UR7, c[0x0][0x988] ;  /* 0x0002620000077ab9 */ /* 0x000fca0000000800 */
.L_x_4089:
[----:B------:R-:W-:-:S04]  /*5580*/  UIADD3 UR4, UR6, 0x1, URZ ;  /* 0x0000000106047890 */ /* 0x000fc8000fffe03f */
[----:B------:R-:W-:-:S04]  /*5590*/  UISETP.NE.AND UP0, UPT, UR4, 0x2, UPT ;  /* 0x000000020400788c */ /* 0x000fc8000bf05270 */
[----:B------:R-:W-:Y:S02]  /*55a0*/  USEL UR10, URZ, 0x1, UP0 ;  /* 0x000000013f0a7887 */ /* 0x000fe40008000000 */
[----:B------:R-:W-:Y:S02]  /*55b0*/  USEL UR4, UR4, URZ, UP0 ;  /* 0x0000003f04047287 */ /* 0x000fe40008000000 */
[----:B------:R-:W-:Y:S01]  /*55c0*/  ULOP3.LUT UR5, UR5, UR10, URZ, 0x3c, !UPT ;  /* 0x0000000a05057292 */ /* 0x000fe2000f8e3c3f */
[----:B0-----:R-:W-:Y:S11]  /*55d0*/  @!P0 BRA `(.L_x_4079) ;  /* 0x0000000000048947 */ /* 0x001ff60003800000 */
[----:B------:R-:W-:Y:S01]  /*55e0*/  BPT.TRAP 0x1 ;  /* 0x000000040000795c */ /* 0x000fe20000300000 */
.L_x_4079:
[----:B------:R-:W-:Y:S01]  /*55f0*/  ULEA UR27, UR4, UR39, 0x3 ;  /* 0x00000027041b7291 */ /* 0x000fe2000f8e183f */
[----:B-1----:R-:W-:-:S04]  /*5600*/  MOV R13, UR5 ;  /* 0x00000005000d7c02 */ /* 0x002fc80008000f00 */
[----:B------:R-:W-:-:S04]  /*5610*/  SHF.L.U32 R13, R13, 0x1f, RZ ;  /* 0x0000001f0d0d7819 */ /* 0x000fc800000006ff */
[----:B------:R1:W2:Y:S01]  /*5620*/  SYNCS.PHASECHK.TRANS64.TRYWAIT P1, [UR27+0x28c30], R13 ;  /* 0x028c300dff0075a7 */ /* 0x0002a2000802015b */
[----:B------:R-:W-:Y:S05]  /*5630*/  @!P0 BRA `(.L_x_4080) ;  /* 0x0000000000048947 */ /* 0x000fea0003800000 */
[----:B------:R-:W-:Y:S01]  /*5640*/  BPT.TRAP 0x1 ;  /* 0x000000040000795c */ /* 0x000fe20000300000 */
.L_x_4080:
[----:B--2---:R-:W-:Y:S05]  /*5650*/  @P1 BRA `(.L_x_4081) ;  /* 0x0000000000081947 */ /* 0x004fea0003800000 */
[----:B------:R-:W2:Y:S02]  /*5660*/  SYNCS.PHASECHK.TRANS64.TRYWAIT P1, [UR27+0x28c30], R13 ;  /* 0x028c300dff0075a7 */ /* 0x000ea4000802015b */
[----:B--2---:R-:W-:Y:S05]  /*5670*/  @!P1 BRA `(.L_x_4082) ;  /* 0x000000a800909947 */ /* 0x004fea0003800000 */
.L_x_4081:
        /* <DEDUP_REMOVED lines=22> */
.L_x_4083:
[----:B------:R-:W-:Y:S01]  /*57e0*/  UISETP.NE.AND UP0, UPT, UR45, URZ, UPT ;  /* 0x0000003f2d00728c */ /* 0x000fe2000bf05270 */
[----:B------:R-:W-:Y:S02]  /*57f0*/  IMAD.MOV.U32 R184, RZ, RZ, R12 ;  /* 0x000000ffffb87224 */ /* 0x000fe400078e000c */
[----:B------:R-:W-:Y:S01]  /*5800*/  FMUL.FTZ R154, R154, UR28 ;  /* 0x0000001c9a9a7c20 */ /* 0x000fe20008410000 */
[----:B------:R-:W-:Y:S01]  /*5810*/  FMUL.FTZ R163, R163, UR28 ;  /* 0x0000001ca3a37c20 */ /* 0x000fe20008410000 */
[----:B------:R-:W-:Y:S01]  /*5820*/  FMUL.FTZ R155, R155, UR28 ;  /* 0x0000001c9b9b7c20 */ /* 0x000fe20008410000 */
[----:B------:R-:W-:Y:S01]  /*5830*/  IMAD.U32 R21, RZ, RZ, UR30 ;  /* 0x0000001eff157e24 */ /* 0x000fe2000f8e00ff */
[----:B------:R-:W-:Y:S01]  /*5840*/  PLOP3.LUT P1, PT, PT, PT, UP0, 0x80, 0x0 ;  /* 0x000000000000781c */ /* 0x000fe20003f2f008 */
[----:B------:R-:W0:Y:S01]  /*5850*/  MUFU.TANH R19, R154 ;  /* 0x0000009a00137308 */ /* 0x000e220000002400 */
[----:B------:R-:W-:Y:S01]  /*5860*/  PLOP3.LUT P2, PT, PT, PT, UP0, 0x80, 0x0 ;  /* 0x000000000000781c */ /* 0x000fe20003f4f008 */
[----:B------:R-:W-:Y:S01]  /*5870*/  FMUL.FTZ R158, R158, UR28 ;  /* 0x0000001c9e9e7c20 */ /* 0x000fe20008410000 */
[----:B------:R-:W-:Y:S01]  /*5880*/  FMUL.FTZ R159, R159, UR28 ;  /* 0x0000001c9f9f7c20 */ /* 0x000fe20008410000 */
[----:B------:R-:W-:Y:S01]  /*5890*/  @UP0 ULDC UR10, c[0x0][0x44c] ;  /* 0x00011300000a0ab9 */ /* 0x000fe20000000800 */
[----:B------:R-:W-:Y:S01]  /*58a0*/  FMUL.FTZ R162, R162, UR28 ;  /* 0x0000001ca2a27c20 */ /* 0x000fe20008410000 */
[----:B------:R-:W-:Y:S01]  /*58b0*/  FMUL.FTZ R166, R166, UR28 ;  /* 0x0000001ca6a67c20 */ /* 0x000fe20008410000 */
[----:B------:R-:W-:Y:S01]  /*58c0*/  FMUL.FTZ R167, R167, UR28 ;  /* 0x0000001ca7a77c20 */ /* 0x000fe20008410000 */
[----:B------:R3:W-:Y:S01]  /*58d0*/  MUFU.TANH R22, R163 ;  /* 0x000000a300167308 */ /* 0x0007e20000002400 */
[----:B------:R-:W-:Y:S01]  /*58e0*/  FMUL.FTZ R170, R170, UR28 ;  /* 0x0000001caaaa7c20 */ /* 0x000fe20008410000 */
[----:B------:R-:W-:Y:S01]  /*58f0*/  FMUL.FTZ R171, R171, UR28 ;  /* 0x0000001cabab7c20 */ /* 0x000fe20008410000 */
[----:B------:R-:W-:Y:S01]  /*5900*/  FMUL.FTZ R3, R152, UR28 ;  /* 0x0000001c98037c20 */ /* 0x000fe20008410000 */
[----:B------:R-:W-:Y:S01]  /*5910*/  @P1 IMAD.HI.U32 R16, R12, UR10, RZ ;  /* 0x0000000a0c101c27 */ /* 0x000fe2000f8e00ff */
[----:B------:R-:W-:-:S03]  /*5920*/  @UP0 ULDC UR10, c[0x0][0x450] ;  /* 0x00011400000a0ab9 */ /* 0x000fc60000000800 */
[----:B------:R-:W-:Y:S01]  /*5930*/  FMUL.FTZ R174, R174, UR28 ;  /* 0x0000001caeae7c20 */ /* 0x000fe20008410000 */
[----:B--2---:R-:W-:Y:S01]  /*5940*/  FMUL.FTZ R4, R153, UR28 ;  /* 0x0000001c99047c20 */ /* 0x004fe20008410000 */
[----:B------:R-:W2:Y:S01]  /*5950*/  MUFU.TANH R17, R155 ;  /* 0x0000009b00117308 */ /* 0x000ea20000002400 */
[----:B------:R-:W-:Y:S01]  /*5960*/  @P2 SHF.R.U32.HI R184, RZ, UR10, R16 ;  /* 0x0000000affb82c19 */ /* 0x000fe20008011610 */
[----:B------:R-:W-:Y:S01]  /*5970*/  UMOV UR10, 0xffffffc0 ;  /* 0xffffffc0000a7882 */ /* 0x000fe20000000000 */
[----:B------:R-:W-:Y:S01]  /*5980*/  FMUL.FTZ R175, R175, UR28 ;  /* 0x0000001cafaf7c20 */ /* 0x000fe20008410000 */
[----:B------:R-:W-:Y:S01]  /*5990*/  UIMAD UR10, UR26, UR10, 0x1 ;  /* 0x000000011a0a74a4 */ /* 0x000fe2000f8e020a */
[----:B------:R-:W-:Y:S01]  /*59a0*/  FMUL.FTZ R178, R178, UR28 ;  /* 0x0000001cb2b27c20 */ /* 0x000fe20008410000 */
[----:B------:R-:W4:Y:S01]  /*59b0*/  SHFL.IDX PT, R18, R184, 0x1, 0x1c1f ;  /* 0x003c1f00b8127f89 */ /* 0x000f2200000e0000 */
[----:B------:R-:W-:Y:S01]  /*59c0*/  FMUL.FTZ R179, R179, UR28 ;  /* 0x0000001cb3b37c20 */ /* 0x000fe20008410000 */
[----:B------:R-:W5:Y:S01]  /*59d0*/  MUFU.TANH R158, R158 ;  /* 0x0000009e009e7308 */ /* 0x000f620000002400 */
[----:B------:R-:W-:Y:S01]  /*59e0*/  FMUL.FTZ R182, R182, UR28 ;  /* 0x0000001cb6b67c20 */ /* 0x000fe20008410000 */
[----:B------:R-:W-:Y:S01]  /*59f0*/  IADD3 R16, -R11, UR10, RZ ;  /* 0x0000000a0b107c10 */ /* 0x000fe2000fffe1ff */
[----:B------:R-:W-:Y:S01]  /*5a00*/  FMUL.FTZ R183, R183, UR28 ;  /* 0x0000001cb7b77c20 */ /* 0x000fe20008410000 */
[----:B------:R-:W-:Y:S01]  /*5a10*/  FMUL.FTZ R157, R157, UR28 ;  /* 0x0000001c9d9d7c20 */ /* 0x000fe20008410000 */
[----:B------:R-:W-:Y:S01]  /*5a20*/  FMUL.FTZ R160, R160, UR28 ;  /* 0x0000001ca0a07c20 */ /* 0x000fe20008410000 */
[----:B------:R-:W-:Y:S01]  /*5a30*/  FMUL.FTZ R161, R161, UR28 ;  /* 0x0000001ca1a17c20 */ /* 0x000fe20008410000 */
[----:B---3--:R-:W-:Y:S01]  /*5a40*/  IMAD R163, R21, UR41, R16 ;  /* 0x0000002915a37c24 */ /* 0x008fe2000f8e0210 */
        /* <DEDUP_REMOVED lines=10> */
[----:B------:R-:W-:Y:S01]  /*5af0*/  UIADD3 UR10, UR27, 0x28c40, URZ ;  /* 0x00028c401b0a7890 */ /* 0x000fe2000fffe03f */
[----:B----4-:R-:W-:-:S03]  /*5b00*/  IADD3 R16, R18, -UR29, R163 ;  /* 0x8000001d12107c10 */ /* 0x010fc6000fffe0a3 */
[----:B------:R-:W-:Y:S02]  /*5b10*/  UPRMT UR10, UR44, 0x654, UR10 ;  /* 0x000006542c0a7896 */ /* 0x000fe4000800000a */
[----:B------:R-:W4:Y:S01]  /*5b20*/  MUFU.TANH R166, R166 ;  /* 0x000000a600a67308 */ /* 0x000f220000002400 */
[C---:B------:R-:W-:Y:S02]  /*5b30*/  ISETP.GT.AND P1, PT, R16.reuse, RZ, PT ;  /* 0x000000ff1000720c */ /* 0x040fe40003f24270 */
[C---:B------:R-:W-:Y:S02]  /*5b40*/  ISETP.GT.AND P2, PT, R16.reuse, 0x1, PT ;  /* 0x000000011000780c */ /* 0x040fe40003f44270 */
[----:B0-----:R-:W-:Y:S02]  /*5b50*/  FSEL R19, R19, -INF , P1 ;  /* 0xff80000013137808 */ /* 0x001fe40000800000 */
[----:B------:R-:W-:Y:S01]  /*5b60*/  ISETP.GT.AND P1, PT, R16, 0x8, PT ;  /* 0x000000081000780c */ /* 0x000fe20003f24270 */
[----:B------:R-:W0:Y:S01]  /*5b70*/  MUFU.TANH R167, R167 ;  /* 0x000000a700a77308 */ /* 0x000e220000002400 */
[----:B--2---:R-:W-:Y:S01]  /*5b80*/  FSEL R17, R17, -INF , P2 ;  /* 0xff80000011117808 */ /* 0x004fe20001000000 */
[----:B------:R-:W-:Y:S01]  /*5b90*/  SYNCS.ARRIVE.TRANS64.RED.A1T0 RZ, [UR10], RZ ;  /* 0x000000ffffff79a7 */ /* 0x000fe2000810040a */
[----:B------:R-:W-:-:S02]  /*5ba0*/  FMNMX.FTZ R20, R19, R14, !PT ;  /* 0x0000000e13147209 */ /* 0x000fc40007810000 */
[----:B------:R-:W-:Y:S02]  /*5bb0*/  ISETP.GT.AND P2, PT, R16, 0x9, PT ;  /* 0x000000091000780c */ /* 0x000fe40003f44270 */
[----:B-----5:R-:W-:Y:S01]  /*5bc0*/  FSEL R18, R158, -INF , P1 ;  /* 0xff8000009e127808 */ /* 0x020fe20000800000 */
[----:B------:R-:W2:Y:S01]  /*5bd0*/  MUFU.TANH R170, R170 ;  /* 0x000000aa00aa7308 */ /* 0x000ea20000002400 */
[----:B------:R-:W-:Y:S02]  /*5be0*/  FMNMX.FTZ R21, R17, R20, !PT ;  /* 0x0000001411157209 */ /* 0x000fe40007810000 */
[----:B------:R-:W-:Y:S02]  /*5bf0*/  ISETP.GT.AND P1, PT, R16, 0x10, PT ;  /* 0x000000101000780c */ /* 0x000fe40003f24270 */
[----:B---3--:R-:W-:Y:S02]  /*5c00*/  FSEL R20, R159, -INF , P2 ;  /* 0xff8000009f147808 */ /* 0x008fe40001000000 */
[----:B------:R-:W-:Y:S01]  /*5c10*/  FMNMX.FTZ R23, R18, R21, !PT ;  /* 0x0000001512177209 */ /* 0x000fe20007810000 */
[----:B------:R-:W3:Y:S01]  /*5c20*/  MUFU.TANH R171, R171 ;  /* 0x000000ab00ab7308 */ /* 0x000ee20000002400 */
[----:B------:R-:W-:-:S02]  /*5c30*/  ISETP.GT.AND P2, PT, R16, 0x11, PT ;  /* 0x000000111000780c */ /* 0x000fc40003f44270 */
[----:B-1----:R-:W-:Y:S02]  /*5c40*/  FSEL R21, R162, -INF , P1 ;  /* 0xff800000a2157808 */ /* 0x002fe40000800000 */
[----:B------:R-:W-:Y:S02]  /*5c50*/  FMNMX.FTZ R152, R20, R23, !PT ;  /* 0x0000001714987209 */ /* 0x000fe40007810000 */
[----:B------:R-:W-:Y:S01]  /*5c60*/  ISETP.GT.AND P1, PT, R16, 0x18, PT ;  /* 0x000000181000780c */ /* 0x000fe20003f24270 */
[----:B------:R-:W1:Y:S01]  /*5c70*/  MUFU.TANH R174, R174 ;  /* 0x000000ae00ae7308 */ /* 0x000e620000002400 */
[----:B------:R-:W-:Y:S02]  /*5c80*/  FSEL R22, R22, -INF , P2 ;  /* 0xff80000016167808 */ /* 0x000fe40001000000 */
[----:B------:R-:W-:Y:S02]  /*5c90*/  FMNMX.FTZ R153, R21, R152, !PT ;  /* 0x0000009815997209 */ /* 0x000fe40007810000 */
[----:B------:R-:W-:-:S02]  /*5ca0*/  ISETP.GT.AND P2, PT, R16, 0x19, PT ;  /* 0x000000191000780c */ /* 0x000fc40003f44270 */
[----:B----4-:R-:W-:Y:S01]  /*5cb0*/  FSEL R23, R166, -INF , P1 ;  /* 0xff800000a6177808 */ /* 0x010fe20000800000 */
[----:B------:R-:W4:Y:S01]  /*5cc0*/  MUFU.TANH R175, R175 ;  /* 0x000000af00af7308 */ /* 0x000f220000002400 */
[----:B------:R-:W-:Y:S02]  /*5cd0*/  FMNMX.FTZ R154, R22, R153, !PT ;  /* 0x00000099169a7209 */ /* 0x000fe40007810000 */
[C---:B------:R-:W-:Y:S02]  /*5ce0*/  ISETP.GT.AND P1, PT, R16.reuse, 0x20, PT ;  /* 0x000000201000780c */ /* 0x040fe40003f24270 */
[----:B0-----:R-:W-:Y:S02]  /*5cf0*/  FSEL R152, R167, -INF , P2 ;  /* 0xff800000a7987808 */ /* 0x001fe40001000000 */
[----:B------:R-:W-:Y:S01]  /*5d00*/  FMNMX.FTZ R153, R23, R154, !PT ;  /* 0x0000009a17997209 */ /* 0x000fe20007810000 */
[----:B------:R-:W0:Y:S01]  /*5d10*/  MUFU.TANH R178, R178 ;  /* 0x000000b200b27308 */ /* 0x000e220000002400 */
[----:B------:R-:W-:-:S02]  /*5d20*/  ISETP.GT.AND P2, PT, R16, 0x21, PT ;  /* 0x000000211000780c */ /* 0x000fc40003f44270 */
[----:B--2---:R-:W-:Y:S02]  /*5d30*/  FSEL R154, R170, -INF , P1 ;  /* 0xff800000aa9a7808 */ /* 0x004fe40000800000 */
[----:B------:R-:W-:Y:S02]  /*5d40*/  FMNMX.FTZ R153, R152, R153, !PT ;  /* 0x0000009998997209 */ /* 0x000fe40007810000 */
[----:B------:R-:W-:Y:S01]  /*5d50*/  ISETP.GT.AND P1, PT, R16, 0x28, PT ;  /* 0x000000281000780c */ /* 0x000fe20003f24270 */
[----:B------:R-:W2:Y:S01]  /*5d60*/  MUFU.TANH R179, R179 ;  /* 0x000000b300b37308 */ /* 0x000ea20000002400 */
[----:B---3--:R-:W-:Y:S02]  /*5d70*/  FSEL R158, R171, -INF , P2 ;  /* 0xff800000ab9e7808 */ /* 0x008fe40001000000 */
[----:B------:R-:W-:Y:S02]  /*5d80*/  FMNMX.FTZ R153, R154, R153, !PT ;  /* 0x000000999a997209 */ /* 0x000fe40007810000 */
[----:B------:R-:W-:-:S02]  /*5d90*/  ISETP.GT.AND P2, PT, R16, 0x29, PT ;  /* 0x000000291000780c */ /* 0x000fc40003f44270 */
[----:B-1----:R-:W-:Y:S01]  /*5da0*/  FSEL R159, R174, -INF , P1 ;  /* 0xff800000ae9f7808 */ /* 0x002fe20000800000 */
[----:B------:R-:W1:Y:S01]  /*5db0*/  MUFU.TANH R167, R182 ;  /* 0x000000b600a77308 */ /* 0x000e620000002400 */
[----:B------:R-:W-:Y:S02]  /*5dc0*/  FMNMX.FTZ R166, R158, R153, !PT ;  /* 0x000000999ea67209 */ /* 0x000fe40007810000 */
[----:B------:R-:W-:Y:S02]  /*5dd0*/  ISETP.GT.AND P1, PT, R16, 0x30, PT ;  /* 0x000000301000780c */ /* 0x000fe40003f24270 */
[----:B----4-:R-:W-:Y:S02]  /*5de0*/  FSEL R162, R175, -INF , P2 ;  /* 0xff800000afa27808 */ /* 0x010fe40001000000 */
[----:B------:R-:W-:Y:S01]  /*5df0*/  FMNMX.FTZ R155, R159, R166, !PT ;  /* 0x000000a69f9b7209 */ /* 0x000fe20007810000 */
[----:B------:R-:W3:Y:S01]  /*5e00*/  MUFU.TANH R183, R183 ;  /* 0x000000b700b77308 */ /* 0x000ee20000002400 */
[----:B------:R-:W-:Y:S01]  /*5e10*/  FMUL.FTZ R166, R156, UR28 ;  /* 0x0000001c9ca67c20 */ /* 0x000fe20008410000 */
[----:B------:R-:W-:-:S02]  /*5e20*/  ISETP.GT.AND P2, PT, R16, 0x31, PT ;  /* 0x000000311000780c */ /* 0x000fc40003f44270 */
[----:B0-----:R-:W-:Y:S02]  /*5e30*/  FSEL R153, R178, -INF , P1 ;  /* 0xff800000b2997808 */ /* 0x001fe40000800000 */
[----:B------:R-:W-:Y:S02]  /*5e40*/  FMNMX.FTZ R156, R162, R155, !PT ;  /* 0x0000009ba29c7209 */ /* 0x000fe40007810000 */
[----:B------:R-:W-:Y:S01]  /*5e50*/  ISETP.GT.AND P1, PT, R16, 0x38, PT ;  /* 0x000000381000780c */ /* 0x000fe20003f24270 */
[----:B------:R0:W-:Y:S01]  /*5e60*/  MUFU.TANH R182, R166 ;  /* 0x000000a600b67308 */ /* 0x0001e20000002400 */
[----:B--2---:R-:W-:Y:S02]  /*5e70*/  FSEL R155, R179, -INF , P2 ;  /* 0xff800000b39b7808 */ /* 0x004fe40001000000 */
[----:B------:R-:W-:Y:S02]  /*5e80*/  FMNMX.FTZ R170, R153, R156, !PT ;  /* 0x0000009c99aa7209 */ /* 0x000fe40007810000 */
[----:B-1----:R-:W-:-:S02]  /*5e90*/  FSEL R156, R167, -INF , P1 ;  /* 0xff800000a79c7808 */ /* 0x002fc40000800000 */
[----:B------:R-:W-:Y:S01]  /*5ea0*/  ISETP.GT.AND P2, PT, R16, 0x39, PT ;  /* 0x000000391000780c */ /* 0x000fe20003f44270 */
[----:B------:R-:W1:Y:S01]  /*5eb0*/  MUFU.TANH R3, R3 ;  /* 0x0000000300037308 */ /* 0x000e620000002400 */
[----:B------:R-:W-:Y:S01]  /*5ec0*/  FMNMX.FTZ R167, R155, R170, !PT ;  /* 0x000000aa9ba77209 */ /* 0x000fe20007810000 */
[----:B0-----:R-:W0:Y:S01]  /*5ed0*/  SHFL.IDX PT, R166, R184, RZ, 0x1c1f ;  /* 0x001c1fffb8a67589 */ /* 0x001e2200000e0000 */
[----:B---3--:R-:W-:Y:S02]  /*5ee0*/  FSEL R16, R183, -INF , P2 ;  /* 0xff800000b7107808 */ /* 0x008fe40001000000 */
[----:B------:R-:W-:-:S03]  /*5ef0*/  FMNMX.FTZ R167, R156, R167, !PT ;  /* 0x000000a79ca77209 */ /* 0x000fc60007810000 */
[----:B------:R-:W2:Y:S01]  /*5f00*/  MUFU.TANH R4, R4 ;  /* 0x0000000400047308 */ /* 0x000ea20000002400 */
[----:B------:R-:W-:-:S05]  /*5f10*/  FMNMX.FTZ R167, R16, R167, !PT ;  /* 0x000000a710a77209 */ /* 0x000fca0007810000 */
[----:B------:R-:W3:Y:S02]  /*5f20*/  SHFL.BFLY PT, R170, R167, 0x2, 0x1f ;  /* 0x0c401f00a7aa7f89 */ /* 0x000ee400000e0000 */
[----:B------:R-:W4:Y:S08]  /*5f30*/  MUFU.TANH R157, R157 ;  /* 0x0000009d009d7308 */ /* 0x000f300000002400 */
[----:B------:R5:W4:Y:S01]  /*5f40*/  MUFU.TANH R178, R160 ;  /* 0x000000a000b27308 */ /* 0x000b220000002400 */
[----:B0-----:R-:W-:-:S04]  /*5f50*/  IADD3 R166, R166, -UR29, R163 ;  /* 0x8000001da6a67c10 */ /* 0x001fc8000fffe0a3 */
[C---:B------:R-:W-:Y:S02]  /*5f60*/  ISETP.GT.AND P1, PT, R166.reuse, RZ, PT ;  /* 0x000000ffa600720c */ /* 0x040fe40003f24270 */
[----:B------:R-:W-:Y:S01]  /*5f70*/  ISETP.GT.AND P2, PT, R166, 0x1, PT ;  /* 0x00000001a600780c */ /* 0x000fe20003f44270 */
[----:B------:R0:W4:Y:S01]  /*5f80*/  MUFU.TANH R171, R161 ;  /* 0x000000a100ab7308 */ /* 0x0001220000002400 */
[----:B-1----:R-:W-:Y:S01]  /*5f90*/  FSEL R184, R3, -INF , P1 ;  /* 0xff80000003b87808 */ /* 0x002fe20000800000 */
[----:B-----5:R-:W-:Y:S01]  /*5fa0*/  FMUL.FTZ R160, R177, UR28 ;  /* 0x0000001cb1a07c20 */ /* 0x020fe20008410000 */
[----:B--2---:R-:W-:Y:S02]  /*5fb0*/  FSEL R185, R4, -INF , P2 ;  /* 0xff80000004b97808 */ /* 0x004fe40001000000 */
[----:B---3--:R-:W-:Y:S02]  /*5fc0*/  FMNMX.FTZ R170, R167, R170, !PT ;  /* 0x000000aaa7aa7209 */ /* 0x008fe40007810000 */
[----:B------:R-:W-:Y:S01]  /*5fd0*/  ISETP.GT.AND P1, PT, R166, 0x8, PT ;  /* 0x00000008a600780c */ /* 0x000fe20003f24270 */
[----:B------:R-:W1:Y:S01]  /*5fe0*/  MUFU.TANH R164, R164 ;  /* 0x000000a400a47308 */ /* 0x000e620000002400 */
[----:B------:R-:W-:Y:S01]  /*5ff0*/  FMNMX.FTZ R4, R184, R15, !PT ;  /* 0x0000000fb8047209 */ /* 0x000fe20007810000 */
[----:B0-----:R-:W0:Y:S01]  /*6000*/  SHFL.BFLY PT, R161, R170, 0x1, 0x1f ;  /* 0x0c201f00aaa17f89 */ /* 0x001e2200000e0000 */
[----:B------:R-:W-:-:S02]  /*6010*/  ISETP.GT.AND P2, PT, R166, 0x9, PT ;  /* 0x00000009a600780c */ /* 0x000fc40003f44270 */
[----:B------:R-:W-:Y:S02]  /*6020*/  FSEL R182, R182, -INF , P1 ;  /* 0xff800000b6b67808 */ /* 0x000fe40000800000 */
[----:B------:R-:W-:Y:S01]  /*6030*/  FMNMX.FTZ R3, R185, R4, !PT ;  /* 0x00000004b9037209 */ /* 0x000fe20007810000 */
[----:B------:R-:W2:Y:S01]  /*6040*/  MUFU.TANH R165, R165 ;  /* 0x000000a500a57308 */ /* 0x000ea20000002400 */
[----:B------:R-:W-:Y:S02]  /*6050*/  ISETP.GT.AND P1, PT, R166, 0x10, PT ;  /* 0x00000010a600780c */ /* 0x000fe40003f24270 */
[----:B----4-:R-:W-:Y:S02]  /*6060*/  FSEL R183, R157, -INF , P2 ;  /* 0xff8000009db77808 */ /* 0x010fe40001000000 */
[----:B------:R-:W-:Y:S01]  /*6070*/  FMNMX.FTZ R4, R182, R3, !PT ;  /* 0x00000003b6047209 */ /* 0x000fe20007810000 */
[----:B------:R-:W-:Y:S01]  /*6080*/  FMUL.FTZ R3, R180, UR28 ;  /* 0x0000001cb4037c20 */ /* 0x000fe20008410000 */
[----:B------:R-:W-:Y:S01]  /*6090*/  ISETP.GT.AND P2, PT, R166, 0x11, PT ;  /* 0x00000011a600780c */ /* 0x000fe20003f44270 */
[----:B------:R-:W-:Y:S01]  /*60a0*/  MUFU.TANH R168, R168 ;  /* 0x000000a800a87308 */ /* 0x000fe20000002400 */
[----:B------:R-:W-:-:S02]  /*60b0*/  FSEL R178, R178, -INF , P1 ;  /* 0xff800000b2b27808 */ /* 0x000fc40000800000 */
[----:B------:R-:W-:Y:S02]  /*60c0*/  FMNMX.FTZ R157, R183, R4, !PT ;  /* 0x00000004b79d7209 */ /* 0x000fe40007810000 */
[----:B------:R-:W-:Y:S02]  /*60d0*/  ISETP.GT.AND P1, PT, R166, 0x18, PT ;  /* 0x00000018a600780c */ /* 0x000fe40003f24270 */
[----:B------:R-:W-:Y:S01]  /*60e0*/  FSEL R180, R171, -INF , P2 ;  /* 0xff800000abb47808 */ /* 0x000fe20001000000 */
[----:B------:R-:W3:Y:S01]  /*60f0*/  MUFU.TANH R169, R169 ;  /* 0x000000a900a97308 */ /* 0x000ee20000002400 */
[----:B------:R-:W-:Y:S02]  /*6100*/  FMNMX.FTZ R157, R178, R157, !PT ;  /* 0x0000009db29d7209 */ /* 0x000fe40007810000 */
[----:B------:R-:W-:Y:S02]  /*6110*/  ISETP.GT.AND P2, PT, R166, 0x19, PT ;  /* 0x00000019a600780c */ /* 0x000fe40003f44270 */
[----:B-1----:R-:W-:-:S02]  /*6120*/  FSEL R179, R164, -INF , P1 ;  /* 0xff800000a4b37808 */ /* 0x002fc40000800000 */
[----:B------:R-:W-:Y:S01]  /*6130*/  FMNMX.FTZ R4, R180, R157, !PT ;  /* 0x0000009db4047209 */ /* 0x000fe20007810000 */
[----:B------:R-:W-:Y:S01]  /*6140*/  MUFU.TANH R172, R172 ;  /* 0x000000ac00ac7308 */ /* 0x000fe20000002400 */
[----:B------:R-:W-:Y:S02]  /*6150*/  ISETP.GT.AND P1, PT, R166, 0x20, PT ;  /* 0x00000020a600780c */ /* 0x000fe40003f24270 */
[----:B--2---:R-:W-:Y:S02]  /*6160*/  FSEL R177, R165, -INF , P2 ;  /* 0xff800000a5b17808 */ /* 0x004fe40001000000 */
[----:B------:R-:W-:Y:S02]  /*6170*/  FMNMX.FTZ R164, R179, R4, !PT ;  /* 0x00000004b3a47209 */ /* 0x000fe40007810000 */
[----:B0-----:R-:W-:Y:S01]  /*6180*/  FMNMX.FTZ R4, R170, R161, !PT ;  /* 0x000000a1aa047209 */ /* 0x001fe20007810000 */
[----:B------:R-:W0:Y:S01]  /*6190*/  MUFU.TANH R173, R173 ;  /* 0x000000ad00ad7308 */ /* 0x000e220000002400 */
[----:B------:R-:W-:-:S02]  /*61a0*/  ISETP.GT.AND P2, PT, R166, 0x21, PT ;  /* 0x00000021a600780c */ /* 0x000fc40003f44270 */
[----:B------:R-:W-:Y:S01]  /*61b0*/  FMNMX.FTZ R161, R177, R164, !PT ;  /* 0x000000a4b1a17209 */ /* 0x000fe20007810000 */
[----:B------:R-:W-:Y:S01]  /*61c0*/  FMUL.FTZ R175, R4, UR7 ;  /* 0x0000000704af7c20 */ /* 0x000fe20008410000 */
[----:B---3--:R-:W-:Y:S02]  /*61d0*/  FSEL R157, R169, -INF , P2 ;  /* 0xff800000a99d7808 */ /* 0x008fe40001000000 */
[C---:B------:R-:W-:Y:S01]  /*61e0*/  ISETP.GT.AND P2, PT, R166.reuse, 0x29, PT ;  /* 0x00000029a600780c */ /* 0x040fe20003f44270 */
[----:B------:R1:W2:Y:S01]  /*61f0*/  MUFU.TANH R167, R176 ;  /* 0x000000b000a77308 */ /* 0x0002a20000002400 */
[----:B------:R-:W-:Y:S02]  /*6200*/  ISETP.GT.AND P3, PT, R166, 0x38, PT ;  /* 0x00000038a600780c */ /* 0x000fe40003f64270 */
[----:B------:R-:W-:-:S04]  /*6210*/  FSETP.NEU.FTZ.AND P4, PT, R4, -INF , PT ;  /* 0xff8000000400780b */ /* 0x000fc80003f9d000 */
[----:B------:R-:W-:Y:S01]  /*6220*/  FSEL R175, R175, RZ, P4 ;  /* 0x000000ffafaf7208 */ /* 0x000fe20002000000 */
[----:B------:R3:W4:Y:S01]  /*6230*/  MUFU.TANH R171, R160 ;  /* 0x000000a000ab7308 */ /* 0x0007220000002400 */
[----:B-1----:R-:W-:Y:S02]  /*6240*/  FSEL R176, R168, -INF , P1 ;  /* 0xff800000a8b07808 */ /* 0x002fe40000800000 */
[----:B------:R-:W-:Y:S01]  /*6250*/  ISETP.GT.AND P1, PT, R166, 0x28, PT ;  /* 0x00000028a600780c */ /* 0x000fe20003f24270 */
[--C-:B------:R-:W-:Y:S01]  /*6260*/  FFMA.FTZ R19, R19, UR7, -R175.reuse ;  /* 0x0000000713137c23 */ /* 0x100fe200080108af */
[----:B------:R-:W-:Y:S01]  /*6270*/  FMNMX.FTZ R164, R176, R161, !PT ;  /* 0x000000a1b0a47209 */ /* 0x000fe20007810000 */
[--C-:B------:R-:W-:Y:S01]  /*6280*/  FFMA.FTZ R18, R18, UR7, -R175.reuse ;  /* 0x0000000712127c23 */ /* 0x100fe200080108af */
[----:B0-----:R-:W-:Y:S01]  /*6290*/  FSEL R161, R173, -INF , P2 ;  /* 0xff800000ada17808 */ /* 0x001fe20001000000 */
[----:B------:R0:W1:Y:S01]  /*62a0*/  MUFU.TANH R165, R3 ;  /* 0x0000000300a57308 */ /* 0x0000620000002400 */
[----:B---3--:R-:W-:Y:S01]  /*62b0*/  FSEL R160, R172, -INF , P1 ;  /* 0xff800000aca07808 */ /* 0x008fe20000800000 */
[--C-:B------:R-:W-:Y:S01]  /*62c0*/  FFMA.FTZ R174, R155, UR7, -R175.reuse ;  /* 0x000000079bae7c23 */ /* 0x100fe200080108af */
[----:B------:R-:W-:Y:S01]  /*62d0*/  FMNMX.FTZ R163, R157, R164, !PT ;  /* 0x000000a49da37209 */ /* 0x000fe20007810000 */
[--C-:B------:R-:W-:Y:S01]  /*62e0*/  FFMA.FTZ R173, R156, UR7, -R175.reuse ;  /* 0x000000079cad7c23 */ /* 0x100fe200080108af */
[----:B------:R-:W-:Y:S01]  /*62f0*/  ISETP.GT.AND P1, PT, R166, 0x30, PT ;  /* 0x00000030a600780c */ /* 0x000fe20003f24270 */
[--C-:B------:R-:W-:Y:S01]  /*6300*/  FFMA.FTZ R169, R158, UR7, -R175.reuse ;  /* 0x000000079ea97c23 */ /* 0x100fe200080108af */
[----:B------:R-:W-:Y:S01]  /*6310*/  FMNMX.FTZ R164, R160, R163, !PT ;  /* 0x000000a3a0a47209 */ /* 0x000fe20007810000 */
[----:B------:R-:W3:Y:S01]  /*6320*/  MUFU.TANH R181, R181 ;  /* 0x000000b500b57308 */ /* 0x000ee20000002400 */
[----:B------:R-:W-:Y:S01]  /*6330*/  ISETP.GT.AND P2, PT, R166, 0x31, PT ;  /* 0x00000031a600780c */ /* 0x000fe20003f44270 */
[--C-:B------:R-:W-:Y:S01]  /*6340*/  FFMA.FTZ R172, R162, UR7, -R175.reuse ;  /* 0x00000007a2ac7c23 */ /* 0x100fe200080108af */
[----:B--2---:R-:W-:Y:S01]  /*6350*/  FSEL R163, R167, -INF , P1 ;  /* 0xff800000a7a37808 */ /* 0x004fe20000800000 */
[--C-:B------:R-:W-:Y:S01]  /*6360*/  FFMA.FTZ R167, R20, UR7, -R175.reuse ;  /* 0x0000000714a77c23 */ /* 0x100fe200080108af */
[----:B------:R-:W-:Y:S01]  /*6370*/  FMNMX.FTZ R168, R161, R164, !PT ;  /* 0x000000a4a1a87209 */ /* 0x000fe20007810000 */
[--C-:B------:R-:W-:Y:S01]  /*6380*/  FFMA.FTZ R20, R22, UR7, -R175.reuse ;  /* 0x0000000716147c23 */ /* 0x100fe200080108af */
[----:B----4-:R-:W-:Y:S01]  /*6390*/  FSEL R164, R171, -INF , P2 ;  /* 0xff800000aba47808 */ /* 0x010fe20001000000 */
[--C-:B------:R-:W-:Y:S01]  /*63a0*/  FFMA.FTZ R22, R154, UR7, -R175.reuse ;  /* 0x000000079a167c23 */ /* 0x100fe200080108af */
[----:B0-----:R-:W-:Y:S01]  /*63b0*/  FMNMX.FTZ R3, R163, R168, !PT ;  /* 0x000000a8a3037209 */ /* 0x001fe20007810000 */
[----:B------:R-:W-:Y:S01]  /*63c0*/  MUFU.EX2 R19, R19 ;  /* 0x0000001300137308 */ /* 0x000fe20000000800 */
[----:B------:R-:W-:Y:S01]  /*63d0*/  ISETP.GT.AND P1, PT, R166, 0x39, PT ;  /* 0x00000039a600780c */ /* 0x000fe20003f24270 */
[----:B------:R-:W-:Y:S01]  /*63e0*/  FFMA.FTZ R23, R23, UR7, -R175 ;  /* 0x0000000717177c23 */ /* 0x000fe200080108af */
[----:B-1----:R-:W-:-:S02]  /*63f0*/  FSEL R165, R165, -INF , P3 ;  /* 0xff800000a5a57808 */ /* 0x002fc40001800000 */
[----:B------:R-:W-:Y:S02]  /*6400*/  FMNMX.FTZ R168, R164, R3, !PT ;  /* 0x00000003a4a87209 */ /* 0x000fe40007810000 */
[----:B---3--:R-:W-:Y:S01]  /*6410*/  FSEL R166, R181, -INF , P1 ;  /* 0xff800000b5a67808 */ /* 0x008fe20000800000 */
[----:B------:R-:W-:Y:S01]  /*6420*/  MUFU.EX2 R18, R18 ;  /* 0x0000001200127308 */ /* 0x000fe20000000800 */
[----:B------:R-:W-:Y:S01]  /*6430*/  FMNMX.FTZ R3, R165, R168, !PT ;  /* 0x000000a8a5037209 */ /* 0x000fe20007810000 */
[--C-:B------:R-:W-:Y:S01]  /*6440*/  FFMA.FTZ R168, R17, UR7, -R175.reuse ;  /* 0x0000000711a87c23 */ /* 0x100fe200080108af */
[--C-:B------:R-:W-:Y:S01]  /*6450*/  FFMA.FTZ R17, R21, UR7, -R175.reuse ;  /* 0x0000000715117c23 */ /* 0x100fe200080108af */
[----:B------:R-:W-:Y:S01]  /*6460*/  FFMA.FTZ R21, R159, UR7, -R175 ;  /* 0x000000079f157c23 */ /* 0x000fe200080108af */
[----:B------:R-:W-:-:S03]  /*6470*/  FMNMX.FTZ R3, R166, R3, !PT ;  /* 0x00000003a6037209 */ /* 0x000fc60007810000 */
[----:B------:R-:W-:Y:S02]  /*6480*/  MUFU.EX2 R168, R168 ;  /* 0x000000a800a87308 */ /* 0x000fe40000000800 */
[----:B------:R-:W0:Y:S06]  /*6490*/  SHFL.BFLY PT, R170, R3, 0x2, 0x1f ;  /* 0x0c401f0003aa7f89 */ /* 0x000e2c00000e0000 */
[----:B------:R-:W-:Y:S08]  /*64a0*/  MUFU.EX2 R167, R167 ;  /* 0x000000a700a77308 */ /* 0x000ff00000000800 */
[----:B------:R-:W-:Y:S08]  /*64b0*/  MUFU.EX2 R17, R17 ;  /* 0x0000001100117308 */ /* 0x000ff00000000800 */
[----:B------:R-:W-:Y:S01]  /*64c0*/  MUFU.EX2 R20, R20 ;  /* 0x0000001400147308 */ /* 0x000fe20000000800 */
[----:B0-----:R-:W-:Y:S01]  /*64d0*/  FMNMX.FTZ R171, R3, R170, !PT ;  /* 0x000000aa03ab7209 */ /* 0x001fe20007810000 */
[----:B------:R-:W-:-:S04]  /*64e0*/  FFMA.FTZ R170, R152, UR7, -R175 ;  /* 0x0000000798aa7c23 */ /* 0x000fc800080108af */
[----:B------:R-:W0:Y:S02]  /*64f0*/  SHFL.BFLY PT, R152, R171, 0x1, 0x1f ;  /* 0x0c201f00ab987f89 */ /* 0x000e2400000e0000 */
[----:B------:R-:W-:Y:S08]  /*6500*/  MUFU.EX2 R23, R23 ;  /* 0x0000001700177308 */ /* 0x000ff00000000800 */
[----:B------:R-:W-:Y:S08]  /*6510*/  MUFU.EX2 R170, R170 ;  /* 0x000000aa00aa7308 */ /* 0x000ff00000000800 */
[----:B------:R-:W-:Y:S01]  /*6520*/  MUFU.EX2 R22, R22 ;  /* 0x0000001600167308 */ /* 0x000fe20000000800 */
[----:B0-----:R-:W-:Y:S01]  /*6530*/  FMNMX.FTZ R3, R171, R152, !PT ;  /* 0x00000098ab037209 */ /* 0x001fe20007810000 */
[----:B------:R-:W-:Y:S01]  /*6540*/  FFMA.FTZ R171, R153, UR7, -R175 ;  /* 0x0000000799ab7c23 */ /* 0x000fe200080108af */
[----:B------:R-:W-:-:S05]  /*6550*/  FSEL R153, R4, RZ, P4 ;  /* 0x000000ff04997208 */ /* 0x000fca0002000000 */
[----:B------:R-:W-:Y:S01]  /*6560*/  MUFU.EX2 R169, R169 ;  /* 0x000000a900a97308 */ /* 0x000fe20000000800 */
[C---:B------:R-:W-:Y:S01]  /*6570*/  FSETP.NEU.FTZ.AND P1, PT, R3.reuse, -INF , PT ;  /* 0xff8000000300780b */ /* 0x040fe20003f3d000 */
[----:B------:R-:W-:Y:S01]  /*6580*/  FMUL.FTZ R152, R3, UR7 ;  /* 0x0000000703987c20 */ /* 0x000fe20008410000 */
[----:B------:R-:W-:Y:S02]  /*6590*/  FADD.FTZ R153, -R153, R14 ;  /* 0x0000000e99997221 */ /* 0x000fe40000010100 */
[----:B------:R-:W-:Y:S02]  /*65a0*/  FSEL R14, R3, RZ, P1 ;  /* 0x000000ff030e7208 */ /* 0x000fe40000800000 */
[----:B------:R-:W-:Y:S01]  /*65b0*/  FSEL R181, R152, RZ, P1 ;  /* 0x000000ff98b57208 */ /* 0x000fe20000800000 */
[----:B------:R-:W-:Y:S01]  /*65c0*/  FMUL.FTZ R153, R153, UR7 ;  /* 0x0000000799997c20 */ /* 0x000fe20008410000 */
[----:B------:R-:W-:Y:S01]  /*65d0*/  ISETP.NE.AND P1, PT, R2, RZ, PT ;  /* 0x000000ff0200720c */ /* 0x000fe20003f25270 */
[----:B------:R-:W-:Y:S01]  /*65e0*/  FADD.FTZ R15, -R14, R15 ;  /* 0x0000000f0e0f7221 */ /* 0x000fe20000010100 */
[----:B------:R-:W-:Y:S01]  /*65f0*/  MUFU.EX2 R21, R21 ;  /* 0x0000001500157308 */ /* 0x000fe20000000800 */
[--C-:B------:R-:W-:Y:S01]  /*6600*/  FFMA.FTZ R152, R184, UR7, -R181.reuse ;  /* 0x00000007b8987c23 */ /* 0x100fe200080108b5 */
[--C-:B------:R-:W-:Y:S01]  /*6610*/  FFMA.FTZ R185, R185, UR7, -R181.reuse ;  /* 0x00000007b9b97c23 */ /* 0x100fe200080108b5 */
[----:B------:R-:W-:Y:S01]  /*6620*/  FMUL.FTZ R15, R15, UR7 ;  /* 0x000000070f0f7c20 */ /* 0x000fe20008410000 */
        /* <DEDUP_REMOVED lines=9> */
[----:B------:R-:W-:Y:S01]  /*66c0*/  FFMA.FTZ R162, R176, UR7, -R181 ;  /* 0x00000007b0a27c23 */ /* 0x000fe200080108b5 */
[----:B------:R-:W-:Y:S01]  /*66d0*/  FFMA.FTZ R176, R16, UR7, -R175 ;  /* 0x0000000710b07c23 */ /* 0x000fe200080108af */
[----:B------:R-:W-:Y:S01]  /*66e0*/  MOV R175, UR6 ;  /* 0x0000000600af7c02 */ /* 0x000fe20008000f00 */
[----:B------:R-:W0:Y:S01]  /*66f0*/  MUFU.EX2 R15, R15 ;  /* 0x0000000f000f7308 */ /* 0x000e220000000800 */
[--C-:B------:R-:W-:Y:S01]  /*6700*/  FFMA.FTZ R161, R161, UR7, -R181.reuse ;  /* 0x00000007a1a17c23 */ /* 0x100fe200080108b5 */
[----:B------:R-:W-:-:S06]  /*6710*/  FFMA.FTZ R163, R163, UR7, -R181 ;  /* 0x00000007a3a37c23 */ /* 0x000fcc00080108b5 */
[----:B------:R-:W1:Y:S08]  /*6720*/  MUFU.EX2 R14, R153 ;  /* 0x00000099000e7308 */ /* 0x000e700000000800 */
[----:B------:R-:W2:Y:S01]  /*6730*/  MUFU.EX2 R185, R185 ;  /* 0x000000b900b97308 */ /* 0x000ea20000000800 */
[----:B0-----:R-:W-:Y:S01]  /*6740*/  FFMA.FTZ R178, R15, R5, R152 ;  /* 0x000000050fb27223 */ /* 0x001fe20000010098 */
[----:B------:R-:W-:-:S02]  /*6750*/  @!P1 IMAD R5, R175, 0x40, R0 ;  /* 0x00000040af059824 */ /* 0x000fc400078e0200 */
[-C--:B------:R-:W-:Y:S01]  /*6760*/  FMUL.FTZ R24, R24, R15.reuse ;  /* 0x0000000f18187220 */ /* 0x080fe20000410000 */
[-C--:B------:R-:W-:Y:S01]  /*6770*/  FMUL.FTZ R25, R25, R15.reuse ;  /* 0x0000000f19197220 */ /* 0x080fe20000410000 */
[-C--:B------:R-:W-:Y:S01]  /*6780*/  FMUL.FTZ R28, R28, R15.reuse ;  /* 0x0000000f1c1c7220 */ /* 0x080fe20000410000 */
[-C--:B------:R-:W-:Y:S01]  /*6790*/  FMUL.FTZ R29, R29, R15.reuse ;  /* 0x0000000f1d1d7220 */ /* 0x080fe20000410000 */
[----:B------:R-:W-:Y:S01]  /*67a0*/  @!P1 LEA R5, R5, UR39, 0x2 ;  /* 0x0000002705059c11 */ /* 0x000fe2000f8e10ff */
[----:B------:R-:W0:Y:S01]  /*67b0*/  MUFU.EX2 R154, R154 ;  /* 0x0000009a009a7308 */ /* 0x000e220000000800 */
[----:B-1----:R-:W-:Y:S01]  /*67c0*/  FFMA.FTZ R153, R14, R6, R19 ;  /* 0x000000060e997223 */ /* 0x002fe20000010013 */
[----:B------:R-:W-:Y:S01]  /*67d0*/  FFMA.FTZ R6, R164, UR7, -R181 ;  /* 0x00000007a4067c23 */ /* 0x000fe200080108b5 */
[-C--:B------:R-:W-:Y:S01]  /*67e0*/  FMUL.FTZ R32, R32, R15.reuse ;  /* 0x0000000f20207220 */ /* 0x080fe20000410000 */
[----:B------:R-:W-:Y:S01]  /*67f0*/  @!P1 STS [R5+0x28800], R15 ;  /* 0x0288000f05009388 */ /* 0x000fe20000000800 */
[----:B------:R-:W-:Y:S01]  /*6800*/  FADD.FTZ R153, R168, R153 ;  /* 0x00000099a8997221 */ /* 0x000fe20000010000 */
[-C--:B------:R-:W-:Y:S01]  /*6810*/  FMUL.FTZ R33, R33, R15.reuse ;  /* 0x0000000f21217220 */ /* 0x080fe20000410000 */
[-C--:B------:R-:W-:Y:S01]  /*6820*/  FMUL.FTZ R36, R36, R15.reuse ;  /* 0x0000000f24247220 */ /* 0x080fe20000410000 */
[----:B------:R-:W1:Y:S01]  /*6830*/  MUFU.EX2 R155, R155 ;  /* 0x0000009b009b7308 */ /* 0x000e620000000800 */
[----:B------:R3:W-:Y:S01]  /*6840*/  @!P1 STS [R5+0x28820], R14 ;  /* 0x0288200e05009388 */ /* 0x0007e20000000800 */
[----:B--2---:R-:W-:Y:S01]  /*6850*/  F2FP.BF16.F32.PACK_AB R152, R185, R152 ;  /* 0x00000098b998723e */ /* 0x004fe200000010ff */
[-C--:B------:R-:W-:Y:S01]  /*6860*/  FMUL.FTZ R37, R37, R15.reuse ;  /* 0x0000000f25257220 */ /* 0x080fe20000410000 */
[-C--:B------:R-:W-:Y:S01]  /*6870*/  FMUL.FTZ R40, R40, R15.reuse ;  /* 0x0000000f28287220 */ /* 0x080fe20000410000 */
[-C--:B------:R-:W-:Y:S01]  /*6880*/  FMUL.FTZ R41, R41, R15.reuse ;  /* 0x0000000f29297220 */ /* 0x080fe20000410000 */
[-C--:B------:R-:W-:Y:S01]  /*6890*/  FMUL.FTZ R44, R44, R15.reuse ;  /* 0x0000000f2c2c7220 */ /* 0x080fe20000410000 */
[-C--:B------:R-:W-:Y:S01]  /*68a0*/  FMUL.FTZ R45, R45, R15.reuse ;  /* 0x0000000f2d2d7220 */ /* 0x080fe20000410000 */
        /* <DEDUP_REMOVED lines=8> */
[----:B------:R-:W4:Y:S01]  /*6930*/  MUFU.EX2 R159, R159 ;  /* 0x0000009f009f7308 */ /* 0x000f220000000800 */
[-C--:B------:R-:W-:Y:S01]  /*6940*/  FMUL.FTZ R61, R61, R15.reuse ;  /* 0x0000000f3d3d7220 */ /* 0x080fe20000410000 */
[-C--:B------:R-:W-:Y:S01]  /*6950*/  FMUL.FTZ R64, R64, R15.reuse ;  /* 0x0000000f40407220 */ /* 0x080fe20000410000 */
[-C--:B------:R-:W-:Y:S01]  /*6960*/  FMUL.FTZ R65, R65, R15.reuse ;  /* 0x0000000f41417220 */ /* 0x080fe20000410000 */
[-C--:B------:R-:W-:Y:S01]  /*6970*/  FMUL.FTZ R68, R68, R15.reuse ;  /* 0x0000000f44447220 */ /* 0x080fe20000410000 */
[-C--:B------:R-:W-:Y:S01]  /*6980*/  FMUL.FTZ R69, R69, R15.reuse ;  /* 0x0000000f45457220 */ /* 0x080fe20000410000 */
[-C--:B------:R-:W-:Y:S01]  /*6990*/  FMUL.FTZ R72, R72, R15.reuse ;  /* 0x0000000f48487220 */ /* 0x080fe20000410000 */
[-C--:B------:R-:W-:Y:S01]  /*69a0*/  FMUL.FTZ R73, R73, R15.reuse ;  /* 0x0000000f49497220 */ /* 0x080fe20000410000 */
[----:B------:R5:W-:Y:S01]  /*69b0*/  MUFU.EX2 R179, R157 ;  /* 0x0000009d00b37308 */ /* 0x000be20000000800 */
        /* <DEDUP_REMOVED lines=8> */
[----:B-----5:R-:W-:Y:S01]  /*6a40*/  FADD.FTZ R157, R185, R178 ;  /* 0x000000b2b99d7221 */ /* 0x020fe20000010000 */
[----:B------:R-:W-:Y:S01]  /*6a50*/  FADD.FTZ R178, R18, R153 ;  /* 0x0000009912b27221 */ /* 0x000fe20000010000 */
[-C--:B------:R-:W-:Y:S01]  /*6a60*/  FMUL.FTZ R89, R89, R15.reuse ;  /* 0x0000000f59597220 */ /* 0x080fe20000410000 */
[-C--:B------:R-:W-:Y:S01]  /*6a70*/  FMUL.FTZ R92, R92, R15.reuse ;  /* 0x0000000f5c5c7220 */ /* 0x080fe20000410000 */
[-C--:B------:R-:W-:Y:S01]  /*6a80*/  FMUL.FTZ R93, R93, R15.reuse ;  /* 0x0000000f5d5d7220 */ /* 0x080fe20000410000 */
[----:B------:R-:W-:Y:S01]  /*6a90*/  FADD.FTZ R178, R167, R178 ;  /* 0x000000b2a7b27221 */ /* 0x000fe20000010000 */
        /* <DEDUP_REMOVED lines=10> */
[----:B0-----:R-:W-:Y:S01]  /*6b40*/  FADD.FTZ R160, R154, R157 ;  /* 0x0000009d9aa07221 */ /* 0x001fe20000010000 */
[--C-:B------:R-:W-:Y:S01]  /*6b50*/  FFMA.FTZ R157, R165, UR7, -R181.reuse ;  /* 0x00000007a59d7c23 */ /* 0x100fe200080108b5 */
[----:B------:R-:W-:Y:S01]  /*6b60*/  FFMA.FTZ R181, R166, UR7, -R181 ;  /* 0x00000007a6b57c23 */ /* 0x000fe200080108b5 */
[C---:B-1----:R-:W-:Y:S01]  /*6b70*/  F2FP.BF16.F32.PACK_AB R154, R155.reuse, R154 ;  /* 0x0000009a9b9a723e */ /* 0x042fe200000010ff */
[----:B------:R-:W-:Y:S01]  /*6b80*/  FADD.FTZ R153, R155, R160 ;  /* 0x000000a09b997221 */ /* 0x000fe20000010000 */
[----:B------:R-:W-:Y:S01]  /*6b90*/  F2FP.BF16.F32.PACK_AB R155, R167, R18 ;  /* 0x00000012a79b723e */ /* 0x000fe200000010ff */
[-C--:B------:R-:W-:Y:S01]  /*6ba0*/  FMUL.FTZ R112, R112, R15.reuse ;  /* 0x0000000f70707220 */ /* 0x080fe20000410000 */
[----:B------:R-:W0:Y:S01]  /*6bb0*/  MUFU.EX2 R162, R162 ;  /* 0x000000a200a27308 */ /* 0x000e220000000800 */
[----:B--2---:R-:W-:Y:S01]  /*6bc0*/  FADD.FTZ R160, R156, R153 ;  /* 0x000000999ca07221 */ /* 0x004fe20000010000 */
[----:B------:R-:W-:Y:S01]  /*6bd0*/  FADD.FTZ R153, R17, R178 ;  /* 0x000000b211997221 */ /* 0x000fe20000010000 */
[----:B----4-:R-:W-:Y:S01]  /*6be0*/  F2FP.BF16.F32.PACK_AB R156, R159, R156 ;  /* 0x0000009c9f9c723e */ /* 0x010fe200000010ff */
        /* <DEDUP_REMOVED lines=12> */
[----:B------:R4:W-:Y:S01]  /*6cb0*/  MUFU.EX2 R164, R163 ;  /* 0x000000a300a47308 */ /* 0x0009e20000000800 */
[----:B-1----:R-:W-:Y:S01]  /*6cc0*/  FADD.FTZ R161, R159, R160 ;  /* 0x000000a09fa17221 */ /* 0x002fe20000010000 */
[----:B------:R-:W-:Y:S01]  /*6cd0*/  FADD.FTZ R160, R20, R153 ;  /* 0x0000009914a07221 */ /* 0x000fe20000010000 */
[----:B------:R-:W-:Y:S01]  /*6ce0*/  F2FP.BF16.F32.PACK_AB R159, R170, R23 ;  /* 0x00000017aa9f723e */ /* 0x000fe200000010ff */
[----:B------:R-:W-:Y:S01]  /*6cf0*/  FMUL.FTZ R136, R136, R15 ;  /* 0x0000000f88887220 */ /* 0x000fe20000410000 */
[----:B---3--:R-:W-:Y:S01]  /*6d00*/  FADD.FTZ R166, R158, R161 ;  /* 0x000000a19ea67221 */ /* 0x008fe20000010000 */
[----:B------:R-:W-:Y:S01]  /*6d10*/  FADD.FTZ R153, R23, R160 ;  /* 0x000000a017997221 */ /* 0x000fe20000010000 */
[C---:B-----5:R-:W-:Y:S01]  /*6d20*/  F2FP.BF16.F32.PACK_AB R158, R177.reuse, R158 ;  /* 0x0000009eb19e723e */ /* 0x060fe200000010ff */
[----:B------:R0:W-:Y:S01]  /*6d30*/  MUFU.EX2 R165, R6 ;  /* 0x0000000600a57308 */ /* 0x0001e20000000800 */
[----:B------:R-:W-:Y:S01]  /*6d40*/  FADD.FTZ R161, R177, R166 ;  /* 0x000000a6b1a17221 */ /* 0x000fe20000010000 */
[----:B----4-:R-:W-:Y:S01]  /*6d50*/  FADD.FTZ R163, R170, R153 ;  /* 0x00000099aaa37221 */ /* 0x010fe20000010000 */
[----:B------:R-:W-:Y:S01]  /*6d60*/  F2FP.BF16.F32.PACK_AB R153, R168, R19 ;  /* 0x00000013a899723e */ /* 0x000fe200000010ff */
[----:B------:R-:W-:Y:S01]  /*6d70*/  BAR.SYNC.DEFER_BLOCKING 0xf, 0x100 ;  /* 0x03c4000000007b1d */ /* 0x000fe20000010000 */
[-C--:B------:R-:W-:Y:S01]  /*6d80*/  FMUL.FTZ R137, R137, R15.reuse ;  /* 0x0000000f89897220 */ /* 0x080fe20000410000 */
[----:B------:R-:W-:Y:S01]  /*6d90*/  FADD.FTZ R160, R22, R163 ;  /* 0x000000a316a07221 */ /* 0x000fe20000010000 */
[-C--:B------:R-:W-:Y:S01]  /*6da0*/  FMUL.FTZ R140, R140, R15.reuse ;  /* 0x0000000f8c8c7220 */ /* 0x080fe20000410000 */
[-C--:B------:R-:W-:Y:S01]  /*6db0*/  FMUL.FTZ R141, R141, R15.reuse ;  /* 0x0000000f8d8d7220 */ /* 0x080fe20000410000 */
[----:B0-----:R-:W-:Y:S01]  /*6dc0*/  FADD.FTZ R6, R162, R161 ;  /* 0x000000a1a2067221 */ /* 0x001fe20000010000 */
[----:B------:R-:W0:Y:S01]  /*6dd0*/  MUFU.EX2 R172, R172 ;  /* 0x000000ac00ac7308 */ /* 0x000e220000000800 */
[C---:B------:R-:W-:Y:S01]  /*6de0*/  FADD.FTZ R160, R169.reuse, R160 ;  /* 0x000000a0a9a07221 */ /* 0x040fe20000010000 */
[----:B------:R-:W-:Y:S01]  /*6df0*/  F2FP.BF16.F32.PACK_AB R161, R169, R22 ;  /* 0x00000016a9a1723e */ /* 0x000fe200000010ff */
[----:B------:R-:W-:Y:S01]  /*6e00*/  FADD.FTZ R5, R179, R6 ;  /* 0x00000006b3057221 */ /* 0x000fe20000010000 */
[-C--:B------:R-:W-:Y:S01]  /*6e10*/  FMUL.FTZ R144, R144, R15.reuse ;  /* 0x0000000f90907220 */ /* 0x080fe20000410000 */
[-C--:B------:R-:W-:Y:S01]  /*6e20*/  FMUL.FTZ R145, R145, R15.reuse ;  /* 0x0000000f91917220 */ /* 0x080fe20000410000 */
[-C--:B------:R-:W-:Y:S01]  /*6e30*/  FMUL.FTZ R148, R148, R15.reuse ;  /* 0x0000000f94947220 */ /* 0x080fe20000410000 */
[----:B------:R-:W-:Y:S01]  /*6e40*/  FADD.FTZ R6, R16, R5 ;  /* 0x0000000510067221 */ /* 0x000fe20000010000 */
[----:B------:R-:W1:Y:S01]  /*6e50*/  MUFU.EX2 R171, R171 ;  /* 0x000000ab00ab7308 */ /* 0x000e620000000800 */
[----:B------:R-:W-:Y:S01]  /*6e60*/  FADD.FTZ R5, R21, R160 ;  /* 0x000000a015057221 */ /* 0x000fe20000010000 */
[----:B------:R-:W-:Y:S01]  /*6e70*/  F2FP.BF16.F32.PACK_AB R160, R179, R162 ;  /* 0x000000a2b3a0723e */ /* 0x000fe200000010ff */
[----:B------:R-:W-:Y:S01]  /*6e80*/  FMUL.FTZ R149, R149, R15 ;  /* 0x0000000f95957220 */ /* 0x000fe20000410000 */
[----:B--2---:R-:W-:Y:S01]  /*6e90*/  F2FP.BF16.F32.PACK_AB R162, R175, R16 ;  /* 0x00000010afa2723e */ /* 0x004fe200000010ff */
[-C--:B------:R-:W-:Y:S01]  /*6ea0*/  FMUL.FTZ R26, R26, R14.reuse ;  /* 0x0000000e1a1a7220 */ /* 0x080fe20000410000 */
[-C--:B------:R-:W-:Y:S01]  /*6eb0*/  FMUL.FTZ R27, R27, R14.reuse ;  /* 0x0000000e1b1b7220 */ /* 0x080fe20000410000 */
[-C--:B------:R-:W-:Y:S01]  /*6ec0*/  FMUL.FTZ R30, R30, R14.reuse ;  /* 0x0000000e1e1e7220 */ /* 0x080fe20000410000 */
[----:B------:R2:W3:Y:S01]  /*6ed0*/  MUFU.EX2 R166, R157 ;  /* 0x0000009d00a67308 */ /* 0x0004e20000000800 */
[----:B0-----:R-:W-:Y:S01]  /*6ee0*/  F2FP.BF16.F32.PACK_AB R163, R172, R21 ;  /* 0x00000015aca3723e */ /* 0x001fe200000010ff */
[----:B------:R0:W-:Y:S01]  /*6ef0*/  STSM.16.M88.4 [R10+0x26800], R152 ;  /* 0x026800980a007844 */ /* 0x0001e20000000200 */
[-C--:B------:R-:W-:Y:S01]  /*6f00*/  FMUL.FTZ R31, R31, R14.reuse ;  /* 0x0000000e1f1f7220 */ /* 0x080fe20000410000 */
[-C--:B------:R-:W-:Y:S01]  /*6f10*/  FMUL.FTZ R34, R34, R14.reuse ;  /* 0x0000000e22227220 */ /* 0x080fe20000410000 */
[-C--:B------:R-:W-:Y:S01]  /*6f20*/  FMUL.FTZ R35, R35, R14.reuse ;  /* 0x0000000e23237220 */ /* 0x080fe20000410000 */
[-C--:B------:R-:W-:Y:S01]  /*6f30*/  FMUL.FTZ R38, R38, R14.reuse ;  /* 0x0000000e26267220 */ /* 0x080fe20000410000 */
[-C--:B------:R-:W-:Y:S01]  /*6f40*/  FMUL.FTZ R39, R39, R14.reuse ;  /* 0x0000000e27277220 */ /* 0x080fe20000410000 */
[----:B------:R-:W4:Y:S01]  /*6f50*/  MUFU.EX2 R174, R174 ;  /* 0x000000ae00ae7308 */ /* 0x000f220000000800 */
[----:B--2---:R-:W-:Y:S01]  /*6f60*/  F2FP.BF16.F32.PACK_AB R157, R20, R17 ;  /* 0x00000011149d723e */ /* 0x004fe200000010ff */
[----:B------:R-:W-:Y:S01]  /*6f70*/  FADD.FTZ R17, R175, R6 ;  /* 0x00000006af117221 */ /* 0x000fe20000010000 */
[----:B------:R-:W-:Y:S01]  /*6f80*/  FADD.FTZ R6, R172, R5 ;  /* 0x00000005ac067221 */ /* 0x000fe20000010000 */
[-C--:B------:R-:W-:Y:S01]  /*6f90*/  FMUL.FTZ R42, R42, R14.reuse ;  /* 0x0000000e2a2a7220 */ /* 0x080fe20000410000 */
[----:B------:R-:W-:Y:S01]  /*6fa0*/  FMUL.FTZ R43, R43, R14 ;  /* 0x0000000e2b2b7220 */ /* 0x000fe20000410000 */
[----:B------:R-:W-:Y:S01]  /*6fb0*/  FADD.FTZ R18, R164, R17 ;  /* 0x00000011a4127221 */ /* 0x000fe20000010000 */
[----:B-1----:R-:W-:Y:S01]  /*6fc0*/  FADD.FTZ R5, R171, R6 ;  /* 0x00000006ab057221 */ /* 0x002fe20000010000 */
[----:B------:R-:W1:Y:S01]  /*6fd0*/  MUFU.EX2 R173, R173 ;  /* 0x000000ad00ad7308 */ /* 0x000e620000000800 */
[C---:B------:R-:W-:Y:S01]  /*6fe0*/  F2FP.BF16.F32.PACK_AB R164, R165.reuse, R164 ;  /* 0x000000a4a5a4723e */ /* 0x040fe200000010ff */
[----:B------:R-:W-:Y:S01]  /*6ff0*/  FADD.FTZ R17, R165, R18 ;  /* 0x00000012a5117221 */ /* 0x000fe20000010000 */
[----:B------:R0:W-:Y:S01]  /*7000*/  STSM.16.M88.4 [R9], R156 ;  /* 0x0000009c09007844 */ /* 0x0001e20000000200 */
[-C--:B------:R-:W-:Y:S01]  /*7010*/  FMUL.FTZ R46, R46, R14.reuse ;  /* 0x0000000e2e2e7220 */ /* 0x080fe20000410000 */
[-C--:B------:R-:W-:Y:S01]  /*7020*/  FMUL.FTZ R47, R47, R14.reuse ;  /* 0x0000000e2f2f7220 */ /* 0x080fe20000410000 */
[----:B---3--:R-:W-:Y:S01]  /*7030*/  FADD.FTZ R16, R166, R17 ;  /* 0x00000011a6107221 */ /* 0x008fe20000010000 */
[----:B------:R0:W-:Y:S01]  /*7040*/  STSM.16.M88.4 [R8], R160 ;  /* 0x000000a008007844 */ /* 0x0001e20000000200 */
        /* <DEDUP_REMOVED lines=16> */
[----:B------:R-:W-:Y:S01]  /*7150*/  FMUL.FTZ R71, R71, R14 ;  /* 0x0000000e47477220 */ /* 0x000fe20000410000 */
[C---:B--2---:R-:W-:Y:S01]  /*7160*/  F2FP.BF16.F32.PACK_AB R166, R181.reuse, R166 ;  /* 0x000000a6b5a6723e */ /* 0x044fe200000010ff */
[----:B------:R-:W-:Y:S01]  /*7170*/  FADD.FTZ R5, R181, R16 ;  /* 0x00000010b5057221 */ /* 0x000fe20000010000 */
[-C--:B------:R-:W-:Y:S01]  /*7180*/  FMUL.FTZ R74, R74, R14.reuse ;  /* 0x0000000e4a4a7220 */ /* 0x080fe20000410000 */
[-C--:B------:R-:W-:Y:S01]  /*7190*/  FMUL.FTZ R75, R75, R14.reuse ;  /* 0x0000000e4b4b7220 */ /* 0x080fe20000410000 */
[-C--:B------:R-:W-:Y:S01]  /*71a0*/  FMUL.FTZ R78, R78, R14.reuse ;  /* 0x0000000e4e4e7220 */ /* 0x080fe20000410000 */
[-C--:B------:R-:W-:Y:S01]  /*71b0*/  FMUL.FTZ R79, R79, R14.reuse ;  /* 0x0000000e4f4f7220 */ /* 0x080fe20000410000 */
[-C--:B------:R-:W-:Y:S01]  /*71c0*/  FMUL.FTZ R82, R82, R14.reuse ;  /* 0x0000000e52527220 */ /* 0x080fe20000410000 */
[-C--:B------:R-:W-:Y:S01]  /*71d0*/  FMUL.FTZ R83, R83, R14.reuse ;  /* 0x0000000e53537220 */ /* 0x080fe20000410000 */
        /* <DEDUP_REMOVED lines=39> */
.L_x_4084:
[----:B------:R0:W1:Y:S01]  /*7450*/  SYNCS.PHASECHK.TRANS64.TRYWAIT P1, [UR27+0x28c50], R13 ;  /* 0x028c500dff0075a7 */ /* 0x000062000802015b */
[----:B------:R-:W-:Y:S05]  /*7460*/  @!P0 BRA `(.L_x_4085) ;  /* 0x0000000000048947 */ /* 0x000fea0003800000 */
[----:B------:R-:W-:Y:S01]  /*7470*/  BPT.TRAP 0x1 ;  /* 0x000000040000795c */ /* 0x000fe20000300000 */
.L_x_4085:
[----:B-1----:R-:W-:Y:S05]  /*7480*/  @P1 BRA `(.L_x_4086) ;  /* 0x0000000000081947 */ /* 0x002fea0003800000 */
[----:B------:R-:W1:Y:S02]  /*7490*/  SYNCS.PHASECHK.TRANS64.TRYWAIT P1, [UR27+0x28c50], R13 ;  /* 0x028c500dff0075a7 */ /* 0x000e64000802015b */
[----:B-1----:R-:W-:Y:S05]  /*74a0*/  @!P1 BRA `(.L_x_4087) ;  /* 0x0000008c001c9947 */ /* 0x002fea0003800000 */
.L_x_4086:
        /* <DEDUP_REMOVED lines=34> */
.L_x_4088:
[----:B------:R-:W-:Y:S01]  /*76d0*/  UISETP.GT.AND UP0, UPT, UR26, UR25, UPT ;  /* 0x000000191a00728c */ /* 0x000fe2000bf04270 */
[----:B-1----:R-:W-:Y:S01]  /*76e0*/  IMAD.MOV.U32 R14, RZ, RZ, R4 ;  /* 0x000000ffff0e7224 */ /* 0x002fe200078e0004 */
[----:B------:R-:W-:Y:S01]  /*76f0*/  UIADD3 UR27, UR27, 0x28c60, URZ ;  /* 0x00028c601b1b7890 */ /* 0x000fe2000fffe03f */
[----:B------:R-:W-:Y:S01]  /*7700*/  MOV R15, R3 ;  /* 0x00000003000f7202 */ /* 0x000fe20000000f00 */
[----:B------:R-:W-:Y:S02]  /*7710*/  UIADD3 UR26, UR26, -0x1, URZ ;  /* 0xffffffff1a1a7890 */ /* 0x000fe4000fffe03f */
[----:B------:R-:W-:Y:S01]  /*7720*/  PLOP3.LUT P1, PT, PT, PT, UP0, 0x80, 0x0 ;  /* 0x000000000000781c */ /* 0x000fe20003f2f008 */
[----:B------:R-:W-:Y:S01]  /*7730*/  UPRMT UR27, UR44, 0x654, UR27 ;  /* 0x000006542c1b7896 */ /* 0x000fe2000800001b */
[----:B------:R-:W-:-:S08]  /*7740*/  UMOV UR6, UR4 ;  /* 0x0000000400067c82 */ /* 0x000fd00008000000 */
[----:B------:R-:W-:Y:S03]  /*7750*/  SYNCS.ARRIVE.TRANS64.RED.A1T0 RZ, [UR27], RZ ;  /* 0x000000ffffff79a7 */ /* 0x000fe6000810041b */
[----:B------:R-:W-:Y:S05]  /*7760*/  @P1 BRA `(.L_x_4089) ;  /* 0xffffffdc00841947 */ /* 0x000fea000383ffff */
.L_x_4078:
        /* <DEDUP_REMOVED lines=8> */
.L_x_4101:
[----:B------:R-:W-:-:S04]  /*77f0*/  UIADD3 UR4, UR25, 0x1, URZ ;  /* 0x0000000119047890 */ /* 0x000fc8000fffe03f */
[----:B------:R-:W-:-:S04]  /*7800*/  UISETP.NE.AND UP0, UPT, UR4, 0x2, UPT ;  /* 0x000000020400788c */ /* 0x000fc8000bf05270 */
[----:B------:R-:W-:Y:S02]  /*7810*/  USEL UR6, URZ, 0x1, UP0 ;  /* 0x000000013f067887 */ /* 0x000fe40008000000 */
[----:B------:R-:W-:Y:S02]  /*7820*/  USEL UR4, UR4, URZ, UP0 ;  /* 0x0000003f04047287 */ /* 0x000fe40008000000 */
[----:B------:R-:W-:Y:S01]  /*7830*/  ULOP3.LUT UR5, UR5, UR6, URZ, 0x3c, !UPT ;  /* 0x0000000605057292 */ /* 0x000fe2000f8e3c3f */
[----:B012---:R-:W-:Y:S11]  /*7840*/  @!P0 BRA `(.L_x_4091) ;  /* 0x0000000000048947 */ /* 0x007ff60003800000 */
[----:B------:R-:W-:Y:S01]  /*7850*/  BPT.TRAP 0x1 ;  /* 0x000000040000795c */ /* 0x000fe20000300000 */
.L_x_4091:
[----:B------:R-:W-:Y:S01]  /*7860*/  ULEA UR6, UR4, UR39, 0x3 ;  /* 0x0000002704067291 */ /* 0x000fe2000f8e183f */
[----:B------:R-:W-:-:S04]  /*7870*/  MOV R11, UR5 ;  /* 0x00000005000b7c02 */ /* 0x000fc80008000f00 */
[----:B------:R-:W-:-:S04]  /*7880*/  SHF.L.U32 R11, R11, 0x1f, RZ ;  /* 0x0000001f0b0b7819 */ /* 0x000fc800000006ff */
[----:B------:R0:W1:Y:S01]  /*7890*/  SYNCS.PHASECHK.TRANS64.TRYWAIT P1, [UR6+0x28c30], R11 ;  /* 0x028c300bff0075a7 */ /* 0x0000620008020146 */
[----:B------:R-:W-:Y:S05]  /*78a0*/  @!P0 BRA `(.L_x_4092) ;  /* 0x0000000000048947 */ /* 0x000fea0003800000 */
[----:B------:R-:W-:Y:S01]  /*78b0*/  BPT.TRAP 0x1 ;  /* 0x000000040000795c */ /* 0x000fe20000300000 */
.L_x_4092:
[----:B-1----:R-:W-:Y:S05]  /*78c0*/  @P1 BRA `(.L_x_4093) ;  /* 0x0000000000081947 */ /* 0x002fea0003800000 */
[----:B------:R-:W1:Y:S02]  /*78d0*/  SYNCS.PHASECHK.TRANS64.TRYWAIT P1, [UR6+0x28c30], R11 ;  /* 0x028c300bff0075a7 */ /* 0x000e640008020146 */
[----:B-1----:R-:W-:Y:S05]  /*78e0*/  @!P1 BRA `(.L_x_4094) ;  /* 0x0000008800249947 */ /* 0x002fea0003800000 */
.L_x_4093:
[----:B------:R-:W-:Y:S01]  /*78f0*/  ULEA UR10, UR4, UR24, 0x9 ;  /* 0x00000018040a7291 */ /* 0x000fe2000f8e483f */
[----:B------:R-:W-:Y:S01]  /*7900*/  WARPGROUP.ARRIVE ;  /* 0x00000000000079c5 */ /* 0x000fe20000000000 */
        /* <DEDUP_REMOVED lines=20> */
.L_x_4095:
[----:B------:R-:W-:Y:S01]  /*7a50*/  FMUL.FTZ R17, R152, UR27 ;  /* 0x0000001b98117c20 */ /* 0x000fe20008410000 */
[----:B-1----:R-:W-:Y:S01]  /*7a60*/  FMUL.FTZ R4, R153, UR27 ;  /* 0x0000001b99047c20 */ /* 0x002fe20008410000 */
        /* <DEDUP_REMOVED lines=21> */
[----:B-1----:R-:W-:Y:S01]  /*7bc0*/  FMNMX.FTZ R3, R17, R18, !PT ;  /* 0x0000001211037209 */ /* 0x002fe20007810000 */
[----:B------:R-:W-:Y:S01]  /*7bd0*/  FMUL.FTZ R169, R178, UR27 ;  /* 0x0000001bb2a97c20 */ /* 0x000fe20008410000 */
[----:B------:R-:W-:Y:S01]  /*7be0*/  FMUL.FTZ R170, R179, UR27 ;  /* 0x0000001bb3aa7c20 */ /* 0x000fe20008410000 */
[----:B------:R-:W-:Y:S01]  /*7bf0*/  ISETP.NE.AND P1, PT, R2, RZ, PT ;  /* 0x000000ff0200720c */ /* 0x000fe20003f25270 */
[----:B------:R-:W-:-:S03]  /*7c00*/  UIADD3 UR10, UR6, 0x28c40, URZ ;  /* 0x00028c40060a7890 */ /* 0x000fc6000fffe03f */
        /* <DEDUP_REMOVED lines=16> */
[----:B--2---:R-:W-:-:S07]  /*7d10*/  FMNMX.FTZ R160, R152, R3, !PT ;  /* 0x0000000398a07209 */ /* 0x004fce0007810000 */
[----:B------:R-:W2:Y:S01]  /*7d20*/  MUFU.TANH R155, R155 ;  /* 0x0000009b009b7308 */ /* 0x000ea20000002400 */
[----:B---3--:R-:W-:Y:S01]  /*7d30*/  FMNMX.FTZ R3, R153, R160, !PT ;  /* 0x000000a099037209 */ /* 0x008fe20007810000 */
[----:B------:R-:W-:-:S06]  /*7d40*/  FMUL.FTZ R160, R181, UR27 ;  /* 0x0000001bb5a07c20 */ /* 0x000fcc0008410000 */
[----:B------:R-:W3:Y:S01]  /*7d50*/  MUFU.TANH R156, R156 ;  /* 0x0000009c009c7308 */ /* 0x000ee20000002400 */
[----:B-1----:R-:W-:-:S07]  /*7d60*/  FMNMX.FTZ R164, R154, R3, !PT ;  /* 0x000000039aa47209 */ /* 0x002fce0007810000 */
[----:B------:R-:W1:Y:S01]  /*7d70*/  MUFU.TANH R157, R157 ;  /* 0x0000009d009d7308 */ /* 0x000e620000002400 */
[----:B--2---:R-:W-:-:S07]  /*7d80*/  FMNMX.FTZ R3, R155, R164, !PT ;  /* 0x000000a49b037209 */ /* 0x004fce0007810000 */
[----:B------:R-:W2:Y:S01]  /*7d90*/  MUFU.TANH R158, R158 ;  /* 0x0000009e009e7308 */ /* 0x000ea20000002400 */
[----:B---3--:R-:W-:-:S07]  /*7da0*/  FMNMX.FTZ R162, R156, R3, !PT ;  /* 0x000000039ca27209 */ /* 0x008fce0007810000 */
[----:B------:R-:W3:Y:S01]  /*7db0*/  MUFU.TANH R159, R159 ;  /* 0x0000009f009f7308 */ /* 0x000ee20000002400 */
[----:B-1----:R-:W-:Y:S01]  /*7dc0*/  FMNMX.FTZ R3, R157, R162, !PT ;  /* 0x000000a29d037209 */ /* 0x002fe20007810000 */
[----:B------:R-:W-:Y:S01]  /*7dd0*/  FMUL.FTZ R162, R163, UR27 ;  /* 0x0000001ba3a27c20 */ /* 0x000fe20008410000 */
[----:B------:R-:W-:Y:S01]  /*7de0*/  FMUL.FTZ R163, R166, UR27 ;  /* 0x0000001ba6a37c20 */ /* 0x000fe20008410000 */
[----:B------:R-:W-:Y:S01]  /*7df0*/  FMUL.FTZ R166, R171, UR27 ;  /* 0x0000001baba67c20 */ /* 0x000fe20008410000 */
[----:B------:R-:W-:-:S03]  /*7e00*/  FMUL.FTZ R171, R182, UR27 ;  /* 0x0000001bb6ab7c20 */ /* 0x000fc60008410000 */
[----:B------:R-:W1:Y:S01]  /*7e10*/  MUFU.TANH R160, R160 ;  /* 0x000000a000a07308 */ /* 0x000e620000002400 */
[----:B--2---:R-:W-:-:S07]  /*7e20*/  FMNMX.FTZ R164, R158, R3, !PT ;  /* 0x000000039ea47209 */ /* 0x004fce0007810000 */
[----:B------:R-:W2:Y:S01]  /*7e30*/  MUFU.TANH R12, R12 ;  /* 0x0000000c000c7308 */ /* 0x000ea20000002400 */
[----:B---3--:R-:W-:Y:S01]  /*7e40*/  FMNMX.FTZ R3, R159, R164, !PT ;  /* 0x000000a49f037209 */ /* 0x008fe20007810000 */
[----:B------:R-:W-:Y:S01]  /*7e50*/  FMUL.FTZ R164, R167, UR27 ;  /* 0x0000001ba7a47c20 */ /* 0x000fe20008410000 */
[----:B------:R-:W-:-:S05]  /*7e60*/  FMUL.FTZ R167, R174, UR27 ;  /* 0x0000001baea77c20 */ /* 0x000fca0008410000 */
[----:B------:R-:W3:Y:S01]  /*7e70*/  MUFU.TANH R14, R14 ;  /* 0x0000000e000e7308 */ /* 0x000ee20000002400 */
[----:B-1----:R-:W-:-:S05]  /*7e80*/  FMNMX.FTZ R3, R160, R3, !PT ;  /* 0x00000003a0037209 */ /* 0x002fca0007810000 */
[----:B------:R-:W1:Y:S02]  /*7e90*/  SHFL.BFLY PT, R168, R3, 0x2, 0x1f ;  /* 0x0c401f0003a87f89 */ /* 0x000e6400000e0000 */
[----:B------:R-:W4:Y:S08]  /*7ea0*/  MUFU.TANH R15, R15 ;  /* 0x0000000f000f7308 */ /* 0x000f300000002400 */
[----:B------:R-:W5:Y:S08]  /*7eb0*/  MUFU.TANH R16, R16 ;  /* 0x0000001000107308 */ /* 0x000f700000002400 */
[----:B------:R-:W0:Y:S01]  /*7ec0*/  MUFU.TANH R161, R161 ;  /* 0x000000a100a17308 */ /* 0x000e220000002400 */
[----:B-1----:R-:W-:Y:S01]  /*7ed0*/  FMNMX.FTZ R174, R3, R168, !PT ;  /* 0x000000a803ae7209 */ /* 0x002fe20007810000 */
[----:B------:R-:W-:Y:S01]  /*7ee0*/  FMUL.FTZ R168, R175, UR27 ;  /* 0x0000001bafa87c20 */ /* 0x000fe20008410000 */
[----:B--2---:R-:W-:-:S05]  /*7ef0*/  FMNMX.FTZ R3, R12, R13, !PT ;  /* 0x0000000d0c037209 */ /* 0x004fca0007810000 */
[----:B------:R-:W1:Y:S01]  /*7f00*/  MUFU.TANH R162, R162 ;  /* 0x000000a200a27308 */ /* 0x000e620000002400 */
[----:B------:R-:W2:Y:S01]  /*7f10*/  SHFL.BFLY PT, R175, R174, 0x1, 0x1f ;  /* 0x0c201f00aeaf7f89 */ /* 0x000ea200000e0000 */
[----:B---3--:R-:W-:-:S04]  /*7f20*/  FMNMX.FTZ R172, R14, R3, !PT ;  /* 0x000000030eac7209 */ /* 0x008fc80007810000 */
[----:B----4-:R-:W-:Y:S02]  /*7f30*/  FMNMX.FTZ R3, R15, R172, !PT ;  /* 0x000000ac0f037209 */ /* 0x010fe40007810000 */
[----:B------:R-:W3:Y:S02]  /*7f40*/  MUFU.TANH R163, R163 ;  /* 0x000000a300a37308 */ /* 0x000ee40000002400 */
[----:B-----5:R-:W-:-:S04]  /*7f50*/  FMNMX.FTZ R172, R16, R3, !PT ;  /* 0x0000000310ac7209 */ /* 0x020fc80007810000 */
[----:B0-----:R-:W-:Y:S02]  /*7f60*/  FMNMX.FTZ R173, R161, R172, !PT ;  /* 0x000000aca1ad7209 */ /* 0x001fe40007810000 */
[----:B------:R-:W0:Y:S01]  /*7f70*/  MUFU.TANH R164, R164 ;  /* 0x000000a400a47308 */ /* 0x000e220000002400 */
[----:B------:R-:W-:-:S07]  /*7f80*/  FMUL.FTZ R172, R183, UR27 ;  /* 0x0000001bb7ac7c20 */ /* 0x000fce0008410000 */
[----:B------:R-:W4:Y:S01]  /*7f90*/  MUFU.TANH R165, R165 ;  /* 0x000000a500a57308 */ /* 0x000f220000002400 */
[----:B--2---:R-:W-:Y:S02]  /*7fa0*/  FMNMX.FTZ R3, R174, R175, !PT ;  /* 0x000000afae037209 */ /* 0x004fe40007810000 */
[----:B-1----:R-:W-:-:S03]  /*7fb0*/  FMNMX.FTZ R174, R162, R173, !PT ;  /* 0x000000ada2ae7209 */ /* 0x002fc60007810000 */
[----:B------:R-:W-:Y:S02]  /*7fc0*/  FMUL.FTZ R184, R3, UR7 ;  /* 0x0000000703b87c20 */ /* 0x000fe40008410000 */
[----:B------:R-:W1:Y:S01]  /*7fd0*/  MUFU.TANH R166, R166 ;  /* 0x000000a600a67308 */ /* 0x000e620000002400 */
[----:B---3--:R-:W-:Y:S01]  /*7fe0*/  FMNMX.FTZ R173, R163, R174, !PT ;  /* 0x000000aea3ad7209 */ /* 0x008fe20007810000 */
[----:B------:R-:W-:Y:S01]  /*7ff0*/  FADD.FTZ R18, -R3, R18 ;  /* 0x0000001203127221 */ /* 0x000fe20000010100 */
[--C-:B------:R-:W-:Y:S01]  /*8000*/  FFMA.FTZ R176, R20, UR7, -R184.reuse ;  /* 0x0000000714b07c23 */ /* 0x100fe200080108b8 */
[--C-:B------:R-:W-:Y:S01]  /*8010*/  FFMA.FTZ R20, R21, UR7, -R184.reuse ;  /* 0x0000000715147c23 */ /* 0x100fe200080108b8 */
[----:B0-----:R-:W-:Y:S01]  /*8020*/  FMNMX.FTZ R174, R164, R173, !PT ;  /* 0x000000ada4ae7209 */ /* 0x001fe20007810000 */
[--C-:B------:R-:W-:Y:S01]  /*8030*/  FFMA.FTZ R21, R22, UR7, -R184.reuse ;  /* 0x0000000716157c23 */ /* 0x100fe200080108b8 */
[--C-:B------:R-:W-:Y:S01]  /*8040*/  FFMA.FTZ R22, R23, UR7, -R184.reuse ;  /* 0x0000000717167c23 */ /* 0x100fe200080108b8 */
[----:B------:R-:W0:Y:S01]  /*8050*/  MUFU.TANH R167, R167 ;  /* 0x000000a700a77308 */ /* 0x000e220000002400 */
[----:B----4-:R-:W-:Y:S01]  /*8060*/  FMNMX.FTZ R173, R165, R174, !PT ;  /* 0x000000aea5ad7209 */ /* 0x010fe20007810000 */
[--C-:B------:R-:W-:Y:S01]  /*8070*/  FFMA.FTZ R23, R152, UR7, -R184.reuse ;  /* 0x0000000798177c23 */ /* 0x100fe200080108b8 */
[----:B------:R-:W-:Y:S01]  /*8080*/  FMUL.FTZ R18, R18, UR7 ;  /* 0x0000000712127c20 */ /* 0x000fe20008410000 */
[--C-:B------:R-:W-:Y:S01]  /*8090*/  FFMA.FTZ R17, R17, UR7, -R184.reuse ;  /* 0x0000000711117c23 */ /* 0x100fe200080108b8 */
[--C-:B------:R-:W-:Y:S01]  /*80a0*/  FFMA.FTZ R180, R156, UR7, -R184.reuse ;  /* 0x000000079cb47c23 */ /* 0x100fe200080108b8 */
[--C-:B------:R-:W-:Y:S01]  /*80b0*/  FFMA.FTZ R19, R19, UR7, -R184.reuse ;  /* 0x0000000713137c23 */ /* 0x100fe200080108b8 */
[--C-:B------:R-:W-:Y:S01]  /*80c0*/  FFMA.FTZ R177, R157, UR7, -R184.reuse ;  /* 0x000000079db17c23 */ /* 0x100fe200080108b8 */
[----:B------:R-:W2:Y:S01]  /*80d0*/  MUFU.TANH R168, R168 ;  /* 0x000000a800a87308 */ /* 0x000ea20000002400 */
[----:B-1----:R-:W-:Y:S01]  /*80e0*/  FMNMX.FTZ R174, R166, R173, !PT ;  /* 0x000000ada6ae7209 */ /* 0x002fe20007810000 */
[--C-:B------:R-:W-:Y:S01]  /*80f0*/  FFMA.FTZ R179, R159, UR7, -R184.reuse ;  /* 0x000000079fb37c23 */ /* 0x100fe200080108b8 */
[--C-:B------:R-:W-:Y:S01]  /*8100*/  FFMA.FTZ R178, R154, UR7, -R184.reuse ;  /* 0x000000079ab27c23 */ /* 0x100fe200080108b8 */
[----:B------:R-:W-:-:S04]  /*8110*/  FFMA.FTZ R182, R158, UR7, -R184 ;  /* 0x000000079eb67c23 */ /* 0x000fc800080108b8 */
[----:B------:R-:W1:Y:S01]  /*8120*/  MUFU.TANH R169, R169 ;  /* 0x000000a900a97308 */ /* 0x000e620000002400 */
[----:B0-----:R-:W-:Y:S01]  /*8130*/  FMNMX.FTZ R173, R167, R174, !PT ;  /* 0x000000aea7ad7209 */ /* 0x001fe20007810000 */
[----:B------:R-:W-:-:S06]  /*8140*/  FFMA.FTZ R174, R4, UR7, -R184 ;  /* 0x0000000704ae7c23 */ /* 0x000fcc00080108b8 */
[----:B------:R-:W0:Y:S01]  /*8150*/  MUFU.TANH R170, R170 ;  /* 0x000000aa00aa7308 */ /* 0x000e220000002400 */
[----:B--2---:R-:W-:-:S07]  /*8160*/  FMNMX.FTZ R4, R168, R173, !PT ;  /* 0x000000ada8047209 */ /* 0x004fce0007810000 */
[----:B------:R-:W2:Y:S01]  /*8170*/  MUFU.TANH R171, R171 ;  /* 0x000000ab00ab7308 */ /* 0x000ea20000002400 */
[----:B-1----:R-:W-:-:S07]  /*8180*/  FMNMX.FTZ R173, R169, R4, !PT ;  /* 0x00000004a9ad7209 */ /* 0x002fce0007810000 */
[----:B------:R-:W1:Y:S01]  /*8190*/  MUFU.TANH R172, R172 ;  /* 0x000000ac00ac7308 */ /* 0x000e620000002400 */
[----:B0-----:R-:W-:-:S07]  /*81a0*/  FMNMX.FTZ R4, R170, R173, !PT ;  /* 0x000000adaa047209 */ /* 0x001fce0007810000 */
[----:B------:R-:W0:Y:S01]  /*81b0*/  MUFU.EX2 R18, R18 ;  /* 0x0000001200127308 */ /* 0x000e220000000800 */
[----:B--2---:R-:W-:-:S07]  /*81c0*/  FMNMX.FTZ R173, R171, R4, !PT ;  /* 0x00000004abad7209 */ /* 0x004fce0007810000 */
[----:B------:R-:W2:Y:S01]  /*81d0*/  MUFU.EX2 R17, R17 ;  /* 0x0000001100117308 */ /* 0x000ea20000000800 */
[----:B-1----:R-:W-:Y:S01]  /*81e0*/  FMNMX.FTZ R4, R172, R173, !PT ;  /* 0x000000adac047209 */ /* 0x002fe20007810000 */
[----:B------:R-:W-:-:S04]  /*81f0*/  FFMA.FTZ R173, R153, UR7, -R184 ;  /* 0x0000000799ad7c23 */ /* 0x000fc800080108b8 */
[----:B------:R-:W1:Y:S02]  /*8200*/  SHFL.BFLY PT, R175, R4, 0x2, 0x1f ;  /* 0x0c401f0004af7f89 */ /* 0x000e6400000e0000 */
[----:B------:R-:W-:Y:S01]  /*8210*/  MUFU.EX2 R174, R174 ;  /* 0x000000ae00ae7308 */ /* 0x000fe20000000800 */
        /* <DEDUP_REMOVED lines=21> */
[----:B-1----:R-:W-:Y:S01]  /*8370*/  FMNMX.FTZ R152, R4, R175, !PT ;  /* 0x000000af04987209 */ /* 0x002fe20007810000 */
[----:B------:R-:W-:Y:S01]  /*8380*/  FFMA.FTZ R175, R155, UR7, -R184 ;  /* 0x000000079baf7c23 */ /* 0x000fe200080108b8 */
[----:B------:R-:W-:Y:S01]  /*8390*/  MUFU.EX2 R20, R20 ;  /* 0x0000001400147308 */ /* 0x000fe20000000800 */
[----:B------:R-:W-:-:S02]  /*83a0*/  IMAD.U32 R155, RZ, RZ, UR25 ;  /* 0x00000019ff9b7e24 */ /* 0x000fc4000f8e00ff */
[----:B------:R-:W-:Y:S01]  /*83b0*/  FFMA.FTZ R184, R160, UR7, -R184 ;  /* 0x00000007a0b87c23 */ /* 0x000fe200080108b8 */
[----:B------:R-:W1:Y:S01]  /*83c0*/  SHFL.BFLY PT, R153, R152, 0x1, 0x1f ;  /* 0x0c201f0098997f89 */ /* 0x000e6200000e0000 */
[-C--:B------:R-:W-:Y:S01]  /*83d0*/  FMUL.FTZ R60, R60, R18.reuse ;  /* 0x000000123c3c7220 */ /* 0x080fe20000410000 */
[-C--:B------:R-:W-:Y:S01]  /*83e0*/  FMUL.FTZ R61, R61, R18.reuse ;  /* 0x000000123d3d7220 */ /* 0x080fe20000410000 */
[-C--:B------:R-:W-:Y:S01]  /*83f0*/  FMUL.FTZ R64, R64, R18.reuse ;  /* 0x0000001240407220 */ /* 0x080fe20000410000 */
[-C--:B------:R-:W-:Y:S01]  /*8400*/  FMUL.FTZ R65, R65, R18.reuse ;  /* 0x0000001241417220 */ /* 0x080fe20000410000 */
        /* <DEDUP_REMOVED lines=19> */
[----:B-1----:R-:W-:Y:S01]  /*8540*/  FMNMX.FTZ R4, R152, R153, !PT ;  /* 0x0000009998047209 */ /* 0x002fe20007810000 */
[-C--:B------:R-:W-:Y:S01]  /*8550*/  FMUL.FTZ R97, R97, R18.reuse ;  /* 0x0000001261617220 */ /* 0x080fe20000410000 */
[----:B------:R-:W-:Y:S01]  /*8560*/  F2FP.BF16.F32.PACK_AB R152, R174, R17 ;  /* 0x00000011ae98723e */ /* 0x000fe200000010ff */
[-C--:B------:R-:W-:Y:S01]  /*8570*/  FMUL.FTZ R100, R100, R18.reuse ;  /* 0x0000001264647220 */ /* 0x080fe20000410000 */
[-C--:B------:R-:W-:Y:S01]  /*8580*/  FMUL.FTZ R101, R101, R18.reuse ;  /* 0x0000001265657220 */ /* 0x080fe20000410000 */
[C---:B------:R-:W-:Y:S01]  /*8590*/  FADD.FTZ R13, -R4.reuse, R13 ;  /* 0x0000000d040d7221 */ /* 0x040fe20000010100 */
[----:B------:R-:W-:Y:S01]  /*85a0*/  FMUL.FTZ R181, R4, UR7 ;  /* 0x0000000704b57c20 */ /* 0x000fe20008410000 */
[----:B------:R-:W-:Y:S01]  /*85b0*/  MUFU.EX2 R173, R173 ;  /* 0x000000ad00ad7308 */ /* 0x000fe20000000800 */
[----:B------:R-:W-:Y:S01]  /*85c0*/  FMUL.FTZ R104, R104, R18 ;  /* 0x0000001268687220 */ /* 0x000fe20000410000 */
        /* <DEDUP_REMOVED lines=14> */
[----:B------:R1:W2:Y:S01]  /*86b0*/  MUFU.EX2 R156, R12 ;  /* 0x0000000c009c7308 */ /* 0x0002a20000000800 */
[--C-:B------:R-:W-:Y:S01]  /*86c0*/  FFMA.FTZ R169, R169, UR7, -R181.reuse ;  /* 0x00000007a9a97c23 */ /* 0x100fe200080108b5 */
[--C-:B------:R-:W-:Y:S01]  /*86d0*/  FFMA.FTZ R170, R170, UR7, -R181.reuse ;  /* 0x00000007aaaa7c23 */ /* 0x100fe200080108b5 */
[--C-:B------:R-:W-:Y:S01]  /*86e0*/  FFMA.FTZ R172, R172, UR7, -R181.reuse ;  /* 0x00000007acac7c23 */ /* 0x100fe200080108b5 */
[----:B------:R-:W-:Y:S01]  /*86f0*/  FFMA.FTZ R171, R171, UR7, -R181 ;  /* 0x00000007abab7c23 */ /* 0x000fe200080108b5 */
[----:B0-----:R-:W-:Y:S01]  /*8700*/  F2FP.BF16.F32.PACK_AB R158, R23, R22 ;  /* 0x00000016179e723e */ /* 0x001fe200000010ff */
[-C--:B------:R-:W-:Y:S01]  /*8710*/  FMUL.FTZ R105, R105, R18.reuse ;  /* 0x0000001269697220 */ /* 0x080fe20000410000 */
[----:B------:R-:W-:Y:S01]  /*8720*/  FMUL.FTZ R108, R108, R18 ;  /* 0x000000126c6c7220 */ /* 0x000fe20000410000 */
[----:B------:R0:W3:Y:S01]  /*8730*/  MUFU.EX2 R153, R14 ;  /* 0x0000000e00997308 */ /* 0x0000e20000000800 */
[----:B-1----:R-:W-:-:S02]  /*8740*/  @!P1 IMAD R12, R155, 0x40, R0 ;  /* 0x000000409b0c9824 */ /* 0x002fc400078e0200 */
[-C--:B------:R-:W-:Y:S01]  /*8750*/  FMUL.FTZ R109, R109, R18.reuse ;  /* 0x000000126d6d7220 */ /* 0x080fe20000410000 */
[-C--:B------:R-:W-:Y:S01]  /*8760*/  FMUL.FTZ R112, R112, R18.reuse ;  /* 0x0000001270707220 */ /* 0x080fe20000410000 */
[-C--:B------:R-:W-:Y:S01]  /*8770*/  FMUL.FTZ R113, R113, R18.reuse ;  /* 0x0000001271717220 */ /* 0x080fe20000410000 */
[-C--:B------:R-:W-:Y:S01]  /*8780*/  FMUL.FTZ R116, R116, R18.reuse ;  /* 0x0000001274747220 */ /* 0x080fe20000410000 */
[----:B------:R-:W-:Y:S01]  /*8790*/  @!P1 LEA R12, R12, UR39, 0x2 ;  /* 0x000000270c0c9c11 */ /* 0x000fe2000f8e10ff */
[----:B------:R-:W-:Y:S01]  /*87a0*/  FMUL.FTZ R117, R117, R18 ;  /* 0x0000001275757220 */ /* 0x000fe20000410000 */
[----:B------:R-:W1:Y:S01]  /*87b0*/  MUFU.EX2 R15, R15 ;  /* 0x0000000f000f7308 */ /* 0x000e620000000800 */
[----:B--2---:R-:W-:Y:S01]  /*87c0*/  FFMA.FTZ R6, R13, R6, R156 ;  /* 0x000000060d067223 */ /* 0x004fe2000001009c */
[----:B0-----:R-:W-:Y:S01]  /*87d0*/  FADD.FTZ R14, R174, R5 ;  /* 0x00000005ae0e7221 */ /* 0x001fe20000010000 */
[----:B------:R-:W-:Y:S01]  /*87e0*/  @!P1 STS [R12+0x28800], R18 ;  /* 0x028800120c009388 */ /* 0x000fe20000000800 */
[-C--:B------:R-:W-:Y:S01]  /*87f0*/  FMUL.FTZ R120, R120, R18.reuse ;  /* 0x0000001278787220 */ /* 0x080fe20000410000 */
[----:B------:R-:W-:Y:S01]  /*8800*/  FMUL.FTZ R121, R121, R18 ;  /* 0x0000001279797220 */ /* 0x000fe20000410000 */
[----:B------:R-:W-:Y:S01]  /*8810*/  FADD.FTZ R5, R19, R14 ;  /* 0x0000000e13057221 */ /* 0x000fe20000010000 */
[----:B------:R0:W-:Y:S01]  /*8820*/  @!P1 STS [R12+0x28820], R13 ;  /* 0x0288200d0c009388 */ /* 0x0001e20000000800 */
[----:B------:R-:W2:Y:S01]  /*8830*/  MUFU.EX2 R16, R16 ;  /* 0x0000001000107308 */ /* 0x000ea20000000800 */
[C---:B---3--:R-:W-:Y:S01]  /*8840*/  FADD.FTZ R6, R153.reuse, R6 ;  /* 0x0000000699067221 */ /* 0x048fe20000010000 */
[----:B------:R-:W-:Y:S01]  /*8850*/  FADD.FTZ R5, R176, R5 ;  /* 0x00000005b0057221 */ /* 0x000fe20000010000 */
[----:B------:R-:W-:Y:S01]  /*8860*/  F2FP.BF16.F32.PACK_AB R153, R153, R156 ;  /* 0x0000009c9999723e */ /* 0x000fe200000010ff */
[----:B------:R-:W-:Y:S01]  /*8870*/  FMUL.FTZ R124, R124, R18 ;  /* 0x000000127c7c7220 */ /* 0x000fe20000410000 */
[----:B------:R-:W-:Y:S01]  /*8880*/  F2FP.BF16.F32.PACK_AB R156, R21, R20 ;  /* 0x00000014159c723e */ /* 0x000fe200000010ff */
[----:B------:R-:W-:Y:S01]  /*8890*/  FADD.FTZ R14, R20, R5 ;  /* 0x00000005140e7221 */ /* 0x000fe20000010000 */
        /* <DEDUP_REMOVED lines=11> */
[----:B------:R-:W-:Y:S01]  /*8950*/  FADD.FTZ R155, R21, R14 ;  /* 0x0000000e159b7221 */ /* 0x000fe20000010000 */
[-C--:B------:R-:W-:Y:S01]  /*8960*/  FMUL.FTZ R140, R140, R18.reuse ;  /* 0x000000128c8c7220 */ /* 0x080fe20000410000 */
[-C--:B------:R-:W-:Y:S01]  /*8970*/  FMUL.FTZ R141, R141, R18.reuse ;  /* 0x000000128d8d7220 */ /* 0x080fe20000410000 */
[-C--:B------:R-:W-:Y:S01]  /*8980*/  FMUL.FTZ R144, R144, R18.reuse ;  /* 0x0000001290907220 */ /* 0x080fe20000410000 */
[----:B------:R-:W-:Y:S01]  /*8990*/  FADD.FTZ R14, R22, R155 ;  /* 0x0000009b160e7221 */ /* 0x000fe20000010000 */
[----:B------:R-:W-:Y:S01]  /*89a0*/  F2FP.BF16.F32.PACK_AB R155, R16, R15 ;  /* 0x0000000f109b723e */ /* 0x000fe200000010ff */
[----:B------:R-:W2:Y:S01]  /*89b0*/  MUFU.EX2 R159, R163 ;  /* 0x000000a3009f7308 */ /* 0x000ea20000000800 */
[----:B---3--:R-:W-:Y:S01]  /*89c0*/  FADD.FTZ R5, R157, R6 ;  /* 0x000000069d057221 */ /* 0x008fe20000010000 */
[----:B------:R-:W-:Y:S01]  /*89d0*/  FADD.FTZ R14, R23, R14 ;  /* 0x0000000e170e7221 */ /* 0x000fe20000010000 */
[----:B------:R-:W-:Y:S01]  /*89e0*/  BAR.SYNC.DEFER_BLOCKING 0xf, 0x100 ;  /* 0x03c4000000007b1d */ /* 0x000fe20000010000 */
[-C--:B------:R-:W-:Y:S01]  /*89f0*/  FMUL.FTZ R145, R145, R18.reuse ;  /* 0x0000001291917220 */ /* 0x080fe20000410000 */
[-C--:B------:R-:W-:Y:S01]  /*8a00*/  FMUL.FTZ R148, R148, R18.reuse ;  /* 0x0000001294947220 */ /* 0x080fe20000410000 */
[----:B------:R-:W-:Y:S01]  /*8a10*/  FMUL.FTZ R149, R149, R18 ;  /* 0x0000001295957220 */ /* 0x000fe20000410000 */
[-C--:B------:R-:W-:Y:S01]  /*8a20*/  FMUL.FTZ R26, R26, R13.reuse ;  /* 0x0000000d1a1a7220 */ /* 0x080fe20000410000 */
[----:B------:R-:W-:Y:S01]  /*8a30*/  FMUL.FTZ R27, R27, R13 ;  /* 0x0000000d1b1b7220 */ /* 0x000fe20000410000 */
[----:B------:R-:W3:Y:S01]  /*8a40*/  MUFU.EX2 R164, R164 ;  /* 0x000000a400a47308 */ /* 0x000ee20000000800 */
[C---:B-1----:R-:W-:Y:S01]  /*8a50*/  FADD.FTZ R6, R162.reuse, R5 ;  /* 0x00000005a2067221 */ /* 0x042fe20000010000 */
[----:B------:R-:W-:Y:S01]  /*8a60*/  F2FP.BF16.F32.PACK_AB R157, R162, R157 ;  /* 0x0000009da29d723e */ /* 0x000fe200000010ff */
        /* <DEDUP_REMOVED lines=13> */
[----:B------:R-:W0:Y:S01]  /*8b40*/  MUFU.EX2 R166, R166 ;  /* 0x000000a600a67308 */ /* 0x000e220000000800 */
[C---:B---3--:R-:W-:Y:S01]  /*8b50*/  FADD.FTZ R6, R164.reuse, R5 ;  /* 0x00000005a4067221 */ /* 0x048fe20000010000 */
[----:B------:R-:W-:Y:S01]  /*8b60*/  FADD.FTZ R5, R173, R14 ;  /* 0x0000000ead057221 */ /* 0x000fe20000010000 */
[----:B------:R-:W-:Y:S01]  /*8b70*/  F2FP.BF16.F32.PACK_AB R159, R164, R159 ;  /* 0x0000009fa49f723e */ /* 0x000fe200000010ff */
[----:B------:R2:W-:Y:S01]  /*8b80*/  STSM.16.M88.4 [R10+0x26800], R152 ;  /* 0x026800980a007844 */ /* 0x0005e20000000200 */
[-C--:B------:R-:W-:Y:S01]  /*8b90*/  FMUL.FTZ R51, R51, R13.reuse ;  /* 0x0000000d33337220 */ /* 0x080fe20000410000 */
[-C--:B------:R-:W-:Y:S01]  /*8ba0*/  FMUL.FTZ R54, R54, R13.reuse ;  /* 0x0000000d36367220 */ /* 0x080fe20000410000 */
[-C--:B------:R-:W-:Y:S01]  /*8bb0*/  FMUL.FTZ R55, R55, R13.reuse ;  /* 0x0000000d37377220 */ /* 0x080fe20000410000 */
[----:B------:R-:W3:Y:S01]  /*8bc0*/  MUFU.EX2 R163, R167 ;  /* 0x000000a700a37308 */ /* 0x000ee20000000800 */
[----:B-1----:R-:W-:Y:S01]  /*8bd0*/  FADD.FTZ R17, R165, R6 ;  /* 0x00000006a5117221 */ /* 0x002fe20000010000 */
[----:B------:R2:W-:Y:S01]  /*8be0*/  STSM.16.M88.4 [R9], R156 ;  /* 0x0000009c09007844 */ /* 0x0005e20000000200 */
[-C--:B------:R-:W-:Y:S01]  /*8bf0*/  FMUL.FTZ R58, R58, R13.reuse ;  /* 0x0000000d3a3a7220 */ /* 0x080fe20000410000 */
[-C--:B------:R-:W-:Y:S01]  /*8c00*/  FMUL.FTZ R59, R59, R13.reuse ;  /* 0x0000000d3b3b7220 */ /* 0x080fe20000410000 */
[-C--:B------:R-:W-:Y:S01]  /*8c10*/  FMUL.FTZ R62, R62, R13.reuse ;  /* 0x0000000d3e3e7220 */ /* 0x080fe20000410000 */
[-C--:B------:R-:W-:Y:S01]  /*8c20*/  FMUL.FTZ R63, R63, R13.reuse ;  /* 0x0000000d3f3f7220 */ /* 0x080fe20000410000 */
[----:B------:R-:W-:Y:S01]  /*8c30*/  FMUL.FTZ R66, R66, R13 ;  /* 0x0000000d42427220 */ /* 0x000fe20000410000 */
[----:B------:R-:W1:Y:S01]  /*8c40*/  MUFU.EX2 R178, R178 ;  /* 0x000000b200b27308 */ /* 0x000e620000000800 */
        /* <DEDUP_REMOVED lines=65> */
[----:B------:R-:W-:-:S06]  /*9060*/  FMUL.FTZ R151, R151, R13 ;  /* 0x0000000d97977220 */ /* 0x000fcc0000410000 */
[----:B------:R-:W1:Y:S01]  /*9070*/  MUFU.EX2 R179, R179 ;  /* 0x000000b300b37308 */ /* 0x000e620000000800 */
[----:B0-----:R-:W-:-:S07]  /*9080*/  FADD.FTZ R15, R167, R12 ;  /* 0x0000000ca70f7221 */ /* 0x001fce0000010000 */
[----:B------:R-:W0:Y:S01]  /*9090*/  MUFU.EX2 R184, R184 ;  /* 0x000000b800b87308 */ /* 0x000e220000000800 */
[C---:B---3--:R-:W-:Y:S01]  /*90a0*/  FADD.FTZ R6, R182.reuse, R5 ;  /* 0x00000005b6067221 */ /* 0x048fe20000010000 */
[----:B------:R-:W-:-:S06]  /*90b0*/  F2FP.BF16.F32.PACK_AB R164, R182, R177 ;  /* 0x000000b1b6a4723e */ /* 0x000fcc00000010ff */
[----:B------:R-:W3:Y:S01]  /*90c0*/  MUFU.EX2 R172, R172 ;  /* 0x000000ac00ac7308 */ /* 0x000ee20000000800 */
[----:B-1----:R-:W-:Y:S01]  /*90d0*/  FADD.FTZ R5, R179, R6 ;  /* 0x00000006b3057221 */ /* 0x002fe20000010000 */
[----:B0-----:R-:W-:-:S03]  /*90e0*/  F2FP.BF16.F32.PACK_AB R166, R184, R179 ;  /* 0x000000b3b8a6723e */ /* 0x001fc600000010ff */
[----:B------:R-:W-:Y:S01]  /*90f0*/  FADD.FTZ R5, R184, R5 ;  /* 0x00000005b8057221 */ /* 0x000fe20000010000 */
[C---:B---3--:R-:W-:Y:S01]  /*9100*/  F2FP.BF16.F32.PACK_AB R167, R172.reuse, R167 ;  /* 0x000000a7aca7723e */ /* 0x048fe200000010ff */
[----:B------:R-:W-:-:S04]  /*9110*/  FADD.FTZ R6, R172, R15 ;  /* 0x0000000fac067221 */ /* 0x000fc80000010000 */
[----:B------:R2:W-:Y:S01]  /*9120*/  STSM.16.M88.4 [R7], R164 ;  /* 0x000000a407007844 */ /* 0x0005e20000000200 */
[----:B------:R-:W-:Y:S05]  /*9130*/  @!P0 BRA `(.L_x_4096) ;  /* 0x0000000000048947 */ /* 0x000fea0003800000 */
[----:B------:R-:W-:Y:S01]  /*9140*/  BPT.TRAP 0x1 ;  /* 0x000000040000795c */ /* 0x000fe20000300000 */
.L_x_4096:
[----:B------:R0:W1:Y:S01]  /*9150*/  SYNCS.PHASECHK.TRANS64.TRYWAIT P1, [UR6+0x28c50], R11 ;  /* 0x028c500bff0075a7 */ /* 0x0000620008020146 */
[----:B------:R-:W-:Y:S05]  /*9160*/  @!P0 BRA `(.L_x_4097) ;  /* 0x0000000000048947 */ /* 0x000fea0003800000 */
[----:B------:R-:W-:Y:S01]  /*9170*/  BPT.TRAP 0x1 ;  /* 0x000000040000795c */ /* 0x000fe20000300000 */
.L_x_4097:
[----:B-1----:R-:W-:Y:S05]  /*9180*/  @P1 BRA `(.L_x_4098) ;  /* 0x0000000000081947 */ /* 0x002fea0003800000 */
[----:B------:R-:W1:Y:S02]  /*9190*/  SYNCS.PHASECHK.TRANS64.TRYWAIT P1, [UR6+0x28c50], R11 ;  /* 0x028c500bff0075a7 */ /* 0x000e640008020146 */
[----:B-1----:R-:W-:Y:S05]  /*91a0*/  @!P1 BRA `(.L_x_4099) ;  /* 0x00000070000c9947 */ /* 0x002fea0003800000 */
.L_x_4098:
        /* <DEDUP_REMOVED lines=34> */
.L_x_4100:
        /* <DEDUP_REMOVED lines=10> */
.L_x_4090:
[----:B0-2---:R-:W0:Y:S01]  /*9470*/  SHFL.BFLY PT, R8, R5, 0x2, 0x1f ;  /* 0x0c401f0005087f89 */ /* 0x005e2200000e0000 */
[----:B------:R-:W-:Y:S08]  /*9480*/  BAR.ARV 0x8, 0x100 ;  /* 0x0204000000007b1d */ /* 0x000ff00000002000 */
[----:B------:R-:W-:Y:S01]  /*9490*/  BAR.SYNC.DEFER_BLOCKING 0xf, 0x100 ;  /* 0x03c4000000007b1d */ /* 0x000fe20000010000 */
[----:B------:R-:W-:-:S02]  /*94a0*/  ISETP.NE.AND P0, PT, R2, RZ, PT ;  /* 0x000000ff0200720c */ /* 0x000fc40003f05270 */
[----:B------:R-:W-:-:S03]  /*94b0*/  MOV R2, RZ ;  /* 0x000000ff00027202 */ /* 0x000fc60000000f00 */
[----:B------:R-:W2:Y:S01]  /*94c0*/  SHFL.BFLY PT, R9, R6, 0x2, 0x1f ;  /* 0x0c401f0006097f89 */ /* 0x000ea200000e0000 */
[----:B0-----:R-:W-:Y:S01]  /*94d0*/  FADD.FTZ R8, R8, R5 ;  /* 0x0000000508087221 */ /* 0x001fe20000010000 */
[----:B------:R-:W-:-:S04]  /*94e0*/  IMAD.U32 R5, RZ, RZ, UR4 ;  /* 0x00000004ff057e24 */ /* 0x000fc8000f8e00ff */
[----:B------:R-:W1:Y:S01]  /*94f0*/  SHFL.BFLY PT, R7, R8, 0x1, 0x1f ;  /* 0x0c201f0008077f89 */ /* 0x000e6200000e0000 */
[----:B------:R-:W-:Y:S01]  /*9500*/  IMAD R0, R5, 0x40, R0 ;  /* 0x0000004005007824 */ /* 0x000fe200078e0200 */
[----:B------:R-:W-:-:S04]  /*9510*/  MOV R5, 0xff800000 ;  /* 0xff80000000057802 */ /* 0x000fc80000000f00 */
[----:B------:R-:W-:Y:S01]  /*9520*/  @!P0 LEA R0, R0, UR39, 0x2 ;  /* 0x0000002700008c11 */ /* 0x000fe2000f8e10ff */
[----:B--2---:R-:W-:Y:S01]  /*9530*/  FADD.FTZ R9, R9, R6 ;  /* 0x0000000609097221 */ /* 0x004fe20000010000 */
[----:B------:R-:W-:-:S04]  /*9540*/  IMAD.MOV.U32 R6, RZ, RZ, -0x800000 ;  /* 0xff800000ff067424 */ /* 0x000fc800078e00ff */
[----:B------:R-:W0:Y:S01]  /*9550*/  SHFL.BFLY PT, R10, R9, 0x1, 0x1f ;  /* 0x0c201f00090a7f89 */ /* 0x000e2200000e0000 */
[----:B-1----:R-:W-:Y:S01]  /*9560*/  FADD.FTZ R11, R8, R7 ;  /* 0x00000007080b7221 */ /* 0x002fe20000010000 */
[----:B------:R-:W-:-:S04]  /*9570*/  IMAD.MOV.U32 R7, RZ, RZ, RZ ;  /* 0x000000ffff077224 */ /* 0x000fc800078e00ff */
[----:B------:R-:W-:-:S13]  /*9580*/  FSETP.NE.FTZ.AND P1, PT, R11, RZ, PT ;  /* 0x000000ff0b00720b */ /* 0x000fda0003f35000 */
[----:B------:R-:W1:Y:S01]  /*9590*/  @P1 MUFU.RCP R7, R11 ;  /* 0x0000000b00071308 */ /* 0x000e620000001000 */
[----:B0-----:R-:W-:-:S05]  /*95a0*/  FADD.FTZ R10, R9, R10 ;  /* 0x0000000a090a7221 */ /* 0x001fca0000010000 */
[----:B------:R-:W-:Y:S02]  /*95b0*/  FSETP.NE.FTZ.AND P2, PT, R10, RZ, PT ;  /* 0x000000ff0a00720b */ /* 0x000fe40003f55000 */
[----:B------:R-:W-:Y:S01]  /*95c0*/  @P1 MUFU.LG2 R8, R11 ;  /* 0x0000000b00081308 */ /* 0x000fe20000000c00 */
[----:B-1----:R-:W-:Y:S01]  /*95d0*/  @!P0 STS [R0+0x28800], R7 ;  /* 0x0288000700008388 */ /* 0x002fe20000000800 */
[-C--:B------:R-:W-:Y:S01]  /*95e0*/  FMUL.FTZ R24, R24, R7.reuse ;  /* 0x0000000718187220 */ /* 0x080fe20000410000 */
[----:B------:R-:W-:-:S08]  /*95f0*/  FMUL.FTZ R25, R25, R7 ;  /* 0x0000000719197220 */ /* 0x000fd00000410000 */
[----:B------:R-:W0:Y:S01]  /*9600*/  @P2 MUFU.RCP R2, R10 ;  /* 0x0000000a00022308 */ /* 0x000e220000001000 */
[-C--:B------:R-:W-:Y:S01]  /*9610*/  FMUL.FTZ R28, R28, R7.reuse ;  /* 0x000000071c1c7220 */ /* 0x080fe20000410000 */
[-C--:B------:R-:W-:Y:S01]  /*9620*/  FMUL.FTZ R29, R29, R7.reuse ;  /* 0x000000071d1d7220 */ /* 0x080fe20000410000 */
[-C--:B------:R-:W-:Y:S01]  /*9630*/  FMUL.FTZ R32, R32, R7.reuse ;  /* 0x0000000720207220 */ /* 0x080fe20000410000 */
[-C--:B------:R-:W-:Y:S01]  /*9640*/  FMUL.FTZ R33, R33, R7.reuse ;  /* 0x0000000721217220 */ /* 0x080fe20000410000 */
[-C--:B------:R-:W-:Y:S01]  /*9650*/  FMUL.FTZ R36, R36, R7.reuse ;  /* 0x0000000724247220 */ /* 0x080fe20000410000 */
[-C--:B------:R-:W-:Y:S01]  /*9660*/  FMUL.FTZ R37, R37, R7.reuse ;  /* 0x0000000725257220 */ /* 0x080fe20000410000 */
[-C--:B------:R-:W-:Y:S01]  /*9670*/  FMUL.FTZ R40, R40, R7.reuse ;  /* 0x0000000728287220 */ /* 0x080fe20000410000 */
        /* <DEDUP_REMOVED lines=19> */
[----:B0-----:R-:W-:Y:S01]  /*97b0*/  MOV R0, UR7 ;  /* 0x0000000700007c02 */ /* 0x001fe20008000f00 */
        /* <DEDUP_REMOVED lines=40> */
[----:B------:R-:W-:Y:S01]  /*9a40*/  @P2 FMUL.FTZ R10, R10, 0.69314718246459960938 ;  /* 0x3f3172180a0a2820 */ /* 0x000fe20000410000 */
[----:B------:R-:W-:Y:S01]  /*9a50*/  @P1 FMUL.FTZ R7, R8, 0.69314718246459960938 ;  /* 0x3f31721808071820 */ /* 0x000fe20000410000 */
[----:B--2---:R-:W-:Y:S01]  /*9a60*/  @P2 FMUL.FTZ R9, R9, 0.69314718246459960938 ;  /* 0x3f31721809092820 */ /* 0x004fe20000410000 */
        /* <DEDUP_REMOVED lines=68> */
.L_x_4054:
[----:B------:R-:W-:Y:S05]  /*9eb0*/  @P0 BRA `(.L_x_4102) ;  /* 0x0000002000f80947 */ /* 0x000fea0003800000 */
[----:B------:R-:W0:Y:S01]  /*9ec0*/  S2R R0, SR_TID.X ;  /* 0x0000000000007919 */ /* 0x000e220000002100 */
[----:B------:R-:W2:Y:S01]  /*9ed0*/  S2UR UR5, SR_CgaCtaId ;  /* 0x00000000000579c3 */ /* 0x000ea20000008800 */
[----:B------:R-:W-:Y:S01]  /*9ee0*/  UMOV UR4, 0x400 ;  /* 0x0000040000047882 */ /* 0x000fe20000000000 */
[----:B------:R-:W-:-:S06]  /*9ef0*/  IMAD R2, RZ, RZ, -UR42 ;  /* 0x8000002aff027e24 */ /* 0x000fcc000f8e02ff */
[----:B------:R-:W-:Y:S08]  /*9f00*/  BAR.SYNC.DEFER_BLOCKING 0x1, 0x100 ;  /* 0x0044000000007b1d */ /* 0x000ff00000010000 */
[----:B------:R-:W3:Y:S08]  /*9f10*/  S2UR UR6, SR_CTAID.Y ;  /* 0x00000000000679c3 */ /* 0x000ef00000002600 */
[----:B------:R-:W3:Y:S01]  /*9f20*/  LDC R3, c[0x0][0xc50] ;  /* 0x00031400ff037b82 */ /* 0x000ee20000000800 */
[----:B--2---:R-:W-:-:S07]  /*9f30*/  ULEA UR4, UR5, UR4, 0x18 ;  /* 0x0000000405047291 */ /* 0x004fce000f8ec03f */
[----:B------:R-:W2:Y:S01]  /*9f40*/  LDC R7, c[0x0][0xbe8] ;  /* 0x0002fa00ff077b82 */ /* 0x000ea20000000800 */
[----:B------:R-:W-:Y:S01]  /*9f50*/  UIADD3 UR4, UR4, 0x28c20, URZ ;  /* 0x00028c2004047890 */ /* 0x000fe2000fffe03f */
[----:B0-----:R-:W-:-:S03]  /*9f60*/  VIADD R18, R0, 0xffffff80 ;  /* 0xffffff8000127836 */ /* 0x001fc60000000000 */
[----:B------:R-:W-:Y:S02]  /*9f70*/  UPRMT UR4, URZ, 0x654, UR4 ;  /* 0x000006543f047896 */ /* 0x000fe40008000004 */
[----:B------:R-:W-:-:S04]  /*9f80*/  SHF.R.S32.HI R21, RZ, 0x1f, R18 ;  /* 0x0000001fff157819 */ /* 0x000fc80000011412 */
[----:B------:R-:W-:Y:S01]  /*9f90*/  LEA.HI R4, R21, R18, RZ, 0x7 ;  /* 0x0000001215047211 */ /* 0x000fe200078f38ff */
[----:B---3--:R-:W-:Y:S01]  /*9fa0*/  IMAD R2, R3, R2, UR6 ;  /* 0x0000000603027e24 */ /* 0x008fe2000f8e0202 */
[----:B------:R-:W-:Y:S01]  /*9fb0*/  USHF.R.S32.HI UR6, URZ, 0x1f, UR42 ;  /* 0x0000001f3f067899 */ /* 0x000fe2000801142a */
[----:B------:R-:W-:Y:S01]  /*9fc0*/  SYNCS.ARRIVE.TRANS64.RED.A1T0 RZ, [UR4], RZ ;  /* 0x000000ffffff79a7 */ /* 0x000fe20008100404 */
[----:B------:R-:W-:Y:S02]  /*9fd0*/  SHF.R.S32.HI R0, RZ, 0x7, R4 ;  /* 0x00000007ff007819 */ /* 0x000fe40000011404 */
[----:B------:R-:W-:Y:S02]  /*9fe0*/  LOP3.LUT R9, R4, 0xffffff80, RZ, 0xc0, !PT ;  /* 0xffffff8004097812 */ /* 0x000fe400078ec0ff */
[----:B------:R-:W-:Y:S01]  /*9ff0*/  SHF.R.S32.HI R3, RZ, 0x1f, R2 ;  /* 0x0000001fff037819 */ /* 0x000fe20000011402 */
[----:B------:R-:W0:Y:S01]  /*a000*/  SHFL.IDX PT, R10, R0, RZ, 0x1f ;  /* 0x00001fff000a7589 */ /* 0x000e2200000e0000 */
[----:B------:R-:W-:-:S02]  /*a010*/  IADD3 R8, R18, -R9, RZ ;  /* 0x8000000912087210 */ /* 0x000fc40007ffe0ff */
[----:B--2---:R-:W-:Y:S02]  /*a020*/  ISETP.NE.AND P1, PT, R7, 0x1, PT ;  /* 0x000000010700780c */ /* 0x004fe40003f25270 */
[----:B------:R-:W-:-:S04]  /*a030*/  SHF.R.S32.HI R155, RZ, 0x1f, R8 ;  /* 0x0000001fff9b7819 */ /* 0x000fc80000011408 */
[----:B------:R-:W-:-:S04]  /*a040*/  LEA.HI R9, R155, R8, RZ, 0x2 ;  /* 0x000000089b097211 */ /* 0x000fc800078f10ff */
[----:B------:R-:W-:Y:S02]  /*a050*/  SHF.R.S32.HI R154, RZ, 0x2, R9 ;  /* 0x00000002ff9a7819 */ /* 0x000fe40000011409 */
[----:B0-----:R-:W-:-:S13]  /*a060*/  ISETP.NE.AND P0, PT, R10, RZ, PT ;  /* 0x000000ff0a00720c */ /* 0x001fda0003f05270 */
[----:B------:R-:W-:Y:S05]  /*a070*/  @P0 BRA `(.L_x_4103) ;  /* 0x0000000400440947 */ /* 0x000fea0003800000 */
[----:B------:R-:W0:Y:S01]  /*a080*/  LDC R19, c[0x0][0xbe8] ;  /* 0x0002fa00ff137b82 */ /* 0x000e220000000800 */
[----:B------:R-:W-:Y:S01]  /*a090*/  LOP3.LUT R11, R4, 0xffffff80, RZ, 0xc0, !PT ;  /* 0xffffff80040b7812 */ /* 0x000fe200078ec0ff */
[----:B------:R-:W2:Y:S01]  /*a0a0*/  S2R R23, SR_CTAID.X ;  /* 0x0000000000177919 */ /* 0x000ea20000002500 */
[----:B------:R-:W-:Y:S01]  /*a0b0*/  LEA.HI R10, R21, R18, RZ, 0x2 ;  /* 0x00000012150a7211 */ /* 0x000fe200078f10ff */
[----:B------:R-:W-:Y:S02]  /*a0c0*/  ULDC.64 UR4, c[0x0][0xbd0] ;  /* 0x0002f40000047ab9 */ /* 0x000fe40000000a00 */
[----:B------:R-:W-:Y:S01]  /*a0d0*/  IMAD.IADD R20, R18, 0x1, -R11 ;  /* 0x0000000112147824 */ /* 0x000fe200078e0a0b */
[----:B------:R-:W-:Y:S01]  /*a0e0*/  LOP3.LUT R17, R10, 0xfffffffc, RZ, 0xc0, !PT ;  /* 0xfffffffc0a117812 */ /* 0x000fe200078ec0ff */
[----:B------:R-:W3:Y:S01]  /*a0f0*/  S2UR UR7, SR_CTAID.Z ;  /* 0x00000000000779c3 */ /* 0x000ee20000002700 */
[----:B------:R-:W-:Y:S02]  /*a100*/  UIMAD.WIDE.U32 UR8, UR42, UR4, URZ ;  /* 0x000000042a0872a5 */ /* 0x000fe4000f8e003f */
[----:B------:R-:W-:Y:S01]  /*a110*/  SHF.R.S32.HI R11, RZ, 0x1f, R20 ;  /* 0x0000001fff0b7819 */ /* 0x000fe20000011414 */
[----:B------:R-:W-:Y:S01]  /*a120*/  IMAD.IADD R10, R18, 0x1, -R17 ;  /* 0x00000001120a7824 */ /* 0x000fe200078e0a11 */
[----:B------:R-:W-:-:S02]  /*a130*/  UIMAD UR4, UR6, UR4, URZ ;  /* 0x00000004060472a4 */ /* 0x000fc4000f8e023f */
[C---:B------:R-:W-:Y:S01]  /*a140*/  LEA.HI R22, R11.reuse, R20, RZ, 0x2 ;  /* 0x000000140b167211 */ /* 0x040fe200078f10ff */
[----:B------:R-:W4:Y:S01]  /*a150*/  LDC.64 R14, c[0x0][0xbd8] ;  /* 0x0002f600ff0e7b82 */ /* 0x000f220000000a00 */
[----:B------:R-:W-:Y:S01]  /*a160*/  LEA.HI R12, R10, R10, RZ, 0x1 ;  /* 0x0000000a0a0c7211 */ /* 0x000fe200078f08ff */
[----:B------:R-:W-:Y:S01]  /*a170*/  UIMAD UR4, UR42, UR5, UR4 ;  /* 0x000000052a0472a4 */ /* 0x000fe2000f8e0204 */
[--C-:B------:R-:W-:Y:S02]  /*a180*/  SHF.R.S32.HI R4, RZ, 0x2, R22.reuse ;  /* 0x00000002ff047819 */ /* 0x100fe40000011416 */
[----:B------:R-:W-:Y:S01]  /*a190*/  SHF.R.S32.HI R13, RZ, 0x1f, R22 ;  /* 0x0000001fff0d7819 */ /* 0x000fe20000011416 */
[----:B------:R-:W-:Y:S01]  /*a1a0*/  UIADD3 UR4, UR9, UR4, URZ ;  /* 0x0000000409047290 */ /* 0x000fe2000fffe03f */
[----:B------:R-:W-:Y:S02]  /*a1b0*/  LEA.HI R11, R11, R20, RZ, 0x5 ;  /* 0x000000140b0b7211 */ /* 0x000fe400078f28ff */
[----:B0-----:R-:W-:-:S02]  /*a1c0*/  ISETP.NE.AND P0, PT, R19, 0x1, PT ;  /* 0x000000011300780c */ /* 0x001fc40003f05270 */
[----:B------:R-:W-:Y:S02]  /*a1d0*/  LEA.HI R13, R13, R4, RZ, 0x3 ;  /* 0x000000040d0d7211 */ /* 0x000fe400078f18ff */
[----:B------:R-:W-:Y:S02]  /*a1e0*/  LOP3.LUT R153, R12, 0x1ffffffe, RZ, 0xc0, !PT ;  /* 0x1ffffffe0c997812 */ /* 0x000fe400078ec0ff */
[----:B------:R-:W-:Y:S01]  /*a1f0*/  LOP3.LUT R13, R13, 0xfffffff8, RZ, 0xc0, !PT ;  /* 0xfffffff80d0d7812 */ /* 0x000fe200078ec0ff */
[----:B---3--:R-:W-:Y:S01]  /*a200*/  USHF.R.S32.HI UR5, URZ, 0x1f, UR7 ;  /* 0x0000001f3f057899 */ /* 0x008fe20008011407 */
[----:B------:R-:W-:Y:S01]  /*a210*/  SHF.R.S32.HI R11, RZ, 0x5, R11 ;  /* 0x00000005ff0b7819 */ /* 0x000fe2000001140b */
[----:B------:R-:W-:Y:S01]  /*a220*/  IMAD.IADD R153, R10, 0x1, -R153 ;  /* 0x000000010a997824 */ /* 0x000fe200078e0a99 */
[----:B------:R-:W-:Y:S02]  /*a230*/  IADD3 R4, R4, -R13, RZ ;  /* 0x8000000d04047210 */ /* 0x000fe40007ffe0ff */
[----:B------:R-:W-:Y:S01]  /*a240*/  MOV R10, UR8 ;  /* 0x00000008000a7c02 */ /* 0x000fe20008000f00 */
[----:B------:R-:W0:Y:S02]  /*a250*/  @P0 LDC R13, c[0x0][0xbec] ;  /* 0x0002fb00ff0d0b82 */ /* 0x000e240000000800 */
[----:B------:R-:W-:-:S02]  /*a260*/  IMAD R152, R11, 0x10, R4 ;  /* 0x000000100b987824 */ /* 0x000fc400078e0204 */
[C---:B----4-:R-:W-:Y:S02]  /*a270*/  IMAD R12, R14.reuse, UR5, RZ ;  /* 0x000000050e0c7c24 */ /* 0x050fe4000f8e02ff */
[----:B------:R-:W-:Y:S02]  /*a280*/  IMAD R4, R153, 0x8, R152 ;  /* 0x0000000899047824 */ /* 0x000fe400078e0298 */
[----:B------:R-:W3:Y:S01]  /*a290*/  @P0 LDC R17, c[0x0][0xbf0] ;  /* 0x0002fc00ff110b82 */ /* 0x000ee20000000800 */
[----:B------:R-:W-:Y:S01]  /*a2a0*/  IMAD.U32 R11, RZ, RZ, UR9 ;  /* 0x00000009ff0b7e24 */ /* 0x000fe2000f8e00ff */
[----:B------:R-:W-:Y:S01]  /*a2b0*/  MOV R11, UR4 ;  /* 0x00000004000b7c02 */ /* 0x000fe20008000f00 */
[----:B--2---:R-:W-:Y:S01]  /*a2c0*/  IMAD R4, R23, 0x40, R4 ;  /* 0x0000004017047824 */ /* 0x004fe200078e0204 */
[----:B------:R-:W-:Y:S01]  /*a2d0*/  ULDC.64 UR4, c[0x0][0xbe0] ;  /* 0x0002f80000047ab9 */ /* 0x000fe20000000a00 */
[----:B------:R-:W-:Y:S02]  /*a2e0*/  IMAD R15, R15, UR7, R12 ;  /* 0x000000070f0f7c24 */ /* 0x000fe4000f8e020c */
[----:B------:R-:W-:-:S04]  /*a2f0*/  IMAD.WIDE.U32 R10, R14, UR7, R10 ;  /* 0x000000070e0a7c25 */ /* 0x000fc8000f8e000a */
[----:B------:R-:W-:Y:S01]  /*a300*/  IMAD R23, R23, 0x40, R152 ;  /* 0x0000004017177824 */ /* 0x000fe200078e0298 */
[----:B------:R-:W-:Y:S01]  /*a310*/  IADD3 R11, R11, R15, RZ ;  /* 0x0000000f0b0b7210 */ /* 0x000fe20007ffe0ff */
[----:B0-----:R-:W-:-:S04]  /*a320*/  @P0 IMAD.HI.U32 R12, R4, R13, RZ ;  /* 0x0000000d040c0227 */ /* 0x001fc800078e00ff */
[----:B------:R-:W-:Y:S02]  /*a330*/  IMAD.MOV.U32 R13, RZ, RZ, R4 ;  /* 0x000000ffff0d7224 */ /* 0x000fe400078e0004 */
[----:B------:R-:W-:Y:S01]  /*a340*/  IMAD.WIDE.U32 R10, R2, UR4, R10 ;  /* 0x00000004020a7c25 */ /* 0x000fe2000f8e000a */
[----:B---3--:R-:W-:-:S03]  /*a350*/  @P0 SHF.R.U32.HI R13, RZ, R17, R12 ;  /* 0x00000011ff0d0219 */ /* 0x008fc6000001160c */
[----:B------:R-:W-:Y:S01]  /*a360*/  IMAD R17, R3, UR4, RZ ;  /* 0x0000000403117c24 */ /* 0x000fe2000f8e02ff */
[----:B------:R-:W-:Y:S01]  /*a370*/  IADD3 R10, P0, R13, R10, RZ ;  /* 0x0000000a0d0a7210 */ /* 0x000fe20007f1e0ff */
[----:B------:R-:W-:Y:S02]  /*a380*/  IMAD.MOV R15, RZ, RZ, -R13 ;  /* 0x000000ffff0f7224 */ /* 0x000fe400078e0a0d */
[----:B------:R-:W-:Y:S01]  /*a390*/  IMAD R12, R2, UR5, R17 ;  /* 0x00000005020c7c24 */ /* 0x000fe2000f8e0211 */
[----:B------:R-:W-:Y:S01]  /*a3a0*/  SHF.R.S32.HI R17, RZ, 0x1f, R13 ;  /* 0x0000001fff117819 */ /* 0x000fe2000001140d */
[----:B------:R-:W-:Y:S01]  /*a3b0*/  IMAD R15, R19, R15, R4 ;  /* 0x0000000f130f7224 */ /* 0x000fe200078e0204 */
[----:B------:R-:W-:Y:S01]  /*a3c0*/  ULDC.64 UR4, c[0x0][0xbc8] ;  /* 0x0002f20000047ab9 */ /* 0x000fe20000000a00 */
[----:B------:R-:W-:Y:S02]  /*a3d0*/  LOP3.LUT R13, R22, 0x7ffffffc, RZ, 0xc0, !PT ;  /* 0x7ffffffc160d7812 */ /* 0x000fe400078ec0ff */
[----:B------:R-:W-:-:S02]  /*a3e0*/  IADD3.X R11, R17, R11, R12, P0, !PT ;  /* 0x0000000b110b7210 */ /* 0x000fc400007fe40c */
[----:B------:R-:W-:Y:S01]  /*a3f0*/  SHF.R.S32.HI R4, RZ, 0x1f, R15 ;  /* 0x0000001fff047819 */ /* 0x000fe2000001140f */
[----:B------:R-:W-:Y:S02]  /*a400*/  IMAD.IADD R20, R20, 0x1, -R13 ;  /* 0x0000000114147824 */ /* 0x000fe400078e0a0d */
[----:B------:R-:W-:-:S04]  /*a410*/  IMAD.WIDE.U32 R10, R15, UR4, R10 ;  /* 0x000000040f0a7c25 */ /* 0x000fc8000f8e000a */
[----:B------:R-:W-:-:S04]  /*a420*/  IMAD R4, R4, UR4, RZ ;  /* 0x0000000404047c24 */ /* 0x000fc8000f8e02ff */
[----:B------:R-:W-:Y:S01]  /*a430*/  IMAD R15, R15, UR5, R4 ;  /* 0x000000050f0f7c24 */ /* 0x000fe2000f8e0204 */
[----:B------:R-:W-:Y:S01]  /*a440*/  ULDC.64 UR4, c[0x0][0xba8] ;  /* 0x0002ea0000047ab9 */ /* 0x000fe20000000a00 */
[-C--:B------:R-:W-:Y:S02]  /*a450*/  LEA.HI R4, R0, R0.reuse, RZ, 0x1 ;  /* 0x0000000000047211 */ /* 0x080fe400078f08ff */
[----:B------:R-:W-:Y:S01]  /*a460*/  IMAD.IADD R11, R11, 0x1, R15 ;  /* 0x000000010b0b7824 */ /* 0x000fe200078e020f */
[----:B------:R-:W-:Y:S01]  /*a470*/  LEA R16, P0, R10, UR4, 0x2 ;  /* 0x000000040a107c11 */ /* 0x000fe2000f8010ff */
[----:B------:R-:W-:Y:S01]  /*a480*/  ULDC UR4, c[0x0][0xa88] ;  /* 0x0002a20000047ab9 */ /* 0x000fe20000000800 */
[----:B------:R-:W-:Y:S01]  /*a490*/  LOP3.LUT R15, R4, 0xfffffe, RZ, 0xc0, !PT ;  /* 0x00fffffe040f7812 */ /* 0x000fe200078ec0ff */
[----:B------:R-:W-:Y:S01]  /*a4a0*/  IMAD R4, R19, UR4, RZ ;  /* 0x0000000413047c24 */ /* 0x000fe2000f8e02ff */
[----:B------:R-:W-:Y:S01]  /*a4b0*/  LEA.HI.X R17, R10, UR5, R11, 0x2, P0 ;  /* 0x000000050a117c11 */ /* 0x000fe200080f140b */
[----:B------:R-:W-:Y:S01]  /*a4c0*/  SHFL.IDX PT, R12, R16, 0x1, 0x1c1f ;  /* 0x003c1f00100c7f89 */ /* 0x000fe200000e0000 */
[----:B------:R-:W-:Y:S01]  /*a4d0*/  IADD3 R14, -R15, R0, RZ ;  /* 0x000000000f0e7210 */ /* 0x000fe20007ffe1ff */
[----:B------:R-:W-:-:S02]  /*a4e0*/  IMAD.SHL.U32 R15, R20, 0x2, RZ ;  /* 0x00000002140f7824 */ /* 0x000fc400078e00ff */
[----:B------:R-:W-:Y:S01]  /*a4f0*/  SHFL.IDX PT, R10, R16, RZ, 0x1c1f ;  /* 0x001c1fff100a7589 */ /* 0x000fe200000e0000 */
[----:B------:R-:W-:-:S03]  /*a500*/  LEA R14, -R14, RZ, 0x8 ;  /* 0x000000ff0e0e7211 */ /* 0x000fc600078e41ff */
[----:B------:R-:W0:Y:S01]  /*a510*/  SHFL.IDX PT, R11, R17, RZ, 0x1c1f ;  /* 0x001c1fff110b7589 */ /* 0x000e2200000e0000 */
[----:B------:R-:W-:Y:S01]  /*a520*/  ISETP.NE.AND P0, PT, R15, R14, PT ;  /* 0x0000000e0f00720c */ /* 0x000fe20003f05270 */
[C---:B------:R-:W-:Y:S02]  /*a530*/  VIADD R15, R23.reuse, 0x8 ;  /* 0x00000008170f7836 */ /* 0x040fe40000000000 */
[----:B------:R-:W2:Y:S01]  /*a540*/  SHFL.IDX PT, R13, R17, 0x1, 0x1c1f ;  /* 0x003c1f00110d7f89 */ /* 0x000ea200000e0000 */
[-C--:B------:R-:W-:Y:S02]  /*a550*/  ISETP.GE.OR P2, PT, R23, R4.reuse, P0 ;  /* 0x000000041700720c */ /* 0x080fe40000746670 */
[----:B------:R-:W-:-:S11]  /*a560*/  ISETP.GE.OR P0, PT, R15, R4, P0 ;  /* 0x000000040f00720c */ /* 0x000fd60000706670 */
[----:B0-----:R0:W-:Y:S04]  /*a570*/  @!P2 ST.E desc[UR36][R10.64], R6 ;  /* 0x000000060a00a985 */ /* 0x0011e8000c101924 */
[----:B--2---:R0:W-:Y:S02]  /*a580*/  @!P0 ST.E desc[UR36][R12.64], R5 ;  /* 0x000000050c008985 */ /* 0x0041e4000c101924 */
.L_x_4103:
[----:B------:R-:W2:Y:S01]  /*a590*/  S2R R14, SR_CTAID.X ;  /* 0x00000000000e7919 */ /* 0x000ea20000002500 */
[----:B------:R-:W3:Y:S01]  /*a5a0*/  S2UR UR7, SR_CTAID.Z ;  /* 0x00000000000779c3 */ /* 0x000ee20000002700 */
[----:B------:R-:W-:Y:S01]  /*a5b0*/  LEA.HI R21, R21, R18, RZ, 0x2 ;  /* 0x0000001215157211 */ /* 0x000fe200078f10ff */
[----:B------:R-:W-:Y:S01]  /*a5c0*/  ULDC.64 UR8, c[0x0][0xb38] ;  /* 0x0002ce0000087ab9 */ /* 0x000fe20000000a00 */
[----:B0-----:R-:W-:Y:S01]  /*a5d0*/  SHF.R.S32.HI R5, RZ, 0x1f, R9 ;  /* 0x0000001fff057819 */ /* 0x001fe20000011409 */
[----:B------:R-:W-:Y:S01]  /*a5e0*/  UIMAD UR6, UR6, UR8, URZ ;  /* 0x00000008060672a4 */ /* 0x000fe2000f8e023f */
[----:B------:R-:W-:Y:S01]  /*a5f0*/  LOP3.LUT R21, R21, 0xfffffffc, RZ, 0xc0, !PT ;  /* 0xfffffffc15157812 */ /* 0x000fe200078ec0ff */
[----:B------:R-:W-:Y:S01]  /*a600*/  UIMAD.WIDE.U32 UR4, UR42, UR8, URZ ;  /* 0x000000082a0472a5 */ /* 0x000fe2000f8e003f */
[----:B------:R-:W-:Y:S01]  /*a610*/  LEA.HI R5, R5, R154, RZ, 0x3 ;  /* 0x0000009a05057211 */ /* 0x000fe200078f18ff */
[----:B------:R-:W0:Y:S01]  /*a620*/  LDC.64 R12, c[0x0][0xb40] ;  /* 0x0002d000ff0c7b82 */ /* 0x000e220000000a00 */
[----:B------:R-:W-:Y:S01]  /*a630*/  IADD3 R21, R18, -R21, RZ ;  /* 0x8000001512157210 */ /* 0x000fe20007ffe0ff */
[----:B------:R-:W-:Y:S01]  /*a640*/  UIMAD UR6, UR42, UR9, UR6 ;  /* 0x000000092a0672a4 */ /* 0x000fe2000f8e0206 */
[----:B------:R-:W-:Y:S01]  /*a650*/  LOP3.LUT R5, R5, 0xfffffff8, RZ, 0xc0, !PT ;  /* 0xfffffff805057812 */ /* 0x000fe200078ec0ff */
[----:B------:R-:W-:Y:S01]  /*a660*/  BSSY B0, `(.L_x_4104) ;  /* 0x00000fc000007945 */ /* 0x000fe20003800000 */
[----:B------:R-:W-:Y:S01]  /*a670*/  LEA.HI R4, R21, R21, RZ, 0x1 ;  /* 0x0000001515047211 */ /* 0x000fe200078f08ff */
[----:B------:R-:W-:Y:S01]  /*a680*/  UIADD3 UR6, UR5, UR6, URZ ;  /* 0x0000000605067290 */ /* 0x000fe2000fffe03f */
[----:B------:R-:W-:Y:S01]  /*a690*/  LEA.HI R155, R155, R8, RZ, 0x5 ;  /* 0x000000089b9b7211 */ /* 0x000fe200078f28ff */
[----:B------:R-:W4:Y:S01]  /*a6a0*/  @P1 LDC R10, c[0x0][0xbec] ;  /* 0x0002fb00ff0a1b82 */ /* 0x000f220000000800 */
[----:B------:R-:W-:Y:S01]  /*a6b0*/  IMAD.IADD R154, R154, 0x1, -R5 ;  /* 0x000000019a9a7824 */ /* 0x000fe200078e0a05 */
[----:B------:R-:W-:-:S02]  /*a6c0*/  LOP3.LUT R4, R4, 0x1ffffffe, RZ, 0xc0, !PT ;  /* 0x1ffffffe04047812 */ /* 0x000fc400078ec0ff */
[----:B------:R-:W-:Y:S02]  /*a6d0*/  SHF.R.S32.HI R155, RZ, 0x5, R155 ;  /* 0x00000005ff9b7819 */ /* 0x000fe4000001149b */
[----:B------:R-:W-:Y:S01]  /*a6e0*/  MOV R5, UR5 ;  /* 0x0000000500057c02 */ /* 0x000fe20008000f00 */
[----:B------:R-:W-:Y:S01]  /*a6f0*/  IMAD.IADD R4, R21, 0x1, -R4 ;  /* 0x0000000115047824 */ /* 0x000fe200078e0a04 */
[----:B------:R-:W5:Y:S01]  /*a700*/  @P1 LDC R17, c[0x0][0xbf0] ;  /* 0x0002fc00ff111b82 */ /* 0x000f620000000800 */
[----:B------:R-:W-:Y:S01]  /*a710*/  LEA R155, R155, R154, 0x4 ;  /* 0x0000009a9b9b7211 */ /* 0x000fe200078e20ff */
[----:B---3--:R-:W-:Y:S01]  /*a720*/  USHF.R.S32.HI UR8, URZ, 0x1f, UR7 ;  /* 0x0000001f3f087899 */ /* 0x008fe20008011407 */
[----:B------:R-:W-:Y:S01]  /*a730*/  IMAD.U32 R5, RZ, RZ, UR6 ;  /* 0x00000006ff057e24 */ /* 0x000fe2000f8e00ff */
[----:B------:R-:W-:Y:S02]  /*a740*/  LOP3.LUT R9, R9, 0x7ffffffc, RZ, 0xc0, !PT ;  /* 0x7ffffffc09097812 */ /* 0x000fe400078ec0ff */
[----:B------:R-:W-:-:S02]  /*a750*/  IMAD R11, R4, 0x8, R155 ;  /* 0x00000008040b7824 */ /* 0x000fc400078e029b */
[----:B------:R-:W-:Y:S01]  /*a760*/  IMAD.U32 R4, RZ, RZ, UR4 ;  /* 0x00000004ff047e24 */ /* 0x000fe2000f8e00ff */
[----:B------:R-:W-:Y:S01]  /*a770*/  ULDC.64 UR4, c[0x0][0xb48] ;  /* 0x0002d20000047ab9 */ /* 0x000fe20000000a00 */
[----:B0-----:R-:W-:Y:S02]  /*a780*/  IMAD R6, R12, UR8, RZ ;  /* 0x000000080c067c24 */ /* 0x001fe4000f8e02ff */
[----:B--2---:R-:W-:Y:S02]  /*a790*/  IMAD R15, R14, 0x40, R11 ;  /* 0x000000400e0f7824 */ /* 0x004fe400078e020b */
[----:B------:R-:W-:Y:S02]  /*a7a0*/  IMAD R13, R13, UR7, R6 ;  /* 0x000000070d0d7c24 */ /* 0x000fe4000f8e0206 */
[----:B----4-:R-:W-:Y:S01]  /*a7b0*/  @P1 IMAD.HI.U32 R10, R15, R10, RZ ;  /* 0x0000000a0f0a1227 */ /* 0x010fe200078e00ff */
[----:B------:R-:W-:-:S03]  /*a7c0*/  MOV R11, R15 ;  /* 0x0000000f000b7202 */ /* 0x000fc60000000f00 */
[----:B------:R-:W-:-:S04]  /*a7d0*/  IMAD.WIDE.U32 R4, R12, UR7, R4 ;  /* 0x000000070c047c25 */ /* 0x000fc8000f8e0004 */
[----:B------:R-:W-:Y:S01]  /*a7e0*/  IMAD R3, R3, UR4, RZ ;  /* 0x0000000403037c24 */ /* 0x000fe2000f8e02ff */
[----:B-----5:R-:W-:Y:S01]  /*a7f0*/  @P1 SHF.R.U32.HI R11, RZ, R17, R10 ;  /* 0x00000011ff0b1219 */ /* 0x020fe2000001160a */
[----:B------:R-:W-:Y:S02]  /*a800*/  IMAD.IADD R5, R5, 0x1, R13 ;  /* 0x0000000105057824 */ /* 0x000fe400078e020d */
[C---:B------:R-:W-:Y:S01]  /*a810*/  IMAD R13, R2.reuse, UR5, R3 ;  /* 0x00000005020d7c24 */ /* 0x040fe2000f8e0203 */
[----:B------:R-:W-:Y:S01]  /*a820*/  SHF.R.S32.HI R6, RZ, 0x1f, R11 ;  /* 0x0000001fff067819 */ /* 0x000fe2000001140b */
[----:B------:R-:W-:Y:S01]  /*a830*/  IMAD.WIDE.U32 R2, R2, UR4, R4 ;  /* 0x0000000402027c25 */ /* 0x000fe2000f8e0004 */
[----:B------:R-:W-:-:S03]  /*a840*/  ULDC.64 UR4, c[0x0][0xb30] ;  /* 0x0002cc0000047ab9 */ /* 0x000fc60000000a00 */
[----:B------:R-:W-:Y:S01]  /*a850*/  IMAD.MOV R10, RZ, RZ, -R11 ;  /* 0x000000ffff0a7224 */ /* 0x000fe200078e0a0b */
[----:B------:R-:W-:Y:S01]  /*a860*/  IADD3 R3, R3, R13, RZ ;  /* 0x0000000d03037210 */ /* 0x000fe20007ffe0ff */
[----:B------:R-:W-:Y:S02]  /*a870*/  IMAD R6, R6, UR4, RZ ;  /* 0x0000000406067c24 */ /* 0x000fe4000f8e02ff */
[----:B------:R-:W-:Y:S02]  /*a880*/  IMAD R5, R7, R10, R15 ;  /* 0x0000000a07057224 */ /* 0x000fe400078e020f */
[C---:B------:R-:W-:Y:S01]  /*a890*/  IMAD R13, R11.reuse, UR5, R6 ;  /* 0x000000050b0d7c24 */ /* 0x040fe2000f8e0206 */
[----:B------:R-:W-:Y:S01]  /*a8a0*/  LEA.HI R6, R0, R0, RZ, 0x1 ;  /* 0x0000000000067211 */ /* 0x000fe200078f08ff */
        /* <DEDUP_REMOVED lines=9> */
[----:B------:R-:W-:Y:S01]  /*a940*/  IMAD.IADD R5, R3, 0x1, R11 ;  /* 0x0000000103057824 */ /* 0x000fe200078e020b */
[----:B------:R-:W-:Y:S01]  /*a950*/  ULDC UR4, c[0x0][0xa88] ;  /* 0x0002a20000047ab9 */ /* 0x000fe20000000800 */
[----:B------:R-:W-:Y:S01]  /*a960*/  LOP3.LUT R11, R6, 0xfffffe, RZ, 0xc0, !PT ;  /* 0x00fffffe060b7812 */ /* 0x000fe200078ec0ff */
[----:B------:R-:W-:Y:S01]  /*a970*/  IMAD R6, R7, UR4, RZ ;  /* 0x0000000407067c24 */ /* 0x000fe2000f8e02ff */
[----:B------:R-:W-:Y:S02]  /*a980*/  LEA R7, R14, R155, 0x6 ;  /* 0x0000009b0e077211 */ /* 0x000fe400078e30ff */
[----:B------:R-:W-:Y:S01]  /*a990*/  LEA.HI.X R5, R2, UR5, R5, 0x2, P0 ;  /* 0x0000000502057c11 */ /* 0x000fe200080f1405 */
[----:B------:R-:W-:Y:S01]  /*a9a0*/  IMAD.IADD R11, R0, 0x1, -R11 ;  /* 0x00000001000b7824 */ /* 0x000fe200078e0a0b */
[----:B------:R-:W-:Y:S01]  /*a9b0*/  ISETP.GE.AND P0, PT, R7, R6, PT ;  /* 0x000000060700720c */ /* 0x000fe20003f06270 */
[----:B------:R-:W-:Y:S01]  /*a9c0*/  IMAD.IADD R0, R8, 0x1, -R9 ;  /* 0x0000000108007824 */ /* 0x000fe200078e0a09 */
[----:B------:R0:W2:Y:S04]  /*a9d0*/  SHFL.IDX PT, R2, R4, RZ, 0x1c1f ;  /* 0x001c1fff04027589 */ /* 0x0000a800000e0000 */
[----:B------:R-:W-:Y:S01]  /*a9e0*/  LEA R0, R11, R0, 0x7 ;  /* 0x000000000b007211 */ /* 0x000fe200078e38ff */
[----:B------:R0:W3:Y:S04]  /*a9f0*/  SHFL.IDX PT, R3, R5, RZ, 0x1c1f ;  /* 0x001c1fff05037589 */ /* 0x0000e800000e0000 */
[----:B------:R-:W-:-:S02]  /*aa00*/  IMAD.SHL.U32 R0, R0, 0x2, RZ ;  /* 0x0000000200007824 */ /* 0x000fc400078e00ff */
[----:B------:R-:W-:Y:S05]  /*aa10*/  @P0 BRA `(.L_x_4105) ;  /* 0x0000000c00000947 */ /* 0x000fea0003800000 */
        /* <DEDUP_REMOVED lines=23> */
[--C-:B--23--:R-:W-:Y:S01]  /*ab90*/  @!P2 IMAD.WIDE R8, R9, 0x4, R2.reuse ;  /* 0x000000040908a825 */ /* 0x10cfe200078e0202 */
        /* <DEDUP_REMOVED lines=14> */
[----:B--2---:R-:W-:Y:S01]  /*ac80*/  VIADD R24, R0, 0x60 ;  /* 0x0000006000187836 */ /* 0x004fe20000000000 */
[----:B------:R-:W-:Y:S02]  /*ac90*/  @!P0 LEA.HI R16, R16, R16, RZ, 0x1 ;  /* 0x0000001010108211 */ /* 0x000fe400078f08ff */
[----:B------:R-:W-:-:S02]  /*aca0*/  @!P1 LEA.HI R17, R17, R17, RZ, 0x1 ;  /* 0x0000001111119211 */ /* 0x000fc400078f08ff */
[----:B------:R-:W-:Y:S02]  /*acb0*/  @!P0 LOP3.LUT R9, R16, 0xfffffffe, RZ, 0xc0, !PT ;  /* 0xfffffffe10098812 */ /* 0x000fe400078ec0ff */
[----:B---3--:R-:W-:Y:S02]  /*acc0*/  @!P1 LOP3.LUT R11, R17, 0xfffffffe, RZ, 0xc0, !PT ;  /* 0xfffffffe110b9812 */ /* 0x008fe400078ec0ff */
        /* <DEDUP_REMOVED lines=8> */
[----:B----4-:R-:W-:Y:S01]  /*ad50*/  @!P2 LOP3.LUT R13, R18, 0xfffffffe, RZ, 0xc0, !PT ;  /* 0xfffffffe120da812 */ /* 0x010fe200078ec0ff */
[----:B------:R3:W-:Y:S01]  /*ad60*/  @!P1 ST.E.64 desc[UR36][R10.64], R44 ;  /* 0x0000002c0a009985 */ /* 0x0007e2000c101b24 */
[----:B------:R-:W-:Y:S01]  /*ad70*/  @!P3 LOP3.LUT R19, R19, 0xfffffffe, RZ, 0xc0, !PT ;  /* 0xfffffffe1313b812 */ /* 0x000fe200078ec0ff */
[----:B------:R-:W-:Y:S01]  /*ad80*/  VIADD R18, R0, 0x68 ;  /* 0x0000006800127836 */ /* 0x000fe20000000000 */
[----:B-----5:R-:W-:Y:S01]  /*ad90*/  @!P4 LOP3.LUT R15, R20, 0xfffffffe, RZ, 0xc0, !PT ;  /* 0xfffffffe140fc812 */ /* 0x020fe200078ec0ff */
[C---:B------:R-:W-:Y:S01]  /*ada0*/  VIADD R20, R0.reuse, 0x78 ;  /* 0x0000007800147836 */ /* 0x040fe20000000000 */
[----:B------:R-:W-:Y:S02]  /*adb0*/  @!P5 LOP3.LUT R21, R21, 0xfffffffe, RZ, 0xc0, !PT ;  /* 0xfffffffe1515d812 */ /* 0x000fe400078ec0ff */
[----:B------:R-:W-:Y:S02]  /*adc0*/  IADD3 R23, R0, 0x58, RZ ;  /* 0x0000005800177810 */ /* 0x000fe40007ffe0ff */
[----:B------:R-:W-:Y:S01]  /*add0*/  @!P6 LOP3.LUT R17, R22, 0xfffffffe, RZ, 0xc0, !PT ;  /* 0xfffffffe1611e812 */ /* 0x000fe200078ec0ff */
[----:B--2---:R-:W-:Y:S01]  /*ade0*/  @!P2 IMAD.WIDE R8, R13, 0x4, R2 ;  /* 0x000000040d08a825 */ /* 0x004fe200078e0202 */
[----:B------:R-:W-:-:S02]  /*adf0*/  ISETP.GE.AND P1, PT, R23, UR4, PT ;  /* 0x0000000417007c0c */ /* 0x000fc4000bf26270 */
[----:B------:R-:W-:Y:S01]  /*ae00*/  ISETP.GE.AND P0, PT, R24, UR4, PT ;  /* 0x0000000418007c0c */ /* 0x000fe2000bf06270 */
[--C-:B---3--:R-:W-:Y:S01]  /*ae10*/  @!P3 IMAD.WIDE R10, R19, 0x4, R2.reuse ;  /* 0x00000004130ab825 */ /* 0x108fe200078e0202 */
        /* <DEDUP_REMOVED lines=18> */
[----:B--2---:R-:W-:Y:S01]  /*af40*/  @!P1 LOP3.LUT R9, R23, 0xfffffffe, RZ, 0xc0, !PT ;  /* 0xfffffffe17099812 */ /* 0x004fe200078ec0ff */
[----:B------:R-:W-:Y:S01]  /*af50*/  VIADD R23, R0, 0x90 ;  /* 0x0000009000177836 */ /* 0x000fe20000000000 */
[----:B---3--:R-:W-:Y:S01]  /*af60*/  @!P0 LOP3.LUT R11, R24, 0xfffffffe, RZ, 0xc0, !PT ;  /* 0xfffffffe180b8812 */ /* 0x008fe200078ec0ff */
        /* <DEDUP_REMOVED lines=9> */
[----:B----4-:R-:W-:Y:S01]  /*b000*/  @!P2 LOP3.LUT R13, R18, 0xfffffffe, RZ, 0xc0, !PT ;  /* 0xfffffffe120da812 */ /* 0x010fe200078ec0ff */
[----:B------:R3:W-:Y:S01]  /*b010*/  @!P0 ST.E.64 desc[UR36][R10.64], R72 ;  /* 0x000000480a008985 */ /* 0x0007e2000c101b24 */
[----:B------:R-:W-:Y:S02]  /*b020*/  @!P6 LOP3.LUT R19, R19, 0xfffffffe, RZ, 0xc0, !PT ;  /* 0xfffffffe1313e812 */ /* 0x000fe400078ec0ff */
[----:B-----5:R-:W-:Y:S01]  /*b030*/  @!P5 LOP3.LUT R15, R20, 0xfffffffe, RZ, 0xc0, !PT ;  /* 0xfffffffe140fd812 */ /* 0x020fe200078ec0ff */
[----:B------:R-:W-:Y:S01]  /*b040*/  VIADD R20, R0, 0xb0 ;  /* 0x000000b000147836 */ /* 0x000fe20000000000 */
[----:B------:R-:W-:-:S02]  /*b050*/  @!P4 LOP3.LUT R21, R21, 0xfffffffe, RZ, 0xc0, !PT ;  /* 0xfffffffe1515c812 */ /* 0x000fc400078ec0ff */
[----:B0-----:R-:W-:Y:S01]  /*b060*/  @!P3 LOP3.LUT R17, R22, 0xfffffffe, RZ, 0xc0, !PT ;  /* 0xfffffffe1611b812 */ /* 0x001fe200078ec0ff */
[C---:B------:R-:W-:Y:S01]  /*b070*/  VIADD R22, R0.reuse, 0xc0 ;  /* 0x000000c000167836 */ /* 0x040fe20000000000 */
[----:B------:R-:W-:Y:S01]  /*b080*/  ISETP.GE.AND P0, PT, R23, UR4, PT ;  /* 0x0000000417007c0c */ /* 0x000fe2000bf06270 */
[--C-:B--2---:R-:W-:Y:S01]  /*b090*/  @!P2 IMAD.WIDE R8, R13, 0x4, R2.reuse ;  /* 0x000000040d08a825 */ /* 0x104fe200078e0202 */
[----:B------:R-:W-:Y:S02]  /*b0a0*/  IADD3 R18, R0, 0xa0, RZ ;  /* 0x000000a000127810 */ /* 0x000fe40007ffe0ff */
[----:B------:R-:W-:Y:S01]  /*b0b0*/  ISETP.GE.AND P1, PT, R24, UR4, PT ;  /* 0x0000000418007c0c */ /* 0x000fe2000bf26270 */
[--C-:B---3--:R-:W-:Y:S01]  /*b0c0*/  @!P6 IMAD.WIDE R10, R19, 0x4, R2.reuse ;  /* 0x00000004130ae825 */ /* 0x108fe200078e0202 */
[----:B------:R0:W-:Y:S01]  /*b0d0*/  @!P2 ST.E.64 desc[UR36][R8.64], R76 ;  /* 0x0000004c0800a985 */ /* 0x0001e2000c101b24 */
[----:B------:R-:W-:Y:S02]  /*b0e0*/  ISETP.GE.AND P2, PT, R18, UR4, PT ;  /* 0x0000000412007c0c */ /* 0x000fe4000bf46270 */
        /* <DEDUP_REMOVED lines=9> */
[----:B------:R-:W-:Y:S01]  /*b180*/  VIADD R19, R0, 0xa8 ;  /* 0x000000a800137836 */ /* 0x000fe20000000000 */
[----:B------:R5:W-:Y:S01]  /*b190*/  @!P3 ST.E.64 desc[UR36][R16.64], R92 ;  /* 0x0000005c1000b985 */ /* 0x000be2000c101b24 */
[----:B------:R-:W-:-:S02]  /*b1a0*/  ISETP.GE.AND P5, PT, R21, UR4, PT ;  /* 0x0000000415007c0c */ /* 0x000fc4000bfa6270 */
[----:B------:R-:W-:Y:S02]  /*b1b0*/  @!P0 LEA.HI R23, R23, R23, RZ, 0x1 ;  /* 0x0000001717178211 */ /* 0x000fe400078f08ff */
[----:B------:R-:W-:Y:S02]  /*b1c0*/  ISETP.GE.AND P3, PT, R19, UR4, PT ;  /* 0x0000000413007c0c */ /* 0x000fe4000bf66270 */
[----:B------:R-:W-:Y:S02]  /*b1d0*/  @!P1 LEA.HI R24, R24, R24, RZ, 0x1 ;  /* 0x0000001818189211 */ /* 0x000fe400078f08ff */
[----:B0-----:R-:W-:Y:S02]  /*b1e0*/  @!P0 LOP3.LUT R9, R23, 0xfffffffe, RZ, 0xc0, !PT ;  /* 0xfffffffe17098812 */ /* 0x001fe400078ec0ff */
[----:B------:R-:W-:Y:S02]  /*b1f0*/  @!P2 LEA.HI R18, R18, R18, RZ, 0x1 ;  /* 0x000000121212a211 */ /* 0x000fe400078f08ff */
[----:B--2---:R-:W-:Y:S01]  /*b200*/  @!P1 LOP3.LUT R11, R24, 0xfffffffe, RZ, 0xc0, !PT ;  /* 0xfffffffe180b9812 */ /* 0x004fe200078ec0ff */
[----:B------:R-:W-:Y:S01]  /*b210*/  @!P0 IMAD.WIDE R8, R9, 0x4, R2 ;  /* 0x0000000409088825 */ /* 0x000fe200078e0202 */
[----:B------:R-:W-:-:S02]  /*b220*/  @!P4 LEA.HI R20, R20, R20, RZ, 0x1 ;  /* 0x000000141414c211 */ /* 0x000fc400078f08ff */
[----:B---3--:R-:W-:Y:S01]  /*b230*/  @!P2 LOP3.LUT R13, R18, 0xfffffffe, RZ, 0xc0, !PT ;  /* 0xfffffffe120da812 */ /* 0x008fe200078ec0ff */
        /* <DEDUP_REMOVED lines=9> */
[----:B----4-:R-:W-:Y:S01]  /*b2d0*/  @!P4 LOP3.LUT R15, R20, 0xfffffffe, RZ, 0xc0, !PT ;  /* 0xfffffffe140fc812 */ /* 0x010fe200078ec0ff */
[----:B------:R3:W-:Y:S01]  /*b2e0*/  @!P2 ST.E.64 desc[UR36][R12.64], R104 ;  /* 0x000000680c00a985 */ /* 0x0007e2000c101b24 */
[----:B------:R-:W-:Y:S01]  /*b2f0*/  @!P5 LOP3.LUT R21, R21, 0xfffffffe, RZ, 0xc0, !PT ;  /* 0xfffffffe1515d812 */ /* 0x000fe200078ec0ff */
[----:B------:R-:W-:Y:S01]  /*b300*/  VIADD R20, R0, 0xd8 ;  /* 0x000000d800147836 */ /* 0x000fe20000000000 */
[----:B-----5:R-:W-:-:S02]  /*b310*/  @!P6 LOP3.LUT R17, R22, 0xfffffffe, RZ, 0xc0, !PT ;  /* 0xfffffffe1611e812 */ /* 0x020fc400078ec0ff */
[----:B------:R-:W-:Y:S01]  /*b320*/  ISETP.GE.AND P0, PT, R18, UR4, PT ;  /* 0x0000000412007c0c */ /* 0x000fe2000bf06270 */
[--C-:B0-----:R-:W-:Y:S01]  /*b330*/  @!P3 IMAD.WIDE R8, R19, 0x4, R2.reuse ;  /* 0x000000041308b825 */ /* 0x101fe200078e0202 */
[----:B------:R-:W-:Y:S02]  /*b340*/  IADD3 R19, R0, 0xd0, RZ ;  /* 0x000000d000137810 */ /* 0x000fe40007ffe0ff */
[----:B------:R-:W-:Y:S01]  /*b350*/  ISETP.GE.AND P2, PT, R20, UR4, PT ;  /* 0x0000000414007c0c */ /* 0x000fe2000bf46270 */
[--C-:B--2---:R-:W-:Y:S01]  /*b360*/  @!P4 IMAD.WIDE R10, R15, 0x4, R2.reuse ;  /* 0x000000040f0ac825 */ /* 0x104fe200078e0202 */
[----:B------:R0:W-:Y:S01]  /*b370*/  @!P3 ST.E.64 desc[UR36][R8.64], R108 ;  /* 0x0000006c0800b985 */ /* 0x0001e2000c101b24 */
[----:B------:R-:W-:Y:S02]  /*b380*/  ISETP.GE.AND P1, PT, R19, UR4, PT ;  /* 0x0000000413007c0c */ /* 0x000fe4000bf26270 */
[----:B------:R-:W-:Y:S01]  /*b390*/  @!P5 IMAD.WIDE R14, R21, 0x4, R2 ;  /* 0x00000004150ed825 */ /* 0x000fe200078e0202 */
[----:B------:R2:W-:Y:S01]  /*b3a0*/  @!P4 ST.E.64 desc[UR36][R10.64], R112 ;  /* 0x000000700a00c985 */ /* 0x0005e2000c101b24 */
[----:B---3--:R-:W-:-:S02]  /*b3b0*/  IADD3 R12, R0, 0xe8, RZ ;  /* 0x000000e8000c7810 */ /* 0x008fc40007ffe0ff */
[----:B------:R-:W-:Y:S01]  /*b3c0*/  @!P6 IMAD.WIDE R16, R17, 0x4, R2 ;  /* 0x000000041110e825 */ /* 0x000fe200078e0202 */
[----:B------:R3:W-:Y:S01]  /*b3d0*/  @!P5 ST.E.64 desc[UR36][R14.64], R116 ;  /* 0x000000740e00d985 */ /* 0x0007e2000c101b24 */
[----:B------:R-:W-:Y:S02]  /*b3e0*/  ISETP.GE.AND P4, PT, R12, UR4, PT ;  /* 0x000000040c007c0c */ /* 0x000fe4000bf86270 */
[C---:B------:R-:W-:Y:S01]  /*b3f0*/  VIADD R21, R0.reuse, 0xe0 ;  /* 0x000000e000157836 */ /* 0x040fe20000000000 */
[----:B------:R4:W-:Y:S01]  /*b400*/  @!P6 ST.E.64 desc[UR36][R16.64], R120 ;  /* 0x000000781000e985 */ /* 0x0009e2000c101b24 */
[----:B------:R-:W-:Y:S01]  /*b410*/  VIADD R13, R0, 0xf0 ;  /* 0x000000f0000d7836 */ /* 0x000fe20000000000 */
[----:B------:R-:W-:Y:S01]  /*b420*/  @!P0 LEA.HI R18, R18, R18, RZ, 0x1 ;  /* 0x0000001212128211 */ /* 0x000fe200078f08ff */
[----:B0-----:R-:W-:Y:S01]  /*b430*/  VIADD R9, R0, 0xf8 ;  /* 0x000000f800097836 */ /* 0x001fe20000000000 */
[----:B------:R-:W-:Y:S02]  /*b440*/  ISETP.GE.AND P3, PT, R21, UR4, PT ;  /* 0x0000000415007c0c */ /* 0x000fe4000bf66270 */
[----:B------:R-:W-:-:S02]  /*b450*/  ISETP.GE.AND P5, PT, R13, UR4, PT ;  /* 0x000000040d007c0c */ /* 0x000fc4000bfa6270 */
[----:B------:R-:W-:Y:S02]  /*b460*/  ISETP.GE.AND P6, PT, R9, UR4, PT ;  /* 0x0000000409007c0c */ /* 0x000fe4000bfc6270 */
[----:B------:R-:W-:Y:S02]  /*b470*/  @!P1 LEA.HI R19, R19, R19, RZ, 0x1 ;  /* 0x0000001313139211 */ /* 0x000fe400078f08ff */
[----:B------:R-:W-:Y:S02]  /*b480*/  @!P2 LEA.HI R20, R20, R20, RZ, 0x1 ;  /* 0x000000141414a211 */ /* 0x000fe400078f08ff */
[----:B------:R-:W-:Y:S02]  /*b490*/  @!P4 LEA.HI R12, R12, R12, RZ, 0x1 ;  /* 0x0000000c0c0cc211 */ /* 0x000fe400078f08ff */
[----:B--2---:R-:W-:Y:S02]  /*b4a0*/  @!P1 LOP3.LUT R11, R19, 0xfffffffe, RZ, 0xc0, !PT ;  /* 0xfffffffe130b9812 */ /* 0x004fe400078ec0ff */
[----:B------:R-:W-:-:S02]  /*b4b0*/  @!P3 LEA.HI R21, R21, R21, RZ, 0x1 ;  /* 0x000000151515b211 */ /* 0x000fc400078f08ff */
[----:B------:R-:W-:Y:S02]  /*b4c0*/  @!P5 LEA.HI R8, R13, R13, RZ, 0x1 ;  /* 0x0000000d0d08d211 */ /* 0x000fe400078f08ff */
[----:B------:R-:W-:Y:S02]  /*b4d0*/  @!P6 LEA.HI R10, R9, R9, RZ, 0x1 ;  /* 0x00000009090ae211 */ /* 0x000fe400078f08ff */
[----:B------:R-:W-:Y:S02]  /*b4e0*/  @!P0 LOP3.LUT R9, R18, 0xfffffffe, RZ, 0xc0, !PT ;  /* 0xfffffffe12098812 */ /* 0x000fe400078ec0ff */
[----:B------:R-:W-:Y:S02]  /*b4f0*/  @!P2 LOP3.LUT R13, R20, 0xfffffffe, RZ, 0xc0, !PT ;  /* 0xfffffffe140da812 */ /* 0x000fe400078ec0ff */
[----:B---3--:R-:W-:Y:S02]  /*b500*/  @!P3 LOP3.LUT R15, R21, 0xfffffffe, RZ, 0xc0, !PT ;  /* 0xfffffffe150fb812 */ /* 0x008fe400078ec0ff */
[----:B----4-:R-:W-:Y:S01]  /*b510*/  @!P4 LOP3.LUT R17, R12, 0xfffffffe, RZ, 0xc0, !PT ;  /* 0xfffffffe0c11c812 */ /* 0x010fe200078ec0ff */
        /* <DEDUP_REMOVED lines=16> */
.L_x_4105:
[----:B-1----:R-:W-:Y:S05]  /*b620*/  BSYNC B0 ;  /* 0x0000000000007941 */ /* 0x002fea0003800000 */
.L_x_4104:
[----:B------:R-:W-:Y:S01]  /*b630*/  IADD3 R7, R7, 0x8, RZ ;  /* 0x0000000807077810 */ /* 0x000fe20007ffe0ff */
[----:B---34-:R3:W4:Y:S03]  /*b640*/  SHFL.IDX PT, R3, R5, 0x1, 0x1c1f ;  /* 0x003c1f0005037f89 */ /* 0x01872600000e0000 */
[----:B------:R-:W-:Y:S01]  /*b650*/  ISETP.GE.AND P0, PT, R7, R6, PT ;  /* 0x000000060700720c */ /* 0x000fe20003f06270 */
[----:B--2---:R3:W2:-:S12]  /*b660*/  SHFL.IDX PT, R2, R4, 0x1, 0x1c1f ;  /* 0x003c1f0004027f89 */ /* 0x00469800000e0000 */
[----:B---3--:R-:W-:Y:S05]  /*b670*/  @P0 BRA `(.L_x_4051) ;  /* 0x0000004800100947 */ /* 0x008fea0003800000 */
[C---:B0-----:R-:W-:Y:S01]  /*b680*/  VIADD R5, R0.reuse, 0x8 ;  /* 0x0000000800057836 */ /* 0x041fe20000000000 */
        /* <DEDUP_REMOVED lines=9> */
[C---:B------:R-:W-:Y:S01]  /*b720*/  VIADD R15, R0.reuse, 0x40 ;  /* 0x00000040000f7836 */ /* 0x040fe20000000000 */
[----:B------:R-:W-:Y:S01]  /*b730*/  ISETP.GE.AND P6, PT, R11, UR4, PT ;  /* 0x000000040b007c0c */ /* 0x000fe2000bfc6270 */
[----:B------:R-:W-:Y:S01]  /*b740*/  VIADD R18, R0, 0x50 ;  /* 0x0000005000127836 */ /* 0x000fe20000000000 */
[----:B------:R-:W-:Y:S01]  /*b750*/  ISETP.GE.AND P5, PT, R10, UR4, PT ;  /* 0x000000040a007c0c */ /* 0x000fe2000bfa6270 */
[C---:B------:R-:W-:Y:S01]  /*b760*/  VIADD R19, R0.reuse, 0x58 ;  /* 0x0000005800137836 */ /* 0x040fe20000000000 */
[C---:B------:R-:W-:Y:S01]  /*b770*/  IADD3 R13, R0.reuse, 0x30, RZ ;  /* 0x00000030000d7810 */ /* 0x040fe20007ffe0ff */
[C---:B------:R-:W-:Y:S01]  /*b780*/  VIADD R20, R0.reuse, 0x80 ;  /* 0x0000008000147836 */ /* 0x040fe20000000000 */
[----:B------:R-:W-:-:S02]  /*b790*/  @!P0 LEA.HI R4, R0, R0, RZ, 0x1 ;  /* 0x0000000000048211 */ /* 0x000fc400078f08ff */
[----:B------:R-:W-:Y:S02]  /*b7a0*/  @!P1 LEA.HI R6, R5, R5, RZ, 0x1 ;  /* 0x0000000505069211 */ /* 0x000fe400078f08ff */
[----:B------:R-:W-:Y:S02]  /*b7b0*/  @!P2 LEA.HI R8, R7, R7, RZ, 0x1 ;  /* 0x000000070708a211 */ /* 0x000fe400078f08ff */
[----:B------:R-:W-:Y:S02]  /*b7c0*/  @!P0 LOP3.LUT R5, R4, 0xfffffffe, RZ, 0xc0, !PT ;  /* 0xfffffffe04058812 */ /* 0x000fe400078ec0ff */
[----:B------:R-:W-:Y:S02]  /*b7d0*/  @!P1 LOP3.LUT R7, R6, 0xfffffffe, RZ, 0xc0, !PT ;  /* 0xfffffffe06079812 */ /* 0x000fe400078ec0ff */
[----:B------:R-:W-:Y:S01]  /*b7e0*/  @!P2 LOP3.LUT R9, R8, 0xfffffffe, RZ, 0xc0, !PT ;  /* 0xfffffffe0809a812 */ /* 0x000fe200078ec0ff */
[----:B--2-4-:R-:W-:Y:S01]  /*b7f0*/  @!P0 IMAD.WIDE R4, R5, 0x4, R2 ;  /* 0x0000000405048825 */ /* 0x014fe200078e0202 */
[----:B------:R-:W-:-:S02]  /*b800*/  IADD3 R16, R0, 0x48, RZ ;  /* 0x0000004800107810 */ /* 0x000fc40007ffe0ff */
[----:B------:R-:W-:Y:S01]  /*b810*/  ISETP.GE.AND P3, PT, R15, UR4, PT ;  /* 0x000000040f007c0c */ /* 0x000fe2000bf66270 */
[--C-:B------:R-:W-:Y:S01]  /*b820*/  @!P1 IMAD.WIDE R6, R7, 0x4, R2.reuse ;  /* 0x0000000407069825 */ /* 0x100fe200078e0202 */
[----:B------:R0:W-:Y:S01]  /*b830*/  @!P0 ST.E.64 desc[UR36][R4.64], R26 ;  /* 0x0000001a04008985 */ /* 0x0001e2000c101b24 */
[----:B------:R-:W-:Y:S02]  /*b840*/  ISETP.GE.AND P0, PT, R12, UR4, PT ;  /* 0x000000040c007c0c */ /* 0x000fe4000bf06270 */
[----:B------:R-:W-:Y:S01]  /*b850*/  @!P2 IMAD.WIDE R8, R9, 0x4, R2 ;  /* 0x000000040908a825 */ /* 0x000fe200078e0202 */
[----:B------:R1:W-:Y:S01]  /*b860*/  @!P1 ST.E.64 desc[UR36][R6.64], R30 ;  /* 0x0000001e06009985 */ /* 0x0003e2000c101b24 */
[----:B------:R-:W-:Y:S02]  /*b870*/  ISETP.GE.AND P1, PT, R13, UR4, PT ;  /* 0x000000040d007c0c */ /* 0x000fe4000bf26270 */
[----:B------:R-:W-:Y:S01]  /*b880*/  ISETP.GE.AND P4, PT, R16, UR4, PT ;  /* 0x0000000410007c0c */ /* 0x000fe2000bf86270 */
        /* <DEDUP_REMOVED lines=17> */
[----:B------:R-:W-:-:S02]  /*b9a0*/  @!P2 LOP3.LUT R11, R14, 0xfffffffe, RZ, 0xc0, !PT ;  /* 0xfffffffe0e0ba812 */ /* 0x000fc400078ec0ff */
[----:B------:R-:W-:Y:S02]  /*b9b0*/  @!P3 LOP3.LUT R15, R15, 0xfffffffe, RZ, 0xc0, !PT ;  /* 0xfffffffe0f0fb812 */ /* 0x000fe400078ec0ff */
[----:B------:R-:W-:Y:S01]  /*b9c0*/  @!P4 LOP3.LUT R17, R16, 0xfffffffe, RZ, 0xc0, !PT ;  /* 0xfffffffe1011c812 */ /* 0x000fe200078ec0ff */
[----:B------:R-:W-:Y:S01]  /*b9d0*/  VIADD R16, R0, 0x70 ;  /* 0x0000007000107836 */ /* 0x000fe20000000000 */
        /* <DEDUP_REMOVED lines=14> */
[----:B------:R-:W-:-:S02]  /*bac0*/  IADD3 R17, R0, 0x78, RZ ;  /* 0x0000007800117810 */ /* 0x000fc40007ffe0ff */
[----:B------:R-:W-:Y:S01]  /*bad0*/  VIADD R15, R0, 0x68 ;  /* 0x00000068000f7836 */ /* 0x000fe20000000000 */
[----:B------:R4:W-:Y:S01]  /*bae0*/  @!P4 ST.E.64 desc[UR36][R12.64], R62 ;  /* 0x0000003e0c00c985 */ /* 0x0009e2000c101b24 */
[----:B------:R-:W-:Y:S02]  /*baf0*/  ISETP.GE.AND P4, PT, R14, UR4, PT ;  /* 0x000000040e007c0c */ /* 0x000fe4000bf86270 */
[----:B------:R-:W-:Y:S02]  /*bb00*/  ISETP.GE.AND P1, PT, R17, UR4, PT ;  /* 0x0000000411007c0c */ /* 0x000fe4000bf26270 */
[----:B------:R-:W-:Y:S02]  /*bb10*/  ISETP.GE.AND P3, PT, R15, UR4, PT ;  /* 0x000000040f007c0c */ /* 0x000fe4000bf66270 */
[----:B------:R-:W-:Y:S02]  /*bb20*/  @!P5 LEA.HI R18, R18, R18, RZ, 0x1 ;  /* 0x000000121212d211 */ /* 0x000fe400078f08ff */
[----:B------:R-:W-:-:S02]  /*bb30*/  @!P6 LEA.HI R19, R19, R19, RZ, 0x1 ;  /* 0x000000131313e211 */ /* 0x000fc400078f08ff */
        /* <DEDUP_REMOVED lines=58> */
[C---:B------:R-:W-:Y:S01]  /*bee0*/  VIADD R16, R0.reuse, 0xe0 ;  /* 0x000000e000107836 */ /* 0x040fe20000000000 */
[----:B------:R-:W-:Y:S02]  /*bef0*/  @!P2 LOP3.LUT R17, R17, 0xfffffffe, RZ, 0xc0, !PT ;  /* 0xfffffffe1111a812 */ /* 0x000fe400078ec0ff */
[----:B------:R-:W-:Y:S02]  /*bf00*/  IADD3 R18, R0, 0xc0, RZ ;  /* 0x000000c000127810 */ /* 0x000fe40007ffe0ff */
[----:B----4-:R-:W-:Y:S01]  /*bf10*/  @!P1 LOP3.LUT R13, R20, 0xfffffffe, RZ, 0xc0, !PT ;  /* 0xfffffffe140d9812 */ /* 0x010fe200078ec0ff */
        /* <DEDUP_REMOVED lines=17> */
[----:B------:R-:W-:Y:S01]  /*c030*/  ISETP.GE.AND P1, PT, R15, UR4, PT ;  /* 0x000000040f007c0c */ /* 0x000fe2000bf26270 */
[----:B------:R-:W-:Y:S01]  /*c040*/  VIADD R0, R0, 0xf8 ;  /* 0x000000f800007836 */ /* 0x000fe20000000000 */
[----:B------:R-:W-:Y:S02]  /*c050*/  ISETP.GE.AND P4, PT, R20, UR4, PT ;  /* 0x0000000414007c0c */ /* 0x000fe4000bf86270 */
[----:B------:R-:W-:-:S02]  /*c060*/  ISETP.GE.AND P3, PT, R17, UR4, PT ;  /* 0x0000000411007c0c */ /* 0x000fc4000bf66270 */
[----:B------:R-:W-:Y:S02]  /*c070*/  @!P5 LEA.HI R18, R18, R18, RZ, 0x1 ;  /* 0x000000121212d211 */ /* 0x000fe400078f08ff */
        /* <DEDUP_REMOVED lines=30> */
[----:B---3--:R-:W-:-:S05]  /*c260*/  LOP3.LUT R5, R0, 0xfffffffe, RZ, 0xc0, !PT ;  /* 0xfffffffe00057812 */ /* 0x008fca00078ec0ff */
[----:B------:R-:W-:-:S05]  /*c270*/  IMAD.WIDE R2, R5, 0x4, R2 ;  /* 0x0000000405027825 */ /* 0x000fca00078e0202 */
[----:B------:R0:W-:Y:S01]  /*c280*/  ST.E.64 desc[UR36][R2.64], R150 ;  /* 0x0000009602007985 */ /* 0x0001e2000c101b24 */
[----:B------:R-:W-:Y:S05]  /*c290*/  BRA `(.L_x_4051) ;  /* 0x0000003c00087947 */ /* 0x000fea0003800000 */
.L_x_4102:
[----:B------:R-:W0:Y:S02]  /*c2a0*/  S2R R0, SR_TID.X ;  /* 0x0000000000007919 */ /* 0x000e240000002100 */
[----:B0-----:R-:W-:-:S05]  /*c2b0*/  VIADD R2, R0, 0xffffff80 ;  /* 0xffffff8000027836 */ /* 0x001fca0000000000 */
[----:B------:R-:W-:-:S13]  /*c2c0*/  ISETP.GT.AND P0, PT, R2, 0x3f, PT ;  /* 0x0000003f0200780c */ /* 0x000fda0003f04270 */
[----:B------:R-:W-:Y:S05]  /*c2d0*/  @P0 BRA `(.L_x_4051) ;  /* 0x0000003800f80947 */ /* 0x000fea0003800000 */
[----:B------:R-:W0:Y:S01]  /*c2e0*/  S2R R3, SR_CTAID.X ;  /* 0x0000000000037919 */ /* 0x000e220000002500 */
[----:B------:R-:W2:Y:S01]  /*c2f0*/  LDC R6, c[0x0][0xbe8] ;  /* 0x0002fa00ff067b82 */ /* 0x000ea20000000800 */
[----:B------:R-:W-:Y:S01]  /*c300*/  ULDC UR4, c[0x0][0xa88] ;  /* 0x0002a20000047ab9 */ /* 0x000fe20000000800 */
[----:B0-----:R-:W-:Y:S01]  /*c310*/  LEA R0, R3, R0, 0x6 ;  /* 0x0000000003007211 */ /* 0x001fe200078e30ff */
[----:B--2---:R-:W-:-:S04]  /*c320*/  IMAD R3, R6, UR4, RZ ;  /* 0x0000000406037c24 */ /* 0x004fc8000f8e02ff */
        /* <DEDUP_REMOVED lines=10> */
[----:B------:R-:W2:Y:S01]  /*c3d0*/  LDC.64 R10, c[0x0][0xbd8] ;  /* 0x0002f600ff0a7b82 */ /* 0x000ea20000000a00 */
[----:B------:R-:W-:-:S04]  /*c3e0*/  UIMAD UR6, UR42, UR9, UR6 ;  /* 0x000000092a0672a4 */ /* 0x000fc8000f8e0206 */
[----:B------:R-:W-:Y:S01]  /*c3f0*/  UIADD3 UR6, UR5, UR6, URZ ;  /* 0x0000000605067290 */ /* 0x000fe2000fffe03f */
[----:B------:R-:W-:Y:S01]  /*c400*/  MOV R2, UR4 ;  /* 0x0000000400027c02 */ /* 0x000fe20008000f00 */
[----:B------:R-:W-:Y:S01]  /*c410*/  IMAD.U32 R3, RZ, RZ, UR5 ;  /* 0x00000005ff037e24 */ /* 0x000fe2000f8e00ff */
[----:B------:R-:W3:Y:S01]  /*c420*/  @P0 LDC R7, c[0x0][0xbec] ;  /* 0x0002fb00ff070b82 */ /* 0x000ee20000000800 */
[----:B------:R-:W-:Y:S02]  /*c430*/  ULDC.64 UR4, c[0x0][0xbe0] ;  /* 0x0002f80000047ab9 */ /* 0x000fe40000000a00 */
[----:B------:R-:W-:-:S05]  /*c440*/  IMAD.U32 R3, RZ, RZ, UR6 ;  /* 0x00000006ff037e24 */ /* 0x000fca000f8e00ff */
[----:B------:R-:W4:Y:S01]  /*c450*/  @P0 LDC R9, c[0x0][0xbf0] ;  /* 0x0002fc00ff090b82 */ /* 0x000f220000000800 */
[----:B0-----:R-:W-:-:S07]  /*c460*/  USHF.R.S32.HI UR8, URZ, 0x1f, UR7 ;  /* 0x0000001f3f087899 */ /* 0x001fce0008011407 */
[----:B------:R-:W0:Y:S01]  /*c470*/  S2UR UR10, SR_CTAID.Y ;  /* 0x00000000000a79c3 */ /* 0x000e220000002600 */
[C---:B--2---:R-:W-:Y:S02]  /*c480*/  IMAD R12, R10.reuse, UR8, RZ ;  /* 0x000000080a0c7c24 */ /* 0x044fe4000f8e02ff */
[----:B------:R-:W-:-:S04]  /*c490*/  IMAD.WIDE.U32 R2, R10, UR7, R2 ;  /* 0x000000070a027c25 */ /* 0x000fc8000f8e0002 */
[----:B------:R-:W-:Y:S01]  /*c4a0*/  IMAD R11, R11, UR7, R12 ;  /* 0x000000070b0b7c24 */ /* 0x000fe2000f8e020c */
[----:B------:R-:W0:Y:S01]  /*c4b0*/  LDC R8, c[0x0][0xc50] ;  /* 0x00031400ff087b82 */ /* 0x000e220000000800 */
[----:B---3--:R-:W-:Y:S01]  /*c4c0*/  @P0 IMAD.HI.U32 R4, R0, R7, RZ ;  /* 0x0000000700040227 */ /* 0x008fe200078e00ff */
[----:B------:R-:W-:-:S03]  /*c4d0*/  IADD3 R7, RZ, -UR42, RZ ;  /* 0x8000002aff077c10 */ /* 0x000fc6000fffe0ff */
[----:B------:R-:W-:Y:S01]  /*c4e0*/  IMAD.IADD R3, R11, 0x1, R3 ;  /* 0x000000010b037824 */ /* 0x000fe200078e0203 */
[----:B----4-:R-:W-:Y:S01]  /*c4f0*/  @P0 SHF.R.U32.HI R5, RZ, R9, R4 ;  /* 0x00000009ff050219 */ /* 0x010fe20000011604 */
[----:B0-----:R-:W-:-:S04]  /*c500*/  IMAD R9, R8, R7, UR10 ;  /* 0x0000000a08097e24 */ /* 0x001fc8000f8e0207 */
        /* <DEDUP_REMOVED lines=14> */
[----:B------:R-:W-:-:S04]  /*c5f0*/  ULDC.64 UR4, c[0x0][0xba8] ;  /* 0x0002ea0000047ab9 */ /* 0x000fc80000000a00 */
[----:B------:R-:W-:Y:S02]  /*c600*/  IADD3 R3, R3, R5, RZ ;  /* 0x0000000503037210 */ /* 0x000fe40007ffe0ff */
[----:B------:R-:W-:-:S04]  /*c610*/  LEA R4, P0, R2, UR4, 0x2 ;  /* 0x0000000402047c11 */ /* 0x000fc8000f8010ff */
[----:B------:R-:W-:Y:S01]  /*c620*/  LEA.HI.X R5, R2, UR5, R3, 0x2, P0 ;  /* 0x0000000502057c11 */ /* 0x000fe200080f1403 */
[----:B------:R-:W-:-:S05]  /*c630*/  IMAD.MOV.U32 R3, RZ, RZ, -0x800000 ;  /* 0xff800000ff037424 */ /* 0x000fca00078e00ff */
[----:B------:R0:W-:Y:S01]  /*c640*/  STG.E desc[UR36][R4.64], R3 ;  /* 0x0000000304007986 */ /* 0x0001e2000c101924 */
[----:B------:R-:W-:Y:S05]  /*c650*/  BRA `(.L_x_4051) ;  /* 0x0000003800187947 */ /* 0x000fea0003800000 */
.L_x_4049:
        /* <DEDUP_REMOVED lines=18> */
.L_x_4106:
[----:B------:R-:W-:Y:S01]  /*c780*/  ULDC UR44, c[0x0][0xc50] ;  /* 0x00031400002c7ab9 */ /* 0x000fe20000000800 */
[----:B------:R-:W-:Y:S01]  /*c790*/  UMOV UR39, UR6 ;  /* 0x0000000600277c82 */ /* 0x000fe20008000000 */
[----:B------:R-:W-:-:S11]  /*c7a0*/  UISETP.NE.AND UP0, UPT, UR44, 0x1, UPT ;  /* 0x000000012c00788c */ /* 0x000fd6000bf05270 */
[----:B------:R-:W-:Y:S01]  /*c7b0*/  @UP0 ULDC UR4, c[0x0][0xc54] ;  /* 0x0003150000040ab9 */ /* 0x000fe20000000800 */
[----:B------:R-:W-:Y:S01]  /*c7c0*/  @UP0 ULDC UR7, c[0x0][0xc58] ;  /* 0x0003160000070ab9 */ /* 0x000fe20000000800 */
[----:B------:R-:W-:-:S04]  /*c7d0*/  UIMAD.WIDE.U32 UR4, UR6, UR4, URZ ;  /* 0x00000004060472a5 */ /* 0x000fc8000f8e003f */
[----:B------:R-:W-:-:S12]  /*c7e0*/  @UP0 USHF.R.U32.HI UR39, URZ, UR7, UR5 ;  /* 0x000000073f270299 */ /* 0x000fd80008011605 */
.L_x_4107:
        /* <DEDUP_REMOVED lines=8> */
[----:B------:R-:W-:Y:S01]  /*c870*/  ULDC UR4, c[0x0][0x448] ;  /* 0x0001120000047ab9 */ /* 0x000fe20000000800 */
[----:B------:R-:W-:Y:S01]  /*c880*/  ULDC UR7, c[0x0][0x2f0] ;  /* 0x0000bc0000077ab9 */ /* 0x000fe20000000800 */
[----:B------:R-:W-:-:S05]  /*c890*/  IMAD.MOV.U32 R28, RZ, RZ, RZ ;  /* 0x000000ffff1c7224 */ /* 0x000fca00078e00ff */
[----:B------:R-:W1:Y:S01]  /*c8a0*/  S2UR UR46, SR_CTAID.X ;  /* 0x00000000002e79c3 */ /* 0x000e620000002500 */
[----:B------:R-:W-:Y:S01]  /*c8b0*/  UISETP.NE.AND UP1, UPT, UR4, 0x1, UPT ;  /* 0x000000010400788c */ /* 0x000fe2000bf25270 */
[----:B------:R-:W-:Y:S02]  /*c8c0*/  ULDC UR8, c[0x0][0x288] ;  /* 0x0000a20000087ab9 */ /* 0x000fe40000000800 */
[----:B------:R-:W-:Y:S02]  /*c8d0*/  ULDC.64 UR4, c[0x0][0x418] ;  /* 0x0001060000047ab9 */ /* 0x000fe40000000a00 */
[----:B------:R-:W-:-:S03]  /*c8e0*/  UISETP.NE.U32.AND UP0, UPT, UR4, URZ, UPT ;  /* 0x0000003f0400728c */ /* 0x000fc6000bf05070 */
[----:B------:R-:W-:Y:S01]  /*c8f0*/  ULDC UR4, c[0x0][0x424] ;  /* 0x0001090000047ab9 */ /* 0x000fe20000000800 */
[----:B------:R-:W-:-:S03]  /*c900*/  UISETP.NE.AND.EX UP0, UPT, UR5, URZ, UPT, UP0 ;  /* 0x0000003f0500728c */ /* 0x000fc6000bf05300 */
[----:B------:R-:W-:Y:S01]  /*c910*/  @UP1 ULDC UR5, c[0x0][0x44c] ;  /* 0x0001130000051ab9 */ /* 0x000fe20000000800 */
[----:B0-----:R-:W-:Y:S01]  /*c920*/  ISETP.NE.U32.AND P0, PT, R2, RZ, PT ;  /* 0x000000ff0200720c */ /* 0x001fe20003f05070 */
[----:B------:R-:W-:-:S03]  /*c930*/  USEL UR40, UR4, 0x1, UP0 ;  /* 0x0000000104287887 */ /* 0x000fc60008000000 */
[----:B------:R-:W-:Y:S01]  /*c940*/  ISETP.NE.AND.EX P0, PT, R3, RZ, PT, P0 ;  /* 0x000000ff0300720c */ /* 0x000fe20003f05300 */
[----:B-1----:R-:W-:Y:S02]  /*c950*/  ULEA UR6, UR46, 0x3f, 0x6 ;  /* 0x0000003f2e067891 */ /* 0x002fe4000f8e303f */
[----:B------:R-:W-:Y:S02]  /*c960*/  UIMAD UR40, UR40, UR7, URZ ;  /* 0x00000007282872a4 */ /* 0x000fe4000f8e023f */
[----:B------:R-:W-:Y:S01]  /*c970*/  UIMAD.WIDE.U32 UR4, UR6, UR5, URZ ;  /* 0x00000005060472a5 */ /* 0x000fe2000f8e003f */
[----:B------:R-:W-:-:S03]  /*c980*/  @UP1 ULDC UR7, c[0x0][0x450] ;  /* 0x0001140000071ab9 */ /* 0x000fc60000000800 */
[----:B------:R-:W-:-:S04]  /*c990*/  @UP1 USHF.R.U32.HI UR6, URZ, UR7, UR5 ;  /* 0x000000073f061299 */ /* 0x000fc80008011605 */
[----:B------:R-:W0:Y:S01]  /*c9a0*/  @P0 LDC.64 R2, c[0x0][0xa28] ;  /* 0x00028a00ff020b82 */ /* 0x000e220000000a00 */
[----:B------:R-:W-:Y:S02]  /*c9b0*/  UIADD3 UR5, UR40, 0x40, -UR8 ;  /* 0x0000004028057890 */ /* 0x000fe4000fffe808 */
[----:B------:R-:W-:Y:S02]  /*c9c0*/  UIADD3 UR4, UR40, 0x3f, URZ ;  /* 0x0000003f28047890 */ /* 0x000fe4000fffe03f */
[----:B------:R-:W-:Y:S02]  /*c9d0*/  UIADD3 UR6, UR5, UR6, URZ ;  /* 0x0000000605067290 */ /* 0x000fe4000fffe03f */
[----:B------:R-:W-:Y:S02]  /*c9e0*/  USHF.R.S32.HI UR5, URZ, 0x1f, UR4 ;  /* 0x0000001f3f057899 */ /* 0x000fe40008011404 */
[----:B------:R-:W-:Y:S02]  /*c9f0*/  USHF.R.S32.HI UR7, URZ, 0x1f, UR6 ;  /* 0x0000001f3f077899 */ /* 0x000fe40008011406 */
[----:B------:R-:W-:-:S02]  /*ca00*/  ULEA.HI UR5, UR5, UR4, URZ, 0x6 ;  /* 0x0000000405057291 */ /* 0x000fc4000f8f303f */
[----:B------:R-:W-:Y:S02]  /*ca10*/  ULEA.HI UR7, UR7, UR6, URZ, 0x6 ;  /* 0x0000000607077291 */ /* 0x000fe4000f8f303f */
[----:B------:R-:W-:Y:S02]  /*ca20*/  USHF.R.S32.HI UR41, URZ, 0x6, UR5 ;  /* 0x000000063f297899 */ /* 0x000fe40008011405 */
[----:B------:R-:W-:-:S04]  /*ca30*/  USHF.R.S32.HI UR42, URZ, 0x6, UR7 ;  /* 0x000000063f2a7899 */ /* 0x000fc80008011407 */
[----:B------:R-:W-:Y:S02]  /*ca40*/  UISETP.LT.AND UP0, UPT, UR41, UR42, UPT ;  /* 0x0000002a2900728c */ /* 0x000fe4000bf01270 */
[----:B------:R-:W-:Y:S01]  /*ca50*/  UP2UR UR47, UPR, URZ, 0x2 ;  /* 0x000000023f2f7883 */ /* 0x000fe20008000000 */
[----:B0-----:R-:W-:Y:S01]  /*ca60*/  @P0 IMAD.WIDE R2, R17, 0x4, R2 ;  /* 0x0000000411020825 */ /* 0x001fe200078e0202 */
[----:B------:R-:W-:-:S04]  /*ca70*/  USEL UR11, UR41, UR42, UP0 ;  /* 0x0000002a290b7287 */ /* 0x000fc80008000000 */
[----:B------:R-:W-:Y:S01]  /*ca80*/  UISETP.GE.AND UP1, UPT, UR11, 0x1, UPT ;  /* 0x000000010b00788c */ /* 0x000fe2000bf26270 */
[----:B------:R0:W5:Y:S01]  /*ca90*/  @P0 LDG.E R28, desc[UR36][R2.64] ;  /* 0x00000024021c0981 */ /* 0x000162000c1e1900 */
[----:B------:R-:W-:Y:S02]  /*caa0*/  USHF.R.U32.HI UR9, URZ, 0x10, UR44 ;  /* 0x000000103f097899 */ /* 0x000fe4000801162c */
[----:B------:R-:W-:Y:S02]  /*cab0*/  ULOP3.LUT UR44, UR44, 0xffff, URZ, 0xc0, !UPT ;  /* 0x0000ffff2c2c7892 */ /* 0x000fe4000f8ec03f */
[----:B------:R-:W-:Y:S01]  /*cac0*/  PLOP3.LUT P0, PT, PT, PT, UP1, 0x80, 0x0 ;  /* 0x000000000000781c */ /* 0x000fe20003f0f018 */
[----:B------:R-:W-:Y:S01]  /*cad0*/  UISETP.NE.AND UP0, UPT, UR9, URZ, UPT ;  /* 0x0000003f0900728c */ /* 0x000fe2000bf05270 */
[----:B------:R-:W-:-:S10]  /*cae0*/  UMOV UR38, URZ ;  /* 0x0000003f00267c82 */ /* 0x000fd40008000000 */
[----:B------:R-:W-:Y:S01]  /*caf0*/  @!UP0 ULDC UR9, c[0x0][0x9f0] ;  /* 0x00027c0000098ab9 */ /* 0x000fe20000000800 */
[----:B0-----:R-:W-:Y:S05]  /*cb00*/  @!P0 BRA `(.L_x_4109) ;  /* 0x0000000000788947 */ /* 0x001fea0003800000 */
[----:B------:R-:W-:Y:S01]  /*cb10*/  IABS R0, UR9 ;  /* 0x0000000900007c13 */ /* 0x000fe20008000000 */
[----:B------:R-:W-:Y:S02]  /*cb20*/  UIADD3 UR6, UR9, -0x1, UR11 ;  /* 0xffffffff09067890 */ /* 0x000fe4000fffe00b */
[----:B------:R-:W-:Y:S01]  /*cb30*/  IABS R4, UR9 ;  /* 0x0000000900047c13 */ /* 0x000fe20008000000 */
[----:B------:R-:W-:Y:S01]  /*cb40*/  UMOV UR4, URZ ;  /* 0x0000003f00047c82 */ /* 0x000fe20008000000 */
[----:B------:R-:W-:Y:S02]  /*cb50*/  R2UR UR10, R0 ;  /* 0x00000000000a72ca */ /* 0x000fe400000e0000 */
[----:B------:R-:W-:Y:S01]  /*cb60*/  IABS R3, UR6 ;  /* 0x0000000600037c13 */ /* 0x000fe20008000000 */
[----:B------:R-:W-:-:S03]  /*cb70*/  ULOP3.LUT UR6, UR6, UR9, URZ, 0x3c, !UPT ;  /* 0x0000000906067292 */ /* 0x000fc6000f8e3c3f */
[----:B------:R-:W-:-:S07]  /*cb80*/  R2UR UR8, R3 ;  /* 0x00000000030872ca */ /* 0x000fce00000e0000 */
        /* <DEDUP_REMOVED lines=22> */
.L_x_4109:
[----:B------:R-:W-:Y:S02]  /*ccf0*/  UIMAD UR48, UR44, UR38, URZ ;  /* 0x000000262c3072a4 */ /* 0x000fe4000f8e023f */
[----:B------:R-:W-:Y:S01]  /*cd00*/  MOV R0, UR38 ;  /* 0x0000002600007c02 */ /* 0x000fe20008000f00 */
[----:B------:R-:W-:-:S03]  /*cd10*/  IMAD.MOV.U32 R4, RZ, RZ, 0x1 ;  /* 0x00000001ff047424 */ /* 0x000fc600078e00ff */
[----:B------:R-:W-:-:S05]  /*cd20*/  IMAD.U32 R25, RZ, RZ, UR48 ;  /* 0x00000030ff197e24 */ /* 0x000fca000f8e00ff */
[----:B------:R-:W-:Y:S02]  /*cd30*/  VIADDMNMX R25, R25, R0, UR11, PT ;  /* 0x0000000b19197e46 */ /* 0x000fe4000b800100 */
[----:B------:R-:W-:Y:S02]  /*cd40*/  MOV R0, RZ ;  /* 0x000000ff00007202 */ /* 0x000fe40000000f00 */
        /* <DEDUP_REMOVED lines=12> */
[----:B------:R-:W-:Y:S01]  /*ce10*/  MOV R4, UR4 ;  /* 0x0000000400047c02 */ /* 0x000fe20008000f00 */
[----:B------:R-:W-:Y:S01]  /*ce20*/  IMAD.U32 R5, RZ, RZ, UR5 ;  /* 0x00000005ff057e24 */ /* 0x000fe2000f8e00ff */
[----:B------:R-:W-:Y:S01]  /*ce30*/  ULDC.64 UR4, c[0x4][0x8] ;  /* 0x0100020000047ab9 */ /* 0x000fe20000000a00 */
[----:B------:R-:W0:Y:S01]  /*ce40*/  LDC.64 R2, c[0x4][R2] ;  /* 0x0100000002027b82 */ /* 0x000e220000000a00 */
[----:B------:R-:W-:Y:S01]  /*ce50*/  MOV R6, UR6 ;  /* 0x0000000600067c02 */ /* 0x000fe20008000f00 */
[----:B------:R-:W-:Y:S01]  /*ce60*/  IMAD.U32 R7, RZ, RZ, UR7 ;  /* 0x00000007ff077e24 */ /* 0x000fe2000f8e00ff */
[----:B------:R-:W-:Y:S01]  /*ce70*/  MOV R10, UR4 ;  /* 0x00000004000a7c02 */ /* 0x000fe20008000f00 */
[----:B------:R-:W-:Y:S01]  /*ce80*/  IMAD.U32 R11, RZ, RZ, UR5 ;  /* 0x00000005ff0b7e24 */ /* 0x000fe2000f8e00ff */
[----:B------:R-:W-:Y:S01]  /*ce90*/  MOV R8, 0x70 ;  /* 0x0000007000087802 */ /* 0x000fe20000000f00 */
[----:B------:R-:W-:Y:S01]  /*cea0*/  IMAD.MOV.U32 R12, RZ, RZ, 0x1 ;  /* 0x00000001ff0c7424 */ /* 0x000fe200078e00ff */
[----:B------:R-:W-:-:S07]  /*ceb0*/  MOV R13, RZ ;  /* 0x000000ff000d7202 */ /* 0x000fce0000000f00 */
[----:B------:R-:W-:-:S07]  /*cec0*/  LEPC R20, `(.L_x_4110) ;  /* 0x000000001014794e */ /* 0x000fce0000000000 */
[----:B0----5:R-:W-:Y:S05]  /*ced0*/  CALL.ABS.NOINC R2 ;  /* 0x0000000002007343 */ /* 0x021fea0003c00000 */
.L_x_4110:
        /* <DEDUP_REMOVED lines=11> */
[----:B------:R-:W-:Y:S01]  /*cf90*/  IMAD.U32 R6, RZ, RZ, UR6 ;  /* 0x00000006ff067e24 */ /* 0x000fe2000f8e00ff */
[----:B------:R-:W-:Y:S01]  /*cfa0*/  MOV R7, UR7 ;  /* 0x0000000700077c02 */ /* 0x000fe20008000f00 */
[----:B------:R-:W-:Y:S01]  /*cfb0*/  IMAD.U32 R10, RZ, RZ, UR4 ;  /* 0x00000004ff0a7e24 */ /* 0x000fe2000f8e00ff */
[----:B------:R-:W-:Y:S01]  /*cfc0*/  MOV R11, UR5 ;  /* 0x00000005000b7c02 */ /* 0x000fe20008000f00 */
[----:B------:R-:W-:Y:S01]  /*cfd0*/  IMAD.MOV.U32 R8, RZ, RZ, 0x70 ;  /* 0x00000070ff087424 */ /* 0x000fe200078e00ff */
[----:B------:R-:W-:Y:S01]  /*cfe0*/  MOV R12, 0x1 ;  /* 0x00000001000c7802 */ /* 0x000fe20000000f00 */
[----:B0-----:R-:W-:-:S07]  /*cff0*/  IMAD.MOV.U32 R13, RZ, RZ, RZ ;  /* 0x000000ffff0d7224 */ /* 0x001fce00078e00ff */
[----:B------:R-:W-:-:S07]  /*d000*/  LEPC R20, `(.L_x_4112) ;  /* 0x000000001014794e */ /* 0x000fce0000000000 */
[----:B-1---5:R-:W-:Y:S05]  /*d010*/  CALL.ABS.NOINC R2 ;  /* 0x0000000002007343 */ /* 0x022fea0003c00000 */
.L_x_4112:
[----:B------:R0:W1:Y:S01]  /*d020*/  LDC.64 R2, c[0x4][R16] ;  /* 0x0100000010027b82 */ /* 0x0000620000000a00 */
[----:B------:R-:W-:Y:S01]  /*d030*/  ULDC.64 UR4, c[0x4][0x90] ;  /* 0x0100240000047ab9 */ /* 0x000fe20000000a00 */
[----:B------:R-:W-:Y:S01]  /*d040*/  ULDC.64 UR6, c[0x4][0x98] ;  /* 0x0100260000067ab9 */ /* 0x000fe20000000a00 */
[----:B------:R-:W-:Y:S01]  /*d050*/  MOV R4, UR4 ;  /* 0x0000000400047c02 */ /* 0x000fe20008000f00 */
[----:B------:R-:W-:Y:S01]  /*d060*/  IMAD.U32 R5, RZ, RZ, UR5 ;  /* 0x00000005ff057e24 */ /* 0x000fe2000f8e00ff */
[----:B------:R-:W-:Y:S01]  /*d070*/  ULDC.64 UR4, c[0x4][0x18] ;  /* 0x0100060000047ab9 */ /* 0x000fe20000000a00 */
[----:B------:R-:W-:Y:S01]  /*d080*/  MOV R6, UR6 ;  /* 0x0000000600067c02 */ /* 0x000fe20008000f00 */
[----:B------:R-:W-:Y:S01]  /*d090*/  IMAD.U32 R7, RZ, RZ, UR7 ;  /* 0x00000007ff077e24 */ /* 0x000fe2000f8e00ff */
[----:B------:R-:W-:Y:S01]  /*d0a0*/  MOV R10, UR4 ;  /* 0x00000004000a7c02 */ /* 0x000fe20008000f00 */
[----:B------:R-:W-:Y:S01]  /*d0b0*/  IMAD.U32 R11, RZ, RZ, UR5 ;  /* 0x00000005ff0b7e24 */ /* 0x000fe2000f8e00ff */
[----:B------:R-:W-:Y:S01]  /*d0c0*/  MOV R8, 0x70 ;  /* 0x0000007000087802 */ /* 0x000fe20000000f00 */
[----:B------:R-:W-:Y:S01]  /*d0d0*/  IMAD.MOV.U32 R12, RZ, RZ, 0x1 ;  /* 0x00000001ff0c7424 */ /* 0x000fe200078e00ff */
[----:B0-----:R-:W-:-:S07]  /*d0e0*/  MOV R13, RZ ;  /* 0x000000ff000d7202 */ /* 0x001fce0000000f00 */
[----:B------:R-:W-:-:S07]  /*d0f0*/  LEPC R20, `(.L_x_4111) ;  /* 0x000000001014794e */ /* 0x000fce0000000000 */
[----:B-1----:R-:W-:Y:S05]  /*d100*/  CALL.ABS.NOINC R2 ;  /* 0x0000000002007343 */ /* 0x002fea0003c00000 */
.L_x_4111:
[----:B------:R-:W0:Y:S01]  /*d110*/  LDC.64 R2, c[0x0][0x9f8] ;  /* 0x00027e00ff027b82 */ /* 0x000e220000000a00 */
[----:B------:R-:W-:-:S07]  /*d120*/  IMAD.MOV.U32 R24, RZ, RZ, R17 ;  /* 0x000000ffff187224 */ /* 0x000fce00078e0011 */
[----:B------:R-:W1:Y:S01]  /*d130*/  LDC R37, c[0x0][0x430] ;  /* 0x00010c00ff257b82 */ /* 0x000e620000000800 */
[----:B------:R-:W-:Y:S01]  /*d140*/  SHF.L.U32 R36, R30, 0x4, RZ ;  /* 0x000000041e247819 */ /* 0x000fe200000006ff */
[----:B------:R-:W-:Y:S01]  /*d150*/  ULDC UR4, c[0x0][0x320] ;  /* 0x0000c80000047ab9 */ /* 0x000fe20000000800 */
[----:B0-----:R-:W-:-:S04]  /*d160*/  ISETP.NE.U32.AND P0, PT, R2, RZ, PT ;  /* 0x000000ff0200720c */ /* 0x001fc80003f05070 */
[----:B------:R-:W-:-:S13]  /*d170*/  ISETP.NE.AND.EX P0, PT, R3, RZ, PT, P0 ;  /* 0x000000ff0300720c */ /* 0x000fda0003f05300 */
[----:B------:R-:W0:Y:S02]  /*d180*/  @P0 LDC.64 R2, c[0x0][0x9f8] ;  /* 0x00027e00ff020b82 */ /* 0x000e240000000a00 */
[----:B0-----:R-:W-:-:S05]  /*d190*/  @P0 IMAD.WIDE R2, R17, 0x4, R2 ;  /* 0x0000000411020825 */ /* 0x001fca00078e0202 */
[----:B------:R0:W2:Y:S01]  /*d1a0*/  @P0 LDG.E R24, desc[UR36][R2.64] ;  /* 0x0000002402180981 */ /* 0x0000a2000c1e1900 */
[----:B------:R-:W-:Y:S02]  /*d1b0*/  LOP3.LUT R6, R30, 0x7f, RZ, 0xc0, !PT ;  /* 0x0000007f1e067812 */ /* 0x000fe400078ec0ff */
[----:B------:R-:W-:Y:S02]  /*d1c0*/  LOP3.LUT R36, R36, 0x70, RZ, 0xc0, !PT ;  /* 0x0000007024247812 */ /* 0x000fe400078ec0ff */
[----:B------:R-:W-:Y:S02]  /*d1d0*/  SHF.R.U32.HI R35, RZ, 0x3, R6 ;  /* 0x00000003ff237819 */ /* 0x000fe40000011606 */
[----:B------:R-:W-:Y:S02]  /*d1e0*/  LEA R18, R25, 0xffffffc0, 0x6 ;  /* 0xffffffc019127811 */ /* 0x000fe400078e30ff */
[----:B------:R-:W-:Y:S02]  /*d1f0*/  LOP3.LUT R31, R36, R35, RZ, 0xfc, !PT ;  /* 0x00000023241f7212 */ /* 0x000fe400078efcff */
[----:B-1----:R-:W-:-:S02]  /*d200*/  ISETP.NE.AND P1, PT, R37, 0x1, PT ;  /* 0x000000012500780c */ /* 0x002fc40003f25270 */
[----:B------:R-:W-:Y:S01]  /*d210*/  LOP3.LUT R16, R16, 0xfffffbff, RZ, 0xc0, !PT ;  /* 0xfffffbff10107812 */ /* 0x000fe200078ec0ff */
[----:B------:R-:W-:-:S05]  /*d220*/  IMAD.IADD R5, R31, 0x1, R18 ;  /* 0x000000011f057824 */ /* 0x000fca00078e0212 */
[C---:B------:R-:W-:Y:S02]  /*d230*/  ISETP.GE.AND P0, PT, R5.reuse, UR40, PT ;  /* 0x0000002805007c0c */ /* 0x040fe4000bf06270 */
[----:B-----5:R-:W-:Y:S02]  /*d240*/  IADD3 R19, R5, R28, RZ ;  /* 0x0000001c05137210 */ /* 0x020fe40007ffe0ff */
[----:B------:R-:W-:Y:S01]  /*d250*/  ISETP.GT.U32.OR P0, PT, R31, 0x3f, P0 ;  /* 0x0000003f1f00780c */ /* 0x000fe20000704470 */
[----:B------:R-:W1:Y:S01]  /*d260*/  @P1 LDC R0, c[0x0][0x434] ;  /* 0x00010d00ff001b82 */ /* 0x000e620000000800 */
[----:B------:R-:W-:Y:S01]  /*d270*/  @P1 LOP3.LUT R16, R16, 0x400, RZ, 0xfc, !PT ;  /* 0x0000040010101812 */ /* 0x000fe200078efcff */
[----:B------:R-:W-:-:S06]  /*d280*/  IMAD.MOV.U32 R7, RZ, RZ, R19 ;  /* 0x000000ffff077224 */ /* 0x000fcc00078e0013 */
        /* <DEDUP_REMOVED lines=15> */
[----:B------:R-:W-:Y:S02]  /*d380*/  IADD3 R0, -R7, RZ, RZ ;  /* 0x000000ff07007210 */ /* 0x000fe40007ffe1ff */
[----:B------:R-:W-:Y:S02]  /*d390*/  CS2R R26, SRZ ;  /* 0x00000000001a7805 */ /* 0x000fe4000001ff00 */
[----:B------:R-:W-:Y:S01]  /*d3a0*/  LOP3.LUT R16, R16, 0xffffffdf, RZ, 0xc0, !PT ;  /* 0xffffffdf10107812 */ /* 0x000fe200078ec0ff */
[----:B------:R-:W-:Y:S02]  /*d3b0*/  IMAD R19, R37, R0, R19 ;  /* 0x0000000025137224 */ /* 0x000fe400078e0213 */
[----:B0-----:R-:W-:-:S05]  /*d3c0*/  IMAD.SHL.U32 R4, R30, 0x8, RZ ;  /* 0x000000081e047824 */ /* 0x001fca00078e00ff */
        /* <DEDUP_REMOVED lines=23> */
[----:B--2---:R-:W-:Y:S02]  /*d540*/  @!P0 SHF.R.S32.HI R27, RZ, 0x1f, R5 ;  /* 0x0000001fff1b8819 */ /* 0x004fe40000011405 */
[----:B------:R-:W-:Y:S02]  /*d550*/  @!P0 MOV R26, R5 ;  /* 0x00000005001a8202 */ /* 0x000fe40000000f00 */
[----:B------:R-:W-:Y:S01]  /*d560*/  ISETP.GE.AND P0, PT, R3, UR4, PT ;  /* 0x0000000403007c0c */ /* 0x000fe2000bf06270 */
[----:B------:R-:W-:Y:S01]  /*d570*/  IMAD.SHL.U32 R3, R0, 0x2, RZ ;  /* 0x0000000200037824 */ /* 0x000fe200078e00ff */
[----:B------:R-:W-:Y:S02]  /*d580*/  SEL R0, RZ, 0x1, P5 ;  /* 0x00000001ff007807 */ /* 0x000fe40002800000 */
[----:B------:R-:W-:-:S02]  /*d590*/  SEL R34, RZ, 0x40, P0 ;  /* 0x00000040ff227807 */ /* 0x000fc40000000000 */
[----:B------:R-:W-:Y:S02]  /*d5a0*/  ISETP.GE.AND P0, PT, R2, UR4, PT ;  /* 0x0000000402007c0c */ /* 0x000fe4000bf06270 */
        /* <DEDUP_REMOVED lines=13> */
.L_x_4155:
        /* <DEDUP_REMOVED lines=14> */
.L_x_4114:
[----:B------:R-:W-:-:S04]  /*d760*/  MOV R0, 0x1 ;  /* 0x0000000100007802 */ /* 0x000fc80000000f00 */
[----:B------:R-:W-:-:S04]  /*d770*/  SHF.L.U32 R0, R0, 0x1f, RZ ;  /* 0x0000001f00007819 */ /* 0x000fc800000006ff */
[----:B------:R-:W0:Y:S02]  /*d780*/  SYNCS.PHASECHK.TRANS64.TRYWAIT P0, [UR45+0x28c40], R0 ;  /* 0x028c4000ff0075a7 */ /* 0x000e24000800016d */
[----:B0-----:R-:W-:Y:S05]  /*d790*/  @!P0 BRA `(.L_x_4115) ;  /* 0x0000002800c88947 */ /* 0x001fea0003800000 */
.L_x_4156:
        /* <DEDUP_REMOVED lines=38> */
[----:B0-----:R-:W-:-:S04]  /*da00*/  @P0 LEA R14, P1, R22, R14, 0x1 ;  /* 0x0000000e160e0211 */ /* 0x001fc800078208ff */
[----:B-1----:R-:W-:Y:S01]  /*da10*/  @P0 IADD3.X R3, RZ, R2, RZ, P1, !PT ;  /* 0x00000002ff030210 */ /* 0x002fe20000ffe4ff */
[----:B------:R-:W-:Y:S02]  /*da20*/  @P0 IMAD.MOV.U32 R2, RZ, RZ, R14 ;  /* 0x000000ffff020224 */ /* 0x000fe400078e000e */
[----:B------:R-:W0:Y:S04]  /*da30*/  SHFL.IDX PT, R14, R0, 0x1, 0x181f ;  /* 0x00381f00000e7f89 */ /* 0x000e2800000e0000 */
[----:B------:R0:W-:Y:S01]  /*da40*/  @P0 LDGSTS.E.BYPASS.LTC128B.128 [R7+0x22400], desc[UR36][R2.64], !P2 ;  /* 0x2240000002070fae */ /* 0x0001e2000d101d64 */
[----:B------:R-:W-:-:S13]  /*da50*/  ISETP.GE.AND P0, PT, R18, 0x11, PT ;  /* 0x000000111200780c */ /* 0x000fda0003f06270 */
[----:B------:R-:W-:Y:S02]  /*da60*/  @P0 LEA R9, R30, UR45, 0x1 ;  /* 0x0000002d1e090c11 */ /* 0x000fe4000f8e08ff */
[----:B0-----:R-:W-:Y:S02]  /*da70*/  @P0 LEA R2, P1, R22, R14, 0x1 ;  /* 0x0000000e16020211 */ /* 0x001fe400078208ff */
[----:B------:R-:W0:Y:S02]  /*da80*/  SHFL.IDX PT, R14, R0, 0x2, 0x181f ;  /* 0x00581f00000e7f89 */ /* 0x000e2400000e0000 */
[----:B------:R-:W-:Y:S02]  /*da90*/  @P0 IADD3.X R3, RZ, R4, RZ, P1, !PT ;  /* 0x00000004ff030210 */ /* 0x000fe40000ffe4ff */
        /* <DEDUP_REMOVED lines=9> */
.L_x_4166:
        /* <DEDUP_REMOVED lines=15> */
.L_x_4117:
        /* <DEDUP_REMOVED lines=17> */
[----:B------:R-:W-:Y:S01]  /*dd30*/  MOV R11, UR9 ;  /* 0x00000009000b7c02 */ /* 0x000fe20008000f00 */
[----:B------:R-:W-:Y:S01]  /*dd40*/  IMAD.MOV.U32 R8, RZ, RZ, 0x70 ;  /* 0x00000070ff087424 */ /* 0x000fe200078e00ff */
[----:B------:R-:W-:Y:S01]  /*dd50*/  MOV R12, 0x1 ;  /* 0x00000001000c7802 */ /* 0x000fe20000000f00 */
[----:B------:R-:W-:-:S07]  /*dd60*/  IMAD.MOV.U32 R13, RZ, RZ, RZ ;  /* 0x000000ffff0d7224 */ /* 0x000fce00078e00ff */
[----:B------:R-:W-:-:S07]  /*dd70*/  LEPC R20, `(.L_x_4118) ;  /* 0x000000001014794e */ /* 0x000fce0000000000 */
[----:B0-----:R-:W-:Y:S05]  /*dd80*/  CALL.ABS.NOINC R2 ;  /* 0x0000000002007343 */ /* 0x001fea0003c00000 */
.L_x_4118:
[----:B------:R-:W-:Y:S01]  /*dd90*/  UISETP.NE.AND UP0, UPT, UR47, URZ, UPT ;  /* 0x0000003f2f00728c */ /* 0x000fe2000bf05270 */
[----:B------:R-:W0:Y:S01]  /*dda0*/  S2R R20, SR_CTAID.Z ;  /* 0x0000000000147919 */ /* 0x000e220000002700 */
[----:B------:R-:W-:Y:S01]  /*ddb0*/  MOV R0, UR46 ;  /* 0x0000002e00007c02 */ /* 0x000fe20008000f00 */
[----:B------:R-:W-:Y:S01]  /*ddc0*/  ULDC.64 UR8, c[0x0][0x2d8] ;  /* 0x0000b60000087ab9 */ /* 0x000fe20000000a00 */
[----:B------:R-:W-:Y:S02]  /*ddd0*/  R2UR UR6, R23 ;  /* 0x00000000170672ca */ /* 0x000fe400000e0000 */
[----:B------:R-:W-:Y:S01]  /*dde0*/  PLOP3.LUT P0, PT, PT, PT, UP0, 0x80, 0x0 ;  /* 0x000000000000781c */ /* 0x000fe20003f0f008 */
[----:B------:R-:W-:-:S04]  /*ddf0*/  IMAD R9, R0, 0x40, R31 ;  /* 0x0000004000097824 */ /* 0x000fc800078e021f */
[----:B------:R-:W-:Y:S01]  /*de00*/  @UP0 ULDC UR4, c[0x0][0x44c] ;  /* 0x0001130000040ab9 */ /* 0x000fe20000000800 */
[----:B------:R-:W-:-:S05]  /*de10*/  MOV R7, R9 ;  /* 0x0000000900077202 */ /* 0x000fca0000000f00 */
[----:B------:R-:W-:Y:S02]  /*de20*/  UIMAD UR6, UR6, UR8, URZ ;  /* 0x00000008060672a4 */ /* 0x000fe4000f8e023f */
        /* <DEDUP_REMOVED lines=10> */
[----:B------:R-:W-:Y:S01]  /*ded0*/  MOV R4, UR4 ;  /* 0x0000000400047c02 */ /* 0x000fe20008000f00 */
[----:B------:R-:W-:Y:S02]  /*dee0*/  IMAD R6, R6, UR8, RZ ;  /* 0x0000000806067c24 */ /* 0x000fe4000f8e02ff */
[----:B------:R-:W-:Y:S01]  /*def0*/  IMAD.U32 R5, RZ, RZ, UR5 ;  /* 0x00000005ff057e24 */ /* 0x000fe2000f8e00ff */
[----:B------:R-:W-:Y:S01]  /*df00*/  MOV R2, R4 ;  /* 0x0000000400027202 */ /* 0x000fe20000000f00 */
[----:B------:R-:W-:Y:S01]  /*df10*/  IMAD.U32 R3, RZ, RZ, UR6 ;  /* 0x00000006ff037e24 */ /* 0x000fe2000f8e00ff */
[----:B------:R-:W-:Y:S01]  /*df20*/  SHF.R.S32.HI R4, RZ, 0x1f, R7 ;  /* 0x0000001fff047819 */ /* 0x000fe20000011407 */
[C---:B------:R-:W-:Y:S01]  /*df30*/  IMAD R5, R20.reuse, UR9, R6 ;  /* 0x0000000914057c24 */ /* 0x040fe2000f8e0206 */
[----:B------:R-:W-:Y:S01]  /*df40*/  ULDC.64 UR4, c[0x0][0x2d0] ;  /* 0x0000b40000047ab9 */ /* 0x000fe20000000a00 */
[----:B------:R-:W-:-:S04]  /*df50*/  IMAD.WIDE.U32 R2, R20, UR8, R2 ;  /* 0x0000000814027c25 */ /* 0x000fc8000f8e0002 */
[----:B------:R-:W-:Y:S01]  /*df60*/  IMAD.IADD R3, R3, 0x1, R5 ;  /* 0x0000000103037824 */ /* 0x000fe200078e0205 */
[C---:B------:R-:W-:Y:S01]  /*df70*/  IADD3 R5, -R7.reuse, RZ, RZ ;  /* 0x000000ff07057210 */ /* 0x040fe20007ffe1ff */
[----:B------:R-:W-:Y:S02]  /*df80*/  IMAD R4, R4, UR4, RZ ;  /* 0x0000000404047c24 */ /* 0x000fe4000f8e02ff */
[----:B------:R-:W-:-:S04]  /*df90*/  IMAD.WIDE.U32 R2, R7, UR4, R2 ;  /* 0x0000000407027c25 */ /* 0x000fc8000f8e0002 */
[----:B-1----:R-:W-:Y:S02]  /*dfa0*/  IMAD R5, R0, R5, R9 ;  /* 0x0000000500057224 */ /* 0x002fe400078e0209 */
        /* <DEDUP_REMOVED lines=9> */
[----:B------:R-:W-:Y:S01]  /*e040*/  ULDC UR4, c[0x0][0x2b8] ;  /* 0x0000ae0000047ab9 */ /* 0x000fe20000000800 */
[----:B------:R-:W-:Y:S02]  /*e050*/  IADD3 R5, R3, R7, RZ ;  /* 0x0000000703057210 */ /* 0x000fe40007ffe0ff */
[----:B------:R-:W-:Y:S02]  /*e060*/  ISETP.GE.AND P1, PT, R22, UR4, PT ;  /* 0x0000000416007c0c */ /* 0x000fe4000bf26270 */
[----:B------:R-:W-:Y:S01]  /*e070*/  LEA.HI.X R5, R2, UR5, R5, 0x1, P0 ;  /* 0x0000000502057c11 */ /* 0x000fe200080f0c05 */
[----:B------:R-:W-:-:S03]  /*e080*/  UMOV UR5, 0xffffffff ;  /* 0xffffffff00057882 */ /* 0x000fc60000000000 */
[----:B------:R-:W-:Y:S07]  /*e090*/  BRA.DIV UR5, `(.L_x_4119) ;  /* 0x0000002605c07947 */ /* 0x000fee000b800000 */
[----:B------:R-:W0:Y:S01]  /*e0a0*/  SHFL.IDX PT, R14, R4, RZ, 0x181f ;  /* 0x00181fff040e7589 */ /* 0x000e2200000e0000 */
[----:B------:R-:W-:Y:S01]  /*e0b0*/  IMAD.U32 R6, RZ, RZ, UR46 ;  /* 0x0000002eff067e24 */ /* 0x000fe2000f8e00ff */
[----:B------:R-:W-:Y:S02]  /*e0c0*/  ULDC UR4, c[0x0][0x288] ;  /* 0x0000a20000047ab9 */ /* 0x000fe40000000800 */
[----:B------:R-:W1:Y:S01]  /*e0d0*/  SHFL.IDX PT, R2, R5, RZ, 0x181f ;  /* 0x00181fff05027589 */ /* 0x000e6200000e0000 */
[----:B------:R-:W-:Y:S01]  /*e0e0*/  IMAD R0, R0, UR4, RZ ;  /* 0x0000000400007c24 */ /* 0x000fe2000f8e02ff */
[----:B------:R-:W-:Y:S02]  /*e0f0*/  LEA R7, R6, R35, 0x6 ;  /* 0x0000002306077211 */ /* 0x000fe400078e30ff */
[----:B------:R-:W-:Y:S02]  /*e100*/  SHFL.IDX PT, R6, R5, 0x1, 0x181f ;  /* 0x00381f0005067f89 */ /* 0x000fe400000e0000 */
[C---:B------:R-:W-:Y:S01]  /*e110*/  ISETP.GE.AND P0, PT, R7.reuse, R0, PT ;  /* 0x000000000700720c */ /* 0x040fe20003f06270 */
[----:B------:R-:W-:-:S12]  /*e120*/  VIADD R11, R7, 0x10 ;  /* 0x00000010070b7836 */ /* 0x000fd80000000000 */
[----:B------:R-:W-:Y:S02]  /*e130*/  @!P0 LEA R9, R30, UR45, 0x1 ;  /* 0x0000002d1e098c11 */ /* 0x000fe4000f8e08ff */
[----:B0-----:R-:W-:-:S05]  /*e140*/  @!P0 LEA R14, P2, R22, R14, 0x1 ;  /* 0x0000000e160e8211 */ /* 0x001fca00078408ff */
[----:B-1----:R-:W-:Y:S01]  /*e150*/  @!P0 IMAD.X R3, RZ, RZ, R2, P2 ;  /* 0x000000ffff038224 */ /* 0x002fe200010e0602 */
[----:B------:R-:W-:Y:S02]  /*e160*/  @!P0 MOV R2, R14 ;  /* 0x0000000e00028202 */ /* 0x000fe40000000f00 */
        /* <DEDUP_REMOVED lines=13> */
[----:B------:R0:W2:Y:S02]  /*e240*/  SHFL.IDX PT, R14, R4, 0x3, 0x181f ;  /* 0x00781f00040e7f89 */ /* 0x0000a400000e0000 */
[----:B-1----:R-:W-:Y:S02]  /*e250*/  @!P0 IADD3.X R3, RZ, R6, RZ, P2, !PT ;  /* 0x00000006ff038210 */ /* 0x002fe400017fe4ff */
[----:B------:R0:W1:Y:S04]  /*e260*/  SHFL.IDX PT, R6, R5, 0x3, 0x181f ;  /* 0x00781f0005067f89 */ /* 0x00006800000e0000 */
[----:B------:R0:W-:Y:S03]  /*e270*/  @!P0 LDGSTS.E.BYPASS.LTC128B.128 [R9+0x21400], desc[UR36][R2.64], !P1 ;  /* 0x2140000002098fae */ /* 0x0001e6000c901d64 */
.L_x_4175:
[----:B------:R-:W-:-:S05]  /*e280*/  VIADD R7, R7, 0x30 ;  /* 0x0000003007077836 */ /* 0x000fca0000000000 */
[----:B------:R-:W-:Y:S01]  /*e290*/  ISETP.GE.AND P0, PT, R7, R0, PT ;  /* 0x000000000700720c */ /* 0x000fe20003f06270 */
[----:B------:R-:W-:-:S05]  /*e2a0*/  IMAD.MOV.U32 R0, RZ, RZ, 0x1 ;  /* 0x00000001ff007424 */ /* 0x000fca00078e00ff */
[----:B------:R-:W-:-:S07]  /*e2b0*/  SHF.L.U32 R0, R0, 0x1f, RZ ;  /* 0x0000001f00007819 */ /* 0x000fce00000006ff */
[----:B0-2---:R-:W-:Y:S02]  /*e2c0*/  @!P0 LEA R2, P2, R22, R14, 0x1 ;  /* 0x0000000e16028211 */ /* 0x005fe400078408ff */
[----:B------:R-:W-:Y:S02]  /*e2d0*/  @!P0 LEA R5, R30, UR45, 0x1 ;  /* 0x0000002d1e058c11 */ /* 0x000fe4000f8e08ff */
[----:B-1----:R-:W-:-:S05]  /*e2e0*/  @!P0 IADD3.X R3, RZ, R6, RZ, P2, !PT ;  /* 0x00000006ff038210 */ /* 0x002fca00017fe4ff */
        /* <DEDUP_REMOVED lines=11> */
.L_x_4176:
[----:B------:R-:W-:-:S13]  /*e3a0*/  ISETP.NE.AND P0, PT, R33, 0x3, PT ;  /* 0x000000032100780c */ /* 0x000fda0003f05270 */
[----:B------:R-:W-:Y:S05]  /*e3b0*/  @!P0 BRA `(.L_x_4121) ;  /* 0x0000000000048947 */ /* 0x000fea0003800000 */
[----:B------:R-:W-:Y:S01]  /*e3c0*/  BPT.TRAP 0x1 ;  /* 0x000000040000795c */ /* 0x000fe20000300000 */
.L_x_4121:
[----:B------:R-:W1:Y:S02]  /*e3d0*/  SYNCS.PHASECHK.TRANS64.TRYWAIT P0, [UR45+0x28c60], R0 ;  /* 0x028c6000ff0075a7 */ /* 0x000e64000800016d */
[----:B-1----:R-:W-:Y:S05]  /*e3e0*/  @!P0 BRA `(.L_x_4122) ;  /* 0x0000002800308947 */ /* 0x002fea0003800000 */
.L_x_4177:
        /* <DEDUP_REMOVED lines=12> */
[----:B------:R-:W-:Y:S01]  /*e4b0*/  IMAD.IADD R3, R3, 0x1, R5 ;  /* 0x0000000103037824 */ /* 0x000fe200078e0205 */
[----:B------:R-:W-:Y:S02]  /*e4c0*/  MOV R5, UR6 ;  /* 0x0000000600057c02 */ /* 0x000fe40008000f00 */
        /* <DEDUP_REMOVED lines=73> */
[----:B------:R-:W-:Y:S02]  /*e960*/  ISETP.LT.OR P6, PT, R18, 0x21, P6 ;  /* 0x000000211200780c */ /* 0x000fe400037c1670 */
[----:B--2---:R-:W-:-:S11]  /*e970*/  MOV R4, RZ ;  /* 0x000000ff00047202 */ /* 0x004fd60000000f00 */
        /* <DEDUP_REMOVED lines=16> */
.L_x_4187:
        /* <DEDUP_REMOVED lines=30> */
.L_x_4124:
[----:B------:R-:W-:Y:S01]  /*ec60*/  IADD3 R25, R25, -0x2, RZ ;  /* 0xfffffffe19197810 */ /* 0x000fe20007ffe0ff */
[----:B------:R-:W-:Y:S01]  /*ec70*/  SYNCS.ARRIVE.TRANS64.A1T0 RZ, [UR45+0x28c50], RZ ;  /* 0x028c50ffffff79a7 */ /* 0x000fe2000810002d */
[----:B------:R-:W-:Y:S01]  /*ec80*/  BSSY B0, `(.L_x_4108) ;  /* 0x00000f1000007945 */ /* 0x000fe20003800000 */
[----:B------:R-:W-:Y:S01]  /*ec90*/  IMAD.MOV.U32 R21, RZ, RZ, 0x1 ;  /* 0x00000001ff157424 */ /* 0x000fe200078e00ff */
[----:B------:R-:W-:Y:S02]  /*eca0*/  ISETP.GE.AND P0, PT, R25, UR48, PT ;  /* 0x0000003019007c0c */ /* 0x000fe4000bf06270 */
[----:B------:R-:W-:-:S11]  /*ecb0*/  MOV R0, 0x1 ;  /* 0x0000000100007802 */ /* 0x000fd60000000f00 */
[----:B------:R-:W-:Y:S05]  /*ecc0*/  @!P0 BRA `(.L_x_4125) ;  /* 0x0000000c00b08947 */ /* 0x000fea0003800000 */
[----:B------:R-:W-:Y:S01]  /*ecd0*/  UIADD3 UR4, UR44, 0x1, URZ ;  /* 0x000000012c047890 */ /* 0x000fe2000fffe03f */
[----:B------:R-:W-:Y:S01]  /*ece0*/  LOP3.LUT R0, RZ, UR41, RZ, 0x33, !PT ;  /* 0x00000029ff007c12 */ /* 0x000fe2000f8e33ff */
[----:B------:R-:W-:Y:S01]  /*ecf0*/  ULOP3.LUT UR5, URZ, UR42, URZ, 0x33, !UPT ;  /* 0x0000002a3f057292 */ /* 0x000fe2000f8e333f */
[----:B------:R-:W-:Y:S01]  /*ed00*/  IADD3 R35, R36, R28, R35 ;  /* 0x0000001c24237210 */ /* 0x000fe20007ffe023 */
[----:B------:R-:W-:Y:S01]  /*ed10*/  UIMAD UR4, UR4, UR38, URZ ;  /* 0x00000026040472a4 */ /* 0x000fe2000f8e023f */
[----:B------:R-:W-:Y:S01]  /*ed20*/  LOP3.LUT R28, R34, 0x40, RZ, 0xc0, !PT ;  /* 0x00000040221c7812 */ /* 0x000fe200078ec0ff */
[----:B------:R-:W-:Y:S01]  /*ed30*/  IMAD.MOV.U32 R21, RZ, RZ, 0x1 ;  /* 0x00000001ff157424 */ /* 0x000fe200078e00ff */
[----:B------:R-:W-:Y:S01]  /*ed40*/  LOP3.LUT R25, R17, 0x80, RZ, 0xc0, !PT ;  /* 0x0000008011197812 */ /* 0x000fe200078ec0ff */
[----:B------:R-:W-:Y:S01]  /*ed50*/  VIADD R2, R35, 0xffffff40 ;  /* 0xffffff4023027836 */ /* 0x000fe20000000000 */
[----:B------:R-:W-:Y:S02]  /*ed60*/  SHF.R.U32.HI R28, RZ, 0x2, R28 ;  /* 0x00000002ff1c7819 */ /* 0x000fe4000001161c */
[----:B------:R-:W-:-:S02]  /*ed70*/  LOP3.LUT R3, RZ, UR4, RZ, 0x33, !PT ;  /* 0x00000004ff037c12 */ /* 0x000fc4000f8e33ff */
[----:B------:R-:W-:Y:S02]  /*ed80*/  SHF.R.U32.HI R25, RZ, 0x3, R25 ;  /* 0x00000003ff197819 */ /* 0x000fe40000011619 */
[----:B------:R-:W-:Y:S02]  /*ed90*/  VIMNMX3 R3, R0, UR5, R3, !PT ;  /* 0x0000000500037c0f */ /* 0x000fe4000f800103 */
[----:B------:R-:W-:Y:S02]  /*eda0*/  MOV R0, 0x1 ;  /* 0x0000000100007802 */ /* 0x000fe40000000f00 */
[C---:B------:R-:W-:Y:S01]  /*edb0*/  IADD3 R22, -R3.reuse, -0x2, RZ ;  /* 0xfffffffe03167810 */ /* 0x040fe20007ffe1ff */
[----:B------:R-:W-:-:S07]  /*edc0*/  IMAD R9, R3, -0x40, R2 ;  /* 0xffffffc003097824 */ /* 0x000fce00078e0202 */
.L_x_4140:
[----:B------:R-:W-:Y:S01]  /*edd0*/  ISETP.NE.AND P1, PT, R37, 0x1, PT ;  /* 0x000000012500780c */ /* 0x000fe20003f25270 */
[----:B------:R-:W-:Y:S01]  /*ede0*/  BSSY B1, `(.L_x_4126) ;  /* 0x0000014000017945 */ /* 0x000fe20003800000 */
[----:B------:R-:W-:Y:S01]  /*edf0*/  ISETP.GT.U32.AND P0, PT, R31, 0x3f, PT ;  /* 0x0000003f1f00780c */ /* 0x000fe20003f04070 */
[----:B------:R-:W-:Y:S01]  /*ee00*/  IMAD.MOV.U32 R6, RZ, RZ, RZ ;  /* 0x000000ffff067224 */ /* 0x000fe200078e00ff */
[----:B------:R-:W-:-:S09]  /*ee10*/  MOV R7, R9 ;  /* 0x0000000900077202 */ /* 0x000fd20000000f00 */
        /* <DEDUP_REMOVED lines=16> */
.L_x_4127:
[----:B------:R-:W-:Y:S05]  /*ef20*/  BSYNC B1 ;  /* 0x0000000000017941 */ /* 0x000fea0003800000 */
.L_x_4126:
[----:B------:R-:W-:-:S13]  /*ef30*/  ISETP.NE.AND P0, PT, R33, 0x3, PT ;  /* 0x000000032100780c */ /* 0x000fda0003f05270 */
[----:B------:R-:W-:Y:S05]  /*ef40*/  @!P0 BRA `(.L_x_4128) ;  /* 0x0000000000048947 */ /* 0x000fea0003800000 */
[----:B------:R-:W-:Y:S01]  /*ef50*/  BPT.TRAP 0x1 ;  /* 0x000000040000795c */ /* 0x000fe20000300000 */
.L_x_4128:
[----:B------:R-:W-:Y:S01]  /*ef60*/  LEA R10, R0, UR45, 0x3 ;  /* 0x0000002d000a7c11 */ /* 0x000fe2000f8e18ff */
[----:B------:R-:W-:Y:S01]  /*ef70*/  BSSY B1, `(.L_x_4129) ;  /* 0x0000004000017945 */ /* 0x000fe20003800000 */
[----:B------:R-:W-:-:S04]  /*ef80*/  SHF.L.U32 R20, R21, 0x1f, RZ ;  /* 0x0000001f15147819 */ /* 0x000fc800000006ff */
[----:B------:R-:W1:Y:S02]  /*ef90*/  SYNCS.PHASECHK.TRANS64.TRYWAIT P0, [R10+URZ+0x28c40], R20 ;  /* 0x028c40140a0075a7 */ /* 0x000e64000800017f */
[----:B-1----:R-:W-:Y:S05]  /*efa0*/  @!P0 BRA `(.L_x_4130) ;  /* 0x0000002400688947 */ /* 0x002fea0003800000 */
.L_x_4188:
[----:B------:R-:W-:Y:S05]  /*efb0*/  BSYNC B1 ;  /* 0x0000000000017941 */ /* 0x000fea0003800000 */
.L_x_4129:
        /* <DEDUP_REMOVED lines=12> */
[----:B------:R-:W-:-:S04]  /*f080*/  ULDC.64 UR4, c[0x0][0x310] ;  /* 0x0000c40000047ab9 */ /* 0x000fc80000000a00 */
[----:B------:R-:W-:Y:S01]  /*f090*/  IADD3 R3, R3, R5, RZ ;  /* 0x0000000503037210 */ /* 0x000fe20007ffe0ff */
[----:B------:R-:W-:-:S04]  /*f0a0*/  IMAD R5, R18, UR4, RZ ;  /* 0x0000000412057c24 */ /* 0x000fc8000f8e02ff */
[C---:B------:R-:W-:Y:S02]  /*f0b0*/  IMAD R5, R6.reuse, UR5, R5 ;  /* 0x0000000506057c24 */ /* 0x040fe4000f8e0205 */
[----:B------:R-:W-:Y:S01]  /*f0c0*/  IMAD.WIDE.U32 R2, R6, UR4, R2 ;  /* 0x0000000406027c25 */ /* 0x000fe2000f8e0002 */
[----:B------:R-:W-:-:S03]  /*f0d0*/  ULDC.64 UR4, c[0x0][0x308] ;  /* 0x0000c20000047ab9 */ /* 0x000fc60000000a00 */
[----:B------:R-:W-:Y:S01]  /*f0e0*/  IMAD.IADD R3, R3, 0x1, R5 ;  /* 0x0000000103037824 */ /* 0x000fe200078e0205 */
[----:B------:R-:W-:Y:S01]  /*f0f0*/  MOV R5, UR4 ;  /* 0x0000000400057c02 */ /* 0x000fe20008000f00 */
[----:B------:R-:W-:-:S03]  /*f100*/  UIMAD UR4, UR6, UR4, URZ ;  /* 0x00000004060472a4 */ /* 0x000fc6000f8e023f */
[----:B------:R-:W-:Y:S01]  /*f110*/  ULDC.64 UR6, c[0x0][0x2e8] ;  /* 0x0000ba0000067ab9 */ /* 0x000fe20000000a00 */
[----:B------:R-:W-:Y:S02]  /*f120*/  UIMAD UR4, UR39, UR5, UR4 ;  /* 0x00000005270472a4 */ /* 0x000fe4000f8e0204 */
[----:B------:R-:W-:-:S04]  /*f130*/  IMAD.WIDE.U32 R2, R5, UR39, R2 ;  /* 0x0000002705027c25 */ /* 0x000fc8000f8e0002 */
[----:B------:R-:W-:Y:S01]  /*f140*/  VIADD R29, R3, UR4 ;  /* 0x00000004031d7c36 */ /* 0x000fe20008000000 */
[----:B------:R-:W-:Y:S01]  /*f150*/  LEA R26, P0, R2, UR6, 0x1 ;  /* 0x00000006021a7c11 */ /* 0x000fe2000f8008ff */
[----:B------:R-:W-:-:S03]  /*f160*/  UMOV UR4, 0xffffffff ;  /* 0xffffffff00047882 */ /* 0x000fc60000000000 */
[----:B------:R-:W-:Y:S01]  /*f170*/  LEA.HI.X R29, R2, UR7, R29, 0x1, P0 ;  /* 0x00000007021d7c11 */ /* 0x000fe200080f0c1d */
[----:B------:R-:W-:Y:S08]  /*f180*/  BRA.DIV UR4, `(.L_x_4131) ;  /* 0x0000002604047947 */ /* 0x000ff0000b800000 */
        /* <DEDUP_REMOVED lines=10> */
[----:B------:R-:W0:Y:S01]  /*f230*/  SHFL.IDX PT, R14, R26, 0x2, 0x181f ;  /* 0x00581f001a0e7f89 */ /* 0x000e2200000e0000 */
[----:B--2---:R-:W-:-:S03]  /*f240*/  IADD3.X R5, RZ, R3, RZ, P0, !PT ;  /* 0x00000003ff057210 */ /* 0x004fc600007fe4ff */
[----:B------:R-:W2:Y:S04]  /*f250*/  SHFL.IDX PT, R3, R29, 0x2, 0x181f ;  /* 0x00581f001d037f89 */ /* 0x000ea800000e0000 */
[----:B------:R3:W-:Y:S01]  /*f260*/  LDGSTS.E.BYPASS.LTC128B.128 [R27+0x22c00], desc[UR36][R4.64], !P1 ;  /* 0x22c00000041b7fae */ /* 0x0007e2000c901d64 */
[----:B0-----:R-:W-:-:S03]  /*f270*/  IADD3 R2, P0, R14, R8, RZ ;  /* 0x000000080e027210 */ /* 0x001fc60007f1e0ff */
[----:B------:R3:W0:Y:S02]  /*f280*/  SHFL.IDX PT, R14, R26, 0x3, 0x181f ;  /* 0x00781f001a0e7f89 */ /* 0x00062400000e0000 */
[----:B--2---:R-:W-:-:S05]  /*f290*/  IMAD.X R3, RZ, RZ, R3, P0 ;  /* 0x000000ffff037224 */ /* 0x004fca00000e0603 */
[----:B------:R3:W-:Y:S03]  /*f2a0*/  LDGSTS.E.BYPASS.LTC128B.128 [R27+0x23400], desc[UR36][R2.64], !P1 ;  /* 0x23400000021b7fae */ /* 0x0007e6000c901d64 */
.L_x_4198:
[----:B0--3--:R-:W-:-:S04]  /*f2b0*/  IADD3 R2, P0, R14, R8, RZ ;  /* 0x000000080e027210 */ /* 0x009fc80007f1e0ff */
[----:B------:R-:W-:Y:S02]  /*f2c0*/  IADD3.X R3, RZ, R34, RZ, P0, !PT ;  /* 0x00000022ff037210 */ /* 0x000fe400007fe4ff */
[----:B------:R-:W-:-:S03]  /*f2d0*/  PLOP3.LUT P0, PT, PT, PT, PT, 0x80, 0x0 ;  /* 0x000000000000781c */ /* 0x000fc60003f0f070 */
[----:B------:R-:W-:Y:S01]  /*f2e0*/  @!PT LDS RZ, [RZ] ;  /* 0x00000000fffff984 */ /* 0x000fe20000000800 */
[----:B------:R-:W-:Y:S01]  /*f2f0*/  @!PT LDS RZ, [RZ] ;  /* 0x00000000fffff984 */ /* 0x000fe20000000800 */
[----:B------:R-:W-:Y:S01]  /*f300*/  @!PT LDS RZ, [RZ] ;  /* 0x00000000fffff984 */ /* 0x000fe20000000800 */
[----:B------:R0:W-:Y:S01]  /*f310*/  LDGSTS.E.BYPASS.LTC128B.128 [R27+0x23c00], desc[UR36][R2.64], !P1 ;  /* 0x23c00000021b7fae */ /* 0x0001e2000c901d64 */
[----:B------:R-:W-:-:S09]  /*f320*/  NOP ;  /* 0x0000000000007918 */ /* 0x000fd20000000000 */
.L_x_4132:
        /* <DEDUP_REMOVED lines=10> */
.L_x_4133:
[----:B------:R2:W-:Y:S01]  /*f3d0*/  SYNCS.ARRIVE.TRANS64.A1T0 RZ, [R10+URZ+0x28c30], RZ ;  /* 0x028c30ff0aff79a7 */ /* 0x0005e2000810003f */
[----:B------:R-:W-:Y:S05]  /*f3e0*/  @!P2 BRA `(.L_x_4134) ;  /* 0x000000000004a947 */ /* 0x000fea0003800000 */
[----:B------:R-:W-:Y:S01]  /*f3f0*/  BPT.TRAP 0x1 ;  /* 0x000000040000795c */ /* 0x000fe20000300000 */
.L_x_4134:
[----:B------:R-:W3:Y:S01]  /*f400*/  SYNCS.PHASECHK.TRANS64.TRYWAIT P0, [R10+URZ+0x28c60], R20 ;  /* 0x028c60140a0075a7 */ /* 0x000ee2000800017f */
[----:B------:R-:W-:Y:S04]  /*f410*/  BSSY B1, `(.L_x_4135) ;  /* 0x0000002000017945 */ /* 0x000fe80003800000 */
[----:B---3--:R-:W-:Y:S05]  /*f420*/  @!P0 BRA `(.L_x_4136) ;  /* 0x0000002400688947 */ /* 0x008fea0003800000 */
.L_x_4199:
[----:B------:R-:W-:Y:S05]  /*f430*/  BSYNC B1 ;  /* 0x0000000000017941 */ /* 0x000fea0003800000 */
.L_x_4135:
        /* <DEDUP_REMOVED lines=46> */
[----:B------:R-:W-:Y:S01]  /*f720*/  LDGSTS.E.BYPASS.LTC128B.128 [R17+0x8400], desc[UR36][R6.64+0x200], !P4 ;  /* 0x0840020006117fae */ /* 0x000fe2000e101d64 */
[----:B------:R-:W-:-:S03]  /*f730*/  IADD3.X R5, RZ, R5, RZ, P0, !PT ;  /* 0x00000005ff057210 */ /* 0x000fc600007fe4ff */
[----:B------:R-:W0:Y:S04]  /*f740*/  SHFL.IDX PT, R14, R18, 0x2, 0x181f ;  /* 0x00581f00120e7f89 */ /* 0x000e2800000e0000 */
        /* <DEDUP_REMOVED lines=28> */
.L_x_4209:
        /* <DEDUP_REMOVED lines=20> */
.L_x_4138:
        /* <DEDUP_REMOVED lines=10> */
.L_x_4139:
[----:B------:R-:W-:Y:S01]  /*faf0*/  IADD3 R0, R0, 0x1, RZ ;  /* 0x0000000100007810 */ /* 0x000fe20007ffe0ff */
[----:B------:R-:W-:Y:S01]  /*fb00*/  VIADD R22, R22, 0xffffffff ;  /* 0xffffffff16167836 */ /* 0x000fe20000000000 */
[----:B------:R1:W-:Y:S01]  /*fb10*/  SYNCS.ARRIVE.TRANS64.A1T0 RZ, [R10+URZ+0x28c50], RZ ;  /* 0x028c50ff0aff79a7 */ /* 0x0003e2000810003f */
[----:B------:R-:W-:Y:S02]  /*fb20*/  IADD3 R9, R9, -0x40, RZ ;  /* 0xffffffc009097810 */ /* 0x000fe40007ffe0ff */
[----:B------:R-:W-:-:S04]  /*fb30*/  ISETP.NE.AND P0, PT, R0, 0x2, PT ;  /* 0x000000020000780c */ /* 0x000fc80003f05270 */
[----:B------:R-:W-:Y:S02]  /*fb40*/  SEL R0, R0, RZ, P0 ;  /* 0x000000ff00007207 */ /* 0x000fe40000000000 */
[----:B0-----:R-:W-:Y:S02]  /*fb50*/  SEL R2, RZ, 0x1, P0 ;  /* 0x00000001ff027807 */ /* 0x001fe40000000000 */
[----:B------:R-:W-:Y:S02]  /*fb60*/  ISETP.GT.AND P0, PT, R22, UR48, PT ;  /* 0x0000003016007c0c */ /* 0x000fe4000bf04270 */
[----:B------:R-:W-:-:S11]  /*fb70*/  LOP3.LUT R21, R21, R2, RZ, 0x3c, !PT ;  /* 0x0000000215157212 */ /* 0x000fd600078e3cff */
[----:B-1----:R-:W-:Y:S05]  /*fb80*/  @P0 BRA `(.L_x_4140) ;  /* 0xfffffff000900947 */ /* 0x002fea000383ffff */
.L_x_4125:
[----:B------:R-:W-:Y:S05]  /*fb90*/  BSYNC B0 ;  /* 0x0000000000007941 */ /* 0x000fea0003800000 */
.L_x_4108:
[----:B------:R-:W0:Y:S01]  /*fba0*/  S2R R3, SR_CgaCtaId ;  /* 0x0000000000037919 */ /* 0x000e220000008800 */
[----:B------:R-:W-:Y:S01]  /*fbb0*/  MOV R2, 0x400 ;  /* 0x0000040000027802 */ /* 0x000fe20000000f00 */
[----:B------:R-:W-:Y:S01]  /*fbc0*/  BSSY B0, `(.L_x_4141) ;  /* 0x0000005000007945 */ /* 0x000fe20003800000 */
[----:B------:R-:W-:Y:S02]  /*fbd0*/  SHF.L.U32 R4, R4, 0x1f, RZ ;  /* 0x0000001f04047819 */ /* 0x000fe400000006ff */
[----:B0-----:R-:W-:-:S04]  /*fbe0*/  LEA R5, R3, R2, 0x18 ;  /* 0x0000000203057211 */ /* 0x001fc800078ec0ff */
[----:B------:R-:W0:Y:S02]  /*fbf0*/  SYNCS.PHASECHK.TRANS64.TRYWAIT P0, [R5+URZ+0x28c20], R4 ;  /* 0x028c2004050075a7 */ /* 0x000e24000800017f */
[----:B0-----:R-:W-:Y:S05]  /*fc00*/  @!P0 BRA `(.L_x_4142) ;  /* 0x0000002400488947 */ /* 0x001fea0003800000 */
.L_x_4210:
[----:B------:R-:W-:Y:S05]  /*fc10*/  BSYNC B0 ;  /* 0x0000000000007941 */ /* 0x000fea0003800000 */
.L_x_4141:
[----:B------:R-:W-:-:S03]  /*fc20*/  UMOV UR4, 0xffffffff ;  /* 0xffffffff00047882 */ /* 0x000fc60000000000 */
[----:B------:R-:W-:Y:S05]  /*fc30*/  BRA.DIV UR4, `(.L_x_4143) ;  /* 0x0000002604507947 */ /* 0x000fea000b800000 */
[----:B------:R-:W1:Y:S02]  /*fc40*/  S2R R2, SR_TID.X ;  /* 0x0000000000027919 */ /* 0x000e640000002100 */
[----:B-1----:R-:W-:-:S04]  /*fc50*/  SHF.R.U32.HI R2, RZ, 0x5, R2 ;  /* 0x00000005ff027819 */ /* 0x002fc80000011602 */
[----:B------:R-:W-:-:S05]  /*fc60*/  LOP3.LUT R2, R2, 0x3, RZ, 0xc0, !PT ;  /* 0x0000000302027812 */ /* 0x000fca00078ec0ff */
[----:B------:R1:W3:Y:S02]  /*fc70*/  SHFL.IDX PT, R14, R2, RZ, 0x1f ;  /* 0x00001fff020e7589 */ /* 0x0002e400000e0000 */
.L_x_4213:
[----:B---3--:R-:W-:-:S13]  /*fc80*/  ISETP.NE.AND P0, PT, R14, RZ, PT ;  /* 0x000000ff0e00720c */ /* 0x008fda0003f05270 */
[----:B------:R-:W-:Y:S05]  /*fc90*/  @P0 BRA `(.L_x_4051) ;  /* 0x0000000000880947 */ /* 0x000fea0003800000 */
[----:B------:R-:W-:-:S03]  /*fca0*/  UMOV UR4, 0xffffffff ;  /* 0xffffffff00047882 */ /* 0x000fc60000000000 */
[----:B------:R-:W-:Y:S05]  /*fcb0*/  BRA.DIV UR4, `(.L_x_4144) ;  /* 0x0000002604647947 */ /* 0x000fea000b800000 */
[----:B------:R-:W-:-:S13]  /*fcc0*/  ELECT P6, URZ, PT ;  /* 0x00000000003f782f */ /* 0x000fda00038c0000 */
.L_x_4216:
[----:B------:R-:W-:Y:S05]  /*fcd0*/  @!P6 BRA `(.L_x_4051) ;  /* 0x000000000078e947 */ /* 0x000fea0003800000 */
[----:B------:R-:W-:-:S06]  /*fce0*/  ULOP3.LUT UR4, UR43, 0x2, URZ, 0xfc, !UPT ;  /* 0x000000022b047892 */ /* 0x000fcc000f8efc3f */
[----:B-1----:R-:W-:-:S05]  /*fcf0*/  IMAD.U32 R2, RZ, RZ, UR4 ;  /* 0x00000004ff027e24 */ /* 0x002fca000f8e00ff */
[----:B------:R-:W-:-:S13]  /*fd00*/  ISETP.NE.AND P0, PT, R2, 0x3, PT ;  /* 0x000000030200780c */ /* 0x000fda0003f05270 */
[----:B------:R-:W-:Y:S05]  /*fd10*/  @!P0 BRA `(.L_x_4145) ;  /* 0x0000000000048947 */ /* 0x000fea0003800000 */
[----:B------:R-:W-:Y:S01]  /*fd20*/  BPT.TRAP 0x1 ;  /* 0x000000040000795c */ /* 0x000fe20000300000 */
.L_x_4145:
[C---:B0-----:R-:W-:Y:S01]  /*fd30*/  LEA R4, R0.reuse, R5, 0x3 ;  /* 0x0000000500047211 */ /* 0x041fe200078e18ff */
[----:B------:R-:W-:Y:S01]  /*fd40*/  VIADD R0, R0, 0x1 ;  /* 0x0000000100007836 */ /* 0x000fe20000000000 */
[----:B------:R-:W-:-:S04]  /*fd50*/  SHF.L.U32 R3, R21, 0x1f, RZ ;  /* 0x0000001f15037819 */ /* 0x000fc800000006ff */
[----:B------:R-:W0:Y:S01]  /*fd60*/  SYNCS.PHASECHK.TRANS64.TRYWAIT P1, [R4+URZ+0x28c40], R3 ;  /* 0x028c4003040075a7 */ /* 0x000e22000802017f */
[----:B------:R-:W-:-:S04]  /*fd70*/  ISETP.NE.AND P2, PT, R0, 0x2, PT ;  /* 0x000000020000780c */ /* 0x000fc80003f45270 */
[----:B------:R-:W-:Y:S01]  /*fd80*/  SEL R2, RZ, 0x1, P2 ;  /* 0x00000001ff027807 */ /* 0x000fe20001000000 */
[----:B0-----:R-:W-:Y:S08]  /*fd90*/  @!P1 BRA `(.L_x_4146) ;  /* 0x00000024004c9947 */ /* 0x001ff00003800000 */
.L_x_4217:
[----:B------:R-:W-:Y:S02]  /*fda0*/  SEL R0, R0, RZ, P2 ;  /* 0x000000ff00007207 */ /* 0x000fe40001000000 */
[----:B------:R-:W-:Y:S01]  /*fdb0*/  LOP3.LUT R2, R21, R2, RZ, 0x3c, !PT ;  /* 0x0000000215027212 */ /* 0x000fe200078e3cff */
[----:B------:R-:W-:Y:S06]  /*fdc0*/  @!P0 BRA `(.L_x_4147) ;  /* 0x0000000000048947 */ /* 0x000fec0003800000 */
[----:B------:R-:W-:Y:S01]  /*fdd0*/  BPT.TRAP 0x1 ;  /* 0x000000040000795c */ /* 0x000fe20000300000 */
.L_x_4147:
[----:B------:R-:W-:Y:S02]  /*fde0*/  LEA R5, R0, R5, 0x3 ;  /* 0x0000000500057211 */ /* 0x000fe400078e18ff */
[----:B------:R-:W-:-:S04]  /*fdf0*/  SHF.L.U32 R0, R2, 0x1f, RZ ;  /* 0x0000001f02007819 */ /* 0x000fc800000006ff */
[----:B------:R-:W1:Y:S02]  /*fe00*/  SYNCS.PHASECHK.TRANS64.TRYWAIT P1, [R5+URZ+0x28c40], R0 ;  /* 0x028c4000050075a7 */ /* 0x000e64000802017f */
[----:B-1----:R-:W-:Y:S05]  /*fe10*/  @!P1 BRA `(.L_x_4148) ;  /* 0x0000002400409947 */ /* 0x002fea0003800000 */
.L_x_4218:
[----:B------:R-:W-:Y:S05]  /*fe20*/  @!P0 BRA `(.L_x_4149) ;  /* 0x0000000000048947 */ /* 0x000fea0003800000 */
[----:B------:R-:W-:Y:S01]  /*fe30*/  BPT.TRAP 0x1 ;  /* 0x000000040000795c */ /* 0x000fe20000300000 */
.L_x_4149:
[----:B------:R-:W3:Y:S02]  /*fe40*/  SYNCS.PHASECHK.TRANS64.TRYWAIT P1, [R4+URZ+0x28c60], R3 ;  /* 0x028c6003040075a7 */ /* 0x000ee4000802017f */
[----:B---3--:R-:W-:Y:S05]  /*fe50*/  @!P1 BRA `(.L_x_4150) ;  /* 0x0000002400449947 */ /* 0x008fea0003800000 */
.L_x_4219:
[----:B------:R-:W-:Y:S05]  /*fe60*/  @!P0 BRA `(.L_x_4151) ;  /* 0x0000000000048947 */ /* 0x000fea0003800000 */
[----:B------:R-:W-:Y:S01]  /*fe70*/  BPT.TRAP 0x1 ;  /* 0x000000040000795c */ /* 0x000fe20000300000 */
.L_x_4151:
[----:B----4-:R4:W0:Y:S02]  /*fe80*/  SYNCS.PHASECHK.TRANS64.TRYWAIT P0, [R5+URZ+0x28c60], R0 ;  /* 0x028c6000050075a7 */ /* 0x010824000800017f */
[----:B0-----:R-:W-:Y:S05]  /*fe90*/  @!P0 NANOSLEEP.SYNCS 0x989680 ;  /* 0x009896800000895d */ /* 0x001fea0003900000 */
[----:B------:R-:W0:Y:S02]  /*fea0*/  @!P0 SYNCS.PHASECHK.TRANS64 P0, [R5+URZ+0x28c60], R0 ;  /* 0x028c6000050085a7 */ /* 0x000e24000800007f */
[----:B0-----:R-:W-:Y:S05]  /*feb0*/  @!P0 BRA `(.L_x_4151) ;  /* 0xfffffffc00f08947 */ /* 0x001fea000383ffff */
.L_x_4051:
[----:B-1----:R-:W-:Y:S05]  /*fec0*/  BSYNC B6 ;  /* 0x0000000000067941 */ /* 0x002fea0003800000 */
.L_x_4048:
[----:B------:R-:W-:Y:S05]  /*fed0*/  EXIT ;  /* 0x000000000000794d */ /* 0x000fea0003800000 */
.L_x_4056:
[----:B0-----:R-:W-:-:S04]  /*fee0*/  IMAD.U32 R5, RZ, RZ, UR5 ;  /* 0x00000005ff057e24 */ /* 0x001fc8000f8e00ff */
[----:B------:R0:W1:Y:S03]  /*fef0*/  SYNCS.PHASECHK.TRANS64.TRYWAIT P1, [R5+URZ+0x28c50], R2 ;  /* 0x028c5002050075a7 */ /* 0x000066000802017f */
[----:B-1----:R-:W-:Y:S05]  /*ff00*/  @!P1 NANOSLEEP.SYNCS 0x989680 ;  /* 0x009896800000995d */ /* 0x002fea0003900000 */
[----:B------:R-:W1:Y:S02]  /*ff10*/  @!P1 SYNCS.PHASECHK.TRANS64 P1, [R5+URZ+0x28c50], R2 ;  /* 0x028c5002050095a7 */ /* 0x000e64000802007f */
[----:B-1----:R-:W-:Y:S05]  /*ff20*/  @!P1 BRA `(.L_x_4056) ;  /* 0xfffffffc00ec9947 */ /* 0x002fea000383ffff */
[----:B------:R-:W-:Y:S05]  /*ff30*/  BRA `(.L_x_4152) ;  /* 0xffffff14005c7947 */ /* 0x000fea000383ffff */
.L_x_4062:
[----:B-1----:R-:W-:-:S04]  /*ff40*/  MOV R5, UR7 ;  /* 0x0000000700057c02 */ /* 0x002fc80008000f00 */
[----:B------:R1:W2:Y:S03]  /*ff50*/  SYNCS.PHASECHK.TRANS64.TRYWAIT P1, [R5+URZ+0x28c50], R2 ;  /* 0x028c5002050075a7 */ /* 0x0002a6000802017f */
[----:B--2---:R-:W-:Y:S05]  /*ff60*/  @!P1 NANOSLEEP.SYNCS 0x989680 ;  /* 0x009896800000995d */ /* 0x004fea0003900000 */
[----:B------:R-:W2:Y:S02]  /*ff70*/  @!P1 SYNCS.PHASECHK.TRANS64 P1, [R5+URZ+0x28c50], R2 ;  /* 0x028c5002050095a7 */ /* 0x000ea4000802007f */
[----:B--2---:R-:W-:Y:S05]  /*ff80*/  @!P1 BRA `(.L_x_4062) ;  /* 0xfffffffc00ec9947 */ /* 0x004fea000383ffff */
[----:B------:R-:W-:Y:S05]  /*ff90*/  BRA `(.L_x_4061) ;  /* 0xffffff2000607947 */ /* 0x000fea000383ffff */
.L_x_4067:
[----:B0-----:R-:W-:-:S04]  /*ffa0*/  IMAD.U32 R0, RZ, RZ, UR39 ;  /* 0x00000027ff007e24 */ /* 0x001fc8000f8e00ff */
[----:B------:R0:W1:Y:S03]  /*ffb0*/  SYNCS.PHASECHK.TRANS64.TRYWAIT P0, [R0+URZ+0x28c00], R13 ;  /* 0x028c000d000075a7 */ /* 0x000066000800017f */
[----:B-1----:R-:W-:Y:S05]  /*ffc0*/  @!P0 NANOSLEEP.SYNCS 0x989680 ;  /* 0x009896800000895d */ /* 0x002fea0003900000 */
[----:B------:R-:W1:Y:S02]  /*ffd0*/  @!P0 SYNCS.PHASECHK.TRANS64 P0, [R0+URZ+0x28c00], R13 ;  /* 0x028c000d000085a7 */ /* 0x000e64000800007f */
[----:B-1----:R-:W-:Y:S05]  /*ffe0*/  @!P0 BRA `(.L_x_4067) ;  /* 0xfffffffc00ec8947 */ /* 0x002fea000383ffff */
[----:B------:R-:W-:Y:S05]  /*fff0*/  BRA `(.L_x_4153) ;  /* 0xffffff3400b87947 */ /* 0x000fea000383ffff */
.L_x_4071:
[----:B-1----:R-:W-:-:S04]  /*10000*/  MOV R4, UR39 ;  /* 0x0000002700047c02 */ /* 0x002fc80008000f00 */
[----:B------:R1:W2:Y:S03]  /*10010*/  SYNCS.PHASECHK.TRANS64.TRYWAIT P1, [R4+URZ+0x28c30], R13 ;  /* 0x028c300d040075a7 */ /* 0x0002a6000802017f */
[----:B--2---:R-:W-:Y:S05]  /*10020*/  @!P1 NANOSLEEP.SYNCS 0x989680 ;  /* 0x009896800000995d */ /* 0x004fea0003900000 */
[----:B------:R-:W2:Y:S02]  /*10030*/  @!P1 SYNCS.PHASECHK.TRANS64 P1, [R4+URZ+0x28c30], R13 ;  /* 0x028c300d040095a7 */ /* 0x000ea4000802007f */
[----:B--2---:R-:W-:Y:S05]  /*10040*/  @!P1 BRA `(.L_x_4071) ;  /* 0xfffffffc00ec9947 */ /* 0x004fea000383ffff */
[----:B------:R-:W-:Y:S05]  /*10050*/  BRA `(.L_x_4070) ;  /* 0xffffff3400f87947 */ /* 0x000fea000383ffff */
.L_x_4076:
[----:B--2---:R-:W-:-:S04]  /*10060*/  IMAD.U32 R14, RZ, RZ, UR39 ;  /* 0x00000027ff0e7e24 */ /* 0x004fc8000f8e00ff */
[----:B------:R2:W3:Y:S03]  /*10070*/  SYNCS.PHASECHK.TRANS64.TRYWAIT P1, [R14+URZ+0x28c50], R13 ;  /* 0x028c500d0e0075a7 */ /* 0x0004e6000802017f */
[----:B---3--:R-:W-:Y:S05]  /*10080*/  @!P1 NANOSLEEP.SYNCS 0x989680 ;  /* 0x009896800000995d */ /* 0x008fea0003900000 */
[----:B------:R-:W3:Y:S02]  /*10090*/  @!P1 SYNCS.PHASECHK.TRANS64 P1, [R14+URZ+0x28c50], R13 ;  /* 0x028c500d0e0095a7 */ /* 0x000ee4000802007f */
[----:B---3--:R-:W-:Y:S05]  /*100a0*/  @!P1 BRA `(.L_x_4076) ;  /* 0xfffffffc00ec9947 */ /* 0x008fea000383ffff */
[----:B------:R-:W-:Y:S05]  /*100b0*/  BRA `(.L_x_4075) ;  /* 0xffffff5000207947 */ /* 0x000fea000383ffff */
.L_x_4082:
[----:B--2---:R-:W-:-:S04]  /*100c0*/  MOV R4, UR27 ;  /* 0x0000001b00047c02 */ /* 0x004fc80008000f00 */
[----:B------:R2:W3:Y:S03]  /*100d0*/  SYNCS.PHASECHK.TRANS64.TRYWAIT P1, [R4+URZ+0x28c30], R13 ;  /* 0x028c300d040075a7 */ /* 0x0004e6000802017f */
[----:B---3--:R-:W-:Y:S05]  /*100e0*/  @!P1 NANOSLEEP.SYNCS 0x989680 ;  /* 0x009896800000995d */ /* 0x008fea0003900000 */
[----:B------:R-:W3:Y:S02]  /*100f0*/  @!P1 SYNCS.PHASECHK.TRANS64 P1, [R4+URZ+0x28c30], R13 ;  /* 0x028c300d040095a7 */ /* 0x000ee4000802007f */
[----:B---3--:R-:W-:Y:S05]  /*10100*/  @!P1 BRA `(.L_x_4082) ;  /* 0xfffffffc00ec9947 */ /* 0x008fea000383ffff */
[----:B------:R-:W-:Y:S05]  /*10110*/  BRA `(.L_x_4081) ;  /* 0xffffff5400587947 */ /* 0x000fea000383ffff */
.L_x_4087:
[----:B-1----:R-:W-:-:S04]  /*10120*/  IMAD.U32 R14, RZ, RZ, UR27 ;  /* 0x0000001bff0e7e24 */ /* 0x002fc8000f8e00ff */
[----:B------:R1:W2:Y:S03]  /*10130*/  SYNCS.PHASECHK.TRANS64.TRYWAIT P1, [R14+URZ+0x28c50], R13 ;  /* 0x028c500d0e0075a7 */ /* 0x0002a6000802017f */
[----:B--2---:R-:W-:Y:S05]  /*10140*/  @!P1 NANOSLEEP.SYNCS 0x989680 ;  /* 0x009896800000995d */ /* 0x004fea0003900000 */
[----:B------:R-:W2:Y:S02]  /*10150*/  @!P1 SYNCS.PHASECHK.TRANS64 P1, [R14+URZ+0x28c50], R13 ;  /* 0x028c500d0e0095a7 */ /* 0x000ea4000802007f */
[----:B--2---:R-:W-:Y:S05]  /*10160*/  @!P1 BRA `(.L_x_4087) ;  /* 0xfffffffc00ec9947 */ /* 0x004fea000383ffff */
[----:B------:R-:W-:Y:S05]  /*10170*/  BRA `(.L_x_4086) ;  /* 0xffffff7000cc7947 */ /* 0x000fea000383ffff */
.L_x_4094:
[----:B-1----:R-:W-:-:S04]  /*10180*/  MOV R4, UR6 ;  /* 0x0000000600047c02 */ /* 0x002fc80008000f00 */
[----:B------:R1:W2:Y:S03]  /*10190*/  SYNCS.PHASECHK.TRANS64.TRYWAIT P1, [R4+URZ+0x28c30], R11 ;  /* 0x028c300b040075a7 */ /* 0x0002a6000802017f */
[----:B--2---:R-:W-:Y:S05]  /*101a0*/  @!P1 NANOSLEEP.SYNCS 0x989680 ;  /* 0x009896800000995d */ /* 0x004fea0003900000 */
[----:B------:R-:W2:Y:S02]  /*101b0*/  @!P1 SYNCS.PHASECHK.TRANS64 P1, [R4+URZ+0x28c30], R11 ;  /* 0x028c300b040095a7 */ /* 0x000ea4000802007f */
[----:B--2---:R-:W-:Y:S05]  /*101c0*/  @!P1 BRA `(.L_x_4094) ;  /* 0xfffffffc00ec9947 */ /* 0x004fea000383ffff */
[----:B------:R-:W-:Y:S05]  /*101d0*/  BRA `(.L_x_4093) ;  /* 0xffffff7400c47947 */ /* 0x000fea000383ffff */
.L_x_4099:
[----:B-1----:R-:W-:-:S04]  /*101e0*/  IMAD.U32 R12, RZ, RZ, UR6 ;  /* 0x00000006ff0c7e24 */ /* 0x002fc8000f8e00ff */
[----:B------:R1:W3:Y:S03]  /*101f0*/  SYNCS.PHASECHK.TRANS64.TRYWAIT P1, [R12+URZ+0x28c50], R11 ;  /* 0x028c500b0c0075a7 */ /* 0x0002e6000802017f */
[----:B---3--:R-:W-:Y:S05]  /*10200*/  @!P1 NANOSLEEP.SYNCS 0x989680 ;  /* 0x009896800000995d */ /* 0x008fea0003900000 */
[----:B------:R-:W3:Y:S02]  /*10210*/  @!P1 SYNCS.PHASECHK.TRANS64 P1, [R12+URZ+0x28c50], R11 ;  /* 0x028c500b0c0095a7 */ /* 0x000ee4000802007f */
[----:B---3--:R-:W-:Y:S05]  /*10220*/  @!P1 BRA `(.L_x_4099) ;  /* 0xfffffffc00ec9947 */ /* 0x008fea000383ffff */
[----:B------:R-:W-:Y:S05]  /*10230*/  BRA `(.L_x_4098) ;  /* 0xffffff8c00dc7947 */ /* 0x000fea000383ffff */
.L_x_4113:
[----:B------:R-:W-:Y:S01]  /*10240*/  MOV R13, R23 ;  /* 0x00000017000d7202 */ /* 0x000fe20000000f00 */
[----:B------:R-:W-:Y:S01]  /*10250*/  IMAD.MOV.U32 R12, RZ, RZ, RZ ;  /* 0x000000ffff0c7224 */ /* 0x000fe200078e00ff */
[----:B------:R-:W-:Y:S01]  /*10260*/  MOV R11, 0x1f ;  /* 0x0000001f000b7802 */ /* 0x000fe20000000f00 */
[----:B------:R-:W-:-:S07]  /*10270*/  IMAD.MOV.U32 R15, RZ, RZ, -0x1 ;  /* 0xffffffffff0f7424 */ /* 0x000fce00078e00ff */
[----:B------:R-:W-:Y:S05]  /*10280*/  WARPSYNC.COLLECTIVE R15, `(.L_x_4154) ;  /* 0x000000000f087348 */ /* 0x000fea0003c00000 */
[----:B------:R0:W1:Y:S02]  /*10290*/  SHFL.IDX P6, R14, R13, R12, R11 ;  /* 0x0000000c0d0e7389 */ /* 0x00006400000c000b */
[----:B01----:R-:W-:Y:S01]  /*102a0*/  ENDCOLLECTIVE ;  /* 0x000000000000791b */ /* 0x003fe20003800000 */
.L_x_4154:
[----:B------:R-:W-:Y:S05]  /*102b0*/  BRA `(.L_x_4155) ;  /* 0xffffffd000f07947 */ /* 0x000fea000383ffff */
.L_x_4115:
[----:B0-----:R-:W-:-:S04]  /*102c0*/  MOV R3, UR45 ;  /* 0x0000002d00037c02 */ /* 0x001fc80008000f00 */
[----:B------:R0:W1:Y:S03]  /*102d0*/  SYNCS.PHASECHK.TRANS64.TRYWAIT P0, [R3+URZ+0x28c40], R0 ;  /* 0x028c4000030075a7 */ /* 0x000066000800017f */
[----:B-1----:R-:W-:Y:S05]  /*102e0*/  @!P0 NANOSLEEP.SYNCS 0x989680 ;  /* 0x009896800000895d */ /* 0x002fea0003900000 */
[----:B------:R-:W1:Y:S02]  /*102f0*/  @!P0 SYNCS.PHASECHK.TRANS64 P0, [R3+URZ+0x28c40], R0 ;  /* 0x028c4000030085a7 */ /* 0x000e64000800007f */
[----:B-1----:R-:W-:Y:S05]  /*10300*/  @!P0 BRA `(.L_x_4115) ;  /* 0xfffffffc00ec8947 */ /* 0x002fea000383ffff */
[----:B------:R-:W-:Y:S05]  /*10310*/  BRA `(.L_x_4156) ;  /* 0xffffffd400207947 */ /* 0x000fea000383ffff */
.L_x_4116:
[----:B------:R-:W-:Y:S01]  /*10320*/  BSSY B0, `(.L_x_4157) ;  /* 0x0000008000007945 */ /* 0x000fe20003800000 */
[----:B------:R-:W-:Y:S01]  /*10330*/  IMAD.MOV.U32 R13, RZ, RZ, R5 ;  /* 0x000000ffff0d7224 */ /* 0x000fe200078e0005 */
[----:B------:R-:W-:Y:S01]  /*10340*/  MOV R12, RZ ;  /* 0x000000ff000c7202 */ /* 0x000fe20000000f00 */
[----:B------:R-:W-:Y:S01]  /*10350*/  IMAD.MOV.U32 R11, RZ, RZ, 0x181f ;  /* 0x0000181fff0b7424 */ /* 0x000fe200078e00ff */
[----:B------:R-:W-:-:S07]  /*10360*/  MOV R15, 0xffffffff ;  /* 0xffffffff000f7802 */ /* 0x000fce0000000f00 */
[----:B------:R-:W-:Y:S05]  /*10370*/  WARPSYNC.COLLECTIVE R15, `(.L_x_4158) ;  /* 0x000000000f087348 */ /* 0x000fea0003c00000 */
[----:B------:R0:W1:Y:S02]  /*10380*/  SHFL.IDX P6, R14, R13, R12, R11 ;  /* 0x0000000c0d0e7389 */ /* 0x00006400000c000b */
[----:B01----:R-:W-:Y:S01]  /*10390*/  ENDCOLLECTIVE ;  /* 0x000000000000791b */ /* 0x003fe20003800000 */
.L_x_4158:
[----:B------:R-:W-:Y:S05]  /*103a0*/  BSYNC B0 ;  /* 0x0000000000007941 */ /* 0x000fea0003800000 */
.L_x_4157:
[----:B------:R-:W-:Y:S01]  /*103b0*/  MOV R13, R0 ;  /* 0x00000000000d7202 */ /* 0x000fe20000000f00 */
[----:B------:R-:W-:Y:S01]  /*103c0*/  IMAD.MOV.U32 R12, RZ, RZ, RZ ;  /* 0x000000ffff0c7224 */ /* 0x000fe200078e00ff */
[----:B------:R-:W-:Y:S01]  /*103d0*/  MOV R11, 0x181f ;  /* 0x0000181f000b7802 */ /* 0x000fe20000000f00 */
[----:B------:R-:W-:Y:S01]  /*103e0*/  IMAD.MOV.U32 R15, RZ, RZ, -0x1 ;  /* 0xffffffffff0f7424 */ /* 0x000fe200078e00ff */
[----:B------:R-:W-:Y:S01]  /*103f0*/  @P0 LEA R7, R30, UR45, 0x1 ;  /* 0x0000002d1e070c11 */ /* 0x000fe2000f8e08ff */
[----:B------:R-:W-:-:S07]  /*10400*/  IMAD.MOV.U32 R2, RZ, RZ, R14 ;  /* 0x000000ffff027224 */ /* 0x000fce00078e000e */
[----:B------:R-:W-:Y:S05]  /*10410*/  WARPSYNC.COLLECTIVE R15, `(.L_x_4159) ;  /* 0x000000000f087348 */ /* 0x000fea0003c00000 */
[----:B------:R0:W1:Y:S02]  /*10420*/  SHFL.IDX P6, R14, R13, R12, R11 ;  /* 0x0000000c0d0e7389 */ /* 0x00006400000c000b */
[----:B01----:R-:W-:Y:S01]  /*10430*/  ENDCOLLECTIVE ;  /* 0x000000000000791b */ /* 0x003fe20003800000 */
.L_x_4159:
[----:B------:R-:W-:Y:S01]  /*10440*/  MOV R13, R5 ;  /* 0x00000005000d7202 */ /* 0x000fe20000000f00 */
[----:B------:R-:W-:Y:S01]  /*10450*/  IMAD.MOV.U32 R12, RZ, RZ, 0x1 ;  /* 0x00000001ff0c7424 */ /* 0x000fe200078e00ff */
[----:B------:R-:W-:-:S04]  /*10460*/  @P0 LEA R14, P1, R22, R14, 0x1 ;  /* 0x0000000e160e0211 */ /* 0x000fc800078208ff */
[----:B------:R-:W-:Y:S01]  /*10470*/  @P0 IADD3.X R3, RZ, R2, RZ, P1, !PT ;  /* 0x00000002ff030210 */ /* 0x000fe20000ffe4ff */
[----:B------:R-:W-:-:S08]  /*10480*/  @P0 IMAD.MOV.U32 R2, RZ, RZ, R14 ;  /* 0x000000ffff020224 */ /* 0x000fd000078e000e */
[----:B------:R-:W-:Y:S05]  /*10490*/  WARPSYNC.COLLECTIVE R15, `(.L_x_4160) ;  /* 0x000000000f087348 */ /* 0x000fea0003c00000 */
[----:B------:R0:W1:Y:S02]  /*104a0*/  SHFL.IDX P6, R14, R13, R12, R11 ;  /* 0x0000000c0d0e7389 */ /* 0x00006400000c000b */
[----:B01----:R-:W-:Y:S01]  /*104b0*/  ENDCOLLECTIVE ;  /* 0x000000000000791b */ /* 0x003fe20003800000 */
.L_x_4160:
        /* <DEDUP_REMOVED lines=11> */
.L_x_4161:
[----:B------:R-:W-:Y:S01]  /*10570*/  IMAD.MOV.U32 R13, RZ, RZ, R5 ;  /* 0x000000ffff0d7224 */ /* 0x000fe200078e0005 */
[----:B------:R-:W-:Y:S02]  /*10580*/  MOV R12, 0x2 ;  /* 0x00000002000c7802 */ /* 0x000fe40000000f00 */
[----:B------:R-:W-:-:S13]  /*10590*/  @P0 LEA R2, P1, R22, R14, 0x1 ;  /* 0x0000000e16020211 */ /* 0x000fda00078208ff */
[----:B------:R-:W-:Y:S05]  /*105a0*/  WARPSYNC.COLLECTIVE R15, `(.L_x_4162) ;  /* 0x000000000f087348 */ /* 0x000fea0003c00000 */
[----:B------:R0:W1:Y:S02]  /*105b0*/  SHFL.IDX P6, R14, R13, R12, R11 ;  /* 0x0000000c0d0e7389 */ /* 0x00006400000c000b */
[----:B01----:R-:W-:Y:S01]  /*105c0*/  ENDCOLLECTIVE ;  /* 0x000000000000791b */ /* 0x003fe20003800000 */
.L_x_4162:
[----:B------:R-:W-:-:S05]  /*105d0*/  @P0 IADD3.X R3, RZ, R4, RZ, P1, !PT ;  /* 0x00000004ff030210 */ /* 0x000fca0000ffe4ff */
        /* <DEDUP_REMOVED lines=11> */
.L_x_4163:
[----:B------:R-:W-:Y:S01]  /*10690*/  MOV R13, R5 ;  /* 0x00000005000d7202 */ /* 0x000fe20000000f00 */
[----:B------:R-:W-:Y:S01]  /*106a0*/  IMAD.MOV.U32 R12, RZ, RZ, 0x3 ;  /* 0x00000003ff0c7424 */ /* 0x000fe200078e00ff */
[----:B------:R-:W-:-:S13]  /*106b0*/  @P0 LEA R2, P1, R22, R14, 0x1 ;  /* 0x0000000e16020211 */ /* 0x000fda00078208ff */
[----:B------:R-:W-:Y:S05]  /*106c0*/  WARPSYNC.COLLECTIVE R15, `(.L_x_4164) ;  /* 0x000000000f087348 */ /* 0x000fea0003c00000 */
[----:B------:R0:W1:Y:S02]  /*106d0*/  SHFL.IDX P6, R14, R13, R12, R11 ;  /* 0x0000000c0d0e7389 */ /* 0x00006400000c000b */
[----:B01----:R-:W-:Y:S01]  /*106e0*/  ENDCOLLECTIVE ;  /* 0x000000000000791b */ /* 0x003fe20003800000 */
.L_x_4164:
[----:B------:R-:W-:-:S05]  /*106f0*/  @P0 IMAD.X R3, RZ, RZ, R4, P1 ;  /* 0x000000ffff030224 */ /* 0x000fca00008e0604 */
        /* <DEDUP_REMOVED lines=9> */
.L_x_4165:
[----:B------:R-:W-:Y:S05]  /*10790*/  BRA `(.L_x_4166) ;  /* 0xffffffd000e47947 */ /* 0x000fea000383ffff */
.L_x_4119:
[----:B------:R-:W-:Y:S01]  /*107a0*/  MOV R13, R5 ;  /* 0x00000005000d7202 */ /* 0x000fe20000000f00 */
[----:B------:R-:W-:Y:S01]  /*107b0*/  IMAD.MOV.U32 R12, RZ, RZ, RZ ;  /* 0x000000ffff0c7224 */ /* 0x000fe200078e00ff */
[----:B------:R-:W-:Y:S01]  /*107c0*/  MOV R11, 0x181f ;  /* 0x0000181f000b7802 */ /* 0x000fe20000000f00 */
[----:B------:R-:W-:Y:S01]  /*107d0*/  IMAD.MOV.U32 R15, RZ, RZ, -0x1 ;  /* 0xffffffffff0f7424 */ /* 0x000fe200078e00ff */
[----:B------:R-:W-:-:S07]  /*107e0*/  MOV R6, UR46 ;  /* 0x0000002e00067c02 */ /* 0x000fce0008000f00 */
[----:B------:R-:W-:Y:S05]  /*107f0*/  WARPSYNC.COLLECTIVE R15, `(.L_x_4167) ;  /* 0x000000000f087348 */ /* 0x000fea0003c00000 */
[----:B------:R0:W1:Y:S02]  /*10800*/  SHFL.IDX P6, R14, R13, R12, R11 ;  /* 0x0000000c0d0e7389 */ /* 0x00006400000c000b */
[----:B01----:R-:W-:Y:S01]  /*10810*/  ENDCOLLECTIVE ;  /* 0x000000000000791b */ /* 0x003fe20003800000 */
.L_x_4167:
[----:B------:R-:W-:Y:S02]  /*10820*/  IMAD R7, R6, 0x40, R35 ;  /* 0x0000004006077824 */ /* 0x000fe400078e0223 */
[----:B------:R-:W-:Y:S01]  /*10830*/  IMAD.MOV.U32 R13, RZ, RZ, R4 ;  /* 0x000000ffff0d7224 */ /* 0x000fe200078e0004 */
[----:B------:R-:W-:-:S07]  /*10840*/  MOV R2, R14 ;  /* 0x0000000e00027202 */ /* 0x000fce0000000f00 */
[----:B------:R-:W-:Y:S05]  /*10850*/  WARPSYNC.COLLECTIVE R15, `(.L_x_4168) ;  /* 0x000000000f087348 */ /* 0x000fea0003c00000 */
[----:B------:R0:W1:Y:S02]  /*10860*/  SHFL.IDX P6, R14, R13, R12, R11 ;  /* 0x0000000c0d0e7389 */ /* 0x00006400000c000b */
[----:B01----:R-:W-:Y:S01]  /*10870*/  ENDCOLLECTIVE ;  /* 0x000000000000791b */ /* 0x003fe20003800000 */
.L_x_4168:
[----:B------:R-:W-:Y:S02]  /*10880*/  ULDC UR4, c[0x0][0x288] ;  /* 0x0000a20000047ab9 */ /* 0x000fe40000000800 */
[----:B------:R-:W-:-:S05]  /*10890*/  IMAD R0, R0, UR4, RZ ;  /* 0x0000000400007c24 */ /* 0x000fca000f8e02ff */
[C---:B------:R-:W-:Y:S02]  /*108a0*/  ISETP.GE.AND P0, PT, R7.reuse, R0, PT ;  /* 0x000000000700720c */ /* 0x040fe40003f06270 */
[----:B------:R-:W-:Y:S01]  /*108b0*/  IADD3 R11, R7, 0x10, RZ ;  /* 0x00000010070b7810 */ /* 0x000fe20007ffe0ff */
[----:B------:R-:W-:Y:S01]  /*108c0*/  IMAD.MOV.U32 R13, RZ, RZ, R5 ;  /* 0x000000ffff0d7224 */ /* 0x000fe200078e0005 */
[----:B------:R-:W-:-:S09]  /*108d0*/  MOV R12, 0x1 ;  /* 0x00000001000c7802 */ /* 0x000fd20000000f00 */
        /* <DEDUP_REMOVED lines=13> */
.L_x_4169:
[----:B------:R-:W-:Y:S01]  /*109b0*/  VIADD R9, R7, 0x20 ;  /* 0x0000002007097836 */ /* 0x000fe20000000000 */
[----:B------:R-:W-:Y:S01]  /*109c0*/  @!P0 LEA R21, R30, UR45, 0x1 ;  /* 0x0000002d1e158c11 */ /* 0x000fe2000f8e08ff */
[----:B------:R-:W-:Y:S01]  /*109d0*/  IMAD.MOV.U32 R13, RZ, RZ, R4 ;  /* 0x000000ffff0d7224 */ /* 0x000fe200078e0004 */
[----:B------:R-:W-:-:S07]  /*109e0*/  MOV R6, R14 ;  /* 0x0000000e00067202 */ /* 0x000fce0000000f00 */
[----:B------:R-:W-:Y:S05]  /*109f0*/  WARPSYNC.COLLECTIVE R15, `(.L_x_4170) ;  /* 0x000000000f087348 */ /* 0x000fea0003c00000 */
[----:B------:R0:W1:Y:S02]  /*10a00*/  SHFL.IDX P6, R14, R13, R12, R11 ;  /* 0x0000000c0d0e7389 */ /* 0x00006400000c000b */
[----:B01----:R-:W-:Y:S01]  /*10a10*/  ENDCOLLECTIVE ;  /* 0x000000000000791b */ /* 0x003fe20003800000 */
.L_x_4170:
[----:B------:R-:W-:Y:S01]  /*10a20*/  MOV R13, R5 ;  /* 0x00000005000d7202 */ /* 0x000fe20000000f00 */
[----:B------:R-:W-:Y:S01]  /*10a30*/  IMAD.MOV.U32 R12, RZ, RZ, 0x2 ;  /* 0x00000002ff0c7424 */ /* 0x000fe200078e00ff */
[----:B------:R-:W-:-:S13]  /*10a40*/  @!P0 LEA R2, P2, R22, R14, 0x1 ;  /* 0x0000000e16028211 */ /* 0x000fda00078408ff */
[----:B------:R-:W-:Y:S05]  /*10a50*/  WARPSYNC.COLLECTIVE R15, `(.L_x_4171) ;  /* 0x000000000f087348 */ /* 0x000fea0003c00000 */
[----:B------:R0:W1:Y:S02]  /*10a60*/  SHFL.IDX P6, R14, R13, R12, R11 ;  /* 0x0000000c0d0e7389 */ /* 0x00006400000c000b */
[----:B01----:R-:W-:Y:S01]  /*10a70*/  ENDCOLLECTIVE ;  /* 0x000000000000791b */ /* 0x003fe20003800000 */
.L_x_4171:
[----:B------:R-:W-:-:S05]  /*10a80*/  @!P0 IADD3.X R3, RZ, R6, RZ, P2, !PT ;  /* 0x00000006ff038210 */ /* 0x000fca00017fe4ff */
        /* <DEDUP_REMOVED lines=11> */
.L_x_4172:
[----:B------:R-:W-:Y:S01]  /*10b40*/  IMAD.MOV.U32 R13, RZ, RZ, R5 ;  /* 0x000000ffff0d7224 */ /* 0x000fe200078e0005 */
[----:B------:R-:W-:Y:S02]  /*10b50*/  MOV R12, 0x3 ;  /* 0x00000003000c7802 */ /* 0x000fe40000000f00 */
[----:B------:R-:W-:-:S13]  /*10b60*/  @!P0 LEA R2, P2, R22, R14, 0x1 ;  /* 0x0000000e16028211 */ /* 0x000fda00078408ff */
[----:B------:R-:W-:Y:S05]  /*10b70*/  WARPSYNC.COLLECTIVE R15, `(.L_x_4173) ;  /* 0x000000000f087348 */ /* 0x000fea0003c00000 */
[----:B------:R0:W1:Y:S02]  /*10b80*/  SHFL.IDX P6, R14, R13, R12, R11 ;  /* 0x0000000c0d0e7389 */ /* 0x00006400000c000b */
[----:B01----:R-:W-:Y:S01]  /*10b90*/  ENDCOLLECTIVE ;  /* 0x000000000000791b */ /* 0x003fe20003800000 */
.L_x_4173:
[----:B------:R-:W-:-:S05]  /*10ba0*/  @!P0 IADD3.X R3, RZ, R6, RZ, P2, !PT ;  /* 0x00000006ff038210 */ /* 0x000fca00017fe4ff */
        /* <DEDUP_REMOVED lines=9> */
.L_x_4174:
[----:B------:R-:W-:Y:S05]  /*10c40*/  BRA `(.L_x_4175) ;  /* 0xffffffd4008c7947 */ /* 0x000fea000383ffff */
.L_x_4120:
[----:B0-----:R-:W-:-:S04]  /*10c50*/  IMAD.U32 R3, RZ, RZ, UR45 ;  /* 0x0000002dff037e24 */ /* 0x001fc8000f8e00ff */
[----:B------:R0:W1:Y:S03]  /*10c60*/  SYNCS.PHASECHK.TRANS64.TRYWAIT P0, [R3+URZ+0x28c20], R0 ;  /* 0x028c2000030075a7 */ /* 0x000066000800017f */
[----:B-1----:R-:W-:Y:S05]  /*10c70*/  @!P0 NANOSLEEP.SYNCS 0x989680 ;  /* 0x009896800000895d */ /* 0x002fea0003900000 */
[----:B------:R-:W1:Y:S02]  /*10c80*/  @!P0 SYNCS.PHASECHK.TRANS64 P0, [R3+URZ+0x28c20], R0 ;  /* 0x028c2000030085a7 */ /* 0x000e64000800007f */
[----:B-1----:R-:W-:Y:S05]  /*10c90*/  @!P0 BRA `(.L_x_4120) ;  /* 0xfffffffc00ec8947 */ /* 0x002fea000383ffff */
[----:B------:R-:W-:Y:S05]  /*10ca0*/  BRA `(.L_x_4176) ;  /* 0xffffffd400bc7947 */ /* 0x000fea000383ffff */
.L_x_4122:
[----:B0-----:R-:W-:-:S04]  /*10cb0*/  MOV R3, UR45 ;  /* 0x0000002d00037c02 */ /* 0x001fc80008000f00 */
[----:B------:R0:W1:Y:S03]  /*10cc0*/  SYNCS.PHASECHK.TRANS64.TRYWAIT P0, [R3+URZ+0x28c60], R0 ;  /* 0x028c6000030075a7 */ /* 0x000066000800017f */
[----:B-1----:R-:W-:Y:S05]  /*10cd0*/  @!P0 NANOSLEEP.SYNCS 0x989680 ;  /* 0x009896800000895d */ /* 0x002fea0003900000 */
[----:B------:R-:W1:Y:S02]  /*10ce0*/  @!P0 SYNCS.PHASECHK.TRANS64 P0, [R3+URZ+0x28c60], R0 ;  /* 0x028c6000030085a7 */ /* 0x000e64000800007f */
[----:B-1----:R-:W-:Y:S05]  /*10cf0*/  @!P0 BRA `(.L_x_4122) ;  /* 0xfffffffc00ec8947 */ /* 0x002fea000383ffff */
[----:B------:R-:W-:Y:S05]  /*10d00*/  BRA `(.L_x_4177) ;  /* 0xffffffd400b87947 */ /* 0x000fea000383ffff */
.L_x_4123:
        /* <DEDUP_REMOVED lines=8> */
.L_x_4179:
[----:B------:R-:W-:Y:S05]  /*10d90*/  BSYNC B0 ;  /* 0x0000000000007941 */ /* 0x000fea0003800000 */
.L_x_4178:
[----:B------:R-:W-:Y:S01]  /*10da0*/  MOV R13, R0 ;  /* 0x00000000000d7202 */ /* 0x000fe20000000f00 */
[----:B------:R-:W-:Y:S01]  /*10db0*/  IMAD.MOV.U32 R12, RZ, RZ, RZ ;  /* 0x000000ffff0c7224 */ /* 0x000fe200078e00ff */
[----:B------:R-:W-:Y:S01]  /*10dc0*/  MOV R11, 0x181f ;  /* 0x0000181f000b7802 */ /* 0x000fe20000000f00 */
[----:B------:R-:W-:Y:S01]  /*10dd0*/  IMAD.MOV.U32 R15, RZ, RZ, -0x1 ;  /* 0xffffffffff0f7424 */ /* 0x000fe200078e00ff */
[----:B------:R-:W-:Y:S01]  /*10de0*/  SHF.L.U32 R8, R22, 0x1, RZ ;  /* 0x0000000116087819 */ /* 0x000fe200000006ff */
[----:B------:R-:W-:Y:S01]  /*10df0*/  IMAD.MOV.U32 R3, RZ, RZ, R14 ;  /* 0x000000ffff037224 */ /* 0x000fe200078e000e */
[----:B------:R-:W-:-:S07]  /*10e00*/  LOP3.LUT R4, R17, 0x1, RZ, 0xc0, !PT ;  /* 0x0000000111047812 */ /* 0x000fce00078ec0ff */
[----:B------:R-:W-:Y:S05]  /*10e10*/  WARPSYNC.COLLECTIVE R15, `(.L_x_4180) ;  /* 0x000000000f087348 */ /* 0x000fea0003c00000 */
[----:B------:R0:W1:Y:S02]  /*10e20*/  SHFL.IDX P6, R14, R13, R12, R11 ;  /* 0x0000000c0d0e7389 */ /* 0x00006400000c000b */
[----:B01----:R-:W-:Y:S01]  /*10e30*/  ENDCOLLECTIVE ;  /* 0x000000000000791b */ /* 0x003fe20003800000 */
.L_x_4180:
[----:B------:R-:W-:Y:S02]  /*10e40*/  LEA R7, R30, UR45, 0x1 ;  /* 0x0000002d1e077c11 */ /* 0x000fe4000f8e08ff */
[----:B------:R-:W-:Y:S02]  /*10e50*/  ISETP.NE.U32.AND P1, PT, R4, 0x1, PT ;  /* 0x000000010400780c */ /* 0x000fe40003f25070 */
[C---:B------:R-:W-:Y:S02]  /*10e60*/  LOP3.LUT P5, RZ, R17.reuse, 0x2, RZ, 0xc0, !PT ;  /* 0x0000000211ff7812 */ /* 0x040fe400078ac0ff */
[C---:B------:R-:W-:Y:S02]  /*10e70*/  LOP3.LUT P4, RZ, R17.reuse, 0x4, RZ, 0xc0, !PT ;  /* 0x0000000411ff7812 */ /* 0x040fe4000788c0ff */
[C---:B------:R-:W-:Y:S02]  /*10e80*/  LOP3.LUT P3, RZ, R17.reuse, 0x8, RZ, 0xc0, !PT ;  /* 0x0000000811ff7812 */ /* 0x040fe4000786c0ff */
[----:B------:R-:W-:-:S02]  /*10e90*/  LOP3.LUT P2, RZ, R17, 0x10, RZ, 0xc0, !PT ;  /* 0x0000001011ff7812 */ /* 0x000fc4000784c0ff */
[----:B------:R-:W-:Y:S01]  /*10ea0*/  LOP3.LUT R16, R16, 0xfffffeff, RZ, 0xc0, !PT ;  /* 0xfffffeff10107812 */ /* 0x000fe200078ec0ff */
[----:B------:R-:W-:Y:S01]  /*10eb0*/  IMAD.MOV.U32 R12, RZ, RZ, 0x1 ;  /* 0x00000001ff0c7424 */ /* 0x000fe200078e00ff */
[----:B------:R-:W-:Y:S02]  /*10ec0*/  PRMT R4, R17, 0x8880, RZ ;  /* 0x0000888011047816 */ /* 0x000fe400000000ff */
        /* <DEDUP_REMOVED lines=24> */
[----:B------:R-:W-:Y:S02]  /*11050*/  ISETP.GT.AND P6, PT, R4, -0x1, PT ;  /* 0xffffffff0400780c */ /* 0x000fe40003fc4270 */
[----:B------:R-:W-:-:S11]  /*11060*/  MOV R4, RZ ;  /* 0x000000ff00047202 */ /* 0x000fd60000000f00 */
[----:B------:R-:W-:Y:S02]  /*11070*/  @P6 LOP3.LUT R16, R16, 0x200, RZ, 0xfc, !PT ;  /* 0x0000020010106812 */ /* 0x000fe400078efcff */
[----:B------:R-:W-:-:S13]  /*11080*/  ISETP.LT.OR P6, PT, R18, 0x1, P6 ;  /* 0x000000011200780c */ /* 0x000fda00037c1670 */
[----:B------:R0:W-:Y:S02]  /*11090*/  LDGSTS.E.BYPASS.LTC128B.128 [R7+0xe400], desc[UR36][R2.64+0x380], !P6 ;  /* 0x0e40038002077fae */ /* 0x0001e4000f101d64 */
[----:B0-----:R-:W-:Y:S05]  /*110a0*/  WARPSYNC.COLLECTIVE R15, `(.L_x_4181) ;  /* 0x000000000f087348 */ /* 0x001fea0003c00000 */
[----:B------:R1:W2:Y:S02]  /*110b0*/  SHFL.IDX P6, R14, R13, R12, R11 ;  /* 0x0000000c0d0e7389 */ /* 0x0002a400000c000b */
[----:B012---:R-:W-:Y:S01]  /*110c0*/  ENDCOLLECTIVE ;  /* 0x000000000000791b */ /* 0x007fe20003800000 */
.L_x_4181:
[----:B------:R-:W-:Y:S01]  /*110d0*/  IMAD.MOV.U32 R13, RZ, RZ, R0 ;  /* 0x000000ffff0d7224 */ /* 0x000fe200078e0000 */
[----:B------:R-:W-:-:S07]  /*110e0*/  MOV R5, R14 ;  /* 0x0000000e00057202 */ /* 0x000fce0000000f00 */
[----:B------:R-:W-:Y:S05]  /*110f0*/  WARPSYNC.COLLECTIVE R15, `(.L_x_4182) ;  /* 0x000000000f087348 */ /* 0x000fea0003c00000 */
[----:B------:R0:W1:Y:S02]  /*11100*/  SHFL.IDX P6, R14, R13, R12, R11 ;  /* 0x0000000c0d0e7389 */ /* 0x00006400000c000b */
[----:B01----:R-:W-:Y:S01]  /*11110*/  ENDCOLLECTIVE ;  /* 0x000000000000791b */ /* 0x003fe20003800000 */
.L_x_4182:
[----:B------:R-:W-:Y:S01]  /*11120*/  IMAD.MOV.U32 R13, RZ, RZ, R6 ;  /* 0x000000ffff0d7224 */ /* 0x000fe200078e0006 */
[----:B------:R-:W-:Y:S02]  /*11130*/  MOV R12, 0x2 ;  /* 0x00000002000c7802 */ /* 0x000fe40000000f00 */
        /* <DEDUP_REMOVED lines=26> */
.L_x_4183:
[----:B------:R-:W-:Y:S01]  /*112e0*/  MOV R13, R0 ;  /* 0x00000000000d7202 */ /* 0x000fe20000000f00 */
[----:B------:R-:W-:-:S07]  /*112f0*/  IMAD.MOV.U32 R9, RZ, RZ, R14 ;  /* 0x000000ffff097224 */ /* 0x000fce00078e000e */
[----:B------:R-:W-:Y:S05]  /*11300*/  WARPSYNC.COLLECTIVE R15, `(.L_x_4184) ;  /* 0x000000000f087348 */ /* 0x000fea0003c00000 */
[----:B------:R0:W1:Y:S02]  /*11310*/  SHFL.IDX P6, R14, R13, R12, R11 ;  /* 0x0000000c0d0e7389 */ /* 0x00006400000c000b */
[----:B01----:R-:W-:Y:S01]  /*11320*/  ENDCOLLECTIVE ;  /* 0x000000000000791b */ /* 0x003fe20003800000 */
.L_x_4184:
        /* <DEDUP_REMOVED lines=28> */
.L_x_4185:
[----:B------:R-:W-:Y:S01]  /*114f0*/  IMAD.MOV.U32 R13, RZ, RZ, R0 ;  /* 0x000000ffff0d7224 */ /* 0x000fe200078e0000 */
[----:B------:R-:W-:-:S07]  /*11500*/  MOV R6, R14 ;  /* 0x0000000e00067202 */ /* 0x000fce0000000f00 */
[----:B------:R-:W-:Y:S05]  /*11510*/  WARPSYNC.COLLECTIVE R15, `(.L_x_4186) ;  /* 0x000000000f087348 */ /* 0x000fea0003c00000 */
[----:B------:R0:W1:Y:S02]  /*11520*/  SHFL.IDX P6, R14, R13, R12, R11 ;  /* 0x0000000c0d0e7389 */ /* 0x00006400000c000b */
[----:B01----:R-:W-:Y:S01]  /*11530*/  ENDCOLLECTIVE ;  /* 0x000000000000791b */ /* 0x003fe20003800000 */
.L_x_4186:
[----:B------:R-:W-:Y:S05]  /*11540*/  BRA `(.L_x_4187) ;  /* 0xffffffd4004c7947 */ /* 0x000fea000383ffff */
.L_x_4130:
[----:B-1----:R1:W2:Y:S02]  /*11550*/  SYNCS.PHASECHK.TRANS64.TRYWAIT P0, [R10+URZ+0x28c40], R20 ;  /* 0x028c40140a0075a7 */ /* 0x0022a4000800017f */
[----:B--2---:R-:W-:Y:S05]  /*11560*/  @!P0 NANOSLEEP.SYNCS 0x989680 ;  /* 0x009896800000895d */ /* 0x004fea0003900000 */
[----:B------:R-:W2:Y:S02]  /*11570*/  @!P0 SYNCS.PHASECHK.TRANS64 P0, [R10+URZ+0x28c40], R20 ;  /* 0x028c40140a0085a7 */ /* 0x000ea4000800007f */
[----:B--2---:R-:W-:Y:S05]  /*11580*/  @!P0 BRA `(.L_x_4130) ;  /* 0xfffffffc00f08947 */ /* 0x004fea000383ffff */
[----:B------:R-:W-:Y:S05]  /*11590*/  BRA `(.L_x_4188) ;  /* 0xffffffd800847947 */ /* 0x000fea000383ffff */
.L_x_4131:
[----:B------:R-:W-:Y:S01]  /*115a0*/  BSSY B1, `(.L_x_4189) ;  /* 0x0000008000017945 */ /* 0x000fe20003800000 */
[----:B------:R-:W-:Y:S01]  /*115b0*/  IMAD.MOV.U32 R13, RZ, RZ, R29 ;  /* 0x000000ffff0d7224 */ /* 0x000fe200078e001d */
[----:B------:R-:W-:Y:S01]  /*115c0*/  MOV R12, RZ ;  /* 0x000000ff000c7202 */ /* 0x000fe20000000f00 */
[----:B------:R-:W-:Y:S01]  /*115d0*/  IMAD.MOV.U32 R11, RZ, RZ, 0x181f ;  /* 0x0000181fff0b7424 */ /* 0x000fe200078e00ff */
[----:B------:R-:W-:-:S07]  /*115e0*/  MOV R15, 0xffffffff ;  /* 0xffffffff000f7802 */ /* 0x000fce0000000f00 */
[----:B-1----:R-:W-:Y:S05]  /*115f0*/  WARPSYNC.COLLECTIVE R15, `(.L_x_4190) ;  /* 0x000000000f087348 */ /* 0x002fea0003c00000 */
[----:B------:R0:W2:Y:S02]  /*11600*/  SHFL.IDX P6, R14, R13, R12, R11 ;  /* 0x0000000c0d0e7389 */ /* 0x0000a400000c000b */
[----:B012---:R-:W-:Y:S01]  /*11610*/  ENDCOLLECTIVE ;  /* 0x000000000000791b */ /* 0x007fe20003800000 */
.L_x_4190:
[----:B------:R-:W-:Y:S05]  /*11620*/  BSYNC B1 ;  /* 0x0000000000017941 */ /* 0x000fea0003800000 */
.L_x_4189:
[----:B------:R-:W-:Y:S01]  /*11630*/  MOV R13, R26 ;  /* 0x0000001a000d7202 */ /* 0x000fe20000000f00 */
[----:B------:R-:W-:Y:S01]  /*11640*/  IMAD.MOV.U32 R12, RZ, RZ, RZ ;  /* 0x000000ffff0c7224 */ /* 0x000fe200078e00ff */
[----:B------:R-:W-:Y:S01]  /*11650*/  MOV R11, 0x181f ;  /* 0x0000181f000b7802 */ /* 0x000fe20000000f00 */
[----:B------:R-:W-:Y:S01]  /*11660*/  IMAD.MOV.U32 R15, RZ, RZ, -0x1 ;  /* 0xffffffffff0f7424 */ /* 0x000fe200078e00ff */
[----:B------:R-:W-:Y:S01]  /*11670*/  LEA R27, R17, UR45, 0x1 ;  /* 0x0000002d111b7c11 */ /* 0x000fe2000f8e08ff */
[----:B------:R-:W-:-:S07]  /*11680*/  IMAD.MOV.U32 R3, RZ, RZ, R14 ;  /* 0x000000ffff037224 */ /* 0x000fce00078e000e */
[----:B------:R-:W-:Y:S05]  /*11690*/  WARPSYNC.COLLECTIVE R15, `(.L_x_4191) ;  /* 0x000000000f087348 */ /* 0x000fea0003c00000 */
[----:B------:R0:W1:Y:S02]  /*116a0*/  SHFL.IDX P6, R14, R13, R12, R11 ;  /* 0x0000000c0d0e7389 */ /* 0x00006400000c000b */
[----:B01----:R-:W-:Y:S01]  /*116b0*/  ENDCOLLECTIVE ;  /* 0x000000000000791b */ /* 0x003fe20003800000 */
.L_x_4191:
[----:B------:R-:W-:Y:S01]  /*116c0*/  IMAD.MOV.U32 R13, RZ, RZ, R29 ;  /* 0x000000ffff0d7224 */ /* 0x000fe200078e001d */
[----:B------:R-:W-:Y:S02]  /*116d0*/  MOV R12, 0x1 ;  /* 0x00000001000c7802 */ /* 0x000fe40000000f00 */
[----:B------:R-:W-:-:S13]  /*116e0*/  IADD3 R2, P0, R14, R8, RZ ;  /* 0x000000080e027210 */ /* 0x000fda0007f1e0ff */
[----:B------:R-:W-:Y:S05]  /*116f0*/  WARPSYNC.COLLECTIVE R15, `(.L_x_4192) ;  /* 0x000000000f087348 */ /* 0x000fea0003c00000 */
[----:B------:R0:W1:Y:S02]  /*11700*/  SHFL.IDX P6, R14, R13, R12, R11 ;  /* 0x0000000c0d0e7389 */ /* 0x00006400000c000b */
[----:B01----:R-:W-:Y:S01]  /*11710*/  ENDCOLLECTIVE ;  /* 0x000000000000791b */ /* 0x003fe20003800000 */
.L_x_4192:
[----:B------:R-:W-:-:S05]  /*11720*/  IADD3.X R3, RZ, R3, RZ, P0, !PT ;  /* 0x00000003ff037210 */ /* 0x000fca00007fe4ff */
        /* <DEDUP_REMOVED lines=9> */
.L_x_4193:
[----:B------:R-:W-:Y:S01]  /*117c0*/  MOV R13, R29 ;  /* 0x0000001d000d7202 */ /* 0x000fe20000000f00 */
[----:B------:R-:W-:Y:S01]  /*117d0*/  IMAD.MOV.U32 R12, RZ, RZ, 0x2 ;  /* 0x00000002ff0c7424 */ /* 0x000fe200078e00ff */
[----:B------:R-:W-:-:S13]  /*117e0*/  IADD3 R2, P0, R14, R8, RZ ;  /* 0x000000080e027210 */ /* 0x000fda0007f1e0ff */
[----:B------:R-:W-:Y:S05]  /*117f0*/  WARPSYNC.COLLECTIVE R15, `(.L_x_4194) ;  /* 0x000000000f087348 */ /* 0x000fea0003c00000 */
[----:B------:R0:W1:Y:S02]  /*11800*/  SHFL.IDX P6, R14, R13, R12, R11 ;  /* 0x0000000c0d0e7389 */ /* 0x00006400000c000b */
[----:B01----:R-:W-:Y:S01]  /*11810*/  ENDCOLLECTIVE ;  /* 0x000000000000791b */ /* 0x003fe20003800000 */
.L_x_4194:
[----:B------:R-:W-:-:S05]  /*11820*/  IMAD.X R3, RZ, RZ, R3, P0 ;  /* 0x000000ffff037224 */ /* 0x000fca00000e0603 */
        /* <DEDUP_REMOVED lines=9> */
.L_x_4195:
[----:B------:R-:W-:Y:S01]  /*118c0*/  IMAD.MOV.U32 R13, RZ, RZ, R29 ;  /* 0x000000ffff0d7224 */ /* 0x000fe200078e001d */
[----:B------:R-:W-:Y:S02]  /*118d0*/  MOV R12, 0x3 ;  /* 0x00000003000c7802 */ /* 0x000fe40000000f00 */
[----:B------:R-:W-:-:S13]  /*118e0*/  IADD3 R2, P0, R14, R8, RZ ;  /* 0x000000080e027210 */ /* 0x000fda0007f1e0ff */
[----:B------:R-:W-:Y:S05]  /*118f0*/  WARPSYNC.COLLECTIVE R15, `(.L_x_4196) ;  /* 0x000000000f087348 */ /* 0x000fea0003c00000 */
[----:B------:R0:W1:Y:S02]  /*11900*/  SHFL.IDX P6, R14, R13, R12, R11 ;  /* 0x0000000c0d0e7389 */ /* 0x00006400000c000b */
[----:B01----:R-:W-:Y:S01]  /*11910*/  ENDCOLLECTIVE ;  /* 0x000000000000791b */ /* 0x003fe20003800000 */
.L_x_4196:
[----:B------:R-:W-:-:S05]  /*11920*/  IADD3.X R3, RZ, R3, RZ, P0, !PT ;  /* 0x00000003ff037210 */ /* 0x000fca00007fe4ff */
[----:B------:R-:W-:Y:S01]  /*11930*/  @!PT LDS RZ, [RZ] ;  /* 0x00000000fffff984 */ /* 0x000fe20000000800 */
[----:B------:R-:W-:Y:S01]  /*11940*/  @!PT LDS RZ, [RZ] ;  /* 0x00000000fffff984 */ /* 0x000fe20000000800 */
[----:B------:R-:W-:Y:S01]  /*11950*/  @!PT LDS RZ, [RZ] ;  /* 0x00000000fffff984 */ /* 0x000fe20000000800 */
[----:B------:R0:W-:Y:S01]  /*11960*/  LDGSTS.E.BYPASS.LTC128B.128 [R27+0x23400], desc[UR36][R2.64], !P1 ;  /* 0x23400000021b7fae */ /* 0x0001e2000c901d64 */
[----:B------:R-:W-:Y:S01]  /*11970*/  MOV R13, R26 ;  /* 0x0000001a000d7202 */ /* 0x000fe20000000f00 */
[----:B------:R-:W-:-:S07]  /*11980*/  IMAD.MOV.U32 R34, RZ, RZ, R14 ;  /* 0x000000ffff227224 */ /* 0x000fce00078e000e */
[----:B0-----:R-:W-:Y:S05]  /*11990*/  WARPSYNC.COLLECTIVE R15, `(.L_x_4197) ;  /* 0x000000000f087348 */ /* 0x001fea0003c00000 */
[----:B------:R1:W2:Y:S02]  /*119a0*/  SHFL.IDX P6, R14, R13, R12, R11 ;  /* 0x0000000c0d0e7389 */ /* 0x0002a400000c000b */
[----:B012---:R-:W-:Y:S01]  /*119b0*/  ENDCOLLECTIVE ;  /* 0x000000000000791b */ /* 0x007fe20003800000 */
.L_x_4197:
[----:B------:R-:W-:Y:S05]  /*119c0*/  BRA `(.L_x_4198) ;  /* 0xffffffd800387947 */ /* 0x000fea000383ffff */
.L_x_4136:
[----:B---3--:R3:W4:Y:S02]  /*119d0*/  SYNCS.PHASECHK.TRANS64.TRYWAIT P0, [R10+URZ+0x28c60], R20 ;  /* 0x028c60140a0075a7 */ /* 0x008724000800017f */
[----:B----4-:R-:W-:Y:S05]  /*119e0*/  @!P0 NANOSLEEP.SYNCS 0x989680 ;  /* 0x009896800000895d */ /* 0x010fea0003900000 */
[----:B------:R-:W4:Y:S02]  /*119f0*/  @!P0 SYNCS.PHASECHK.TRANS64 P0, [R10+URZ+0x28c60], R20 ;  /* 0x028c60140a0085a7 */ /* 0x000f24000800007f */
[----:B----4-:R-:W-:Y:S05]  /*11a00*/  @!P0 BRA `(.L_x_4136) ;  /* 0xfffffffc00f08947 */ /* 0x010fea000383ffff */
[----:B------:R-:W-:Y:S05]  /*11a10*/  BRA `(.L_x_4199) ;  /* 0xffffffd800847947 */ /* 0x000fea000383ffff */
.L_x_4137:
[----:B------:R-:W-:Y:S01]  /*11a20*/  BSSY B1, `(.L_x_4200) ;  /* 0x0000008000017945 */ /* 0x000fe20003800000 */
[----:B------:R-:W-:Y:S01]  /*11a30*/  IMAD.MOV.U32 R13, RZ, RZ, R19 ;  /* 0x000000ffff0d7224 */ /* 0x000fe200078e0013 */
[----:B------:R-:W-:Y:S01]  /*11a40*/  MOV R12, RZ ;  /* 0x000000ff000c7202 */ /* 0x000fe20000000f00 */
[----:B------:R-:W-:Y:S01]  /*11a50*/  IMAD.MOV.U32 R11, RZ, RZ, 0x181f ;  /* 0x0000181fff0b7424 */ /* 0x000fe200078e00ff */
[----:B------:R-:W-:-:S07]  /*11a60*/  MOV R15, 0xffffffff ;  /* 0xffffffff000f7802 */ /* 0x000fce0000000f00 */
[----:B-123--:R-:W-:Y:S05]  /*11a70*/  WARPSYNC.COLLECTIVE R15, `(.L_x_4201) ;  /* 0x000000000f087348 */ /* 0x00efea0003c00000 */
[----:B------:R0:W4:Y:S02]  /*11a80*/  SHFL.IDX P6, R14, R13, R12, R11 ;  /* 0x0000000c0d0e7389 */ /* 0x00012400000c000b */
[----:B01234-:R-:W-:Y:S01]  /*11a90*/  ENDCOLLECTIVE ;  /* 0x000000000000791b */ /* 0x01ffe20003800000 */
.L_x_4201:
[----:B------:R-:W-:Y:S05]  /*11aa0*/  BSYNC B1 ;  /* 0x0000000000017941 */ /* 0x000fea0003800000 */
.L_x_4200:
        /* <DEDUP_REMOVED lines=10> */
.L_x_4202:
        /* <DEDUP_REMOVED lines=15> */
.L_x_4203:
        /* <DEDUP_REMOVED lines=16> */
.L_x_4204:
        /* <DEDUP_REMOVED lines=18> */
.L_x_4205:
        /* <DEDUP_REMOVED lines=14> */
.L_x_4206:
        /* <DEDUP_REMOVED lines=17> */
.L_x_4207:
        /* <DEDUP_REMOVED lines=13> */
.L_x_4208:
[----:B------:R-:W-:Y:S05]  /*12120*/  BRA `(.L_x_4209) ;  /* 0xffffffd400f87947 */ /* 0x000fea000383ffff */
.L_x_4142:
[----:B0-----:R0:W1:Y:S02]  /*12130*/  SYNCS.PHASECHK.TRANS64.TRYWAIT P0, [R5+URZ+0x28c20], R4 ;  /* 0x028c2004050075a7 */ /* 0x001064000800017f */
[----:B-1----:R-:W-:Y:S05]  /*12140*/  @!P0 NANOSLEEP.SYNCS 0x989680 ;  /* 0x009896800000895d */ /* 0x002fea0003900000 */
[----:B------:R-:W1:Y:S02]  /*12150*/  @!P0 SYNCS.PHASECHK.TRANS64 P0, [R5+URZ+0x28c20], R4 ;  /* 0x028c2004050085a7 */ /* 0x000e64000800007f */
[----:B-1----:R-:W-:Y:S05]  /*12160*/  @!P0 BRA `(.L_x_4142) ;  /* 0xfffffffc00f08947 */ /* 0x002fea000383ffff */
[----:B------:R-:W-:Y:S05]  /*12170*/  BRA `(.L_x_4210) ;  /* 0xffffffd800a47947 */ /* 0x000fea000383ffff */
.L_x_4143:
        /* <DEDUP_REMOVED lines=11> */
.L_x_4212:
[----:B------:R-:W-:Y:S05]  /*12230*/  BSYNC B0 ;  /* 0x0000000000007941 */ /* 0x000fea0003800000 */
.L_x_4211:
[----:B------:R-:W-:Y:S05]  /*12240*/  BRA `(.L_x_4213) ;  /* 0xffffffd8008c7947 */ /* 0x000fea000383ffff */
.L_x_4144:
[----:B------:R-:W-:Y:S01]  /*12250*/  BSSY B0, `(.L_x_4214) ;  /* 0x0000006000007945 */ /* 0x000fe20003800000 */
[----:B------:R-:W-:-:S07]  /*12260*/  MOV R15, 0xffffffff ;  /* 0xffffffff000f7802 */ /* 0x000fce0000000f00 */
[----:B012--5:R-:W-:Y:S05]  /*12270*/  WARPSYNC.COLLECTIVE R15, `(.L_x_4215) ;  /* 0x000000000f0c7348 */ /* 0x027fea0003c00000 */
[----:B------:R-:W-:Y:S02]  /*12280*/  ELECT P6, UR62, PT ;  /* 0x00000000003e782f */ /* 0x000fe400038c0000 */
[----:B------:R-:W-:Y:S01]  /*12290*/  MOV R14, UR62 ;  /* 0x0000003e000e7c02 */ /* 0x000fe20008000f00 */
[----:B012--5:R-:W-:Y:S10]  /*122a0*/  ENDCOLLECTIVE ;  /* 0x000000000000791b */ /* 0x027ff40003800000 */
.L_x_4215:
[----:B------:R-:W-:Y:S05]  /*122b0*/  BSYNC B0 ;  /* 0x0000000000007941 */ /* 0x000fea0003800000 */
.L_x_4214:
[----:B------:R-:W-:Y:S05]  /*122c0*/  BRA `(.L_x_4216) ;  /* 0xffffffd800807947 */ /* 0x000fea000383ffff */
.L_x_4146:
[----:B0-----:R0:W1:Y:S02]  /*122d0*/  SYNCS.PHASECHK.TRANS64.TRYWAIT P1, [R4+URZ+0x28c40], R3 ;  /* 0x028c4003040075a7 */ /* 0x001064000802017f */
[----:B-1----:R-:W-:Y:S05]  /*122e0*/  @!P1 NANOSLEEP.SYNCS 0x989680 ;  /* 0x009896800000995d */ /* 0x002fea0003900000 */
[----:B------:R-:W1:Y:S02]  /*122f0*/  @!P1 SYNCS.PHASECHK.TRANS64 P1, [R4+URZ+0x28c40], R3 ;  /* 0x028c4003040095a7 */ /* 0x000e64000802007f */
[----:B-1----:R-:W-:Y:S05]  /*12300*/  @!P1 BRA `(.L_x_4146) ;  /* 0xfffffffc00f09947 */ /* 0x002fea000383ffff */
[----:B------:R-:W-:Y:S05]  /*12310*/  BRA `(.L_x_4217) ;  /* 0xffffffd800a07947 */ /* 0x000fea000383ffff */
.L_x_4148:
[----:B-1----:R1:W3:Y:S02]  /*12320*/  SYNCS.PHASECHK.TRANS64.TRYWAIT P1, [R5+URZ+0x28c40], R0 ;  /* 0x028c4000050075a7 */ /* 0x0022e4000802017f */
[----:B---3--:R-:W-:Y:S05]  /*12330*/  @!P1 NANOSLEEP.SYNCS 0x989680 ;  /* 0x009896800000995d */ /* 0x008fea0003900000 */
[----:B------:R-:W3:Y:S02]  /*12340*/  @!P1 SYNCS.PHASECHK.TRANS64 P1, [R5+URZ+0x28c40], R0 ;  /* 0x028c4000050095a7 */ /* 0x000ee4000802007f */
[----:B---3--:R-:W-:Y:S05]  /*12350*/  @!P1 BRA `(.L_x_4148) ;  /* 0xfffffffc00f09947 */ /* 0x008fea000383ffff */
[----:B------:R-:W-:Y:S05]  /*12360*/  BRA `(.L_x_4218) ;  /* 0xffffffd800ac7947 */ /* 0x000fea000383ffff */
.L_x_4150:
[----:B---3--:R3:W4:Y:S02]  /*12370*/  SYNCS.PHASECHK.TRANS64.TRYWAIT P1, [R4+URZ+0x28c60], R3 ;  /* 0x028c6003040075a7 */ /* 0x008724000802017f */
[----:B----4-:R-:W-:Y:S05]  /*12380*/  @!P1 NANOSLEEP.SYNCS 0x989680 ;  /* 0x009896800000995d */ /* 0x010fea0003900000 */
[----:B------:R-:W4:Y:S02]  /*12390*/  @!P1 SYNCS.PHASECHK.TRANS64 P1, [R4+URZ+0x28c60], R3 ;  /* 0x028c6003040095a7 */ /* 0x000f24000802007f */
[----:B----4-:R-:W-:Y:S05]  /*123a0*/  @!P1 BRA `(.L_x_4150) ;  /* 0xfffffffc00f09947 */ /* 0x010fea000383ffff */
[----:B------:R-:W-:Y:S05]  /*123b0*/  BRA `(.L_x_4219) ;  /* 0xffffffd800a87947 */ /* 0x000fea000383ffff */
.L_x_4220:
        /* <DEDUP_REMOVED lines=12> */
.L_x_5842:


//--------------------- .text._ZN7cutlass13device_kernelIN5flash11enable_sm90INS1_16FlashAttnFwdSm90INS1_25CollectiveMainloopFwdSm90ILi2EN4cute5tupleIJNS5_1CILi1EEES8_S8_EEENS6_IJNS7_ILi64EEESA_SA_EEELi512ENS_10bfloat16_tEfNS_4arch4Sm90ELb1ELb0ELb1ELb0ELb1ELb0ELb1ELb0ELb0ELb1ELb1ELb0EEENS1_21CollectiveEpilogueFwdINS6_IJSA_NS7_ILi512EEESA_EEES9_SC_SE_Li256ELb0ELb1ELb1ELb0EEENS1_19SingleTileSchedulerILb0ELb1ELb1ELi64EEEEEEEEEvNT_6ParamsE --------------------------
	.section	.text._ZN7cutlass13device_kernelIN5flash11enable_sm90INS1_16FlashAttnFwdSm90INS1_25CollectiveMainloopFwdSm90ILi2EN4cute5tupleIJNS5_1CILi1EEES8_S8_EEENS6_IJNS7_ILi64EEESA_SA_EEELi512ENS_10bfloat16_tEfNS_4arch4Sm90ELb1ELb0ELb1ELb0ELb1ELb0ELb1ELb0ELb0ELb1ELb1ELb0EEENS1_21CollectiveEpilogueFwdINS6_IJSA_NS7_ILi512EEESA_EEES9_SC_SE_Li256ELb0ELb1ELb1ELb0EEENS1_19SingleTileSchedulerILb0ELb1ELb1ELi64EEEEEEEEEvNT_6ParamsE,"ax",@progbits
	.align	128
.text._ZN7cutlass13device_kernelIN5flash11enable_sm90INS1_16FlashAttnFwdSm90INS1_25CollectiveMainloopFwdSm90ILi2EN4cute5tupleIJNS5_1CILi1EEES8_S8_EEENS6_IJNS7_ILi64EEESA_SA_EEELi512ENS_10bfloat16_tEfNS_4arch4Sm90ELb1ELb0ELb1ELb0ELb1ELb0ELb1ELb0ELb0ELb1ELb1ELb0EEENS1_21CollectiveEpilogueFwdINS6_IJSA_NS7_ILi512EEESA_EEES9_SC_SE_Li256ELb0ELb1ELb1ELb0EEENS1_19SingleTileSchedulerILb0ELb1ELb1ELi64EEEEEEEEEvNT_6ParamsE:
        .type           _ZN7cutlass13device_kernelIN5flash11enable_sm90INS1_16FlashAttnFwdSm90INS1_25CollectiveMainloopFwdSm90ILi2EN4cute5tupleIJNS5_1CILi1EEES8_S8_EEENS6_IJNS7_ILi64EEESA_SA_EEELi512ENS_10bfloat16_tEfNS_4arch4Sm90ELb1ELb0ELb1ELb0ELb1ELb0ELb1ELb0ELb0ELb1ELb1ELb0EEENS1_21CollectiveEpilogueFwdINS6_IJSA_NS7_ILi512EEESA_EEES9_SC_SE_Li256ELb0ELb1ELb1ELb0EEENS1_19SingleTileSchedulerILb0ELb1ELb1ELi64EEEEEEEEEvNT_6ParamsE,@function
        .size           _ZN7cutlass13device_kernelIN5flash11enable_sm90INS1_16FlashAttnFwdSm90INS1_25CollectiveMainloopFwdSm90ILi2EN4cute5tupleIJNS5_1CILi1EEES8_S8_EEENS6_IJNS7_ILi64EEESA_SA_EEELi512ENS_10bfloat16_tEfNS_4arch4Sm90ELb1ELb0ELb1ELb0ELb1ELb0ELb1ELb0ELb0ELb1ELb1ELb0EEENS1_21CollectiveEpilogueFwdINS6_IJSA_NS7_ILi512EEESA_EEES9_SC_SE_Li256ELb0ELb1ELb1ELb0EEENS1_19SingleTileSchedulerILb0ELb1ELb1ELi64EEEEEEEEEvNT_6ParamsE,(.L_x_5843 - _ZN7cutlass13device_kernelIN5flash11enable_sm90INS1_16FlashAttnFwdSm90INS1_25CollectiveMainloopFwdSm90ILi2EN4cute5tupleIJNS5_1CILi1EEES8_S8_EEENS6_IJNS7_ILi64EEESA_SA_EEELi512ENS_10bfloat16_tEfNS_4arch4Sm90ELb1ELb0ELb1ELb0ELb1ELb0ELb1ELb0ELb0ELb1ELb1ELb0EEENS1_21CollectiveEpilogueFwdINS6_IJSA_NS7_ILi512EEESA_EEES9_SC_SE_Li256ELb0ELb1ELb1ELb0EEENS1_19SingleTileSchedulerILb0ELb1ELb1ELi64EEEEEEEEEvNT_6ParamsE)
        .other          _ZN7cutlass13device_kernelIN5flash11enable_sm90INS1_16FlashAttnFwdSm90INS1_25CollectiveMainloopFwdSm90ILi2EN4cute5tupleIJNS5_1CILi1EEES8_S8_EEENS6_IJNS7_ILi64EEESA_SA_EEELi512ENS_10bfloat16_tEfNS_4arch4Sm90ELb1ELb0ELb1ELb0ELb1ELb0ELb1ELb0ELb0ELb1ELb1ELb0EEENS1_21CollectiveEpilogueFwdINS6_IJSA_NS7_ILi512EEESA_EEES9_SC_SE_Li256ELb0ELb1ELb1ELb0EEENS1_19SingleTileSchedulerILb0ELb1ELb1ELi64EEEEEEEEEvNT_6ParamsE,@"STO_CUDA_ENTRY STV_DEFAULT"
_ZN7cutlass13device_kernelIN5flash11enable_sm90INS1_16FlashAttnFwdSm90INS1_25CollectiveMainloopFwdSm90ILi2EN4cute5tupleIJNS5_1CILi1EEES8_S8_EEENS6_IJNS7_ILi64EEESA_SA_EEELi512ENS_10bfloat16_tEfNS_4arch4Sm90ELb1ELb0ELb1ELb0ELb1ELb0ELb1ELb0ELb0ELb1ELb1ELb0EEENS1_21CollectiveEpilogueFwdINS6_IJSA_NS7_ILi512EEESA_EEES9_SC_SE_Li256ELb0ELb1ELb1ELb0EEENS1_19SingleTileSchedulerILb0ELb1ELb1ELi64EEEEEEEEEvNT_6ParamsE:
        /* <DEDUP_REMOVED lines=43> */
.L_x_4221:
        /* <DEDUP_REMOVED lines=22> */
.L_x_4222:
        /* <DEDUP_REMOVED lines=18> */
.L_x_4223:
        /* <DEDUP_REMOVED lines=22> */
.L_x_4224:
        /* <DEDUP_REMOVED lines=23> */
.L_x_4225:
        /* <DEDUP_REMOVED lines=9> */
[----:B------:R0:W-:Y:S05]  /*0890*/  STL [R1+0x4], R2 ;  /* 0x0000040201007387 */ /* 0x0001ea0000100800 */
[----:B------:R-:W-:Y:S05]  /*08a0*/  @!P0 BRA `(.L_x_4227) ;  /* 0x000000fc00308947 */ /* 0x000fea0003800000 */
.L_x_4228:
[----:B------:R-:W-:-:S08]  /*08b0*/  NOP ;  /* 0x0000000000007918 */ /* 0x000fd00000000000 */
[----:B------:R-:W1:Y:S02]  /*08c0*/  USETMAXREG.TRY_ALLOC.CTAPOOL UP0, 0xe8 ;  /* 0x000000e8000079c8 */ /* 0x000e640008000600 */
[----:B-1----:R-:W-:-:S13]  /*08d0*/  PLOP3.LUT P0, PT, PT, PT, UP0, 0x80, 0x0 ;  /* 0x000000000000781c */ /* 0x002fda0003f0f008 */
[----:B------:R-:W-:Y:S05]  /*08e0*/  @!P0 BRA `(.L_x_4228) ;  /* 0xfffffffc00f08947 */ /* 0x000fea000383ffff */
[----:B------:R-:W1:Y:S01]  /*08f0*/  S2UR UR6, SR_CTAID.Y ;  /* 0x00000000000679c3 */ /* 0x000e620000002600 */
[----:B------:R-:W-:Y:S01]  /*0900*/  ULDC UR7, c[0x0][0xd50] ;  /* 0x0003540000077ab9 */ /* 0x000fe20000000800 */
[----:B------:R-:W-:Y:S01]  /*0910*/  LOP3.LUT R0, R24, 0xffffff80, RZ, 0xc0, !PT ;  /* 0xffffff8018007812 */ /* 0x000fe200078ec0ff */
[----:B------:R-:W-:-:S03]  /*0920*/  UISETP.NE.AND UP0, UPT, UR7, 0x1, UPT ;  /* 0x000000010700788c */ /* 0x000fc6000bf05270 */
[----:B------:R-:W-:Y:S02]  /*0930*/  ISETP.NE.AND P0, PT, R0, 0x80, PT ;  /* 0x000000800000780c */ /* 0x000fe40003f05270 */
[----:B------:R-:W2:Y:S06]  /*0940*/  S2UR UR8, SR_CTAID.Z ;  /* 0x00000000000879c3 */ /* 0x000eac0000002700 */
[----:B------:R-:W-:Y:S01]  /*0950*/  @UP0 ULDC UR4, c[0x0][0xd54] ;  /* 0x0003550000040ab9 */ /* 0x000fe20000000800 */
[----:B------:R-:W-:-:S04]  /*0960*/  @UP0 ULDC UR10, c[0x0][0xd58] ;  /* 0x00035600000a0ab9 */ /* 0x000fc80000000800 */
[----:B------:R-:W-:Y:S06]  /*0970*/  @!P0 BAR.ARV 0x8, 0x100 ;  /* 0x0204000000008b1d */ /* 0x000fec0000002000 */
[----:B-1----:R-:W-:Y:S01]  /*0980*/  UIMAD.WIDE.U32 UR4, UR6, UR4, URZ ;  /* 0x00000004060472a5 */ /* 0x002fe2000f8e003f */
[----:B------:R-:W-:Y:S01]  /*0990*/  ISETP.GE.U32.AND P0, PT, R24, 0x100, PT ;  /* 0x000001001800780c */ /* 0x000fe20003f06070 */
[----:B------:R-:W-:Y:S02]  /*09a0*/  UMOV UR11, UR6 ;  /* 0x00000006000b7c82 */ /* 0x000fe40008000000 */
[----:B------:R-:W-:-:S04]  /*09b0*/  @UP0 USHF.R.U32.HI UR11, URZ, UR10, UR5 ;  /* 0x0000000a3f0b0299 */ /* 0x000fc80008011605 */
[----:B------:R-:W-:Y:S02]  /*09c0*/  UIADD3 UR4, -UR11, URZ, URZ ;  /* 0x0000003f0b047290 */ /* 0x000fe4000fffe13f */
[----:B------:R-:W-:Y:S02]  /*09d0*/  IMAD.U32 R0, RZ, RZ, UR11 ;  /* 0x0000000bff007e24 */ /* 0x000fe4000f8e00ff */
[----:B------:R-:W-:Y:S02]  /*09e0*/  UIMAD UR7, UR7, UR4, UR6 ;  /* 0x00000004070772a4 */ /* 0x000fe4000f8e0206 */
[----:B------:R-:W-:Y:S06]  /*09f0*/  @P0 BAR.ARV 0xf, 0x100 ;  /* 0x03c4000000000b1d */ /* 0x000fec0000002000 */
[----:B--2---:R-:W-:Y:S01]  /*0a00*/  ISETP.LE.AND P0, PT, RZ, UR8, PT ;  /* 0x00000008ff007c0c */ /* 0x004fe2000bf03270 */
[----:B------:R1:W-:-:S12]  /*0a10*/  STL [R1], R0 ;  /* 0x0000000001007387 */ /* 0x0003d80000100800 */
[----:B-1----:R-:W-:Y:S05]  /*0a20*/  @!P0 BRA `(.L_x_4229) ;  /* 0x0000014000888947 */ /* 0x002fea0003800000 */
[----:B0-----:R-:W0:Y:S01]  /*0a30*/  LDC.64 R2, c[0x0][0x418] ;  /* 0x00010600ff027b82 */ /* 0x001e220000000a00 */
[----:B------:R-:W-:Y:S01]  /*0a40*/  UISETP.NE.AND UP0, UPT, UR9, 0x1, UPT ;  /* 0x000000010900788c */ /* 0x000fe2000bf05270 */
[----:B------:R-:W1:Y:S01]  /*0a50*/  S2R R197, SR_CgaCtaId ;  /* 0x0000000000c57919 */ /* 0x000e620000008800 */
[----:B------:R-:W-:-:S05]  /*0a60*/  VIADD R152, R24, 0xffffff80 ;  /* 0xffffff8018987836 */ /* 0x000fca0000000000 */
[----:B------:R-:W2:Y:S08]  /*0a70*/  LDC R194, c[0x0][0x424] ;  /* 0x00010900ffc27b82 */ /* 0x000eb00000000800 */
[----:B------:R-:W3:Y:S08]  /*0a80*/  LDC R7, c[0x0][0x2f0] ;  /* 0x0000bc00ff077b82 */ /* 0x000ef00000000800 */
[----:B------:R-:W4:Y:S01]  /*0a90*/  S2UR UR38, SR_CTAID.X ;  /* 0x00000000002679c3 */ /* 0x000f220000002500 */
[----:B0-----:R-:W-:-:S04]  /*0aa0*/  ISETP.NE.U32.AND P0, PT, R2, RZ, PT ;  /* 0x000000ff0200720c */ /* 0x001fc80003f05070 */
[----:B------:R-:W-:-:S04]  /*0ab0*/  ISETP.NE.AND.EX P0, PT, R3, RZ, PT, P0 ;  /* 0x000000ff0300720c */ /* 0x000fc80003f05300 */
[----:B--2---:R-:W-:Y:S02]  /*0ac0*/  SEL R194, R194, 0x1, P0 ;  /* 0x00000001c2c27807 */ /* 0x004fe40000000000 */
[----:B------:R-:W-:-:S03]  /*0ad0*/  PLOP3.LUT P0, PT, PT, PT, UP0, 0x80, 0x0 ;  /* 0x000000000000781c */ /* 0x000fc60003f0f008 */
[----:B---3--:R-:W-:-:S05]  /*0ae0*/  IMAD R0, R194, R7, 0x3f ;  /* 0x0000003fc2007424 */ /* 0x008fca00078e0207 */
[----:B------:R-:W-:Y:S01]  /*0af0*/  SHF.R.S32.HI R3, RZ, 0x1f, R0 ;  /* 0x0000001fff037819 */ /* 0x000fe20000011400 */
[----:B----4-:R-:W-:-:S03]  /*0b00*/  USHF.L.U32 UR38, UR38, 0x6, URZ ;  /* 0x0000000626267899 */ /* 0x010fc6000800063f */
[----:B------:R-:W-:-:S04]  /*0b10*/  LEA.HI R3, R3, R0, RZ, 0x6 ;  /* 0x0000000003037211 */ /* 0x000fc800078f30ff */
[----:B------:R-:W-:Y:S01]  /*0b20*/  SHF.R.S32.HI R3, RZ, 0x6, R3 ;  /* 0x00000006ff037819 */ /* 0x000fe20000011403 */
[----:B-1----:R-:W-:Y:S06]  /*0b30*/  @!P0 BRA `(.L_x_4230) ;  /* 0x0000002000248947 */ /* 0x002fec0003800000 */
[----:B------:R-:W0:Y:S01]  /*0b40*/  LDC R5, c[0x0][0x288] ;  /* 0x0000a200ff057b82 */ /* 0x000e220000000800 */
[----:B------:R-:W-:Y:S01]  /*0b50*/  ULDC UR4, c[0x0][0x448] ;  /* 0x0001120000047ab9 */ /* 0x000fe20000000800 */
[----:B------:R-:W-:Y:S01]  /*0b60*/  UIADD3 UR38, UR38, 0x3f, URZ ;  /* 0x0000003f26267890 */ /* 0x000fe2000fffe03f */
[----:B------:R-:W-:Y:S01]  /*0b70*/  R2UR UR9, R3 ;  /* 0x00000000030972ca */ /* 0x000fe200000e0000 */
[----:B------:R-:W-:Y:S01]  /*0b80*/  UISETP.NE.AND UP0, UPT, UR4, 0x1, UPT ;  /* 0x000000010400788c */ /* 0x000fe2000bf05270 */
[----:B------:R-:W-:Y:S01]  /*0b90*/  PLOP3.LUT P0, PT, PT, PT, PT, 0x80, 0x0 ;  /* 0x000000000000781c */ /* 0x000fe20003f0f070 */
[----:B------:R-:W-:Y:S01]  /*0ba0*/  USHF.R.U32.HI UR10, URZ, 0x10, UR7 ;  /* 0x000000103f0a7899 */ /* 0x000fe20008011607 */
[----:B------:R-:W-:Y:S01]  /*0bb0*/  CS2R R2, SRZ ;  /* 0x0000000000027805 */ /* 0x000fe2000001ff00 */
[----:B------:R-:W-:Y:S01]  /*0bc0*/  ULOP3.LUT UR6, UR7, 0xffff, URZ, 0xc0, !UPT ;  /* 0x0000ffff07067892 */ /* 0x000fe2000f8ec03f */
[----:B------:R-:W-:Y:S01]  /*0bd0*/  IMAD.MOV.U32 R4, RZ, RZ, RZ ;  /* 0x000000ffff047224 */ /* 0x000fe200078e00ff */
[----:B------:R-:W-:-:S02]  /*0be0*/  CS2R R150, SRZ ;  /* 0x0000000000967805 */ /* 0x000fc4000001ff00 */
[----:B------:R-:W-:Y:S02]  /*0bf0*/  CS2R R148, SRZ ;  /* 0x0000000000947805 */ /* 0x000fe4000001ff00 */
[----:B------:R-:W-:Y:S02]  /*0c00*/  CS2R R146, SRZ ;  /* 0x0000000000927805 */ /* 0x000fe4000001ff00 */
[----:B------:R-:W-:Y:S02]  /*0c10*/  CS2R R144, SRZ ;  /* 0x0000000000907805 */ /* 0x000fe4000001ff00 */
        /* <DEDUP_REMOVED lines=10> */
[----:B0-----:R-:W-:Y:S02]  /*0cc0*/  IADD3 R5, -R5, 0x40, RZ ;  /* 0x0000004005057810 */ /* 0x001fe40007ffe1ff */
[----:B------:R-:W-:-:S02]  /*0cd0*/  CS2R R130, SRZ ;  /* 0x0000000000827805 */ /* 0x000fc4000001ff00 */
[----:B------:R-:W-:Y:S02]  /*0ce0*/  CS2R R128, SRZ ;  /* 0x0000000000807805 */ /* 0x000fe4000001ff00 */
[----:B------:R-:W-:Y:S02]  /*0cf0*/  CS2R R126, SRZ ;  /* 0x00000000007e7805 */ /* 0x000fe4000001ff00 */
[----:B------:R-:W-:Y:S01]  /*0d00*/  CS2R R124, SRZ ;  /* 0x00000000007c7805 */ /* 0x000fe2000001ff00 */
[----:B------:R-:W-:Y:S01]  /*0d10*/  IMAD R5, R194, R7, R5 ;  /* 0x00000007c2057224 */ /* 0x000fe200078e0205 */
[----:B------:R-:W-:Y:S02]  /*0d20*/  CS2R R122, SRZ ;  /* 0x00000000007a7805 */ /* 0x000fe4000001ff00 */
[----:B------:R-:W-:Y:S02]  /*0d30*/  CS2R R120, SRZ ;  /* 0x0000000000787805 */ /* 0x000fe4000001ff00 */
        /* <DEDUP_REMOVED lines=15> */
[----:B------:R-:W-:Y:S01]  /*0e30*/  UIADD3 UR38, UR8, UR38, URZ ;  /* 0x0000002608267290 */ /* 0x000fe2000fffe03f */
[----:B------:R-:W-:Y:S02]  /*0e40*/  CS2R R90, SRZ ;  /* 0x00000000005a7805 */ /* 0x000fe4000001ff00 */
[----:B------:R-:W-:Y:S02]  /*0e50*/  CS2R R88, SRZ ;  /* 0x0000000000587805 */ /* 0x000fe4000001ff00 */
[----:B------:R-:W-:Y:S01]  /*0e60*/  CS2R R86, SRZ ;  /* 0x0000000000567805 */ /* 0x000fe2000001ff00 */
[----:B------:R-:W-:Y:S01]  /*0e70*/  USHF.R.S32.HI UR4, URZ, 0x1f, UR38 ;  /* 0x0000001f3f047899 */ /* 0x000fe20008011426 */
[----:B------:R-:W-:-:S02]  /*0e80*/  CS2R R84, SRZ ;  /* 0x0000000000547805 */ /* 0x000fc4000001ff00 */
[----:B------:R-:W-:Y:S02]  /*0e90*/  CS2R R82, SRZ ;  /* 0x0000000000527805 */ /* 0x000fe4000001ff00 */
[----:B------:R-:W-:Y:S01]  /*0ea0*/  CS2R R80, SRZ ;  /* 0x0000000000507805 */ /* 0x000fe2000001ff00 */
[----:B------:R-:W-:Y:S01]  /*0eb0*/  ULEA.HI UR4, UR4, UR38, URZ, 0x6 ;  /* 0x0000002604047291 */ /* 0x000fe2000f8f303f */
[----:B------:R-:W-:Y:S02]  /*0ec0*/  CS2R R78, SRZ ;  /* 0x00000000004e7805 */ /* 0x000fe4000001ff00 */
[----:B------:R-:W-:Y:S02]  /*0ed0*/  CS2R R76, SRZ ;  /* 0x00000000004c7805 */ /* 0x000fe4000001ff00 */
[----:B------:R-:W-:Y:S01]  /*0ee0*/  CS2R R74, SRZ ;  /* 0x00000000004a7805 */ /* 0x000fe2000001ff00 */
[----:B------:R-:W-:Y:S01]  /*0ef0*/  USHF.R.S32.HI UR4, URZ, 0x6, UR4 ;  /* 0x000000063f047899 */ /* 0x000fe20008011404 */
[----:B------:R-:W-:-:S02]  /*0f00*/  CS2R R72, SRZ ;  /* 0x0000000000487805 */ /* 0x000fc4000001ff00 */
[----:B------:R-:W-:Y:S02]  /*0f10*/  CS2R R70, SRZ ;  /* 0x0000000000467805 */ /* 0x000fe4000001ff00 */
[----:B------:R-:W-:Y:S01]  /*0f20*/  CS2R R68, SRZ ;  /* 0x0000000000447805 */ /* 0x000fe2000001ff00 */
[----:B------:R-:W-:Y:S01]  /*0f30*/  UISETP.LT.AND UP0, UPT, UR9, UR4, UPT ;  /* 0x000000040900728c */ /* 0x000fe2000bf01270 */
[----:B------:R-:W-:Y:S02]  /*0f40*/  CS2R R66, SRZ ;  /* 0x0000000000427805 */ /* 0x000fe4000001ff00 */
[----:B------:R-:W-:Y:S02]  /*0f50*/  CS2R R64, SRZ ;  /* 0x0000000000407805 */ /* 0x000fe4000001ff00 */
[----:B------:R-:W-:Y:S01]  /*0f60*/  CS2R R62, SRZ ;  /* 0x00000000003e7805 */ /* 0x000fe2000001ff00 */
[----:B------:R-:W-:Y:S01]  /*0f70*/  USEL UR5, UR9, UR4, UP0 ;  /* 0x0000000409057287 */ /* 0x000fe20008000000 */
[----:B------:R-:W-:Y:S01]  /*0f80*/  CS2R R60, SRZ ;  /* 0x00000000003c7805 */ /* 0x000fe2000001ff00 */
[----:B------:R-:W-:Y:S01]  /*0f90*/  UISETP.NE.AND UP0, UPT, UR10, URZ, UPT ;  /* 0x0000003f0a00728c */ /* 0x000fe2000bf05270 */
[----:B------:R-:W-:Y:S01]  /*0fa0*/  CS2R R58, SRZ ;  /* 0x00000000003a7805 */ /* 0x000fe2000001ff00 */
[----:B------:R-:W-:Y:S01]  /*0fb0*/  UISETP.GE.AND UP1, UPT, UR5, 0x1, UPT ;  /* 0x000000010500788c */ /* 0x000fe2000bf26270 */
[----:B------:R-:W-:-:S02]  /*0fc0*/  CS2R R56, SRZ ;  /* 0x0000000000387805 */ /* 0x000fc4000001ff00 */
[----:B------:R-:W-:Y:S02]  /*0fd0*/  CS2R R54, SRZ ;  /* 0x0000000000367805 */ /* 0x000fe4000001ff00 */
[----:B------:R-:W-:Y:S02]  /*0fe0*/  CS2R R52, SRZ ;  /* 0x0000000000347805 */ /* 0x000fe4000001ff00 */
[----:B------:R-:W-:Y:S02]  /*0ff0*/  CS2R R50, SRZ ;  /* 0x0000000000327805 */ /* 0x000fe4000001ff00 */
[----:B------:R-:W-:Y:S02]  /*1000*/  CS2R R48, SRZ ;  /* 0x0000000000307805 */ /* 0x000fe4000001ff00 */
[----:B------:R-:W-:Y:S02]  /*1010*/  PLOP3.LUT P1, PT, PT, PT, UP1, 0x80, 0x0 ;  /* 0x000000000000781c */ /* 0x000fe40003f2f018 */
[----:B------:R-:W-:-:S02]  /*1020*/  CS2R R46, SRZ ;  /* 0x00000000002e7805 */ /* 0x000fc4000001ff00 */
[----:B------:R-:W-:Y:S01]  /*1030*/  CS2R R44, SRZ ;  /* 0x00000000002c7805 */ /* 0x000fe2000001ff00 */
[----:B------:R-:W-:Y:S01]  /*1040*/  @!UP0 ULDC UR10, c[0x0][0xae8] ;  /* 0x0002ba00000a8ab9 */ /* 0x000fe20000000800 */
[----:B------:R-:W-:Y:S02]  /*1050*/  CS2R R42, SRZ ;  /* 0x00000000002a7805 */ /* 0x000fe4000001ff00 */
[----:B------:R-:W-:Y:S02]  /*1060*/  CS2R R40, SRZ ;  /* 0x0000000000287805 */ /* 0x000fe4000001ff00 */
[----:B------:R-:W-:Y:S01]  /*1070*/  CS2R R38, SRZ ;  /* 0x0000000000267805 */ /* 0x000fe2000001ff00 */
[----:B------:R-:W-:Y:S02]  /*1080*/  IMAD.MOV.U32 R37, RZ, RZ, RZ ;  /* 0x000000ffff257224 */ /* 0x000fe400078e00ff */
[----:B------:R-:W-:Y:S05]  /*1090*/  @!P1 BRA `(.L_x_4231) ;  /* 0x0000000000749947 */ /* 0x000fea0003800000 */
[----:B------:R-:W-:Y:S01]  /*10a0*/  IMAD.U32 R5, RZ, RZ, UR10 ;  /* 0x0000000aff057e24 */ /* 0x000fe2000f8e00ff */
[----:B------:R-:W-:-:S04]  /*10b0*/  UIADD3 UR4, UR10, -0x1, UR5 ;  /* 0xffffffff0a047890 */ /* 0x000fc8000fffe005 */
[-C--:B------:R-:W-:Y:S02]  /*10c0*/  IABS R3, R5.reuse ;  /* 0x0000000500037213 */ /* 0x080fe40000000000 */
[----:B------:R-:W-:Y:S01]  /*10d0*/  IABS R9, R5 ;  /* 0x0000000500097213 */ /* 0x000fe20000000000 */
[----:B------:R-:W-:Y:S01]  /*10e0*/  IMAD.U32 R8, RZ, RZ, UR4 ;  /* 0x00000004ff087e24 */ /* 0x000fe2000f8e00ff */
[----:B------:R-:W0:Y:S01]  /*10f0*/  I2F.RP R0, R3 ;  /* 0x0000000300007306 */ /* 0x000e220000209400 */
[----:B------:R-:W-:Y:S02]  /*1100*/  ULOP3.LUT UR4, UR4, UR10, URZ, 0x3c, !UPT ;  /* 0x0000000a04047292 */ /* 0x000fe4000f8e3c3f */
[----:B------:R-:W-:-:S04]  /*1110*/  IMAD.MOV R9, RZ, RZ, -R9 ;  /* 0x000000ffff097224 */ /* 0x000fc800078e0a09 */
[----:B------:R-:W-:Y:S01]  /*1120*/  ISETP.LE.AND P3, PT, RZ, UR4, PT ;  /* 0x00000004ff007c0c */ /* 0x000fe2000bf63270 */
[----:B0-----:R-:W0:Y:S02]  /*1130*/  MUFU.RCP R0, R0 ;  /* 0x0000000000007308 */ /* 0x001e240000001000 */
[----:B0-----:R-:W-:Y:S01]  /*1140*/  VIADD R6, R0, 0xffffffe ;  /* 0x0ffffffe00067836 */ /* 0x001fe20000000000 */
[----:B------:R-:W-:-:S05]  /*1150*/  IABS R0, R8 ;  /* 0x0000000800007213 */ /* 0x000fca0000000000 */
[----:B------:R0:W1:Y:S02]  /*1160*/  F2I.FTZ.U32.TRUNC.NTZ R7, R6 ;  /* 0x0000000600077305 */ /* 0x000064000021f000 */
[----:B0-----:R-:W-:Y:S01]  /*1170*/  IMAD.MOV.U32 R6, RZ, RZ, RZ ;  /* 0x000000ffff067224 */ /* 0x001fe200078e00ff */
[----:B-1----:R-:W-:-:S05]  /*1180*/  IADD3 R10, RZ, -R7, RZ ;  /* 0x80000007ff0a7210 */ /* 0x002fca0007ffe0ff */
        /* <DEDUP_REMOVED lines=11> */
[----:B------:R-:W-:-:S05]  /*1240*/  IMAD.MOV.U32 R3, RZ, RZ, R7 ;  /* 0x000000ffff037224 */ /* 0x000fca00078e0007 */
[----:B------:R-:W-:Y:S02]  /*1250*/  @!P3 IADD3 R3, -R3, RZ, RZ ;  /* 0x000000ff0303b210 */ /* 0x000fe40007ffe1ff */
[----:B------:R-:W-:-:S07]  /*1260*/  @!P2 LOP3.LUT R3, RZ, UR10, RZ, 0x33, !PT ;  /* 0x0000000aff03ac12 */ /* 0x000fce000f8e33ff */
.L_x_4231:
        /* <DEDUP_REMOVED lines=11> */
[----:B------:R-:W2:Y:S01]  /*1320*/  LDL R5, [R1+0x4] ;  /* 0x0000040001057983 */ /* 0x000ea20000100800 */
[----:B------:R-:W-:Y:S01]  /*1330*/  MOV R6, 0x400 ;  /* 0x0000040000067802 */ /* 0x000fe20000000f00 */
[----:B------:R-:W-:Y:S01]  /*1340*/  UMOV UR5, 0x40000040 ;  /* 0x4000004000057882 */ /* 0x000fe20000000000 */
[----:B------:R-:W-:Y:S01]  /*1350*/  UMOV UR7, 0x40000040 ;  /* 0x4000004000077882 */ /* 0x000fe20000000000 */
[----:B------:R-:W-:Y:S01]  /*1360*/  BAR.SYNC.DEFER_BLOCKING 0xe, 0x100 ;  /* 0x0384000000007b1d */ /* 0x000fe20000010000 */
[----:B------:R-:W-:-:S05]  /*1370*/  LEA R11, R197, R6, 0x18 ;  /* 0x00000006c50b7211 */ /* 0x000fca00078ec0ff */
[----:B------:R-:W-:Y:S01]  /*1380*/  UMOV UR9, 0x40000040 ;  /* 0x4000004000097882 */ /* 0x000fe20000000000 */
[----:B------:R-:W-:Y:S01]  /*1390*/  UMOV UR11, 0x40000040 ;  /* 0x40000040000b7882 */ /* 0x000fe20000000000 */
[----:B------:R-:W-:Y:S01]  /*13a0*/  UMOV UR13, 0x40000040 ;  /* 0x40000040000d7882 */ /* 0x000fe20000000000 */
[----:B------:R-:W-:Y:S01]  /*13b0*/  UMOV UR15, 0x40000040 ;  /* 0x40000040000f7882 */ /* 0x000fe20000000000 */
[----:B------:R-:W-:Y:S01]  /*13c0*/  UMOV UR17, 0x40000040 ;  /* 0x4000004000117882 */ /* 0x000fe20000000000 */
[----:B------:R-:W-:Y:S01]  /*13d0*/  UMOV UR19, 0x40000040 ;  /* 0x4000004000137882 */ /* 0x000fe20000000000 */
[----:B------:R-:W-:Y:S01]  /*13e0*/  WARPGROUP.ARRIVE ;  /* 0x00000000000079c5 */ /* 0x000fe20000000000 */
[----:B--2---:R-:W-:Y:S02]  /*13f0*/  R2UR UR20, R5 ;  /* 0x00000000051472ca */ /* 0x004fe400000e0000 */
[----:B------:R-:W-:-:S04]  /*1400*/  SHF.R.S32.HI R5, RZ, 0x1f, R152 ;  /* 0x0000001fff057819 */ /* 0x000fc80000011498 */
[----:B------:R-:W-:-:S04]  /*1410*/  LEA.HI R5, R5, R152, RZ, 0x7 ;  /* 0x0000009805057211 */ /* 0x000fc800078f38ff */
[----:B------:R-:W-:Y:S02]  /*1420*/  SHF.R.S32.HI R2, RZ, 0x7, R5 ;  /* 0x00000007ff027819 */ /* 0x000fe40000011405 */
[----:B------:R-:W-:-:S04]  /*1430*/  LOP3.LUT R5, R5, 0xffffff80, RZ, 0xc0, !PT ;  /* 0xffffff8005057812 */ /* 0x000fc800078ec0ff */
[----:B------:R-:W0:Y:S01]  /*1440*/  SHFL.IDX PT, R2, R2, RZ, 0x1f ;  /* 0x00001fff02027589 */ /* 0x000e2200000e0000 */
[----:B------:R-:W-:Y:S01]  /*1450*/  IMAD.IADD R5, R152, 0x1, -R5 ;  /* 0x0000000198057824 */ /* 0x000fe200078e0a05 */
[----:B0-----:R-:W-:-:S04]  /*1460*/  LEA.HI R4, R2, R2, RZ, 0x1 ;  /* 0x0000000202047211 */ /* 0x001fc800078f08ff */
[----:B------:R-:W-:Y:S01]  /*1470*/  LOP3.LUT R7, R4, 0x1fffe, RZ, 0xc0, !PT ;  /* 0x0001fffe04077812 */ /* 0x000fe200078ec0ff */
[----:B------:R-:W-:-:S04]  /*1480*/  VIADD R4, R11, 0x36400 ;  /* 0x000364000b047836 */ /* 0x000fc80000000000 */
[----:B------:R-:W-:Y:S01]  /*1490*/  IMAD.IADD R7, R2, 0x1, -R7 ;  /* 0x0000000102077824 */ /* 0x000fe200078e0a07 */
[----:B------:R-:W-:-:S03]  /*14a0*/  SHF.R.U32.HI R4, RZ, 0x4, R4 ;  /* 0x00000004ff047819 */ /* 0x000fc60000011604 */
[----:B------:R-:W-:Y:S01]  /*14b0*/  IMAD R7, R7, 0x8000, R11 ;  /* 0x0000800007077824 */ /* 0x000fe200078e020b */
[----:B------:R-:W-:-:S03]  /*14c0*/  LOP3.LUT R4, R4, 0x3fff, RZ, 0xc0, !PT ;  /* 0x00003fff04047812 */ /* 0x000fc600078ec0ff */
[----:B------:R-:W-:Y:S01]  /*14d0*/  VIADD R7, R7, 0x400 ;  /* 0x0000040007077836 */ /* 0x000fe20000000000 */
[----:B------:R-:W-:-:S04]  /*14e0*/  LOP3.LUT R4, R4, 0x10000, RZ, 0xfc, !PT ;  /* 0x0001000004047812 */ /* 0x000fc800078efcff */
[----:B------:R-:W-:Y:S01]  /*14f0*/  SHF.R.U32.HI R7, RZ, 0x4, R7 ;  /* 0x00000004ff077819 */ /* 0x000fe20000011607 */
[C---:B------:R-:W-:Y:S01]  /*1500*/  VIADD R6, R4.reuse, 0x2 ;  /* 0x0000000204067836 */ /* 0x040fe20000000000 */
[----:B------:R-:W-:Y:S02]  /*1510*/  R2UR UR4, R4 ;  /* 0x00000000040472ca */ /* 0x000fe400000e0000 */
[----:B------:R-:W-:Y:S02]  /*1520*/  LOP3.LUT R7, R7, 0x3fff, RZ, 0xc0, !PT ;  /* 0x00003fff07077812 */ /* 0x000fe400078ec0ff */
[----:B------:R-:W-:Y:S01]  /*1530*/  R2UR UR8, R6 ;  /* 0x00000000060872ca */ /* 0x000fe200000e0000 */
[----:B------:R-:W-:Y:S01]  /*1540*/  VIADD R6, R4, 0x4 ;  /* 0x0000000404067836 */ /* 0x000fe20000000000 */
[----:B------:R-:W-:-:S04]  /*1550*/  LOP3.LUT R9, R7, 0x2000000, RZ, 0xfc, !PT ;  /* 0x0200000007097812 */ /* 0x000fc800078efcff */
[C---:B------:R-:W-:Y:S01]  /*1560*/  R2UR UR6, R9.reuse ;  /* 0x00000000090672ca */ /* 0x040fe200000e0000 */
[----:B------:R-:W-:Y:S01]  /*1570*/  VIADD R2, R9, 0x80 ;  /* 0x0000008009027836 */ /* 0x000fe20000000000 */
[----:B------:R-:W-:-:S04]  /*1580*/  R2UR UR12, R6 ;  /* 0x00000000060c72ca */ /* 0x000fc800000e0000 */
[----:B------:R-:W-:Y:S02]  /*1590*/  R2UR UR10, R2 ;  /* 0x00000000020a72ca */ /* 0x000fe400000e0000 */
[----:B------:R-:W-:-:S04]  /*15a0*/  IADD3 R2, R9, 0x100, RZ ;  /* 0x0000010009027810 */ /* 0x000fc80007ffe0ff */
[----:B------:R-:W-:Y:S01]  /*15b0*/  R2UR UR14, R2 ;  /* 0x00000000020e72ca */ /* 0x000fe200000e0000 */
[----:B------:R-:W-:Y:S01]  /*15c0*/  HGMMA.64x256x16.F32.BF16 R24, gdesc[UR4].tnspB, RZ, !UPT, gsb0 ;  /* 0x43e00000041879f0 */ /* 0x000fe2000c0018ff */
[----:B------:R-:W-:Y:S01]  /*15d0*/  VIADD R2, R4, 0x6 ;  /* 0x0000000604027836 */ /* 0x000fe20000000000 */
[----:B------:R-:W-:Y:S01]  /*15e0*/  ULOP3.LUT UR6, UR20, 0x1, URZ, 0xfc, !UPT ;  /* 0x0000000114067892 */ /* 0x000fe2000f8efc3f */
[----:B------:R-:W-:-:S03]  /*15f0*/  VIADD R4, R9, 0x180 ;  /* 0x0000018009047836 */ /* 0x000fc60000000000 */
[----:B------:R-:W-:Y:S01]  /*1600*/  R2UR UR16, R2 ;  /* 0x00000000021072ca */ /* 0x000fe200000e0000 */
[----:B------:R-:W-:Y:S01]  /*1610*/  UISETP.NE.AND UP0, UPT, UR6, 0x3, UPT ;  /* 0x000000030600788c */ /* 0x000fe2000bf05270 */
[----:B------:R-:W-:Y:S02]  /*1620*/  R2UR UR18, R4 ;  /* 0x00000000041272ca */ /* 0x000fe400000e0000 */
[----:B------:R-:W-:-:S03]  /*1630*/  SHF.R.S32.HI R2, RZ, 0x1f, R5 ;  /* 0x0000001fff027819 */ /* 0x000fc60000011405 */
[----:B------:R-:W-:Y:S02]  /*1640*/  PLOP3.LUT P1, PT, PT, PT, UP0, 0x80, 0x0 ;  /* 0x000000000000781c */ /* 0x000fe40003f2f008 */
[CC--:B------:R-:W-:Y:S02]  /*1650*/  LEA.HI R4, R2.reuse, R5.reuse, RZ, 0x2 ;  /* 0x0000000502047211 */ /* 0x0c0fe400078f10ff */
[----:B------:R-:W-:Y:S02]  /*1660*/  LEA.HI R2, R2, R5, RZ, 0x5 ;  /* 0x0000000502027211 */ /* 0x000fe400078f28ff */
[--C-:B------:R-:W-:Y:S02]  /*1670*/  SHF.R.S32.HI R6, RZ, 0x2, R4.reuse ;  /* 0x00000002ff067819 */ /* 0x100fe40000011404 */
[----:B------:R-:W-:Y:S02]  /*1680*/  SHF.R.S32.HI R7, RZ, 0x1f, R4 ;  /* 0x0000001fff077819 */ /* 0x000fe40000011404 */
[----:B------:R-:W-:-:S02]  /*1690*/  SHF.R.S32.HI R2, RZ, 0x5, R2 ;  /* 0x00000005ff027819 */ /* 0x000fc40000011402 */
[----:B------:R-:W-:-:S04]  /*16a0*/  LEA.HI R7, R7, R6, RZ, 0x3 ;  /* 0x0000000607077211 */ /* 0x000fc800078f18ff */
[----:B------:R-:W-:-:S05]  /*16b0*/  LOP3.LUT R7, R7, 0xfffffff8, RZ, 0xc0, !PT ;  /* 0xfffffff807077812 */ /* 0x000fca00078ec0ff */
[----:B------:R-:W-:-:S04]  /*16c0*/  IMAD.IADD R7, R6, 0x1, -R7 ;  /* 0x0000000106077824 */ /* 0x000fc800078e0a07 */
[----:B------:R-:W-:Y:S02]  /*16d0*/  IMAD R7, R2, 0x10, R7 ;  /* 0x0000001002077824 */ /* 0x000fe400078e0207 */
[----:B------:R-:W-:Y:S01]  /*16e0*/  IMAD.MOV.U32 R2, RZ, RZ, RZ ;  /* 0x000000ffff027224 */ /* 0x000fe200078e00ff */
        /* <DEDUP_REMOVED lines=15> */
.L_x_4233:
[----:B------:R-:W-:Y:S02]  /*17e0*/  VIADD R3, R3, 0xfffffffe ;  /* 0xfffffffe03037836 */ /* 0x000fe40000000000 */
[----:B------:R-:W-:-:S03]  /*17f0*/  VIADD R4, R11, 0x38860 ;  /* 0x000388600b047836 */ /* 0x000fc60000000000 */
[----:B------:R-:W-:Y:S02]  /*1800*/  ISETP.GE.AND P0, PT, R3, R0, PT ;  /* 0x000000000300720c */ /* 0x000fe40003f06270 */
[----:B------:R-:W-:-:S04]  /*1810*/  PRMT R4, R197, 0x654, R4 ;  /* 0x00000654c5047816 */ /* 0x000fc80000000004 */
[----:B------:R0:W-:Y:S07]  /*1820*/  SYNCS.ARRIVE.TRANS64.RED.A1T0 RZ, [R4+URZ], RZ ;  /* 0x000000ff04ff79a7 */ /* 0x0001ee000810043f */
[----:B------:R-:W-:Y:S05]  /*1830*/  @!P0 BRA `(.L_x_4234) ;  /* 0x0000000800bc8947 */ /* 0x000fea0003800000 */
[----:B------:R-:W-:-:S07]  /*1840*/  MOV R2, RZ ;  /* 0x000000ff00027202 */ /* 0x000fce0000000f00 */
.L_x_4236:
[----:B------:R-:W-:Y:S01]  /*1850*/  BAR.SYNC.DEFER_BLOCKING 0xe, 0x100 ;  /* 0x0384000000007b1d */ /* 0x000fe20000010000 */
[C---:B01----:R-:W-:Y:S02]  /*1860*/  IMAD R4, R2.reuse, 0x40, R7 ;  /* 0x0000004002047824 */ /* 0x043fe400078e0207 */
[----:B------:R-:W-:Y:S02]  /*1870*/  VIADD R2, R2, 0x1 ;  /* 0x0000000102027836 */ /* 0x000fe40000000000 */
[----:B------:R-:W-:Y:S01]  /*1880*/  IMAD R4, R4, 0x4, R11 ;  /* 0x0000000404047824 */ /* 0x000fe200078e020b */
[----:B------:R-:W-:Y:S01]  /*1890*/  UMOV UR7, 0x40000040 ;  /* 0x4000004000077882 */ /* 0x000fe20000000000 */
[----:B------:R-:W-:Y:S01]  /*18a0*/  UMOV UR11, 0x40000040 ;  /* 0x40000040000b7882 */ /* 0x000fe20000000000 */
[----:B------:R-:W-:Y:S01]  /*18b0*/  ISETP.NE.AND P0, PT, R2, 0x2, PT ;  /* 0x000000020200780c */ /* 0x000fe20003f05270 */
[----:B------:R-:W-:Y:S01]  /*18c0*/  UMOV UR15, 0x40000040 ;  /* 0x40000040000f7882 */ /* 0x000fe20000000000 */
[----:B------:R-:W-:-:S02]  /*18d0*/  UMOV UR19, 0x40000040 ;  /* 0x4000004000137882 */ /* 0x000fc40000000000 */
[----:B------:R-:W-:Y:S02]  /*18e0*/  SEL R2, R2, RZ, P0 ;  /* 0x000000ff02027207 */ /* 0x000fe40000000000 */
[C---:B------:R-:W-:Y:S01]  /*18f0*/  ISETP.GT.AND P0, PT, R3.reuse, R0, PT ;  /* 0x000000000300720c */ /* 0x040fe20003f04270 */
[----:B------:R-:W-:Y:S01]  /*1900*/  VIADD R3, R3, 0xffffffff ;  /* 0xffffffff03037836 */ /* 0x000fe20000000000 */
[----:B------:R-:W0:Y:S04]  /*1910*/  LDS R5, [R4+0x38400] ;  /* 0x0384000004057984 */ /* 0x000e280000000800 */
[----:B------:R1:W2:Y:S02]  /*1920*/  LDS R6, [R4+0x38420] ;  /* 0x0384200004067984 */ /* 0x0002a40000000800 */
[----:B-1----:R-:W-:-:S05]  /*1930*/  IMAD R4, R2, 0x1000, R9 ;  /* 0x0000100002047824 */ /* 0x002fca00078e0209 */
[----:B------:R-:W-:Y:S01]  /*1940*/  R2UR UR6, R4 ;  /* 0x00000000040672ca */ /* 0x000fe200000e0000 */
        /* <DEDUP_REMOVED lines=128> */
[----:B------:R-:W-:-:S05]  /*2150*/  VIADD R5, R4, 0x80 ;  /* 0x0000008004057836 */ /* 0x000fca0000000000 */
[----:B------:R-:W-:Y:S01]  /*2160*/  WARPGROUP.ARRIVE ;  /* 0x00000000000079c5 */ /* 0x000fe20000000000 */
[----:B------:R-:W-:Y:S01]  /*2170*/  R2UR UR10, R5 ;  /* 0x00000000050a72ca */ /* 0x000fe200000e0000 */
[C---:B------:R-:W-:Y:S02]  /*2180*/  VIADD R5, R4.reuse, 0x100 ;  /* 0x0000010004057836 */ /* 0x040fe40000000000 */
[----:B------:R-:W-:Y:S02]  /*2190*/  VIADD R4, R4, 0x180 ;  /* 0x0000018004047836 */ /* 0x000fe40000000000 */
[----:B------:R-:W-:Y:S01]  /*21a0*/  HGMMA.64x256x16.F32.BF16 R24, gdesc[UR4].tnspB, R24, gsb0 ;  /* 0x43e00000041879f0 */ /* 0x000fe20008001818 */
[----:B------:R-:W-:Y:S02]  /*21b0*/  R2UR UR14, R5 ;  /* 0x00000000050e72ca */ /* 0x000fe400000e0000 */
[----:B------:R-:W-:Y:S01]  /*21c0*/  R2UR UR18, R4 ;  /* 0x00000000041272ca */ /* 0x000fe200000e0000 */
[----:B------:R-:W-:-:S02]  /*21d0*/  WARPGROUP.DEPBAR.LE gsb0, 0x0 ;  /* 0x00008000000079c5 */ /* 0x000fc40000010000 */
[----:B------:R-:W-:-:S15]  /*21e0*/  WARPGROUP.ARRIVE ;  /* 0x00000000000079c5 */ /* 0x000fde0000000000 */
[----:B------:R-:W-:-:S07]  /*21f0*/  NOP ;  /* 0x0000000000007918 */ /* 0x000fce0000000000 */
        /* <DEDUP_REMOVED lines=13> */
.L_x_4235:
[----:B------:R-:W-:-:S05]  /*22d0*/  LEA R4, R2, R11, 0x3 ;  /* 0x0000000b02047211 */ /* 0x000fca00078e18ff */
[----:B------:R-:W-:-:S05]  /*22e0*/  VIADD R4, R4, 0x38860 ;  /* 0x0003886004047836 */ /* 0x000fca0000000000 */
[----:B------:R-:W-:-:S04]  /*22f0*/  PRMT R4, R197, 0x654, R4 ;  /* 0x00000654c5047816 */ /* 0x000fc80000000004 */
[----:B------:R1:W-:Y:S01]  /*2300*/  SYNCS.ARRIVE.TRANS64.RED.A1T0 RZ, [R4+URZ], RZ ;  /* 0x000000ff04ff79a7 */ /* 0x0003e2000810043f */
[----:B------:R-:W-:Y:S05]  /*2310*/  @P0 BRA `(.L_x_4236) ;  /* 0xfffffff4004c0947 */ /* 0x000fea000383ffff */
[----:B------:R-:W-:-:S07]  /*2320*/  IMAD.SHL.U32 R2, R2, 0x40, RZ ;  /* 0x0000004002027824 */ /* 0x000fce00078e00ff */
.L_x_4234:
[----:B------:R-:W-:Y:S01]  /*2330*/  BAR.SYNC.DEFER_BLOCKING 0xe, 0x100 ;  /* 0x0384000000007b1d */ /* 0x000fe20000010000 */
[----:B------:R-:W-:Y:S01]  /*2340*/  IMAD.IADD R2, R7, 0x1, R2 ;  /* 0x0000000107027824 */ /* 0x000fe200078e0202 */
[----:B------:R-:W-:Y:S01]  /*2350*/  PLOP3.LUT P0, PT, PT, PT, PT, 0x8, 0x0 ;  /* 0x000000000000781c */ /* 0x000fe20003f0e170 */
[----:B01----:R-:W-:Y:S02]  /*2360*/  IMAD.MOV.U32 R4, RZ, RZ, RZ ;  /* 0x000000ffff047224 */ /* 0x003fe400078e00ff */
[----:B------:R-:W-:-:S05]  /*2370*/  IMAD R2, R2, 0x4, R11 ;  /* 0x0000000402027824 */ /* 0x000fca00078e020b */
        /* <DEDUP_REMOVED lines=133> */
.L_x_4230:
[----:B------:R-:W0:Y:S01]  /*2bd0*/  LDC R0, c[0x0][0x288] ;  /* 0x0000a200ff007b82 */ /* 0x000e220000000800 */
[----:B------:R-:W-:Y:S01]  /*2be0*/  ULDC UR4, c[0x0][0x448] ;  /* 0x0001120000047ab9 */ /* 0x000fe20000000800 */
[----:B------:R-:W-:Y:S02]  /*2bf0*/  UIADD3 UR6, UR38, 0x3f, URZ ;  /* 0x0000003f26067890 */ /* 0x000fe4000fffe03f */
[----:B------:R-:W-:Y:S02]  /*2c00*/  UISETP.NE.AND UP0, UPT, UR4, 0x1, UPT ;  /* 0x000000010400788c */ /* 0x000fe4000bf05270 */
[----:B------:R-:W-:Y:S02]  /*2c10*/  USHF.R.U32.HI UR10, URZ, 0x10, UR7 ;  /* 0x000000103f0a7899 */ /* 0x000fe40008011607 */
[----:B------:R-:W-:-:S07]  /*2c20*/  UP2UR UR61, UPR, URZ, 0x1 ;  /* 0x000000013f3d7883 */ /* 0x000fce0008000000 */
[----:B------:R-:W-:Y:S01]  /*2c30*/  @UP0 ULDC UR4, c[0x0][0x44c] ;  /* 0x0001130000040ab9 */ /* 0x000fe20000000800 */
[----:B------:R-:W-:Y:S01]  /*2c40*/  @UP0 ULDC UR8, c[0x0][0x450] ;  /* 0x0001140000080ab9 */ /* 0x000fe20000000800 */
[----:B------:R-:W-:-:S04]  /*2c50*/  UIMAD.WIDE.U32 UR4, UR6, UR4, URZ ;  /* 0x00000004060472a5 */ /* 0x000fc8000f8e003f */
[----:B------:R-:W-:Y:S02]  /*2c60*/  @UP0 USHF.R.U32.HI UR6, URZ, UR8, UR5 ;  /* 0x000000083f060299 */ /* 0x000fe40008011605 */
[----:B------:R-:W-:Y:S01]  /*2c70*/  UISETP.NE.AND UP0, UPT, UR10, URZ, UPT ;  /* 0x0000003f0a00728c */ /* 0x000fe2000bf05270 */
[----:B0-----:R-:W-:Y:S01]  /*2c80*/  IADD3 R0, -R0, 0x40, RZ ;  /* 0x0000004000007810 */ /* 0x001fe20007ffe1ff */
[----:B------:R-:W-:Y:S01]  /*2c90*/  ULOP3.LUT UR8, UR7, 0xffff, URZ, 0xc0, !UPT ;  /* 0x0000ffff07087892 */ /* 0x000fe2000f8ec03f */
[----:B------:R-:W-:-:S03]  /*2ca0*/  UMOV UR4, URZ ;  /* 0x0000003f00047c82 */ /* 0x000fc60008000000 */
[----:B------:R-:W-:-:S04]  /*2cb0*/  IMAD R0, R194, R7, R0 ;  /* 0x00000007c2007224 */ /* 0x000fc800078e0200 */
[----:B------:R-:W-:Y:S01]  /*2cc0*/  VIADD R0, R0, UR6 ;  /* 0x0000000600007c36 */ /* 0x000fe20008000000 */
[----:B------:R-:W-:-:S04]  /*2cd0*/  @!UP0 ULDC UR10, c[0x0][0xae8] ;  /* 0x0002ba00000a8ab9 */ /* 0x000fc80000000800 */
[----:B------:R-:W-:-:S04]  /*2ce0*/  SHF.R.S32.HI R5, RZ, 0x1f, R0 ;  /* 0x0000001fff057819 */ /* 0x000fc80000011400 */
[----:B------:R-:W-:-:S04]  /*2cf0*/  LEA.HI R5, R5, R0, RZ, 0x6 ;  /* 0x0000000005057211 */ /* 0x000fc800078f30ff */
[----:B------:R-:W-:-:S04]  /*2d00*/  SHF.R.S32.HI R0, RZ, 0x6, R5 ;  /* 0x00000006ff007819 */ /* 0x000fc80000011405 */
[----:B------:R-:W-:-:S04]  /*2d10*/  VIMNMX R22, R3, R0, PT ;  /* 0x0000000003167248 */ /* 0x000fc80003fe0100 */
[----:B------:R-:W-:-:S13]  /*2d20*/  ISETP.GE.AND P0, PT, R22, 0x1, PT ;  /* 0x000000011600780c */ /* 0x000fda0003f06270 */
[----:B------:R-:W-:Y:S05]  /*2d30*/  @!P0 BRA `(.L_x_4237) ;  /* 0x0000000000808947 */ /* 0x000fea0003800000 */
[----:B------:R-:W-:Y:S01]  /*2d40*/  IMAD.U32 R5, RZ, RZ, UR10 ;  /* 0x0000000aff057e24 */ /* 0x000fe2000f8e00ff */
[----:B------:R-:W-:-:S04]  /*2d50*/  UMOV UR4, URZ ;  /* 0x0000003f00047c82 */ /* 0x000fc80008000000 */
[----:B------:R-:W-:-:S04]  /*2d60*/  IABS R0, R5 ;  /* 0x0000000500007213 */ /* 0x000fc80000000000 */
[----:B------:R-:W-:Y:S02]  /*2d70*/  R2UR UR9, R0 ;  /* 0x00000000000972ca */ /* 0x000fe400000e0000 */
[----:B------:R-:W-:Y:S02]  /*2d80*/  IADD3 R0, R5, -0x1, R22 ;  /* 0xffffffff05007810 */ /* 0x000fe40007ffe016 */
[----:B------:R-:W-:Y:S02]  /*2d90*/  IABS R5, R5 ;  /* 0x0000000500057213 */ /* 0x000fe40000000000 */
[----:B------:R-:W-:-:S04]  /*2da0*/  IABS R4, R0 ;  /* 0x0000000000047213 */ /* 0x000fc80000000000 */
[----:B------:R-:W-:-:S03]  /*2db0*/  R2UR UR7, R4 ;  /* 0x00000000040772ca */ /* 0x000fc600000e0000 */
        /* <DEDUP_REMOVED lines=11> */
[----:B------:R-:W-:Y:S01]  /*2e70*/  UIMAD UR4, UR5, UR6, UR7 ;  /* 0x00000006050472a4 */ /* 0x000fe2000f8e0207 */
[----:B------:R-:W-:-:S03]  /*2e80*/  R2UR UR6, R0 ;  /* 0x00000000000672ca */ /* 0x000fc600000e0000 */
[----:B------:R-:W-:-:S11]  /*2e90*/  UISETP.GT.U32.AND UP0, UPT, UR9, UR4, UPT ;  /* 0x000000040900728c */ /* 0x000fd6000bf04070 */
[----:B------:R-:W-:Y:S02]  /*2ea0*/  @!UP0 UIADD3 UR4, UR4, -UR9, URZ ;  /* 0x8000000904048290 */ /* 0x000fe4000fffe03f */
[----:B------:R-:W-:Y:S02]  /*2eb0*/  @!UP0 UIADD3 UR5, UR5, 0x1, URZ ;  /* 0x0000000105058890 */ /* 0x000fe4000fffe03f */
[----:B------:R-:W-:Y:S02]  /*2ec0*/  UISETP.GE.U32.AND UP1, UPT, UR4, UR9, UPT ;  /* 0x000000090400728c */ /* 0x000fe4000bf26070 */
[----:B------:R-:W-:-:S04]  /*2ed0*/  ULOP3.LUT UR4, UR6, UR10, URZ, 0x3c, !UPT ;  /* 0x0000000a06047292 */ /* 0x000fc8000f8e3c3f */
[----:B------:R-:W-:-:S05]  /*2ee0*/  UISETP.GE.AND UP0, UPT, UR4, URZ, UPT ;  /* 0x0000003f0400728c */ /* 0x000fca000bf06270 */
[----:B------:R-:W-:Y:S02]  /*2ef0*/  @UP1 UIADD3 UR5, UR5, 0x1, URZ ;  /* 0x0000000105051890 */ /* 0x000fe4000fffe03f */
[----:B------:R-:W-:-:S05]  /*2f00*/  UISETP.NE.AND UP1, UPT, UR10, URZ, UPT ;  /* 0x0000003f0a00728c */ /* 0x000fca000bf25270 */
[----:B------:R-:W-:Y:S02]  /*2f10*/  UMOV UR4, UR5 ;  /* 0x0000000500047c82 */ /* 0x000fe40008000000 */
[----:B------:R-:W-:-:S04]  /*2f20*/  @!UP0 UIADD3 UR4, -UR4, URZ, URZ ;  /* 0x0000003f04048290 */ /* 0x000fc8000fffe13f */
[----:B------:R-:W-:-:S12]  /*2f30*/  @!UP1 ULOP3.LUT UR4, URZ, UR10, URZ, 0x33, !UPT ;  /* 0x0000000a3f049292 */ /* 0x000fd8000f8e333f */
.L_x_4237:
[----:B------:R-:W-:Y:S02]  /*2f40*/  UIMAD UR5, UR8, UR4, URZ ;  /* 0x00000004080572a4 */ /* 0x000fe4000f8e023f */
[----:B------:R-:W-:Y:S01]  /*2f50*/  IMAD.U32 R3, RZ, RZ, UR4 ;  /* 0x00000004ff037e24 */ /* 0x000fe2000f8e00ff */
[----:B------:R-:W-:Y:S01]  /*2f60*/  PLOP3.LUT P0, PT, PT, PT, PT, 0x80, 0x0 ;  /* 0x000000000000781c */ /* 0x000fe20003f0f070 */
[----:B------:R-:W-:Y:S01]  /*2f70*/  IMAD.MOV.U32 R2, RZ, RZ, RZ ;  /* 0x000000ffff027224 */ /* 0x000fe200078e00ff */
[----:B------:R-:W-:Y:S01]  /*2f80*/  CS2R R150, SRZ ;  /* 0x0000000000967805 */ /* 0x000fe2000001ff00 */
[----:B------:R-:W-:Y:S01]  /*2f90*/  IMAD.MOV.U32 R4, RZ, RZ, RZ ;  /* 0x000000ffff047224 */ /* 0x000fe200078e00ff */
[----:B------:R-:W-:Y:S01]  /*2fa0*/  VIADDMNMX R22, R3, UR5, R22, PT ;  /* 0x0000000503167c46 */ /* 0x000fe2000b800116 */
[----:B------:R-:W-:Y:S01]  /*2fb0*/  IMAD.U32 R196, RZ, RZ, UR5 ;  /* 0x00000005ffc47e24 */ /* 0x000fe2000f8e00ff */
[----:B------:R-:W-:Y:S02]  /*2fc0*/  CS2R R148, SRZ ;  /* 0x0000000000947805 */ /* 0x000fe4000001ff00 */
[----:B------:R-:W-:-:S02]  /*2fd0*/  CS2R R146, SRZ ;  /* 0x0000000000927805 */ /* 0x000fc4000001ff00 */
[----:B------:R-:W-:Y:S02]  /*2fe0*/  ISETP.GT.AND P1, PT, R22, UR5, PT ;  /* 0x0000000516007c0c */ /* 0x000fe4000bf24270 */
        /* <DEDUP_REMOVED lines=62> */
[----:B------:R-:W-:Y:S02]  /*33d0*/  SHF.R.S32.HI R57, RZ, 0x1f, R152 ;  /* 0x0000001fff397819 */ /* 0x000fe40000011498 */
[----:B------:R-:W-:Y:S02]  /*33e0*/  MOV R198, 0x400 ;  /* 0x0000040000c67802 */ /* 0x000fe40000000f00 */
[----:B------:R-:W-:Y:S02]  /*33f0*/  LEA.HI R16, R57, R152, RZ, 0x7 ;  /* 0x0000009839107211 */ /* 0x000fe400078f38ff */
[----:B------:R-:W-:Y:S02]  /*3400*/  LEA R198, R197, R198, 0x18 ;  /* 0x000000c6c5c67211 */ /* 0x000fe400078ec0ff */
[----:B------:R-:W-:-:S05]  /*3410*/  SHF.R.S32.HI R17, RZ, 0x7, R16 ;  /* 0x00000007ff117819 */ /* 0x000fca0000011410 */
[----:B------:R-:W0:Y:S02]  /*3420*/  SHFL.IDX PT, R0, R17, RZ, 0x1f ;  /* 0x00001fff11007589 */ /* 0x000e2400000e0000 */
[----:B0-----:R-:W-:-:S04]  /*3430*/  LEA.HI R2, R0, R0, RZ, 0x1 ;  /* 0x0000000000027211 */ /* 0x001fc800078f08ff */
[----:B------:R-:W-:-:S05]  /*3440*/  LOP3.LUT R3, R2, 0x1fffe, RZ, 0xc0, !PT ;  /* 0x0001fffe02037812 */ /* 0x000fca00078ec0ff */
[----:B------:R-:W-:Y:S01]  /*3450*/  IMAD.IADD R3, R0, 0x1, -R3 ;  /* 0x0000000100037824 */ /* 0x000fe200078e0a03 */
[----:B------:R-:W-:-:S03]  /*3460*/  IADD3 R0, R198, 0x36400, RZ ;  /* 0x00036400c6007810 */ /* 0x000fc60007ffe0ff */
[----:B------:R-:W-:Y:S01]  /*3470*/  IMAD R3, R3, 0x8000, R198 ;  /* 0x0000800003037824 */ /* 0x000fe200078e02c6 */
[----:B------:R-:W-:-:S03]  /*3480*/  LOP3.LUT P0, RZ, R0, 0x3ff, RZ, 0xc0, !PT ;  /* 0x000003ff00ff7812 */ /* 0x000fc6000780c0ff */
        /* <DEDUP_REMOVED lines=13> */
[----:B------:R-:W-:Y:S01]  /*3560*/  MOV R13, RZ ;  /* 0x000000ff000d7202 */ /* 0x000fe20000000f00 */
[----:B------:R-:W-:Y:S02]  /*3570*/  IMAD.U32 R6, RZ, RZ, UR4 ;  /* 0x00000004ff067e24 */ /* 0x000fe4000f8e00ff */
[----:B------:R-:W-:-:S02]  /*3580*/  IMAD.U32 R7, RZ, RZ, UR5 ;  /* 0x00000005ff077e24 */ /* 0x000fc4000f8e00ff */
[----:B------:R-:W-:Y:S02]  /*3590*/  IMAD.U32 R11, RZ, RZ, UR7 ;  /* 0x00000007ff0b7e24 */ /* 0x000fe4000f8e00ff */
[----:B------:R-:W-:Y:S02]  /*35a0*/  IMAD.MOV.U32 R8, RZ, RZ, 0x70 ;  /* 0x00000070ff087424 */ /* 0x000fe400078e00ff */
[----:B0-----:R-:W-:-:S07]  /*35b0*/  IMAD.MOV.U32 R12, RZ, RZ, 0x1 ;  /* 0x00000001ff0c7424 */ /* 0x001fce00078e00ff */
[----:B------:R-:W-:-:S07]  /*35c0*/  LEPC R20, `(.L_x_4238) ;  /* 0x000000001014794e */ /* 0x000fce0000000000 */
[----:B-1----:R-:W-:Y:S05]  /*35d0*/  CALL.ABS.NOINC R2 ;  /* 0x0000000002007343 */ /* 0x002fea0003c00000 */
.L_x_4238:
        /* <DEDUP_REMOVED lines=11> */
.L_x_4329:
[----:B------:R-:W2:Y:S01]  /*3690*/  LDL R8, [R1+0x4] ;  /* 0x0000040001087983 */ /* 0x000ea20000100800 */
[----:B------:R-:W-:Y:S01]  /*36a0*/  LEA.HI R4, R4, R5, RZ, 0x5 ;  /* 0x0000000504047211 */ /* 0x000fe200078f28ff */
[----:B------:R-:W-:-:S03]  /*36b0*/  IMAD.IADD R2, R17, 0x1, -R2 ;  /* 0x0000000111027824 */ /* 0x000fc600078e0a02 */
[----:B------:R-:W-:Y:S02]  /*36c0*/  SHF.R.S32.HI R4, RZ, 0x5, R4 ;  /* 0x00000005ff047819 */ /* 0x000fe40000011404 */
[----:B--2---:R-:W-:Y:S02]  /*36d0*/  R2UR UR4, R8 ;  /* 0x00000000080472ca */ /* 0x004fe400000e0000 */
[----:B------:R-:W-:Y:S02]  /*36e0*/  LEA.HI R8, R0, R7, RZ, 0x3 ;  /* 0x0000000700087211 */ /* 0x000fe400078f18ff */
[----:B------:R-:W-:Y:S02]  /*36f0*/  LOP3.LUT R0, R6, 0x7ffffffc, RZ, 0xc0, !PT ;  /* 0x7ffffffc06007812 */ /* 0x000fe400078ec0ff */
[----:B------:R-:W-:-:S03]  /*3700*/  LOP3.LUT R8, R8, 0xfffffff8, RZ, 0xc0, !PT ;  /* 0xfffffff808087812 */ /* 0x000fc600078ec0ff */
[----:B------:R-:W-:Y:S02]  /*3710*/  IMAD.IADD R0, R5, 0x1, -R0 ;  /* 0x0000000105007824 */ /* 0x000fe400078e0a00 */
[----:B------:R-:W-:Y:S02]  /*3720*/  IMAD.IADD R191, R7, 0x1, -R8 ;  /* 0x0000000107bf7824 */ /* 0x000fe400078e0a08 */
[----:B------:R-:W-:Y:S01]  /*3730*/  ULOP3.LUT UR4, UR4, 0x1, URZ, 0xfc, !UPT ;  /* 0x0000000104047892 */ /* 0x000fe2000f8efc3f */
[----:B------:R-:W-:Y:S02]  /*3740*/  IMAD.SHL.U32 R195, R0, 0x2, RZ ;  /* 0x0000000200c37824 */ /* 0x000fe400078e00ff */
[----:B------:R-:W-:Y:S02]  /*3750*/  IMAD R191, R4, 0x10, R191 ;  /* 0x0000001004bf7824 */ /* 0x000fe400078e02bf */
[----:B------:R-:W-:Y:S02]  /*3760*/  IMAD R193, R2, 0x100, R195 ;  /* 0x0000010002c17824 */ /* 0x000fe400078e02c3 */
[----:B------:R-:W-:-:S05]  /*3770*/  IMAD.U32 R6, RZ, RZ, UR4 ;  /* 0x00000004ff067e24 */ /* 0x000fca000f8e00ff */
[----:B------:R-:W-:-:S13]  /*3780*/  ISETP.NE.AND P0, PT, R6, 0x3, PT ;  /* 0x000000030600780c */ /* 0x000fda0003f05270 */
[----:B------:R-:W-:Y:S05]  /*3790*/  @!P0 BRA `(.L_x_4240) ;  /* 0x0000000000048947 */ /* 0x000fea0003800000 */
[----:B------:R-:W-:Y:S01]  /*37a0*/  BPT.TRAP 0x1 ;  /* 0x000000040000795c */ /* 0x000fe20000300000 */
.L_x_4240:
[----:B------:R1:W2:Y:S01]  /*37b0*/  SYNCS.PHASECHK.TRANS64.TRYWAIT P1, [R198+URZ+0x38830], R3 ;  /* 0x03883003c60075a7 */ /* 0x0002a2000802017f */
[----:B------:R-:W-:Y:S05]  /*37c0*/  @!P0 BRA `(.L_x_4241) ;  /* 0x0000000000048947 */ /* 0x000fea0003800000 */
[----:B------:R-:W-:Y:S01]  /*37d0*/  BPT.TRAP 0x1 ;  /* 0x000000040000795c */ /* 0x000fe20000300000 */
.L_x_4241:
[----:B--2---:R-:W-:Y:S05]  /*37e0*/  @P1 BRA `(.L_x_4242) ;  /* 0x0000000000081947 */ /* 0x004fea0003800000 */
[----:B------:R-:W2:Y:S02]  /*37f0*/  SYNCS.PHASECHK.TRANS64.TRYWAIT P1, [R198+URZ+0x38830], R3 ;  /* 0x03883003c60075a7 */ /* 0x000ea4000802017f */
[----:B--2---:R-:W-:Y:S05]  /*3800*/  @!P1 BRA `(.L_x_4243) ;  /* 0x00000114002c9947 */ /* 0x004fea0003800000 */
.L_x_4242:
        /* <DEDUP_REMOVED lines=29> */
[----:B------:R-:W-:Y:S01]  /*39e0*/  IADD3 R4, R190, 0x4, RZ ;  /* 0x00000004be047810 */ /* 0x000fe20007ffe0ff */
[----:B------:R-:W-:Y:S01]  /*39f0*/  UMOV UR9, 0x40000040 ;  /* 0x4000004000097882 */ /* 0x000fe20000000000 */
[----:B------:R-:W-:-:S02]  /*3a00*/  VIADD R0, R0, 0x6 ;  /* 0x0000000600007836 */ /* 0x000fc40000000000 */
[----:B------:R-:W-:-:S04]  /*3a10*/  IMAD.U32 R17, RZ, RZ, UR9 ;  /* 0x00000009ff117e24 */ /* 0x000fc8000f8e00ff */
        /* <DEDUP_REMOVED lines=32> */
.L_x_4330:
[----:B------:R-:W-:Y:S05]  /*3c20*/  @!P0 BRA `(.L_x_4245) ;  /* 0x0000000000048947 */ /* 0x000fea0003800000 */
[----:B------:R-:W-:Y:S01]  /*3c30*/  BPT.TRAP 0x1 ;  /* 0x000000040000795c */ /* 0x000fe20000300000 */
.L_x_4245:
[----:B------:R4:W0:Y:S01]  /*3c40*/  SYNCS.PHASECHK.TRANS64.TRYWAIT P1, [R198+URZ+0x38850], R3 ;  /* 0x03885003c60075a7 */ /* 0x000822000802017f */
[----:B------:R-:W-:Y:S05]  /*3c50*/  @!P0 BRA `(.L_x_4246) ;  /* 0x0000000000048947 */ /* 0x000fea0003800000 */
[----:B------:R-:W-:Y:S01]  /*3c60*/  BPT.TRAP 0x1 ;  /* 0x000000040000795c */ /* 0x000fe20000300000 */
.L_x_4246:
        /* <DEDUP_REMOVED lines=11> */
.L_x_4247:
[----:B------:R-:W-:Y:S01]  /*3d20*/  R2UR UR4, R0 ;  /* 0x00000000000472ca */ /* 0x000fe200000e0000 */
[----:B------:R-:W-:Y:S01]  /*3d30*/  WARPGROUP.ARRIVE ;  /* 0x00000000000079c5 */ /* 0x000fe20000000000 */
[----:B------:R-:W-:Y:S01]  /*3d40*/  R2UR UR6, R18 ;  /* 0x00000000120672ca */ /* 0x000fe200000e0000 */
[----:B------:R-:W-:Y:S01]  /*3d50*/  UMOV UR9, 0x40000040 ;  /* 0x4000004000097882 */ /* 0x000fe20000000000 */
[----:B------:R-:W-:Y:S01]  /*3d60*/  UMOV UR7, 0x40000040 ;  /* 0x4000004000077882 */ /* 0x000fe20000000000 */
[----:B------:R-:W-:Y:S01]  /*3d70*/  UMOV UR5, UR9 ;  /* 0x0000000900057c82 */ /* 0x000fe20008000000 */
[----:B------:R-:W-:Y:S01]  /*3d80*/  VIADD R2, R0, 0x2 ;  /* 0x0000000200027836 */ /* 0x000fe20000000000 */
[----:B------:R-:W-:Y:S01]  /*3d90*/  UMOV UR11, 0x40000040 ;  /* 0x40000040000b7882 */ /* 0x000fe20000000000 */
[----:B-1234-:R-:W-:Y:S01]  /*3da0*/  VIADD R3, R18, 0x2 ;  /* 0x0000000212037836 */ /* 0x01efe20000000000 */
[----:B------:R-:W-:Y:S01]  /*3db0*/  UMOV UR13, 0x40000040 ;  /* 0x40000040000d7882 */ /* 0x000fe20000000000 */
[----:B------:R-:W-:Y:S01]  /*3dc0*/  IMAD.U32 R7, RZ, RZ, UR9 ;  /* 0x00000009ff077e24 */ /* 0x000fe2000f8e00ff */
[----:B------:R-:W-:Y:S01]  /*3dd0*/  UMOV UR9, 0x40000040 ;  /* 0x4000004000097882 */ /* 0x000fe20000000000 */
[----:B------:R-:W-:Y:S01]  /*3de0*/  VIADD R4, R0, 0x4 ;  /* 0x0000000400047836 */ /* 0x000fe20000000000 */
[----:B------:R-:W-:Y:S01]  /*3df0*/  UMOV UR8, UR4 ;  /* 0x0000000400087c82 */ /* 0x000fe20008000000 */
[----:B------:R-:W-:Y:S01]  /*3e00*/  VIADD R5, R18, 0x4 ;  /* 0x0000000412057836 */ /* 0x000fe20000000000 */
[----:B------:R-:W-:Y:S01]  /*3e10*/  UMOV UR4, UR8 ;  /* 0x0000000800047c82 */ /* 0x000fe20008000000 */
[----:B------:R-:W-:Y:S01]  /*3e20*/  MOV R6, UR8 ;  /* 0x0000000800067c02 */ /* 0x000fe20008000f00 */
[----:B------:R-:W-:Y:S01]  /*3e30*/  HGMMA.64x64x16.F32.BF16 R24, gdesc[UR4], R24, gsb0 ;  /* 0x00e00000041879f0 */ /* 0x000fe20008001818 */
[----:B------:R-:W-:Y:S01]  /*3e40*/  R2UR UR4, R2 ;  /* 0x00000000020472ca */ /* 0x000fe200000e0000 */
[----:B------:R-:W-:Y:S01]  /*3e50*/  UMOV UR5, UR9 ;  /* 0x0000000900057c82 */ /* 0x000fe20008000000 */
[----:B------:R-:W-:Y:S01]  /*3e60*/  R2UR UR6, R3 ;  /* 0x00000000030672ca */ /* 0x000fe200000e0000 */
[----:B------:R-:W-:Y:S01]  /*3e70*/  UMOV UR7, 0x40000040 ;  /* 0x4000004000077882 */ /* 0x000fe20000000000 */
[----:B------:R-:W-:Y:S01]  /*3e80*/  IMAD.U32 R3, RZ, RZ, UR9 ;  /* 0x00000009ff037e24 */ /* 0x000fe2000f8e00ff */
[----:B------:R-:W-:Y:S01]  /*3e90*/  UMOV UR9, 0x40000040 ;  /* 0x4000004000097882 */ /* 0x000fe20000000000 */
[----:B------:R-:W-:Y:S01]  /*3ea0*/  VIADD R12, R0, 0x6 ;  /* 0x00000006000c7836 */ /* 0x000fe20000000000 */
[----:B------:R-:W-:Y:S01]  /*3eb0*/  UMOV UR15, 0x40000040 ;  /* 0x40000040000f7882 */ /* 0x000fe20000000000 */
[----:B------:R-:W-:Y:S01]  /*3ec0*/  VIADD R13, R18, 0x6 ;  /* 0x00000006120d7836 */ /* 0x000fe20000000000 */
[----:B------:R-:W-:Y:S01]  /*3ed0*/  UMOV UR17, 0x40000040 ;  /* 0x4000004000117882 */ /* 0x000fe20000000000 */
[----:B------:R-:W-:Y:S01]  /*3ee0*/  VIADD R19, R0, 0x200 ;  /* 0x0000020000137836 */ /* 0x000fe20000000000 */
[----:B------:R-:W-:Y:S01]  /*3ef0*/  UMOV UR19, 0x40000040 ;  /* 0x4000004000137882 */ /* 0x000fe20000000000 */
[----:B------:R-:W-:Y:S01]  /*3f00*/  VIADD R20, R18, 0x200 ;  /* 0x0000020012147836 */ /* 0x000fe20000000000 */
        /* <DEDUP_REMOVED lines=20> */
[----:B------:R-:W-:Y:S01]  /*4050*/  VIADD R184, R0, 0x800 ;  /* 0x0000080000b87836 */ /* 0x000fe20000000000 */
[----:B------:R-:W-:Y:S01]  /*4060*/  UMOV UR57, 0x40000040 ;  /* 0x4000004000397882 */ /* 0x000fe20000000000 */
[----:B------:R-:W-:Y:S01]  /*4070*/  UMOV UR59, 0x40000040 ;  /* 0x40000040003b7882 */ /* 0x000fe20000000000 */
[----:B------:R-:W-:-:S02]  /*4080*/  IMAD.MOV.U32 R58, RZ, RZ, 0x4 ;  /* 0x00000004ff3a7424 */ /* 0x000fc400078e00ff */
[----:B------:R-:W-:Y:S01]  /*4090*/  VIADD R199, R0, 0xe00 ;  /* 0x00000e0000c77836 */ /* 0x000fe20000000000 */
        /* <DEDUP_REMOVED lines=8> */
[----:B------:R-:W-:Y:S01]  /*4120*/  MOV R5, UR9 ;  /* 0x0000000900057c02 */ /* 0x000fe20008000f00 */
[----:B------:R-:W-:-:S08]  /*4130*/  UMOV UR9, 0x40000040 ;  /* 0x4000004000097882 */ /* 0x000fd00000000000 */
        /* <DEDUP_REMOVED lines=10> */
[----:B------:R-:W-:Y:S01]  /*41e0*/  IMAD.U32 R13, RZ, RZ, UR9 ;  /* 0x00000009ff0d7e24 */ /* 0x000fe2000f8e00ff */
        /* <DEDUP_REMOVED lines=31> */
[----:B------:R-:W-:Y:S02]  /*43e0*/  R2UR UR26, R20 ;  /* 0x00000000141a72ca */ /* 0x000fe400000e0000 */
[----:B------:R-:W-:Y:S02]  /*43f0*/  IADD3 R20, R18, 0x404, RZ ;  /* 0x0000040412147810 */ /* 0x000fe40007ffe0ff */
        /* <DEDUP_REMOVED lines=21> */
[----:B------:R-:W-:Y:S02]  /*4550*/  WARPGROUP.DEPBAR.LE gsb0, 0x0 ;  /* 0x00008000000079c5 */ /* 0x000fe40000010000 */
[----:B------:R-:W-:Y:S01]  /*4560*/  WARPGROUP.ARRIVE ;  /* 0x00000000000079c5 */ /* 0x000fe20000000000 */
[----:B------:R-:W-:Y:S01]  /*4570*/  R2UR UR54, R20 ;  /* 0x00000000143672ca */ /* 0x000fe200000e0000 */
[----:B------:R-:W0:Y:S04]  /*4580*/  SHFL.IDX PT, R19, R21, RZ, 0x1f ;  /* 0x00001fff15137589 */ /* 0x000e2800000e0000 */
        /* <DEDUP_REMOVED lines=11> */
[C---:B------:R-:W-:Y:S01]  /*4640*/  IMAD.IADD R23, R19.reuse, 0x1, R56 ;  /* 0x0000000113177824 */ /* 0x040fe200078e0238 */
[----:B------:R-:W-:Y:S01]  /*4650*/  IADD3 R19, R19, R58, RZ ;  /* 0x0000003a13137210 */ /* 0x000fe20007ffe0ff */
        /* <DEDUP_REMOVED lines=65> */
[C---:B------:R-:W-:Y:S02]  /*4a70*/  IMAD.IADD R59, R20.reuse, 0x1, R19 ;  /* 0x00000001143b7824 */ /* 0x040fe400078e0213 */
        /* <DEDUP_REMOVED lines=8> */
[C-C-:B------:R-:W-:Y:S01]  /*4b00*/  IMAD.IADD R59, R56.reuse, 0x1, R19.reuse ;  /* 0x00000001383b7824 */ /* 0x140fe200078e0213 */
        /* <DEDUP_REMOVED lines=88> */
[----:B------:R-:W-:Y:S02]  /*5090*/  IMAD.IADD R21, R58, 0x1, R21 ;  /* 0x000000013a157824 */ /* 0x000fe400078e0215 */
[----:B------:R-:W-:Y:S01]  /*50a0*/  IMAD.MOV.U32 R59, RZ, RZ, 0x40 ;  /* 0x00000040ff3b7424 */ /* 0x000fe200078e00ff */
        /* <DEDUP_REMOVED lines=15> */
[----:B------:R-:W-:Y:S01]  /*51a0*/  IMAD.MOV.U32 R21, RZ, RZ, 0x1000 ;  /* 0x00001000ff157424 */ /* 0x000fe200078e00ff */
[----:B------:R-:W-:-:S04]  /*51b0*/  SEL R20, R59, 0x3e, P1 ;  /* 0x0000003e3b147807 */ /* 0x000fc80000800000 */
[----:B------:R-:W-:-:S04]  /*51c0*/  SEL R21, R21, 0xf80, P1 ;  /* 0x00000f8015157807 */ /* 0x000fc80000800000 */
        /* <DEDUP_REMOVED lines=17> */
.L_x_4249:
[----:B------:R-:W-:Y:S01]  /*52e0*/  LEA.HI R20, R57, R152, RZ, 0x2 ;  /* 0x0000009839147211 */ /* 0x000fe200078f10ff */
[----:B------:R-:W-:Y:S01]  /*52f0*/  UISETP.NE.AND UP0, UPT, UR61, URZ, UPT ;  /* 0x0000003f3d00728c */ /* 0x000fe2000bf05270 */
[----:B------:R-:W-:Y:S01]  /*5300*/  IADD3 R185, R191, UR38, RZ ;  /* 0x00000026bfb97c10 */ /* 0x000fe2000fffe0ff */
[----:B------:R-:W-:Y:S01]  /*5310*/  ULDC UR6, c[0x0][0xad0] ;  /* 0x0002b40000067ab9 */ /* 0x000fe20000000800 */
[----:B------:R-:W-:Y:S01]  /*5320*/  LOP3.LUT R21, R20, 0xfffffffc, RZ, 0xc0, !PT ;  /* 0xfffffffc14157812 */ /* 0x000fe200078ec0ff */
[----:B------:R-:W-:Y:S01]  /*5330*/  FMUL.FTZ R26, R26, UR6 ;  /* 0x000000061a1a7c20 */ /* 0x000fe20008410000 */
[----:B------:R-:W0:Y:S01]  /*5340*/  LDC R170, c[0x0][0x288] ;  /* 0x0000a200ffaa7b82 */ /* 0x000e220000000800 */
[----:B------:R-:W-:Y:S01]  /*5350*/  PLOP3.LUT P1, PT, PT, PT, UP0, 0x80, 0x0 ;  /* 0x000000000000781c */ /* 0x000fe20003f2f008 */
[----:B------:R-:W-:Y:S01]  /*5360*/  FMUL.FTZ R25, R25, UR6 ;  /* 0x0000000619197c20 */ /* 0x000fe20008410000 */
[----:B------:R-:W-:Y:S01]  /*5370*/  IMAD.IADD R21, R152, 0x1, -R21 ;  /* 0x0000000198157824 */ /* 0x000fe200078e0a15 */
[----:B------:R-:W-:Y:S01]  /*5380*/  PLOP3.LUT P2, PT, PT, PT, UP0, 0x80, 0x0 ;  /* 0x000000000000781c */ /* 0x000fe20003f4f008 */
[----:B------:R1:W-:Y:S01]  /*5390*/  MUFU.TANH R60, R26 ;  /* 0x0000001a003c7308 */ /* 0x0003e20000002400 */
[----:B------:R-:W-:Y:S01]  /*53a0*/  @UP0 ULDC UR7, c[0x0][0x44c] ;  /* 0x0001130000070ab9 */ /* 0x000fe20000000800 */
[----:B------:R-:W-:Y:S01]  /*53b0*/  FMUL.FTZ R24, R24, UR6 ;  /* 0x0000000618187c20 */ /* 0x000fe20008410000 */
[----:B------:R-:W-:Y:S01]  /*53c0*/  LEA.HI R20, R21, R21, RZ, 0x1 ;  /* 0x0000001515147211 */ /* 0x000fe200078f08ff */
[----:B------:R-:W-:Y:S01]  /*53d0*/  FMUL.FTZ R28, R28, UR6 ;  /* 0x000000061c1c7c20 */ /* 0x000fe20008410000 */
[----:B------:R-:W-:Y:S01]  /*53e0*/  FMUL.FTZ R29, R29, UR6 ;  /* 0x000000061d1d7c20 */ /* 0x000fe20008410000 */
[----:B------:R-:W-:Y:S01]  /*53f0*/  FMUL.FTZ R32, R32, UR6 ;  /* 0x0000000620207c20 */ /* 0x000fe20008410000 */
[----:B------:R-:W-:Y:S01]  /*5400*/  LOP3.LUT R20, R20, 0x1ffffffe, RZ, 0xc0, !PT ;  /* 0x1ffffffe14147812 */ /* 0x000fe200078ec0ff */
[----:B------:R2:W-:Y:S01]  /*5410*/  MUFU.TANH R58, R25 ;  /* 0x00000019003a7308 */ /* 0x0005e20000002400 */
[----:B------:R-:W-:Y:S01]  /*5420*/  FMUL.FTZ R33, R33, UR6 ;  /* 0x0000000621217c20 */ /* 0x000fe20008410000 */
[----:B------:R-:W-:Y:S01]  /*5430*/  FMUL.FTZ R36, R36, UR6 ;  /* 0x0000000624247c20 */ /* 0x000fe20008410000 */
[----:B------:R-:W-:Y:S01]  /*5440*/  FMUL.FTZ R27, R27, UR6 ;  /* 0x000000061b1b7c20 */ /* 0x000fe20008410000 */
[----:B------:R-:W-:-:S02]  /*5450*/  IMAD.IADD R20, R21, 0x1, -R20 ;  /* 0x0000000115147824 */ /* 0x000fc400078e0a14 */
[----:B------:R-:W-:Y:S01]  /*5460*/  FMUL.FTZ R30, R30, UR6 ;  /* 0x000000061e1e7c20 */ /* 0x000fe20008410000 */
[----:B------:R-:W-:Y:S01]  /*5470*/  FMUL.FTZ R37, R37, UR6 ;  /* 0x0000000625257c20 */ /* 0x000fe20008410000 */
[----:B------:R-:W-:Y:S01]  /*5480*/  FMUL.FTZ R40, R40, UR6 ;  /* 0x0000000628287c20 */ /* 0x000fe20008410000 */
[----:B------:R-:W-:Y:S01]  /*5490*/  IMAD R185, R20, 0x8, R185 ;  /* 0x0000000814b97824 */ /* 0x000fe200078e02b9 */
[----:B------:R3:W4:Y:S01]  /*54a0*/  MUFU.TANH R56, R24 ;  /* 0x0000001800387308 */ /* 0x0007220000002400 */
[----:B------:R-:W-:Y:S01]  /*54b0*/  FMUL.FTZ R41, R41, UR6 ;  /* 0x0000000629297c20 */ /* 0x000fe20008410000 */
[----:B------:R-:W-:Y:S01]  /*54c0*/  FMUL.FTZ R44, R44, UR6 ;  /* 0x000000062c2c7c20 */ /* 0x000fe20008410000 */
[----:B------:R-:W-:Y:S01]  /*54d0*/  @P1 IMAD.HI.U32 R21, R185, UR7, RZ ;  /* 0x00000007b9151c27 */ /* 0x000fe2000f8e00ff */
[----:B------:R-:W-:-:S03]  /*54e0*/  @UP0 ULDC UR7, c[0x0][0x450] ;  /* 0x0001140000070ab9 */ /* 0x000fc60000000800 */
[----:B------:R-:W-:Y:S01]  /*54f0*/  FMUL.FTZ R45, R45, UR6 ;  /* 0x000000062d2d7c20 */ /* 0x000fe20008410000 */
[----:B------:R-:W-:Y:S01]  /*5500*/  FMUL.FTZ R48, R48, UR6 ;  /* 0x0000000630307c20 */ /* 0x000fe20008410000 */
[----:B------:R-:W-:Y:S01]  /*5510*/  IMAD.MOV.U32 R20, RZ, RZ, R185 ;  /* 0x000000ffff147224 */ /* 0x000fe200078e00b9 */
[----:B------:R-:W-:Y:S01]  /*5520*/  @P2 SHF.R.U32.HI R20, RZ, UR7, R21 ;  /* 0x00000007ff142c19 */ /* 0x000fe20008011615 */
[----:B------:R-:W-:Y:S01]  /*5530*/  IMAD R21, R22, -0x40, R59 ;  /* 0xffffffc016157824 */ /* 0x000fe200078e023b */
[----:B------:R-:W-:Y:S01]  /*5540*/  ULDC UR7, c[0x0][0x2f0] ;  /* 0x0000bc0000077ab9 */ /* 0x000fe20000000800 */
[----:B------:R5:W5:Y:S01]  /*5550*/  MUFU.TANH R62, R28 ;  /* 0x0000001c003e7308 */ /* 0x000b620000002400 */
[----:B------:R-:W-:Y:S01]  /*5560*/  FMUL.FTZ R49, R49, UR6 ;  /* 0x0000000631317c20 */ /* 0x000fe20008410000 */
[----:B-1----:R-:W1:Y:S01]  /*5570*/  SHFL.IDX PT, R26, R20, RZ, 0x1c1f ;  /* 0x001c1fff141a7589 */ /* 0x002e6200000e0000 */
[----:B--2---:R-:W-:Y:S02]  /*5580*/  VIADD R25, R21, 0x1 ;  /* 0x0000000115197836 */ /* 0x004fe40000000000 */
[----:B------:R-:W-:Y:S01]  /*5590*/  FMUL.FTZ R52, R52, UR6 ;  /* 0x0000000634347c20 */ /* 0x000fe20008410000 */
[----:B---3--:R-:W-:-:S02]  /*55a0*/  IMAD R24, R194, UR7, R21 ;  /* 0x00000007c2187c24 */ /* 0x008fc4000f8e0215 */
[----:B------:R-:W-:Y:S01]  /*55b0*/  FMUL.FTZ R53, R53, UR6 ;  /* 0x0000000635357c20 */ /* 0x000fe20008410000 */
[----:B------:R-:W-:Y:S01]  /*55c0*/  IMAD R25, R194, UR7, R25 ;  /* 0x00000007c2197c24 */ /* 0x000fe2000f8e0219 */
[----:B------:R-:W2:Y:S01]  /*55d0*/  MUFU.TANH R29, R29 ;  /* 0x0000001d001d7308 */ /* 0x000ea20000002400 */
[--C-:B------:R-:W-:Y:S01]  /*55e0*/  IMAD.IADD R24, R24, 0x1, -R195.reuse ;  /* 0x0000000118187824 */ /* 0x100fe200078e0ac3 */
[----:B------:R-:W3:Y:S01]  /*55f0*/  SHFL.IDX PT, R20, R20, 0x1, 0x1c1f ;  /* 0x003c1f0014147f89 */ /* 0x000ee200000e0000 */
[----:B------:R-:W-:Y:S01]  /*5600*/  FMUL.FTZ R31, R31, UR6 ;  /* 0x000000061f1f7c20 */ /* 0x000fe20008410000 */
[----:B0-----:R-:W-:Y:S01]  /*5610*/  IADD3 R25, R25, -R170, -R195 ;  /* 0x800000aa19197210 */ /* 0x001fe20007ffe8c3 */
        /* <DEDUP_REMOVED lines=13> */
[----:B-1----:R-:W-:Y:S01]  /*56f0*/  VIADDMNMX R26, R26, R25, R24, PT ;  /* 0x000000191a1a7246 */ /* 0x002fe20003800118 */
[----:B------:R-:W-:Y:S01]  /*5700*/  FMUL.FTZ R55, R55, UR6 ;  /* 0x0000000637377c20 */ /* 0x000fe20008410000 */
[----:B------:R-:W-:Y:S01]  /*5710*/  ULDC UR6, c[0x0][0xa80] ;  /* 0x0002a00000067ab9 */ /* 0x000fe20000000800 */
[----:B------:R-:W-:Y:S01]  /*5720*/  R2UR UR10, R192 ;  /* 0x00000000c00a72ca */ /* 0x000fe200000e0000 */
[----:B------:R-:W-:Y:S01]  /*5730*/  UMOV UR11, 0x40000040 ;  /* 0x40000040000b7882 */ /* 0x000fe20000000000 */
[C---:B------:R-:W-:Y:S01]  /*5740*/  ISETP.GT.AND P1, PT, R26.reuse, RZ, PT ;  /* 0x000000ff1a00720c */ /* 0x040fe20003f24270 */
[----:B------:R1:W-:Y:S01]  /*5750*/  MUFU.TANH R61, R27 ;  /* 0x0000001b003d7308 */ /* 0x0003e20000002400 */
[----:B------:R-:W-:Y:S01]  /*5760*/  ISETP.GT.AND P2, PT, R26, 0x1, PT ;  /* 0x000000011a00780c */ /* 0x000fe20003f44270 */
[----:B------:R-:W-:Y:S01]  /*5770*/  VIADD R217, R192, 0x80 ;  /* 0x00000080c0d97836 */ /* 0x000fe20000000000 */
[----:B------:R-:W-:-:S02]  /*5780*/  ISETP.GT.AND P3, PT, R26, 0x8, PT ;  /* 0x000000081a00780c */ /* 0x000fc40003f64270 */
[----:B----4-:R-:W-:Y:S02]  /*5790*/  FSEL R21, R56, -INF , P1 ;  /* 0xff80000038157808 */ /* 0x010fe40000800000 */
[----:B-----5:R-:W-:Y:S01]  /*57a0*/  FSEL R28, R58, -INF , P2 ;  /* 0xff8000003a1c7808 */ /* 0x020fe20001000000 */
[----:B------:R4:W-:Y:S01]  /*57b0*/  MUFU.TANH R63, R30 ;  /* 0x0000001e003f7308 */ /* 0x0009e20000002400 */
[----:B------:R-:W-:Y:S02]  /*57c0*/  ISETP.GT.AND P1, PT, R26, 0x9, PT ;  /* 0x000000091a00780c */ /* 0x000fe40003f24270 */
[----:B-1----:R-:W-:Y:S02]  /*57d0*/  FSEL R27, R62, -INF , P3 ;  /* 0xff8000003e1b7808 */ /* 0x002fe40001800000 */
[----:B------:R-:W-:Y:S02]  /*57e0*/  ISETP.GT.AND P2, PT, R26, 0x10, PT ;  /* 0x000000101a00780c */ /* 0x000fe40003f44270 */
[----:B--2---:R-:W-:Y:S01]  /*57f0*/  FSEL R29, R29, -INF , P1 ;  /* 0xff8000001d1d7808 */ /* 0x004fe20000800000 */
[----:B------:R-:W1:Y:S01]  /*5800*/  MUFU.TANH R36, R36 ;  /* 0x0000002400247308 */ /* 0x000e620000002400 */
[----:B----4-:R-:W-:-:S02]  /*5810*/  FMNMX.FTZ R30, R21, R28, !PT ;  /* 0x0000001c151e7209 */ /* 0x010fc40007810000 */
[----:B------:R-:W-:Y:S02]  /*5820*/  ISETP.GT.AND P1, PT, R26, 0x11, PT ;  /* 0x000000111a00780c */ /* 0x000fe40003f24270 */
[----:B------:R-:W-:Y:S02]  /*5830*/  FMNMX.FTZ R32, R27, R30, !PT ;  /* 0x0000001e1b207209 */ /* 0x000fe40007810000 */
[----:B0-----:R-:W-:Y:S01]  /*5840*/  FSEL R30, R64, -INF , P2 ;  /* 0xff800000401e7808 */ /* 0x001fe20001000000 */
[----:B------:R0:W2:Y:S01]  /*5850*/  MUFU.TANH R66, R37 ;  /* 0x0000002500427308 */ /* 0x0000a20000002400 */
[----:B------:R-:W-:Y:S02]  /*5860*/  FMNMX.FTZ R33, R29, R32, !PT ;  /* 0x000000201d217209 */ /* 0x000fe40007810000 */
[----:B------:R-:W-:Y:S02]  /*5870*/  ISETP.GT.AND P2, PT, R26, 0x18, PT ;  /* 0x000000181a00780c */ /* 0x000fe40003f44270 */
[----:B---3--:R-:W-:-:S02]  /*5880*/  FSEL R32, R65, -INF , P1 ;  /* 0xff80000041207808 */ /* 0x008fc40000800000 */
[----:B------:R-:W-:Y:S01]  /*5890*/  ISETP.GT.AND P1, PT, R26, 0x19, PT ;  /* 0x000000191a00780c */ /* 0x000fe20003f24270 */
[----:B------:R3:W4:Y:S01]  /*58a0*/  MUFU.TANH R67, R40 ;  /* 0x0000002800437308 */ /* 0x0007220000002400 */
[----:B0-----:R-:W-:Y:S02]  /*58b0*/  FMNMX.FTZ R37, R30, R33, !PT ;  /* 0x000000211e257209 */ /* 0x001fe40007810000 */
[----:B-1----:R-:W-:Y:S02]  /*58c0*/  FSEL R33, R36, -INF , P2 ;  /* 0xff80000024217808 */ /* 0x002fe40001000000 */
[----:B------:R-:W-:Y:S02]  /*58d0*/  ISETP.GT.AND P2, PT, R26, 0x20, PT ;  /* 0x000000201a00780c */ /* 0x000fe40003f44270 */
[----:B------:R-:W-:Y:S01]  /*58e0*/  VIADDMNMX R20, R20, R25, R24, PT ;  /* 0x0000001914147246 */ /* 0x000fe20003800118 */
[----:B------:R0:W1:Y:S01]  /*58f0*/  MUFU.TANH R68, R41 ;  /* 0x0000002900447308 */ /* 0x0000620000002400 */
[----:B---3--:R-:W-:-:S02]  /*5900*/  FMNMX.FTZ R40, R32, R37, !PT ;  /* 0x0000002520287209 */ /* 0x008fc40007810000 */
[----:B--2---:R-:W-:Y:S02]  /*5910*/  FSEL R36, R66, -INF , P1 ;  /* 0xff80000042247808 */ /* 0x004fe40000800000 */
[----:B------:R-:W-:Y:S02]  /*5920*/  ISETP.GT.AND P1, PT, R26, 0x21, PT ;  /* 0x000000211a00780c */ /* 0x000fe40003f24270 */
[----:B------:R-:W-:Y:S01]  /*5930*/  ISETP.GT.AND P3, PT, R20, 0x8, PT ;  /* 0x000000081400780c */ /* 0x000fe20003f64270 */
[----:B------:R2:W3:Y:S01]  /*5940*/  MUFU.TANH R69, R44 ;  /* 0x0000002c00457308 */ /* 0x0004e20000002400 */
[----:B0-----:R-:W-:Y:S02]  /*5950*/  FMNMX.FTZ R41, R33, R40, !PT ;  /* 0x0000002821297209 */ /* 0x001fe40007810000 */
[----:B----4-:R-:W-:Y:S02]  /*5960*/  FSEL R37, R67, -INF , P2 ;  /* 0xff80000043257808 */ /* 0x010fe40001000000 */
[----:B------:R-:W-:-:S03]  /*5970*/  ISETP.GT.AND P2, PT, R26, 0x28, PT ;  /* 0x000000281a00780c */ /* 0x000fc60003f44270 */
[----:B------:R0:W4:Y:S01]  /*5980*/  MUFU.TANH R56, R45 ;  /* 0x0000002d00387308 */ /* 0x0001220000002400 */
[----:B--2---:R-:W-:Y:S02]  /*5990*/  FMNMX.FTZ R44, R36, R41, !PT ;  /* 0x00000029242c7209 */ /* 0x004fe40007810000 */
[----:B-1----:R-:W-:Y:S02]  /*59a0*/  FSEL R40, R68, -INF , P1 ;  /* 0xff80000044287808 */ /* 0x002fe40000800000 */
[----:B------:R-:W-:-:S03]  /*59b0*/  ISETP.GT.AND P1, PT, R26, 0x29, PT ;  /* 0x000000291a00780c */ /* 0x000fc60003f24270 */
[----:B------:R1:W2:Y:S01]  /*59c0*/  MUFU.TANH R58, R48 ;  /* 0x00000030003a7308 */ /* 0x0002a20000002400 */
[----:B0-----:R-:W-:Y:S02]  /*59d0*/  FMNMX.FTZ R45, R37, R44, !PT ;  /* 0x0000002c252d7209 */ /* 0x001fe40007810000 */
[----:B---3--:R-:W-:Y:S02]  /*59e0*/  FSEL R41, R69, -INF , P2 ;  /* 0xff80000045297808 */ /* 0x008fe40001000000 */
[----:B------:R-:W-:-:S03]  /*59f0*/  ISETP.GT.AND P2, PT, R26, 0x30, PT ;  /* 0x000000301a00780c */ /* 0x000fc60003f44270 */
[----:B------:R0:W3:Y:S01]  /*5a00*/  MUFU.TANH R62, R49 ;  /* 0x00000031003e7308 */ /* 0x0000e20000002400 */
[----:B-1----:R-:W-:Y:S02]  /*5a10*/  FMNMX.FTZ R48, R40, R45, !PT ;  /* 0x0000002d28307209 */ /* 0x002fe40007810000 */
[----:B----4-:R-:W-:Y:S02]  /*5a20*/  FSEL R44, R56, -INF , P1 ;  /* 0xff800000382c7808 */ /* 0x010fe40000800000 */
[----:B------:R-:W-:-:S03]  /*5a30*/  ISETP.GT.AND P1, PT, R26, 0x31, PT ;  /* 0x000000311a00780c */ /* 0x000fc60003f24270 */
[----:B------:R1:W4:Y:S01]  /*5a40*/  MUFU.TANH R64, R52 ;  /* 0x0000003400407308 */ /* 0x0003220000002400 */
[----:B0-----:R-:W-:Y:S02]  /*5a50*/  FMNMX.FTZ R49, R41, R48, !PT ;  /* 0x0000003029317209 */ /* 0x001fe40007810000 */
[----:B--2---:R-:W-:Y:S02]  /*5a60*/  FSEL R45, R58, -INF , P2 ;  /* 0xff8000003a2d7808 */ /* 0x004fe40001000000 */
[----:B------:R-:W-:-:S03]  /*5a70*/  ISETP.GT.AND P2, PT, R26, 0x38, PT ;  /* 0x000000381a00780c */ /* 0x000fc60003f44270 */
[----:B------:R0:W2:Y:S01]  /*5a80*/  MUFU.TANH R65, R53 ;  /* 0x0000003500417308 */ /* 0x0000a20000002400 */
[----:B-1----:R-:W-:Y:S02]  /*5a90*/  FMNMX.FTZ R52, R44, R49, !PT ;  /* 0x000000312c347209 */ /* 0x002fe40007810000 */
[----:B---3--:R-:W-:Y:S02]  /*5aa0*/  FSEL R48, R62, -INF , P1 ;  /* 0xff8000003e307808 */ /* 0x008fe40000800000 */
[----:B------:R-:W-:Y:S02]  /*5ab0*/  FMNMX.FTZ R49, R45, R52, !PT ;  /* 0x000000342d317209 */ /* 0x000fe40007810000 */
[----:B------:R-:W-:Y:S01]  /*5ac0*/  ISETP.GT.AND P1, PT, R26, 0x39, PT ;  /* 0x000000391a00780c */ /* 0x000fe20003f24270 */
[----:B------:R1:W3:Y:S01]  /*5ad0*/  MUFU.TANH R56, R31 ;  /* 0x0000001f00387308 */ /* 0x0002e20000002400 */
[----:B----4-:R-:W-:Y:S02]  /*5ae0*/  FSEL R26, R64, -INF , P2 ;  /* 0xff800000401a7808 */ /* 0x010fe40001000000 */
[----:B0-----:R-:W-:-:S02]  /*5af0*/  FMNMX.FTZ R53, R48, R49, !PT ;  /* 0x0000003130357209 */ /* 0x001fc40007810000 */
[----:B------:R-:W-:Y:S02]  /*5b00*/  ISETP.GT.AND P2, PT, R20, 0x1, PT ;  /* 0x000000011400780c */ /* 0x000fe40003f44270 */
[----:B------:R-:W-:Y:S01]  /*5b10*/  FMNMX.FTZ R52, R26, R53, !PT ;  /* 0x000000351a347209 */ /* 0x000fe20007810000 */
[----:B------:R3:W0:Y:S01]  /*5b20*/  MUFU.TANH R58, R34 ;  /* 0x00000022003a7308 */ /* 0x0006220000002400 */
[----:B--2---:R-:W-:Y:S02]  /*5b30*/  FSEL R49, R65, -INF , P1 ;  /* 0xff80000041317808 */ /* 0x004fe40000800000 */
[----:B------:R-:W-:Y:S02]  /*5b40*/  ISETP.GT.AND P1, PT, R20, RZ, PT ;  /* 0x000000ff1400720c */ /* 0x000fe40003f24270 */
[----:B------:R-:W-:Y:S02]  /*5b50*/  FMNMX.FTZ R52, R49, R52, !PT ;  /* 0x0000003431347209 */ /* 0x000fe40007810000 */
[----:B------:R-:W-:Y:S01]  /*5b60*/  FSEL R24, R60, -INF , P1 ;  /* 0xff8000003c187808 */ /* 0x000fe20000800000 */
[----:B------:R0:W2:Y:S01]  /*5b70*/  MUFU.TANH R62, R35 ;  /* 0x00000023003e7308 */ /* 0x0000a20000002400 */
[----:B------:R-:W-:Y:S01]  /*5b80*/  FSEL R25, R61, -INF , P2 ;  /* 0xff8000003d197808 */ /* 0x000fe20001000000 */
[----:B-1----:R-:W1:Y:S01]  /*5b90*/  SHFL.BFLY PT, R31, R52, 0x2, 0x1f ;  /* 0x0c401f00341f7f89 */ /* 0x002e6200000e0000 */
[----:B------:R-:W-:-:S02]  /*5ba0*/  ISETP.GT.AND P1, PT, R20, 0x9, PT ;  /* 0x000000091400780c */ /* 0x000fc40003f24270 */
[----:B------:R-:W-:Y:S02]  /*5bb0*/  ISETP.GT.AND P2, PT, R20, 0x10, PT ;  /* 0x000000101400780c */ /* 0x000fe40003f44270 */
[----:B---3--:R-:W-:Y:S01]  /*5bc0*/  FSEL R34, R56, -INF , P1 ;  /* 0xff80000038227808 */ /* 0x008fe20000800000 */
[----:B------:R3:W4:Y:S01]  /*5bd0*/  MUFU.TANH R64, R38 ;  /* 0x0000002600407308 */ /* 0x0007220000002400 */
[----:B------:R-:W-:Y:S02]  /*5be0*/  ISETP.GT.AND P1, PT, R20, 0x11, PT ;  /* 0x000000111400780c */ /* 0x000fe40003f24270 */
[----:B0-----:R-:W-:Y:S02]  /*5bf0*/  FSEL R35, R58, -INF , P2 ;  /* 0xff8000003a237808 */ /* 0x001fe40001000000 */
[----:B------:R-:W-:-:S03]  /*5c00*/  ISETP.GT.AND P2, PT, R20, 0x18, PT ;  /* 0x000000181400780c */ /* 0x000fc60003f44270 */
[----:B------:R0:W5:Y:S01]  /*5c10*/  MUFU.TANH R65, R39 ;  /* 0x0000002700417308 */ /* 0x0001620000002400 */
[----:B---3--:R-:W-:-:S07]  /*5c20*/  FMNMX.FTZ R38, R24, R25, !PT ;  /* 0x0000001918267209 */ /* 0x008fce0007810000 */
[----:B------:R3:W5:Y:S01]  /*5c30*/  MUFU.TANH R66, R42 ;  /* 0x0000002a00427308 */ /* 0x0007620000002400 */
[----:B-1----:R-:W-:Y:S02]  /*5c40*/  FMNMX.FTZ R52, R52, R31, !PT ;  /* 0x0000001f34347209 */ /* 0x002fe40007810000 */
[----:B------:R-:W-:Y:S02]  /*5c50*/  FSEL R31, R63, -INF , P3 ;  /* 0xff8000003f1f7808 */ /* 0x000fe40001800000 */
[----:B------:R-:W-:Y:S01]  /*5c60*/  ISETP.GT.AND P3, PT, R20, 0x29, PT ;  /* 0x000000291400780c */ /* 0x000fe20003f64270 */
[----:B------:R-:W1:Y:S01]  /*5c70*/  SHFL.BFLY PT, R53, R52, 0x1, 0x1f ;  /* 0x0c201f0034357f89 */ /* 0x000e6200000e0000 */
[----:B0-----:R-:W-:Y:S01]  /*5c80*/  FMNMX.FTZ R39, R31, R38, !PT ;  /* 0x000000261f277209 */ /* 0x001fe20007810000 */
[----:B------:R0:W1:Y:S01]  /*5c90*/  MUFU.TANH R67, R43 ;  /* 0x0000002b00437308 */ /* 0x0000620000002400 */
[----:B--2---:R-:W-:Y:S02]  /*5ca0*/  FSEL R38, R62, -INF , P1 ;  /* 0xff8000003e267808 */ /* 0x004fe40000800000 */
[----:B---3--:R-:W-:-:S02]  /*5cb0*/  FMNMX.FTZ R42, R34, R39, !PT ;  /* 0x00000027222a7209 */ /* 0x008fc40007810000 */
[----:B------:R-:W-:Y:S02]  /*5cc0*/  ISETP.GT.AND P1, PT, R20, 0x19, PT ;  /* 0x000000191400780c */ /* 0x000fe40003f24270 */
[----:B----4-:R-:W-:Y:S01]  /*5cd0*/  FSEL R39, R64, -INF , P2 ;  /* 0xff80000040277808 */ /* 0x010fe20001000000 */
[----:B------:R2:W3:Y:S01]  /*5ce0*/  MUFU.TANH R68, R46 ;  /* 0x0000002e00447308 */ /* 0x0004e20000002400 */
[----:B0-----:R-:W-:Y:S02]  /*5cf0*/  FMNMX.FTZ R43, R35, R42, !PT ;  /* 0x0000002a232b7209 */ /* 0x001fe40007810000 */
[C---:B------:R-:W-:Y:S02]  /*5d00*/  ISETP.GT.AND P2, PT, R20.reuse, 0x20, PT ;  /* 0x000000201400780c */ /* 0x040fe40003f44270 */
[----:B-----5:R-:W-:Y:S02]  /*5d10*/  FSEL R42, R65, -INF , P1 ;  /* 0xff800000412a7808 */ /* 0x020fe40000800000 */
[----:B------:R-:W-:Y:S01]  /*5d20*/  ISETP.GT.AND P1, PT, R20, 0x21, PT ;  /* 0x000000211400780c */ /* 0x000fe20003f24270 */
[----:B------:R0:W4:Y:S01]  /*5d30*/  MUFU.TANH R69, R47 ;  /* 0x0000002f00457308 */ /* 0x0001220000002400 */
[----:B--2---:R-:W-:-:S02]  /*5d40*/  FMNMX.FTZ R46, R38, R43, !PT ;  /* 0x0000002b262e7209 */ /* 0x004fc40007810000 */
[----:B------:R-:W-:Y:S02]  /*5d50*/  FSEL R43, R66, -INF , P2 ;  /* 0xff800000422b7808 */ /* 0x000fe40001000000 */
[----:B------:R-:W-:Y:S02]  /*5d60*/  ISETP.GT.AND P2, PT, R20, 0x28, PT ;  /* 0x000000281400780c */ /* 0x000fe40003f44270 */
[----:B-1----:R-:W-:Y:S01]  /*5d70*/  FMNMX.FTZ R168, R52, R53, !PT ;  /* 0x0000003534a87209 */ /* 0x002fe20007810000 */
[----:B------:R1:W2:Y:S01]  /*5d80*/  MUFU.TANH R60, R50 ;  /* 0x00000032003c7308 */ /* 0x0002a20000002400 */
[----:B0-----:R-:W-:Y:S02]  /*5d90*/  FMNMX.FTZ R47, R39, R46, !PT ;  /* 0x0000002e272f7209 */ /* 0x001fe40007810000 */
[----:B------:R-:W-:Y:S02]  /*5da0*/  FSEL R46, R67, -INF , P1 ;  /* 0xff800000432e7808 */ /* 0x000fe40000800000 */
[----:B------:R-:W-:-:S02]  /*5db0*/  FSETP.NEU.FTZ.AND P4, PT, R168, -INF , PT ;  /* 0xff800000a800780b */ /* 0x000fc40003f9d000 */
[----:B------:R-:W-:Y:S01]  /*5dc0*/  ISETP.GT.AND P1, PT, R20, 0x30, PT ;  /* 0x000000301400780c */ /* 0x000fe20003f24270 */
[----:B------:R0:W5:Y:S01]  /*5dd0*/  MUFU.TANH R61, R51 ;  /* 0x00000033003d7308 */ /* 0x0001620000002400 */
[----:B-1----:R-:W-:Y:S02]  /*5de0*/  FMNMX.FTZ R50, R42, R47, !PT ;  /* 0x0000002f2a327209 */ /* 0x002fe40007810000 */
[----:B---3--:R-:W-:Y:S02]  /*5df0*/  FSEL R47, R68, -INF , P2 ;  /* 0xff800000442f7808 */ /* 0x008fe40001000000 */
[----:B------:R-:W-:-:S03]  /*5e00*/  ISETP.GT.AND P2, PT, R20, 0x31, PT ;  /* 0x000000311400780c */ /* 0x000fc60003f44270 */
[----:B------:R1:W3:Y:S01]  /*5e10*/  MUFU.TANH R58, R54 ;  /* 0x00000036003a7308 */ /* 0x0002e20000002400 */
[----:B0-----:R-:W-:Y:S01]  /*5e20*/  FMNMX.FTZ R51, R43, R50, !PT ;  /* 0x000000322b337209 */ /* 0x001fe20007810000 */
[----:B------:R-:W-:-:S03]  /*5e30*/  FMUL.FTZ R50, R168, UR6 ;  /* 0x00000006a8327c20 */ /* 0x000fc60008410000 */
[----:B------:R-:W-:Y:S02]  /*5e40*/  FMNMX.FTZ R52, R46, R51, !PT ;  /* 0x000000332e347209 */ /* 0x000fe40007810000 */
[----:B------:R-:W-:Y:S01]  /*5e50*/  FSEL R56, R50, RZ, P4 ;  /* 0x000000ff32387208 */ /* 0x000fe20002000000 */
[----:B------:R-:W0:Y:S01]  /*5e60*/  MUFU.TANH R55, R55 ;  /* 0x0000003700377308 */ /* 0x000e220000002400 */
[----:B----4-:R-:W-:Y:S02]  /*5e70*/  FSEL R50, R69, -INF , P3 ;  /* 0xff80000045327808 */ /* 0x010fe40001800000 */
[----:B------:R-:W-:Y:S01]  /*5e80*/  FMNMX.FTZ R53, R47, R52, !PT ;  /* 0x000000342f357209 */ /* 0x000fe20007810000 */
[--C-:B------:R-:W-:Y:S01]  /*5e90*/  FFMA.FTZ R172, R21, UR6, -R56.reuse ;  /* 0x0000000615ac7c23 */ /* 0x100fe20008010838 */
[----:B--2---:R-:W-:Y:S01]  /*5ea0*/  FSEL R51, R60, -INF , P1 ;  /* 0xff8000003c337808 */ /* 0x004fe20000800000 */
[--C-:B------:R-:W-:Y:S01]  /*5eb0*/  FFMA.FTZ R173, R27, UR6, -R56.reuse ;  /* 0x000000061bad7c23 */ /* 0x100fe20008010838 */
[----:B-1----:R-:W-:Y:S01]  /*5ec0*/  FMNMX.FTZ R54, R50, R53, !PT ;  /* 0x0000003532367209 */ /* 0x002fe20007810000 */
[--C-:B------:R-:W-:Y:S01]  /*5ed0*/  FFMA.FTZ R207, R26, UR6, -R56.reuse ;  /* 0x000000061acf7c23 */ /* 0x100fe20008010838 */
[----:B------:R-:W-:Y:S01]  /*5ee0*/  ISETP.GT.AND P1, PT, R20, 0x38, PT ;  /* 0x000000381400780c */ /* 0x000fe20003f24270 */
[--C-:B------:R-:W-:Y:S01]  /*5ef0*/  FFMA.FTZ R28, R28, UR6, -R56.reuse ;  /* 0x000000061c1c7c23 */ /* 0x100fe20008010838 */
[----:B-----5:R-:W-:Y:S01]  /*5f00*/  FSEL R52, R61, -INF , P2 ;  /* 0xff8000003d347808 */ /* 0x020fe20001000000 */
[--C-:B------:R-:W-:Y:S01]  /*5f10*/  FFMA.FTZ R176, R29, UR6, -R56.reuse ;  /* 0x000000061db07c23 */ /* 0x100fe20008010838 */
[----:B------:R-:W-:Y:S01]  /*5f20*/  FMNMX.FTZ R21, R51, R54, !PT ;  /* 0x0000003633157209 */ /* 0x000fe20007810000 */
[--C-:B------:R-:W-:Y:S01]  /*5f30*/  FFMA.FTZ R177, R30, UR6, -R56.reuse ;  /* 0x000000061eb17c23 */ /* 0x100fe20008010838 */
[----:B------:R-:W-:Y:S01]  /*5f40*/  ISETP.GT.AND P2, PT, R20, 0x39, PT ;  /* 0x000000391400780c */ /* 0x000fe20003f44270 */
[--C-:B------:R-:W-:Y:S01]  /*5f50*/  FFMA.FTZ R180, R32, UR6, -R56.reuse ;  /* 0x0000000620b47c23 */ /* 0x100fe20008010838 */
[----:B---3--:R-:W-:Y:S01]  /*5f60*/  FSEL R53, R58, -INF , P1 ;  /* 0xff8000003a357808 */ /* 0x008fe20000800000 */
[--C-:B------:R-:W-:Y:S01]  /*5f70*/  FFMA.FTZ R181, R33, UR6, -R56.reuse ;  /* 0x0000000621b57c23 */ /* 0x100fe20008010838 */
[----:B------:R-:W-:Y:S01]  /*5f80*/  FMNMX.FTZ R20, R52, R21, !PT ;  /* 0x0000001534147209 */ /* 0x000fe20007810000 */
[--C-:B------:R-:W-:Y:S01]  /*5f90*/  FFMA.FTZ R200, R36, UR6, -R56.reuse ;  /* 0x0000000624c87c23 */ /* 0x100fe20008010838 */
[----:B0-----:R-:W-:Y:S01]  /*5fa0*/  FSEL R54, R55, -INF , P2 ;  /* 0xff80000037367808 */ /* 0x001fe20001000000 */
[----:B------:R-:W-:Y:S01]  /*5fb0*/  MUFU.EX2 R21, R28 ;  /* 0x0000001c00157308 */ /* 0x000fe20000000800 */
        /* <DEDUP_REMOVED lines=8> */
[----:B------:R-:W-:Y:S01]  /*6040*/  FFMA.FTZ R208, R49, UR6, -R56 ;  /* 0x0000000631d07c23 */ /* 0x000fe20008010838 */
[----:B------:R-:W0:Y:S01]  /*6050*/  SHFL.BFLY PT, R20, R55, 0x2, 0x1f ;  /* 0x0c401f0037147f89 */ /* 0x000e2200000e0000 */
[----:B------:R-:W-:Y:S08]  /*6060*/  MUFU.EX2 R172, R172 ;  /* 0x000000ac00ac7308 */ /* 0x000ff00000000800 */
[----:B------:R-:W-:Y:S08]  /*6070*/  MUFU.EX2 R173, R173 ;  /* 0x000000ad00ad7308 */ /* 0x000ff00000000800 */
[----:B------:R-:W1:Y:S01]  /*6080*/  MUFU.EX2 R176, R176 ;  /* 0x000000b000b07308 */ /* 0x000e620000000800 */
[----:B0-----:R-:W-:-:S07]  /*6090*/  FMNMX.FTZ R20, R55, R20, !PT ;  /* 0x0000001437147209 */ /* 0x001fce0007810000 */
[----:B------:R-:W-:Y:S01]  /*60a0*/  MUFU.EX2 R177, R177 ;  /* 0x000000b100b17308 */ /* 0x000fe20000000800 */
[----:B------:R-:W0:Y:S07]  /*60b0*/  SHFL.BFLY PT, R169, R20, 0x1, 0x1f ;  /* 0x0c201f0014a97f89 */ /* 0x000e2e00000e0000 */
[----:B------:R-:W2:Y:S01]  /*60c0*/  MUFU.EX2 R180, R180 ;  /* 0x000000b400b47308 */ /* 0x000ea20000000800 */
[----:B-1----:R-:W-:-:S07]  /*60d0*/  F2FP.BF16.F32.PACK_AB R154, R176, R173 ;  /* 0x000000adb09a723e */ /* 0x002fce00000010ff */
[----:B------:R-:W-:Y:S08]  /*60e0*/  MUFU.EX2 R181, R181 ;  /* 0x000000b500b57308 */ /* 0x000ff00000000800 */
[----:B------:R-:W1:Y:S01]  /*60f0*/  MUFU.EX2 R200, R200 ;  /* 0x000000c800c87308 */ /* 0x000e620000000800 */
[----:B--2---:R-:W-:Y:S02]  /*6100*/  F2FP.BF16.F32.PACK_AB R156, R180, R177 ;  /* 0x000000b1b49c723e */ /* 0x004fe400000010ff */
[----:B0-----:R-:W-:-:S04]  /*6110*/  FMNMX.FTZ R169, R20, R169, !PT ;  /* 0x000000a914a97209 */ /* 0x001fc80007810000 */
[C---:B------:R-:W-:Y:S01]  /*6120*/  FSETP.NEU.FTZ.AND P1, PT, R169.reuse, -INF , PT ;  /* 0xff800000a900780b */ /* 0x040fe20003f3d000 */
[----:B------:R-:W-:Y:S01]  /*6130*/  FMUL.FTZ R20, R169, UR6 ;  /* 0x00000006a9147c20 */ /* 0x000fe20008410000 */
[----:B------:R-:W-:Y:S04]  /*6140*/  MUFU.EX2 R201, R201 ;  /* 0x000000c900c97308 */ /* 0x000fe80000000800 */
[----:B------:R-:W-:Y:S02]  /*6150*/  FSEL R27, R20, RZ, P1 ;  /* 0x000000ff141b7208 */ /* 0x000fe40000800000 */
[----:B-1----:R-:W-:Y:S02]  /*6160*/  F2FP.BF16.F32.PACK_AB R158, R200, R181 ;  /* 0x000000b5c89e723e */ /* 0x002fe400000010ff */
[----:B------:R-:W0:Y:S01]  /*6170*/  MUFU.EX2 R202, R202 ;  /* 0x000000ca00ca7308 */ /* 0x000e220000000800 */
[--C-:B------:R-:W-:Y:S01]  /*6180*/  FFMA.FTZ R171, R24, UR6, -R27.reuse ;  /* 0x0000000618ab7c23 */ /* 0x100fe2000801081b */
[-C--:B------:R-:W-:Y:S01]  /*6190*/  LEA.HI R24, R57, R152.reuse, RZ, 0x4 ;  /* 0x0000009839187211 */ /* 0x080fe200078f20ff */
[--C-:B------:R-:W-:Y:S01]  /*61a0*/  FFMA.FTZ R20, R25, UR6, -R27.reuse ;  /* 0x0000000619147c23 */ /* 0x100fe2000801081b */
[----:B------:R-:W-:Y:S01]  /*61b0*/  LEA.HI R57, R57, R152, RZ, 0x5 ;  /* 0x0000009839397211 */ /* 0x000fe200078f28ff */
[--C-:B------:R-:W-:Y:S01]  /*61c0*/  FFMA.FTZ R174, R31, UR6, -R27.reuse ;  /* 0x000000061fae7c23 */ /* 0x100fe2000801081b */
[----:B------:R-:W-:Y:S01]  /*61d0*/  LOP3.LUT R25, R24, 0xfffffff0, RZ, 0xc0, !PT ;  /* 0xfffffff018197812 */ /* 0x000fe200078ec0ff */
[----:B------:R-:W-:Y:S01]  /*61e0*/  FFMA.FTZ R175, R34, UR6, -R27 ;  /* 0x0000000622af7c23 */ /* 0x000fe2000801081b */
[----:B------:R-:W-:Y:S01]  /*61f0*/  SHF.R.U32.HI R24, RZ, 0x1, R24 ;  /* 0x00000001ff187819 */ /* 0x000fe20000011618 */
[----:B------:R-:W-:-:S02]  /*6200*/  IMAD.SHL.U32 R57, R57, 0x20, RZ ;  /* 0x0000002039397824 */ /* 0x000fc400078e00ff */
[----:B------:R-:W-:Y:S01]  /*6210*/  FFMA.FTZ R178, R35, UR6, -R27 ;  /* 0x0000000623b27c23 */ /* 0x000fe2000801081b */
[----:B------:R-:W-:Y:S02]  /*6220*/  IMAD.IADD R25, R152, 0x1, -R25 ;  /* 0x0000000198197824 */ /* 0x000fe400078e0a19 */
[--C-:B------:R-:W-:Y:S01]  /*6230*/  FFMA.FTZ R179, R38, UR6, -R27.reuse ;  /* 0x0000000626b37c23 */ /* 0x100fe2000801081b */
[--C-:B------:R-:W-:Y:S01]  /*6240*/  FFMA.FTZ R182, R39, UR6, -R27.reuse ;  /* 0x0000000627b67c23 */ /* 0x100fe2000801081b */
[----:B------:R-:W-:Y:S01]  /*6250*/  LOP3.LUT R57, R57, 0x7ffffc00, RZ, 0xc0, !PT ;  /* 0x7ffffc0039397812 */ /* 0x000fe200078ec0ff */
        /* <DEDUP_REMOVED lines=8> */
[--C-:B------:R-:W-:Y:S01]  /*62e0*/  FFMA.FTZ R214, R52, UR6, -R27.reuse ;  /* 0x0000000634d67c23 */ /* 0x100fe2000801081b */
[C---:B------:R-:W-:Y:S01]  /*62f0*/  LOP3.LUT R28, R26.reuse, 0xfffffff8, RZ, 0xc0, !PT ;  /* 0xfffffff81a1c7812 */ /* 0x040fe200078ec0ff */
[--C-:B------:R-:W-:Y:S01]  /*6300*/  FFMA.FTZ R215, R53, UR6, -R27.reuse ;  /* 0x0000000635d77c23 */ /* 0x100fe2000801081b */
[----:B------:R-:W-:Y:S01]  /*6310*/  SHF.L.U32 R26, R26, 0x6, RZ ;  /* 0x000000061a1a7819 */ /* 0x000fe200000006ff */
[----:B------:R-:W-:Y:S01]  /*6320*/  FFMA.FTZ R216, R54, UR6, -R27 ;  /* 0x0000000636d87c23 */ /* 0x000fe2000801081b */
[----:B------:R-:W-:Y:S01]  /*6330*/  MUFU.EX2 R171, R171 ;  /* 0x000000ab00ab7308 */ /* 0x000fe20000000800 */
[----:B------:R-:W-:Y:S01]  /*6340*/  IMAD.IADD R28, R25, 0x1, -R28 ;  /* 0x00000001191c7824 */ /* 0x000fe200078e0a1c */
[----:B------:R-:W-:-:S02]  /*6350*/  LOP3.LUT R26, R26, 0x7ffffe00, RZ, 0xc0, !PT ;  /* 0x7ffffe001a1a7812 */ /* 0x000fc400078ec0ff */
[----:B------:R-:W-:Y:S01]  /*6360*/  F2FP.BF16.F32.PACK_AB R152, R21, R172 ;  /* 0x000000ac1598723e */ /* 0x000fe200000010ff */
[C---:B------:R-:W-:Y:S01]  /*6370*/  IMAD.SHL.U32 R25, R28.reuse, 0x40, RZ ;  /* 0x000000401c197824 */ /* 0x040fe200078e00ff */
[----:B------:R-:W-:Y:S01]  /*6380*/  LOP3.LUT P2, RZ, R28, 0x2, RZ, 0xc0, !PT ;  /* 0x000000021cff7812 */ /* 0x000fe2000784c0ff */
[----:B------:R-:W-:Y:S01]  /*6390*/  FADD.FTZ R172, R172, R21 ;  /* 0x00000015acac7221 */ /* 0x000fe20000010000 */
[----:B------:R-:W1:Y:S01]  /*63a0*/  MUFU.EX2 R20, R20 ;  /* 0x0000001400147308 */ /* 0x000e620000000800 */
[----:B------:R-:W-:Y:S02]  /*63b0*/  LOP3.LUT P1, RZ, R28, 0x4, RZ, 0xc0, !PT ;  /* 0x000000041cff7812 */ /* 0x000fe4000782c0ff */
[----:B------:R-:W-:Y:S01]  /*63c0*/  LOP3.LUT R25, R25, 0x1c0, RZ, 0xc0, !PT ;  /* 0x000001c019197812 */ /* 0x000fe200078ec0ff */
[----:B------:R-:W-:Y:S01]  /*63d0*/  FADD.FTZ R173, R173, R172 ;  /* 0x000000acadad7221 */ /* 0x000fe20000010000 */
[----:B------:R-:W-:Y:S02]  /*63e0*/  SEL R59, R59, 0xffffffc0, !P1 ;  /* 0xffffffc03b3b7807 */ /* 0x000fe40004800000 */
[----:B------:R-:W-:Y:S01]  /*63f0*/  LOP3.LUT R24, R25, 0x8, R24, 0xf8, !PT ;  /* 0x0000000819187812 */ /* 0x000fe200078ef818 */
[----:B------:R-:W-:Y:S01]  /*6400*/  MUFU.EX2 R174, R174 ;  /* 0x000000ae00ae7308 */ /* 0x000fe20000000800 */
[----:B------:R-:W-:Y:S01]  /*6410*/  SHF.R.U32.HI R25, RZ, 0x3, R25 ;  /* 0x00000003ff197819 */ /* 0x000fe20000011619 */
[----:B------:R-:W-:Y:S01]  /*6420*/  FADD.FTZ R176, R176, R173 ;  /* 0x000000adb0b07221 */ /* 0x000fe20000010000 */
[----:B0-----:R-:W-:-:S02]  /*6430*/  F2FP.BF16.F32.PACK_AB R160, R202, R201 ;  /* 0x000000c9caa0723e */ /* 0x001fc400000010ff */
[----:B------:R-:W-:Y:S01]  /*6440*/  LOP3.LUT R24, R24, R25, RZ, 0x3c, !PT ;  /* 0x0000001918187212 */ /* 0x000fe200078e3cff */
[----:B------:R-:W-:Y:S02]  /*6450*/  FADD.FTZ R177, R177, R176 ;  /* 0x000000b0b1b17221 */ /* 0x000fe40000010000 */
[----:B------:R-:W0:Y:S01]  /*6460*/  MUFU.EX2 R175, R175 ;  /* 0x000000af00af7308 */ /* 0x000e220000000800 */
[----:B------:R-:W-:Y:S01]  /*6470*/  IADD3 R57, R24, R26, R57 ;  /* 0x0000001a18397210 */ /* 0x000fe20007ffe039 */
[----:B------:R-:W-:Y:S01]  /*6480*/  VIADD R24, R198, 0x38840 ;  /* 0x00038840c6187836 */ /* 0x000fe20000000000 */
[----:B-1----:R-:W-:Y:S01]  /*6490*/  F2FP.BF16.F32.PACK_AB R153, R20, R171 ;  /* 0x000000ab1499723e */ /* 0x002fe200000010ff */
[----:B------:R-:W-:Y:S01]  /*64a0*/  FADD.FTZ R171, R171, R20 ;  /* 0x00000014abab7221 */ /* 0x000fe20000010000 */
[----:B------:R-:W-:Y:S01]  /*64b0*/  FADD.FTZ R180, R180, R177 ;  /* 0x000000b1b4b47221 */ /* 0x000fe20000010000 */
[----:B------:R-:W-:Y:S01]  /*64c0*/  IMAD R187, R57, 0x2, R198 ;  /* 0x0000000239bb7824 */ /* 0x000fe200078e02c6 */
[----:B------:R-:W-:Y:S01]  /*64d0*/  PRMT R24, R197, 0x654, R24 ;  /* 0x00000654c5187816 */ /* 0x000fe20000000018 */
[----:B------:R-:W-:Y:S01]  /*64e0*/  MUFU.EX2 R178, R178 ;  /* 0x000000b200b27308 */ /* 0x000fe20000000800 */
[----:B------:R-:W-:Y:S01]  /*64f0*/  FADD.FTZ R181, R181, R180 ;  /* 0x000000b4b5b57221 */ /* 0x000fe20000010000 */
[C---:B------:R-:W-:Y:S01]  /*6500*/  VIADD R189, R187.reuse, 0x36400 ;  /* 0x00036400bbbd7836 */ /* 0x040fe20000000000 */
[----:B------:R1:W-:Y:S01]  /*6510*/  SYNCS.ARRIVE.TRANS64.RED.A1T0 RZ, [R24+URZ], RZ ;  /* 0x000000ff18ff79a7 */ /* 0x0003e2000810043f */
[----:B------:R-:W-:-:S02]  /*6520*/  VIADD R186, R187, 0x36420 ;  /* 0x00036420bbba7836 */ /* 0x000fc40000000000 */
[----:B------:R-:W-:Y:S01]  /*6530*/  FADD.FTZ R200, R200, R181 ;  /* 0x000000b5c8c87221 */ /* 0x000fe20000010000 */
[----:B------:R-:W-:Y:S01]  /*6540*/  @P2 VIADD R186, R189, 0xffffffe0 ;  /* 0xffffffe0bdba2836 */ /* 0x000fe20000000000 */
[----:B------:R-:W2:Y:S01]  /*6550*/  MUFU.EX2 R179, R179 ;  /* 0x000000b300b37308 */ /* 0x000ea20000000800 */
[----:B0-----:R-:W-:Y:S01]  /*6560*/  F2FP.BF16.F32.PACK_AB R155, R175, R174 ;  /* 0x000000aeaf9b723e */ /* 0x001fe200000010ff */
[----:B------:R-:W-:Y:S01]  /*6570*/  BAR.SYNC.DEFER_BLOCKING 0xf, 0x100 ;  /* 0x03c4000000007b1d */ /* 0x000fe20000010000 */
[----:B------:R-:W-:Y:S02]  /*6580*/  IMAD.IADD R189, R189, 0x1, R59 ;  /* 0x00000001bdbd7824 */ /* 0x000fe400078e023b */
[----:B------:R-:W-:Y:S01]  /*6590*/  FADD.FTZ R174, R174, R171 ;  /* 0x000000abaeae7221 */ /* 0x000fe20000010000 */
[----:B------:R-:W-:Y:S02]  /*65a0*/  IMAD.IADD R188, R59, 0x1, R186 ;  /* 0x000000013bbc7824 */ /* 0x000fe400078e02ba */
[----:B------:R-:W-:Y:S01]  /*65b0*/  FADD.FTZ R201, R201, R200 ;  /* 0x000000c8c9c97221 */ /* 0x000fe20000010000 */
[----:B------:R-:W-:Y:S01]  /*65c0*/  MUFU.EX2 R182, R182 ;  /* 0x000000b600b67308 */ /* 0x000fe20000000800 */
[----:B------:R-:W-:-:S02]  /*65d0*/  FADD.FTZ R175, R175, R174 ;  /* 0x000000aeafaf7221 */ /* 0x000fc40000010000 */
[----:B------:R-:W-:-:S05]  /*65e0*/  FADD.FTZ R202, R202, R201 ;  /* 0x000000c9caca7221 */ /* 0x000fca0000010000 */
[----:B------:R-:W0:Y:S01]  /*65f0*/  MUFU.EX2 R183, R183 ;  /* 0x000000b700b77308 */ /* 0x000e220000000800 */
[----:B--2---:R-:W-:Y:S01]  /*6600*/  F2FP.BF16.F32.PACK_AB R157, R179, R178 ;  /* 0x000000b2b39d723e */ /* 0x004fe200000010ff */
[----:B------:R-:W-:-:S04]  /*6610*/  FADD.FTZ R178, R178, R175 ;  /* 0x000000afb2b27221 */ /* 0x000fc80000010000 */
[----:B------:R-:W-:Y:S02]  /*6620*/  FADD.FTZ R179, R179, R178 ;  /* 0x000000b2b3b37221 */ /* 0x000fe40000010000 */
[----:B------:R-:W-:Y:S01]  /*6630*/  MUFU.EX2 R203, R203 ;  /* 0x000000cb00cb7308 */ /* 0x000fe20000000800 */
[----:B------:R2:W-:Y:S07]  /*6640*/  STSM.16.M88.4 [R187+0x36400], R152 ;  /* 0x03640098bb007844 */ /* 0x0005ee0000000200 */
[----:B------:R-:W3:Y:S01]  /*6650*/  MUFU.EX2 R204, R204 ;  /* 0x000000cc00cc7308 */ /* 0x000ee20000000800 */
[----:B0-----:R-:W-:Y:S01]  /*6660*/  F2FP.BF16.F32.PACK_AB R159, R183, R182 ;  /* 0x000000b6b79f723e */ /* 0x001fe200000010ff */
[----:B------:R-:W-:-:S04]  /*6670*/  FADD.FTZ R182, R182, R179 ;  /* 0x000000b3b6b67221 */ /* 0x000fc80000010000 */
[----:B------:R0:W-:Y:S01]  /*6680*/  STSM.16.M88.4 [R186], R156 ;  /* 0x0000009cba007844 */ /* 0x0001e20000000200 */
[----:B------:R-:W-:Y:S01]  /*6690*/  FADD.FTZ R182, R183, R182 ;  /* 0x000000b6b7b67221 */ /* 0x000fe20000010000 */
[----:B------:R-:W-:Y:S08]  /*66a0*/  MUFU.EX2 R209, R209 ;  /* 0x000000d100d17308 */ /* 0x000ff00000000800 */
[----:B------:R-:W4:Y:S01]  /*66b0*/  MUFU.EX2 R210, R210 ;  /* 0x000000d200d27308 */ /* 0x000f220000000800 */
[----:B---3--:R-:W-:Y:S01]  /*66c0*/  F2FP.BF16.F32.PACK_AB R162, R204, R203 ;  /* 0x000000cbcca2723e */ /* 0x008fe200000010ff */
[----:B------:R-:W-:-:S04]  /*66d0*/  FADD.FTZ R203, R203, R202 ;  /* 0x000000cacbcb7221 */ /* 0x000fc80000010000 */
[----:B------:R-:W-:Y:S02]  /*66e0*/  FADD.FTZ R204, R204, R203 ;  /* 0x000000cbcccc7221 */ /* 0x000fe40000010000 */
[----:B------:R-:W-:Y:S08]  /*66f0*/  MUFU.EX2 R211, R211 ;  /* 0x000000d300d37308 */ /* 0x000ff00000000800 */
[----:B------:R-:W3:Y:S01]  /*6700*/  MUFU.EX2 R212, R212 ;  /* 0x000000d400d47308 */ /* 0x000ee20000000800 */
[----:B----4-:R-:W-:Y:S01]  /*6710*/  F2FP.BF16.F32.PACK_AB R161, R210, R209 ;  /* 0x000000d1d2a1723e */ /* 0x010fe200000010ff */
[----:B------:R-:W-:-:S04]  /*6720*/  FADD.FTZ R209, R209, R182 ;  /* 0x000000b6d1d17221 */ /* 0x000fc80000010000 */
[----:B------:R-:W-:Y:S02]  /*6730*/  FADD.FTZ R210, R210, R209 ;  /* 0x000000d1d2d27221 */ /* 0x000fe40000010000 */
[----:B------:R-:W-:Y:S08]  /*6740*/  MUFU.EX2 R205, R205 ;  /* 0x000000cd00cd7308 */ /* 0x000ff00000000800 */
[----:B------:R-:W4:Y:S01]  /*6750*/  MUFU.EX2 R206, R206 ;  /* 0x000000ce00ce7308 */ /* 0x000f220000000800 */
[----:B---3--:R-:W-:Y:S01]  /*6760*/  F2FP.BF16.F32.PACK_AB R163, R212, R211 ;  /* 0x000000d3d4a3723e */ /* 0x008fe200000010ff */
[----:B------:R-:W-:-:S04]  /*6770*/  FADD.FTZ R211, R211, R210 ;  /* 0x000000d2d3d37221 */ /* 0x000fc80000010000 */
[----:B------:R0:W-:Y:S01]  /*6780*/  STSM.16.M88.4 [R189], R160 ;  /* 0x000000a0bd007844 */ /* 0x0001e20000000200 */
[----:B------:R-:W-:Y:S01]  /*6790*/  FADD.FTZ R212, R212, R211 ;  /* 0x000000d3d4d47221 */ /* 0x000fe20000010000 */
[----:B------:R-:W3:Y:S08]  /*67a0*/  MUFU.EX2 R207, R207 ;  /* 0x000000cf00cf7308 */ /* 0x000ef00000000800 */
[----:B------:R-:W5:Y:S01]  /*67b0*/  MUFU.EX2 R208, R208 ;  /* 0x000000d000d07308 */ /* 0x000f620000000800 */
[----:B----4-:R-:W-:Y:S01]  /*67c0*/  F2FP.BF16.F32.PACK_AB R164, R206, R205 ;  /* 0x000000cdcea4723e */ /* 0x010fe200000010ff */
[----:B------:R-:W-:-:S04]  /*67d0*/  FADD.FTZ R205, R205, R204 ;  /* 0x000000cccdcd7221 */ /* 0x000fc80000010000 */
[----:B------:R-:W-:Y:S02]  /*67e0*/  FADD.FTZ R206, R206, R205 ;  /* 0x000000cdcece7221 */ /* 0x000fe40000010000 */
[----:B------:R-:W-:Y:S02]  /*67f0*/  MUFU.EX2 R213, R213 ;  /* 0x000000d500d57308 */ /* 0x000fe40000000800 */
[----:B---3--:R-:W-:-:S06]  /*6800*/  FADD.FTZ R21, R207, R206 ;  /* 0x000000cecf157221 */ /* 0x008fcc0000010000 */
[----:B------:R-:W3:Y:S01]  /*6810*/  MUFU.EX2 R214, R214 ;  /* 0x000000d600d67308 */ /* 0x000ee20000000800 */
[C---:B-----5:R-:W-:Y:S01]  /*6820*/  F2FP.BF16.F32.PACK_AB R166, R208.reuse, R207 ;  /* 0x000000cfd0a6723e */ /* 0x060fe200000010ff */
[----:B------:R-:W-:-:S06]  /*6830*/  FADD.FTZ R21, R208, R21 ;  /* 0x00000015d0157221 */ /* 0x000fcc0000010000 */
[----:B------:R-:W-:Y:S08]  /*6840*/  MUFU.EX2 R215, R215 ;  /* 0x000000d700d77308 */ /* 0x000ff00000000800 */
[----:B------:R-:W4:Y:S01]  /*6850*/  MUFU.EX2 R216, R216 ;  /* 0x000000d800d87308 */ /* 0x000f220000000800 */
[----:B---3--:R-:W-:Y:S01]  /*6860*/  F2FP.BF16.F32.PACK_AB R165, R214, R213 ;  /* 0x000000d5d6a5723e */ /* 0x008fe200000010ff */
[----:B------:R-:W-:-:S04]  /*6870*/  FADD.FTZ R213, R213, R212 ;  /* 0x000000d4d5d57221 */ /* 0x000fc80000010000 */
[----:B------:R-:W-:Y:S01]  /*6880*/  FADD.FTZ R214, R214, R213 ;  /* 0x000000d5d6d67221 */ /* 0x000fe20000010000 */
[----:B----4-:R-:W-:-:S03]  /*6890*/  F2FP.BF16.F32.PACK_AB R167, R216, R215 ;  /* 0x000000d7d8a7723e */ /* 0x010fc600000010ff */
[----:B------:R-:W-:Y:S02]  /*68a0*/  FADD.FTZ R215, R215, R214 ;  /* 0x000000d6d7d77221 */ /* 0x000fe40000010000 */
[----:B------:R0:W-:Y:S01]  /*68b0*/  STSM.16.M88.4 [R188], R164 ;  /* 0x000000a4bc007844 */ /* 0x0001e20000000200 */
[----:B-1----:R-:W-:Y:S01]  /*68c0*/  WARPGROUP.ARRIVE ;  /* 0x00000000000079c5 */ /* 0x002fe20000000000 */
[----:B------:R-:W-:-:S05]  /*68d0*/  FADD.FTZ R20, R216, R215 ;  /* 0x000000d7d8147221 */ /* 0x000fca0000010000 */
[----:B------:R-:W-:Y:S01]  /*68e0*/  HGMMA.64x256x16.F32.BF16 R24, R152, gdesc[UR8].tnspB, RZ, !UPT, gsb0 ;  /* 0x43e0000898187df0 */ /* 0x000fe2000c0018ff */
[----:B------:R-:W-:Y:S01]  /*68f0*/  R2UR UR10, R217 ;  /* 0x00000000d90a72ca */ /* 0x000fe200000e0000 */
[----:B------:R-:W-:Y:S01]  /*6900*/  UMOV UR11, 0x40000040 ;  /* 0x40000040000b7882 */ /* 0x000fe20000000000 */
[C---:B------:R-:W-:Y:S01]  /*6910*/  IADD3 R217, R192.reuse, 0x100, RZ ;  /* 0x00000100c0d97810 */ /* 0x040fe20007ffe0ff */
[----:B------:R-:W-:Y:S02]  /*6920*/  WARPGROUP.DEPBAR.LE gsb0, 0x0 ;  /* 0x00008000000079c5 */ /* 0x000fe40000010000 */
[----:B------:R-:W-:Y:S01]  /*6930*/  WARPGROUP.ARRIVE ;  /* 0x00000000000079c5 */ /* 0x000fe20000000000 */
[----:B--2---:R-:W-:-:S15]  /*6940*/  VIADD R152, R192, 0x180 ;  /* 0x00000180c0987836 */ /* 0x004fde0000000000 */
        /* <DEDUP_REMOVED lines=25> */
.L_x_4250:
[----:B------:R-:W-:Y:S01]  /*6ae0*/  UISETP.NE.AND UP0, UPT, UR61, URZ, UPT ;  /* 0x0000003f3d00728c */ /* 0x000fe2000bf05270 */
[----:B------:R-:W-:Y:S01]  /*6af0*/  IMAD R170, R194, UR7, -R170 ;  /* 0x00000007c2aa7c24 */ /* 0x000fe2000f8e0aaa */
[----:B------:R-:W-:Y:S01]  /*6b00*/  R2UR UR15, R196 ;  /* 0x00000000c40f72ca */ /* 0x000fe200000e0000 */
[----:B------:R-:W-:Y:S01]  /*6b10*/  VIADD R200, R22, 0xfffffffe ;  /* 0xfffffffe16c87836 */ /* 0x000fe20000000000 */
[----:B------:R-:W-:Y:S01]  /*6b20*/  UMOV UR39, URZ ;  /* 0x0000003f00277c82 */ /* 0x000fe20008000000 */
[----:B------:R-:W-:Y:S01]  /*6b30*/  VIADD R152, R198, 0x38860 ;  /* 0x00038860c6987836 */ /* 0x000fe20000000000 */
[----:B------:R-:W-:Y:S01]  /*6b40*/  R2UR UR7, R170 ;  /* 0x00000000aa0772ca */ /* 0x000fe200000e0000 */
[----:B------:R-:W-:-:S03]  /*6b50*/  IMAD.MOV.U32 R22, RZ, RZ, RZ ;  /* 0x000000ffff167224 */ /* 0x000fc600078e00ff */
[----:B------:R-:W-:Y:S01]  /*6b60*/  PRMT R152, R197, 0x654, R152 ;  /* 0x00000654c5987816 */ /* 0x000fe20000000098 */
[----:B------:R-:W-:Y:S01]  /*6b70*/  @UP0 ULDC UR10, c[0x0][0x44c] ;  /* 0x00011300000a0ab9 */ /* 0x000fe20000000800 */
[----:B------:R-:W-:Y:S01]  /*6b80*/  @UP0 ULDC UR14, c[0x0][0x450] ;  /* 0x00011400000e0ab9 */ /* 0x000fe20000000800 */
[----:B------:R-:W-:Y:S01]  /*6b90*/  UIMAD.WIDE.U32 UR10, UR38, UR10, URZ ;  /* 0x0000000a260a72a5 */ /* 0x000fe2000f8e003f */
[----:B------:R0:W-:Y:S03]  /*6ba0*/  SYNCS.ARRIVE.TRANS64.RED.A1T0 RZ, [R152+URZ], RZ ;  /* 0x000000ff98ff79a7 */ /* 0x0001e6000810043f */
[----:B------:R-:W-:-:S04]  /*6bb0*/  @UP0 USHF.R.U32.HI UR38, URZ, UR14, UR11 ;  /* 0x0000000e3f260299 */ /* 0x000fc8000801160b */
[----:B------:R-:W-:-:S04]  /*6bc0*/  UIADD3 UR38, UR7, UR38, URZ ;  /* 0x0000002607267290 */ /* 0x000fc8000fffe03f */
[----:B------:R-:W-:-:S04]  /*6bd0*/  USHF.R.S32.HI UR7, URZ, 0x1f, UR38 ;  /* 0x0000001f3f077899 */ /* 0x000fc80008011426 */
[----:B------:R-:W-:-:S04]  /*6be0*/  ULEA.HI UR7, UR7, UR38, URZ, 0x6 ;  /* 0x0000002607077291 */ /* 0x000fc8000f8f303f */
[----:B------:R-:W-:-:S04]  /*6bf0*/  USHF.R.S32.HI UR7, URZ, 0x6, UR7 ;  /* 0x000000063f077899 */ /* 0x000fc80008011407 */
[----:B------:R-:W-:-:S04]  /*6c00*/  UISETP.LT.AND UP0, UPT, UR15, UR7, UPT ;  /* 0x000000070f00728c */ /* 0x000fc8000bf01270 */
[----:B------:R-:W-:-:S06]  /*6c10*/  USEL UR60, UR15, UR7, !UP0 ;  /* 0x000000070f3c7287 */ /* 0x000fcc000c000000 */
[----:B------:R-:W-:-:S13]  /*6c20*/  ISETP.GE.AND P1, PT, R200, UR60, PT ;  /* 0x0000003cc8007c0c */ /* 0x000fda000bf26270 */
[----:B0-----:R-:W-:Y:S05]  /*6c30*/  @!P1 BRA `(.L_x_4251) ;  /* 0x0000003400cc9947 */ /* 0x001fea0003800000 */
[----:B------:R-:W-:Y:S01]  /*6c40*/  IMAD.MOV.U32 R203, RZ, RZ, R169 ;  /* 0x000000ffffcb7224 */ /* 0x000fe200078e00a9 */
[----:B------:R-:W-:Y:S01]  /*6c50*/  UMOV UR39, URZ ;  /* 0x0000003f00277c82 */ /* 0x000fe20008000000 */
[----:B------:R-:W-:Y:S01]  /*6c60*/  IMAD.MOV.U32 R202, RZ, RZ, R168 ;  /* 0x000000ffffca7224 */ /* 0x000fe200078e00a8 */
[----:B------:R-:W-:Y:S01]  /*6c70*/  ULDC UR38, c[0x0][0xad0] ;  /* 0x0002b40000267ab9 */ /* 0x000fe20000000800 */
[----:B------:R-:W-:-:S07]  /*6c80*/  IMAD.MOV.U32 R204, RZ, RZ, RZ ;  /* 0x000000ffffcc7224 */ /* 0x000fce00078e00ff */
.L_x_4262:
[----:B------:R-:W-:-:S05]  /*6c90*/  VIADD R22, R204, 0x1 ;  /* 0x00000001cc167836 */ /* 0x000fca0000000000 */
[----:B------:R-:W-:-:S04]  /*6ca0*/  ISETP.NE.AND P1, PT, R22, 0x2, PT ;  /* 0x000000021600780c */ /* 0x000fc80003f25270 */
[----:B0-----:R-:W-:Y:S02]  /*6cb0*/  SEL R152, RZ, 0x1, P1 ;  /* 0x00000001ff987807 */ /* 0x001fe40000800000 */
[----:B------:R-:W-:Y:S02]  /*6cc0*/  SEL R22, R22, RZ, P1 ;  /* 0x000000ff16167207 */ /* 0x000fe40000800000 */
[----:B------:R-:W-:-:S13]  /*6cd0*/  R2UR UR6, R152 ;  /* 0x00000000980672ca */ /* 0x000fda00000e0000 */
[----:B------:R-:W-:Y:S01]  /*6ce0*/  ULOP3.LUT UR39, UR39, UR6, URZ, 0x3c, !UPT ;  /* 0x0000000627277292 */ /* 0x000fe2000f8e3c3f */
[----:B------:R-:W-:Y:S11]  /*6cf0*/  @!P0 BRA `(.L_x_4252) ;  /* 0x0000000000048947 */ /* 0x000ff60003800000 */
[----:B------:R-:W-:Y:S01]  /*6d00*/  BPT.TRAP 0x1 ;  /* 0x000000040000795c */ /* 0x000fe20000300000 */
.L_x_4252:
[----:B------:R-:W-:Y:S01]  /*6d10*/  MOV R206, UR39 ;  /* 0x0000002700ce7c02 */ /* 0x000fe20008000f00 */
[----:B------:R-:W-:-:S03]  /*6d20*/  IMAD R201, R22, 0x8, R198 ;  /* 0x0000000816c97824 */ /* 0x000fc600078e02c6 */
[----:B------:R-:W-:-:S04]  /*6d30*/  SHF.L.U32 R206, R206, 0x1f, RZ ;  /* 0x0000001fcece7819 */ /* 0x000fc800000006ff */
[----:B------:R0:W1:Y:S01]  /*6d40*/  SYNCS.PHASECHK.TRANS64.TRYWAIT P1, [R201+URZ+0x38830], R206 ;  /* 0x038830cec90075a7 */ /* 0x000062000802017f */
[----:B------:R-:W-:Y:S05]  /*6d50*/  @!P0 BRA `(.L_x_4253) ;  /* 0x0000000000048947 */ /* 0x000fea0003800000 */
[----:B------:R-:W-:Y:S01]  /*6d60*/  BPT.TRAP 0x1 ;  /* 0x000000040000795c */ /* 0x000fe20000300000 */
.L_x_4253:
[----:B------:R-:W-:Y:S01]  /*6d70*/  IMAD R205, R22, 0x200, R190 ;  /* 0x0000020016cd7824 */ /* 0x000fe200078e02be */
[----:B-1----:R-:W-:Y:S06]  /*6d80*/  @P1 BRA `(.L_x_4254) ;  /* 0x0000000000081947 */ /* 0x002fec0003800000 */
[----:B------:R-:W1:Y:S02]  /*6d90*/  SYNCS.PHASECHK.TRANS64.TRYWAIT P1, [R201+URZ+0x38830], R206 ;  /* 0x038830cec90075a7 */ /* 0x000e64000802017f */
[----:B-1----:R-:W-:Y:S05]  /*6da0*/  @!P1 BRA `(.L_x_4255) ;  /* 0x000000e000009947 */ /* 0x002fea0003800000 */
.L_x_4254:
        /* <DEDUP_REMOVED lines=22> */
[----:B------:R-:W-:Y:S01]  /*6f10*/  R2UR UR6, R207 ;  /* 0x00000000cf0672ca */ /* 0x000fe200000e0000 */
[C---:B------:R-:W-:Y:S01]  /*6f20*/  VIADD R207, R205.reuse, 0x4 ;  /* 0x00000004cdcf7836 */ /* 0x040fe20000000000 */
[----:B------:R-:W-:Y:S01]  /*6f30*/  R2UR UR56, R14 ;  /* 0x000000000e3872ca */ /* 0x000fe200000e0000 */
[----:B------:R-:W-:Y:S01]  /*6f40*/  VIADD R205, R205, 0x6 ;  /* 0x00000006cdcd7836 */ /* 0x000fe20000000000 */
[----:B------:R-:W-:Y:S02]  /*6f50*/  R2UR UR57, R15 ;  /* 0x000000000f3972ca */ /* 0x000fe400000e0000 */
[----:B------:R-:W-:-:S07]  /*6f60*/  R2UR UR16, R208 ;  /* 0x00000000d01072ca */ /* 0x000fce00000e0000 */
        /* <DEDUP_REMOVED lines=21> */
.L_x_4256:
[----:B------:R2:W3:Y:S01]  /*70c0*/  SYNCS.PHASECHK.TRANS64.TRYWAIT P1, [R201+URZ+0x38850], R206 ;  /* 0x038850cec90075a7 */ /* 0x0004e2000802017f */
[----:B------:R-:W-:Y:S05]  /*70d0*/  @!P0 BRA `(.L_x_4257) ;  /* 0x0000000000048947 */ /* 0x000fea0003800000 */
[----:B------:R-:W-:Y:S01]  /*70e0*/  BPT.TRAP 0x1 ;  /* 0x000000040000795c */ /* 0x000fe20000300000 */
.L_x_4257:
[----:B------:R-:W-:Y:S01]  /*70f0*/  IMAD R205, R22, 0x1000, R18 ;  /* 0x0000100016cd7824 */ /* 0x000fe200078e0212 */
[----:B---3--:R-:W-:Y:S06]  /*7100*/  @P1 BRA `(.L_x_4258) ;  /* 0x0000000000081947 */ /* 0x008fec0003800000 */
[----:B------:R-:W3:Y:S02]  /*7110*/  SYNCS.PHASECHK.TRANS64.TRYWAIT P1, [R201+URZ+0x38850], R206 ;  /* 0x038850cec90075a7 */ /* 0x000ee4000802017f */
[----:B---3--:R-:W-:Y:S05]  /*7120*/  @!P1 BRA `(.L_x_4259) ;  /* 0x000000dc00349947 */ /* 0x008fea0003800000 */
.L_x_4258:
        /* <DEDUP_REMOVED lines=43> */
[C---:B------:R-:W-:Y:S01]  /*73e0*/  VIADD R207, R205.reuse, 0x800 ;  /* 0x00000800cdcf7836 */ /* 0x040fe20000000000 */
[----:B------:R-:W-:-:S11]  /*73f0*/  IADD3 R206, R205, 0x6, RZ ;  /* 0x00000006cdce7810 */ /* 0x000fd60007ffe0ff */
        /* <DEDUP_REMOVED lines=11> */
[----:B------:R-:W-:Y:S01]  /*74b0*/  R2UR UR18, R206 ;  /* 0x00000000ce1272ca */ /* 0x000fe200000e0000 */
[----:B------:R-:W-:-:S05]  /*74c0*/  VIADD R206, R205, 0x400 ;  /* 0x00000400cdce7836 */ /* 0x000fca0000000000 */
[----:B------:R-:W-:Y:S01]  /*74d0*/  R2UR UR22, R206 ;  /* 0x00000000ce1672ca */ /* 0x000fe200000e0000 */
[C---:B------:R-:W-:Y:S01]  /*74e0*/  VIADD R206, R205.reuse, 0x402 ;  /* 0x00000402cdce7836 */ /* 0x040fe20000000000 */
        /* <DEDUP_REMOVED lines=9> */
[----:B------:R-:W-:Y:S02]  /*7580*/  R2UR UR52, R209 ;  /* 0x00000000d13472ca */ /* 0x000fe400000e0000 */
[----:B------:R-:W-:Y:S02]  /*7590*/  R2UR UR34, R206 ;  /* 0x00000000ce2272ca */ /* 0x000fe400000e0000 */
[----:B------:R-:W-:-:S04]  /*75a0*/  IADD3 R206, R205, 0x600, RZ ;  /* 0x00000600cdce7810 */ /* 0x000fc80007ffe0ff */
        /* <DEDUP_REMOVED lines=9> */
[----:B------:R-:W-:-:S05]  /*7640*/  SEL R206, RZ, 0x2, !P1 ;  /* 0x00000002ffce7807 */ /* 0x000fca0004800000 */
[----:B------:R-:W-:Y:S02]  /*7650*/  IMAD.IADD R208, R184, 0x1, R206 ;  /* 0x00000001b8d07824 */ /* 0x000fe400078e02ce */
        /* <DEDUP_REMOVED lines=17> */
[----:B------:R-:W-:Y:S02]  /*7770*/  SEL R208, R208, 0x6, !P1 ;  /* 0x00000006d0d07807 */ /* 0x000fe40004800000 */
[C---:B------:R-:W-:Y:S01]  /*7780*/  IADD3 R211, R207.reuse, R210, RZ ;  /* 0x000000d2cfd37210 */ /* 0x040fe20007ffe0ff */
[----:B------:R-:W-:Y:S02]  /*7790*/  IMAD.IADD R209, R184, 0x1, R210 ;  /* 0x00000001b8d17824 */ /* 0x000fe400078e02d2 */
        /* <DEDUP_REMOVED lines=202> */
.L_x_4260:
[----:B------:R-:W-:Y:S01]  /*8440*/  UISETP.NE.AND UP0, UPT, UR61, URZ, UPT ;  /* 0x0000003f3d00728c */ /* 0x000fe2000bf05270 */
[----:B------:R-:W-:Y:S01]  /*8450*/  FMUL.FTZ R219, R152, UR38 ;  /* 0x0000002698db7c20 */ /* 0x000fe20008410000 */
[----:B------:R-:W-:Y:S01]  /*8460*/  FMUL.FTZ R217, R158, UR38 ;  /* 0x000000269ed97c20 */ /* 0x000fe20008410000 */
[----:B------:R-:W-:Y:S02]  /*8470*/  IMAD.MOV.U32 R158, RZ, RZ, R185 ;  /* 0x000000ffff9e7224 */ /* 0x000fe400078e00b9 */
[----:B------:R-:W-:Y:S01]  /*8480*/  FMUL.FTZ R213, R162, UR38 ;  /* 0x00000026a2d57c20 */ /* 0x000fe20008410000 */
[----:B------:R-:W-:Y:S01]  /*8490*/  FMUL.FTZ R209, R159, UR38 ;  /* 0x000000269fd17c20 */ /* 0x000fe20008410000 */
[----:B------:R-:W-:Y:S01]  /*84a0*/  PLOP3.LUT P1, PT, PT, PT, UP0, 0x80, 0x0 ;  /* 0x000000000000781c */ /* 0x000fe20003f2f008 */
[----:B------:R-:W-:Y:S01]  /*84b0*/  IMAD.MOV.U32 R159, RZ, RZ, -0x40 ;  /* 0xffffffc0ff9f7424 */ /* 0x000fe200078e00ff */
[----:B------:R-:W-:Y:S01]  /*84c0*/  PLOP3.LUT P2, PT, PT, PT, UP0, 0x80, 0x0 ;  /* 0x000000000000781c */ /* 0x000fe20003f4f008 */
[----:B------:R-:W-:Y:S01]  /*84d0*/  FMUL.FTZ R216, R153, UR38 ;  /* 0x0000002699d87c20 */ /* 0x000fe20008410000 */
[----:B------:R-:W-:Y:S01]  /*84e0*/  FMUL.FTZ R153, R154, UR38 ;  /* 0x000000269a997c20 */ /* 0x000fe20008410000 */
[----:B------:R-:W-:Y:S01]  /*84f0*/  @UP0 ULDC UR6, c[0x0][0x44c] ;  /* 0x0001130000060ab9 */ /* 0x000fe20000000800 */
[----:B------:R-:W-:Y:S01]  /*8500*/  FMUL.FTZ R215, R155, UR38 ;  /* 0x000000269bd77c20 */ /* 0x000fe20008410000 */
[----:B------:R-:W-:Y:S01]  /*8510*/  ULDC UR10, c[0x0][0x2f0] ;  /* 0x0000bc00000a7ab9 */ /* 0x000fe20000000800 */
[----:B------:R-:W-:Y:S01]  /*8520*/  ULDC UR7, c[0x0][0x288] ;  /* 0x0000a20000077ab9 */ /* 0x000fe20000000800 */
[----:B------:R-:W-:Y:S01]  /*8530*/  MUFU.TANH R217, R217 ;  /* 0x000000d900d97308 */ /* 0x000fe20000002400 */
[----:B------:R-:W-:Y:S01]  /*8540*/  FMUL.FTZ R154, R163, UR38 ;  /* 0x00000026a39a7c20 */ /* 0x000fe20008410000 */
[----:B------:R-:W-:Y:S01]  /*8550*/  FMUL.FTZ R155, R167, UR38 ;  /* 0x00000026a79b7c20 */ /* 0x000fe20008410000 */
[----:B------:R-:W-:Y:S01]  /*8560*/  FMUL.FTZ R167, R171, UR38 ;  /* 0x00000026aba77c20 */ /* 0x000fe20008410000 */
[----:B------:R-:W-:Y:S01]  /*8570*/  @P1 IMAD.HI.U32 R152, R185, UR6, RZ ;  /* 0x00000006b9981c27 */ /* 0x000fe2000f8e00ff */
[----:B------:R-:W-:-:S03]  /*8580*/  @UP0 ULDC UR6, c[0x0][0x450] ;  /* 0x0001140000060ab9 */ /* 0x000fc60000000800 */
[----:B------:R-:W-:Y:S01]  /*8590*/  FMUL.FTZ R207, R166, UR38 ;  /* 0x00000026a6cf7c20 */ /* 0x000fe20008410000 */
[----:B------:R-:W-:Y:S01]  /*85a0*/  FMUL.FTZ R205, R170, UR38 ;  /* 0x00000026aacd7c20 */ /* 0x000fe20008410000 */
[----:B------:R-:W0:Y:S01]  /*85b0*/  MUFU.TANH R153, R153 ;  /* 0x0000009900997308 */ /* 0x000e220000002400 */
[----:B------:R-:W-:Y:S01]  /*85c0*/  @P2 SHF.R.U32.HI R158, RZ, UR6, R152 ;  /* 0x00000006ff9e2c19 */ /* 0x000fe20008011698 */
[----:B------:R-:W-:Y:S02]  /*85d0*/  IMAD R152, R200, R159, 0x1 ;  /* 0x00000001c8987424 */ /* 0x000fe400078e029f */
[----:B------:R-:W-:Y:S01]  /*85e0*/  FMUL.FTZ R174, R174, UR38 ;  /* 0x00000026aeae7c20 */ /* 0x000fe20008410000 */
[----:B------:R-:W-:Y:S01]  /*85f0*/  FMUL.FTZ R163, R175, UR38 ;  /* 0x00000026afa37c20 */ /* 0x000fe20008410000 */
[----:B------:R-:W-:Y:S01]  /*8600*/  FMUL.FTZ R182, R182, UR38 ;  /* 0x00000026b6b67c20 */ /* 0x000fe20008410000 */
[----:B------:R-:W1:Y:S01]  /*8610*/  SHFL.IDX PT, R162, R158, 0x1, 0x1c1f ;  /* 0x003c1f009ea27f89 */ /* 0x000e6200000e0000 */
[----:B------:R-:W-:Y:S01]  /*8620*/  IMAD.IADD R159, R152, 0x1, -R195 ;  /* 0x00000001989f7824 */ /* 0x000fe200078e0ac3 */
[----:B------:R-:W2:Y:S01]  /*8630*/  MUFU.TANH R215, R215 ;  /* 0x000000d700d77308 */ /* 0x000ea20000002400 */
[----:B------:R-:W-:Y:S01]  /*8640*/  FMUL.FTZ R214, R160, UR38 ;  /* 0x00000026a0d67c20 */ /* 0x000fe20008410000 */
[----:B------:R-:W-:Y:S01]  /*8650*/  FMUL.FTZ R210, R157, UR38 ;  /* 0x000000269dd27c20 */ /* 0x000fe20008410000 */
[----:B------:R-:W-:Y:S01]  /*8660*/  IMAD R159, R194, UR10, R159 ;  /* 0x0000000ac29f7c24 */ /* 0x000fe2000f8e029f */
[----:B------:R3:W4:Y:S01]  /*8670*/  SHFL.IDX PT, R160, R158, RZ, 0x1c1f ;  /* 0x001c1fff9ea07589 */ /* 0x00072200000e0000 */
[----:B------:R-:W-:Y:S01]  /*8680*/  FMUL.FTZ R208, R156, UR38 ;  /* 0x000000269cd07c20 */ /* 0x000fe20008410000 */
[----:B------:R-:W-:Y:S01]  /*8690*/  FMUL.FTZ R211, R161, UR38 ;  /* 0x00000026a1d37c20 */ /* 0x000fe20008410000 */
[----:B------:R-:W-:Y:S01]  /*86a0*/  FMUL.FTZ R212, R164, UR38 ;  /* 0x00000026a4d47c20 */ /* 0x000fe20008410000 */
[----:B------:R-:W5:Y:S01]  /*86b0*/  MUFU.TANH R209, R209 ;  /* 0x000000d100d17308 */ /* 0x000f620000002400 */
[----:B------:R-:W-:Y:S01]  /*86c0*/  FMUL.FTZ R164, R169, UR38 ;  /* 0x00000026a9a47c20 */ /* 0x000fe20008410000 */
[----:B------:R-:W-:Y:S01]  /*86d0*/  FMUL.FTZ R177, R177, UR38 ;  /* 0x00000026b1b17c20 */ /* 0x000fe20008410000 */
[----:B------:R-:W-:Y:S01]  /*86e0*/  FMUL.FTZ R180, R180, UR38 ;  /* 0x00000026b4b47c20 */ /* 0x000fe20008410000 */
[----:B---3--:R-:W-:Y:S01]  /*86f0*/  FMUL.FTZ R158, R176, UR38 ;  /* 0x00000026b09e7c20 */ /* 0x008fe20008410000 */
[----:B------:R-:W-:Y:S01]  /*8700*/  FMUL.FTZ R181, R181, UR38 ;  /* 0x00000026b5b57c20 */ /* 0x000fe20008410000 */
[----:B------:R-:W-:Y:S01]  /*8710*/  ULDC UR6, c[0x0][0xa80] ;  /* 0x0002a00000067ab9 */ /* 0x000fe20000000800 */
[----:B------:R-:W-:Y:S01]  /*8720*/  IMAD R221, R22, 0x1000, R192 ;  /* 0x0000100016dd7824 */ /* 0x000fe200078e02c0 */
[----:B------:R-:W3:Y:S01]  /*8730*/  MUFU.TANH R213, R213 ;  /* 0x000000d500d57308 */ /* 0x000ee20000002400 */
[----:B------:R-:W-:-:S02]  /*8740*/  UMOV UR11, 0x40000040 ;  /* 0x40000040000b7882 */ /* 0x000fc40000000000 */
[C---:B------:R-:W-:Y:S01]  /*8750*/  VIADD R222, R221.reuse, 0x80 ;  /* 0x00000080ddde7836 */ /* 0x040fe20000000000 */
[----:B------:R-:W-:Y:S02]  /*8760*/  R2UR UR10, R221 ;  /* 0x00000000dd0a72ca */ /* 0x000fe400000e0000 */
[----:B-1----:R-:W-:Y:S02]  /*8770*/  IADD3 R152, R162, -UR7, R159 ;  /* 0x80000007a2987c10 */ /* 0x002fe4000fffe09f */
[----:B------:R-:W1:Y:S02]  /*8780*/  MUFU.TANH R154, R154 ;  /* 0x0000009a009a7308 */ /* 0x000e640000002400 */
[C---:B------:R-:W-:Y:S02]  /*8790*/  ISETP.GT.AND P1, PT, R152.reuse, RZ, PT ;  /* 0x000000ff9800720c */ /* 0x040fe40003f24270 */
[----:B------:R-:W-:Y:S02]  /*87a0*/  ISETP.GT.AND P2, PT, R152, 0x1, PT ;  /* 0x000000019800780c */ /* 0x000fe40003f44270 */
[----:B0-----:R-:W-:-:S02]  /*87b0*/  FSEL R171, R153, -INF , P1 ;  /* 0xff80000099ab7808 */ /* 0x001fc40000800000 */
[C---:B------:R-:W-:Y:S01]  /*87c0*/  ISETP.GT.AND P1, PT, R152.reuse, 0x8, PT ;  /* 0x000000089800780c */ /* 0x040fe20003f24270 */
[----:B------:R-:W0:Y:S01]  /*87d0*/  MUFU.TANH R207, R207 ;  /* 0x000000cf00cf7308 */ /* 0x000e220000002400 */
[----:B--2---:R-:W-:Y:S02]  /*87e0*/  FSEL R215, R215, -INF , P2 ;  /* 0xff800000d7d77808 */ /* 0x004fe40001000000 */
[----:B------:R-:W-:Y:S02]  /*87f0*/  FMNMX.FTZ R162, R171, R203, !PT ;  /* 0x000000cbaba27209 */ /* 0x000fe40007810000 */
[----:B------:R-:W-:Y:S02]  /*8800*/  ISETP.GT.AND P2, PT, R152, 0x9, PT ;  /* 0x000000099800780c */ /* 0x000fe40003f44270 */
[----:B------:R-:W-:Y:S01]  /*8810*/  FSEL R217, R217, -INF , P1 ;  /* 0xff800000d9d97808 */ /* 0x000fe20000800000 */
[----:B------:R-:W2:Y:S01]  /*8820*/  MUFU.TANH R155, R155 ;  /* 0x0000009b009b7308 */ /* 0x000ea20000002400 */
[----:B------:R-:W-:-:S02]  /*8830*/  FMNMX.FTZ R162, R215, R162, !PT ;  /* 0x000000a2d7a27209 */ /* 0x000fc40007810000 */
[C---:B------:R-:W-:Y:S02]  /*8840*/  ISETP.GT.AND P1, PT, R152.reuse, 0x10, PT ;  /* 0x000000109800780c */ /* 0x040fe40003f24270 */
[----:B-----5:R-:W-:Y:S02]  /*8850*/  FSEL R209, R209, -INF , P2 ;  /* 0xff800000d1d17808 */ /* 0x020fe40001000000 */
[----:B------:R-:W-:Y:S01]  /*8860*/  FMNMX.FTZ R166, R217, R162, !PT ;  /* 0x000000a2d9a67209 */ /* 0x000fe20007810000 */
[----:B------:R-:W5:Y:S01]  /*8870*/  MUFU.TANH R205, R205 ;  /* 0x000000cd00cd7308 */ /* 0x000f620000002400 */
[----:B------:R-:W-:Y:S01]  /*8880*/  ISETP.GT.AND P2, PT, R152, 0x11, PT ;  /* 0x000000119800780c */ /* 0x000fe20003f44270 */
[----:B------:R-:W-:Y:S01]  /*8890*/  FMUL.FTZ R162, R178, UR38 ;  /* 0x00000026b2a27c20 */ /* 0x000fe20008410000 */
[----:B---3--:R-:W-:Y:S02]  /*88a0*/  FSEL R213, R213, -INF , P1 ;  /* 0xff800000d5d57808 */ /* 0x008fe40000800000 */
[----:B------:R-:W-:-:S02]  /*88b0*/  FMNMX.FTZ R166, R209, R166, !PT ;  /* 0x000000a6d1a67209 */ /* 0x000fc40007810000 */
[----:B------:R-:W-:Y:S01]  /*88c0*/  ISETP.GT.AND P1, PT, R152, 0x18, PT ;  /* 0x000000189800780c */ /* 0x000fe20003f24270 */
[----:B------:R-:W3:Y:S01]  /*88d0*/  MUFU.TANH R167, R167 ;  /* 0x000000a700a77308 */ /* 0x000ee20000002400 */
[----:B-1----:R-:W-:Y:S01]  /*88e0*/  FSEL R175, R154, -INF , P2 ;  /* 0xff8000009aaf7808 */ /* 0x002fe20001000000 */
[----:B------:R-:W-:Y:S01]  /*88f0*/  FMUL.FTZ R154, R179, UR38 ;  /* 0x00000026b39a7c20 */ /* 0x000fe20008410000 */
[----:B------:R-:W-:Y:S02]  /*8900*/  FMNMX.FTZ R166, R213, R166, !PT ;  /* 0x000000a6d5a67209 */ /* 0x000fe40007810000 */
[----:B------:R-:W-:Y:S02]  /*8910*/  ISETP.GT.AND P2, PT, R152, 0x19, PT ;  /* 0x000000199800780c */ /* 0x000fe40003f44270 */
[----:B0-----:R-:W-:Y:S01]  /*8920*/  FSEL R207, R207, -INF , P1 ;  /* 0xff800000cfcf7808 */ /* 0x001fe20000800000 */
[----:B------:R-:W0:Y:S01]  /*8930*/  MUFU.TANH R153, R174 ;  /* 0x000000ae00997308 */ /* 0x000e220000002400 */
[----:B------:R-:W-:-:S02]  /*8940*/  FMNMX.FTZ R166, R175, R166, !PT ;  /* 0x000000a6afa67209 */ /* 0x000fc40007810000 */
[C---:B------:R-:W-:Y:S02]  /*8950*/  ISETP.GT.AND P1, PT, R152.reuse, 0x20, PT ;  /* 0x000000209800780c */ /* 0x040fe40003f24270 */
[----:B--2---:R-:W-:Y:S02]  /*8960*/  FSEL R179, R155, -INF , P2 ;  /* 0xff8000009bb37808 */ /* 0x004fe40001000000 */
[----:B------:R-:W-:Y:S01]  /*8970*/  FMNMX.FTZ R166, R207, R166, !PT ;  /* 0x000000a6cfa67209 */ /* 0x000fe20007810000 */
[----:B------:R-:W1:Y:S01]  /*8980*/  MUFU.TANH R163, R163 ;  /* 0x000000a300a37308 */ /* 0x000e620000002400 */
[----:B------:R-:W-:Y:S02]  /*8990*/  ISETP.GT.AND P2, PT, R152, 0x21, PT ;  /* 0x000000219800780c */ /* 0x000fe40003f44270 */
[----:B-----5:R-:W-:Y:S02]  /*89a0*/  FSEL R205, R205, -INF , P1 ;  /* 0xff800000cdcd7808 */ /* 0x020fe40000800000 */
[----:B------:R-:W-:-:S02]  /*89b0*/  FMNMX.FTZ R166, R179, R166, !PT ;  /* 0x000000a6b3a67209 */ /* 0x000fc40007810000 */
[C---:B------:R-:W-:Y:S01]  /*89c0*/  ISETP.GT.AND P1, PT, R152.reuse, 0x28, PT ;  /* 0x000000289800780c */ /* 0x040fe20003f24270 */
[----:B------:R-:W2:Y:S01]  /*89d0*/  MUFU.TANH R162, R162 ;  /* 0x000000a200a27308 */ /* 0x000ea20000002400 */
[----:B---3--:R-:W-:Y:S02]  /*89e0*/  FSEL R167, R167, -INF , P2 ;  /* 0xff800000a7a77808 */ /* 0x008fe40001000000 */
[----:B------:R-:W-:Y:S01]  /*89f0*/  FMNMX.FTZ R170, R205, R166, !PT ;  /* 0x000000a6cdaa7209 */ /* 0x000fe20007810000 */
[----:B------:R-:W-:Y:S01]  /*8a00*/  FMUL.FTZ R166, R183, UR38 ;  /* 0x00000026b7a67c20 */ /* 0x000fe20008410000 */
[----:B------:R-:W-:Y:S02]  /*8a10*/  ISETP.GT.AND P2, PT, R152, 0x29, PT ;  /* 0x000000299800780c */ /* 0x000fe40003f44270 */
[----:B0-----:R-:W-:Y:S01]  /*8a20*/  FSEL R183, R153, -INF , P1 ;  /* 0xff80000099b77808 */ /* 0x001fe20000800000 */
[----:B------:R-:W0:Y:S01]  /*8a30*/  MUFU.TANH R154, R154 ;  /* 0x0000009a009a7308 */ /* 0x000e220000002400 */
[----:B------:R-:W-:-:S02]  /*8a40*/  FMNMX.FTZ R170, R167, R170, !PT ;  /* 0x000000aaa7aa7209 */ /* 0x000fc40007810000 */
[C---:B------:R-:W-:Y:S02]  /*8a50*/  ISETP.GT.AND P1, PT, R152.reuse, 0x30, PT ;  /* 0x000000309800780c */ /* 0x040fe40003f24270 */
[----:B-1----:R-:W-:Y:S02]  /*8a60*/  FSEL R163, R163, -INF , P2 ;  /* 0xff800000a3a37808 */ /* 0x002fe40001000000 */
[----:B------:R-:W-:Y:S01]  /*8a70*/  FMNMX.FTZ R170, R183, R170, !PT ;  /* 0x000000aab7aa7209 */ /* 0x000fe20007810000 */
[----:B------:R-:W1:Y:S01]  /*8a80*/  MUFU.TANH R182, R182 ;  /* 0x000000b600b67308 */ /* 0x000e620000002400 */
[----:B------:R-:W-:Y:S02]  /*8a90*/  ISETP.GT.AND P2, PT, R152, 0x31, PT ;  /* 0x000000319800780c */ /* 0x000fe40003f44270 */
[----:B--2---:R-:W-:Y:S02]  /*8aa0*/  FSEL R155, R162, -INF , P1 ;  /* 0xff800000a29b7808 */ /* 0x004fe40000800000 */
[----:B------:R-:W-:-:S02]  /*8ab0*/  FMNMX.FTZ R170, R163, R170, !PT ;  /* 0x000000aaa3aa7209 */ /* 0x000fc40007810000 */
[----:B------:R-:W-:Y:S01]  /*8ac0*/  ISETP.GT.AND P1, PT, R152, 0x38, PT ;  /* 0x000000389800780c */ /* 0x000fe20003f24270 */
[----:B------:R-:W2:Y:S01]  /*8ad0*/  MUFU.TANH R166, R166 ;  /* 0x000000a600a67308 */ /* 0x000ea20000002400 */
[----:B0-----:R-:W-:Y:S02]  /*8ae0*/  FSEL R153, R154, -INF , P2 ;  /* 0xff8000009a997808 */ /* 0x001fe40001000000 */
[----:B------:R-:W-:Y:S02]  /*8af0*/  FMNMX.FTZ R170, R155, R170, !PT ;  /* 0x000000aa9baa7209 */ /* 0x000fe40007810000 */
[----:B------:R-:W-:Y:S02]  /*8b00*/  ISETP.GT.AND P2, PT, R152, 0x39, PT ;  /* 0x000000399800780c */ /* 0x000fe40003f44270 */
[----:B------:R-:W-:Y:S01]  /*8b10*/  FMNMX.FTZ R157, R153, R170, !PT ;  /* 0x000000aa999d7209 */ /* 0x000fe20007810000 */
[----:B------:R-:W0:Y:S01]  /*8b20*/  MUFU.TANH R219, R219 ;  /* 0x000000db00db7308 */ /* 0x000e220000002400 */
[----:B-1----:R-:W-:-:S02]  /*8b30*/  FSEL R154, R182, -INF , P1 ;  /* 0xff800000b69a7808 */ /* 0x002fc40000800000 */
[----:B----4-:R-:W-:Y:S02]  /*8b40*/  IADD3 R160, R160, -UR7, R159 ;  /* 0x80000007a0a07c10 */ /* 0x010fe4000fffe09f */
[----:B------:R-:W-:Y:S02]  /*8b50*/  FMNMX.FTZ R157, R154, R157, !PT ;  /* 0x0000009d9a9d7209 */ /* 0x000fe40007810000 */
[----:B------:R-:W-:Y:S01]  /*8b60*/  ISETP.GT.AND P1, PT, R160, RZ, PT ;  /* 0x000000ffa000720c */ /* 0x000fe20003f24270 */
[----:B------:R-:W1:Y:S01]  /*8b70*/  MUFU.TANH R216, R216 ;  /* 0x000000d800d87308 */ /* 0x000e620000002400 */
[----:B--2---:R-:W-:Y:S01]  /*8b80*/  FSEL R152, R166, -INF , P2 ;  /* 0xff800000a6987808 */ /* 0x004fe20001000000 */
[----:B------:R-:W-:Y:S01]  /*8b90*/  FMUL.FTZ R166, R165, UR38 ;  /* 0x00000026a5a67c20 */ /* 0x000fe20008410000 */
[----:B------:R-:W-:Y:S01]  /*8ba0*/  ISETP.GT.AND P2, PT, R160, 0x1, PT ;  /* 0x00000001a000780c */ /* 0x000fe20003f44270 */
[----:B------:R-:W-:Y:S01]  /*8bb0*/  FMUL.FTZ R165, R168, UR38 ;  /* 0x00000026a8a57c20 */ /* 0x000fe20008410000 */
[----:B------:R-:W-:-:S02]  /*8bc0*/  FMNMX.FTZ R157, R152, R157, !PT ;  /* 0x0000009d989d7209 */ /* 0x000fc40007810000 */
[C---:B------:R-:W-:Y:S01]  /*8bd0*/  ISETP.GT.AND P3, PT, R160.reuse, 0x38, PT ;  /* 0x00000038a000780c */ /* 0x040fe20003f64270 */
[----:B------:R-:W2:Y:S01]  /*8be0*/  MUFU.TANH R208, R208 ;  /* 0x000000d000d07308 */ /* 0x000ea20000002400 */
[----:B0-----:R-:W-:Y:S01]  /*8bf0*/  FSEL R219, R219, -INF , P1 ;  /* 0xff800000dbdb7808 */ /* 0x001fe20000800000 */
[----:B------:R-:W0:Y:S01]  /*8c00*/  SHFL.BFLY PT, R156, R157, 0x2, 0x1f ;  /* 0x0c401f009d9c7f89 */ /* 0x000e2200000e0000 */
[----:B------:R-:W-:Y:S02]  /*8c10*/  ISETP.GT.AND P1, PT, R160, 0x8, PT ;  /* 0x00000008a000780c */ /* 0x000fe40003f24270 */
[----:B------:R-:W-:-:S03]  /*8c20*/  FMNMX.FTZ R159, R219, R202, !PT ;  /* 0x000000cadb9f7209 */ /* 0x000fc60007810000 */
[----:B------:R-:W3:Y:S01]  /*8c30*/  MUFU.TANH R210, R210 ;  /* 0x000000d200d27308 */ /* 0x000ee20000002400 */
[----:B-1----:R-:W-:Y:S02]  /*8c40*/  FSEL R216, R216, -INF , P2 ;  /* 0xff800000d8d87808 */ /* 0x002fe40001000000 */
[----:B------:R-:W-:Y:S02]  /*8c50*/  ISETP.GT.AND P2, PT, R160, 0x9, PT ;  /* 0x00000009a000780c */ /* 0x000fe40003f44270 */
[----:B------:R-:W-:-:S03]  /*8c60*/  FMNMX.FTZ R159, R216, R159, !PT ;  /* 0x0000009fd89f7209 */ /* 0x000fc60007810000 */
[----:B------:R-:W1:Y:S01]  /*8c70*/  MUFU.TANH R214, R214 ;  /* 0x000000d600d67308 */ /* 0x000e620000002400 */
[----:B--2---:R-:W-:Y:S02]  /*8c80*/  FSEL R208, R208, -INF , P1 ;  /* 0xff800000d0d07808 */ /* 0x004fe40000800000 */
[----:B------:R-:W-:Y:S02]  /*8c90*/  ISETP.GT.AND P1, PT, R160, 0x10, PT ;  /* 0x00000010a000780c */ /* 0x000fe40003f24270 */
[----:B------:R-:W-:-:S03]  /*8ca0*/  FMNMX.FTZ R159, R208, R159, !PT ;  /* 0x0000009fd09f7209 */ /* 0x000fc60007810000 */
[----:B------:R-:W2:Y:S01]  /*8cb0*/  MUFU.TANH R211, R211 ;  /* 0x000000d300d37308 */ /* 0x000ea20000002400 */
[----:B---3--:R-:W-:Y:S02]  /*8cc0*/  FSEL R210, R210, -INF , P2 ;  /* 0xff800000d2d27808 */ /* 0x008fe40001000000 */
[----:B0-----:R-:W-:Y:S01]  /*8cd0*/  FMNMX.FTZ R169, R157, R156, !PT ;  /* 0x0000009c9da97209 */ /* 0x001fe20007810000 */
[----:B------:R-:W-:Y:S01]  /*8ce0*/  FMUL.FTZ R156, R172, UR38 ;  /* 0x00000026ac9c7c20 */ /* 0x000fe20008410000 */
[----:B------:R-:W-:Y:S01]  /*8cf0*/  ISETP.GT.AND P2, PT, R160, 0x11, PT ;  /* 0x00000011a000780c */ /* 0x000fe20003f44270 */
[----:B------:R-:W-:Y:S01]  /*8d00*/  FMUL.FTZ R157, R173, UR38 ;  /* 0x00000026ad9d7c20 */ /* 0x000fe20008410000 */
[----:B------:R-:W-:Y:S01]  /*8d10*/  FMNMX.FTZ R159, R210, R159, !PT ;  /* 0x0000009fd29f7209 */ /* 0x000fe20007810000 */
[----:B------:R-:W0:Y:S01]  /*8d20*/  MUFU.TANH R212, R212 ;  /* 0x000000d400d47308 */ /* 0x000e220000002400 */
[----:B-1----:R-:W-:Y:S01]  /*8d30*/  FSEL R214, R214, -INF , P1 ;  /* 0xff800000d6d67808 */ /* 0x002fe20000800000 */
[----:B------:R-:W1:Y:S01]  /*8d40*/  SHFL.BFLY PT, R168, R169, 0x1, 0x1f ;  /* 0x0c201f00a9a87f89 */ /* 0x000e6200000e0000 */
[----:B------:R-:W-:-:S02]  /*8d50*/  ISETP.GT.AND P1, PT, R160, 0x18, PT ;  /* 0x00000018a000780c */ /* 0x000fc40003f24270 */
[----:B------:R-:W-:-:S03]  /*8d60*/  FMNMX.FTZ R162, R214, R159, !PT ;  /* 0x0000009fd6a27209 */ /* 0x000fc60007810000 */
[----:B------:R-:W3:Y:S01]  /*8d70*/  MUFU.TANH R166, R166 ;  /* 0x000000a600a67308 */ /* 0x000ee20000002400 */
[----:B--2---:R-:W-:Y:S02]  /*8d80*/  FSEL R211, R211, -INF , P2 ;  /* 0xff800000d3d37808 */ /* 0x004fe40001000000 */
[----:B------:R-:W-:Y:S02]  /*8d90*/  ISETP.GT.AND P2, PT, R160, 0x19, PT ;  /* 0x00000019a000780c */ /* 0x000fe40003f44270 */
[----:B------:R-:W-:-:S03]  /*8da0*/  FMNMX.FTZ R159, R211, R162, !PT ;  /* 0x000000a2d39f7209 */ /* 0x000fc60007810000 */
[----:B------:R-:W2:Y:S01]  /*8db0*/  MUFU.TANH R165, R165 ;  /* 0x000000a500a57308 */ /* 0x000ea20000002400 */
[----:B0-----:R-:W-:Y:S02]  /*8dc0*/  FSEL R212, R212, -INF , P1 ;  /* 0xff800000d4d47808 */ /* 0x001fe40000800000 */
[----:B------:R-:W-:Y:S02]  /*8dd0*/  ISETP.GT.AND P1, PT, R160, 0x20, PT ;  /* 0x00000020a000780c */ /* 0x000fe40003f24270 */
[----:B------:R-:W-:-:S03]  /*8de0*/  FMNMX.FTZ R159, R212, R159, !PT ;  /* 0x0000009fd49f7209 */ /* 0x000fc60007810000 */
[----:B------:R-:W0:Y:S01]  /*8df0*/  MUFU.TANH R164, R164 ;  /* 0x000000a400a47308 */ /* 0x000e220000002400 */
[----:B---3--:R-:W-:Y:S02]  /*8e00*/  FSEL R166, R166, -INF , P2 ;  /* 0xff800000a6a67808 */ /* 0x008fe40001000000 */
[----:B------:R-:W-:Y:S02]  /*8e10*/  ISETP.GT.AND P2, PT, R160, 0x21, PT ;  /* 0x00000021a000780c */ /* 0x000fe40003f44270 */
[----:B------:R-:W-:Y:S02]  /*8e20*/  FMNMX.FTZ R162, R166, R159, !PT ;  /* 0x0000009fa6a27209 */ /* 0x000fe40007810000 */
[----:B-1----:R-:W-:Y:S01]  /*8e30*/  FMNMX.FTZ R169, R169, R168, !PT ;  /* 0x000000a8a9a97209 */ /* 0x002fe20007810000 */
[----:B------:R-:W1:Y:S01]  /*8e40*/  MUFU.TANH R156, R156 ;  /* 0x0000009c009c7308 */ /* 0x000e620000002400 */
[----:B--2---:R-:W-:Y:S02]  /*8e50*/  FSEL R165, R165, -INF , P1 ;  /* 0xff800000a5a57808 */ /* 0x004fe40000800000 */
[----:B------:R-:W-:Y:S01]  /*8e60*/  ISETP.GT.AND P1, PT, R160, 0x28, PT ;  /* 0x00000028a000780c */ /* 0x000fe20003f24270 */
[----:B------:R-:W-:Y:S01]  /*8e70*/  FMUL.FTZ R168, R169, UR6 ;  /* 0x00000006a9a87c20 */ /* 0x000fe20008410000 */
[----:B------:R-:W-:-:S02]  /*8e80*/  FMNMX.FTZ R159, R165, R162, !PT ;  /* 0x000000a2a59f7209 */ /* 0x000fc40007810000 */
[----:B------:R-:W-:Y:S01]  /*8e90*/  FSETP.NEU.FTZ.AND P4, PT, R169, -INF , PT ;  /* 0xff800000a900780b */ /* 0x000fe20003f9d000 */
[----:B------:R-:W2:Y:S01]  /*8ea0*/  MUFU.TANH R157, R157 ;  /* 0x0000009d009d7308 */ /* 0x000ea20000002400 */
[----:B0-----:R-:W-:Y:S02]  /*8eb0*/  FSEL R164, R164, -INF , P2 ;  /* 0xff800000a4a47808 */ /* 0x001fe40001000000 */
[----:B------:R-:W-:Y:S02]  /*8ec0*/  ISETP.GT.AND P2, PT, R160, 0x29, PT ;  /* 0x00000029a000780c */ /* 0x000fe40003f44270 */
[----:B------:R-:W-:-:S03]  /*8ed0*/  FMNMX.FTZ R159, R164, R159, !PT ;  /* 0x0000009fa49f7209 */ /* 0x000fc60007810000 */
[----:B------:R-:W0:Y:S01]  /*8ee0*/  MUFU.TANH R158, R158 ;  /* 0x0000009e009e7308 */ /* 0x000e220000002400 */
        /* <DEDUP_REMOVED lines=8> */
[----:B0-----:R-:W-:Y:S02]  /*8f70*/  FSEL R158, R158, -INF , P1 ;  /* 0xff8000009e9e7808 */ /* 0x001fe40000800000 */
[----:B------:R-:W-:Y:S02]  /*8f80*/  ISETP.GT.AND P1, PT, R160, 0x39, PT ;  /* 0x00000039a000780c */ /* 0x000fe40003f24270 */
[----:B------:R-:W-:Y:S02]  /*8f90*/  FMNMX.FTZ R162, R158, R161, !PT ;  /* 0x000000a19ea27209 */ /* 0x000fe40007810000 */
[----:B------:R-:W-:Y:S01]  /*8fa0*/  FSEL R160, R168, RZ, P4 ;  /* 0x000000ffa8a07208 */ /* 0x000fe20002000000 */
[----:B------:R-:W0:Y:S01]  /*8fb0*/  MUFU.TANH R181, R181 ;  /* 0x000000b500b57308 */ /* 0x000e220000002400 */
[----:B-1----:R-:W-:-:S03]  /*8fc0*/  FSEL R159, R177, -INF , P2 ;  /* 0xff800000b19f7808 */ /* 0x002fc60001000000 */
[--C-:B------:R-:W-:Y:S01]  /*8fd0*/  FFMA.FTZ R176, R207, UR6, -R160.reuse ;  /* 0x00000006cfb07c23 */ /* 0x100fe200080108a0 */
[----:B------:R-:W-:Y:S01]  /*8fe0*/  FMNMX.FTZ R168, R159, R162, !PT ;  /* 0x000000a29fa87209 */ /* 0x000fe20007810000 */
[--C-:B------:R-:W-:Y:S01]  /*8ff0*/  FFMA.FTZ R178, R205, UR6, -R160.reuse ;  /* 0x00000006cdb27c23 */ /* 0x100fe200080108a0 */
[--C-:B------:R-:W-:Y:S01]  /*9000*/  FFMA.FTZ R205, R154, UR6, -R160.reuse ;  /* 0x000000069acd7c23 */ /* 0x100fe200080108a0 */
[----:B------:R-:W-:Y:S01]  /*9010*/  FSEL R154, R169, RZ, P4 ;  /* 0x000000ffa99a7208 */ /* 0x000fe20002000000 */
[--C-:B------:R-:W-:Y:S01]  /*9020*/  FFMA.FTZ R170, R215, UR6, -R160.reuse ;  /* 0x00000006d7aa7c23 */ /* 0x100fe200080108a0 */
[----:B--2---:R-:W-:Y:S01]  /*9030*/  FSEL R161, R180, -INF , P3 ;  /* 0xff800000b4a17808 */ /* 0x004fe20001800000 */
[--C-:B------:R-:W-:Y:S01]  /*9040*/  FFMA.FTZ R180, R183, UR6, -R160.reuse ;  /* 0x00000006b7b47c23 */ /* 0x100fe200080108a0 */
[--C-:B------:R-:W-:Y:S01]  /*9050*/  FFMA.FTZ R183, R153, UR6, -R160.reuse ;  /* 0x0000000699b77c23 */ /* 0x100fe200080108a0 */
[----:B------:R-:W-:Y:S01]  /*9060*/  FADD.FTZ R154, -R154, R203 ;  /* 0x000000cb9a9a7221 */ /* 0x000fe20000010100 */
[----:B------:R-:W-:Y:S01]  /*9070*/  FMNMX.FTZ R173, R161, R168, !PT ;  /* 0x000000a8a1ad7209 */ /* 0x000fe20007810000 */
[--C-:B------:R-:W-:Y:S01]  /*9080*/  FFMA.FTZ R172, R217, UR6, -R160.reuse ;  /* 0x00000006d9ac7c23 */ /* 0x100fe200080108a0 */
[--C-:B------:R-:W-:Y:S01]  /*9090*/  FFMA.FTZ R174, R213, UR6, -R160.reuse ;  /* 0x00000006d5ae7c23 */ /* 0x100fe200080108a0 */
[----:B0-----:R-:W-:Y:S01]  /*90a0*/  FSEL R162, R181, -INF , P1 ;  /* 0xff800000b5a27808 */ /* 0x001fe20000800000 */
[--C-:B------:R-:W-:Y:S01]  /*90b0*/  FFMA.FTZ R171, R171, UR6, -R160.reuse ;  /* 0x00000006abab7c23 */ /* 0x100fe200080108a0 */
[--C-:B------:R-:W-:Y:S01]  /*90c0*/  FFMA.FTZ R175, R175, UR6, -R160.reuse ;  /* 0x00000006afaf7c23 */ /* 0x100fe200080108a0 */
[--C-:B------:R-:W-:Y:S01]  /*90d0*/  FFMA.FTZ R181, R163, UR6, -R160.reuse ;  /* 0x00000006a3b57c23 */ /* 0x100fe200080108a0 */
[----:B------:R-:W-:Y:S01]  /*90e0*/  FMNMX.FTZ R168, R162, R173, !PT ;  /* 0x000000ada2a87209 */ /* 0x000fe20007810000 */
[--C-:B------:R-:W-:Y:S01]  /*90f0*/  FFMA.FTZ R173, R209, UR6, -R160.reuse ;  /* 0x00000006d1ad7c23 */ /* 0x100fe200080108a0 */
[----:B------:R-:W-:Y:S03]  /*9100*/  MUFU.EX2 R170, R170 ;  /* 0x000000aa00aa7308 */ /* 0x000fe60000000800 */
[----:B------:R-:W0:Y:S05]  /*9110*/  SHFL.BFLY PT, R177, R168, 0x2, 0x1f ;  /* 0x0c401f00a8b17f89 */ /* 0x000e2a00000e0000 */
[----:B------:R-:W1:Y:S08]  /*9120*/  MUFU.EX2 R171, R171 ;  /* 0x000000ab00ab7308 */ /* 0x000e700000000800 */
[----:B------:R-:W-:Y:S08]  /*9130*/  MUFU.EX2 R172, R172 ;  /* 0x000000ac00ac7308 */ /* 0x000ff00000000800 */
[----:B------:R-:W-:Y:S01]  /*9140*/  MUFU.EX2 R173, R173 ;  /* 0x000000ad00ad7308 */ /* 0x000fe20000000800 */
[----:B0-----:R-:W-:Y:S01]  /*9150*/  FMNMX.FTZ R182, R168, R177, !PT ;  /* 0x000000b1a8b67209 */ /* 0x001fe20007810000 */
[--C-:B------:R-:W-:Y:S01]  /*9160*/  FFMA.FTZ R177, R179, UR6, -R160.reuse ;  /* 0x00000006b3b17c23 */ /* 0x100fe200080108a0 */
[----:B------:R-:W-:-:S03]  /*9170*/  FFMA.FTZ R179, R167, UR6, -R160 ;  /* 0x00000006a7b37c23 */ /* 0x000fc600080108a0 */
[----:B------:R-:W0:Y:S02]  /*9180*/  SHFL.BFLY PT, R207, R182, 0x1, 0x1f ;  /* 0x0c201f00b6cf7f89 */ /* 0x000e2400000e0000 */
[----:B------:R-:W-:Y:S08]  /*9190*/  MUFU.EX2 R174, R174 ;  /* 0x000000ae00ae7308 */ /* 0x000ff00000000800 */
[----:B------:R-:W-:Y:S08]  /*91a0*/  MUFU.EX2 R175, R175 ;  /* 0x000000af00af7308 */ /* 0x000ff00000000800 */
[----:B------:R-:W-:Y:S01]  /*91b0*/  MUFU.EX2 R176, R176 ;  /* 0x000000b000b07308 */ /* 0x000fe20000000800 */
[----:B0-----:R-:W-:Y:S01]  /*91c0*/  FMNMX.FTZ R168, R182, R207, !PT ;  /* 0x000000cfb6a87209 */ /* 0x001fe20007810000 */
[----:B------:R-:W-:-:S06]  /*91d0*/  FFMA.FTZ R182, R155, UR6, -R160 ;  /* 0x000000069bb67c23 */ /* 0x000fcc00080108a0 */
[----:B------:R-:W-:Y:S01]  /*91e0*/  MUFU.EX2 R177, R177 ;  /* 0x000000b100b17308 */ /* 0x000fe20000000800 */
[C---:B------:R-:W-:Y:S01]  /*91f0*/  FSETP.NEU.FTZ.AND P1, PT, R168.reuse, -INF , PT ;  /* 0xff800000a800780b */ /* 0x040fe20003f3d000 */
[----:B------:R-:W-:-:S05]  /*9200*/  FMUL.FTZ R155, R168, UR6 ;  /* 0x00000006a89b7c20 */ /* 0x000fca0008410000 */
[----:B------:R-:W-:Y:S01]  /*9210*/  FSEL R153, R155, RZ, P1 ;  /* 0x000000ff9b997208 */ /* 0x000fe20000800000 */
[----:B------:R-:W-:Y:S01]  /*9220*/  MUFU.EX2 R178, R178 ;  /* 0x000000b200b27308 */ /* 0x000fe20000000800 */
[----:B------:R-:W-:Y:S02]  /*9230*/  FSEL R155, R168, RZ, P1 ;  /* 0x000000ffa89b7208 */ /* 0x000fe40000800000 */
[----:B------:R-:W-:Y:S01]  /*9240*/  ISETP.NE.AND P1, PT, R193, RZ, PT ;  /* 0x000000ffc100720c */ /* 0x000fe20003f25270 */
[--C-:B------:R-:W-:Y:S01]  /*9250*/  FFMA.FTZ R207, R216, UR6, -R153.reuse ;  /* 0x00000006d8cf7c23 */ /* 0x100fe20008010899 */
[--C-:B------:R-:W-:Y:S01]  /*9260*/  FFMA.FTZ R216, R156, UR6, -R153.reuse ;  /* 0x000000069cd87c23 */ /* 0x100fe20008010899 */
[----:B------:R-:W-:Y:S01]  /*9270*/  FADD.FTZ R155, -R155, R202 ;  /* 0x000000ca9b9b7221 */ /* 0x000fe20000010100 */
[----:B------:R-:W-:Y:S01]  /*9280*/  FMUL.FTZ R156, R154, UR6 ;  /* 0x000000069a9c7c20 */ /* 0x000fe20008410000 */
[--C-:B------:R-:W-:Y:S01]  /*9290*/  FFMA.FTZ R206, R219, UR6, -R153.reuse ;  /* 0x00000006dbce7c23 */ /* 0x100fe20008010899 */
[--C-:B------:R-:W-:Y:S01]  /*92a0*/  FFMA.FTZ R209, R210, UR6, -R153.reuse ;  /* 0x00000006d2d17c23 */ /* 0x100fe20008010899 */
[----:B------:R-:W-:Y:S01]  /*92b0*/  FMUL.FTZ R155, R155, UR6 ;  /* 0x000000069b9b7c20 */ /* 0x000fe20008410000 */
        /* <DEDUP_REMOVED lines=8> */
[----:B------:R2:W3:Y:S01]  /*9340*/  MUFU.EX2 R219, R155 ;  /* 0x0000009b00db7308 */ /* 0x0004e20000000800 */
[--C-:B------:R-:W-:Y:S01]  /*9350*/  FFMA.FTZ R217, R157, UR6, -R153.reuse ;  /* 0x000000069dd97c23 */ /* 0x100fe20008010899 */
[--C-:B------:R-:W-:Y:S01]  /*9360*/  FFMA.FTZ R218, R158, UR6, -R153.reuse ;  /* 0x000000069eda7c23 */ /* 0x100fe20008010899 */
[--C-:B------:R-:W-:Y:S01]  /*9370*/  FFMA.FTZ R159, R159, UR6, -R153.reuse ;  /* 0x000000069f9f7c23 */ /* 0x100fe20008010899 */
[--C-:B------:R-:W-:Y:S01]  /*9380*/  FFMA.FTZ R220, R161, UR6, -R153.reuse ;  /* 0x00000006a1dc7c23 */ /* 0x100fe20008010899 */
[----:B------:R-:W-:Y:S01]  /*9390*/  FFMA.FTZ R223, R162, UR6, -R153 ;  /* 0x00000006a2df7c23 */ /* 0x000fe20008010899 */
[----:B------:R-:W-:Y:S01]  /*93a0*/  IADD3 R154, R201, 0x38840, RZ ;  /* 0x00038840c99a7810 */ /* 0x000fe20007ffe0ff */
[----:B------:R-:W-:-:S02]  /*93b0*/  @!P1 IMAD R153, R204, 0x40, R191 ;  /* 0x00000040cc999824 */ /* 0x000fc400078e02bf */
[----:B------:R-:W-:Y:S01]  /*93c0*/  FFMA.FTZ R204, R152, UR6, -R160 ;  /* 0x0000000698cc7c23 */ /* 0x000fe200080108a0 */
[----:B------:R-:W-:Y:S01]  /*93d0*/  MUFU.EX2 R206, R206 ;  /* 0x000000ce00ce7308 */ /* 0x000fe20000000800 */
[----:B------:R-:W-:Y:S01]  /*93e0*/  PRMT R154, R197, 0x654, R154 ;  /* 0x00000654c59a7816 */ /* 0x000fe2000000009a */
[----:B------:R-:W-:Y:S01]  /*93f0*/  @!P1 IMAD R161, R153, 0x4, R198 ;  /* 0x0000000499a19824 */ /* 0x000fe200078e02c6 */
[----:B-1----:R-:W-:Y:S01]  /*9400*/  F2FP.BF16.F32.PACK_AB R153, R170, R171 ;  /* 0x000000abaa99723e */ /* 0x002fe200000010ff */
[----:B0-----:R-:W-:Y:S01]  /*9410*/  FMUL.FTZ R26, R26, R202 ;  /* 0x000000ca1a1a7220 */ /* 0x001fe20000410000 */
[----:B------:R0:W-:Y:S01]  /*9420*/  SYNCS.ARRIVE.TRANS64.RED.A1T0 RZ, [R154+URZ], RZ ;  /* 0x000000ff9aff79a7 */ /* 0x0001e2000810043f */
[----:B--2---:R-:W-:Y:S01]  /*9430*/  F2FP.BF16.F32.PACK_AB R155, R173, R172 ;  /* 0x000000acad9b723e */ /* 0x004fe200000010ff */
[----:B------:R-:W-:Y:S01]  /*9440*/  @!P1 STS [R161+0x38420], R202 ;  /* 0x038420caa1009388 */ /* 0x000fe20000000800 */
[----:B------:R-:W1:Y:S01]  /*9450*/  MUFU.EX2 R207, R207 ;  /* 0x000000cf00cf7308 */ /* 0x000e620000000800 */
[----:B------:R-:W-:Y:S01]  /*9460*/  F2FP.BF16.F32.PACK_AB R157, R175, R174 ;  /* 0x000000aeaf9d723e */ /* 0x000fe200000010ff */
[-C--:B---3--:R-:W-:Y:S01]  /*9470*/  FMUL.FTZ R24, R24, R219.reuse ;  /* 0x000000db18187220 */ /* 0x088fe20000410000 */
[----:B------:R2:W-:Y:S01]  /*9480*/  @!P1 STS [R161+0x38400], R219 ;  /* 0x038400dba1009388 */ /* 0x0005e20000000800 */
        /* <DEDUP_REMOVED lines=66> */
[----:B------:R-:W-:Y:S01]  /*98b0*/  FMUL.FTZ R79, R79, R202 ;  /* 0x000000ca4f4f7220 */ /* 0x000fe20000410000 */
[-C--:B------:R-:W-:Y:S01]  /*98c0*/  FMUL.FTZ R80, R80, R219.reuse ;  /* 0x000000db50507220 */ /* 0x080fe20000410000 */
[----:B------:R-:W0:Y:S01]  /*98d0*/  MUFU.EX2 R181, R181 ;  /* 0x000000b500b57308 */ /* 0x000e220000000800 */
[----:B--2---:R-:W-:Y:S01]  /*98e0*/  F2FP.BF16.F32.PACK_AB R161, R179, R178 ;  /* 0x000000b2b3a1723e */ /* 0x004fe200000010ff */
        /* <DEDUP_REMOVED lines=62> */
[----:B------:R-:W-:Y:S01]  /*9cd0*/  MUFU.EX2 R218, R218 ;  /* 0x000000da00da7308 */ /* 0x000fe20000000800 */
[----:B-1----:R-:W-:Y:S01]  /*9ce0*/  F2FP.BF16.F32.PACK_AB R165, R183, R182 ;  /* 0x000000b6b7a5723e */ /* 0x002fe200000010ff */
        /* <DEDUP_REMOVED lines=15> */
[----:B0-----:R-:W-:Y:S01]  /*9de0*/  F2FP.BF16.F32.PACK_AB R159, R177, R176 ;  /* 0x000000b0b19f723e */ /* 0x001fe200000010ff */
[-C--:B------:R-:W-:Y:S01]  /*9df0*/  FMUL.FTZ R146, R146, R202.reuse ;  /* 0x000000ca92927220 */ /* 0x080fe20000410000 */
[-C--:B------:R-:W-:Y:S01]  /*9e00*/  FMUL.FTZ R147, R147, R202.reuse ;  /* 0x000000ca93937220 */ /* 0x080fe20000410000 */
[-C--:B------:R-:W-:Y:S01]  /*9e10*/  FMUL.FTZ R148, R148, R219.reuse ;  /* 0x000000db94947220 */ /* 0x080fe20000410000 */
[----:B------:R-:W-:Y:S01]  /*9e20*/  FMUL.FTZ R149, R149, R219 ;  /* 0x000000db95957220 */ /* 0x000fe20000410000 */
[-C--:B------:R-:W-:Y:S01]  /*9e30*/  FMUL.FTZ R150, R150, R202.reuse ;  /* 0x000000ca96967220 */ /* 0x080fe20000410000 */
[----:B------:R-:W-:Y:S01]  /*9e40*/  FMUL.FTZ R151, R151, R202 ;  /* 0x000000ca97977220 */ /* 0x000fe20000410000 */
[----:B------:R-:W0:Y:S01]  /*9e50*/  MUFU.EX2 R223, R223 ;  /* 0x000000df00df7308 */ /* 0x000e220000000800 */
[----:B-1----:R-:W-:Y:S01]  /*9e60*/  F2FP.BF16.F32.PACK_AB R164, R203, R218 ;  /* 0x000000dacba4723e */ /* 0x002fe200000010ff */
[----:B------:R1:W-:Y:S01]  /*9e70*/  STSM.16.M88.4 [R187+0x36400], R152 ;  /* 0x03640098bb007844 */ /* 0x0003e20000000200 */
[----:B------:R-:W-:Y:S01]  /*9e80*/  FFMA.FTZ R171, R202, R20, R171 ;  /* 0x00000014caab7223 */ /* 0x000fe200000100ab */
[----:B------:R-:W-:-:S02]  /*9e90*/  FFMA.FTZ R206, R219, R21, R206 ;  /* 0x00000015dbce7223 */ /* 0x000fc400000100ce */
[----:B------:R1:W-:Y:S01]  /*9ea0*/  STSM.16.M88.4 [R186], R156 ;  /* 0x0000009cba007844 */ /* 0x0003e20000000200 */
[----:B------:R-:W-:Y:S01]  /*9eb0*/  FADD.FTZ R171, R170, R171 ;  /* 0x000000abaaab7221 */ /* 0x000fe20000010000 */
[----:B------:R-:W2:Y:S01]  /*9ec0*/  MUFU.EX2 R204, R204 ;  /* 0x000000cc00cc7308 */ /* 0x000ea20000000800 */
[----:B------:R-:W-:Y:S01]  /*9ed0*/  FADD.FTZ R207, R207, R206 ;  /* 0x000000cecfcf7221 */ /* 0x000fe20000010000 */
[----:B------:R1:W-:Y:S01]  /*9ee0*/  STSM.16.M88.4 [R189], R160 ;  /* 0x000000a0bd007844 */ /* 0x0003e20000000200 */
[----:B------:R-:W-:Y:S02]  /*9ef0*/  FADD.FTZ R172, R172, R171 ;  /* 0x000000abacac7221 */ /* 0x000fe40000010000 */
[----:B------:R-:W-:Y:S02]  /*9f00*/  FADD.FTZ R208, R208, R207 ;  /* 0x000000cfd0d07221 */ /* 0x000fe40000010000 */
[----:B------:R-:W-:Y:S01]  /*9f10*/  FADD.FTZ R173, R173, R172 ;  /* 0x000000acadad7221 */ /* 0x000fe20000010000 */
[----:B0-----:R-:W-:Y:S01]  /*9f20*/  F2FP.BF16.F32.PACK_AB R166, R223, R220 ;  /* 0x000000dcdfa6723e */ /* 0x001fe200000010ff */
[----:B------:R-:W-:-:S02]  /*9f30*/  FADD.FTZ R209, R209, R208 ;  /* 0x000000d0d1d17221 */ /* 0x000fc40000010000 */
[----:B------:R-:W-:Y:S02]  /*9f40*/  FADD.FTZ R174, R174, R173 ;  /* 0x000000adaeae7221 */ /* 0x000fe40000010000 */
[----:B------:R-:W-:Y:S02]  /*9f50*/  FADD.FTZ R210, R210, R209 ;  /* 0x000000d1d2d27221 */ /* 0x000fe40000010000 */
[----:B------:R-:W-:Y:S01]  /*9f60*/  FADD.FTZ R175, R175, R174 ;  /* 0x000000aeafaf7221 */ /* 0x000fe20000010000 */
[----:B--2---:R-:W-:Y:S01]  /*9f70*/  F2FP.BF16.F32.PACK_AB R167, R204, R205 ;  /* 0x000000cdcca7723e */ /* 0x004fe200000010ff */
[----:B------:R-:W-:Y:S02]  /*9f80*/  FADD.FTZ R211, R211, R210 ;  /* 0x000000d2d3d37221 */ /* 0x000fe40000010000 */
[----:B------:R-:W-:Y:S02]  /*9f90*/  FADD.FTZ R176, R176, R175 ;  /* 0x000000afb0b07221 */ /* 0x000fe40000010000 */
[----:B------:R1:W-:Y:S01]  /*9fa0*/  STSM.16.M88.4 [R188], R164 ;  /* 0x000000a4bc007844 */ /* 0x0003e20000000200 */
[----:B------:R-:W-:Y:S01]  /*9fb0*/  WARPGROUP.ARRIVE ;  /* 0x00000000000079c5 */ /* 0x000fe20000000000 */
[----:B------:R-:W-:Y:S01]  /*9fc0*/  FADD.FTZ R212, R212, R211 ;  /* 0x000000d3d4d47221 */ /* 0x000fe20000010000 */
[----:B------:R-:W-:-:S03]  /*9fd0*/  FADD.FTZ R177, R177, R176 ;  /* 0x000000b0b1b17221 */ /* 0x000fc60000010000 */
[----:B------:R-:W-:Y:S01]  /*9fe0*/  FADD.FTZ R213, R213, R212 ;  /* 0x000000d4d5d57221 */ /* 0x000fe20000010000 */
[----:B------:R-:W-:Y:S01]  /*9ff0*/  HGMMA.64x256x16.F32.BF16 R24, R152, gdesc[UR8].tnspB, R24, gsb0 ;  /* 0x43e0000898187df0 */ /* 0x000fe20008001818 */
[----:B------:R-:W-:Y:S01]  /*a000*/  R2UR UR10, R222 ;  /* 0x00000000de0a72ca */ /* 0x000fe200000e0000 */
[----:B------:R-:W-:Y:S01]  /*a010*/  UMOV UR11, 0x40000040 ;  /* 0x40000040000b7882 */ /* 0x000fe20000000000 */
[C---:B------:R-:W-:Y:S02]  /*a020*/  VIADD R222, R221.reuse, 0x100 ;  /* 0x00000100ddde7836 */ /* 0x040fe40000000000 */
[----:B------:R-:W-:Y:S01]  /*a030*/  FADD.FTZ R178, R178, R177 ;  /* 0x000000b1b2b27221 */ /* 0x000fe20000010000 */
[----:B------:R-:W-:Y:S02]  /*a040*/  VIADD R221, R221, 0x180 ;  /* 0x00000180dddd7836 */ /* 0x000fe40000000000 */
[----:B------:R-:W-:Y:S01]  /*a050*/  FADD.FTZ R214, R214, R213 ;  /* 0x000000d5d6d67221 */ /* 0x000fe20000010000 */
[----:B------:R-:W-:-:S03]  /*a060*/  FADD.FTZ R179, R179, R178 ;  /* 0x000000b2b3b37221 */ /* 0x000fc60000010000 */
        /* <DEDUP_REMOVED lines=13> */
[----:B------:R-:W-:Y:S02]  /*a140*/  WARPGROUP.DEPBAR.LE gsb0, 0x0 ;  /* 0x00008000000079c5 */ /* 0x000fe40000010000 */
[----:B------:R-:W-:-:S06]  /*a150*/  WARPGROUP.ARRIVE ;  /* 0x00000000000079c5 */ /* 0x000fcc0000000000 */
        /* <DEDUP_REMOVED lines=24> */
.L_x_4261:
[C---:B------:R-:W-:Y:S01]  /*a2e0*/  ISETP.GT.AND P1, PT, R200.reuse, UR60, PT ;  /* 0x0000003cc8007c0c */ /* 0x040fe2000bf24270 */
[----:B------:R-:W-:Y:S01]  /*a2f0*/  VIADD R152, R201, 0x38860 ;  /* 0x00038860c9987836 */ /* 0x000fe20000000000 */
[----:B------:R-:W-:Y:S01]  /*a300*/  MOV R202, R168 ;  /* 0x000000a800ca7202 */ /* 0x000fe20000000f00 */
[----:B------:R-:W-:Y:S02]  /*a310*/  VIADD R200, R200, 0xffffffff ;  /* 0xffffffffc8c87836 */ /* 0x000fe40000000000 */
[----:B------:R-:W-:Y:S01]  /*a320*/  IMAD.MOV.U32 R203, RZ, RZ, R169 ;  /* 0x000000ffffcb7224 */ /* 0x000fe200078e00a9 */
[----:B------:R-:W-:Y:S01]  /*a330*/  PRMT R152, R197, 0x654, R152 ;  /* 0x00000654c5987816 */ /* 0x000fe20000000098 */
[----:B------:R-:W-:-:S03]  /*a340*/  IMAD.MOV.U32 R204, RZ, RZ, R22 ;  /* 0x000000ffffcc7224 */ /* 0x000fc600078e0016 */
[----:B------:R0:W-:Y:S03]  /*a350*/  SYNCS.ARRIVE.TRANS64.RED.A1T0 RZ, [R152+URZ], RZ ;  /* 0x000000ff98ff79a7 */ /* 0x0001e6000810043f */
[----:B------:R-:W-:Y:S05]  /*a360*/  @P1 BRA `(.L_x_4262) ;  /* 0xffffffc800481947 */ /* 0x000fea000383ffff */
.L_x_4251:
[----:B------:R-:W-:-:S13]  /*a370*/  R2UR UR7, R196 ;  /* 0x00000000c40772ca */ /* 0x000fda00000e0000 */
[----:B------:R-:W-:-:S13]  /*a380*/  ISETP.GE.AND P1, PT, R200, UR7, PT ;  /* 0x00000007c8007c0c */ /* 0x000fda000bf26270 */
[----:B------:R-:W-:Y:S05]  /*a390*/  @!P1 BRA `(.L_x_4263) ;  /* 0x0000002c00e49947 */ /* 0x000fea0003800000 */
[----:B------:R-:W-:Y:S01]  /*a3a0*/  IMAD.MOV.U32 R202, RZ, RZ, R169 ;  /* 0x000000ffffca7224 */ /* 0x000fe200078e00a9 */
[----:B------:R-:W-:Y:S01]  /*a3b0*/  ULDC UR38, c[0x0][0xad0] ;  /* 0x0002b40000267ab9 */ /* 0x000fe20000000800 */
[----:B------:R-:W-:Y:S01]  /*a3c0*/  IMAD.MOV.U32 R195, RZ, RZ, R168 ;  /* 0x000000ffffc37224 */ /* 0x000fe200078e00a8 */
[----:B------:R-:W-:Y:S01]  /*a3d0*/  ULDC UR60, c[0x0][0xa80] ;  /* 0x0002a000003c7ab9 */ /* 0x000fe20000000800 */
[----:B------:R-:W-:-:S07]  /*a3e0*/  IMAD.MOV.U32 R194, RZ, RZ, R22 ;  /* 0x000000ffffc27224 */ /* 0x000fce00078e0016 */
.L_x_4274:
        /* <DEDUP_REMOVED lines=8> */
.L_x_4264:
[----:B------:R-:W-:Y:S02]  /*a470*/  IMAD.U32 R204, RZ, RZ, UR39 ;  /* 0x00000027ffcc7e24 */ /* 0x000fe4000f8e00ff */
[----:B------:R-:W-:-:S03]  /*a480*/  IMAD R185, R22, 0x8, R198 ;  /* 0x0000000816b97824 */ /* 0x000fc600078e02c6 */
[----:B------:R-:W-:-:S04]  /*a490*/  SHF.L.U32 R204, R204, 0x1f, RZ ;  /* 0x0000001fcccc7819 */ /* 0x000fc800000006ff */
[----:B------:R0:W1:Y:S01]  /*a4a0*/  SYNCS.PHASECHK.TRANS64.TRYWAIT P1, [R185+URZ+0x38830], R204 ;  /* 0x038830ccb90075a7 */ /* 0x000062000802017f */
[----:B------:R-:W-:Y:S05]  /*a4b0*/  @!P0 BRA `(.L_x_4265) ;  /* 0x0000000000048947 */ /* 0x000fea0003800000 */
[----:B------:R-:W-:Y:S01]  /*a4c0*/  BPT.TRAP 0x1 ;  /* 0x000000040000795c */ /* 0x000fe20000300000 */
.L_x_4265:
[----:B------:R-:W-:Y:S01]  /*a4d0*/  IMAD R201, R22, 0x200, R190 ;  /* 0x0000020016c97824 */ /* 0x000fe200078e02be */
[----:B-1----:R-:W-:Y:S06]  /*a4e0*/  @P1 BRA `(.L_x_4266) ;  /* 0x0000000000081947 */ /* 0x002fec0003800000 */
[----:B------:R-:W1:Y:S02]  /*a4f0*/  SYNCS.PHASECHK.TRANS64.TRYWAIT P1, [R185+URZ+0x38830], R204 ;  /* 0x038830ccb90075a7 */ /* 0x000e64000802017f */
[----:B-1----:R-:W-:Y:S05]  /*a500*/  @!P1 BRA `(.L_x_4267) ;  /* 0x000000a800509947 */ /* 0x002fea0003800000 */
.L_x_4266:
[----:B------:R-:W-:Y:S01]  /*a510*/  R2UR UR58, R201 ;  /* 0x00000000c93a72ca */ /* 0x000fe200000e0000 */
[----:B------:R-:W-:Y:S01]  /*a520*/  WARPGROUP.ARRIVE ;  /* 0x00000000000079c5 */ /* 0x000fe20000000000 */
[----:B------:R-:W-:Y:S01]  /*a530*/  R2UR UR56, R10 ;  /* 0x000000000a3872ca */ /* 0x000fe200000e0000 */
[----:B------:R-:W-:Y:S01]  /*a540*/  UMOV UR59, 0x40000040 ;  /* 0x40000040003b7882 */ /* 0x000fe20000000000 */
[----:B------:R-:W-:Y:S02]  /*a550*/  R2UR UR57, R11 ;  /* 0x000000000b3972ca */ /* 0x000fe400000e0000 */
[----:B------:R-:W-:-:S11]  /*a560*/  IADD3 R203, R201, 0x2, RZ ;  /* 0x00000002c9cb7810 */ /* 0x000fd60007ffe0ff */
[----:B------:R-:W-:Y:S01]  /*a570*/  HGMMA.64x64x16.F32.BF16 R152, gdesc[UR56], RZ, !UPT, gsb0 ;  /* 0x00e00000389879f0 */ /* 0x000fe2000c0018ff */
[----:B------:R-:W-:Y:S01]  /*a580*/  R2UR UR58, R203 ;  /* 0x00000000cb3a72ca */ /* 0x000fe200000e0000 */
[----:B------:R-:W-:Y:S01]  /*a590*/  UMOV UR59, 0x40000040 ;  /* 0x40000040003b7882 */ /* 0x000fe20000000000 */
[----:B------:R-:W-:Y:S01]  /*a5a0*/  R2UR UR56, R8 ;  /* 0x00000000083872ca */ /* 0x000fe200000e0000 */
[----:B------:R-:W-:Y:S01]  /*a5b0*/  VIADD R203, R201, 0x4 ;  /* 0x00000004c9cb7836 */ /* 0x000fe20000000000 */
[----:B------:R-:W-:Y:S01]  /*a5c0*/  R2UR UR57, R9 ;  /* 0x00000000093972ca */ /* 0x000fe200000e0000 */
[----:B------:R-:W-:Y:S01]  /*a5d0*/  VIADD R201, R201, 0x6 ;  /* 0x00000006c9c97836 */ /* 0x000fe20000000000 */
[----:B------:R-:W-:Y:S02]  /*a5e0*/  WARPGROUP.DEPBAR.LE gsb0, 0x0 ;  /* 0x00008000000079c5 */ /* 0x000fe40000010000 */
[----:B------:R-:W-:-:S09]  /*a5f0*/  WARPGROUP.ARRIVE ;  /* 0x00000000000079c5 */ /* 0x000fd20000000000 */
[----:B------:R-:W-:Y:S01]  /*a600*/  HGMMA.64x64x16.F32.BF16 R152, gdesc[UR56], R152, gsb0 ;  /* 0x00e00000389879f0 */ /* 0x000fe20008001898 */
[----:B------:R-:W-:Y:S01]  /*a610*/  R2UR UR58, R203 ;  /* 0x00000000cb3a72ca */ /* 0x000fe200000e0000 */
[----:B------:R-:W-:Y:S01]  /*a620*/  UMOV UR59, 0x40000040 ;  /* 0x40000040003b7882 */ /* 0x000fe20000000000 */
[----:B------:R-:W-:Y:S02]  /*a630*/  R2UR UR56, R16 ;  /* 0x00000000103872ca */ /* 0x000fe400000e0000 */
[----:B------:R-:W-:Y:S01]  /*a640*/  R2UR UR57, R17 ;  /* 0x00000000113972ca */ /* 0x000fe200000e0000 */
[----:B------:R-:W-:Y:S02]  /*a650*/  WARPGROUP.DEPBAR.LE gsb0, 0x0 ;  /* 0x00008000000079c5 */ /* 0x000fe40000010000 */
[----:B------:R-:W-:-:S10]  /*a660*/  WARPGROUP.ARRIVE ;  /* 0x00000000000079c5 */ /* 0x000fd40000000000 */
[----:B------:R-:W-:Y:S01]  /*a670*/  HGMMA.64x64x16.F32.BF16 R152, gdesc[UR56], R152, gsb0 ;  /* 0x00e00000389879f0 */ /* 0x000fe20008001898 */
[----:B------:R-:W-:Y:S01]  /*a680*/  R2UR UR58, R201 ;  /* 0x00000000c93a72ca */ /* 0x000fe200000e0000 */
[----:B------:R-:W-:Y:S01]  /*a690*/  UMOV UR59, 0x40000040 ;  /* 0x40000040003b7882 */ /* 0x000fe20000000000 */
        /* <DEDUP_REMOVED lines=8> */
.L_x_4268:
[----:B------:R2:W3:Y:S01]  /*a720*/  SYNCS.PHASECHK.TRANS64.TRYWAIT P1, [R185+URZ+0x38850], R204 ;  /* 0x038850ccb90075a7 */ /* 0x0004e2000802017f */
[----:B------:R-:W-:Y:S05]  /*a730*/  @!P0 BRA `(.L_x_4269) ;  /* 0x0000000000048947 */ /* 0x000fea0003800000 */
[----:B------:R-:W-:Y:S01]  /*a740*/  BPT.TRAP 0x1 ;  /* 0x000000040000795c */ /* 0x000fe20000300000 */
.L_x_4269:
[----:B------:R-:W-:Y:S01]  /*a750*/  IMAD R201, R22, 0x1000, R18 ;  /* 0x0000100016c97824 */ /* 0x000fe200078e0212 */
[----:B---3--:R-:W-:Y:S06]  /*a760*/  @P1 BRA `(.L_x_4270) ;  /* 0x0000000000081947 */ /* 0x008fec0003800000 */
[----:B------:R-:W3:Y:S02]  /*a770*/  SYNCS.PHASECHK.TRANS64.TRYWAIT P1, [R185+URZ+0x38850], R204 ;  /* 0x038850ccb90075a7 */ /* 0x000ee4000802017f */
[----:B---3--:R-:W-:Y:S05]  /*a780*/  @!P1 BRA `(.L_x_4271) ;  /* 0x000000a400c49947 */ /* 0x008fea0003800000 */
.L_x_4270:
[----:B------:R-:W-:Y:S01]  /*a790*/  R2UR UR58, R201 ;  /* 0x00000000c93a72ca */ /* 0x000fe200000e0000 */
[----:B------:R-:W-:Y:S01]  /*a7a0*/  WARPGROUP.ARRIVE ;  /* 0x00000000000079c5 */ /* 0x000fe20000000000 */
[----:B------:R-:W-:Y:S01]  /*a7b0*/  R2UR UR56, R6 ;  /* 0x00000000063872ca */ /* 0x000fe200000e0000 */
[----:B------:R-:W-:Y:S01]  /*a7c0*/  UMOV UR59, 0x40000040 ;  /* 0x40000040003b7882 */ /* 0x000fe20000000000 */
[----:B------:R-:W-:Y:S01]  /*a7d0*/  R2UR UR57, R7 ;  /* 0x00000000073972ca */ /* 0x000fe200000e0000 */
[----:B------:R-:W-:Y:S01]  /*a7e0*/  VIADD R203, R201, 0x2 ;  /* 0x00000002c9cb7836 */ /* 0x000fe20000000000 */
        /* <DEDUP_REMOVED lines=11> */
[----:B------:R-:W-:Y:S01]  /*a8a0*/  HGMMA.64x64x16.F32.BF16 R152, gdesc[UR56], R152, gsb0 ;  /* 0x00e00000389879f0 */ /* 0x000fe20008001898 */
[----:B------:R-:W-:Y:S01]  /*a8b0*/  R2UR UR58, R203 ;  /* 0x00000000cb3a72ca */ /* 0x000fe200000e0000 */
[----:B------:R-:W-:Y:S01]  /*a8c0*/  UMOV UR59, 0x40000040 ;  /* 0x40000040003b7882 */ /* 0x000fe20000000000 */
[----:B------:R-:W-:Y:S01]  /*a8d0*/  R2UR UR56, R2 ;  /* 0x00000000023872ca */ /* 0x000fe200000e0000 */
[----:B------:R-:W-:Y:S01]  /*a8e0*/  VIADD R203, R201, 0x4 ;  /* 0x00000004c9cb7836 */ /* 0x000fe20000000000 */
[----:B------:R-:W-:Y:S01]  /*a8f0*/  R2UR UR57, R3 ;  /* 0x00000000033972ca */ /* 0x000fe200000e0000 */
[----:B------:R-:W4:Y:S01]  /*a900*/  S2R R205, SR_TID.X ;  /* 0x0000000000cd7919 */ /* 0x000f220000002100 */
[----:B------:R-:W-:Y:S01]  /*a910*/  UMOV UR55, 0x40000040 ;  /* 0x4000004000377882 */ /* 0x000fe20000000000 */
[----:B----4-:R-:W-:Y:S01]  /*a920*/  SHF.R.U32.HI R205, RZ, 0x7, R205 ;  /* 0x00000007ffcd7819 */ /* 0x010fe200000116cd */
[----:B------:R-:W-:-:S02]  /*a930*/  WARPGROUP.DEPBAR.LE gsb0, 0x0 ;  /* 0x00008000000079c5 */ /* 0x000fc40000010000 */
[----:B------:R-:W-:-:S07]  /*a940*/  WARPGROUP.ARRIVE ;  /* 0x00000000000079c5 */ /* 0x000fce0000000000 */
[----:B------:R-:W-:Y:S01]  /*a950*/  HGMMA.64x64x16.F32.BF16 R152, gdesc[UR56], R152, gsb0 ;  /* 0x00e00000389879f0 */ /* 0x000fe20008001898 */
[----:B------:R-:W-:Y:S01]  /*a960*/  R2UR UR58, R203 ;  /* 0x00000000cb3a72ca */ /* 0x000fe200000e0000 */
[----:B------:R-:W-:Y:S01]  /*a970*/  UMOV UR59, 0x40000040 ;  /* 0x40000040003b7882 */ /* 0x000fe20000000000 */
[----:B------:R-:W-:Y:S01]  /*a980*/  R2UR UR56, R4 ;  /* 0x00000000043872ca */ /* 0x000fe200000e0000 */
[----:B------:R-:W-:Y:S01]  /*a990*/  VIADD R203, R201, 0x6 ;  /* 0x00000006c9cb7836 */ /* 0x000fe20000000000 */
[----:B------:R-:W-:Y:S01]  /*a9a0*/  R2UR UR57, R5 ;  /* 0x00000000053972ca */ /* 0x000fe200000e0000 */
[----:B------:R-:W-:Y:S02]  /*a9b0*/  WARPGROUP.DEPBAR.LE gsb0, 0x0 ;  /* 0x00008000000079c5 */ /* 0x000fe40000010000 */
[----:B------:R-:W-:-:S10]  /*a9c0*/  WARPGROUP.ARRIVE ;  /* 0x00000000000079c5 */ /* 0x000fd40000000000 */
[----:B------:R-:W-:Y:S01]  /*a9d0*/  HGMMA.64x64x16.F32.BF16 R152, gdesc[UR56], R152, gsb0 ;  /* 0x00e00000389879f0 */ /* 0x000fe20008001898 */
[----:B------:R-:W-:Y:S01]  /*a9e0*/  R2UR UR58, R203 ;  /* 0x00000000cb3a72ca */ /* 0x000fe200000e0000 */
[----:B------:R-:W-:Y:S01]  /*a9f0*/  UMOV UR59, 0x40000040 ;  /* 0x40000040003b7882 */ /* 0x000fe20000000000 */
[----:B------:R-:W-:Y:S01]  /*aa00*/  R2UR UR56, R12 ;  /* 0x000000000c3872ca */ /* 0x000fe200000e0000 */
[----:B------:R-:W-:Y:S01]  /*aa10*/  VIADD R203, R201, 0x200 ;  /* 0x00000200c9cb7836 */ /* 0x000fe20000000000 */
[----:B------:R-:W-:-:S04]  /*aa20*/  R2UR UR57, R13 ;  /* 0x000000000d3972ca */ /* 0x000fc800000e0000 */
[----:B------:R-:W-:Y:S01]  /*aa30*/  R2UR UR6, R203 ;  /* 0x00000000cb0672ca */ /* 0x000fe200000e0000 */
[----:B------:R-:W-:-:S05]  /*aa40*/  VIADD R203, R201, 0x202 ;  /* 0x00000202c9cb7836 */ /* 0x000fca0000000000 */
        /* <DEDUP_REMOVED lines=19> */
[----:B------:R-:W-:-:S04]  /*ab80*/  IADD3 R203, R201, 0x606, RZ ;  /* 0x00000606c9cb7810 */ /* 0x000fc80007ffe0ff */
[----:B------:R-:W-:Y:S01]  /*ab90*/  R2UR UR54, R203 ;  /* 0x00000000cb3672ca */ /* 0x000fe200000e0000 */
[----:B------:R-:W-:Y:S02]  /*aba0*/  WARPGROUP.DEPBAR.LE gsb0, 0x0 ;  /* 0x00008000000079c5 */ /* 0x000fe40000010000 */
[----:B------:R-:W-:Y:S01]  /*abb0*/  WARPGROUP.ARRIVE ;  /* 0x00000000000079c5 */ /* 0x000fe20000000000 */
[----:B------:R-:W4:Y:S05]  /*abc0*/  SHFL.IDX PT, R203, R205, RZ, 0x1f ;  /* 0x00001fffcdcb7589 */ /* 0x000f2a00000e0000 */
[----:B------:R-:W-:Y:S01]  /*abd0*/  HGMMA.64x64x16.F32.BF16 R152, gdesc[UR56], R152, gsb0 ;  /* 0x00e00000389879f0 */ /* 0x000fe20008001898 */
[----:B------:R-:W-:Y:S01]  /*abe0*/  UMOV UR57, 0x40000040 ;  /* 0x4000004000397882 */ /* 0x000fe20000000000 */
[----:B------:R-:W-:Y:S01]  /*abf0*/  UMOV UR59, 0x40000040 ;  /* 0x40000040003b7882 */ /* 0x000fe20000000000 */
[----:B----4-:R-:W-:Y:S01]  /*ac00*/  ISETP.GT.AND P1, PT, R203, 0x7f, PT ;  /* 0x0000007fcb00780c */ /* 0x010fe20003f24270 */
[----:B------:R-:W-:-:S03]  /*ac10*/  VIADD R203, R201, 0x800 ;  /* 0x00000800c9cb7836 */ /* 0x000fc60000000000 */
[----:B0123--:R-:W-:-:S05]  /*ac20*/  SEL R204, RZ, 0x2, !P1 ;  /* 0x00000002ffcc7807 */ /* 0x00ffca0004800000 */
[----:B------:R-:W-:Y:S02]  /*ac30*/  IMAD.IADD R205, R184, 0x1, R204 ;  /* 0x00000001b8cd7824 */ /* 0x000fe400078e02cc */
[----:B------:R-:W-:-:S03]  /*ac40*/  IMAD.IADD R206, R204, 0x1, R203 ;  /* 0x00000001ccce7824 */ /* 0x000fc600078e02cb */
[----:B------:R-:W-:Y:S02]  /*ac50*/  R2UR UR56, R205 ;  /* 0x00000000cd3872ca */ /* 0x000fe400000e0000 */
[----:B------:R-:W-:Y:S01]  /*ac60*/  R2UR UR58, R206 ;  /* 0x00000000ce3a72ca */ /* 0x000fe200000e0000 */
        /* <DEDUP_REMOVED lines=58> */
[----:B------:R-:W-:-:S04]  /*b010*/  MOV R203, 0x28 ;  /* 0x0000002800cb7802 */ /* 0x000fc80000000f00 */
        /* <DEDUP_REMOVED lines=148> */
.L_x_4272:
        /* <DEDUP_REMOVED lines=31> */
[----:B-1----:R-:W-:Y:S01]  /*bb50*/  FMNMX.FTZ R173, R201, R168, !PT ;  /* 0x000000a8c9ad7209 */ /* 0x002fe20007810000 */
[----:B------:R-:W-:Y:S01]  /*bb60*/  FMUL.FTZ R210, R179, UR38 ;  /* 0x00000026b3d27c20 */ /* 0x000fe20008410000 */
[----:B------:R-:W-:Y:S01]  /*bb70*/  FMUL.FTZ R211, R182, UR38 ;  /* 0x00000026b6d37c20 */ /* 0x000fe20008410000 */
[----:B------:R-:W-:Y:S01]  /*bb80*/  FMUL.FTZ R212, R183, UR38 ;  /* 0x00000026b7d47c20 */ /* 0x000fe20008410000 */
[----:B------:R-:W-:Y:S01]  /*bb90*/  ISETP.NE.AND P1, PT, R193, RZ, PT ;  /* 0x000000ffc100720c */ /* 0x000fe20003f25270 */
[----:B------:R-:W-:-:S02]  /*bba0*/  UMOV UR11, 0x40000040 ;  /* 0x40000040000b7882 */ /* 0x000fc40000000000 */
[----:B------:R-:W1:Y:S01]  /*bbb0*/  MUFU.TANH R159, R159 ;  /* 0x0000009f009f7308 */ /* 0x000e620000002400 */
[----:B--2---:R-:W-:Y:S01]  /*bbc0*/  FMNMX.FTZ R168, R156, R173, !PT ;  /* 0x000000ad9ca87209 */ /* 0x004fe20007810000 */
[----:B------:R-:W-:Y:S01]  /*bbd0*/  FMUL.FTZ R173, R176, UR38 ;  /* 0x00000026b0ad7c20 */ /* 0x000fe20008410000 */
[----:B------:R-:W-:-:S05]  /*bbe0*/  FMUL.FTZ R176, R177, UR38 ;  /* 0x00000026b1b07c20 */ /* 0x000fca0008410000 */
[----:B------:R-:W2:Y:S01]  /*bbf0*/  MUFU.TANH R160, R160 ;  /* 0x000000a000a07308 */ /* 0x000ea20000002400 */
[----:B0-----:R-:W-:-:S07]  /*bc00*/  FMNMX.FTZ R168, R157, R168, !PT ;  /* 0x000000a89da87209 */ /* 0x001fce0007810000 */
        /* <DEDUP_REMOVED lines=8> */
[----:B-1----:R-:W-:Y:S01]  /*bc90*/  FMNMX.FTZ R168, R164, R177, !PT ;  /* 0x000000b1a4a87209 */ /* 0x002fe20007810000 */
[----:B------:R-:W-:-:S06]  /*bca0*/  FMUL.FTZ R177, R181, UR38 ;  /* 0x00000026b5b17c20 */ /* 0x000fcc0008410000 */
        /* <DEDUP_REMOVED lines=17> */
[----:B------:R-:W3:Y:S01]  /*bdc0*/  MUFU.TANH R154, R154 ;  /* 0x0000009a009a7308 */ /* 0x000ee20000002400 */
[----:B-1----:R-:W-:-:S07]  /*bdd0*/  FMNMX.FTZ R171, R153, R202, !PT ;  /* 0x000000ca99ab7209 */ /* 0x002fce0007810000 */
[----:B------:R-:W1:Y:S01]  /*bde0*/  MUFU.TANH R155, R155 ;  /* 0x0000009b009b7308 */ /* 0x000e620000002400 */
[----:B--2---:R-:W-:-:S07]  /*bdf0*/  FMNMX.FTZ R171, R152, R171, !PT ;  /* 0x000000ab98ab7209 */ /* 0x004fce0007810000 */
[----:B------:R-:W2:Y:S01]  /*be00*/  MUFU.TANH R162, R162 ;  /* 0x000000a200a27308 */ /* 0x000ea20000002400 */
[----:B0-----:R-:W-:-:S07]  /*be10*/  FMNMX.FTZ R181, R168, R181, !PT ;  /* 0x000000b5a8b57209 */ /* 0x001fce0007810000 */
[----:B------:R-:W0:Y:S01]  /*be20*/  MUFU.TANH R163, R163 ;  /* 0x000000a300a37308 */ /* 0x000e220000002400 */
[----:B---3--:R-:W-:Y:S01]  /*be30*/  FMNMX.FTZ R168, R154, R171, !PT ;  /* 0x000000ab9aa87209 */ /* 0x008fe20007810000 */
[----:B------:R-:W3:Y:S03]  /*be40*/  SHFL.BFLY PT, R174, R181, 0x1, 0x1f ;  /* 0x0c201f00b5ae7f89 */ /* 0x000ee600000e0000 */
[----:B-1----:R-:W-:-:S03]  /*be50*/  FMNMX.FTZ R171, R155, R168, !PT ;  /* 0x000000a89bab7209 */ /* 0x002fc60007810000 */
[----:B------:R-:W1:Y:S01]  /*be60*/  MUFU.TANH R166, R166 ;  /* 0x000000a600a67308 */ /* 0x000e620000002400 */
[----:B--2---:R-:W-:-:S07]  /*be70*/  FMNMX.FTZ R170, R162, R171, !PT ;  /* 0x000000aba2aa7209 */ /* 0x004fce0007810000 */
[----:B------:R-:W2:Y:S01]  /*be80*/  MUFU.TANH R167, R167 ;  /* 0x000000a700a77308 */ /* 0x000ea20000002400 */
[----:B0-----:R-:W-:-:S07]  /*be90*/  FMNMX.FTZ R171, R163, R170, !PT ;  /* 0x000000aaa3ab7209 */ /* 0x001fce0007810000 */
[----:B------:R-:W0:Y:S01]  /*bea0*/  MUFU.TANH R203, R203 ;  /* 0x000000cb00cb7308 */ /* 0x000e220000002400 */
[----:B-1----:R-:W-:Y:S02]  /*beb0*/  FMNMX.FTZ R170, R166, R171, !PT ;  /* 0x000000aba6aa7209 */ /* 0x002fe40007810000 */
[----:B---3--:R-:W-:-:S05]  /*bec0*/  FMNMX.FTZ R168, R181, R174, !PT ;  /* 0x000000aeb5a87209 */ /* 0x008fca0007810000 */
[----:B------:R-:W1:Y:S01]  /*bed0*/  MUFU.TANH R205, R205 ;  /* 0x000000cd00cd7308 */ /* 0x000e620000002400 */
[C---:B------:R-:W-:Y:S01]  /*bee0*/  FADD.FTZ R174, -R168.reuse, R195 ;  /* 0x000000c3a8ae7221 */ /* 0x040fe20000010100 */
[----:B------:R-:W-:-:S03]  /*bef0*/  FMUL.FTZ R213, R168, UR6 ;  /* 0x00000006a8d57c20 */ /* 0x000fc60008410000 */
[----:B------:R-:W-:Y:S01]  /*bf00*/  FMUL.FTZ R179, R174, UR6 ;  /* 0x00000006aeb37c20 */ /* 0x000fe20008410000 */
[----:B--2---:R-:W-:Y:S01]  /*bf10*/  FMNMX.FTZ R174, R167, R170, !PT ;  /* 0x000000aaa7ae7209 */ /* 0x004fe20007810000 */
        /* <DEDUP_REMOVED lines=23> */
[----:B-1----:R-:W-:Y:S01]  /*c090*/  FMNMX.FTZ R175, R209, R178, !PT ;  /* 0x000000b2d1af7209 */ /* 0x002fe20007810000 */
[----:B------:R-:W-:-:S06]  /*c0a0*/  FFMA.FTZ R178, R157, UR6, -R213 ;  /* 0x000000069db27c23 */ /* 0x000fcc00080108d5 */
[----:B------:R-:W1:Y:S01]  /*c0b0*/  MUFU.TANH R212, R212 ;  /* 0x000000d400d47308 */ /* 0x000e620000002400 */
[----:B--2---:R-:W-:-:S07]  /*c0c0*/  FMNMX.FTZ R156, R210, R175, !PT ;  /* 0x000000afd29c7209 */ /* 0x004fce0007810000 */
[----:B------:R0:W2:Y:S08]  /*c0d0*/  MUFU.EX2 R170, R179 ;  /* 0x000000b300aa7308 */ /* 0x0000b00000000800 */
[----:B------:R-:W-:Y:S01]  /*c0e0*/  MUFU.EX2 R171, R171 ;  /* 0x000000ab00ab7308 */ /* 0x000fe20000000800 */
[----:B0-----:R-:W-:-:S04]  /*c0f0*/  FMNMX.FTZ R179, R211, R156, !PT ;  /* 0x0000009cd3b37209 */ /* 0x001fc80007810000 */
[----:B-1----:R-:W-:Y:S01]  /*c100*/  FMNMX.FTZ R156, R212, R179, !PT ;  /* 0x000000b3d49c7209 */ /* 0x002fe20007810000 */
[----:B------:R-:W-:Y:S02]  /*c110*/  FFMA.FTZ R179, R159, UR6, -R213 ;  /* 0x000000069fb37c23 */ /* 0x000fe400080108d5 */
[----:B------:R-:W-:Y:S01]  /*c120*/  MUFU.EX2 R174, R174 ;  /* 0x000000ae00ae7308 */ /* 0x000fe20000000800 */
[-C--:B--2---:R-:W-:Y:S01]  /*c130*/  FMUL.FTZ R24, R24, R170.reuse ;  /* 0x000000aa18187220 */ /* 0x084fe20000410000 */
        /* <DEDUP_REMOVED lines=24> */
[----:B0-----:R-:W-:Y:S01]  /*c2c0*/  FMNMX.FTZ R157, R156, R157, !PT ;  /* 0x0000009d9c9d7209 */ /* 0x001fe20007810000 */
[-C--:B------:R-:W-:Y:S01]  /*c2d0*/  FMUL.FTZ R65, R65, R170.reuse ;  /* 0x000000aa41417220 */ /* 0x080fe20000410000 */
[-C--:B------:R-:W-:Y:S01]  /*c2e0*/  FMUL.FTZ R68, R68, R170.reuse ;  /* 0x000000aa44447220 */ /* 0x080fe20000410000 */
[-C--:B------:R-:W-:Y:S01]  /*c2f0*/  FMUL.FTZ R69, R69, R170.reuse ;  /* 0x000000aa45457220 */ /* 0x080fe20000410000 */
[-C--:B------:R-:W-:Y:S01]  /*c300*/  FMUL.FTZ R72, R72, R170.reuse ;  /* 0x000000aa48487220 */ /* 0x080fe20000410000 */
[----:B------:R-:W0:Y:S01]  /*c310*/  SHFL.BFLY PT, R156, R157, 0x1, 0x1f ;  /* 0x0c201f009d9c7f89 */ /* 0x000e2200000e0000 */
        /* <DEDUP_REMOVED lines=23> */
[----:B0-----:R-:W-:Y:S01]  /*c490*/  FMNMX.FTZ R169, R157, R156, !PT ;  /* 0x0000009c9da97209 */ /* 0x001fe20007810000 */
[----:B------:R-:W-:Y:S01]  /*c4a0*/  MUFU.EX2 R183, R183 ;  /* 0x000000b700b77308 */ /* 0x000fe20000000800 */
[-C--:B------:R-:W-:Y:S01]  /*c4b0*/  FMUL.FTZ R113, R113, R170.reuse ;  /* 0x000000aa71717220 */ /* 0x080fe20000410000 */
[-C--:B------:R-:W-:Y:S01]  /*c4c0*/  FMUL.FTZ R116, R116, R170.reuse ;  /* 0x000000aa74747220 */ /* 0x080fe20000410000 */
[-C--:B------:R-:W-:Y:S01]  /*c4d0*/  FMUL.FTZ R117, R117, R170.reuse ;  /* 0x000000aa75757220 */ /* 0x080fe20000410000 */
[----:B------:R-:W-:Y:S01]  /*c4e0*/  FADD.FTZ R156, -R169, R202 ;  /* 0x000000caa99c7221 */ /* 0x000fe20000010100 */
[-C--:B------:R-:W-:Y:S01]  /*c4f0*/  FMUL.FTZ R120, R120, R170.reuse ;  /* 0x000000aa78787220 */ /* 0x080fe20000410000 */
[-C--:B------:R-:W-:Y:S01]  /*c500*/  FMUL.FTZ R121, R121, R170.reuse ;  /* 0x000000aa79797220 */ /* 0x080fe20000410000 */
[-C--:B------:R-:W-:Y:S01]  /*c510*/  FMUL.FTZ R124, R124, R170.reuse ;  /* 0x000000aa7c7c7220 */ /* 0x080fe20000410000 */
[----:B------:R-:W-:Y:S01]  /*c520*/  FMUL.FTZ R177, R156, UR6 ;  /* 0x000000069cb17c20 */ /* 0x000fe20008410000 */
[----:B------:R-:W-:Y:S01]  /*c530*/  FMUL.FTZ R156, R169, UR6 ;  /* 0x00000006a99c7c20 */ /* 0x000fe20008410000 */
[----:B------:R-:W-:Y:S01]  /*c540*/  MUFU.EX2 R206, R206 ;  /* 0x000000ce00ce7308 */ /* 0x000fe20000000800 */
[----:B-1----:R-:W-:Y:S01]  /*c550*/  F2FP.BF16.F32.PACK_AB R158, R204, R181 ;  /* 0x000000b5cc9e723e */ /* 0x002fe200000010ff */
[----:B------:R-:W-:Y:S01]  /*c560*/  FMUL.FTZ R125, R125, R170 ;  /* 0x000000aa7d7d7220 */ /* 0x000fe20000410000 */
[--C-:B------:R-:W-:Y:S01]  /*c570*/  FFMA.FTZ R213, R152, UR6, -R156.reuse ;  /* 0x0000000698d57c23 */ /* 0x100fe2000801089c */
[----:B------:R-:W-:Y:S01]  /*c580*/  FFMA.FTZ R202, R153, UR6, -R156 ;  /* 0x0000000699ca7c23 */ /* 0x000fe2000801089c */
[----:B------:R-:W-:-:S02]  /*c590*/  VIADD R152, R185, 0x38840 ;  /* 0x00038840b9987836 */ /* 0x000fc40000000000 */
[--C-:B------:R-:W-:Y:S01]  /*c5a0*/  FFMA.FTZ R214, R154, UR6, -R156.reuse ;  /* 0x000000069ad67c23 */ /* 0x100fe2000801089c */
[----:B------:R-:W-:Y:S01]  /*c5b0*/  @!P1 IMAD R153, R194, 0x40, R191 ;  /* 0x00000040c2999824 */ /* 0x000fe200078e02bf */
[----:B------:R-:W0:Y:S01]  /*c5c0*/  MUFU.EX2 R177, R177 ;  /* 0x000000b100b17308 */ /* 0x000e220000000800 */
[----:B------:R-:W-:Y:S01]  /*c5d0*/  FFMA.FTZ R215, R155, UR6, -R156 ;  /* 0x000000069bd77c23 */ /* 0x000fe2000801089c */
[----:B------:R-:W-:Y:S01]  /*c5e0*/  PRMT R152, R197, 0x654, R152 ;  /* 0x00000654c5987816 */ /* 0x000fe20000000098 */
        /* <DEDUP_REMOVED lines=10> */
[----:B------:R1:W-:Y:S01]  /*c690*/  SYNCS.ARRIVE.TRANS64.RED.A1T0 RZ, [R152+URZ], RZ ;  /* 0x000000ff98ff79a7 */ /* 0x0003e2000810043f */
[--C-:B------:R-:W-:Y:S01]  /*c6a0*/  FFMA.FTZ R207, R209, UR6, -R156.reuse ;  /* 0x00000006d1cf7c23 */ /* 0x100fe2000801089c */
[--C-:B------:R-:W-:Y:S01]  /*c6b0*/  FFMA.FTZ R210, R210, UR6, -R156.reuse ;  /* 0x00000006d2d27c23 */ /* 0x100fe2000801089c */
[----:B------:R-:W-:Y:S01]  /*c6c0*/  FFMA.FTZ R211, R212, UR6, -R156 ;  /* 0x00000006d4d37c23 */ /* 0x000fe2000801089c */
[----:B------:R-:W-:Y:S01]  /*c6d0*/  @!P1 STS [R153+0x38400], R170 ;  /* 0x038400aa99009388 */ /* 0x000fe20000000800 */
[----:B------:R-:W-:Y:S01]  /*c6e0*/  MUFU.EX2 R202, R202 ;  /* 0x000000ca00ca7308 */ /* 0x000fe20000000800 */
[----:B------:R-:W-:Y:S01]  /*c6f0*/  IMAD R209, R22, 0x1000, R192 ;  /* 0x0000100016d17824 */ /* 0x000fe200078e02c0 */
[----:B------:R-:W-:Y:S01]  /*c700*/  F2FP.BF16.F32.PACK_AB R154, R178, R175 ;  /* 0x000000afb29a723e */ /* 0x000fe200000010ff */
[----:B0-----:R0:W-:Y:S01]  /*c710*/  @!P1 STS [R153+0x38420], R177 ;  /* 0x038420b199009388 */ /* 0x0011e20000000800 */
[----:B-1----:R-:W-:Y:S01]  /*c720*/  F2FP.BF16.F32.PACK_AB R152, R174, R171 ;  /* 0x000000abae98723e */ /* 0x002fe200000010ff */
[----:B------:R-:W-:Y:S01]  /*c730*/  FMUL.FTZ R26, R26, R177 ;  /* 0x000000b11a1a7220 */ /* 0x000fe20000410000 */
[----:B------:R-:W-:Y:S01]  /*c740*/  F2FP.BF16.F32.PACK_AB R156, R182, R179 ;  /* 0x000000b3b69c723e */ /* 0x000fe200000010ff */
[-C--:B------:R-:W-:Y:S01]  /*c750*/  FMUL.FTZ R27, R27, R177.reuse ;  /* 0x000000b11b1b7220 */ /* 0x080fe20000410000 */
[----:B------:R-:W0:Y:S01]  /*c760*/  MUFU.EX2 R213, R213 ;  /* 0x000000d500d57308 */ /* 0x000e220000000800 */
[----:B------:R-:W-:Y:S01]  /*c770*/  R2UR UR10, R209 ;  /* 0x00000000d10a72ca */ /* 0x000fe200000e0000 */
[----:B------:R-:W-:Y:S01]  /*c780*/  FMUL.FTZ R30, R30, R177 ;  /* 0x000000b11e1e7220 */ /* 0x000fe20000410000 */
[----:B------:R-:W-:Y:S01]  /*c790*/  F2FP.BF16.F32.PACK_AB R160, R206, R183 ;  /* 0x000000b7cea0723e */ /* 0x000fe200000010ff */
        /* <DEDUP_REMOVED lines=87> */
[----:B------:R-:W-:Y:S01]  /*cd10*/  FMUL.FTZ R149, R149, R170 ;  /* 0x000000aa95957220 */ /* 0x000fe20000410000 */
[-C--:B------:R-:W-:Y:S01]  /*cd20*/  FMUL.FTZ R150, R150, R177.reuse ;  /* 0x000000b196967220 */ /* 0x080fe20000410000 */
[----:B------:R-:W-:Y:S01]  /*cd30*/  FMUL.FTZ R151, R151, R177 ;  /* 0x000000b197977220 */ /* 0x000fe20000410000 */
[----:B------:R0:W-:Y:S01]  /*cd40*/  STSM.16.M88.4 [R187+0x36400], R152 ;  /* 0x03640098bb007844 */ /* 0x0001e20000000200 */
[----:B------:R-:W-:Y:S01]  /*cd50*/  VIADD R212, R209, 0x80 ;  /* 0x00000080d1d47836 */ /* 0x000fe20000000000 */
[----:B------:R-:W2:Y:S01]  /*cd60*/  MUFU.EX2 R208, R208 ;  /* 0x000000d000d07308 */ /* 0x000ea20000000800 */
[----:B-1----:R-:W-:Y:S01]  /*cd70*/  F2FP.BF16.F32.PACK_AB R161, R220, R203 ;  /* 0x000000cbdca1723e */ /* 0x002fe200000010ff */
[----:B------:R0:W-:Y:S01]  /*cd80*/  STSM.16.M88.4 [R186], R156 ;  /* 0x0000009cba007844 */ /* 0x0001e20000000200 */
[----:B------:R-:W-:Y:S01]  /*cd90*/  FFMA.FTZ R21, R170, R21, R171 ;  /* 0x00000015aa157223 */ /* 0x000fe200000100ab */
[----:B------:R-:W-:-:S03]  /*cda0*/  FFMA.FTZ R20, R177, R20, R202 ;  /* 0x00000014b1147223 */ /* 0x000fc600000100ca */
[----:B------:R-:W-:Y:S01]  /*cdb0*/  FADD.FTZ R174, R174, R21 ;  /* 0x00000015aeae7221 */ /* 0x000fe20000010000 */
[----:B------:R-:W-:Y:S01]  /*cdc0*/  MUFU.EX2 R173, R173 ;  /* 0x000000ad00ad7308 */ /* 0x000fe20000000800 */
[----:B------:R-:W-:Y:S02]  /*cdd0*/  FADD.FTZ R213, R213, R20 ;  /* 0x00000014d5d57221 */ /* 0x000fe40000010000 */
[----:B------:R-:W-:Y:S02]  /*cde0*/  FADD.FTZ R175, R175, R174 ;  /* 0x000000aeafaf7221 */ /* 0x000fe40000010000 */
[----:B------:R-:W-:Y:S02]  /*cdf0*/  FADD.FTZ R214, R214, R213 ;  /* 0x000000d5d6d67221 */ /* 0x000fe40000010000 */
[----:B------:R-:W-:Y:S01]  /*ce00*/  FADD.FTZ R178, R178, R175 ;  /* 0x000000afb2b27221 */ /* 0x000fe20000010000 */
[----:B------:R-:W1:Y:S01]  /*ce10*/  MUFU.EX2 R176, R176 ;  /* 0x000000b000b07308 */ /* 0x000e620000000800 */
        /* <DEDUP_REMOVED lines=11> */
[----:B-1----:R-:W-:Y:S01]  /*ced0*/  F2FP.BF16.F32.PACK_AB R164, R176, R173 ;  /* 0x000000adb0a4723e */ /* 0x002fe200000010ff */
        /* <DEDUP_REMOVED lines=9> */
[----:B------:R-:W1:Y:S01]  /*cf70*/  MUFU.EX2 R210, R210 ;  /* 0x000000d200d27308 */ /* 0x000e620000000800 */
[----:B--2---:R-:W-:Y:S01]  /*cf80*/  F2FP.BF16.F32.PACK_AB R166, R201, R180 ;  /* 0x000000b4c9a6723e */ /* 0x004fe200000010ff */
[----:B------:R-:W-:Y:S01]  /*cf90*/  FADD.FTZ R172, R172, R195 ;  /* 0x000000c3acac7221 */ /* 0x000fe20000010000 */
[----:B------:R-:W-:-:S03]  /*cfa0*/  FADD.FTZ R208, R208, R205 ;  /* 0x000000cdd0d07221 */ /* 0x000fc60000010000 */
[----:B------:R-:W-:Y:S02]  /*cfb0*/  FADD.FTZ R173, R173, R172 ;  /* 0x000000acadad7221 */ /* 0x000fe40000010000 */
[----:B------:R-:W2:Y:S02]  /*cfc0*/  MUFU.EX2 R194, R194 ;  /* 0x000000c200c27308 */ /* 0x000ea40000000800 */
[----:B------:R-:W-:-:S04]  /*cfd0*/  FADD.FTZ R173, R176, R173 ;  /* 0x000000adb0ad7221 */ /* 0x000fc80000010000 */
[----:B------:R-:W-:Y:S02]  /*cfe0*/  FADD.FTZ R180, R180, R173 ;  /* 0x000000adb4b47221 */ /* 0x000fe40000010000 */
[----:B------:R-:W3:Y:S01]  /*cff0*/  MUFU.EX2 R211, R211 ;  /* 0x000000d300d37308 */ /* 0x000ee20000000800 */
[----:B-1----:R-:W-:Y:S01]  /*d000*/  F2FP.BF16.F32.PACK_AB R165, R210, R207 ;  /* 0x000000cfd2a5723e */ /* 0x002fe200000010ff */
[----:B------:R-:W-:Y:S01]  /*d010*/  FADD.FTZ R207, R207, R208 ;  /* 0x000000d0cfcf7221 */ /* 0x000fe20000010000 */
[----:B------:R-:W-:-:S03]  /*d020*/  FADD.FTZ R21, R201, R180 ;  /* 0x000000b4c9157221 */ /* 0x000fc60000010000 */
[----:B------:R-:W-:-:S04]  /*d030*/  FADD.FTZ R207, R210, R207 ;  /* 0x000000cfd2cf7221 */ /* 0x000fc80000010000 */
[----:B--2---:R-:W-:Y:S01]  /*d040*/  FADD.FTZ R20, R194, R207 ;  /* 0x000000cfc2147221 */ /* 0x004fe20000010000 */
[----:B---3--:R-:W-:-:S03]  /*d050*/  F2FP.BF16.F32.PACK_AB R167, R211, R194 ;  /* 0x000000c2d3a7723e */ /* 0x008fc600000010ff */
[----:B------:R-:W-:Y:S02]  /*d060*/  FADD.FTZ R20, R211, R20 ;  /* 0x00000014d3147221 */ /* 0x000fe40000010000 */
[----:B------:R0:W-:Y:S01]  /*d070*/  STSM.16.M88.4 [R188], R164 ;  /* 0x000000a4bc007844 */ /* 0x0001e20000000200 */
[----:B------:R-:W-:-:S06]  /*d080*/  WARPGROUP.ARRIVE ;  /* 0x00000000000079c5 */ /* 0x000fcc0000000000 */
[----:B------:R-:W-:Y:S01]  /*d090*/  HGMMA.64x256x16.F32.BF16 R24, R152, gdesc[UR8].tnspB, R24, gsb0 ;  /* 0x43e0000898187df0 */ /* 0x000fe20008001818 */
[----:B------:R-:W-:Y:S01]  /*d0a0*/  R2UR UR10, R212 ;  /* 0x00000000d40a72ca */ /* 0x000fe200000e0000 */
[----:B------:R-:W-:Y:S01]  /*d0b0*/  UMOV UR11, 0x40000040 ;  /* 0x40000040000b7882 */ /* 0x000fe20000000000 */
[C---:B------:R-:W-:Y:S02]  /*d0c0*/  VIADD R212, R209.reuse, 0x100 ;  /* 0x00000100d1d47836 */ /* 0x040fe40000000000 */
[----:B------:R-:W-:Y:S01]  /*d0d0*/  VIADD R209, R209, 0x180 ;  /* 0x00000180d1d17836 */ /* 0x000fe20000000000 */
[----:B------:R-:W-:Y:S02]  /*d0e0*/  WARPGROUP.DEPBAR.LE gsb0, 0x0 ;  /* 0x00008000000079c5 */ /* 0x000fe40000010000 */
[----:B------:R-:W-:-:S15]  /*d0f0*/  WARPGROUP.ARRIVE ;  /* 0x00000000000079c5 */ /* 0x000fde0000000000 */
[----:B------:R-:W-:-:S05]  /*d100*/  NOP ;  /* 0x0000000000007918 */ /* 0x000fca0000000000 */
        /* <DEDUP_REMOVED lines=24> */
.L_x_4273:
[----:B------:R-:W-:Y:S01]  /*d290*/  R2UR UR7, R196 ;  /* 0x00000000c40772ca */ /* 0x000fe200000e0000 */
[----:B------:R-:W-:Y:S01]  /*d2a0*/  IMAD.MOV.U32 R202, RZ, RZ, R169 ;  /* 0x000000ffffca7224 */ /* 0x000fe200078e00a9 */
[----:B------:R-:W-:Y:S01]  /*d2b0*/  IADD3 R152, R185, 0x38860, RZ ;  /* 0x00038860b9987810 */ /* 0x000fe20007ffe0ff */
[----:B------:R-:W-:Y:S02]  /*d2c0*/  IMAD.MOV.U32 R195, RZ, RZ, R168 ;  /* 0x000000ffffc37224 */ /* 0x000fe400078e00a8 */
[----:B------:R-:W-:Y:S01]  /*d2d0*/  IMAD.MOV.U32 R194, RZ, RZ, R22 ;  /* 0x000000ffffc27224 */ /* 0x000fe200078e0016 */
[----:B------:R-:W-:-:S04]  /*d2e0*/  PRMT R152, R197, 0x654, R152 ;  /* 0x00000654c5987816 */ /* 0x000fc80000000098 */
[----:B------:R1:W-:Y:S03]  /*d2f0*/  SYNCS.ARRIVE.TRANS64.RED.A1T0 RZ, [R152+URZ], RZ ;  /* 0x000000ff98ff79a7 */ /* 0x0003e6000810043f */
[C---:B------:R-:W-:Y:S01]  /*d300*/  ISETP.GT.AND P1, PT, R200.reuse, UR7, PT ;  /* 0x00000007c8007c0c */ /* 0x040fe2000bf24270 */
[----:B------:R-:W-:-:S12]  /*d310*/  VIADD R200, R200, 0xffffffff ;  /* 0xffffffffc8c87836 */ /* 0x000fd80000000000 */
[----:B-1----:R-:W-:Y:S05]  /*d320*/  @P1 BRA `(.L_x_4274) ;  /* 0xffffffd000301947 */ /* 0x002fea000383ffff */
.L_x_4263:
[----:B------:R-:W1:Y:S01]  /*d330*/  SHFL.BFLY PT, R0, R21, 0x2, 0x1f ;  /* 0x0c401f0015007f89 */ /* 0x000e6200000e0000 */
[----:B------:R-:W-:Y:S08]  /*d340*/  BAR.ARV 0x8, 0x100 ;  /* 0x0204000000007b1d */ /* 0x000ff00000002000 */
[----:B------:R-:W-:Y:S01]  /*d350*/  BAR.SYNC.DEFER_BLOCKING 0xf, 0x100 ;  /* 0x03c4000000007b1d */ /* 0x000fe20000010000 */
[----:B------:R-:W-:Y:S01]  /*d360*/  ISETP.NE.AND P0, PT, R193, RZ, PT ;  /* 0x000000ffc100720c */ /* 0x000fe20003f05270 */
[----:B------:R-:W-:-:S02]  /*d370*/  IMAD R191, R22, 0x40, R191 ;  /* 0x0000004016bf7824 */ /* 0x000fc400078e02bf */
[----:B------:R-:W-:Y:S02]  /*d380*/  IMAD.U32 R9, RZ, RZ, UR6 ;  /* 0x00000006ff097e24 */ /* 0x000fe4000f8e00ff */
[----:B------:R-:W2:Y:S01]  /*d390*/  SHFL.BFLY PT, R5, R20, 0x2, 0x1f ;  /* 0x0c401f0014057f89 */ /* 0x000ea200000e0000 */
[----:B-1----:R-:W-:-:S07]  /*d3a0*/  FADD.FTZ R2, R0, R21 ;  /* 0x0000001500027221 */ /* 0x002fce0000010000 */
[----:B------:R-:W-:Y:S01]  /*d3b0*/  @!P0 IMAD R198, R191, 0x4, R198 ;  /* 0x00000004bfc68824 */ /* 0x000fe200078e02c6 */
[----:B------:R-:W1:Y:S01]  /*d3c0*/  SHFL.BFLY PT, R3, R2, 0x1, 0x1f ;  /* 0x0c201f0002037f89 */ /* 0x000e6200000e0000 */
[----:B--2---:R-:W-:-:S05]  /*d3d0*/  FADD.FTZ R5, R5, R20 ;  /* 0x0000001405057221 */ /* 0x004fca0000010000 */
[----:B------:R-:W2:Y:S01]  /*d3e0*/  SHFL.BFLY PT, R0, R5, 0x1, 0x1f ;  /* 0x0c201f0005007f89 */ /* 0x000ea200000e0000 */
[----:B-1----:R-:W-:Y:S01]  /*d3f0*/  FADD.FTZ R4, R2, R3 ;  /* 0x0000000302047221 */ /* 0x002fe20000010000 */
[----:B------:R-:W-:Y:S02]  /*d400*/  IMAD.MOV.U32 R3, RZ, RZ, RZ ;  /* 0x000000ffff037224 */ /* 0x000fe400078e00ff */
[----:B------:R-:W-:Y:S02]  /*d410*/  IMAD.MOV.U32 R2, RZ, RZ, -0x800000 ;  /* 0xff800000ff027424 */ /* 0x000fe400078e00ff */
[----:B------:R-:W-:-:S13]  /*d420*/  FSETP.NE.FTZ.AND P1, PT, R4, RZ, PT ;  /* 0x000000ff0400720b */ /* 0x000fda0003f35000 */
[----:B------:R-:W1:Y:S01]  /*d430*/  @P1 MUFU.RCP R3, R4 ;  /* 0x0000000400031308 */ /* 0x000e620000001000 */
[----:B--2---:R-:W-:Y:S01]  /*d440*/  FADD.FTZ R6, R5, R0 ;  /* 0x0000000005067221 */ /* 0x004fe20000010000 */
[----:B------:R-:W-:-:S04]  /*d450*/  IMAD.MOV.U32 R0, RZ, RZ, RZ ;  /* 0x000000ffff007224 */ /* 0x000fc800078e00ff */
[----:B------:R-:W-:Y:S02]  /*d460*/  FSETP.NE.FTZ.AND P2, PT, R6, RZ, PT ;  /* 0x000000ff0600720b */ /* 0x000fe40003f55000 */
[----:B------:R-:W-:Y:S01]  /*d470*/  @P1 MUFU.LG2 R5, R4 ;  /* 0x0000000400051308 */ /* 0x000fe20000000c00 */
[----:B-1----:R1:W-:Y:S01]  /*d480*/  @!P0 STS [R198+0x38400], R3 ;  /* 0x03840003c6008388 */ /* 0x0023e20000000800 */
[-C--:B------:R-:W-:Y:S01]  /*d490*/  FMUL.FTZ R24, R24, R3.reuse ;  /* 0x0000000318187220 */ /* 0x080fe20000410000 */
[----:B------:R-:W-:-:S08]  /*d4a0*/  FMUL.FTZ R25, R25, R3 ;  /* 0x0000000319197220 */ /* 0x000fd00000410000 */
[----:B------:R-:W2:Y:S01]  /*d4b0*/  @P2 MUFU.RCP R0, R6 ;  /* 0x0000000600002308 */ /* 0x000ea20000001000 */
[-C--:B------:R-:W-:Y:S01]  /*d4c0*/  FMUL.FTZ R28, R28, R3.reuse ;  /* 0x000000031c1c7220 */ /* 0x080fe20000410000 */
[-C--:B------:R-:W-:Y:S01]  /*d4d0*/  FMUL.FTZ R29, R29, R3.reuse ;  /* 0x000000031d1d7220 */ /* 0x080fe20000410000 */
[-C--:B------:R-:W-:Y:S01]  /*d4e0*/  FMUL.FTZ R32, R32, R3.reuse ;  /* 0x0000000320207220 */ /* 0x080fe20000410000 */
[-C--:B------:R-:W-:Y:S01]  /*d4f0*/  FMUL.FTZ R33, R33, R3.reuse ;  /* 0x0000000321217220 */ /* 0x080fe20000410000 */
[-C--:B------:R-:W-:Y:S01]  /*d500*/  FMUL.FTZ R36, R36, R3.reuse ;  /* 0x0000000324247220 */ /* 0x080fe20000410000 */
[-C--:B------:R-:W-:Y:S01]  /*d510*/  FMUL.FTZ R37, R37, R3.reuse ;  /* 0x0000000325257220 */ /* 0x080fe20000410000 */
[-C--:B------:R-:W-:Y:S01]  /*d520*/  FMUL.FTZ R40, R40, R3.reuse ;  /* 0x0000000328287220 */ /* 0x080fe20000410000 */
[----:B------:R3:W4:Y:S01]  /*d530*/  @P2 MUFU.LG2 R7, R6 ;  /* 0x0000000600072308 */ /* 0x0007220000000c00 */
        /* <DEDUP_REMOVED lines=56> */
[----:B-1----:R-:W-:Y:S01]  /*d8c0*/  MOV R3, UR6 ;  /* 0x0000000600037c02 */ /* 0x002fe20008000f00 */
[----:B------:R-:W-:Y:S01]  /*d8d0*/  @P2 FMUL.FTZ R9, R9, 0.69314718246459960938 ;  /* 0x3f31721809092820 */ /* 0x000fe20000410000 */
[----:B---3--:R-:W-:Y:S01]  /*d8e0*/  @P1 FMUL.FTZ R6, R5, 0.69314718246459960938 ;  /* 0x3f31721805061820 */ /* 0x008fe20000410000 */
[----:B----4-:R-:W-:Y:S01]  /*d8f0*/  @P2 FMUL.FTZ R8, R7, 0.69314718246459960938 ;  /* 0x3f31721807082820 */ /* 0x010fe20000410000 */
[----:B------:R-:W-:-:S02]  /*d900*/  IMAD.MOV.U32 R4, RZ, RZ, -0x800000 ;  /* 0xff800000ff047424 */ /* 0x000fc400078e00ff */
        /* <DEDUP_REMOVED lines=68> */
[----:B--2---:R-:W-:Y:S06]  /*dd50*/  BAR.ARV 0xe, 0x100 ;  /* 0x0384000000007b1d */ /* 0x004fec0000002000 */
.L_x_4232:
[----:B------:R-:W-:Y:S05]  /*dd60*/  @P0 BRA `(.L_x_4275) ;  /* 0x0000002400080947 */ /* 0x000fea0003800000 */
[----:B------:R-:W2:Y:S01]  /*dd70*/  LDL R156, [R1] ;  /* 0x00000000019c7983 */ /* 0x000ea20000100800 */
[----:B------:R-:W1:Y:S01]  /*dd80*/  S2UR UR5, SR_CgaCtaId ;  /* 0x00000000000579c3 */ /* 0x000e620000008800 */
[----:B------:R-:W-:Y:S01]  /*dd90*/  UMOV UR4, 0x400 ;  /* 0x0000040000047882 */ /* 0x000fe20000000000 */
[----:B------:R-:W3:Y:S06]  /*dda0*/  S2R R0, SR_TID.X ;  /* 0x0000000000007919 */ /* 0x000eec0000002100 */
[----:B------:R-:W4:Y:S08]  /*ddb0*/  S2UR UR6, SR_CTAID.Y ;  /* 0x00000000000679c3 */ /* 0x000f300000002600 */
[----:B------:R-:W4:Y:S08]  /*ddc0*/  LDC R10, c[0x0][0xd50] ;  /* 0x00035400ff0a7b82 */ /* 0x000f300000000800 */
[----:B------:R-:W5:Y:S01]  /*ddd0*/  LDC R6, c[0x0][0xce8] ;  /* 0x00033a00ff067b82 */ /* 0x000f620000000800 */
[----:B-1----:R-:W-:-:S04]  /*dde0*/  ULEA UR4, UR5, UR4, 0x18 ;  /* 0x0000000405047291 */ /* 0x002fc8000f8ec03f */
[----:B------:R-:W-:-:S04]  /*ddf0*/  UIADD3 UR4, UR4, 0x38820, URZ ;  /* 0x0003882004047890 */ /* 0x000fc8000fffe03f */
[----:B------:R-:W-:Y:S01]  /*de00*/  UPRMT UR4, URZ, 0x654, UR4 ;  /* 0x000006543f047896 */ /* 0x000fe20008000004 */
[----:B------:R-:W-:Y:S01]  /*de10*/  BAR.SYNC.DEFER_BLOCKING 0x1, 0x100 ;  /* 0x0044000000007b1d */ /* 0x000fe20000010000 */
[----:B---3--:R-:W-:-:S05]  /*de20*/  VIADD R20, R0, 0xffffff80 ;  /* 0xffffff8000147836 */ /* 0x008fca0000000000 */
[----:B------:R-:W-:-:S04]  /*de30*/  SHF.R.S32.HI R21, RZ, 0x1f, R20 ;  /* 0x0000001fff157819 */ /* 0x000fc80000011414 */
[----:B------:R-:W-:-:S04]  /*de40*/  LEA.HI R9, R21, R20, RZ, 0x7 ;  /* 0x0000001415097211 */ /* 0x000fc800078f38ff */
[----:B------:R-:W-:Y:S02]  /*de50*/  SHF.R.S32.HI R0, RZ, 0x7, R9 ;  /* 0x00000007ff007819 */ /* 0x000fe40000011409 */
[----:B------:R-:W-:Y:S02]  /*de60*/  LOP3.LUT R5, R9, 0xffffff80, RZ, 0xc0, !PT ;  /* 0xffffff8009057812 */ /* 0x000fe400078ec0ff */
[----:B-----5:R-:W-:Y:S01]  /*de70*/  ISETP.NE.AND P1, PT, R6, 0x1, PT ;  /* 0x000000010600780c */ /* 0x020fe20003f25270 */
[----:B------:R-:W1:Y:S02]  /*de80*/  SHFL.IDX PT, R7, R0, RZ, 0x1f ;  /* 0x00001fff00077589 */ /* 0x000e6400000e0000 */
[----:B------:R-:W-:Y:S01]  /*de90*/  IMAD.IADD R8, R20, 0x1, -R5 ;  /* 0x0000000114087824 */ /* 0x000fe200078e0a05 */
[----:B------:R-:W-:Y:S04]  /*dea0*/  SYNCS.ARRIVE.TRANS64.RED.A1T0 RZ, [UR4], RZ ;  /* 0x000000ffffff79a7 */ /* 0x000fe80008100404 */
[----:B------:R-:W-:-:S02]  /*deb0*/  SHF.R.S32.HI R155, RZ, 0x1f, R8 ;  /* 0x0000001fff9b7819 */ /* 0x000fc40000011408 */
[----:B-1----:R-:W-:Y:S02]  /*dec0*/  ISETP.NE.AND P0, PT, R7, RZ, PT ;  /* 0x000000ff0700720c */ /* 0x002fe40003f05270 */
[----:B------:R-:W-:-:S04]  /*ded0*/  LEA.HI R7, R155, R8, RZ, 0x2 ;  /* 0x000000089b077211 */ /* 0x000fc800078f10ff */
[----:B------:R-:W-:Y:S02]  /*dee0*/  SHF.R.S32.HI R154, RZ, 0x2, R7 ;  /* 0x00000002ff9a7819 */ /* 0x000fe40000011407 */
[----:B--2---:R-:W-:-:S13]  /*def0*/  R2UR UR7, R156 ;  /* 0x000000009c0772ca */ /* 0x004fda00000e0000 */
[----:B------:R-:W-:-:S04]  /*df00*/  IMAD R3, RZ, RZ, -UR7 ;  /* 0x80000007ff037e24 */ /* 0x000fc8000f8e02ff */
[----:B----4-:R-:W-:Y:S01]  /*df10*/  IMAD R3, R10, R3, UR6 ;  /* 0x000000060a037e24 */ /* 0x010fe2000f8e0203 */
[----:B------:R-:W-:-:S04]  /*df20*/  USHF.R.S32.HI UR6, URZ, 0x1f, UR7 ;  /* 0x0000001f3f067899 */ /* 0x000fc80008011407 */
[----:B------:R-:W-:Y:S01]  /*df30*/  SHF.R.S32.HI R5, RZ, 0x1f, R3 ;  /* 0x0000001fff057819 */ /* 0x000fe20000011403 */
[----:B------:R-:W-:Y:S07]  /*df40*/  @P0 BRA `(.L_x_4276) ;  /* 0x0000000400480947 */ /* 0x000fee0003800000 */
[----:B------:R-:W1:Y:S01]  /*df50*/  LDC R16, c[0x0][0xce8] ;  /* 0x00033a00ff107b82 */ /* 0x000e620000000800 */
[----:B------:R-:W-:Y:S01]  /*df60*/  LOP3.LUT R9, R9, 0xffffff80, RZ, 0xc0, !PT ;  /* 0xffffff8009097812 */ /* 0x000fe200078ec0ff */
[----:B------:R-:W2:Y:S01]  /*df70*/  S2R R22, SR_CTAID.X ;  /* 0x0000000000167919 */ /* 0x000ea20000002500 */
[----:B------:R-:W-:Y:S01]  /*df80*/  LEA.HI R11, R21, R20, RZ, 0x2 ;  /* 0x00000014150b7211 */ /* 0x000fe200078f10ff */
[----:B------:R-:W-:Y:S01]  /*df90*/  ULDC.64 UR4, c[0x0][0xcd0] ;  /* 0x0003340000047ab9 */ /* 0x000fe20000000a00 */
[----:B------:R-:W-:Y:S01]  /*dfa0*/  R2UR UR10, R156 ;  /* 0x000000009c0a72ca */ /* 0x000fe200000e0000 */
[C---:B------:R-:W-:Y:S01]  /*dfb0*/  IMAD.IADD R23, R20.reuse, 0x1, -R9 ;  /* 0x0000000114177824 */ /* 0x040fe200078e0a09 */
[----:B------:R-:W-:Y:S01]  /*dfc0*/  LOP3.LUT R11, R11, 0xfffffffc, RZ, 0xc0, !PT ;  /* 0xfffffffc0b0b7812 */ /* 0x000fe200078ec0ff */
[----:B------:R-:W3:Y:S03]  /*dfd0*/  S2UR UR7, SR_CTAID.Z ;  /* 0x00000000000779c3 */ /* 0x000ee60000002700 */
[----:B------:R-:W-:Y:S01]  /*dfe0*/  SHF.R.S32.HI R10, RZ, 0x1f, R23 ;  /* 0x0000001fff0a7819 */ /* 0x000fe20000011417 */
[----:B------:R-:W-:-:S03]  /*dff0*/  IMAD.IADD R11, R20, 0x1, -R11 ;  /* 0x00000001140b7824 */ /* 0x000fc600078e0a0b */
[CC--:B0-----:R-:W-:Y:S01]  /*e000*/  LEA.HI R152, R10.reuse, R23.reuse, RZ, 0x2 ;  /* 0x000000170a987211 */ /* 0x0c1fe200078f10ff */
[----:B------:R-:W0:Y:S01]  /*e010*/  LDC.64 R18, c[0x0][0xcd8] ;  /* 0x00033600ff127b82 */ /* 0x000e220000000a00 */
[----:B------:R-:W-:Y:S01]  /*e020*/  LEA.HI R10, R10, R23, RZ, 0x5 ;  /* 0x000000170a0a7211 */ /* 0x000fe200078f28ff */
[----:B------:R-:W-:Y:S01]  /*e030*/  UIMAD.WIDE.U32 UR8, UR10, UR4, URZ ;  /* 0x000000040a0872a5 */ /* 0x000fe2000f8e003f */
[--C-:B------:R-:W-:Y:S01]  /*e040*/  SHF.R.S32.HI R9, RZ, 0x2, R152.reuse ;  /* 0x00000002ff097819 */ /* 0x100fe20000011498 */
[----:B------:R-:W-:Y:S01]  /*e050*/  UIMAD UR4, UR6, UR4, URZ ;  /* 0x00000004060472a4 */ /* 0x000fe2000f8e023f */
[----:B------:R-:W-:Y:S02]  /*e060*/  SHF.R.S32.HI R12, RZ, 0x1f, R152 ;  /* 0x0000001fff0c7819 */ /* 0x000fe40000011498 */
[----:B------:R-:W-:Y:S01]  /*e070*/  SHF.R.S32.HI R10, RZ, 0x5, R10 ;  /* 0x00000005ff0a7819 */ /* 0x000fe2000001140a */
[----:B------:R-:W-:Y:S01]  /*e080*/  UIMAD UR4, UR10, UR5, UR4 ;  /* 0x000000050a0472a4 */ /* 0x000fe2000f8e0204 */
[----:B-1----:R-:W-:-:S02]  /*e090*/  ISETP.NE.AND P0, PT, R16, 0x1, PT ;  /* 0x000000011000780c */ /* 0x002fc40003f05270 */
[----:B------:R-:W-:Y:S01]  /*e0a0*/  LEA.HI R12, R12, R9, RZ, 0x3 ;  /* 0x000000090c0c7211 */ /* 0x000fe200078f18ff */
[----:B------:R-:W-:Y:S01]  /*e0b0*/  UIADD3 UR4, UR9, UR4, URZ ;  /* 0x0000000409047290 */ /* 0x000fe2000fffe03f */
[----:B------:R-:W-:Y:S02]  /*e0c0*/  LOP3.LUT R152, R152, 0x7ffffffc, RZ, 0xc0, !PT ;  /* 0x7ffffffc98987812 */ /* 0x000fe400078ec0ff */
[----:B------:R-:W-:Y:S01]  /*e0d0*/  LOP3.LUT R12, R12, 0xfffffff8, RZ, 0xc0, !PT ;  /* 0xfffffff80c0c7812 */ /* 0x000fe200078ec0ff */
[----:B---3--:R-:W-:Y:S02]  /*e0e0*/  USHF.R.S32.HI UR5, URZ, 0x1f, UR7 ;  /* 0x0000001f3f057899 */ /* 0x008fe40008011407 */
[----:B------:R-:W-:Y:S01]  /*e0f0*/  IMAD.IADD R152, R23, 0x1, -R152 ;  /* 0x0000000117987824 */ /* 0x000fe200078e0a98 */
[----:B------:R-:W-:Y:S02]  /*e100*/  IADD3 R9, R9, -R12, RZ ;  /* 0x8000000c09097210 */ /* 0x000fe40007ffe0ff */
[----:B------:R-:W-:Y:S01]  /*e110*/  LEA.HI R12, R11, R11, RZ, 0x1 ;  /* 0x0000000b0b0c7211 */ /* 0x000fe200078f08ff */
[----:B------:R-:W1:Y:S01]  /*e120*/  @P0 LDC R14, c[0x0][0xcec] ;  /* 0x00033b00ff0e0b82 */ /* 0x000e620000000800 */
[----:B------:R-:W-:-:S02]  /*e130*/  IMAD.SHL.U32 R152, R152, 0x2, RZ ;  /* 0x0000000298987824 */ /* 0x000fc400078e00ff */
[----:B------:R-:W-:Y:S01]  /*e140*/  LOP3.LUT R12, R12, 0x1ffffffe, RZ, 0xc0, !PT ;  /* 0x1ffffffe0c0c7812 */ /* 0x000fe200078ec0ff */
[----:B------:R-:W-:Y:S02]  /*e150*/  IMAD R153, R10, 0x10, R9 ;  /* 0x000000100a997824 */ /* 0x000fe400078e0209 */
[----:B------:R-:W-:Y:S02]  /*e160*/  IMAD.U32 R10, RZ, RZ, UR8 ;  /* 0x00000008ff0a7e24 */ /* 0x000fe4000f8e00ff */
[----:B------:R-:W3:Y:S01]  /*e170*/  @P0 LDC R17, c[0x0][0xcf0] ;  /* 0x00033c00ff110b82 */ /* 0x000ee20000000800 */
[----:B------:R-:W-:Y:S02]  /*e180*/  IMAD.IADD R12, R11, 0x1, -R12 ;  /* 0x000000010b0c7824 */ /* 0x000fe400078e0a0c */
[----:B------:R-:W-:Y:S02]  /*e190*/  IMAD.U32 R11, RZ, RZ, UR9 ;  /* 0x00000009ff0b7e24 */ /* 0x000fe4000f8e00ff */
[----:B------:R-:W-:-:S02]  /*e1a0*/  IMAD R9, R12, 0x8, R153 ;  /* 0x000000080c097824 */ /* 0x000fc400078e0299 */
[----:B0-----:R-:W-:Y:S02]  /*e1b0*/  IMAD R12, R18, UR5, RZ ;  /* 0x00000005120c7c24 */ /* 0x001fe4000f8e02ff */
[----:B--2---:R-:W-:Y:S02]  /*e1c0*/  IMAD R9, R22, 0x40, R9 ;  /* 0x0000004016097824 */ /* 0x004fe400078e0209 */
[----:B------:R-:W-:Y:S01]  /*e1d0*/  IMAD.U32 R11, RZ, RZ, UR4 ;  /* 0x00000004ff0b7e24 */ /* 0x000fe2000f8e00ff */
[----:B------:R-:W-:Y:S01]  /*e1e0*/  ULDC.64 UR4, c[0x0][0xce0] ;  /* 0x0003380000047ab9 */ /* 0x000fe20000000a00 */
[----:B------:R-:W-:Y:S02]  /*e1f0*/  IMAD R15, R19, UR7, R12 ;  /* 0x00000007130f7c24 */ /* 0x000fe4000f8e020c */
[----:B------:R-:W-:-:S04]  /*e200*/  IMAD.WIDE.U32 R10, R18, UR7, R10 ;  /* 0x00000007120a7c25 */ /* 0x000fc8000f8e000a */
[----:B-1----:R-:W-:Y:S01]  /*e210*/  @P0 IMAD.HI.U32 R12, R9, R14, RZ ;  /* 0x0000000e090c0227 */ /* 0x002fe200078e00ff */
[----:B------:R-:W-:-:S03]  /*e220*/  IADD3 R11, R11, R15, RZ ;  /* 0x0000000f0b0b7210 */ /* 0x000fc60007ffe0ff */
[----:B------:R-:W-:Y:S01]  /*e230*/  IMAD.MOV.U32 R13, RZ, RZ, R9 ;  /* 0x000000ffff0d7224 */ /* 0x000fe200078e0009 */
[----:B---3--:R-:W-:Y:S01]  /*e240*/  @P0 SHF.R.U32.HI R13, RZ, R17, R12 ;  /* 0x00000011ff0d0219 */ /* 0x008fe2000001160c */
[----:B------:R-:W-:Y:S02]  /*e250*/  IMAD R12, R5, UR4, RZ ;  /* 0x00000004050c7c24 */ /* 0x000fe4000f8e02ff */
[----:B------:R-:W-:Y:S01]  /*e260*/  IMAD.WIDE.U32 R10, R3, UR4, R10 ;  /* 0x00000004030a7c25 */ /* 0x000fe2000f8e000a */
[----:B------:R-:W-:-:S03]  /*e270*/  SHF.R.S32.HI R15, RZ, 0x1f, R13 ;  /* 0x0000001fff0f7819 */ /* 0x000fc6000001140d */
[----:B------:R-:W-:Y:S01]  /*e280*/  IMAD.MOV R14, RZ, RZ, -R13 ;  /* 0x000000ffff0e7224 */ /* 0x000fe200078e0a0d */
[----:B------:R-:W-:-:S03]  /*e290*/  IADD3 R10, P0, R13, R10, RZ ;  /* 0x0000000a0d0a7210 */ /* 0x000fc60007f1e0ff */
[----:B------:R-:W-:Y:S02]  /*e2a0*/  IMAD R9, R16, R14, R9 ;  /* 0x0000000e10097224 */ /* 0x000fe400078e0209 */
[----:B------:R-:W-:Y:S01]  /*e2b0*/  IMAD R14, R3, UR5, R12 ;  /* 0x00000005030e7c24 */ /* 0x000fe2000f8e020c */
[----:B------:R-:W-:Y:S02]  /*e2c0*/  ULDC.64 UR4, c[0x0][0xcc8] ;  /* 0x0003320000047ab9 */ /* 0x000fe40000000a00 */
        /* <DEDUP_REMOVED lines=10> */
[----:B------:R-:W-:Y:S01]  /*e370*/  LOP3.LUT R11, R12, 0xfffffe, RZ, 0xc0, !PT ;  /* 0x00fffffe0c0b7812 */ /* 0x000fe200078ec0ff */
[----:B------:R-:W-:Y:S01]  /*e380*/  IMAD R14, R16, UR4, RZ ;  /* 0x00000004100e7c24 */ /* 0x000fe2000f8e02ff */
[----:B------:R-:W-:Y:S01]  /*e390*/  LEA.HI.X R18, R10, UR5, R9, 0x2, P0 ;  /* 0x000000050a127c11 */ /* 0x000fe200080f1409 */
[----:B------:R-:W-:Y:S01]  /*e3a0*/  SHFL.IDX PT, R12, R17, 0x1, 0x1c1f ;  /* 0x003c1f00110c7f89 */ /* 0x000fe200000e0000 */
[----:B------:R-:W-:-:S02]  /*e3b0*/  IMAD R9, R22, 0x40, R153 ;  /* 0x0000004016097824 */ /* 0x000fc400078e0299 */
[----:B------:R-:W-:Y:S01]  /*e3c0*/  IMAD.IADD R15, R0, 0x1, -R11 ;  /* 0x00000001000f7824 */ /* 0x000fe200078e0a0b */
[----:B------:R-:W-:Y:S03]  /*e3d0*/  SHFL.IDX PT, R10, R17, RZ, 0x1c1f ;  /* 0x001c1fff110a7589 */ /* 0x000fe600000e0000 */
        /* <DEDUP_REMOVED lines=9> */
.L_x_4276:
[----:B------:R-:W1:Y:S01]  /*e470*/  S2R R14, SR_CTAID.X ;  /* 0x00000000000e7919 */ /* 0x000e620000002500 */
[----:B------:R-:W-:Y:S01]  /*e480*/  LEA.HI R21, R21, R20, RZ, 0x2 ;  /* 0x0000001415157211 */ /* 0x000fe200078f10ff */
[----:B------:R-:W3:Y:S01]  /*e490*/  S2UR UR7, SR_CTAID.Z ;  /* 0x00000000000779c3 */ /* 0x000ee20000002700 */
[----:B------:R-:W-:Y:S01]  /*e4a0*/  SHF.R.S32.HI R9, RZ, 0x1f, R7 ;  /* 0x0000001fff097819 */ /* 0x000fe20000011407 */
[----:B------:R-:W-:Y:S01]  /*e4b0*/  ULDC.64 UR8, c[0x0][0xc38] ;  /* 0x00030e0000087ab9 */ /* 0x000fe20000000a00 */
[----:B------:R-:W-:Y:S01]  /*e4c0*/  LOP3.LUT R21, R21, 0xfffffffc, RZ, 0xc0, !PT ;  /* 0xfffffffc15157812 */ /* 0x000fe200078ec0ff */
[----:B------:R-:W-:Y:S01]  /*e4d0*/  UIMAD UR6, UR6, UR8, URZ ;  /* 0x00000008060672a4 */ /* 0x000fe2000f8e023f */
[----:B------:R-:W-:Y:S01]  /*e4e0*/  LEA.HI R9, R9, R154, RZ, 0x3 ;  /* 0x0000009a09097211 */ /* 0x000fe200078f18ff */
[----:B------:R-:W-:Y:S01]  /*e4f0*/  BSSY B0, `(.L_x_4277) ;  /* 0x0000102000007945 */ /* 0x000fe20003800000 */
[----:B------:R-:W-:Y:S01]  /*e500*/  IADD3 R21, R20, -R21, RZ ;  /* 0x8000001514157210 */ /* 0x000fe20007ffe0ff */
[----:B--2---:R-:W2:Y:S01]  /*e510*/  LDC.64 R12, c[0x0][0xc40] ;  /* 0x00031000ff0c7b82 */ /* 0x004ea20000000a00 */
[----:B------:R-:W-:-:S02]  /*e520*/  R2UR UR10, R156 ;  /* 0x000000009c0a72ca */ /* 0x000fc400000e0000 */
[----:B------:R-:W-:Y:S02]  /*e530*/  LOP3.LUT R9, R9, 0xfffffff8, RZ, 0xc0, !PT ;  /* 0xfffffff809097812 */ /* 0x000fe400078ec0ff */
[----:B------:R-:W-:Y:S02]  /*e540*/  LEA.HI R2, R21, R21, RZ, 0x1 ;  /* 0x0000001515027211 */ /* 0x000fe400078f08ff */
[----:B------:R-:W-:Y:S01]  /*e550*/  LEA.HI R155, R155, R8, RZ, 0x5 ;  /* 0x000000089b9b7211 */ /* 0x000fe200078f28ff */
[----:B------:R-:W4:Y:S01]  /*e560*/  @P1 LDC R4, c[0x0][0xcec] ;  /* 0x00033b00ff041b82 */ /* 0x000f220000000800 */
[----:B------:R-:W-:Y:S01]  /*e570*/  LOP3.LUT R2, R2, 0x1ffffffe, RZ, 0xc0, !PT ;  /* 0x1ffffffe02027812 */ /* 0x000fe200078ec0ff */
[----:B------:R-:W-:Y:S01]  /*e580*/  IMAD.IADD R154, R154, 0x1, -R9 ;  /* 0x000000019a9a7824 */ /* 0x000fe200078e0a09 */
[----:B------:R-:W-:-:S03]  /*e590*/  SHF.R.S32.HI R155, RZ, 0x5, R155 ;  /* 0x00000005ff9b7819 */ /* 0x000fc6000001149b */
[----:B------:R-:W-:Y:S01]  /*e5a0*/  IMAD.IADD R2, R21, 0x1, -R2 ;  /* 0x0000000115027824 */ /* 0x000fe200078e0a02 */
[----:B------:R-:W-:Y:S01]  /*e5b0*/  UIMAD.WIDE.U32 UR4, UR10, UR8, URZ ;  /* 0x000000080a0472a5 */ /* 0x000fe2000f8e003f */
[----:B------:R-:W5:Y:S01]  /*e5c0*/  @P1 LDC R17, c[0x0][0xcf0] ;  /* 0x00033c00ff111b82 */ /* 0x000f620000000800 */
[----:B------:R-:W-:Y:S01]  /*e5d0*/  IMAD R155, R155, 0x10, R154 ;  /* 0x000000109b9b7824 */ /* 0x000fe200078e029a */
[----:B------:R-:W-:Y:S02]  /*e5e0*/  UIMAD UR6, UR10, UR9, UR6 ;  /* 0x000000090a0672a4 */ /* 0x000fe4000f8e0206 */
[----:B---3--:R-:W-:Y:S01]  /*e5f0*/  USHF.R.S32.HI UR8, URZ, 0x1f, UR7 ;  /* 0x0000001f3f087899 */ /* 0x008fe20008011407 */
[----:B------:R-:W-:Y:S01]  /*e600*/  IMAD R9, R2, 0x8, R155 ;  /* 0x0000000802097824 */ /* 0x000fe200078e029b */
[----:B------:R-:W-:Y:S02]  /*e610*/  UIADD3 UR6, UR5, UR6, URZ ;  /* 0x0000000605067290 */ /* 0x000fe4000fffe03f */
[----:B------:R-:W-:-:S02]  /*e620*/  IMAD.U32 R11, RZ, RZ, UR5 ;  /* 0x00000005ff0b7e24 */ /* 0x000fc4000f8e00ff */
[----:B-1----:R-:W-:Y:S02]  /*e630*/  IMAD R15, R14, 0x40, R9 ;  /* 0x000000400e0f7824 */ /* 0x002fe400078e0209 */
[----:B------:R-:W-:Y:S01]  /*e640*/  IMAD.U32 R10, RZ, RZ, UR4 ;  /* 0x00000004ff0a7e24 */ /* 0x000fe2000f8e00ff */
[----:B------:R-:W-:Y:S01]  /*e650*/  ULDC.64 UR4, c[0x0][0xc48] ;  /* 0x0003120000047ab9 */ /* 0x000fe20000000a00 */
[----:B------:R-:W-:Y:S01]  /*e660*/  IMAD.U32 R11, RZ, RZ, UR6 ;  /* 0x00000006ff0b7e24 */ /* 0x000fe2000f8e00ff */
[----:B------:R-:W-:Y:S01]  /*e670*/  MOV R9, R15 ;  /* 0x0000000f00097202 */ /* 0x000fe20000000f00 */
[----:B--2---:R-:W-:Y:S02]  /*e680*/  IMAD R2, R12, UR8, RZ ;  /* 0x000000080c027c24 */ /* 0x004fe4000f8e02ff */
[----:B----4-:R-:W-:-:S04]  /*e690*/  @P1 IMAD.HI.U32 R4, R15, R4, RZ ;  /* 0x000000040f041227 */ /* 0x010fc800078e00ff */
[----:B------:R-:W-:Y:S02]  /*e6a0*/  IMAD R13, R13, UR7, R2 ;  /* 0x000000070d0d7c24 */ /* 0x000fe4000f8e0202 */
[----:B------:R-:W-:Y:S01]  /*e6b0*/  IMAD.WIDE.U32 R10, R12, UR7, R10 ;  /* 0x000000070c0a7c25 */ /* 0x000fe2000f8e000a */
[----:B-----5:R-:W-:-:S03]  /*e6c0*/  @P1 SHF.R.U32.HI R9, RZ, R17, R4 ;  /* 0x00000011ff091219 */ /* 0x020fc60000011604 */
[----:B------:R-:W-:Y:S01]  /*e6d0*/  IMAD R2, R5, UR4, RZ ;  /* 0x0000000405027c24 */ /* 0x000fe2000f8e02ff */
[----:B------:R-:W-:Y:S01]  /*e6e0*/  SHF.R.S32.HI R4, RZ, 0x1f, R9 ;  /* 0x0000001fff047819 */ /* 0x000fe20000011409 */
[----:B------:R-:W-:Y:S02]  /*e6f0*/  IMAD.IADD R11, R11, 0x1, R13 ;  /* 0x000000010b0b7824 */ /* 0x000fe400078e020d */
[C---:B------:R-:W-:Y:S02]  /*e700*/  IMAD R13, R3.reuse, UR5, R2 ;  /* 0x00000005030d7c24 */ /* 0x040fe4000f8e0202 */
        /* <DEDUP_REMOVED lines=25> */
[----:B------:R1:W2:Y:S01]  /*e8a0*/  SHFL.IDX PT, R2, R4, RZ, 0x1c1f ;  /* 0x001c1fff04027589 */ /* 0x0002a200000e0000 */
[----:B------:R-:W-:Y:S01]  /*e8b0*/  IMAD.IADD R0, R8, 0x1, -R9 ;  /* 0x0000000108007824 */ /* 0x000fe200078e0a09 */
[----:B------:R-:W-:-:S02]  /*e8c0*/  ISETP.GE.AND P0, PT, R7, R6, PT ;  /* 0x000000060700720c */ /* 0x000fc40003f06270 */
[----:B------:R1:W3:Y:S02]  /*e8d0*/  SHFL.IDX PT, R3, R5, RZ, 0x1c1f ;  /* 0x001c1fff05037589 */ /* 0x0002e400000e0000 */
[----:B------:R-:W-:-:S05]  /*e8e0*/  LEA R0, R11, R0, 0x7 ;  /* 0x000000000b007211 */ /* 0x000fca00078e38ff */
[----:B------:R-:W-:-:S04]  /*e8f0*/  IMAD.SHL.U32 R0, R0, 0x2, RZ ;  /* 0x0000000200007824 */ /* 0x000fc800078e00ff */
[----:B-1----:R-:W-:Y:S05]  /*e900*/  @P0 BRA `(.L_x_4278) ;  /* 0x0000000c00000947 */ /* 0x002fea0003800000 */
        /* <DEDUP_REMOVED lines=17> */
[C---:B------:R-:W-:Y:S01]  /*ea20*/  @!P2 LEA.HI R8, R0.reuse, R0, RZ, 0x1 ;  /* 0x000000000008a211 */ /* 0x040fe200078f08ff */
[----:B------:R-:W-:Y:S01]  /*ea30*/  VIADD R23, R0, 0x58 ;  /* 0x0000005800177836 */ /* 0x000fe20000000000 */
[----:B------:R-:W-:-:S02]  /*ea40*/  @!P3 LEA.HI R10, R9, R9, RZ, 0x1 ;  /* 0x00000009090ab211 */ /* 0x000fc400078f08ff */
[----:B------:R-:W-:Y:S02]  /*ea50*/  @!P4 LEA.HI R12, R11, R11, RZ, 0x1 ;  /* 0x0000000b0b0cc211 */ /* 0x000fe400078f08ff */
[----:B------:R-:W-:Y:S02]  /*ea60*/  @!P5 LEA.HI R14, R13, R13, RZ, 0x1 ;  /* 0x0000000d0d0ed211 */ /* 0x000fe400078f08ff */
[----:B------:R-:W-:Y:S02]  /*ea70*/  @!P2 LOP3.LUT R9, R8, 0xfffffffe, RZ, 0xc0, !PT ;  /* 0xfffffffe0809a812 */ /* 0x000fe400078ec0ff */
[----:B------:R-:W-:Y:S02]  /*ea80*/  @!P3 LOP3.LUT R11, R10, 0xfffffffe, RZ, 0xc0, !PT ;  /* 0xfffffffe0a0bb812 */ /* 0x000fe400078ec0ff */
[----:B------:R-:W-:Y:S01]  /*ea90*/  @!P4 LOP3.LUT R13, R12, 0xfffffffe, RZ, 0xc0, !PT ;  /* 0xfffffffe0c0dc812 */ /* 0x000fe200078ec0ff */
[----:B--23--:R-:W-:Y:S01]  /*eaa0*/  @!P2 IMAD.WIDE R8, R9, 0x4, R2 ;  /* 0x000000040908a825 */ /* 0x00cfe200078e0202 */
[----:B------:R-:W-:-:S02]  /*eab0*/  @!P5 LOP3.LUT R15, R14, 0xfffffffe, RZ, 0xc0, !PT ;  /* 0xfffffffe0e0fd812 */ /* 0x000fc400078ec0ff */
[----:B------:R-:W-:Y:S01]  /*eac0*/  ISETP.GE.AND P6, PT, R22, UR4, PT ;  /* 0x0000000416007c0c */ /* 0x000fe2000bfc6270 */
        /* <DEDUP_REMOVED lines=11> */
[----:B------:R-:W-:Y:S01]  /*eb80*/  ISETP.GE.AND P5, PT, R21, UR4, PT ;  /* 0x0000000415007c0c */ /* 0x000fe2000bfa6270 */
[----:B-1----:R-:W-:Y:S01]  /*eb90*/  VIADD R24, R0, 0x60 ;  /* 0x0000006000187836 */ /* 0x002fe20000000000 */
[----:B------:R-:W-:Y:S02]  /*eba0*/  @!P1 LEA.HI R17, R17, R17, RZ, 0x1 ;  /* 0x0000001111119211 */ /* 0x000fe400078f08ff */
[----:B------:R-:W-:Y:S02]  /*ebb0*/  @!P0 LOP3.LUT R9, R16, 0xfffffffe, RZ, 0xc0, !PT ;  /* 0xfffffffe10098812 */ /* 0x000fe400078ec0ff */
[----:B--2---:R-:W-:Y:S02]  /*ebc0*/  @!P1 LOP3.LUT R11, R17, 0xfffffffe, RZ, 0xc0, !PT ;  /* 0xfffffffe110b9812 */ /* 0x004fe400078ec0ff */
        /* <DEDUP_REMOVED lines=8> */
[----:B---3--:R-:W-:Y:S01]  /*ec50*/  @!P2 LOP3.LUT R13, R18, 0xfffffffe, RZ, 0xc0, !PT ;  /* 0xfffffffe120da812 */ /* 0x008fe200078ec0ff */
[----:B------:R2:W-:Y:S01]  /*ec60*/  @!P1 ST.E.64 desc[UR36][R10.64], R44 ;  /* 0x0000002c0a009985 */ /* 0x0005e2000c101b24 */
[----:B------:R-:W-:Y:S01]  /*ec70*/  @!P3 LOP3.LUT R19, R19, 0xfffffffe, RZ, 0xc0, !PT ;  /* 0xfffffffe1313b812 */ /* 0x000fe200078ec0ff */
[----:B------:R-:W-:Y:S01]  /*ec80*/  VIADD R18, R0, 0x68 ;  /* 0x0000006800127836 */ /* 0x000fe20000000000 */
[----:B----4-:R-:W-:Y:S01]  /*ec90*/  @!P4 LOP3.LUT R15, R20, 0xfffffffe, RZ, 0xc0, !PT ;  /* 0xfffffffe140fc812 */ /* 0x010fe200078ec0ff */
[----:B------:R-:W-:Y:S01]  /*eca0*/  VIADD R20, R0, 0x78 ;  /* 0x0000007800147836 */ /* 0x000fe20000000000 */
[----:B------:R-:W-:-:S02]  /*ecb0*/  @!P5 LOP3.LUT R21, R21, 0xfffffffe, RZ, 0xc0, !PT ;  /* 0xfffffffe1515d812 */ /* 0x000fc400078ec0ff */
[----:B------:R-:W-:Y:S02]  /*ecc0*/  @!P6 LOP3.LUT R17, R22, 0xfffffffe, RZ, 0xc0, !PT ;  /* 0xfffffffe1611e812 */ /* 0x000fe400078ec0ff */
[----:B------:R-:W-:Y:S01]  /*ecd0*/  ISETP.GE.AND P1, PT, R23, UR4, PT ;  /* 0x0000000417007c0c */ /* 0x000fe2000bf26270 */
[--C-:B-1----:R-:W-:Y:S01]  /*ece0*/  @!P2 IMAD.WIDE R8, R13, 0x4, R2.reuse ;  /* 0x000000040d08a825 */ /* 0x102fe200078e0202 */
[----:B------:R-:W-:Y:S02]  /*ecf0*/  ISETP.GE.AND P0, PT, R24, UR4, PT ;  /* 0x0000000418007c0c */ /* 0x000fe4000bf06270 */
[----:B------:R-:W-:Y:S01]  /*ed00*/  IADD3 R22, R0, 0x88, RZ ;  /* 0x0000008800167810 */ /* 0x000fe20007ffe0ff */
[--C-:B--2---:R-:W-:Y:S01]  /*ed10*/  @!P3 IMAD.WIDE R10, R19, 0x4, R2.reuse ;  /* 0x00000004130ab825 */ /* 0x104fe200078e0202 */
[----:B------:R1:W-:Y:S01]  /*ed20*/  @!P2 ST.E.64 desc[UR36][R8.64], R48 ;  /* 0x000000300800a985 */ /* 0x0003e2000c101b24 */
[----:B------:R-:W-:Y:S02]  /*ed30*/  ISETP.GE.AND P2, PT, R18, UR4, PT ;  /* 0x0000000412007c0c */ /* 0x000fe4000bf46270 */
[----:B------:R-:W-:Y:S01]  /*ed40*/  @!P4 IMAD.WIDE R12, R15, 0x4, R2 ;  /* 0x000000040f0cc825 */ /* 0x000fe200078e0202 */
[----:B------:R2:W-:Y:S01]  /*ed50*/  @!P3 ST.E.64 desc[UR36][R10.64], R52 ;  /* 0x000000340a00b985 */ /* 0x0005e2000c101b24 */
[----:B------:R-:W-:-:S02]  /*ed60*/  ISETP.GE.AND P3, PT, R22, UR4, PT ;  /* 0x0000000416007c0c */ /* 0x000fc4000bf66270 */
[--C-:B------:R-:W-:Y:S01]  /*ed70*/  @!P5 IMAD.WIDE R14, R21, 0x4, R2.reuse ;  /* 0x00000004150ed825 */ /* 0x100fe200078e0202 */
[----:B------:R3:W-:Y:S01]  /*ed80*/  @!P4 ST.E.64 desc[UR36][R12.64], R56 ;  /* 0x000000380c00c985 */ /* 0x0007e2000c101b24 */
[----:B------:R-:W-:Y:S02]  /*ed90*/  @!P1 LEA.HI R23, R23, R23, RZ, 0x1 ;  /* 0x0000001717179211 */ /* 0x000fe400078f08ff */
[----:B------:R-:W-:Y:S01]  /*eda0*/  @!P6 IMAD.WIDE R16, R17, 0x4, R2 ;  /* 0x000000041110e825 */ /* 0x000fe200078e0202 */
[----:B------:R4:W-:Y:S01]  /*edb0*/  @!P5 ST.E.64 desc[UR36][R14.64], R60 ;  /* 0x0000003c0e00d985 */ /* 0x0009e2000c101b24 */
[----:B------:R-:W-:Y:S02]  /*edc0*/  ISETP.GE.AND P5, PT, R20, UR4, PT ;  /* 0x0000000414007c0c */ /* 0x000fe4000bfa6270 */
[C---:B------:R-:W-:Y:S01]  /*edd0*/  VIADD R19, R0.reuse, 0x70 ;  /* 0x0000007000137836 */ /* 0x040fe20000000000 */
[----:B------:R5:W-:Y:S01]  /*ede0*/  @!P6 ST.E.64 desc[UR36][R16.64], R64 ;  /* 0x000000401000e985 */ /* 0x000be2000c101b24 */
[----:B------:R-:W-:Y:S01]  /*edf0*/  VIADD R21, R0, 0x80 ;  /* 0x0000008000157836 */ /* 0x000fe20000000000 */
[----:B------:R-:W-:-:S02]  /*ee00*/  @!P0 LEA.HI R24, R24, R24, RZ, 0x1 ;  /* 0x0000001818188211 */ /* 0x000fc400078f08ff */
[----:B------:R-:W-:Y:S02]  /*ee10*/  ISETP.GE.AND P6, PT, R19, UR4, PT ;  /* 0x0000000413007c0c */ /* 0x000fe4000bfc6270 */
[----:B------:R-:W-:Y:S02]  /*ee20*/  ISETP.GE.AND P4, PT, R21, UR4, PT ;  /* 0x0000000415007c0c */ /* 0x000fe4000bf86270 */
[----:B-1----:R-:W-:Y:S01]  /*ee30*/  @!P1 LOP3.LUT R9, R23, 0xfffffffe, RZ, 0xc0, !PT ;  /* 0xfffffffe17099812 */ /* 0x002fe200078ec0ff */
[----:B------:R-:W-:Y:S01]  /*ee40*/  VIADD R23, R0, 0x90 ;  /* 0x0000009000177836 */ /* 0x000fe20000000000 */
[----:B--2---:R-:W-:Y:S01]  /*ee50*/  @!P0 LOP3.LUT R11, R24, 0xfffffffe, RZ, 0xc0, !PT ;  /* 0xfffffffe180b8812 */ /* 0x004fe200078ec0ff */
        /* <DEDUP_REMOVED lines=16> */
[----:B-----5:R-:W-:Y:S01]  /*ef60*/  @!P3 LOP3.LUT R17, R22, 0xfffffffe, RZ, 0xc0, !PT ;  /* 0xfffffffe1611b812 */ /* 0x020fe200078ec0ff */
[----:B------:R-:W-:Y:S01]  /*ef70*/  VIADD R22, R0, 0xc0 ;  /* 0x000000c000167836 */ /* 0x000fe20000000000 */
[----:B------:R-:W-:Y:S01]  /*ef80*/  ISETP.GE.AND P0, PT, R23, UR4, PT ;  /* 0x0000000417007c0c */ /* 0x000fe2000bf06270 */
[----:B-1----:R-:W-:Y:S01]  /*ef90*/  @!P2 IMAD.WIDE R8, R13, 0x4, R2 ;  /* 0x000000040d08a825 */ /* 0x002fe200078e0202 */
[----:B------:R-:W-:-:S03]  /*efa0*/  ISETP.GE.AND P1, PT, R24, UR4, PT ;  /* 0x0000000418007c0c */ /* 0x000fc6000bf26270 */
[--C-:B--2---:R-:W-:Y:S01]  /*efb0*/  @!P6 IMAD.WIDE R10, R19, 0x4, R2.reuse ;  /* 0x00000004130ae825 */ /* 0x104fe200078e0202 */
        /* <DEDUP_REMOVED lines=17> */
[----:B-1----:R-:W-:Y:S02]  /*f0d0*/  @!P0 LOP3.LUT R9, R23, 0xfffffffe, RZ, 0xc0, !PT ;  /* 0xfffffffe17098812 */ /* 0x002fe400078ec0ff */
[----:B------:R-:W-:Y:S02]  /*f0e0*/  @!P2 LEA.HI R18, R18, R18, RZ, 0x1 ;  /* 0x000000121212a211 */ /* 0x000fe400078f08ff */
[----:B--2---:R-:W-:Y:S01]  /*f0f0*/  @!P1 LOP3.LUT R11, R24, 0xfffffffe, RZ, 0xc0, !PT ;  /* 0xfffffffe180b9812 */ /* 0x004fe200078ec0ff */
[--C-:B------:R-:W-:Y:S01]  /*f100*/  @!P0 IMAD.WIDE R8, R9, 0x4, R2.reuse ;  /* 0x0000000409088825 */ /* 0x100fe200078e0202 */
[----:B------:R-:W-:Y:S02]  /*f110*/  @!P4 LEA.HI R20, R20, R20, RZ, 0x1 ;  /* 0x000000141414c211 */ /* 0x000fe400078f08ff */
        /* <DEDUP_REMOVED lines=16> */
[--C-:B-1----:R-:W-:Y:S01]  /*f220*/  @!P3 IMAD.WIDE R8, R19, 0x4, R2.reuse ;  /* 0x000000041308b825 */ /* 0x102fe200078e0202 */
[----:B------:R-:W-:Y:S02]  /*f230*/  IADD3 R19, R0, 0xd0, RZ ;  /* 0x000000d000137810 */ /* 0x000fe40007ffe0ff */
[----:B------:R-:W-:Y:S01]  /*f240*/  ISETP.GE.AND P2, PT, R20, UR4, PT ;  /* 0x0000000414007c0c */ /* 0x000fe2000bf46270 */
[--C-:B--2---:R-:W-:Y:S01]  /*f250*/  @!P4 IMAD.WIDE R10, R15, 0x4, R2.reuse ;  /* 0x000000040f0ac825 */ /* 0x104fe200078e0202 */
[----:B------:R1:W-:Y:S01]  /*f260*/  @!P3 ST.E.64 desc[UR36][R8.64], R108 ;  /* 0x0000006c0800b985 */ /* 0x0003e2000c101b24 */
[----:B------:R-:W-:Y:S02]  /*f270*/  ISETP.GE.AND P1, PT, R19, UR4, PT ;  /* 0x0000000413007c0c */ /* 0x000fe4000bf26270 */
[--C-:B------:R-:W-:Y:S01]  /*f280*/  @!P5 IMAD.WIDE R14, R21, 0x4, R2.reuse ;  /* 0x00000004150ed825 */ /* 0x100fe200078e0202 */
[----:B------:R2:W-:Y:S03]  /*f290*/  @!P4 ST.E.64 desc[UR36][R10.64], R112 ;  /* 0x000000700a00c985 */ /* 0x0005e6000c101b24 */
[----:B------:R-:W-:Y:S01]  /*f2a0*/  @!P6 IMAD.WIDE R16, R17, 0x4, R2 ;  /* 0x000000041110e825 */ /* 0x000fe200078e0202 */
[----:B------:R4:W-:Y:S01]  /*f2b0*/  @!P5 ST.E.64 desc[UR36][R14.64], R116 ;  /* 0x000000740e00d985 */ /* 0x0009e2000c101b24 */
[----:B------:R-:W-:-:S02]  /*f2c0*/  @!P0 LEA.HI R18, R18, R18, RZ, 0x1 ;  /* 0x0000001212128211 */ /* 0x000fc400078f08ff */
[C---:B------:R-:W-:Y:S01]  /*f2d0*/  VIADD R21, R0.reuse, 0xe0 ;  /* 0x000000e000157836 */ /* 0x040fe20000000000 */
[----:B------:R5:W-:Y:S01]  /*f2e0*/  @!P6 ST.E.64 desc[UR36][R16.64], R120 ;  /* 0x000000781000e985 */ /* 0x000be2000c101b24 */
[C---:B---3--:R-:W-:Y:S01]  /*f2f0*/  VIADD R12, R0.reuse, 0xe8 ;  /* 0x000000e8000c7836 */ /* 0x048fe20000000000 */
[----:B------:R-:W-:Y:S01]  /*f300*/  @!P1 LEA.HI R19, R19, R19, RZ, 0x1 ;  /* 0x0000001313139211 */ /* 0x000fe200078f08ff */
[C---:B-1----:R-:W-:Y:S01]  /*f310*/  VIADD R9, R0.reuse, 0xf8 ;  /* 0x000000f800097836 */ /* 0x042fe20000000000 */
[----:B------:R-:W-:Y:S01]  /*f320*/  ISETP.GE.AND P3, PT, R21, UR4, PT ;  /* 0x0000000415007c0c */ /* 0x000fe2000bf66270 */
[----:B------:R-:W-:Y:S01]  /*f330*/  VIADD R13, R0, 0xf0 ;  /* 0x000000f0000d7836 */ /* 0x000fe20000000000 */
[----:B------:R-:W-:Y:S02]  /*f340*/  ISETP.GE.AND P4, PT, R12, UR4, PT ;  /* 0x000000040c007c0c */ /* 0x000fe4000bf86270 */
[----:B------:R-:W-:Y:S02]  /*f350*/  ISETP.GE.AND P6, PT, R9, UR4, PT ;  /* 0x0000000409007c0c */ /* 0x000fe4000bfc6270 */
[----:B------:R-:W-:-:S02]  /*f360*/  ISETP.GE.AND P5, PT, R13, UR4, PT ;  /* 0x000000040d007c0c */ /* 0x000fc4000bfa6270 */
[----:B------:R-:W-:Y:S02]  /*f370*/  @!P2 LEA.HI R20, R20, R20, RZ, 0x1 ;  /* 0x000000141414a211 */ /* 0x000fe400078f08ff */
[----:B--2---:R-:W-:-:S03]  /*f380*/  @!P1 LOP3.LUT R11, R19, 0xfffffffe, RZ, 0xc0, !PT ;  /* 0xfffffffe130b9812 */ /* 0x004fc600078ec0ff */
[----:B------:R-:W-:Y:S02]  /*f390*/  @!P3 LEA.HI R21, R21, R21, RZ, 0x1 ;  /* 0x000000151515b211 */ /* 0x000fe400078f08ff */
[----:B------:R-:W-:Y:S02]  /*f3a0*/  @!P4 LEA.HI R12, R12, R12, RZ, 0x1 ;  /* 0x0000000c0c0cc211 */ /* 0x000fe400078f08ff */
[----:B------:R-:W-:Y:S02]  /*f3b0*/  @!P6 LEA.HI R10, R9, R9, RZ, 0x1 ;  /* 0x00000009090ae211 */ /* 0x000fe400078f08ff */
[----:B------:R-:W-:Y:S02]  /*f3c0*/  @!P5 LEA.HI R8, R13, R13, RZ, 0x1 ;  /* 0x0000000d0d08d211 */ /* 0x000fe400078f08ff */
[----:B------:R-:W-:Y:S02]  /*f3d0*/  @!P0 LOP3.LUT R9, R18, 0xfffffffe, RZ, 0xc0, !PT ;  /* 0xfffffffe12098812 */ /* 0x000fe400078ec0ff */
[----:B------:R-:W-:-:S02]  /*f3e0*/  @!P2 LOP3.LUT R13, R20, 0xfffffffe, RZ, 0xc0, !PT ;  /* 0xfffffffe140da812 */ /* 0x000fc400078ec0ff */
[----:B----4-:R-:W-:Y:S02]  /*f3f0*/  @!P3 LOP3.LUT R15, R21, 0xfffffffe, RZ, 0xc0, !PT ;  /* 0xfffffffe150fb812 */ /* 0x010fe400078ec0ff */
[----:B-----5:R-:W-:Y:S01]  /*f400*/  @!P4 LOP3.LUT R17, R12, 0xfffffffe, RZ, 0xc0, !PT ;  /* 0xfffffffe0c11c812 */ /* 0x020fe200078ec0ff */
        /* <DEDUP_REMOVED lines=16> */
.L_x_4278:
[----:B------:R-:W-:Y:S05]  /*f510*/  BSYNC B0 ;  /* 0x0000000000007941 */ /* 0x000fea0003800000 */
.L_x_4277:
[----:B------:R-:W-:Y:S01]  /*f520*/  VIADD R7, R7, 0x8 ;  /* 0x0000000807077836 */ /* 0x000fe20000000000 */
[----:B-1-3--:R3:W4:Y:S04]  /*f530*/  SHFL.IDX PT, R3, R5, 0x1, 0x1c1f ;  /* 0x003c1f0005037f89 */ /* 0x00a72800000e0000 */
[----:B------:R-:W-:Y:S01]  /*f540*/  ISETP.GE.AND P0, PT, R7, R6, PT ;  /* 0x000000060700720c */ /* 0x000fe20003f06270 */
[----:B--2---:R3:W2:-:S12]  /*f550*/  SHFL.IDX PT, R2, R4, 0x1, 0x1c1f ;  /* 0x003c1f0004027f89 */ /* 0x00469800000e0000 */
[----:B---3--:R-:W-:Y:S05]  /*f560*/  @P0 BRA `(.L_x_4229) ;  /* 0x0000005400b80947 */ /* 0x008fea0003800000 */
        /* <DEDUP_REMOVED lines=14> */
[----:B------:R-:W-:-:S02]  /*f650*/  VIADD R16, R0, 0x48 ;  /* 0x0000004800107836 */ /* 0x000fc40000000000 */
[C---:B------:R-:W-:Y:S01]  /*f660*/  @!P0 LEA.HI R4, R0.reuse, R0, RZ, 0x1 ;  /* 0x0000000000048211 */ /* 0x040fe200078f08ff */
[C---:B------:R-:W-:Y:S01]  /*f670*/  VIADD R18, R0.reuse, 0x50 ;  /* 0x0000005000127836 */ /* 0x040fe20000000000 */
[----:B------:R-:W-:Y:S01]  /*f680*/  @!P1 LEA.HI R6, R5, R5, RZ, 0x1 ;  /* 0x0000000505069211 */ /* 0x000fe200078f08ff */
[C---:B------:R-:W-:Y:S01]  /*f690*/  VIADD R19, R0.reuse, 0x58 ;  /* 0x0000005800137836 */ /* 0x040fe20000000000 */
[----:B------:R-:W-:Y:S01]  /*f6a0*/  @!P2 LEA.HI R8, R7, R7, RZ, 0x1 ;  /* 0x000000070708a211 */ /* 0x000fe200078f08ff */
[----:B------:R-:W-:Y:S01]  /*f6b0*/  VIADD R20, R0, 0x80 ;  /* 0x0000008000147836 */ /* 0x000fe20000000000 */
[----:B------:R-:W-:Y:S02]  /*f6c0*/  @!P0 LOP3.LUT R5, R4, 0xfffffffe, RZ, 0xc0, !PT ;  /* 0xfffffffe04058812 */ /* 0x000fe400078ec0ff */
[----:B------:R-:W-:Y:S02]  /*f6d0*/  @!P1 LOP3.LUT R7, R6, 0xfffffffe, RZ, 0xc0, !PT ;  /* 0xfffffffe06079812 */ /* 0x000fe400078ec0ff */
[----:B------:R-:W-:Y:S01]  /*f6e0*/  @!P2 LOP3.LUT R9, R8, 0xfffffffe, RZ, 0xc0, !PT ;  /* 0xfffffffe0809a812 */ /* 0x000fe200078ec0ff */
[----:B--2-4-:R-:W-:Y:S01]  /*f6f0*/  @!P0 IMAD.WIDE R4, R5, 0x4, R2 ;  /* 0x0000000405048825 */ /* 0x014fe200078e0202 */
        /* <DEDUP_REMOVED lines=13> */
[----:B-1----:R-:W-:Y:S02]  /*f7d0*/  @!P5 LOP3.LUT R5, R10, 0xfffffffe, RZ, 0xc0, !PT ;  /* 0xfffffffe0a05d812 */ /* 0x002fe400078ec0ff */
[----:B------:R-:W-:Y:S02]  /*f7e0*/  @!P0 LEA.HI R12, R12, R12, RZ, 0x1 ;  /* 0x0000000c0c0c8211 */ /* 0x000fe400078f08ff */
[----:B--2---:R-:W-:Y:S01]  /*f7f0*/  @!P6 LOP3.LUT R7, R11, 0xfffffffe, RZ, 0xc0, !PT ;  /* 0xfffffffe0b07e812 */ /* 0x004fe200078ec0ff */
[----:B------:R-:W-:Y:S01]  /*f800*/  @!P5 IMAD.WIDE R4, R5, 0x4, R2 ;  /* 0x000000040504d825 */ /* 0x000fe200078e0202 */
[----:B------:R-:W-:-:S02]  /*f810*/  @!P1 LEA.HI R13, R13, R13, RZ, 0x1 ;  /* 0x0000000d0d0d9211 */ /* 0x000fc400078f08ff */
[----:B------:R-:W-:Y:S01]  /*f820*/  @!P2 LEA.HI R14, R14, R14, RZ, 0x1 ;  /* 0x0000000e0e0ea211 */ /* 0x000fe200078f08ff */
[----:B------:R-:W-:Y:S01]  /*f830*/  @!P6 IMAD.WIDE R6, R7, 0x4, R2 ;  /* 0x000000040706e825 */ /* 0x000fe200078e0202 */
[----:B------:R-:W-:Y:S01]  /*f840*/  @!P4 LEA.HI R16, R16, R16, RZ, 0x1 ;  /* 0x000000101010c211 */ /* 0x000fe200078f08ff */
[----:B------:R1:W-:Y:S01]  /*f850*/  @!P5 ST.E.64 desc[UR36][R4.64], R38 ;  /* 0x000000260400d985 */ /* 0x0003e2000c101b24 */
[----:B---3--:R-:W-:Y:S02]  /*f860*/  @!P0 LOP3.LUT R9, R12, 0xfffffffe, RZ, 0xc0, !PT ;  /* 0xfffffffe0c098812 */ /* 0x008fe400078ec0ff */
[----:B------:R-:W-:Y:S01]  /*f870*/  @!P1 LOP3.LUT R13, R13, 0xfffffffe, RZ, 0xc0, !PT ;  /* 0xfffffffe0d0d9812 */ /* 0x000fe200078ec0ff */
[----:B------:R2:W-:Y:S01]  /*f880*/  @!P6 ST.E.64 desc[UR36][R6.64], R42 ;  /* 0x0000002a0600e985 */ /* 0x0005e2000c101b24 */
[----:B------:R-:W-:Y:S02]  /*f890*/  @!P2 LOP3.LUT R11, R14, 0xfffffffe, RZ, 0xc0, !PT ;  /* 0xfffffffe0e0ba812 */ /* 0x000fe400078ec0ff */
[----:B------:R-:W-:-:S02]  /*f8a0*/  @!P3 LOP3.LUT R15, R15, 0xfffffffe, RZ, 0xc0, !PT ;  /* 0xfffffffe0f0fb812 */ /* 0x000fc400078ec0ff */
[----:B------:R-:W-:Y:S01]  /*f8b0*/  @!P4 LOP3.LUT R17, R16, 0xfffffffe, RZ, 0xc0, !PT ;  /* 0xfffffffe1011c812 */ /* 0x000fe200078ec0ff */
[----:B------:R-:W-:Y:S01]  /*f8c0*/  VIADD R16, R0, 0x70 ;  /* 0x0000007000107836 */ /* 0x000fe20000000000 */
[----:B------:R-:W-:Y:S02]  /*f8d0*/  ISETP.GE.AND P5, PT, R18, UR4, PT ;  /* 0x0000000412007c0c */ /* 0x000fe4000bfa6270 */
[----:B------:R-:W-:Y:S01]  /*f8e0*/  ISETP.GE.AND P6, PT, R19, UR4, PT ;  /* 0x0000000413007c0c */ /* 0x000fe2000bfc6270 */
[----:B-1----:R-:W-:Y:S01]  /*f8f0*/  @!P0 IMAD.WIDE R4, R9, 0x4, R2 ;  /* 0x0000000409048825 */ /* 0x002fe200078e0202 */
[----:B------:R-:W-:-:S03]  /*f900*/  IADD3 R14, R0, 0x60, RZ ;  /* 0x00000060000e7810 */ /* 0x000fc60007ffe0ff */
[--C-:B--2---:R-:W-:Y:S01]  /*f910*/  @!P1 IMAD.WIDE R6, R13, 0x4, R2.reuse ;  /* 0x000000040d069825 */ /* 0x104fe200078e0202 */
        /* <DEDUP_REMOVED lines=17> */
[----:B-1----:R-:W-:Y:S01]  /*fa30*/  @!P5 LOP3.LUT R5, R18, 0xfffffffe, RZ, 0xc0, !PT ;  /* 0xfffffffe1205d812 */ /* 0x002fe200078ec0ff */
[C---:B------:R-:W-:Y:S01]  /*fa40*/  VIADD R18, R0.reuse, 0x88 ;  /* 0x0000008800127836 */ /* 0x040fe20000000000 */
[----:B--2---:R-:W-:Y:S01]  /*fa50*/  @!P6 LOP3.LUT R7, R19, 0xfffffffe, RZ, 0xc0, !PT ;  /* 0xfffffffe1307e812 */ /* 0x004fe200078ec0ff */
        /* <DEDUP_REMOVED lines=9> */
[----:B---3--:R-:W-:Y:S01]  /*faf0*/  @!P4 LOP3.LUT R9, R14, 0xfffffffe, RZ, 0xc0, !PT ;  /* 0xfffffffe0e09c812 */ /* 0x008fe200078ec0ff */
[----:B------:R2:W-:Y:S01]  /*fb00*/  @!P6 ST.E.64 desc[UR36][R6.64], R70 ;  /* 0x000000460600e985 */ /* 0x0005e2000c101b24 */
[----:B------:R-:W-:Y:S01]  /*fb10*/  @!P3 LOP3.LUT R15, R15, 0xfffffffe, RZ, 0xc0, !PT ;  /* 0xfffffffe0f0fb812 */ /* 0x000fe200078ec0ff */
[----:B------:R-:W-:Y:S01]  /*fb20*/  VIADD R14, R0, 0x98 ;  /* 0x00000098000e7836 */ /* 0x000fe20000000000 */
[----:B----4-:R-:W-:Y:S02]  /*fb30*/  @!P2 LOP3.LUT R11, R16, 0xfffffffe, RZ, 0xc0, !PT ;  /* 0xfffffffe100ba812 */ /* 0x010fe400078ec0ff */
[----:B------:R-:W-:Y:S02]  /*fb40*/  @!P1 LOP3.LUT R17, R17, 0xfffffffe, RZ, 0xc0, !PT ;  /* 0xfffffffe11119812 */ /* 0x000fe400078ec0ff */
[----:B-----5:R-:W-:Y:S01]  /*fb50*/  @!P0 LOP3.LUT R13, R20, 0xfffffffe, RZ, 0xc0, !PT ;  /* 0xfffffffe140d8812 */ /* 0x020fe200078ec0ff */
[----:B------:R-:W-:Y:S01]  /*fb60*/  VIADD R20, R0, 0xb8 ;  /* 0x000000b800147836 */ /* 0x000fe20000000000 */
[----:B------:R-:W-:Y:S01]  /*fb70*/  ISETP.GE.AND P6, PT, R18, UR4, PT ;  /* 0x0000000412007c0c */ /* 0x000fe2000bfc6270 */
[----:B-1----:R-:W-:Y:S01]  /*fb80*/  @!P4 IMAD.WIDE R4, R9, 0x4, R2 ;  /* 0x000000040904c825 */ /* 0x002fe200078e0202 */
[----:B------:R-:W-:-:S02]  /*fb90*/  ISETP.GE.AND P5, PT, R19, UR4, PT ;  /* 0x0000000413007c0c */ /* 0x000fc4000bfa6270 */
[----:B------:R-:W-:Y:S01]  /*fba0*/  IADD3 R16, R0, 0xa8, RZ ;  /* 0x000000a800107810 */ /* 0x000fe20007ffe0ff */
[--C-:B--2---:R-:W-:Y:S01]  /*fbb0*/  @!P3 IMAD.WIDE R6, R15, 0x4, R2.reuse ;  /* 0x000000040f06b825 */ /* 0x104fe200078e0202 */
        /* <DEDUP_REMOVED lines=33> */
[----:B----4-:R-:W-:Y:S01]  /*fdd0*/  @!P3 LOP3.LUT R11, R16, 0xfffffffe, RZ, 0xc0, !PT ;  /* 0xfffffffe100bb812 */ /* 0x010fe200078ec0ff */
[----:B------:R-:W-:Y:S01]  /*fde0*/  VIADD R16, R0, 0xe0 ;  /* 0x000000e000107836 */ /* 0x000fe20000000000 */
[----:B------:R-:W-:Y:S02]  /*fdf0*/  @!P2 LOP3.LUT R17, R17, 0xfffffffe, RZ, 0xc0, !PT ;  /* 0xfffffffe1111a812 */ /* 0x000fe400078ec0ff */
[----:B-----5:R-:W-:Y:S02]  /*fe00*/  @!P1 LOP3.LUT R13, R20, 0xfffffffe, RZ, 0xc0, !PT ;  /* 0xfffffffe140d9812 */ /* 0x020fe400078ec0ff */
[----:B------:R-:W-:Y:S01]  /*fe10*/  ISETP.GE.AND P5, PT, R18, UR4, PT ;  /* 0x0000000412007c0c */ /* 0x000fe2000bfa6270 */
[----:B-1----:R-:W-:Y:S01]  /*fe20*/  @!P0 IMAD.WIDE R4, R9, 0x4, R2 ;  /* 0x0000000409048825 */ /* 0x002fe200078e0202 */
[----:B------:R-:W-:-:S02]  /*fe30*/  ISETP.GE.AND P6, PT, R19, UR4, PT ;  /* 0x0000000413007c0c */ /* 0x000fc4000bfc6270 */
[----:B------:R-:W-:Y:S01]  /*fe40*/  IADD3 R20, R0, 0xf0, RZ ;  /* 0x000000f000147810 */ /* 0x000fe20007ffe0ff */
        /* <DEDUP_REMOVED lines=14> */
[C---:B------:R-:W-:Y:S01]  /*ff30*/  VIADD R17, R0.reuse, 0xe8 ;  /* 0x000000e800117836 */ /* 0x040fe20000000000 */
[----:B------:R-:W-:Y:S01]  /*ff40*/  @!P6 LEA.HI R19, R19, R19, RZ, 0x1 ;  /* 0x000000131313e211 */ /* 0x000fe200078f08ff */
[----:B------:R-:W-:Y:S01]  /*ff50*/  VIADD R0, R0, 0xf8 ;  /* 0x000000f800007836 */ /* 0x000fe20000000000 */
[----:B------:R-:W-:Y:S02]  /*ff60*/  ISETP.GE.AND P1, PT, R15, UR4, PT ;  /* 0x000000040f007c0c */ /* 0x000fe4000bf26270 */
[----:B------:R-:W-:-:S02]  /*ff70*/  ISETP.GE.AND P3, PT, R17, UR4, PT ;  /* 0x0000000411007c0c */ /* 0x000fc4000bf66270 */
[----:B-1----:R-:W-:Y:S02]  /*ff80*/  @!P5 LOP3.LUT R5, R18, 0xfffffffe, RZ, 0xc0, !PT ;  /* 0xfffffffe1205d812 */ /* 0x002fe400078ec0ff */
[----:B--2---:R-:W-:Y:S02]  /*ff90*/  @!P6 LOP3.LUT R7, R19, 0xfffffffe, RZ, 0xc0, !PT ;  /* 0xfffffffe1307e812 */ /* 0x004fe400078ec0ff */
        /* <DEDUP_REMOVED lines=10> */
[----:B------:R-:W-:Y:S02]  /*10040*/  @!P1 LOP3.LUT R15, R15, 0xfffffffe, RZ, 0xc0, !PT ;  /* 0xfffffffe0f0f9812 */ /* 0x000fe400078ec0ff */
[----:B----4-:R-:W-:Y:S02]  /*10050*/  @!P2 LOP3.LUT R11, R16, 0xfffffffe, RZ, 0xc0, !PT ;  /* 0xfffffffe100ba812 */ /* 0x010fe400078ec0ff */
[----:B------:R-:W-:Y:S02]  /*10060*/  @!P3 LOP3.LUT R17, R17, 0xfffffffe, RZ, 0xc0, !PT ;  /* 0xfffffffe1111b812 */ /* 0x000fe400078ec0ff */
[----:B-----5:R-:W-:Y:S01]  /*10070*/  @!P4 LOP3.LUT R13, R20, 0xfffffffe, RZ, 0xc0, !PT ;  /* 0xfffffffe140dc812 */ /* 0x020fe200078ec0ff */
[----:B-1----:R-:W-:-:S04]  /*10080*/  @!P0 IMAD.WIDE R4, R9, 0x4, R2 ;  /* 0x0000000409048825 */ /* 0x002fc800078e0202 */
[--C-:B--2---:R-:W-:Y:S01]  /*10090*/  @!P1 IMAD.WIDE R6, R15, 0x4, R2.reuse ;  /* 0x000000040f069825 */ /* 0x104fe200078e0202 */
        /* <DEDUP_REMOVED lines=15> */
.L_x_4275:
        /* <DEDUP_REMOVED lines=8> */
[----:B--2---:R-:W-:Y:S02]  /*10210*/  IMAD R3, R6, UR4, RZ ;  /* 0x0000000406037c24 */ /* 0x004fe4000f8e02ff */
[----:B------:R-:W-:-:S05]  /*10220*/  VIADD R0, R0, 0xffffff80 ;  /* 0xffffff8000007836 */ /* 0x000fca0000000000 */
[----:B------:R-:W-:-:S13]  /*10230*/  ISETP.GE.AND P0, PT, R0, R3, PT ;  /* 0x000000030000720c */ /* 0x000fda0003f06270 */
[----:B------:R-:W-:Y:S05]  /*10240*/  @P0 BRA `(.L_x_4229) ;  /* 0x0000004800800947 */ /* 0x000fea0003800000 */
[----:B------:R-:W2:Y:S01]  /*10250*/  LDL R4, [R1] ;  /* 0x0000000001047983 */ /* 0x000ea20000100800 */
[----:B------:R-:W-:Y:S01]  /*10260*/  ISETP.NE.AND P0, PT, R6, 0x1, PT ;  /* 0x000000010600780c */ /* 0x000fe20003f05270 */
[----:B------:R-:W1:Y:S01]  /*10270*/  S2UR UR7, SR_CTAID.Z ;  /* 0x00000000000779c3 */ /* 0x000e620000002700 */
[----:B------:R-:W-:Y:S01]  /*10280*/  ULDC.64 UR8, c[0x0][0xcd0] ;  /* 0x0003340000087ab9 */ /* 0x000fe20000000a00 */
[----:B------:R-:W-:-:S06]  /*10290*/  IMAD.MOV.U32 R5, RZ, RZ, R0 ;  /* 0x000000ffff057224 */ /* 0x000fcc00078e0000 */
[----:B------:R-:W3:Y:S08]  /*102a0*/  LDC.64 R10, c[0x0][0xcd8] ;  /* 0x00033600ff0a7b82 */ /* 0x000ef00000000a00 */
[----:B------:R-:W4:Y:S08]  /*102b0*/  @P0 LDC R7, c[0x0][0xcec] ;  /* 0x00033b00ff070b82 */ /* 0x000f300000000800 */
[----:B------:R-:W5:Y:S08]  /*102c0*/  @P0 LDC R9, c[0x0][0xcf0] ;  /* 0x00033c00ff090b82 */ /* 0x000f700000000800 */
[----:B------:R-:W0:Y:S08]  /*102d0*/  S2UR UR10, SR_CTAID.Y ;  /* 0x00000000000a79c3 */ /* 0x000e300000002600 */
[----:B------:R-:W0:Y:S01]  /*102e0*/  LDC R8, c[0x0][0xd50] ;  /* 0x00035400ff087b82 */ /* 0x000e220000000800 */
[----:B--2---:R-:W-:Y:S01]  /*102f0*/  R2UR UR11, R4 ;  /* 0x00000000040b72ca */ /* 0x004fe200000e0000 */
[----:B----4-:R-:W-:-:S05]  /*10300*/  @P0 IMAD.HI.U32 R4, R0, R7, RZ ;  /* 0x0000000700040227 */ /* 0x010fca00078e00ff */
[----:B-----5:R-:W-:-:S07]  /*10310*/  @P0 SHF.R.U32.HI R5, RZ, R9, R4 ;  /* 0x00000009ff050219 */ /* 0x020fce0000011604 */
[----:B------:R-:W-:Y:S02]  /*10320*/  USHF.R.S32.HI UR6, URZ, 0x1f, UR11 ;  /* 0x0000001f3f067899 */ /* 0x000fe4000801140b */
[----:B------:R-:W-:Y:S01]  /*10330*/  IADD3 R7, RZ, -UR11, RZ ;  /* 0x8000000bff077c10 */ /* 0x000fe2000fffe0ff */
[----:B------:R-:W-:Y:S02]  /*10340*/  UIMAD.WIDE.U32 UR4, UR11, UR8, URZ ;  /* 0x000000080b0472a5 */ /* 0x000fe4000f8e003f */
[----:B------:R-:W-:Y:S02]  /*10350*/  UIMAD UR6, UR6, UR8, URZ ;  /* 0x00000008060672a4 */ /* 0x000fe4000f8e023f */
[----:B-1----:R-:W-:Y:S01]  /*10360*/  USHF.R.S32.HI UR8, URZ, 0x1f, UR7 ;  /* 0x0000001f3f087899 */ /* 0x002fe20008011407 */
[----:B0-----:R-:W-:Y:S01]  /*10370*/  IMAD R9, R8, R7, UR10 ;  /* 0x0000000a08097e24 */ /* 0x001fe2000f8e0207 */
[----:B------:R-:W-:Y:S01]  /*10380*/  UIMAD UR6, UR11, UR9, UR6 ;  /* 0x000000090b0672a4 */ /* 0x000fe2000f8e0206 */
[----:B------:R-:W-:-:S02]  /*10390*/  IMAD.U32 R3, RZ, RZ, UR5 ;  /* 0x00000005ff037e24 */ /* 0x000fc4000f8e00ff */
[----:B------:R-:W-:Y:S01]  /*103a0*/  IMAD.U32 R2, RZ, RZ, UR4 ;  /* 0x00000004ff027e24 */ /* 0x000fe2000f8e00ff */
[----:B------:R-:W-:Y:S01]  /*103b0*/  UIADD3 UR6, UR5, UR6, URZ ;  /* 0x0000000605067290 */ /* 0x000fe2000fffe03f */
[----:B---3--:R-:W-:Y:S01]  /*103c0*/  IMAD R12, R10, UR8, RZ ;  /* 0x000000080a0c7c24 */ /* 0x008fe2000f8e02ff */
[----:B------:R-:W-:Y:S01]  /*103d0*/  SHF.R.S32.HI R4, RZ, 0x1f, R9 ;  /* 0x0000001fff047819 */ /* 0x000fe20000011409 */
[----:B------:R-:W-:Y:S01]  /*103e0*/  IMAD.MOV R7, RZ, RZ, -R5 ;  /* 0x000000ffff077224 */ /* 0x000fe200078e0a05 */
[----:B------:R-:W-:Y:S01]  /*103f0*/  ULDC.64 UR4, c[0x0][0xce0] ;  /* 0x0003380000047ab9 */ /* 0x000fe20000000a00 */
[----:B------:R-:W-:Y:S02]  /*10400*/  IMAD R11, R11, UR7, R12 ;  /* 0x000000070b0b7c24 */ /* 0x000fe4000f8e020c */
[----:B------:R-:W-:Y:S02]  /*10410*/  IMAD.U32 R3, RZ, RZ, UR6 ;  /* 0x00000006ff037e24 */ /* 0x000fe4000f8e00ff */
[----:B------:R-:W-:-:S02]  /*10420*/  IMAD R4, R4, UR4, RZ ;  /* 0x0000000404047c24 */ /* 0x000fc4000f8e02ff */
[----:B------:R-:W-:-:S04]  /*10430*/  IMAD.WIDE.U32 R2, R10, UR7, R2 ;  /* 0x000000070a027c25 */ /* 0x000fc8000f8e0002 */
[----:B------:R-:W-:Y:S02]  /*10440*/  IMAD.IADD R3, R11, 0x1, R3 ;  /* 0x000000010b037824 */ /* 0x000fe400078e0203 */
[----:B------:R-:W-:Y:S02]  /*10450*/  IMAD R7, R6, R7, R0 ;  /* 0x0000000706077224 */ /* 0x000fe400078e0200 */
[----:B------:R-:W-:-:S03]  /*10460*/  IMAD.WIDE.U32 R2, R9, UR4, R2 ;  /* 0x0000000409027c25 */ /* 0x000fc6000f8e0002 */
[----:B------:R-:W-:Y:S01]  /*10470*/  SHF.R.S32.HI R0, RZ, 0x1f, R7 ;  /* 0x0000001fff007819 */ /* 0x000fe20000011407 */
[----:B------:R-:W-:Y:S01]  /*10480*/  IMAD R4, R9, UR5, R4 ;  /* 0x0000000509047c24 */ /* 0x000fe2000f8e0204 */
[----:B------:R-:W-:Y:S01]  /*10490*/  SHF.R.S32.HI R9, RZ, 0x1f, R5 ;  /* 0x0000001fff097819 */ /* 0x000fe20000011405 */
[----:B------:R-:W-:Y:S01]  /*104a0*/  ULDC.64 UR4, c[0x0][0xcc8] ;  /* 0x0003320000047ab9 */ /* 0x000fe20000000a00 */
[----:B------:R-:W-:Y:S01]  /*104b0*/  IADD3 R2, P0, R5, R2, RZ ;  /* 0x0000000205027210 */ /* 0x000fe20007f1e0ff */
[----:B------:R-:W-:-:S03]  /*104c0*/  IMAD R0, R0, UR4, RZ ;  /* 0x0000000400007c24 */ /* 0x000fc6000f8e02ff */
[----:B------:R-:W-:Y:S01]  /*104d0*/  IADD3.X R3, R9, R3, R4, P0, !PT ;  /* 0x0000000309037210 */ /* 0x000fe200007fe404 */
        /* <DEDUP_REMOVED lines=9> */
.L_x_4227:
        /* <DEDUP_REMOVED lines=18> */
.L_x_4279:
[----:B------:R-:W-:Y:S01]  /*10690*/  ULDC UR43, c[0x0][0xd50] ;  /* 0x00035400002b7ab9 */ /* 0x000fe20000000800 */
[----:B------:R-:W-:Y:S01]  /*106a0*/  UMOV UR39, UR6 ;  /* 0x0000000600277c82 */ /* 0x000fe20008000000 */
[----:B------:R-:W-:-:S11]  /*106b0*/  UISETP.NE.AND UP0, UPT, UR43, 0x1, UPT ;  /* 0x000000012b00788c */ /* 0x000fd6000bf05270 */
[----:B------:R-:W-:Y:S01]  /*106c0*/  @UP0 ULDC UR4, c[0x0][0xd54] ;  /* 0x0003550000040ab9 */ /* 0x000fe20000000800 */
[----:B------:R-:W-:Y:S01]  /*106d0*/  @UP0 ULDC UR7, c[0x0][0xd58] ;  /* 0x0003560000070ab9 */ /* 0x000fe20000000800 */
[----:B------:R-:W-:-:S04]  /*106e0*/  UIMAD.WIDE.U32 UR4, UR6, UR4, URZ ;  /* 0x00000004060472a5 */ /* 0x000fc8000f8e003f */
[----:B------:R-:W-:-:S12]  /*106f0*/  @UP0 USHF.R.U32.HI UR39, URZ, UR7, UR5 ;  /* 0x000000073f270299 */ /* 0x000fd80008011605 */
.L_x_4280:
        /* <DEDUP_REMOVED lines=8> */
[----:B------:R-:W0:Y:S01]  /*10780*/  S2UR UR46, SR_CTAID.X ;  /* 0x00000000002e79c3 */ /* 0x000e220000002500 */
[----:B------:R-:W-:Y:S01]  /*10790*/  UISETP.NE.U32.AND UP0, UPT, UR4, URZ, UPT ;  /* 0x0000003f0400728c */ /* 0x000fe2000bf05070 */
[----:B------:R-:W-:Y:S01]  /*107a0*/  IMAD.MOV.U32 R30, RZ, RZ, RZ ;  /* 0x000000ffff1e7224 */ /* 0x000fe200078e00ff */
[----:B------:R-:W-:Y:S01]  /*107b0*/  ULDC UR6, c[0x0][0x448] ;  /* 0x0001120000067ab9 */ /* 0x000fe20000000800 */
[----:B------:R-:W-:Y:S01]  /*107c0*/  ULDC UR7, c[0x0][0x2f0] ;  /* 0x0000bc0000077ab9 */ /* 0x000fe20000000800 */
[----:B------:R-:W-:Y:S02]  /*107d0*/  UISETP.NE.AND.EX UP0, UPT, UR5, URZ, UPT, UP0 ;  /* 0x0000003f0500728c */ /* 0x000fe4000bf05300 */
[----:B------:R-:W-:-:S04]  /*107e0*/  UISETP.NE.AND UP1, UPT, UR6, 0x1, UPT ;  /* 0x000000010600788c */ /* 0x000fc8000bf25270 */
[----:B------:R-:W-:-:S05]  /*107f0*/  PLOP3.LUT P0, PT, PT, PT, UP0, 0x80, 0x0 ;  /* 0x000000000000781c */ /* 0x000fca0003f0f008 */
[----:B------:R-:W-:Y:S02]  /*10800*/  @UP0 ULDC.64 UR4, c[0x0][0xb20] ;  /* 0x0002c80000040ab9 */ /* 0x000fe40000000a00 */
[----:B------:R-:W-:Y:S01]  /*10810*/  @UP0 UIMAD.WIDE UR4, UR45, 0x4, UR4 ;  /* 0x000000042d0408a5 */ /* 0x000fe2000f8e0204 */
[----:B------:R-:W-:-:S05]  /*10820*/  @UP1 ULDC UR8, c[0x0][0x450] ;  /* 0x0001140000081ab9 */ /* 0x000fca0000000800 */
[----:B------:R-:W-:Y:S01]  /*10830*/  MOV R2, UR4 ;  /* 0x0000000400027c02 */ /* 0x000fe20008000f00 */
[----:B------:R-:W-:Y:S01]  /*10840*/  IMAD.U32 R3, RZ, RZ, UR5 ;  /* 0x00000005ff037e24 */ /* 0x000fe2000f8e00ff */
[----:B------:R-:W-:Y:S02]  /*10850*/  ULDC.64 UR4, c[0x0][0x418] ;  /* 0x0001060000047ab9 */ /* 0x000fe40000000a00 */
[----:B------:R-:W-:Y:S02]  /*10860*/  UISETP.NE.U32.AND UP0, UPT, UR4, URZ, UPT ;  /* 0x0000003f0400728c */ /* 0x000fe4000bf05070 */
[----:B0-----:R-:W-:Y:S01]  /*10870*/  ULEA UR6, UR46, 0x3f, 0x6 ;  /* 0x0000003f2e067891 */ /* 0x001fe2000f8e303f */
[----:B------:R0:W5:Y:S01]  /*10880*/  @P0 LDG.E R30, desc[UR36][R2.64] ;  /* 0x00000024021e0981 */ /* 0x000162000c1e1900 */
[----:B------:R-:W-:Y:S01]  /*10890*/  UISETP.NE.AND.EX UP0, UPT, UR5, URZ, UPT, UP0 ;  /* 0x0000003f0500728c */ /* 0x000fe2000bf05300 */
[----:B------:R-:W-:Y:S01]  /*108a0*/  ULDC UR4, c[0x0][0x424] ;  /* 0x0001090000047ab9 */ /* 0x000fe20000000800 */
[----:B------:R-:W-:-:S02]  /*108b0*/  UP2UR UR47, UPR, URZ, 0x2 ;  /* 0x000000023f2f7883 */ /* 0x000fc40008000000 */
[----:B------:R-:W-:Y:S02]  /*108c0*/  USEL UR40, UR4, 0x1, UP0 ;  /* 0x0000000104287887 */ /* 0x000fe40008000000 */
[----:B------:R-:W-:Y:S01]  /*108d0*/  USHF.R.U32.HI UR9, URZ, 0x10, UR43 ;  /* 0x000000103f097899 */ /* 0x000fe2000801162b */
[----:B------:R-:W-:Y:S01]  /*108e0*/  @UP1 ULDC UR4, c[0x0][0x44c] ;  /* 0x0001130000041ab9 */ /* 0x000fe20000000800 */
[----:B------:R-:W-:Y:S02]  /*108f0*/  UIMAD UR40, UR40, UR7, URZ ;  /* 0x00000007282872a4 */ /* 0x000fe4000f8e023f */
[----:B------:R-:W-:Y:S01]  /*10900*/  UIMAD.WIDE.U32 UR4, UR6, UR4, URZ ;  /* 0x00000004060472a5 */ /* 0x000fe2000f8e003f */
[----:B------:R-:W-:Y:S01]  /*10910*/  ULDC UR7, c[0x0][0x288] ;  /* 0x0000a20000077ab9 */ /* 0x000fe20000000800 */
[----:B------:R-:W-:Y:S02]  /*10920*/  UIADD3 UR4, UR40, 0x3f, URZ ;  /* 0x0000003f28047890 */ /* 0x000fe4000fffe03f */
[----:B------:R-:W-:-:S02]  /*10930*/  UIADD3 UR7, UR40, 0x40, -UR7 ;  /* 0x0000004028077890 */ /* 0x000fc4000fffe807 */
[----:B------:R-:W-:Y:S02]  /*10940*/  @UP1 USHF.R.U32.HI UR6, URZ, UR8, UR5 ;  /* 0x000000083f061299 */ /* 0x000fe40008011605 */
[----:B------:R-:W-:Y:S02]  /*10950*/  USHF.R.S32.HI UR5, URZ, 0x1f, UR4 ;  /* 0x0000001f3f057899 */ /* 0x000fe40008011404 */
[----:B------:R-:W-:Y:S02]  /*10960*/  UIADD3 UR7, UR7, UR6, URZ ;  /* 0x0000000607077290 */ /* 0x000fe4000fffe03f */
[----:B------:R-:W-:Y:S02]  /*10970*/  ULEA.HI UR5, UR5, UR4, URZ, 0x6 ;  /* 0x0000000405057291 */ /* 0x000fe4000f8f303f */
[----:B------:R-:W-:Y:S02]  /*10980*/  USHF.R.S32.HI UR6, URZ, 0x1f, UR7 ;  /* 0x0000001f3f067899 */ /* 0x000fe40008011407 */
[----:B------:R-:W-:-:S02]  /*10990*/  USHF.R.S32.HI UR41, URZ, 0x6, UR5 ;  /* 0x000000063f297899 */ /* 0x000fc40008011405 */
[----:B------:R-:W-:Y:S02]  /*109a0*/  ULEA.HI UR6, UR6, UR7, URZ, 0x6 ;  /* 0x0000000706067291 */ /* 0x000fe4000f8f303f */
[----:B------:R-:W-:Y:S02]  /*109b0*/  ULOP3.LUT UR43, UR43, 0xffff, URZ, 0xc0, !UPT ;  /* 0x0000ffff2b2b7892 */ /* 0x000fe4000f8ec03f */
[----:B------:R-:W-:Y:S01]  /*109c0*/  USHF.R.S32.HI UR42, URZ, 0x6, UR6 ;  /* 0x000000063f2a7899 */ /* 0x000fe20008011406 */
[----:B------:R-:W-:-:S03]  /*109d0*/  UMOV UR38, URZ ;  /* 0x0000003f00267c82 */ /* 0x000fc60008000000 */
[----:B------:R-:W-:-:S04]  /*109e0*/  UISETP.LT.AND UP0, UPT, UR41, UR42, UPT ;  /* 0x0000002a2900728c */ /* 0x000fc8000bf01270 */
[----:B------:R-:W-:Y:S02]  /*109f0*/  USEL UR11, UR41, UR42, UP0 ;  /* 0x0000002a290b7287 */ /* 0x000fe40008000000 */
[----:B------:R-:W-:Y:S02]  /*10a00*/  UISETP.NE.AND UP0, UPT, UR9, URZ, UPT ;  /* 0x0000003f0900728c */ /* 0x000fe4000bf05270 */
[----:B------:R-:W-:-:S06]  /*10a10*/  UISETP.GE.AND UP1, UPT, UR11, 0x1, UPT ;  /* 0x000000010b00788c */ /* 0x000fcc000bf26270 */
[----:B------:R-:W-:-:S03]  /*10a20*/  PLOP3.LUT P0, PT, PT, PT, UP1, 0x80, 0x0 ;  /* 0x000000000000781c */ /* 0x000fc60003f0f018 */
[----:B------:R-:W-:-:S10]  /*10a30*/  @!UP0 ULDC UR9, c[0x0][0xae8] ;  /* 0x0002ba0000098ab9 */ /* 0x000fd40000000800 */
        /* <DEDUP_REMOVED lines=31> */
.L_x_4282:
        /* <DEDUP_REMOVED lines=20> */
[----:B------:R-:W-:Y:S01]  /*10d70*/  ULDC.64 UR4, c[0x4][0x8] ;  /* 0x0100020000047ab9 */ /* 0x000fe20000000a00 */
        /* <DEDUP_REMOVED lines=9> */
[----:B0----5:R-:W-:Y:S05]  /*10e10*/  CALL.ABS.NOINC R2 ;  /* 0x0000000002007343 */ /* 0x021fea0003c00000 */
.L_x_4283:
        /* <DEDUP_REMOVED lines=20> */
.L_x_4285:
[----:B------:R0:W1:Y:S01]  /*10f60*/  LDC.64 R2, c[0x4][R16] ;  /* 0x0100000010027b82 */ /* 0x0000620000000a00 */
[----:B------:R-:W-:Y:S01]  /*10f70*/  ULDC.64 UR4, c[0x4][0x90] ;  /* 0x0100240000047ab9 */ /* 0x000fe20000000a00 */
[----:B------:R-:W-:Y:S01]  /*10f80*/  ULDC.64 UR6, c[0x4][0x98] ;  /* 0x0100260000067ab9 */ /* 0x000fe20000000a00 */
[----:B------:R-:W-:Y:S01]  /*10f90*/  IMAD.U32 R4, RZ, RZ, UR4 ;  /* 0x00000004ff047e24 */ /* 0x000fe2000f8e00ff */
        /* <DEDUP_REMOVED lines=11> */
.L_x_4284:
        /* <DEDUP_REMOVED lines=8> */
[----:B------:R-:W-:Y:S01]  /*110d0*/  MOV R2, UR4 ;  /* 0x0000000400027c02 */ /* 0x000fe20008000f00 */
[----:B------:R-:W-:Y:S01]  /*110e0*/  IMAD.U32 R3, RZ, RZ, UR5 ;  /* 0x00000005ff037e24 */ /* 0x000fe2000f8e00ff */
[C---:B------:R-:W-:Y:S01]  /*110f0*/  LOP3.LUT R6, R24.reuse, 0x7f, RZ, 0xc0, !PT ;  /* 0x0000007f18067812 */ /* 0x040fe200078ec0ff */
[----:B------:R-:W-:Y:S01]  /*11100*/  IMAD.SHL.U32 R0, R24, 0x10, RZ ;  /* 0x0000001018007824 */ /* 0x000fe200078e00ff */
[----:B------:R-:W-:Y:S01]  /*11110*/  LEA R18, R29, 0xffffffc0, 0x6 ;  /* 0xffffffc01d127811 */ /* 0x000fe200078e30ff */
[----:B------:R-:W-:Y:S01]  /*11120*/  ULDC UR4, c[0x0][0x320] ;  /* 0x0000c80000047ab9 */ /* 0x000fe20000000800 */
[----:B------:R1:W2:Y:S01]  /*11130*/  @P0 LDG.E R25, desc[UR36][R2.64] ;  /* 0x0000002402190981 */ /* 0x0002a2000c1e1900 */
[----:B------:R-:W-:Y:S02]  /*11140*/  SHF.R.U32.HI R5, RZ, 0x3, R6 ;  /* 0x00000003ff057819 */ /* 0x000fe40000011606 */
[----:B------:R-:W-:Y:S02]  /*11150*/  LOP3.LUT R4, R0, 0x70, RZ, 0xc0, !PT ;  /* 0x0000007000047812 */ /* 0x000fe400078ec0ff */
[----:B0-----:R-:W-:-:S02]  /*11160*/  ISETP.NE.AND P1, PT, R11, 0x1, PT ;  /* 0x000000010b00780c */ /* 0x001fc40003f25270 */
        /* <DEDUP_REMOVED lines=72> */
.L_x_4332:
[----:B------:R-:W2:Y:S01]  /*115f0*/  LDL R0, [R1+0x4] ;  /* 0x0000040001007983 */ /* 0x000ea20000100800 */
[----:B------:R-:W-:Y:S01]  /*11600*/  ISETP.GT.U32.AND P1, PT, R31, 0x3f, PT ;  /* 0x0000003f1f00780c */ /* 0x000fe20003f24070 */
[----:B------:R-:W-:Y:S01]  /*11610*/  IMAD.U32 R23, RZ, RZ, UR39 ;  /* 0x00000027ff177e24 */ /* 0x000fe2000f8e00ff */
[----:B------:R-:W-:Y:S02]  /*11620*/  LOP3.LUT R16, R16, 0xfffffbff, RZ, 0xc0, !PT ;  /* 0xfffffbff10107812 */ /* 0x000fe400078ec0ff */
[----:B------:R-:W-:Y:S02]  /*11630*/  LOP3.LUT R34, R3, R34, RZ, 0xfc, !PT ;  /* 0x0000002203227212 */ /* 0x000fe400078efcff */
        /* <DEDUP_REMOVED lines=11> */
.L_x_4287:
[----:B------:R-:W-:-:S05]  /*116f0*/  IMAD.MOV.U32 R0, RZ, RZ, 0x1 ;  /* 0x00000001ff007424 */ /* 0x000fca00078e00ff */
[----:B------:R-:W-:-:S04]  /*11700*/  SHF.L.U32 R0, R0, 0x1f, RZ ;  /* 0x0000001f00007819 */ /* 0x000fc800000006ff */
[----:B------:R-:W0:Y:S02]  /*11710*/  SYNCS.PHASECHK.TRANS64.TRYWAIT P0, [UR44+0x38840], R0 ;  /* 0x03884000ff0075a7 */ /* 0x000e24000800016c */
[----:B0-----:R-:W-:Y:S05]  /*11720*/  @!P0 BRA `(.L_x_4288) ;  /* 0x0000003800108947 */ /* 0x001fea0003800000 */
.L_x_4333:
        /* <DEDUP_REMOVED lines=58> */
.L_x_4343:
[----:B------:R-:W-:-:S13]  /*11ad0*/  ISETP.GE.AND P0, PT, R18, 0x31, PT ;  /* 0x000000311200780c */ /* 0x000fda0003f06270 */
[----:B0-2---:R-:W-:-:S04]  /*11ae0*/  @P0 LEA R2, P1, R22, R14, 0x1 ;  /* 0x0000000e16020211 */ /* 0x005fc800078208ff */
[----:B-1----:R-:W-:Y:S02]  /*11af0*/  @P0 IADD3.X R3, RZ, R5, RZ, P1, !PT ;  /* 0x00000005ff030210 */ /* 0x002fe40000ffe4ff */
[----:B------:R-:W-:-:S05]  /*11b00*/  @P0 LEA R5, R24, UR44, 0x1 ;  /* 0x0000002c18050c11 */ /* 0x000fca000f8e08ff */
        /* <DEDUP_REMOVED lines=11> */
.L_x_4290:
        /* <DEDUP_REMOVED lines=13> */
[----:B------:R-:W-:Y:S01]  /*11c90*/  MOV R12, 0x1 ;  /* 0x00000001000c7802 */ /* 0x000fe20000000f00 */
[----:B------:R-:W0:Y:S01]  /*11ca0*/  LDC.64 R2, c[0x4][R2] ;  /* 0x0100000002027b82 */ /* 0x000e220000000a00 */
[----:B------:R-:W-:Y:S02]  /*11cb0*/  IMAD.U32 R5, RZ, RZ, UR5 ;  /* 0x00000005ff057e24 */ /* 0x000fe4000f8e00ff */
[----:B------:R-:W-:Y:S02]  /*11cc0*/  IMAD.U32 R6, RZ, RZ, UR6 ;  /* 0x00000006ff067e24 */ /* 0x000fe4000f8e00ff */
[----:B------:R-:W-:-:S02]  /*11cd0*/  IMAD.U32 R7, RZ, RZ, UR7 ;  /* 0x00000007ff077e24 */ /* 0x000fc4000f8e00ff */
[----:B------:R-:W-:Y:S02]  /*11ce0*/  IMAD.U32 R10, RZ, RZ, UR8 ;  /* 0x00000008ff0a7e24 */ /* 0x000fe4000f8e00ff */
[----:B------:R-:W-:Y:S02]  /*11cf0*/  IMAD.U32 R11, RZ, RZ, UR9 ;  /* 0x00000009ff0b7e24 */ /* 0x000fe4000f8e00ff */
[----:B------:R-:W-:Y:S02]  /*11d00*/  IMAD.MOV.U32 R8, RZ, RZ, 0x70 ;  /* 0x00000070ff087424 */ /* 0x000fe400078e00ff */
[----:B------:R-:W-:-:S07]  /*11d10*/  IMAD.MOV.U32 R13, RZ, RZ, RZ ;  /* 0x000000ffff0d7224 */ /* 0x000fce00078e00ff */
[----:B------:R-:W-:-:S07]  /*11d20*/  LEPC R20, `(.L_x_4291) ;  /* 0x000000001014794e */ /* 0x000fce0000000000 */
[----:B0-----:R-:W-:Y:S05]  /*11d30*/  CALL.ABS.NOINC R2 ;  /* 0x0000000002007343 */ /* 0x001fea0003c00000 */
.L_x_4291:
[----:B------:R-:W-:Y:S01]  /*11d40*/  UISETP.NE.AND UP0, UPT, UR47, URZ, UPT ;  /* 0x0000003f2f00728c */ /* 0x000fe2000bf05270 */
[----:B------:R-:W-:Y:S01]  /*11d50*/  IMAD.U32 R28, RZ, RZ, UR46 ;  /* 0x0000002eff1c7e24 */ /* 0x000fe2000f8e00ff */
[----:B------:R-:W-:Y:S01]  /*11d60*/  R2UR UR6, R23 ;  /* 0x00000000170672ca */ /* 0x000fe200000e0000 */
[----:B------:R-:W-:Y:S01]  /*11d70*/  ULDC.64 UR8, c[0x0][0x2d8] ;  /* 0x0000b60000087ab9 */ /* 0x000fe20000000a00 */
[----:B------:R-:W0:Y:S01]  /*11d80*/  LDC R7, c[0x0][0x448] ;  /* 0x00011200ff077b82 */ /* 0x000e220000000800 */
[----:B------:R-:W-:Y:S01]  /*11d90*/  IMAD R28, R28, 0x40, R31 ;  /* 0x000000401c1c7824 */ /* 0x000fe200078e021f */
[----:B------:R-:W-:Y:S01]  /*11da0*/  PLOP3.LUT P0, PT, PT, PT, UP0, 0x80, 0x0 ;  /* 0x000000000000781c */ /* 0x000fe20003f0f008 */
[----:B------:R-:W1:Y:S02]  /*11db0*/  S2R R20, SR_TID.X ;  /* 0x0000000000147919 */ /* 0x000e640000002100 */
[----:B------:R-:W-:Y:S02]  /*11dc0*/  IMAD.MOV.U32 R11, RZ, RZ, R28 ;  /* 0x000000ffff0b7224 */ /* 0x000fe400078e001c */
[----:B------:R-:W-:-:S04]  /*11dd0*/  @UP0 ULDC UR4, c[0x0][0x44c] ;  /* 0x0001130000040ab9 */ /* 0x000fc80000000800 */
[----:B------:R-:W-:-:S04]  /*11de0*/  UIMAD UR6, UR6, UR8, URZ ;  /* 0x00000008060672a4 */ /* 0x000fc8000f8e023f */
[----:B------:R-:W-:Y:S01]  /*11df0*/  @P0 IMAD.HI.U32 R0, R28, UR4, RZ ;  /* 0x000000041c000c27 */ /* 0x000fe2000f8e00ff */
[----:B------:R-:W-:Y:S01]  /*11e00*/  PLOP3.LUT P0, PT, PT, PT, UP0, 0x80, 0x0 ;  /* 0x000000000000781c */ /* 0x000fe20003f0f008 */
[----:B------:R-:W-:Y:S01]  /*11e10*/  @UP0 ULDC UR4, c[0x0][0x450] ;  /* 0x0001140000040ab9 */ /* 0x000fe20000000800 */
[----:B------:R-:W-:-:S11]  /*11e20*/  UIMAD UR6, UR39, UR9, UR6 ;  /* 0x00000009270672a4 */ /* 0x000fd6000f8e0206 */
[----:B------:R-:W-:Y:S01]  /*11e30*/  @P0 SHF.R.U32.HI R11, RZ, UR4, R0 ;  /* 0x00000004ff0b0c19 */ /* 0x000fe20008011600 */
[----:B------:R-:W-:-:S03]  /*11e40*/  UIMAD.WIDE.U32 UR4, UR39, UR8, URZ ;  /* 0x00000008270472a5 */ /* 0x000fc6000f8e003f */
[----:B------:R-:W-:Y:S01]  /*11e50*/  ULDC.64 UR8, c[0x0][0x2e0] ;  /* 0x0000b80000087ab9 */ /* 0x000fe20000000a00 */
[----:B------:R-:W-:Y:S01]  /*11e60*/  UIADD3 UR5, UR5, UR6, URZ ;  /* 0x0000000605057290 */ /* 0x000fe2000fffe03f */
[----:B------:R-:W-:Y:S01]  /*11e70*/  SHF.R.S32.HI R0, RZ, 0x1f, R11 ;  /* 0x0000001fff007819 */ /* 0x000fe2000001140b */
[----:B------:R-:W-:Y:S01]  /*11e80*/  UIMAD UR6, UR49, UR8, URZ ;  /* 0x00000008310672a4 */ /* 0x000fe2000f8e023f */
[----:B-1----:R-:W-:Y:S01]  /*11e90*/  LOP3.LUT R20, R20, 0x7f, RZ, 0xc0, !PT ;  /* 0x0000007f14147812 */ /* 0x002fe200078ec0ff */
[----:B------:R-:W-:Y:S02]  /*11ea0*/  UIMAD.WIDE.U32 UR4, UR45, UR8, UR4 ;  /* 0x000000082d0472a5 */ /* 0x000fe4000f8e0004 */
[----:B------:R-:W-:Y:S01]  /*11eb0*/  UIMAD UR6, UR45, UR9, UR6 ;  /* 0x000000092d0672a4 */ /* 0x000fe2000f8e0206 */
[----:B------:R-:W-:-:S03]  /*11ec0*/  SHF.R.U32.HI R20, RZ, 0x3, R20 ;  /* 0x00000003ff147819 */ /* 0x000fc60000011614 */
[----:B------:R-:W-:Y:S01]  /*11ed0*/  IMAD.U32 R5, RZ, RZ, UR5 ;  /* 0x00000005ff057e24 */ /* 0x000fe2000f8e00ff */
[----:B------:R-:W-:Y:S01]  /*11ee0*/  UIADD3 UR6, UR5, UR6, URZ ;  /* 0x0000000605067290 */ /* 0x000fe2000fffe03f */
[----:B------:R-:W-:Y:S02]  /*11ef0*/  IMAD.U32 R4, RZ, RZ, UR4 ;  /* 0x00000004ff047e24 */ /* 0x000fe4000f8e00ff */
[----:B------:R-:W-:Y:S01]  /*11f00*/  IMAD.MOV R5, RZ, RZ, -R11 ;  /* 0x000000ffff057224 */ /* 0x000fe200078e0a0b */
[----:B------:R-:W-:Y:S02]  /*11f10*/  ULDC.64 UR4, c[0x0][0x2d0] ;  /* 0x0000b40000047ab9 */ /* 0x000fe40000000a00 */
[----:B------:R-:W-:Y:S01]  /*11f20*/  IMAD R0, R0, UR4, RZ ;  /* 0x0000000400007c24 */ /* 0x000fe2000f8e02ff */
[----:B------:R-:W-:Y:S01]  /*11f30*/  MOV R2, R4 ;  /* 0x0000000400027202 */ /* 0x000fe20000000f00 */
[----:B0-----:R-:W-:Y:S02]  /*11f40*/  IMAD R5, R7, R5, R28 ;  /* 0x0000000507057224 */ /* 0x001fe400078e021c */
[----:B------:R-:W-:-:S02]  /*11f50*/  IMAD.U32 R3, RZ, RZ, UR6 ;  /* 0x00000006ff037e24 */ /* 0x000fc4000f8e00ff */
[C---:B------:R-:W-:Y:S01]  /*11f60*/  IMAD R9, R11.reuse, UR5, R0 ;  /* 0x000000050b097c24 */ /* 0x040fe2000f8e0200 */
[----:B------:R-:W-:Y:S01]  /*11f70*/  SHF.R.S32.HI R0, RZ, 0x1f, R5 ;  /* 0x0000001fff007819 */ /* 0x000fe20000011405 */
[----:B------:R-:W-:Y:S01]  /*11f80*/  IMAD.WIDE.U32 R2, R11, UR4, R2 ;  /* 0x000000040b027c25 */ /* 0x000fe2000f8e0002 */
[----:B------:R-:W-:-:S03]  /*11f90*/  ULDC.64 UR4, c[0x0][0x2c8] ;  /* 0x0000b20000047ab9 */ /* 0x000fc60000000a00 */
        /* <DEDUP_REMOVED lines=13> */
[----:B------:R-:W-:Y:S01]  /*12070*/  IMAD.U32 R6, RZ, RZ, UR46 ;  /* 0x0000002eff067e24 */ /* 0x000fe2000f8e00ff */
[----:B------:R-:W-:Y:S01]  /*12080*/  ULDC UR4, c[0x0][0x288] ;  /* 0x0000a20000047ab9 */ /* 0x000fe20000000800 */
[----:B------:R-:W-:Y:S01]  /*12090*/  LOP3.LUT R16, R16, 0xfffffeff, RZ, 0xc0, !PT ;  /* 0xfffffeff10107812 */ /* 0x000fe200078ec0ff */
[----:B------:R-:W1:Y:S01]  /*120a0*/  SHFL.IDX PT, R2, R4, RZ, 0x181f ;  /* 0x00181fff04027589 */ /* 0x000e6200000e0000 */
[----:B------:R-:W-:Y:S02]  /*120b0*/  IMAD R5, R7, UR4, RZ ;  /* 0x0000000407057c24 */ /* 0x000fe4000f8e02ff */
[----:B------:R-:W-:Y:S01]  /*120c0*/  IMAD R6, R6, 0x40, R20 ;  /* 0x0000004006067824 */ /* 0x000fe200078e0214 */
[----:B------:R-:W2:Y:S03]  /*120d0*/  SHFL.IDX PT, R7, R0, 0x1, 0x181f ;  /* 0x00381f0000077f89 */ /* 0x000ea600000e0000 */
[C---:B------:R-:W-:Y:S01]  /*120e0*/  VIADD R8, R6.reuse, 0x10 ;  /* 0x0000001006087836 */ /* 0x040fe20000000000 */
[-C--:B------:R-:W-:Y:S01]  /*120f0*/  ISETP.GE.AND P2, PT, R6, R5.reuse, PT ;  /* 0x000000050600720c */ /* 0x080fe20003f46270 */
[----:B------:R-:W3:Y:S03]  /*12100*/  SHFL.IDX PT, R9, R4, 0x1, 0x181f ;  /* 0x00381f0004097f89 */ /* 0x000ee600000e0000 */
[----:B------:R-:W-:-:S09]  /*12110*/  ISETP.GE.AND P3, PT, R8, R5, PT ;  /* 0x000000050800720c */ /* 0x000fd20003f66270 */
[----:B0-----:R-:W-:Y:S02]  /*12120*/  @!P2 LEA R3, P1, R22, R14, 0x1 ;  /* 0x0000000e1603a211 */ /* 0x001fe400078208ff */
[----:B------:R-:W-:Y:S01]  /*12130*/  @!P2 LEA R8, R24, UR44, 0x1 ;  /* 0x0000002c1808ac11 */ /* 0x000fe2000f8e08ff */
[----:B------:R-:W-:Y:S01]  /*12140*/  SHFL.IDX PT, R14, R0, 0x3, 0x181f ;  /* 0x00781f00000e7f89 */ /* 0x000fe200000e0000 */
[----:B------:R-:W-:Y:S01]  /*12150*/  @P2 LOP3.LUT R16, R16, 0x100, RZ, 0xfc, !PT ;  /* 0x0000010010102812 */ /* 0x000fe200078efcff */
[----:B-1----:R-:W-:Y:S01]  /*12160*/  @!P2 IMAD.X R2, RZ, RZ, R2, P1 ;  /* 0x000000ffff02a224 */ /* 0x002fe200008e0602 */
[----:B------:R-:W-:Y:S02]  /*12170*/  @!P3 LEA R10, R24, UR44, 0x1 ;  /* 0x0000002c180abc11 */ /* 0x000fe4000f8e08ff */
[----:B--2---:R-:W-:Y:S02]  /*12180*/  @!P3 LEA R7, P1, R22, R7, 0x1 ;  /* 0x000000071607b211 */ /* 0x004fe400078208ff */
[----:B------:R-:W-:-:S02]  /*12190*/  @!P2 LOP3.LUT R3, R3, R2, RZ, 0x3c, !PT ;  /* 0x000000020303a212 */ /* 0x000fc400078e3cff */
[----:B---3--:R-:W-:Y:S02]  /*121a0*/  @!P3 IADD3.X R9, RZ, R9, RZ, P1, !PT ;  /* 0x00000009ff09b210 */ /* 0x008fe40000ffe4ff */
[C---:B------:R-:W-:Y:S02]  /*121b0*/  @!P2 LOP3.LUT R2, R3.reuse, R2, RZ, 0x3c, !PT ;  /* 0x000000020302a212 */ /* 0x040fe400078e3cff */
[----:B------:R-:W-:Y:S02]  /*121c0*/  LOP3.LUT R16, R16, 0xffffff7f, RZ, 0xc0, !PT ;  /* 0xffffff7f10107812 */ /* 0x000fe400078ec0ff */
[----:B------:R-:W-:Y:S02]  /*121d0*/  @!P2 LOP3.LUT R3, R3, R2, RZ, 0x3c, !PT ;  /* 0x000000020303a212 */ /* 0x000fe400078e3cff */
[----:B------:R-:W-:-:S03]  /*121e0*/  @P3 LOP3.LUT R16, R16, 0x80, RZ, 0xfc, !PT ;  /* 0x0000008010103812 */ /* 0x000fc600078efcff */
[----:B------:R0:W-:Y:S01]  /*121f0*/  @!P2 LDGSTS.E.BYPASS.LTC128B.128 [R8+0x20400], desc[UR36][R2.64], !P0 ;  /* 0x204000000208afae */ /* 0x0001e2000c101d64 */
[----:B------:R-:W-:-:S03]  /*12200*/  LOP3.LUT R16, R16, 0xffffffbf, RZ, 0xc0, !PT ;  /* 0xffffffbf10107812 */ /* 0x000fc600078ec0ff */
[----:B0-----:R-:W0:Y:S01]  /*12210*/  SHFL.IDX PT, R8, R0, 0x2, 0x181f ;  /* 0x00581f0000087f89 */ /* 0x001e2200000e0000 */
[----:B------:R-:W-:-:S03]  /*12220*/  VIADD R3, R6, 0x20 ;  /* 0x0000002006037836 */ /* 0x000fc60000000000 */
[----:B------:R-:W1:Y:S02]  /*12230*/  SHFL.IDX PT, R2, R4, 0x2, 0x181f ;  /* 0x00581f0004027f89 */ /* 0x000e6400000e0000 */
[----:B------:R-:W-:Y:S01]  /*12240*/  ISETP.GE.AND P2, PT, R3, R5, PT ;  /* 0x000000050300720c */ /* 0x000fe20003f46270 */
[----:B------:R-:W-:Y:S01]  /*12250*/  @!P3 IMAD.MOV.U32 R3, RZ, RZ, R9 ;  /* 0x000000ffff03b224 */ /* 0x000fe200078e0009 */
[----:B------:R-:W2:Y:S11]  /*12260*/  SHFL.IDX PT, R4, R4, 0x3, 0x181f ;  /* 0x00781f0004047f89 */ /* 0x000eb600000e0000 */
        /* <DEDUP_REMOVED lines=9> */
.L_x_4352:
[----:B------:R-:W-:Y:S01]  /*12300*/  VIADD R6, R6, 0x30 ;  /* 0x0000003006067836 */ /* 0x000fe20000000000 */
[----:B------:R-:W-:-:S04]  /*12310*/  LOP3.LUT R16, R16, 0xffffefff, RZ, 0xc0, !PT ;  /* 0xffffefff10107812 */ /* 0x000fc800078ec0ff */
[----:B------:R-:W-:-:S13]  /*12320*/  ISETP.GE.AND P2, PT, R6, R5, PT ;  /* 0x000000050600720c */ /* 0x000fda0003f46270 */
[----:B0-----:R-:W-:Y:S02]  /*12330*/  @!P2 LEA R2, P1, R22, R14, 0x1 ;  /* 0x0000000e1602a211 */ /* 0x001fe400078208ff */
[----:B------:R-:W-:Y:S02]  /*12340*/  @!P2 LEA R5, R24, UR44, 0x1 ;  /* 0x0000002c1805ac11 */ /* 0x000fe4000f8e08ff */
[----:B------:R-:W-:Y:S02]  /*12350*/  @!P2 IADD3.X R3, RZ, R4, RZ, P1, !PT ;  /* 0x00000004ff03a210 */ /* 0x000fe40000ffe4ff */
[----:B------:R-:W-:-:S03]  /*12360*/  @P2 LOP3.LUT R16, R16, 0x1000, RZ, 0xfc, !PT ;  /* 0x0000100010102812 */ /* 0x000fc600078efcff */
        /* <DEDUP_REMOVED lines=29> */
.L_x_4293:
[----:B------:R-:W-:Y:S01]  /*12540*/  UISETP.NE.AND UP0, UPT, UR47, URZ, UPT ;  /* 0x0000003f2f00728c */ /* 0x000fe2000bf05270 */
[----:B------:R-:W-:Y:S01]  /*12550*/  R2UR UR6, R23 ;  /* 0x00000000170672ca */ /* 0x000fe200000e0000 */
[----:B------:R-:W-:Y:S01]  /*12560*/  ULDC.64 UR8, c[0x0][0x3d8] ;  /* 0x0000f60000087ab9 */ /* 0x000fe20000000a00 */
[----:B------:R-:W-:Y:S01]  /*12570*/  IMAD.MOV.U32 R2, RZ, RZ, R28 ;  /* 0x000000ffff027224 */ /* 0x000fe200078e001c */
[----:B------:R-:W-:Y:S01]  /*12580*/  ULDC UR7, c[0x0][0x448] ;  /* 0x0001120000077ab9 */ /* 0x000fe20000000800 */
[C---:B------:R-:W-:Y:S02]  /*12590*/  LOP3.LUT R20, R22.reuse, 0x180, RZ, 0xfc, !PT ;  /* 0x0000018016147812 */ /* 0x040fe400078efcff */
[----:B------:R-:W-:Y:S02]  /*125a0*/  PLOP3.LUT P0, PT, PT, PT, UP0, 0x80, 0x0 ;  /* 0x000000000000781c */ /* 0x000fe40003f0f008 */
[----:B------:R-:W-:Y:S02]  /*125b0*/  LOP3.LUT R21, R22, 0x80, RZ, 0xfc, !PT ;  /* 0x0000008016157812 */ /* 0x000fe400078efcff */
[----:B------:R-:W-:Y:S01]  /*125c0*/  @UP0 ULDC UR4, c[0x0][0x44c] ;  /* 0x0001130000040ab9 */ /* 0x000fe20000000800 */
[----:B------:R-:W-:-:S02]  /*125d0*/  LOP3.LUT R16, R16, 0xfffff7ff, RZ, 0xc0, !PT ;  /* 0xfffff7ff10107812 */ /* 0x000fc400078ec0ff */
[----:B------:R-:W-:-:S04]  /*125e0*/  UIMAD UR6, UR6, UR8, URZ ;  /* 0x00000008060672a4 */ /* 0x000fc8000f8e023f */
[----:B------:R-:W-:Y:S02]  /*125f0*/  UIMAD UR6, UR39, UR9, UR6 ;  /* 0x00000009270672a4 */ /* 0x000fe4000f8e0206 */
[----:B------:R-:W-:Y:S01]  /*12600*/  @P0 IMAD.HI.U32 R0, R28, UR4, RZ ;  /* 0x000000041c000c27 */ /* 0x000fe2000f8e00ff */
[----:B------:R-:W-:Y:S01]  /*12610*/  PLOP3.LUT P0, PT, PT, PT, UP0, 0x80, 0x0 ;  /* 0x000000000000781c */ /* 0x000fe20003f0f008 */
[----:B------:R-:W-:-:S12]  /*12620*/  @UP0 ULDC UR4, c[0x0][0x450] ;  /* 0x0001140000040ab9 */ /* 0x000fd80000000800 */
[----:B------:R-:W-:Y:S01]  /*12630*/  @P0 SHF.R.U32.HI R2, RZ, UR4, R0 ;  /* 0x00000004ff020c19 */ /* 0x000fe20008011600 */
[----:B------:R-:W-:-:S03]  /*12640*/  UIMAD.WIDE.U32 UR4, UR39, UR8, URZ ;  /* 0x00000008270472a5 */ /* 0x000fc6000f8e003f */
[----:B------:R-:W-:Y:S01]  /*12650*/  ULDC.64 UR8, c[0x0][0x3e0] ;  /* 0x0000f80000087ab9 */ /* 0x000fe20000000a00 */
[----:B------:R-:W-:Y:S01]  /*12660*/  UIADD3 UR5, UR5, UR6, URZ ;  /* 0x0000000605057290 */ /* 0x000fe2000fffe03f */
[--C-:B------:R-:W-:Y:S01]  /*12670*/  IMAD.MOV R5, RZ, RZ, -R2.reuse ;  /* 0x000000ffff057224 */ /* 0x100fe200078e0a02 */
[----:B------:R-:W-:Y:S01]  /*12680*/  UIMAD UR6, UR49, UR8, URZ ;  /* 0x00000008310672a4 */ /* 0x000fe2000f8e023f */
[----:B------:R-:W-:Y:S01]  /*12690*/  SHF.R.S32.HI R0, RZ, 0x1f, R2 ;  /* 0x0000001fff007819 */ /* 0x000fe20000011402 */
[----:B------:R-:W-:Y:S01]  /*126a0*/  UIMAD.WIDE.U32 UR4, UR45, UR8, UR4 ;  /* 0x000000082d0472a5 */ /* 0x000fe2000f8e0004 */
[----:B------:R-:W-:Y:S01]  /*126b0*/  IMAD R5, R5, UR7, R28 ;  /* 0x0000000705057c24 */ /* 0x000fe2000f8e021c */
[----:B------:R-:W-:-:S03]  /*126c0*/  UIMAD UR6, UR45, UR9, UR6 ;  /* 0x000000092d0672a4 */ /* 0x000fc6000f8e0206 */
[----:B------:R-:W-:Y:S01]  /*126d0*/  ULDC.64 UR8, c[0x0][0x3d0] ;  /* 0x0000f40000087ab9 */ /* 0x000fe20000000a00 */
[----:B------:R-:W-:Y:S01]  /*126e0*/  UIADD3 UR5, UR5, UR6, URZ ;  /* 0x0000000605057290 */ /* 0x000fe2000fffe03f */
[----:B------:R-:W-:Y:S01]  /*126f0*/  IMAD R3, R0, UR8, RZ ;  /* 0x0000000800037c24 */ /* 0x000fe2000f8e02ff */
[----:B------:R-:W-:Y:S01]  /*12700*/  SHF.R.S32.HI R0, RZ, 0x1f, R5 ;  /* 0x0000001fff007819 */ /* 0x000fe20000011405 */
[----:B------:R-:W-:Y:S02]  /*12710*/  IMAD.U32 R9, RZ, RZ, UR8 ;  /* 0x00000008ff097e24 */ /* 0x000fe4000f8e00ff */
[C---:B------:R-:W-:Y:S02]  /*12720*/  IMAD R7, R2.reuse, UR9, R3 ;  /* 0x0000000902077c24 */ /* 0x040fe4000f8e0203 */
[----:B------:R-:W-:Y:S01]  /*12730*/  IMAD.WIDE.U32 R2, R2, R9, UR4 ;  /* 0x0000000402027e25 */ /* 0x000fe2000f8e0009 */
        /* <DEDUP_REMOVED lines=10> */
[----:B------:R-:W-:Y:S02]  /*127e0*/  LEA.HI.X R4, R2, UR5, R3, 0x1, P0 ;  /* 0x0000000502047c11 */ /* 0x000fe400080f0c03 */
[----:B------:R-:W-:-:S02]  /*127f0*/  ISETP.GE.AND P0, PT, R20, UR4, PT ;  /* 0x0000000414007c0c */ /* 0x000fc4000bf06270 */
[----:B------:R-:W-:Y:S02]  /*12800*/  LOP3.LUT R20, R22, 0x40, RZ, 0xfc, !PT ;  /* 0x0000004016147812 */ /* 0x000fe400078efcff */
[----:B------:R-:W-:Y:S02]  /*12810*/  ISETP.GE.AND P4, PT, R21, UR4, PT ;  /* 0x0000000415007c0c */ /* 0x000fe4000bf86270 */
[----:B------:R-:W-:Y:S02]  /*12820*/  ISETP.GE.AND P5, PT, R20, UR4, PT ;  /* 0x0000000414007c0c */ /* 0x000fe4000bfa6270 */
[----:B------:R-:W-:Y:S02]  /*12830*/  LOP3.LUT R20, R22, 0xc0, RZ, 0xfc, !PT ;  /* 0x000000c016147812 */ /* 0x000fe400078efcff */
[----:B------:R-:W-:Y:S02]  /*12840*/  SEL R2, RZ, 0x1, P1 ;  /* 0x00000001ff027807 */ /* 0x000fe40000800000 */
[----:B------:R-:W-:-:S02]  /*12850*/  SEL R3, RZ, 0x4, P4 ;  /* 0x00000004ff037807 */ /* 0x000fc40002000000 */
[----:B------:R-:W-:Y:S02]  /*12860*/  SEL R7, RZ, 0x2, P5 ;  /* 0x00000002ff077807 */ /* 0x000fe40002800000 */
[----:B------:R-:W-:Y:S02]  /*12870*/  ISETP.GE.AND P2, PT, R36, UR4, PT ;  /* 0x0000000424007c0c */ /* 0x000fe4000bf46270 */
[----:B------:R-:W-:Y:S02]  /*12880*/  ISETP.GE.AND P3, PT, R20, UR4, PT ;  /* 0x0000000414007c0c */ /* 0x000fe4000bf66270 */
[----:B------:R-:W-:Y:S02]  /*12890*/  IADD3 R7, R3, R7, R2 ;  /* 0x0000000703077210 */ /* 0x000fe40007ffe002 */
[----:B------:R-:W-:Y:S02]  /*128a0*/  @P1 LOP3.LUT R16, R16, 0x800, RZ, 0xfc, !PT ;  /* 0x0000080010101812 */ /* 0x000fe400078efcff */
[----:B------:R-:W-:-:S02]  /*128b0*/  SEL R2, RZ, 0x10, P2 ;  /* 0x00000010ff027807 */ /* 0x000fc40001000000 */
[----:B------:R-:W-:Y:S02]  /*128c0*/  SEL R3, RZ, 0x8, P3 ;  /* 0x00000008ff037807 */ /* 0x000fe40001800000 */
[----:B------:R-:W-:Y:S02]  /*128d0*/  ISETP.GE.AND P1, PT, R35, UR4, PT ;  /* 0x0000000423007c0c */ /* 0x000fe4000bf26270 */
[----:B------:R-:W-:Y:S02]  /*128e0*/  SEL R5, RZ, 0x40, P0 ;  /* 0x00000040ff057807 */ /* 0x000fe40000000000 */
[----:B------:R-:W-:Y:S02]  /*128f0*/  IADD3 R3, R2, R7, R3 ;  /* 0x0000000702037210 */ /* 0x000fe40007ffe003 */
[----:B------:R-:W-:Y:S01]  /*12900*/  ISETP.GE.AND P0, PT, R37, UR4, PT ;  /* 0x0000000425007c0c */ /* 0x000fe2000bf06270 */
[----:B------:R-:W-:Y:S01]  /*12910*/  UMOV UR4, 0xffffffff ;  /* 0xffffffff00047882 */ /* 0x000fe20000000000 */
[----:B------:R-:W-:-:S02]  /*12920*/  SEL R2, RZ, 0x20, P1 ;  /* 0x00000020ff027807 */ /* 0x000fc40000800000 */
[----:B------:R-:W-:Y:S02]  /*12930*/  SEL R6, RZ, 0x80, P0 ;  /* 0x00000080ff067807 */ /* 0x000fe40000000000 */
        /* <DEDUP_REMOVED lines=8> */
[----:B0-----:R-:W-:-:S04]  /*129c0*/  @!P6 LEA R14, P0, R22, R14, 0x1 ;  /* 0x0000000e160ee211 */ /* 0x001fc800078008ff */
[----:B-1----:R-:W-:Y:S02]  /*129d0*/  @!P6 IADD3.X R21, RZ, R2, RZ, P0, !PT ;  /* 0x00000002ff15e210 */ /* 0x002fe400007fe4ff */
        /* <DEDUP_REMOVED lines=58> */
[----:B------:R0:W1:Y:S01]  /*12d80*/  SHFL.IDX PT, R14, R0, 0x3, 0x181f ;  /* 0x00781f00000e7f89 */ /* 0x00006200000e0000 */
[----:B------:R-:W-:Y:S02]  /*12d90*/  @!P0 MOV R3, R7 ;  /* 0x0000000700038202 */ /* 0x000fe40000000f00 */
[----:B------:R-:W-:-:S03]  /*12da0*/  @!P0 SHF.R.U32.HI R20, RZ, 0x2, R20 ;  /* 0x00000002ff148819 */ /* 0x000fc60000011614 */
        /* <DEDUP_REMOVED lines=13> */
.L_x_4362:
        /* <DEDUP_REMOVED lines=24> */
.L_x_4296:
[----:B------:R-:W-:Y:S05]  /*13000*/  BSYNC B0 ;  /* 0x0000000000007941 */ /* 0x000fea0003800000 */
.L_x_4295:
        /* <DEDUP_REMOVED lines=9> */
.L_x_4363:
[----:B------:R-:W-:-:S13]  /*130a0*/  LOP3.LUT P0, RZ, R16, 0x400, RZ, 0xc0, !PT ;  /* 0x0000040010ff7812 */ /* 0x000fda000780c0ff */
[----:B------:R-:W-:Y:S05]  /*130b0*/  @!P0 BRA `(.L_x_4298) ;  /* 0x0000000000048947 */ /* 0x000fea0003800000 */
[----:B------:R-:W-:Y:S01]  /*130c0*/  BPT.TRAP 0x1 ;  /* 0x000000040000795c */ /* 0x000fe20000300000 */
.L_x_4298:
[----:B------:R-:W2:Y:S02]  /*130d0*/  SYNCS.PHASECHK.TRANS64.TRYWAIT P0, [UR44+0x38860], R0 ;  /* 0x03886000ff0075a7 */ /* 0x000ea4000800016c */
[----:B--2---:R-:W-:Y:S05]  /*130e0*/  @!P0 BRA `(.L_x_4299) ;  /* 0x0000003000948947 */ /* 0x004fea0003800000 */
.L_x_4364:
[----:B------:R-:W-:Y:S01]  /*130f0*/  ULDC.64 UR4, c[0x0][0x328] ;  /* 0x0000ca0000047ab9 */ /* 0x000fe20000000a00 */
[----:B------:R-:W-:Y:S01]  /*13100*/  ULDC.64 UR6, c[0x0][0x338] ;  /* 0x0000ce0000067ab9 */ /* 0x000fe20000000a00 */
[----:B0-----:R-:W-:Y:S02]  /*13110*/  IMAD R0, R33, UR4, RZ ;  /* 0x0000000421007c24 */ /* 0x001fe4000f8e02ff */
[----:B-1----:R-:W-:Y:S01]  /*13120*/  IMAD.WIDE.U32 R2, R19, UR4, RZ ;  /* 0x0000000413027c25 */ /* 0x002fe2000f8e00ff */
        /* <DEDUP_REMOVED lines=37> */
[----:B-1----:R-:W-:Y:S02]  /*13380*/  IADD3.X R3, RZ, R3, RZ, P0, !PT ;  /* 0x00000003ff037210 */ /* 0x002fe400007fe4ff */
        /* <DEDUP_REMOVED lines=63> */
.L_x_4374:
        /* <DEDUP_REMOVED lines=30> */
.L_x_4301:
        /* <DEDUP_REMOVED lines=10> */
[----:B------:R-:W-:Y:S01]  /*13a00*/  ULOP3.LUT UR5, URZ, UR42, URZ, 0x33, !UPT ;  /* 0x0000002a3f057292 */ /* 0x000fe2000f8e333f */
[----:B------:R-:W1:Y:S01]  /*13a10*/  S2R R6, SR_TID.X ;  /* 0x0000000000067919 */ /* 0x000e620000002100 */
[----:B------:R-:W-:Y:S01]  /*13a20*/  UIMAD UR4, UR4, UR38, URZ ;  /* 0x00000026040472a4 */ /* 0x000fe2000f8e023f */
[----:B------:R-:W-:Y:S01]  /*13a30*/  LOP3.LUT R28, R17, 0x80, RZ, 0xc0, !PT ;  /* 0x00000080111c7812 */ /* 0x000fe200078ec0ff */
[----:B------:R-:W-:Y:S02]  /*13a40*/  IMAD.MOV.U32 R8, RZ, RZ, 0x1 ;  /* 0x00000001ff087424 */ /* 0x000fe400078e00ff */
[----:B------:R-:W-:Y:S01]  /*13a50*/  IMAD.MOV.U32 R21, RZ, RZ, 0x1 ;  /* 0x00000001ff157424 */ /* 0x000fe200078e00ff */
[----:B------:R-:W-:-:S02]  /*13a60*/  SHF.R.U32.HI R28, RZ, 0x3, R28 ;  /* 0x00000003ff1c7819 */ /* 0x000fc4000001161c */
[----:B------:R-:W-:-:S04]  /*13a70*/  LOP3.LUT R3, RZ, UR4, RZ, 0x33, !PT ;  /* 0x00000004ff037c12 */ /* 0x000fc8000f8e33ff */
[----:B------:R-:W-:-:S04]  /*13a80*/  VIMNMX3 R2, R2, UR5, R3, !PT ;  /* 0x0000000502027c0f */ /* 0x000fc8000f800103 */
[----:B------:R-:W-:Y:S02]  /*13a90*/  IADD3 R22, -R2, -0x2, RZ ;  /* 0xfffffffe02167810 */ /* 0x000fe40007ffe1ff */
[----:B0-----:R-:W-:Y:S02]  /*13aa0*/  SHF.L.U32 R5, R5, 0x4, RZ ;  /* 0x0000000405057819 */ /* 0x001fe400000006ff */
[----:B-1----:R-:W-:Y:S02]  /*13ab0*/  LOP3.LUT R6, R6, 0x7f, RZ, 0xc0, !PT ;  /* 0x0000007f06067812 */ /* 0x002fe400078ec0ff */
[----:B------:R-:W-:Y:S02]  /*13ac0*/  LOP3.LUT R5, R5, 0x70, RZ, 0xc0, !PT ;  /* 0x0000007005057812 */ /* 0x000fe400078ec0ff */
[----:B------:R-:W-:-:S04]  /*13ad0*/  SHF.R.U32.HI R6, RZ, 0x3, R6 ;  /* 0x00000003ff067819 */ /* 0x000fc80000011606 */
[----:B------:R-:W-:Y:S02]  /*13ae0*/  IADD3 R4, R5, R30, R6 ;  /* 0x0000001e05047210 */ /* 0x000fe40007ffe006 */
[----:B------:R-:W-:-:S03]  /*13af0*/  LOP3.LUT R30, R34, 0x40, RZ, 0xc0, !PT ;  /* 0x00000040221e7812 */ /* 0x000fc600078ec0ff */
[----:B------:R-:W-:Y:S01]  /*13b00*/  VIADD R9, R4, 0xffffff40 ;  /* 0xffffff4004097836 */ /* 0x000fe20000000000 */
[----:B------:R-:W-:-:S03]  /*13b10*/  SHF.R.U32.HI R30, RZ, 0x2, R30 ;  /* 0x00000002ff1e7819 */ /* 0x000fc6000001161e */
[----:B------:R-:W-:-:S07]  /*13b20*/  IMAD R9, R2, -0x40, R9 ;  /* 0xffffffc002097824 */ /* 0x000fce00078e0209 */
.L_x_4317:
        /* <DEDUP_REMOVED lines=22> */
.L_x_4304:
[----:B------:R-:W-:Y:S05]  /*13c90*/  BSYNC B1 ;  /* 0x0000000000017941 */ /* 0x000fea0003800000 */
.L_x_4303:
[----:B------:R-:W-:-:S13]  /*13ca0*/  LOP3.LUT P0, RZ, R16, 0x400, RZ, 0xc0, !PT ;  /* 0x0000040010ff7812 */ /* 0x000fda000780c0ff */
[----:B------:R-:W-:Y:S05]  /*13cb0*/  @!P0 BRA `(.L_x_4305) ;  /* 0x0000000000048947 */ /* 0x000fea0003800000 */
[----:B------:R-:W-:Y:S01]  /*13cc0*/  BPT.TRAP 0x1 ;  /* 0x000000040000795c */ /* 0x000fe20000300000 */
.L_x_4305:
[----:B------:R-:W-:Y:S01]  /*13cd0*/  LEA R10, R8, UR44, 0x3 ;  /* 0x0000002c080a7c11 */ /* 0x000fe2000f8e18ff */
[----:B------:R-:W-:Y:S01]  /*13ce0*/  BSSY B1, `(.L_x_4306) ;  /* 0x0000004000017945 */ /* 0x000fe20003800000 */
[----:B------:R-:W-:-:S04]  /*13cf0*/  SHF.L.U32 R20, R21, 0x1f, RZ ;  /* 0x0000001f15147819 */ /* 0x000fc800000006ff */
[----:B------:R-:W1:Y:S02]  /*13d00*/  SYNCS.PHASECHK.TRANS64.TRYWAIT P0, [R10+URZ+0x38840], R20 ;  /* 0x038840140a0075a7 */ /* 0x000e64000800017f */
[----:B-1----:R-:W-:Y:S05]  /*13d10*/  @!P0 BRA `(.L_x_4307) ;  /* 0x0000002c00b08947 */ /* 0x002fea0003800000 */
.L_x_4375:
[----:B------:R-:W-:Y:S05]  /*13d20*/  BSYNC B1 ;  /* 0x0000000000017941 */ /* 0x000fea0003800000 */
.L_x_4306:
        /* <DEDUP_REMOVED lines=47> */
.L_x_4385:
        /* <DEDUP_REMOVED lines=8> */
.L_x_4309:
        /* <DEDUP_REMOVED lines=10> */
.L_x_4310:
[----:B------:R2:W-:Y:S01]  /*14140*/  SYNCS.ARRIVE.TRANS64.A1T0 RZ, [R10+URZ+0x38830], RZ ;  /* 0x038830ff0aff79a7 */ /* 0x0005e2000810003f */
[----:B------:R-:W-:Y:S05]  /*14150*/  @!P2 BRA `(.L_x_4311) ;  /* 0x000000000004a947 */ /* 0x000fea0003800000 */
[----:B------:R-:W-:Y:S01]  /*14160*/  BPT.TRAP 0x1 ;  /* 0x000000040000795c */ /* 0x000fe20000300000 */
.L_x_4311:
[----:B------:R-:W3:Y:S01]  /*14170*/  SYNCS.PHASECHK.TRANS64.TRYWAIT P0, [R10+URZ+0x38860], R20 ;  /* 0x038860140a0075a7 */ /* 0x000ee2000800017f */
[----:B------:R-:W-:Y:S04]  /*14180*/  BSSY B1, `(.L_x_4312) ;  /* 0x0000002000017945 */ /* 0x000fe80003800000 */
[----:B---3--:R-:W-:Y:S05]  /*14190*/  @!P0 BRA `(.L_x_4313) ;  /* 0x0000002c00b08947 */ /* 0x008fea0003800000 */
.L_x_4386:
[----:B------:R-:W-:Y:S05]  /*141a0*/  BSYNC B1 ;  /* 0x0000000000017941 */ /* 0x000fea0003800000 */
.L_x_4312:
        /* <DEDUP_REMOVED lines=77> */
.L_x_4396:
        /* <DEDUP_REMOVED lines=20> */
.L_x_4315:
        /* <DEDUP_REMOVED lines=10> */
.L_x_4316:
        /* <DEDUP_REMOVED lines=10> */
.L_x_4302:
[----:B------:R-:W-:Y:S05]  /*14900*/  BSYNC B0 ;  /* 0x0000000000007941 */ /* 0x000fea0003800000 */
.L_x_4281:
[----:B------:R-:W0:Y:S01]  /*14910*/  S2R R3, SR_CgaCtaId ;  /* 0x0000000000037919 */ /* 0x000e220000008800 */
[----:B------:R-:W-:Y:S01]  /*14920*/  MOV R0, 0x400 ;  /* 0x0000040000007802 */ /* 0x000fe20000000f00 */
[----:B------:R-:W-:Y:S01]  /*14930*/  BSSY B0, `(.L_x_4318) ;  /* 0x0000005000007945 */ /* 0x000fe20003800000 */
[----:B------:R-:W-:Y:S02]  /*14940*/  SHF.L.U32 R4, R4, 0x1f, RZ ;  /* 0x0000001f04047819 */ /* 0x000fe400000006ff */
[----:B0-----:R-:W-:-:S04]  /*14950*/  LEA R5, R3, R0, 0x18 ;  /* 0x0000000003057211 */ /* 0x001fc800078ec0ff */
[----:B------:R-:W0:Y:S02]  /*14960*/  SYNCS.PHASECHK.TRANS64.TRYWAIT P0, [R5+URZ+0x38820], R4 ;  /* 0x03882004050075a7 */ /* 0x000e24000800017f */
[----:B0-----:R-:W-:Y:S05]  /*14970*/  @!P0 BRA `(.L_x_4319) ;  /* 0x0000002c00908947 */ /* 0x001fea0003800000 */
.L_x_4397:
[----:B------:R-:W-:Y:S05]  /*14980*/  BSYNC B0 ;  /* 0x0000000000007941 */ /* 0x000fea0003800000 */
.L_x_4318:
[----:B------:R-:W-:-:S03]  /*14990*/  UMOV UR4, 0xffffffff ;  /* 0xffffffff00047882 */ /* 0x000fc60000000000 */
[----:B------:R-:W-:Y:S05]  /*149a0*/  BRA.DIV UR4, `(.L_x_4320) ;  /* 0x0000002e04987947 */ /* 0x000fea000b800000 */
[----:B------:R-:W1:Y:S02]  /*149b0*/  S2R R0, SR_TID.X ;  /* 0x0000000000007919 */ /* 0x000e640000002100 */
[----:B-1----:R-:W-:-:S04]  /*149c0*/  SHF.R.U32.HI R0, RZ, 0x5, R0 ;  /* 0x00000005ff007819 */ /* 0x002fc80000011600 */
[----:B------:R-:W-:-:S05]  /*149d0*/  LOP3.LUT R0, R0, 0x3, RZ, 0xc0, !PT ;  /* 0x0000000300007812 */ /* 0x000fca00078ec0ff */
[----:B------:R1:W3:Y:S02]  /*149e0*/  SHFL.IDX PT, R14, R0, RZ, 0x1f ;  /* 0x00001fff000e7589 */ /* 0x0002e400000e0000 */
.L_x_4400:
[----:B---3--:R-:W-:-:S13]  /*149f0*/  ISETP.NE.AND P0, PT, R14, RZ, PT ;  /* 0x000000ff0e00720c */ /* 0x008fda0003f05270 */
[----:B------:R-:W-:Y:S05]  /*14a00*/  @P0 BRA `(.L_x_4229) ;  /* 0x0000000000900947 */ /* 0x000fea0003800000 */
[----:B------:R-:W-:-:S03]  /*14a10*/  UMOV UR4, 0xffffffff ;  /* 0xffffffff00047882 */ /* 0x000fc60000000000 */
[----:B------:R-:W-:Y:S05]  /*14a20*/  BRA.DIV UR4, `(.L_x_4321) ;  /* 0x0000002e04ac7947 */ /* 0x000fea000b800000 */
[----:B------:R-:W-:-:S13]  /*14a30*/  ELECT P6, URZ, PT ;  /* 0x00000000003f782f */ /* 0x000fda00038c0000 */
.L_x_4403:
[----:B------:R-:W-:Y:S05]  /*14a40*/  @!P6 BRA `(.L_x_4229) ;  /* 0x000000000080e947 */ /* 0x000fea0003800000 */
[----:B-1----:R-:W3:Y:S02]  /*14a50*/  LDL R0, [R1+0x4] ;  /* 0x0000040001007983 */ /* 0x002ee40000100800 */
[----:B---3--:R-:W-:-:S13]  /*14a60*/  R2UR UR4, R0 ;  /* 0x00000000000472ca */ /* 0x008fda00000e0000 */
[----:B------:R-:W-:-:S06]  /*14a70*/  ULOP3.LUT UR4, UR4, 0x2, URZ, 0xfc, !UPT ;  /* 0x0000000204047892 */ /* 0x000fcc000f8efc3f */
[----:B------:R-:W-:-:S05]  /*14a80*/  IMAD.U32 R0, RZ, RZ, UR4 ;  /* 0x00000004ff007e24 */ /* 0x000fca000f8e00ff */
[----:B------:R-:W-:-:S13]  /*14a90*/  ISETP.NE.AND P0, PT, R0, 0x3, PT ;  /* 0x000000030000780c */ /* 0x000fda0003f05270 */
[----:B------:R-:W-:Y:S05]  /*14aa0*/  @!P0 BRA `(.L_x_4322) ;  /* 0x0000000000048947 */ /* 0x000fea0003800000 */
[----:B------:R-:W-:Y:S01]  /*14ab0*/  BPT.TRAP 0x1 ;  /* 0x000000040000795c */ /* 0x000fe20000300000 */
.L_x_4322:
[C---:B------:R-:W-:Y:S01]  /*14ac0*/  IMAD R3, R8.reuse, 0x8, R5 ;  /* 0x0000000808037824 */ /* 0x040fe200078e0205 */
[----:B------:R-:W-:Y:S01]  /*14ad0*/  SHF.L.U32 R2, R21, 0x1f, RZ ;  /* 0x0000001f15027819 */ /* 0x000fe200000006ff */
[----:B------:R-:W-:-:S03]  /*14ae0*/  VIADD R8, R8, 0x1 ;  /* 0x0000000108087836 */ /* 0x000fc60000000000 */
[----:B------:R-:W1:Y:S02]  /*14af0*/  SYNCS.PHASECHK.TRANS64.TRYWAIT P1, [R3+URZ+0x38840], R2 ;  /* 0x03884002030075a7 */ /* 0x000e64000802017f */
[----:B------:R-:W-:-:S04]  /*14b00*/  ISETP.NE.AND P2, PT, R8, 0x2, PT ;  /* 0x000000020800780c */ /* 0x000fc80003f45270 */
[----:B------:R-:W-:Y:S01]  /*14b10*/  SEL R0, RZ, 0x1, P2 ;  /* 0x00000001ff007807 */ /* 0x000fe20001000000 */
[----:B-1----:R-:W-:Y:S08]  /*14b20*/  @!P1 BRA `(.L_x_4323) ;  /* 0x0000002c008c9947 */ /* 0x002ff00003800000 */
.L_x_4404:
[----:B------:R-:W-:Y:S02]  /*14b30*/  SEL R8, R8, RZ, P2 ;  /* 0x000000ff08087207 */ /* 0x000fe40001000000 */
[----:B------:R-:W-:Y:S01]  /*14b40*/  LOP3.LUT R0, R21, R0, RZ, 0x3c, !PT ;  /* 0x0000000015007212 */ /* 0x000fe200078e3cff */
[----:B------:R-:W-:Y:S06]  /*14b50*/  @!P0 BRA `(.L_x_4324) ;  /* 0x0000000000048947 */ /* 0x000fec0003800000 */
[----:B------:R-:W-:Y:S01]  /*14b60*/  BPT.TRAP 0x1 ;  /* 0x000000040000795c */ /* 0x000fe20000300000 */
.L_x_4324:
[----:B0-----:R-:W-:Y:S02]  /*14b70*/  LEA R5, R8, R5, 0x3 ;  /* 0x0000000508057211 */ /* 0x001fe400078e18ff */
[----:B------:R-:W-:-:S04]  /*14b80*/  SHF.L.U32 R0, R0, 0x1f, RZ ;  /* 0x0000001f00007819 */ /* 0x000fc800000006ff */
[----:B------:R-:W0:Y:S02]  /*14b90*/  SYNCS.PHASECHK.TRANS64.TRYWAIT P1, [R5+URZ+0x38840], R0 ;  /* 0x03884000050075a7 */ /* 0x000e24000802017f */
[----:B0-----:R-:W-:Y:S05]  /*14ba0*/  @!P1 BRA `(.L_x_4325) ;  /* 0x0000002c00809947 */ /* 0x001fea0003800000 */
.L_x_4405:
[----:B------:R-:W-:Y:S05]  /*14bb0*/  @!P0 BRA `(.L_x_4326) ;  /* 0x0000000000048947 */ /* 0x000fea0003800000 */
[----:B------:R-:W-:Y:S01]  /*14bc0*/  BPT.TRAP 0x1 ;  /* 0x000000040000795c */ /* 0x000fe20000300000 */
.L_x_4326:
[----:B------:R-:W3:Y:S02]  /*14bd0*/  SYNCS.PHASECHK.TRANS64.TRYWAIT P1, [R3+URZ+0x38860], R2 ;  /* 0x03886002030075a7 */ /* 0x000ee4000802017f */
[----:B---3--:R-:W-:Y:S05]  /*14be0*/  @!P1 BRA `(.L_x_4327) ;  /* 0x0000002c00849947 */ /* 0x008fea0003800000 */
.L_x_4406:
[----:B------:R-:W-:Y:S05]  /*14bf0*/  @!P0 BRA `(.L_x_4328) ;  /* 0x0000000000048947 */ /* 0x000fea0003800000 */
[----:B------:R-:W-:Y:S01]  /*14c00*/  BPT.TRAP 0x1 ;  /* 0x000000040000795c */ /* 0x000fe20000300000 */
.L_x_4328:
[----:B----4-:R4:W0:Y:S02]  /*14c10*/  SYNCS.PHASECHK.TRANS64.TRYWAIT P0, [R5+URZ+0x38860], R0 ;  /* 0x03886000050075a7 */ /* 0x010824000800017f */
[----:B0-----:R-:W-:Y:S05]  /*14c20*/  @!P0 NANOSLEEP.SYNCS 0x989680 ;  /* 0x009896800000895d */ /* 0x001fea0003900000 */
[----:B------:R-:W0:Y:S02]  /*14c30*/  @!P0 SYNCS.PHASECHK.TRANS64 P0, [R5+URZ+0x38860], R0 ;  /* 0x03886000050085a7 */ /* 0x000e24000800007f */
[----:B0-----:R-:W-:Y:S05]  /*14c40*/  @!P0 BRA `(.L_x_4328) ;  /* 0xfffffffc00f08947 */ /* 0x001fea000383ffff */
.L_x_4229:
[----:B------:R-:W-:Y:S05]  /*14c50*/  BSYNC B6 ;  /* 0x0000000000067941 */ /* 0x000fea0003800000 */
.L_x_4226:
[----:B------:R-:W-:Y:S05]  /*14c60*/  EXIT ;  /* 0x000000000000794d */ /* 0x000fea0003800000 */
.L_x_4239:
[----:B0-----:R0:W1:Y:S02]  /*14c70*/  SYNCS.PHASECHK.TRANS64.TRYWAIT P0, [R198+URZ+0x38800], R3 ;  /* 0x03880003c60075a7 */ /* 0x001064000800017f */
[----:B-1----:R-:W-:Y:S05]  /*14c80*/  @!P0 NANOSLEEP.SYNCS 0x989680 ;  /* 0x009896800000895d */ /* 0x002fea0003900000 */
[----:B------:R-:W1:Y:S02]  /*14c90*/  @!P0 SYNCS.PHASECHK.TRANS64 P0, [R198+URZ+0x38800], R3 ;  /* 0x03880003c60085a7 */ /* 0x000e64000800007f */
[----:B-1----:R-:W-:Y:S05]  /*14ca0*/  @!P0 BRA `(.L_x_4239) ;  /* 0xfffffffc00f08947 */ /* 0x002fea000383ffff */
[----:B------:R-:W-:Y:S05]  /*14cb0*/  BRA `(.L_x_4329) ;  /* 0xfffffee800747947 */ /* 0x000fea000383ffff */
.L_x_4243:
[----:B--2---:R2:W3:Y:S02]  /*14cc0*/  SYNCS.PHASECHK.TRANS64.TRYWAIT P1, [R198+URZ+0x38830], R3 ;  /* 0x03883003c60075a7 */ /* 0x0044e4000802017f */
[----:B---3--:R-:W-:Y:S05]  /*14cd0*/  @!P1 NANOSLEEP.SYNCS 0x989680 ;  /* 0x009896800000995d */ /* 0x008fea0003900000 */
[----:B------:R-:W3:Y:S02]  /*14ce0*/  @!P1 SYNCS.PHASECHK.TRANS64 P1, [R198+URZ+0x38830], R3 ;  /* 0x03883003c60095a7 */ /* 0x000ee4000802007f */
[----:B---3--:R-:W-:Y:S05]  /*14cf0*/  @!P1 BRA `(.L_x_4243) ;  /* 0xfffffffc00f09947 */ /* 0x008fea000383ffff */
[----:B------:R-:W-:Y:S05]  /*14d00*/  BRA `(.L_x_4242) ;  /* 0xfffffee800c07947 */ /* 0x000fea000383ffff */
.L_x_4244:
[----:B---3--:R3:W4:Y:S02]  /*14d10*/  SYNCS.PHASECHK.TRANS64.TRYWAIT P1, [R198+URZ+0x38810], R3 ;  /* 0x03881003c60075a7 */ /* 0x008724000802017f */
[----:B----4-:R-:W-:Y:S05]  /*14d20*/  @!P1 NANOSLEEP.SYNCS 0x989680 ;  /* 0x009896800000995d */ /* 0x010fea0003900000 */
[----:B------:R-:W4:Y:S02]  /*14d30*/  @!P1 SYNCS.PHASECHK.TRANS64 P1, [R198+URZ+0x38810], R3 ;  /* 0x03881003c60095a7 */ /* 0x000f24000802007f */
[----:B----4-:R-:W-:Y:S05]  /*14d40*/  @!P1 BRA `(.L_x_4244) ;  /* 0xfffffffc00f09947 */ /* 0x010fea000383ffff */
[----:B------:R-:W-:Y:S05]  /*14d50*/  BRA `(.L_x_4330) ;  /* 0xfffffeec00b07947 */ /* 0x000fea000383ffff */
.L_x_4248:
[----:B------:R0:W0:Y:S02]  /*14d60*/  SYNCS.PHASECHK.TRANS64.TRYWAIT P1, [R198+URZ+0x38850], R3 ;  /* 0x03885003c60075a7 */ /* 0x000024000802017f */
[----:B0-----:R-:W-:Y:S05]  /*14d70*/  @!P1 NANOSLEEP.SYNCS 0x989680 ;  /* 0x009896800000995d */ /* 0x001fea0003900000 */
[----:B------:R-:W0:Y:S02]  /*14d80*/  @!P1 SYNCS.PHASECHK.TRANS64 P1, [R198+URZ+0x38850], R3 ;  /* 0x03885003c60095a7 */ /* 0x000e24000802007f */
[----:B0-----:R-:W-:Y:S05]  /*14d90*/  @!P1 BRA `(.L_x_4248) ;  /* 0xfffffffc00f09947 */ /* 0x001fea000383ffff */
[----:B------:R-:W-:Y:S05]  /*14da0*/  BRA `(.L_x_4247) ;  /* 0xfffffeec00dc7947 */ /* 0x000fea000383ffff */
.L_x_4255:
[----:B-1----:R1:W2:Y:S02]  /*14db0*/  SYNCS.PHASECHK.TRANS64.TRYWAIT P1, [R201+URZ+0x38830], R206 ;  /* 0x038830cec90075a7 */ /* 0x0022a4000802017f */
[----:B--2---:R-:W-:Y:S05]  /*14dc0*/  @!P1 NANOSLEEP.SYNCS 0x989680 ;  /* 0x009896800000995d */ /* 0x004fea0003900000 */
[----:B------:R-:W2:Y:S02]  /*14dd0*/  @!P1 SYNCS.PHASECHK.TRANS64 P1, [R201+URZ+0x38830], R206 ;  /* 0x038830cec90095a7 */ /* 0x000ea4000802007f */
[----:B--2---:R-:W-:Y:S05]  /*14de0*/  @!P1 BRA `(.L_x_4255) ;  /* 0xfffffffc00f09947 */ /* 0x004fea000383ffff */
[----:B------:R-:W-:Y:S05]  /*14df0*/  BRA `(.L_x_4254) ;  /* 0xffffff1c00ec7947 */ /* 0x000fea000383ffff */
.L_x_4259:
[----:B---3--:R3:W4:Y:S02]  /*14e00*/  SYNCS.PHASECHK.TRANS64.TRYWAIT P1, [R201+URZ+0x38850], R206 ;  /* 0x038850cec90075a7 */ /* 0x008724000802017f */
[----:B----4-:R-:W-:Y:S05]  /*14e10*/  @!P1 NANOSLEEP.SYNCS 0x989680 ;  /* 0x009896800000995d */ /* 0x010fea0003900000 */
[----:B------:R-:W4:Y:S02]  /*14e20*/  @!P1 SYNCS.PHASECHK.TRANS64 P1, [R201+URZ+0x38850], R206 ;  /* 0x038850cec90095a7 */ /* 0x000f24000802007f */
[----:B----4-:R-:W-:Y:S05]  /*14e30*/  @!P1 BRA `(.L_x_4259) ;  /* 0xfffffffc00f09947 */ /* 0x010fea000383ffff */
[----:B------:R-:W-:Y:S05]  /*14e40*/  BRA `(.L_x_4258) ;  /* 0xffffff2000b87947 */ /* 0x000fea000383ffff */
.L_x_4267:
[----:B-1----:R1:W2:Y:S02]  /*14e50*/  SYNCS.PHASECHK.TRANS64.TRYWAIT P1, [R185+URZ+0x38830], R204 ;  /* 0x038830ccb90075a7 */ /* 0x0022a4000802017f */
[----:B--2---:R-:W-:Y:S05]  /*14e60*/  @!P1 NANOSLEEP.SYNCS 0x989680 ;  /* 0x009896800000995d */ /* 0x004fea0003900000 */
[----:B------:R-:W2:Y:S02]  /*14e70*/  @!P1 SYNCS.PHASECHK.TRANS64 P1, [R185+URZ+0x38830], R204 ;  /* 0x038830ccb90095a7 */ /* 0x000ea4000802007f */
[----:B--2---:R-:W-:Y:S05]  /*14e80*/  @!P1 BRA `(.L_x_4267) ;  /* 0xfffffffc00f09947 */ /* 0x004fea000383ffff */
[----:B------:R-:W-:Y:S05]  /*14e90*/  BRA `(.L_x_4266) ;  /* 0xffffff54009c7947 */ /* 0x000fea000383ffff */
.L_x_4271:
[----:B---3--:R3:W4:Y:S02]  /*14ea0*/  SYNCS.PHASECHK.TRANS64.TRYWAIT P1, [R185+URZ+0x38850], R204 ;  /* 0x038850ccb90075a7 */ /* 0x008724000802017f */
[----:B----4-:R-:W-:Y:S05]  /*14eb0*/  @!P1 NANOSLEEP.SYNCS 0x989680 ;  /* 0x009896800000995d */ /* 0x010fea0003900000 */
[----:B------:R-:W4:Y:S02]  /*14ec0*/  @!P1 SYNCS.PHASECHK.TRANS64 P1, [R185+URZ+0x38850], R204 ;  /* 0x038850ccb90095a7 */ /* 0x000f24000802007f */
[----:B----4-:R-:W-:Y:S05]  /*14ed0*/  @!P1 BRA `(.L_x_4271) ;  /* 0xfffffffc00f09947 */ /* 0x010fea000383ffff */
[----:B------:R-:W-:Y:S05]  /*14ee0*/  BRA `(.L_x_4270) ;  /* 0xffffff5800287947 */ /* 0x000fea000383ffff */
.L_x_4286:
[----:B------:R-:W-:Y:S02]  /*14ef0*/  IMAD.MOV.U32 R13, RZ, RZ, R23 ;  /* 0x000000ffff0d7224 */ /* 0x000fe400078e0017 */
[----:B------:R-:W-:Y:S02]  /*14f00*/  IMAD.MOV.U32 R12, RZ, RZ, RZ ;  /* 0x000000ffff0c7224 */ /* 0x000fe400078e00ff */
[----:B------:R-:W-:Y:S02]  /*14f10*/  IMAD.MOV.U32 R11, RZ, RZ, 0x1f ;  /* 0x0000001fff0b7424 */ /* 0x000fe400078e00ff */
[----:B------:R-:W-:-:S07]  /*14f20*/  IMAD.MOV.U32 R15, RZ, RZ, -0x1 ;  /* 0xffffffffff0f7424 */ /* 0x000fce00078e00ff */
[----:B------:R-:W-:Y:S05]  /*14f30*/  WARPSYNC.COLLECTIVE R15, `(.L_x_4331) ;  /* 0x000000000f087348 */ /* 0x000fea0003c00000 */
[----:B------:R0:W1:Y:S02]  /*14f40*/  SHFL.IDX P6, R14, R13, R12, R11 ;  /* 0x0000000c0d0e7389 */ /* 0x00006400000c000b */
[----:B01----:R-:W-:Y:S01]  /*14f50*/  ENDCOLLECTIVE ;  /* 0x000000000000791b */ /* 0x003fe20003800000 */
.L_x_4331:
[----:B------:R-:W-:Y:S05]  /*14f60*/  BRA `(.L_x_4332) ;  /* 0xffffffc400a07947 */ /* 0x000fea000383ffff */
.L_x_4288:
[----:B0-----:R-:W-:-:S04]  /*14f70*/  IMAD.U32 R3, RZ, RZ, UR44 ;  /* 0x0000002cff037e24 */ /* 0x001fc8000f8e00ff */
[----:B------:R0:W1:Y:S03]  /*14f80*/  SYNCS.PHASECHK.TRANS64.TRYWAIT P0, [R3+URZ+0x38840], R0 ;  /* 0x03884000030075a7 */ /* 0x000066000800017f */
[----:B-1----:R-:W-:Y:S05]  /*14f90*/  @!P0 NANOSLEEP.SYNCS 0x989680 ;  /* 0x009896800000895d */ /* 0x002fea0003900000 */
[----:B------:R-:W1:Y:S02]  /*14fa0*/  @!P0 SYNCS.PHASECHK.TRANS64 P0, [R3+URZ+0x38840], R0 ;  /* 0x03884000030085a7 */ /* 0x000e64000800007f */
[----:B-1----:R-:W-:Y:S05]  /*14fb0*/  @!P0 BRA `(.L_x_4288) ;  /* 0xfffffffc00ec8947 */ /* 0x002fea000383ffff */
[----:B------:R-:W-:Y:S05]  /*14fc0*/  BRA `(.L_x_4333) ;  /* 0xffffffc400d87947 */ /* 0x000fea000383ffff */
.L_x_4289:
        /* <DEDUP_REMOVED lines=8> */
.L_x_4335:
[----:B------:R-:W-:Y:S05]  /*15050*/  BSYNC B0 ;  /* 0x0000000000007941 */ /* 0x000fea0003800000 */
.L_x_4334:
        /* <DEDUP_REMOVED lines=9> */
.L_x_4336:
[----:B------:R-:W-:Y:S02]  /*150f0*/  IMAD.MOV.U32 R13, RZ, RZ, R4 ;  /* 0x000000ffff0d7224 */ /* 0x000fe400078e0004 */
[----:B------:R-:W-:Y:S01]  /*15100*/  IMAD.MOV.U32 R12, RZ, RZ, 0x1 ;  /* 0x00000001ff0c7424 */ /* 0x000fe200078e00ff */
[----:B------:R-:W-:-:S05]  /*15110*/  @P0 LEA R14, P1, R22, R14, 0x1 ;  /* 0x0000000e160e0211 */ /* 0x000fca00078208ff */
[----:B------:R-:W-:Y:S01]  /*15120*/  @P0 IMAD.X R3, RZ, RZ, R2, P1 ;  /* 0x000000ffff030224 */ /* 0x000fe200008e0602 */
[----:B------:R-:W-:-:S07]  /*15130*/  @P0 MOV R2, R14 ;  /* 0x0000000e00020202 */ /* 0x000fce0000000f00 */
[----:B------:R-:W-:Y:S05]  /*15140*/  WARPSYNC.COLLECTIVE R15, `(.L_x_4337) ;  /* 0x000000000f087348 */ /* 0x000fea0003c00000 */
[----:B------:R0:W1:Y:S02]  /*15150*/  SHFL.IDX P6, R14, R13, R12, R11 ;  /* 0x0000000c0d0e7389 */ /* 0x00006400000c000b */
[----:B01----:R-:W-:Y:S01]  /*15160*/  ENDCOLLECTIVE ;  /* 0x000000000000791b */ /* 0x003fe20003800000 */
.L_x_4337:
        /* <DEDUP_REMOVED lines=11> */
.L_x_4338:
[----:B------:R-:W-:Y:S02]  /*15220*/  IMAD.MOV.U32 R13, RZ, RZ, R4 ;  /* 0x000000ffff0d7224 */ /* 0x000fe400078e0004 */
[----:B------:R-:W-:Y:S01]  /*15230*/  IMAD.MOV.U32 R12, RZ, RZ, 0x2 ;  /* 0x00000002ff0c7424 */ /* 0x000fe200078e00ff */
[----:B------:R-:W-:-:S13]  /*15240*/  @P0 LEA R2, P1, R22, R14, 0x1 ;  /* 0x0000000e16020211 */ /* 0x000fda00078208ff */
[----:B------:R-:W-:Y:S05]  /*15250*/  WARPSYNC.COLLECTIVE R15, `(.L_x_4339) ;  /* 0x000000000f087348 */ /* 0x000fea0003c00000 */
[----:B------:R0:W1:Y:S02]  /*15260*/  SHFL.IDX P6, R14, R13, R12, R11 ;  /* 0x0000000c0d0e7389 */ /* 0x00006400000c000b */
[----:B01----:R-:W-:Y:S01]  /*15270*/  ENDCOLLECTIVE ;  /* 0x000000000000791b */ /* 0x003fe20003800000 */
.L_x_4339:
[----:B------:R-:W-:-:S05]  /*15280*/  @P0 IMAD.X R3, RZ, RZ, R5, P1 ;  /* 0x000000ffff030224 */ /* 0x000fca00008e0605 */
        /* <DEDUP_REMOVED lines=11> */
.L_x_4340:
[----:B------:R-:W-:Y:S02]  /*15340*/  IMAD.MOV.U32 R13, RZ, RZ, R4 ;  /* 0x000000ffff0d7224 */ /* 0x000fe400078e0004 */
[----:B------:R-:W-:Y:S01]  /*15350*/  IMAD.MOV.U32 R12, RZ, RZ, 0x3 ;  /* 0x00000003ff0c7424 */ /* 0x000fe200078e00ff */
[----:B------:R-:W-:-:S13]  /*15360*/  @P0 LEA R2, P1, R22, R14, 0x1 ;  /* 0x0000000e16020211 */ /* 0x000fda00078208ff */
[----:B------:R-:W-:Y:S05]  /*15370*/  WARPSYNC.COLLECTIVE R15, `(.L_x_4341) ;  /* 0x000000000f087348 */ /* 0x000fea0003c00000 */
[----:B------:R0:W1:Y:S02]  /*15380*/  SHFL.IDX P6, R14, R13, R12, R11 ;  /* 0x0000000c0d0e7389 */ /* 0x00006400000c000b */
[----:B01----:R-:W-:Y:S01]  /*15390*/  ENDCOLLECTIVE ;  /* 0x000000000000791b */ /* 0x003fe20003800000 */
.L_x_4341:
[----:B------:R-:W-:-:S05]  /*153a0*/  @P0 IMAD.X R3, RZ, RZ, R5, P1 ;  /* 0x000000ffff030224 */ /* 0x000fca00008e0605 */
        /* <DEDUP_REMOVED lines=9> */
.L_x_4342:
[----:B------:R-:W-:Y:S05]  /*15440*/  BRA `(.L_x_4343) ;  /* 0xffffffc400a07947 */ /* 0x000fea000383ffff */
.L_x_4292:
[----:B------:R-:W-:Y:S01]  /*15450*/  IMAD.MOV.U32 R13, RZ, RZ, R4 ;  /* 0x000000ffff0d7224 */ /* 0x000fe200078e0004 */
[----:B------:R-:W-:Y:S01]  /*15460*/  MOV R12, RZ ;  /* 0x000000ff000c7202 */ /* 0x000fe20000000f00 */
[----:B------:R-:W-:Y:S01]  /*15470*/  IMAD.MOV.U32 R11, RZ, RZ, 0x181f ;  /* 0x0000181fff0b7424 */ /* 0x000fe200078e00ff */
[----:B------:R-:W-:Y:S01]  /*15480*/  LOP3.LUT R16, R16, 0xfffffeff, RZ, 0xc0, !PT ;  /* 0xfffffeff10107812 */ /* 0x000fe200078ec0ff */
[----:B------:R-:W-:Y:S02]  /*15490*/  IMAD.MOV.U32 R15, RZ, RZ, -0x1 ;  /* 0xffffffffff0f7424 */ /* 0x000fe400078e00ff */
[----:B------:R-:W-:-:S07]  /*154a0*/  IMAD.U32 R6, RZ, RZ, UR46 ;  /* 0x0000002eff067e24 */ /* 0x000fce000f8e00ff */
[----:B------:R-:W-:Y:S05]  /*154b0*/  WARPSYNC.COLLECTIVE R15, `(.L_x_4344) ;  /* 0x000000000f087348 */ /* 0x000fea0003c00000 */
[----:B------:R0:W1:Y:S02]  /*154c0*/  SHFL.IDX P6, R14, R13, R12, R11 ;  /* 0x0000000c0d0e7389 */ /* 0x00006400000c000b */
[----:B01----:R-:W-:Y:S01]  /*154d0*/  ENDCOLLECTIVE ;  /* 0x000000000000791b */ /* 0x003fe20003800000 */
.L_x_4344:
[----:B------:R-:W-:-:S05]  /*154e0*/  IMAD R6, R6, 0x40, R20 ;  /* 0x0000004006067824 */ /* 0x000fca00078e0214 */
[----:B------:R-:W-:Y:S01]  /*154f0*/  IADD3 R10, R6, 0x10, RZ ;  /* 0x00000010060a7810 */ /* 0x000fe20007ffe0ff */
[----:B------:R-:W-:Y:S02]  /*15500*/  IMAD.MOV.U32 R13, RZ, RZ, R0 ;  /* 0x000000ffff0d7224 */ /* 0x000fe400078e0000 */
[----:B------:R-:W-:-:S07]  /*15510*/  IMAD.MOV.U32 R2, RZ, RZ, R14 ;  /* 0x000000ffff027224 */ /* 0x000fce00078e000e */
[----:B------:R-:W-:Y:S05]  /*15520*/  WARPSYNC.COLLECTIVE R15, `(.L_x_4345) ;  /* 0x000000000f087348 */ /* 0x000fea0003c00000 */
[----:B------:R0:W1:Y:S02]  /*15530*/  SHFL.IDX P6, R14, R13, R12, R11 ;  /* 0x0000000c0d0e7389 */ /* 0x00006400000c000b */
[----:B01----:R-:W-:Y:S01]  /*15540*/  ENDCOLLECTIVE ;  /* 0x000000000000791b */ /* 0x003fe20003800000 */
.L_x_4345:
[----:B------:R-:W-:Y:S02]  /*15550*/  ULDC UR4, c[0x0][0x288] ;  /* 0x0000a20000047ab9 */ /* 0x000fe40000000800 */
[----:B------:R-:W-:-:S05]  /*15560*/  IMAD R5, R7, UR4, RZ ;  /* 0x0000000407057c24 */ /* 0x000fca000f8e02ff */
[----:B------:R-:W-:Y:S01]  /*15570*/  ISETP.GE.AND P2, PT, R6, R5, PT ;  /* 0x000000050600720c */ /* 0x000fe20003f46270 */
[----:B------:R-:W-:Y:S02]  /*15580*/  IMAD.MOV.U32 R13, RZ, RZ, R4 ;  /* 0x000000ffff0d7224 */ /* 0x000fe400078e0004 */
[----:B------:R-:W-:-:S10]  /*15590*/  IMAD.MOV.U32 R12, RZ, RZ, 0x1 ;  /* 0x00000001ff0c7424 */ /* 0x000fd400078e00ff */
[----:B------:R-:W-:Y:S02]  /*155a0*/  @!P2 LEA R8, R24, UR44, 0x1 ;  /* 0x0000002c1808ac11 */ /* 0x000fe4000f8e08ff */
[----:B------:R-:W-:Y:S02]  /*155b0*/  @P2 LOP3.LUT R16, R16, 0x100, RZ, 0xfc, !PT ;  /* 0x0000010010102812 */ /* 0x000fe400078efcff */
[----:B------:R-:W-:-:S13]  /*155c0*/  @!P2 LEA R3, P1, R22, R14, 0x1 ;  /* 0x0000000e1603a211 */ /* 0x000fda00078208ff */
[----:B------:R-:W-:Y:S05]  /*155d0*/  WARPSYNC.COLLECTIVE R15, `(.L_x_4346) ;  /* 0x000000000f087348 */ /* 0x000fea0003c00000 */
[----:B------:R0:W1:Y:S02]  /*155e0*/  SHFL.IDX P6, R14, R13, R12, R11 ;  /* 0x0000000c0d0e7389 */ /* 0x00006400000c000b */
[----:B01----:R-:W-:Y:S01]  /*155f0*/  ENDCOLLECTIVE ;  /* 0x000000000000791b */ /* 0x003fe20003800000 */
.L_x_4346:
        /* <DEDUP_REMOVED lines=15> */
.L_x_4347:
[----:B------:R-:W-:Y:S01]  /*156f0*/  VIADD R8, R6, 0x20 ;  /* 0x0000002006087836 */ /* 0x000fe20000000000 */
[----:B------:R-:W-:Y:S02]  /*15700*/  @!P2 LEA R10, R24, UR44, 0x1 ;  /* 0x0000002c180aac11 */ /* 0x000fe4000f8e08ff */
[----:B------:R-:W-:Y:S01]  /*15710*/  @P2 LOP3.LUT R16, R16, 0x80, RZ, 0xfc, !PT ;  /* 0x0000008010102812 */ /* 0x000fe200078efcff */
[----:B------:R-:W-:-:S03]  /*15720*/  IMAD.MOV.U32 R13, RZ, RZ, R4 ;  /* 0x000000ffff0d7224 */ /* 0x000fc600078e0004 */
[----:B------:R-:W-:Y:S01]  /*15730*/  LOP3.LUT R16, R16, 0xffffffbf, RZ, 0xc0, !PT ;  /* 0xffffffbf10107812 */ /* 0x000fe200078ec0ff */
[----:B------:R-:W-:Y:S02]  /*15740*/  IMAD.MOV.U32 R12, RZ, RZ, 0x2 ;  /* 0x00000002ff0c7424 */ /* 0x000fe400078e00ff */
[----:B------:R-:W-:-:S07]  /*15750*/  IMAD.MOV.U32 R7, RZ, RZ, R14 ;  /* 0x000000ffff077224 */ /* 0x000fce00078e000e */
[----:B------:R-:W-:Y:S05]  /*15760*/  WARPSYNC.COLLECTIVE R15, `(.L_x_4348) ;  /* 0x000000000f087348 */ /* 0x000fea0003c00000 */
[----:B------:R0:W1:Y:S02]  /*15770*/  SHFL.IDX P6, R14, R13, R12, R11 ;  /* 0x0000000c0d0e7389 */ /* 0x00006400000c000b */
[----:B01----:R-:W-:Y:S01]  /*15780*/  ENDCOLLECTIVE ;  /* 0x000000000000791b */ /* 0x003fe20003800000 */
.L_x_4348:
[----:B------:R-:W-:-:S05]  /*15790*/  @!P2 LEA R7, P1, R22, R7, 0x1 ;  /* 0x000000071607a211 */ /* 0x000fca00078208ff */
[----:B------:R-:W-:Y:S02]  /*157a0*/  @!P2 IMAD.X R9, RZ, RZ, R9, P1 ;  /* 0x000000ffff09a224 */ /* 0x000fe400008e0609 */
[----:B------:R-:W-:-:S03]  /*157b0*/  @!P2 IMAD.MOV.U32 R2, RZ, RZ, R7 ;  /* 0x000000ffff02a224 */ /* 0x000fc600078e0007 */
[----:B------:R-:W-:Y:S01]  /*157c0*/  @!P2 MOV R3, R9 ;  /* 0x000000090003a202 */ /* 0x000fe20000000f00 */
[----:B------:R-:W-:-:S04]  /*157d0*/  IMAD.MOV.U32 R13, RZ, RZ, R0 ;  /* 0x000000ffff0d7224 */ /* 0x000fc800078e0000 */
        /* <DEDUP_REMOVED lines=9> */
.L_x_4349:
[----:B------:R-:W-:Y:S02]  /*15870*/  @!P2 LEA R7, R24, UR44, 0x1 ;  /* 0x0000002c1807ac11 */ /* 0x000fe4000f8e08ff */
[----:B------:R-:W-:Y:S01]  /*15880*/  @P2 LOP3.LUT R16, R16, 0x40, RZ, 0xfc, !PT ;  /* 0x0000004010102812 */ /* 0x000fe200078efcff */
[----:B------:R-:W-:Y:S02]  /*15890*/  IMAD.MOV.U32 R13, RZ, RZ, R4 ;  /* 0x000000ffff0d7224 */ /* 0x000fe400078e0004 */
[----:B------:R-:W-:Y:S02]  /*158a0*/  IMAD.MOV.U32 R12, RZ, RZ, 0x3 ;  /* 0x00000003ff0c7424 */ /* 0x000fe400078e00ff */
[----:B------:R-:W-:-:S05]  /*158b0*/  IMAD.MOV.U32 R8, RZ, RZ, R14 ;  /* 0x000000ffff087224 */ /* 0x000fca00078e000e */
[----:B------:R-:W-:-:S05]  /*158c0*/  @!P2 LEA R8, P1, R22, R8, 0x1 ;  /* 0x000000081608a211 */ /* 0x000fca00078208ff */
[----:B------:R-:W-:Y:S01]  /*158d0*/  @!P2 IMAD.X R11, RZ, RZ, R2, P1 ;  /* 0x000000ffff0ba224 */ /* 0x000fe200008e0602 */
[----:B------:R-:W-:-:S03]  /*158e0*/  @!P2 MOV R2, R8 ;  /* 0x000000080002a202 */ /* 0x000fc60000000f00 */
        /* <DEDUP_REMOVED lines=9> */
.L_x_4350:
[----:B------:R-:W-:Y:S02]  /*15980*/  IMAD.MOV.U32 R13, RZ, RZ, R0 ;  /* 0x000000ffff0d7224 */ /* 0x000fe400078e0000 */
[----:B------:R-:W-:-:S07]  /*15990*/  IMAD.MOV.U32 R4, RZ, RZ, R14 ;  /* 0x000000ffff047224 */ /* 0x000fce00078e000e */
[----:B------:R-:W-:Y:S05]  /*159a0*/  WARPSYNC.COLLECTIVE R15, `(.L_x_4351) ;  /* 0x000000000f087348 */ /* 0x000fea0003c00000 */
[----:B------:R0:W1:Y:S02]  /*159b0*/  SHFL.IDX P6, R14, R13, R12, R11 ;  /* 0x0000000c0d0e7389 */ /* 0x00006400000c000b */
[----:B01----:R-:W-:Y:S01]  /*159c0*/  ENDCOLLECTIVE ;  /* 0x000000000000791b */ /* 0x003fe20003800000 */
.L_x_4351:
[----:B------:R-:W-:Y:S05]  /*159d0*/  BRA `(.L_x_4352) ;  /* 0xffffffc800487947 */ /* 0x000fea000383ffff */
.L_x_4294:
[----:B------:R-:W-:Y:S01]  /*159e0*/  BSSY B0, `(.L_x_4353) ;  /* 0x0000008000007945 */ /* 0x000fe20003800000 */
[----:B------:R-:W-:Y:S01]  /*159f0*/  IMAD.MOV.U32 R13, RZ, RZ, R4 ;  /* 0x000000ffff0d7224 */ /* 0x000fe200078e0004 */
[----:B------:R-:W-:Y:S01]  /*15a00*/  MOV R12, RZ ;  /* 0x000000ff000c7202 */ /* 0x000fe20000000f00 */
[----:B------:R-:W-:Y:S02]  /*15a10*/  IMAD.MOV.U32 R11, RZ, RZ, 0x181f ;  /* 0x0000181fff0b7424 */ /* 0x000fe400078e00ff */
[----:B------:R-:W-:-:S07]  /*15a20*/  IMAD.MOV.U32 R15, RZ, RZ, -0x1 ;  /* 0xffffffffff0f7424 */ /* 0x000fce00078e00ff */
[----:B------:R-:W-:Y:S05]  /*15a30*/  WARPSYNC.COLLECTIVE R15, `(.L_x_4354) ;  /* 0x000000000f087348 */ /* 0x000fea0003c00000 */
[----:B------:R0:W1:Y:S02]  /*15a40*/  SHFL.IDX P6, R14, R13, R12, R11 ;  /* 0x0000000c0d0e7389 */ /* 0x00006400000c000b */
[----:B01----:R-:W-:Y:S01]  /*15a50*/  ENDCOLLECTIVE ;  /* 0x000000000000791b */ /* 0x003fe20003800000 */
.L_x_4354:
[----:B------:R-:W-:Y:S05]  /*15a60*/  BSYNC B0 ;  /* 0x0000000000007941 */ /* 0x000fea0003800000 */
.L_x_4353:
        /* <DEDUP_REMOVED lines=13> */
.L_x_4355:
[----:B------:R-:W-:Y:S02]  /*15b40*/  IMAD.MOV.U32 R13, RZ, RZ, R4 ;  /* 0x000000ffff0d7224 */ /* 0x000fe400078e0004 */
[----:B------:R-:W-:Y:S01]  /*15b50*/  IMAD.MOV.U32 R12, RZ, RZ, 0x1 ;  /* 0x00000001ff0c7424 */ /* 0x000fe200078e00ff */
[----:B------:R-:W-:-:S04]  /*15b60*/  @!P2 LEA R14, P0, R22, R14, 0x1 ;  /* 0x0000000e160ea211 */ /* 0x000fc800078008ff */
[----:B------:R-:W-:Y:S02]  /*15b70*/  @!P2 IADD3.X R21, RZ, R2, RZ, P0, !PT ;  /* 0x00000002ff15a210 */ /* 0x000fe400007fe4ff */
        /* <DEDUP_REMOVED lines=34> */
.L_x_4356:
[----:B------:R-:W-:-:S04]  /*15da0*/  @!P3 LOP3.LUT R7, R6, 0x80, RZ, 0xc0, !PT ;  /* 0x000000800607b812 */ /* 0x000fc800078ec0ff */
[----:B------:R-:W-:Y:S01]  /*15db0*/  @!P3 SHF.R.U32.HI R7, RZ, 0x3, R7 ;  /* 0x00000003ff07b819 */ /* 0x000fe20000011607 */
[----:B------:R-:W-:Y:S02]  /*15dc0*/  IMAD.MOV.U32 R13, RZ, RZ, R0 ;  /* 0x000000ffff0d7224 */ /* 0x000fe400078e0000 */
[----:B------:R-:W-:-:S07]  /*15dd0*/  IMAD.MOV.U32 R9, RZ, RZ, R14 ;  /* 0x000000ffff097224 */ /* 0x000fce00078e000e */
[----:B------:R-:W-:Y:S05]  /*15de0*/  WARPSYNC.COLLECTIVE R15, `(.L_x_4357) ;  /* 0x000000000f087348 */ /* 0x000fea0003c00000 */
[----:B------:R0:W1:Y:S02]  /*15df0*/  SHFL.IDX P6, R14, R13, R12, R11 ;  /* 0x0000000c0d0e7389 */ /* 0x00006400000c000b */
[----:B01----:R-:W-:Y:S01]  /*15e00*/  ENDCOLLECTIVE ;  /* 0x000000000000791b */ /* 0x003fe20003800000 */
.L_x_4357:
        /* <DEDUP_REMOVED lines=11> */
[----:B------:R-:W-:Y:S01]  /*15ec0*/  @!P0 IMAD.MOV.U32 R3, RZ, RZ, R21 ;  /* 0x000000ffff038224 */ /* 0x000fe200078e0015 */
[----:B------:R-:W-:-:S05]  /*15ed0*/  @!P0 MOV R2, R14 ;  /* 0x0000000e00028202 */ /* 0x000fca0000000f00 */
        /* <DEDUP_REMOVED lines=22> */
.L_x_4358:
[----:B------:R-:W-:-:S04]  /*16040*/  @!P1 LOP3.LUT R9, R6, 0x80, RZ, 0xc0, !PT ;  /* 0x0000008006099812 */ /* 0x000fc800078ec0ff */
[----:B------:R-:W-:Y:S01]  /*16050*/  @!P1 SHF.R.U32.HI R9, RZ, 0x3, R9 ;  /* 0x00000003ff099819 */ /* 0x000fe20000011609 */
[----:B------:R-:W-:Y:S02]  /*16060*/  IMAD.MOV.U32 R13, RZ, RZ, R0 ;  /* 0x000000ffff0d7224 */ /* 0x000fe400078e0000 */
[----:B------:R-:W-:-:S07]  /*16070*/  IMAD.MOV.U32 R7, RZ, RZ, R14 ;  /* 0x000000ffff077224 */ /* 0x000fce00078e000e */
[----:B------:R-:W-:Y:S05]  /*16080*/  WARPSYNC.COLLECTIVE R15, `(.L_x_4359) ;  /* 0x000000000f087348 */ /* 0x000fea0003c00000 */
[----:B------:R0:W1:Y:S02]  /*16090*/  SHFL.IDX P6, R14, R13, R12, R11 ;  /* 0x0000000c0d0e7389 */ /* 0x00006400000c000b */
[----:B01----:R-:W-:Y:S01]  /*160a0*/  ENDCOLLECTIVE ;  /* 0x000000000000791b */ /* 0x003fe20003800000 */
.L_x_4359:
        /* <DEDUP_REMOVED lines=10> */
[----:B------:R-:W-:Y:S01]  /*16150*/  @!P0 IMAD.MOV.U32 R2, RZ, RZ, R14 ;  /* 0x000000ffff028224 */ /* 0x000fe200078e000e */
[----:B------:R-:W-:-:S05]  /*16160*/  @!P0 MOV R3, R7 ;  /* 0x0000000700038202 */ /* 0x000fca0000000f00 */
        /* <DEDUP_REMOVED lines=17> */
.L_x_4360:
[----:B------:R-:W-:Y:S02]  /*16280*/  IMAD.MOV.U32 R13, RZ, RZ, R0 ;  /* 0x000000ffff0d7224 */ /* 0x000fe400078e0000 */
[----:B------:R-:W-:-:S07]  /*16290*/  IMAD.MOV.U32 R4, RZ, RZ, R14 ;  /* 0x000000ffff047224 */ /* 0x000fce00078e000e */
[----:B------:R-:W-:Y:S05]  /*162a0*/  WARPSYNC.COLLECTIVE R15, `(.L_x_4361) ;  /* 0x000000000f087348 */ /* 0x000fea0003c00000 */
[----:B------:R0:W1:Y:S02]  /*162b0*/  SHFL.IDX P6, R14, R13, R12, R11 ;  /* 0x0000000c0d0e7389 */ /* 0x00006400000c000b */
[----:B01----:R-:W-:Y:S01]  /*162c0*/  ENDCOLLECTIVE ;  /* 0x000000000000791b */ /* 0x003fe20003800000 */
.L_x_4361:
[----:B------:R-:W-:Y:S05]  /*162d0*/  BRA `(.L_x_4362) ;  /* 0xffffffc800e87947 */ /* 0x000fea000383ffff */
.L_x_4297:
[----:B01----:R-:W-:-:S04]  /*162e0*/  IMAD.U32 R3, RZ, RZ, UR44 ;  /* 0x0000002cff037e24 */ /* 0x003fc8000f8e00ff */
[----:B------:R0:W1:Y:S03]  /*162f0*/  SYNCS.PHASECHK.TRANS64.TRYWAIT P0, [R3+URZ+0x38820], R0 ;  /* 0x03882000030075a7 */ /* 0x000066000800017f */
[----:B-1----:R-:W-:Y:S05]  /*16300*/  @!P0 NANOSLEEP.SYNCS 0x989680 ;  /* 0x009896800000895d */ /* 0x002fea0003900000 */
[----:B------:R-:W1:Y:S02]  /*16310*/  @!P0 SYNCS.PHASECHK.TRANS64 P0, [R3+URZ+0x38820], R0 ;  /* 0x03882000030085a7 */ /* 0x000e64000800007f */
[----:B-1----:R-:W-:Y:S05]  /*16320*/  @!P0 BRA `(.L_x_4297) ;  /* 0xfffffffc00ec8947 */ /* 0x002fea000383ffff */
[----:B------:R-:W-:Y:S05]  /*16330*/  BRA `(.L_x_4363) ;  /* 0xffffffcc00587947 */ /* 0x000fea000383ffff */
.L_x_4299:
[----:B01----:R-:W-:-:S04]  /*16340*/  IMAD.U32 R3, RZ, RZ, UR44 ;  /* 0x0000002cff037e24 */ /* 0x003fc8000f8e00ff */
[----:B------:R0:W1:Y:S03]  /*16350*/  SYNCS.PHASECHK.TRANS64.TRYWAIT P0, [R3+URZ+0x38860], R0 ;  /* 0x03886000030075a7 */ /* 0x000066000800017f */
[----:B-1----:R-:W-:Y:S05]  /*16360*/  @!P0 NANOSLEEP.SYNCS 0x989680 ;  /* 0x009896800000895d */ /* 0x002fea0003900000 */
[----:B------:R-:W1:Y:S02]  /*16370*/  @!P0 SYNCS.PHASECHK.TRANS64 P0, [R3+URZ+0x38860], R0 ;  /* 0x03886000030085a7 */ /* 0x000e64000800007f */
[----:B-1----:R-:W-:Y:S05]  /*16380*/  @!P0 BRA `(.L_x_4299) ;  /* 0xfffffffc00ec8947 */ /* 0x002fea000383ffff */
[----:B------:R-:W-:Y:S05]  /*16390*/  BRA `(.L_x_4364) ;  /* 0xffffffcc00547947 */ /* 0x000fea000383ffff */
.L_x_4300:
        /* <DEDUP_REMOVED lines=8> */
.L_x_4366:
[----:B------:R-:W-:Y:S05]  /*16420*/  BSYNC B0 ;  /* 0x0000000000007941 */ /* 0x000fea0003800000 */
.L_x_4365:
        /* <DEDUP_REMOVED lines=13> */
.L_x_4367:
        /* <DEDUP_REMOVED lines=38> */
.L_x_4368:
[----:B------:R-:W-:Y:S02]  /*16760*/  IMAD.MOV.U32 R13, RZ, RZ, R6 ;  /* 0x000000ffff0d7224 */ /* 0x000fe400078e0006 */
[----:B------:R-:W-:-:S07]  /*16770*/  IMAD.MOV.U32 R5, RZ, RZ, R14 ;  /* 0x000000ffff057224 */ /* 0x000fce00078e000e */
[----:B------:R-:W-:Y:S05]  /*16780*/  WARPSYNC.COLLECTIVE R15, `(.L_x_4369) ;  /* 0x000000000f087348 */ /* 0x000fea0003c00000 */
[----:B------:R0:W1:Y:S02]  /*16790*/  SHFL.IDX P6, R14, R13, R12, R11 ;  /* 0x0000000c0d0e7389 */ /* 0x00006400000c000b */
[----:B01----:R-:W-:Y:S01]  /*167a0*/  ENDCOLLECTIVE ;  /* 0x000000000000791b */ /* 0x003fe20003800000 */
.L_x_4369:
        /* <DEDUP_REMOVED lines=28> */
.L_x_4370:
[----:B------:R-:W-:Y:S02]  /*16970*/  IMAD.MOV.U32 R13, RZ, RZ, R6 ;  /* 0x000000ffff0d7224 */ /* 0x000fe400078e0006 */
[----:B------:R-:W-:-:S07]  /*16980*/  IMAD.MOV.U32 R9, RZ, RZ, R14 ;  /* 0x000000ffff097224 */ /* 0x000fce00078e000e */
[----:B------:R-:W-:Y:S05]  /*16990*/  WARPSYNC.COLLECTIVE R15, `(.L_x_4371) ;  /* 0x000000000f087348 */ /* 0x000fea0003c00000 */
[----:B------:R0:W1:Y:S02]  /*169a0*/  SHFL.IDX P6, R14, R13, R12, R11 ;  /* 0x0000000c0d0e7389 */ /* 0x00006400000c000b */
[----:B01----:R-:W-:Y:S01]  /*169b0*/  ENDCOLLECTIVE ;  /* 0x000000000000791b */ /* 0x003fe20003800000 */
.L_x_4371:
        /* <DEDUP_REMOVED lines=28> */
.L_x_4372:
[----:B------:R-:W-:Y:S02]  /*16b80*/  IMAD.MOV.U32 R13, RZ, RZ, R6 ;  /* 0x000000ffff0d7224 */ /* 0x000fe400078e0006 */
[----:B------:R-:W-:-:S07]  /*16b90*/  IMAD.MOV.U32 R8, RZ, RZ, R14 ;  /* 0x000000ffff087224 */ /* 0x000fce00078e000e */
[----:B------:R-:W-:Y:S05]  /*16ba0*/  WARPSYNC.COLLECTIVE R15, `(.L_x_4373) ;  /* 0x000000000f087348 */ /* 0x000fea0003c00000 */
[----:B------:R0:W1:Y:S02]  /*16bb0*/  SHFL.IDX P6, R14, R13, R12, R11 ;  /* 0x0000000c0d0e7389 */ /* 0x00006400000c000b */
[----:B01----:R-:W-:Y:S01]  /*16bc0*/  ENDCOLLECTIVE ;  /* 0x000000000000791b */ /* 0x003fe20003800000 */
.L_x_4373:
[----:B------:R-:W-:Y:S05]  /*16bd0*/  BRA `(.L_x_4374) ;  /* 0xffffffc800e87947 */ /* 0x000fea000383ffff */
.L_x_4307:
[----:B-1----:R1:W2:Y:S02]  /*16be0*/  SYNCS.PHASECHK.TRANS64.TRYWAIT P0, [R10+URZ+0x38840], R20 ;  /* 0x038840140a0075a7 */ /* 0x0022a4000800017f */
[----:B--2---:R-:W-:Y:S05]  /*16bf0*/  @!P0 NANOSLEEP.SYNCS 0x989680 ;  /* 0x009896800000895d */ /* 0x004fea0003900000 */
[----:B------:R-:W2:Y:S02]  /*16c00*/  @!P0 SYNCS.PHASECHK.TRANS64 P0, [R10+URZ+0x38840], R20 ;  /* 0x038840140a0085a7 */ /* 0x000ea4000800007f */
[----:B--2---:R-:W-:Y:S05]  /*16c10*/  @!P0 BRA `(.L_x_4307) ;  /* 0xfffffffc00f08947 */ /* 0x004fea000383ffff */
[----:B------:R-:W-:Y:S05]  /*16c20*/  BRA `(.L_x_4375) ;  /* 0xffffffd0003c7947 */ /* 0x000fea000383ffff */
.L_x_4308:
        /* <DEDUP_REMOVED lines=8> */
.L_x_4377:
[----:B------:R-:W-:Y:S05]  /*16cb0*/  BSYNC B1 ;  /* 0x0000000000017941 */ /* 0x000fea0003800000 */
.L_x_4376:
[----:B------:R-:W-:Y:S01]  /*16cc0*/  IMAD.MOV.U32 R13, RZ, RZ, R26 ;  /* 0x000000ffff0d7224 */ /* 0x000fe200078e001a */
[----:B------:R-:W-:Y:S01]  /*16cd0*/  MOV R11, 0x181f ;  /* 0x0000181f000b7802 */ /* 0x000fe20000000f00 */
[----:B------:R-:W-:Y:S01]  /*16ce0*/  IMAD.MOV.U32 R12, RZ, RZ, RZ ;  /* 0x000000ffff0c7224 */ /* 0x000fe200078e00ff */
[----:B------:R-:W-:Y:S01]  /*16cf0*/  LEA R27, R17, UR44, 0x1 ;  /* 0x0000002c111b7c11 */ /* 0x000fe2000f8e08ff */
[----:B------:R-:W-:Y:S02]  /*16d00*/  IMAD.MOV.U32 R15, RZ, RZ, -0x1 ;  /* 0xffffffffff0f7424 */ /* 0x000fe400078e00ff */
[----:B------:R-:W-:-:S07]  /*16d10*/  IMAD.MOV.U32 R3, RZ, RZ, R14 ;  /* 0x000000ffff037224 */ /* 0x000fce00078e000e */
[----:B------:R-:W-:Y:S05]  /*16d20*/  WARPSYNC.COLLECTIVE R15, `(.L_x_4378) ;  /* 0x000000000f087348 */ /* 0x000fea0003c00000 */
[----:B------:R0:W1:Y:S02]  /*16d30*/  SHFL.IDX P6, R14, R13, R12, R11 ;  /* 0x0000000c0d0e7389 */ /* 0x00006400000c000b */
[----:B01----:R-:W-:Y:S01]  /*16d40*/  ENDCOLLECTIVE ;  /* 0x000000000000791b */ /* 0x003fe20003800000 */
.L_x_4378:
[----:B------:R-:W-:Y:S02]  /*16d50*/  IMAD.MOV.U32 R13, RZ, RZ, R29 ;  /* 0x000000ffff0d7224 */ /* 0x000fe400078e001d */
[----:B------:R-:W-:Y:S01]  /*16d60*/  IMAD.MOV.U32 R12, RZ, RZ, 0x1 ;  /* 0x00000001ff0c7424 */ /* 0x000fe200078e00ff */
[----:B------:R-:W-:-:S13]  /*16d70*/  IADD3 R2, P0, R14, R0, RZ ;  /* 0x000000000e027210 */ /* 0x000fda0007f1e0ff */
[----:B------:R-:W-:Y:S05]  /*16d80*/  WARPSYNC.COLLECTIVE R15, `(.L_x_4379) ;  /* 0x000000000f087348 */ /* 0x000fea0003c00000 */
[----:B------:R0:W1:Y:S02]  /*16d90*/  SHFL.IDX P6, R14, R13, R12, R11 ;  /* 0x0000000c0d0e7389 */ /* 0x00006400000c000b */
[----:B01----:R-:W-:Y:S01]  /*16da0*/  ENDCOLLECTIVE ;  /* 0x000000000000791b */ /* 0x003fe20003800000 */
.L_x_4379:
        /* <DEDUP_REMOVED lines=10> */
.L_x_4380:
[----:B------:R-:W-:Y:S01]  /*16e50*/  MOV R13, R29 ;  /* 0x0000001d000d7202 */ /* 0x000fe20000000f00 */
[----:B------:R-:W-:Y:S01]  /*16e60*/  IMAD.MOV.U32 R12, RZ, RZ, 0x2 ;  /* 0x00000002ff0c7424 */ /* 0x000fe200078e00ff */
[----:B------:R-:W-:-:S13]  /*16e70*/  IADD3 R2, P0, R14, R0, RZ ;  /* 0x000000000e027210 */ /* 0x000fda0007f1e0ff */
[----:B------:R-:W-:Y:S05]  /*16e80*/  WARPSYNC.COLLECTIVE R15, `(.L_x_4381) ;  /* 0x000000000f087348 */ /* 0x000fea0003c00000 */
[----:B------:R0:W1:Y:S02]  /*16e90*/  SHFL.IDX P6, R14, R13, R12, R11 ;  /* 0x0000000c0d0e7389 */ /* 0x00006400000c000b */
[----:B01----:R-:W-:Y:S01]  /*16ea0*/  ENDCOLLECTIVE ;  /* 0x000000000000791b */ /* 0x003fe20003800000 */
.L_x_4381:
        /* <DEDUP_REMOVED lines=10> */
.L_x_4382:
[----:B------:R-:W-:Y:S02]  /*16f50*/  IMAD.MOV.U32 R13, RZ, RZ, R29 ;  /* 0x000000ffff0d7224 */ /* 0x000fe400078e001d */
[----:B------:R-:W-:Y:S01]  /*16f60*/  IMAD.MOV.U32 R12, RZ, RZ, 0x3 ;  /* 0x00000003ff0c7424 */ /* 0x000fe200078e00ff */
[----:B------:R-:W-:-:S13]  /*16f70*/  IADD3 R2, P0, R14, R0, RZ ;  /* 0x000000000e027210 */ /* 0x000fda0007f1e0ff */
[----:B------:R-:W-:Y:S05]  /*16f80*/  WARPSYNC.COLLECTIVE R15, `(.L_x_4383) ;  /* 0x000000000f087348 */ /* 0x000fea0003c00000 */
[----:B------:R0:W1:Y:S02]  /*16f90*/  SHFL.IDX P6, R14, R13, R12, R11 ;  /* 0x0000000c0d0e7389 */ /* 0x00006400000c000b */
[----:B01----:R-:W-:Y:S01]  /*16fa0*/  ENDCOLLECTIVE ;  /* 0x000000000000791b */ /* 0x003fe20003800000 */
.L_x_4383:
[----:B------:R-:W-:-:S05]  /*16fb0*/  IMAD.X R3, RZ, RZ, R3, P0 ;  /* 0x000000ffff037224 */ /* 0x000fca00000e0603 */
        /* <DEDUP_REMOVED lines=9> */
.L_x_4384:
[----:B------:R-:W-:Y:S05]  /*17050*/  BRA `(.L_x_4385) ;  /* 0xffffffcc00f07947 */ /* 0x000fea000383ffff */
.L_x_4313:
[----:B---3--:R3:W4:Y:S02]  /*17060*/  SYNCS.PHASECHK.TRANS64.TRYWAIT P0, [R10+URZ+0x38860], R20 ;  /* 0x038860140a0075a7 */ /* 0x008724000800017f */
[----:B----4-:R-:W-:Y:S05]  /*17070*/  @!P0 NANOSLEEP.SYNCS 0x989680 ;  /* 0x009896800000895d */ /* 0x010fea0003900000 */
[----:B------:R-:W4:Y:S02]  /*17080*/  @!P0 SYNCS.PHASECHK.TRANS64 P0, [R10+URZ+0x38860], R20 ;  /* 0x038860140a0085a7 */ /* 0x000f24000800007f */
[----:B----4-:R-:W-:Y:S05]  /*17090*/  @!P0 BRA `(.L_x_4313) ;  /* 0xfffffffc00f08947 */ /* 0x010fea000383ffff */
[----:B------:R-:W-:Y:S05]  /*170a0*/  BRA `(.L_x_4386) ;  /* 0xffffffd0003c7947 */ /* 0x000fea000383ffff */
.L_x_4314:
        /* <DEDUP_REMOVED lines=8> */
.L_x_4388:
[----:B------:R-:W-:Y:S05]  /*17130*/  BSYNC B1 ;  /* 0x0000000000017941 */ /* 0x000fea0003800000 */
.L_x_4387:
[----:B------:R-:W-:Y:S01]  /*17140*/  IMAD.MOV.U32 R13, RZ, RZ, R18 ;  /* 0x000000ffff0d7224 */ /* 0x000fe200078e0012 */
[----:B------:R-:W-:Y:S01]  /*17150*/  MOV R11, 0x181f ;  /* 0x0000181f000b7802 */ /* 0x000fe20000000f00 */
[----:B------:R-:W-:Y:S01]  /*17160*/  IMAD.MOV.U32 R12, RZ, RZ, RZ ;  /* 0x000000ffff0c7224 */ /* 0x000fe200078e00ff */
[----:B------:R-:W-:Y:S01]  /*17170*/  LEA R17, R17, UR44, 0x1 ;  /* 0x0000002c11117c11 */ /* 0x000fe2000f8e08ff */
[----:B------:R-:W-:Y:S01]  /*17180*/  IMAD.MOV.U32 R15, RZ, RZ, -0x1 ;  /* 0xffffffffff0f7424 */ /* 0x000fe200078e00ff */
[C---:B------:R-:W-:Y:S01]  /*17190*/  LOP3.LUT P2, RZ, R16.reuse, 0x20, RZ, 0xc0, !PT ;  /* 0x0000002010ff7812 */ /* 0x040fe2000784c0ff */
[----:B------:R-:W-:Y:S01]  /*171a0*/  IMAD.MOV.U32 R3, RZ, RZ, R14 ;  /* 0x000000ffff037224 */ /* 0x000fe200078e000e */
[----:B------:R-:W-:-:S13]  /*171b0*/  LOP3.LUT P1, RZ, R16, 0x10, RZ, 0xc0, !PT ;  /* 0x0000001010ff7812 */ /* 0x000fda000782c0ff */
[----:B------:R-:W-:Y:S05]  /*171c0*/  WARPSYNC.COLLECTIVE R15, `(.L_x_4389) ;  /* 0x000000000f087348 */ /* 0x000fea0003c00000 */
[----:B------:R0:W1:Y:S02]  /*171d0*/  SHFL.IDX P6, R14, R13, R12, R11 ;  /* 0x0000000c0d0e7389 */ /* 0x00006400000c000b */
[----:B01----:R-:W-:Y:S01]  /*171e0*/  ENDCOLLECTIVE ;  /* 0x000000000000791b */ /* 0x003fe20003800000 */
.L_x_4389:
[----:B------:R-:W-:Y:S01]  /*171f0*/  P2R R4, PR, RZ, 0x20 ;  /* 0x00000020ff047803 */ /* 0x000fe20000000000 */
        /* <DEDUP_REMOVED lines=13> */
.L_x_4390:
        /* <DEDUP_REMOVED lines=16> */
.L_x_4391:
        /* <DEDUP_REMOVED lines=18> */
.L_x_4392:
        /* <DEDUP_REMOVED lines=14> */
.L_x_4393:
        /* <DEDUP_REMOVED lines=17> */
.L_x_4394:
        /* <DEDUP_REMOVED lines=13> */
.L_x_4395:
[----:B------:R-:W-:Y:S05]  /*177b0*/  BRA `(.L_x_4396) ;  /* 0xffffffcc00b07947 */ /* 0x000fea000383ffff */
.L_x_4319:
[----:B0-----:R0:W1:Y:S02]  /*177c0*/  SYNCS.PHASECHK.TRANS64.TRYWAIT P0, [R5+URZ+0x38820], R4 ;  /* 0x03882004050075a7 */ /* 0x001064000800017f */
[----:B-1----:R-:W-:Y:S05]  /*177d0*/  @!P0 NANOSLEEP.SYNCS 0x989680 ;  /* 0x009896800000895d */ /* 0x002fea0003900000 */
[----:B------:R-:W1:Y:S02]  /*177e0*/  @!P0 SYNCS.PHASECHK.TRANS64 P0, [R5+URZ+0x38820], R4 ;  /* 0x03882004050085a7 */ /* 0x000e64000800007f */
[----:B-1----:R-:W-:Y:S05]  /*177f0*/  @!P0 BRA `(.L_x_4319) ;  /* 0xfffffffc00f08947 */ /* 0x002fea000383ffff */
[----:B------:R-:W-:Y:S05]  /*17800*/  BRA `(.L_x_4397) ;  /* 0xffffffd0005c7947 */ /* 0x000fea000383ffff */
.L_x_4320:
        /* <DEDUP_REMOVED lines=11> */
.L_x_4399:
[----:B------:R-:W-:Y:S05]  /*178c0*/  BSYNC B0 ;  /* 0x0000000000007941 */ /* 0x000fea0003800000 */
.L_x_4398:
[----:B------:R-:W-:Y:S05]  /*178d0*/  BRA `(.L_x_4400) ;  /* 0xffffffd000447947 */ /* 0x000fea000383ffff */
.L_x_4321:
[----:B------:R-:W-:Y:S01]  /*178e0*/  BSSY B0, `(.L_x_4401) ;  /* 0x0000006000007945 */ /* 0x000fe20003800000 */
[----:B------:R-:W-:-:S07]  /*178f0*/  IMAD.MOV.U32 R15, RZ, RZ, -0x1 ;  /* 0xffffffffff0f7424 */ /* 0x000fce00078e00ff */
[----:B012--5:R-:W-:Y:S05]  /*17900*/  WARPSYNC.COLLECTIVE R15, `(.L_x_4402) ;  /* 0x000000000f0c7348 */ /* 0x027fea0003c00000 */
[----:B------:R-:W-:Y:S02]  /*17910*/  ELECT P6, UR62, PT ;  /* 0x00000000003e782f */ /* 0x000fe400038c0000 */
[----:B------:R-:W-:Y:S01]  /*17920*/  MOV R14, UR62 ;  /* 0x0000003e000e7c02 */ /* 0x000fe20008000f00 */
[----:B012--5:R-:W-:Y:S10]  /*17930*/  ENDCOLLECTIVE ;  /* 0x000000000000791b */ /* 0x027ff40003800000 */
.L_x_4402:
[----:B------:R-:W-:Y:S05]  /*17940*/  BSYNC B0 ;  /* 0x0000000000007941 */ /* 0x000fea0003800000 */
.L_x_4401:
[----:B------:R-:W-:Y:S05]  /*17950*/  BRA `(.L_x_4403) ;  /* 0xffffffd000387947 */ /* 0x000fea000383ffff */
.L_x_4323:
[----:B-1----:R1:W3:Y:S02]  /*17960*/  SYNCS.PHASECHK.TRANS64.TRYWAIT P1, [R3+URZ+0x38840], R2 ;  /* 0x03884002030075a7 */ /* 0x0022e4000802017f */
[----:B---3--:R-:W-:Y:S05]  /*17970*/  @!P1 NANOSLEEP.SYNCS 0x989680 ;  /* 0x009896800000995d */ /* 0x008fea0003900000 */
[----:B------:R-:W3:Y:S02]  /*17980*/  @!P1 SYNCS.PHASECHK.TRANS64 P1, [R3+URZ+0x38840], R2 ;  /* 0x03884002030095a7 */ /* 0x000ee4000802007f */
[----:B---3--:R-:W-:Y:S05]  /*17990*/  @!P1 BRA `(.L_x_4323) ;  /* 0xfffffffc00f09947 */ /* 0x008fea000383ffff */
[----:B------:R-:W-:Y:S05]  /*179a0*/  BRA `(.L_x_4404) ;  /* 0xffffffd000607947 */ /* 0x000fea000383ffff */
.L_x_4325:
[----:B0-----:R0:W3:Y:S02]  /*179b0*/  SYNCS.PHASECHK.TRANS64.TRYWAIT P1, [R5+URZ+0x38840], R0 ;  /* 0x03884000050075a7 */ /* 0x0010e4000802017f */
[----:B---3--:R-:W-:Y:S05]  /*179c0*/  @!P1 NANOSLEEP.SYNCS 0x989680 ;  /* 0x009896800000995d */ /* 0x008fea0003900000 */
[----:B------:R-:W3:Y:S02]  /*179d0*/  @!P1 SYNCS.PHASECHK.TRANS64 P1, [R5+URZ+0x38840], R0 ;  /* 0x03884000050095a7 */ /* 0x000ee4000802007f */
[----:B---3--:R-:W-:Y:S05]  /*179e0*/  @!P1 BRA `(.L_x_4325) ;  /* 0xfffffffc00f09947 */ /* 0x008fea000383ffff */
[----:B------:R-:W-:Y:S05]  /*179f0*/  BRA `(.L_x_4405) ;  /* 0xffffffd0006c7947 */ /* 0x000fea000383ffff */
.L_x_4327:
[----:B---3--:R3:W4:Y:S02]  /*17a00*/  SYNCS.PHASECHK.TRANS64.TRYWAIT P1, [R3+URZ+0x38860], R2 ;  /* 0x03886002030075a7 */ /* 0x008724000802017f */
[----:B----4-:R-:W-:Y:S05]  /*17a10*/  @!P1 NANOSLEEP.SYNCS 0x989680 ;  /* 0x009896800000995d */ /* 0x010fea0003900000 */
[----:B------:R-:W4:Y:S02]  /*17a20*/  @!P1 SYNCS.PHASECHK.TRANS64 P1, [R3+URZ+0x38860], R2 ;  /* 0x03886002030095a7 */ /* 0x000f24000802007f */
[----:B----4-:R-:W-:Y:S05]  /*17a30*/  @!P1 BRA `(.L_x_4327) ;  /* 0xfffffffc00f09947 */ /* 0x010fea000383ffff */
[----:B------:R-:W-:Y:S05]  /*17a40*/  BRA `(.L_x_4406) ;  /* 0xffffffd000687947 */ /* 0x000fea000383ffff */
.L_x_4407:
        /* <DEDUP_REMOVED lines=11> */
.L_x_5843:


//--------------------- .text._ZN7cutlass13device_kernelIN5flash11enable_sm90INS1_16FlashAttnFwdSm90INS1_25CollectiveMainloopFwdSm90ILi2EN4cute5tupleIJNS5_1CILi1EEES8_S8_EEENS6_IJNS7_ILi64EEESA_SA_EEELi512ENS_10bfloat16_tEfNS_4arch4Sm90ELb1ELb0ELb1ELb1ELb1ELb0ELb0ELb0ELb0ELb1ELb1ELb0EEENS1_21CollectiveEpilogueFwdINS6_IJSA_NS7_ILi512EEESA_EEES9_SC_SE_Li256ELb1ELb1ELb1ELb0EEENS1_36VarlenDynamicPersistentTileSchedulerILi64ELi64ELi256ELi128ELb1ELb1ELb1ELb1ELb1ELb1EEEEEEEEEvNT_6ParamsE --------------------------
	.section	.text._ZN7cutlass13device_kernelIN5flash11enable_sm90INS1_16FlashAttnFwdSm90INS1_25CollectiveMainloopFwdSm90ILi2EN4cute5tupleIJNS5_1CILi1EEES8_S8_EEENS6_IJNS7_ILi64EEESA_SA_EEELi512ENS_10bfloat16_tEfNS_4arch4Sm90ELb1ELb0ELb1ELb1ELb1ELb0ELb0ELb0ELb0ELb1ELb1ELb0EEENS1_21CollectiveEpilogueFwdINS6_IJSA_NS7_ILi512EEESA_EEES9_SC_SE_Li256ELb1ELb1ELb1ELb0EEENS1_36VarlenDynamicPersistentTileSchedulerILi64ELi64ELi256ELi128ELb1ELb1ELb1ELb1ELb1ELb1EEEEEEEEEvNT_6ParamsE,"ax",@progbits
	.align	128
.text._ZN7cutlass13device_kernelIN5flash11enable_sm90INS1_16FlashAttnFwdSm90INS1_25CollectiveMainloopFwdSm90ILi2EN4cute5tupleIJNS5_1CILi1EEES8_S8_EEENS6_IJNS7_ILi64EEESA_SA_EEELi512ENS_10bfloat16_tEfNS_4arch4Sm90ELb1ELb0ELb1ELb1ELb1ELb0ELb0ELb0ELb0ELb1ELb1ELb0EEENS1_21CollectiveEpilogueFwdINS6_IJSA_NS7_ILi512EEESA_EEES9_SC_SE_Li256ELb1ELb1ELb1ELb0EEENS1_36VarlenDynamicPersistentTileSchedulerILi64ELi64ELi256ELi128ELb1ELb1ELb1ELb1ELb1ELb1EEEEEEEEEvNT_6ParamsE:
        .type           _ZN7cutlass13device_kernelIN5flash11enable_sm90INS1_16FlashAttnFwdSm90INS1_25CollectiveMainloopFwdSm90ILi2EN4cute5tupleIJNS5_1CILi1EEES8_S8_EEENS6_IJNS7_ILi64EEESA_SA_EEELi512ENS_10bfloat16_tEfNS_4arch4Sm90ELb1ELb0ELb1ELb1ELb1ELb0ELb0ELb0ELb0ELb1ELb1ELb0EEENS1_21CollectiveEpilogueFwdINS6_IJSA_NS7_ILi512EEESA_EEES9_SC_SE_Li256ELb1ELb1ELb1ELb0EEENS1_36VarlenDynamicPersistentTileSchedulerILi64ELi64ELi256ELi128ELb1ELb1ELb1ELb1ELb1ELb1EEEEEEEEEvNT_6ParamsE,@function
        .size           _ZN7cutlass13device_kernelIN5flash11enable_sm90INS1_16FlashAttnFwdSm90INS1_25CollectiveMainloopFwdSm90ILi2EN4cute5tupleIJNS5_1CILi1EEES8_S8_EEENS6_IJNS7_ILi64EEESA_SA_EEELi512ENS_10bfloat16_tEfNS_4arch4Sm90ELb1ELb0ELb1ELb1ELb1ELb0ELb0ELb0ELb0ELb1ELb1ELb0EEENS1_21CollectiveEpilogueFwdINS6_IJSA_NS7_ILi512EEESA_EEES9_SC_SE_Li256ELb1ELb1ELb1ELb0EEENS1_36VarlenDynamicPersistentTileSchedulerILi64ELi64ELi256ELi128ELb1ELb1ELb1ELb1ELb1ELb1EEEEEEEEEvNT_6ParamsE,(.L_x_5844 - _ZN7cutlass13device_kernelIN5flash11enable_sm90INS1_16FlashAttnFwdSm90INS1_25CollectiveMainloopFwdSm90ILi2EN4cute5tupleIJNS5_1CILi1EEES8_S8_EEENS6_IJNS7_ILi64EEESA_SA_EEELi512ENS_10bfloat16_tEfNS_4arch4Sm90ELb1ELb0ELb1ELb1ELb1ELb0ELb0ELb0ELb0ELb1ELb1ELb0EEENS1_21CollectiveEpilogueFwdINS6_IJSA_NS7_ILi512EEESA_EEES9_SC_SE_Li256ELb1ELb1ELb1ELb0EEENS1_36VarlenDynamicPersistentTileSchedulerILi64ELi64ELi256ELi128ELb1ELb1ELb1ELb1ELb1ELb1EEEEEEEEEvNT_6ParamsE)
        .other          _ZN7cutlass13device_kernelIN5flash11enable_sm90INS1_16FlashAttnFwdSm90INS1_25CollectiveMainloopFwdSm90ILi2EN4cute5tupleIJNS5_1CILi1EEES8_S8_EEENS6_IJNS7_ILi64EEESA_SA_EEELi512ENS_10bfloat16_tEfNS_4arch4Sm90ELb1ELb0ELb1ELb1ELb1ELb0ELb0ELb0ELb0ELb1ELb1ELb0EEENS1_21CollectiveEpilogueFwdINS6_IJSA_NS7_ILi512EEESA_EEES9_SC_SE_Li256ELb1ELb1ELb1ELb0EEENS1_36VarlenDynamicPersistentTileSchedulerILi64ELi64ELi256ELi128ELb1ELb1ELb1ELb1ELb1ELb1EEEEEEEEEvNT_6ParamsE,@"STO_CUDA_ENTRY STV_DEFAULT"
_ZN7cutlass13device_kernelIN5flash11enable_sm90INS1_16FlashAttnFwdSm90INS1_25CollectiveMainloopFwdSm90ILi2EN4cute5tupleIJNS5_1CILi1EEES8_S8_EEENS6_IJNS7_ILi64EEESA_SA_EEELi512ENS_10bfloat16_tEfNS_4arch4Sm90ELb1ELb0ELb1ELb1ELb1ELb0ELb0ELb0ELb0ELb1ELb1ELb0EEENS1_21CollectiveEpilogueFwdINS6_IJSA_NS7_ILi512EEESA_EEES9_SC_SE_Li256ELb1ELb1ELb1ELb0EEENS1_36VarlenDynamicPersistentTileSchedulerILi64ELi64ELi256ELi128ELb1ELb1ELb1ELb1ELb1ELb1EEEEEEEEEvNT_6ParamsE:
        /* <DEDUP_REMOVED lines=41> */
.L_x_4408:
        /* <DEDUP_REMOVED lines=22> */
.L_x_4409:
        /* <DEDUP_REMOVED lines=18> */
.L_x_4410:
        /* <DEDUP_REMOVED lines=22> */
.L_x_4411:
        /* <DEDUP_REMOVED lines=23> */
.L_x_4412:
        /* <DEDUP_REMOVED lines=8> */
.L_x_4414:
        /* <DEDUP_REMOVED lines=32> */
[--C-:B------:R-:W-:Y:S02]  /*0a60*/  SHF.R.S32.HI R6, RZ, 0x5, R5.reuse ;  /* 0x00000005ff067819 */ /* 0x100fe40000011405 */
[----:B------:R-:W-:Y:S02]  /*0a70*/  SHF.R.S32.HI R9, RZ, 0x1f, R5 ;  /* 0x0000001fff097819 */ /* 0x000fe40000011405 */
[----:B------:R-:W-:-:S02]  /*0a80*/  SHF.R.S32.HI R5, RZ, 0x4, R4 ;  /* 0x00000004ff057819 */ /* 0x000fc40000011404 */
[----:B------:R-:W-:Y:S02]  /*0a90*/  LOP3.LUT R3, R4, 0xfffffff0, RZ, 0xc0, !PT ;  /* 0xfffffff004037812 */ /* 0x000fe400078ec0ff */
[----:B------:R-:W-:Y:S02]  /*0aa0*/  LOP3.LUT R15, R8, 0xfffffffc, RZ, 0xc0, !PT ;  /* 0xfffffffc080f7812 */ /* 0x000fe400078ec0ff */
[----:B------:R-:W-:Y:S02]  /*0ab0*/  LOP3.LUT R13, R7, 0xfffffff8, RZ, 0xc0, !PT ;  /* 0xfffffff8070d7812 */ /* 0x000fe400078ec0ff */
[----:B------:R-:W-:Y:S01]  /*0ac0*/  LEA.HI R7, R4, R5, RZ, 0x1 ;  /* 0x0000000504077211 */ /* 0x000fe200078f08ff */
[----:B------:R-:W-:Y:S01]  /*0ad0*/  IMAD.IADD R4, R0, 0x1, -R3 ;  /* 0x0000000100047824 */ /* 0x000fe200078e0a03 */
[----:B------:R-:W-:Y:S01]  /*0ae0*/  LOP3.LUT R11, R2, 0xffffff80, RZ, 0xc0, !PT ;  /* 0xffffff80020b7812 */ /* 0x000fe200078ec0ff */
[C---:B------:R-:W-:Y:S01]  /*0af0*/  IMAD.IADD R15, R0.reuse, 0x1, -R15 ;  /* 0x00000001000f7824 */ /* 0x040fe200078e0a0f */
[----:B------:R-:W-:Y:S01]  /*0b00*/  LOP3.LUT R8, R7, 0x1ffffffe, RZ, 0xc0, !PT ;  /* 0x1ffffffe07087812 */ /* 0x000fe200078ec0ff */
[C---:B------:R-:W-:Y:S01]  /*0b10*/  IMAD.IADD R13, R0.reuse, 0x1, -R13 ;  /* 0x00000001000d7824 */ /* 0x040fe200078e0a0d */
[----:B------:R-:W-:Y:S01]  /*0b20*/  SHF.R.S32.HI R3, RZ, 0x1f, R4 ;  /* 0x0000001fff037819 */ /* 0x000fe20000011404 */
[----:B------:R-:W-:Y:S01]  /*0b30*/  IMAD.IADD R11, R0, 0x1, -R11 ;  /* 0x00000001000b7824 */ /* 0x000fe200078e0a0b */
[----:B------:R-:W-:Y:S01]  /*0b40*/  LEA.HI R0, R15, R15, RZ, 0x1 ;  /* 0x0000000f0f007211 */ /* 0x000fe200078f08ff */
[----:B------:R-:W-:Y:S01]  /*0b50*/  IMAD.IADD R8, R5, 0x1, -R8 ;  /* 0x0000000105087824 */ /* 0x000fe200078e0a08 */
[----:B------:R-:W-:-:S02]  /*0b60*/  LEA.HI R5, R3, R4, RZ, 0x3 ;  /* 0x0000000403057211 */ /* 0x000fc400078f18ff */
[----:B------:R-:W-:Y:S01]  /*0b70*/  LOP3.LUT R10, R0, 0x1ffffffe, RZ, 0xc0, !PT ;  /* 0x1ffffffe000a7812 */ /* 0x000fe200078ec0ff */
[----:B------:R-:W-:Y:S01]  /*0b80*/  IMAD.SHL.U32 R8, R8, 0x8, RZ ;  /* 0x0000000808087824 */ /* 0x000fe200078e00ff */
[----:B------:R-:W-:Y:S02]  /*0b90*/  LEA.HI R9, R9, R6, RZ, 0x2 ;  /* 0x0000000609097211 */ /* 0x000fe400078f10ff */
[----:B------:R-:W-:Y:S01]  /*0ba0*/  SHF.R.S32.HI R0, RZ, 0x1f, R11 ;  /* 0x0000001fff007819 */ /* 0x000fe2000001140b */
[----:B------:R-:W-:Y:S01]  /*0bb0*/  IMAD.IADD R185, R15, 0x1, -R10 ;  /* 0x000000010fb97824 */ /* 0x000fe200078e0a0a */
[----:B------:R-:W-:Y:S02]  /*0bc0*/  SHF.R.S32.HI R219, RZ, 0x7, R2 ;  /* 0x00000007ffdb7819 */ /* 0x000fe40000011402 */
[C---:B------:R-:W-:Y:S01]  /*0bd0*/  LOP3.LUT R7, R5.reuse, 0xfffffff8, RZ, 0xc0, !PT ;  /* 0xfffffff805077812 */ /* 0x040fe200078ec0ff */
[----:B------:R-:W-:Y:S01]  /*0be0*/  IMAD.SHL.U32 R5, R5, 0x40, RZ ;  /* 0x0000004005057824 */ /* 0x000fe200078e00ff */
[----:B------:R-:W-:Y:S01]  /*0bf0*/  LOP3.LUT R9, R9, 0x3ffffc, RZ, 0xc0, !PT ;  /* 0x003ffffc09097812 */ /* 0x000fe200078ec0ff */
[----:B------:R-:W-:Y:S01]  /*0c00*/  IMAD R12, R219, 0x100, R4 ;  /* 0x00000100db0c7824 */ /* 0x000fe200078e0204 */
[-C--:B------:R-:W-:Y:S01]  /*0c10*/  LEA.HI R3, R0, R11.reuse, RZ, 0x2 ;  /* 0x0000000b00037211 */ /* 0x080fe200078f10ff */
[----:B------:R-:W-:Y:S01]  /*0c20*/  IMAD.IADD R7, R4, 0x1, -R7 ;  /* 0x0000000104077824 */ /* 0x000fe200078e0a07 */
[----:B------:R-:W-:Y:S01]  /*0c30*/  LEA.HI R4, R0, R11, RZ, 0x5 ;  /* 0x0000000b00047211 */ /* 0x000fe200078f28ff */
[----:B------:R-:W-:Y:S01]  /*0c40*/  IMAD.IADD R9, R6, 0x1, -R9 ;  /* 0x0000000106097824 */ /* 0x000fe200078e0a09 */
[----:B------:R-:W-:-:S02]  /*0c50*/  LOP3.LUT R10, R3, 0x7ffffffc, RZ, 0xc0, !PT ;  /* 0x7ffffffc030a7812 */ /* 0x000fc400078ec0ff */
[--C-:B------:R-:W-:Y:S01]  /*0c60*/  SHF.R.S32.HI R0, RZ, 0x2, R3.reuse ;  /* 0x00000002ff007819 */ /* 0x100fe20000011403 */
[----:B------:R-:W-:Y:S01]  /*0c70*/  IMAD R17, R9, 0x10, R12 ;  /* 0x0000001009117824 */ /* 0x000fe200078e020c */
[----:B------:R-:W-:Y:S01]  /*0c80*/  SHF.R.S32.HI R3, RZ, 0x1f, R3 ;  /* 0x0000001fff037819 */ /* 0x000fe20000011403 */
[----:B------:R-:W-:Y:S01]  /*0c90*/  IMAD.IADD R10, R11, 0x1, -R10 ;  /* 0x000000010b0a7824 */ /* 0x000fe200078e0a0a */
[----:B------:R-:W-:Y:S01]  /*0ca0*/  LOP3.LUT R9, R5, 0x7ffffe00, RZ, 0xc0, !PT ;  /* 0x7ffffe0005097812 */ /* 0x000fe200078ec0ff */
[----:B------:R-:W-:Y:S01]  /*0cb0*/  IMAD.SHL.U32 R5, R7, 0x40, RZ ;  /* 0x0000004007057824 */ /* 0x000fe200078e00ff */
[----:B------:R-:W-:Y:S01]  /*0cc0*/  LEA.HI R3, R3, R0, RZ, 0x3 ;  /* 0x0000000003037211 */ /* 0x000fe200078f18ff */
[----:B------:R-:W-:Y:S01]  /*0cd0*/  IMAD.SHL.U32 R184, R10, 0x2, RZ ;  /* 0x000000020ab87824 */ /* 0x000fe200078e00ff */
[----:B------:R-:W-:Y:S01]  /*0ce0*/  LEA.HI R2, R2, R219, RZ, 0x1 ;  /* 0x000000db02027211 */ /* 0x000fe200078f08ff */
[----:B------:R-:W-:Y:S01]  /*0cf0*/  IMAD R9, R6, 0x400, R9 ;  /* 0x0000040006097824 */ /* 0x000fe200078e0209 */
[----:B------:R-:W-:Y:S01]  /*0d00*/  LOP3.LUT R3, R3, 0xfffffff8, RZ, 0xc0, !PT ;  /* 0xfffffff803037812 */ /* 0x000fe200078ec0ff */
[----:B------:R-:W-:Y:S01]  /*0d10*/  IMAD.U32 R6, R17, 0x40, R8 ;  /* 0x0000004011067824 */ /* 0x000fe200078e0008 */
[----:B------:R-:W-:-:S02]  /*0d20*/  LOP3.LUT R2, R2, 0xfffffe, RZ, 0xc0, !PT ;  /* 0x00fffffe02027812 */ /* 0x000fc400078ec0ff */
[----:B------:R-:W-:Y:S01]  /*0d30*/  LOP3.LUT R5, R5, 0x1c0, RZ, 0xc0, !PT ;  /* 0x000001c005057812 */ /* 0x000fe200078ec0ff */
[----:B------:R-:W-:Y:S01]  /*0d40*/  IMAD.IADD R3, R0, 0x1, -R3 ;  /* 0x0000000100037824 */ /* 0x000fe200078e0a03 */
[----:B------:R0:W-:Y:S01]  /*0d50*/  STL [R1+0x34], R6 ;  /* 0x0000340601007387 */ /* 0x0001e20000100800 */
[----:B------:R-:W-:Y:S01]  /*0d60*/  IMAD.IADD R0, R219, 0x1, -R2 ;  /* 0x00000001db007824 */ /* 0x000fe200078e0a02 */
[----:B------:R-:W-:Y:S01]  /*0d70*/  LOP3.LUT R8, R5, 0x8, R8, 0xf8, !PT ;  /* 0x0000000805087812 */ /* 0x000fe200078ef808 */
[----:B------:R-:W-:Y:S01]  /*0d80*/  IMAD.SHL.U32 R2, R13, 0x8, RZ ;  /* 0x000000080d027824 */ /* 0x000fe200078e00ff */
[----:B------:R-:W-:Y:S02]  /*0d90*/  SHF.R.U32.HI R5, RZ, 0x3, R5 ;  /* 0x00000003ff057819 */ /* 0x000fe40000011605 */
[----:B------:R-:W-:Y:S01]  /*0da0*/  R2P PR, R7, 0x6 ;  /* 0x0000000607007804 */ /* 0x000fe20000000000 */
[----:B------:R-:W-:Y:S01]  /*0db0*/  VIADD R187, R2, 0x40 ;  /* 0x0000004002bb7836 */ /* 0x000fe20000000000 */
[----:B------:R-:W-:Y:S01]  /*0dc0*/  LOP3.LUT R8, R8, R5, RZ, 0x3c, !PT ;  /* 0x0000000508087212 */ /* 0x000fe200078e3cff */
[----:B------:R-:W-:Y:S01]  /*0dd0*/  VIADD R186, R2, 0x80 ;  /* 0x0000008002ba7836 */ /* 0x000fe20000000000 */
[----:B------:R-:W-:Y:S01]  /*0de0*/  SHF.R.S32.HI R4, RZ, 0x5, R4 ;  /* 0x00000005ff047819 */ /* 0x000fe20000011404 */
[----:B0-----:R-:W-:Y:S01]  /*0df0*/  IMAD.SHL.U32 R6, R0, 0x100, RZ ;  /* 0x0000010000067824 */ /* 0x001fe200078e00ff */
[----:B------:R-:W-:Y:S01]  /*0e00*/  SEL R22, R22, 0xffffffc0, !P2 ;  /* 0xffffffc016167807 */ /* 0x000fe20005000000 */
[----:B------:R-:W-:-:S02]  /*0e10*/  IMAD.IADD R8, R9, 0x1, R8 ;  /* 0x0000000109087824 */ /* 0x000fc400078e0208 */
[----:B------:R-:W-:Y:S01]  /*0e20*/  IMAD.IADD R17, R184, 0x1, R6 ;  /* 0x00000001b8117824 */ /* 0x000fe200078e0206 */
[----:B------:R0:W-:Y:S01]  /*0e30*/  STL [R1+0x30], R6 ;  /* 0x0000300601007387 */ /* 0x0001e20000100800 */
[----:B------:R-:W-:Y:S01]  /*0e40*/  IMAD R16, R4, 0x10, R3 ;  /* 0x0000001004107824 */ /* 0x000fe200078e0203 */
[----:B------:R-:W-:Y:S01]  /*0e50*/  LEA R18, R8, UR40, 0x1 ;  /* 0x0000002808127c11 */ /* 0x000fe2000f8e08ff */
        /* <DEDUP_REMOVED lines=28> */
[----:B------:R-:W-:-:S02]  /*1020*/  VIADD R205, R17, 0x70 ;  /* 0x0000007011cd7836 */ /* 0x000fc40000000000 */
        /* <DEDUP_REMOVED lines=39> */
[----:B------:R-:W-:Y:S02]  /*12a0*/  IMAD R185, R185, 0x8, R16 ;  /* 0x00000008b9b97824 */ /* 0x000fe400078e0210 */
[----:B0-----:R-:W-:-:S07]  /*12b0*/  IMAD.IADD R22, R22, 0x1, R19 ;  /* 0x0000000116167824 */ /* 0x001fce00078e0213 */
.L_x_4483:
[----:B------:R-:W-:Y:S01]  /*12c0*/  ULDC.64 UR8, c[0x0][0xc88] ;  /* 0x0003220000087ab9 */ /* 0x000fe20000000a00 */
[----:B------:R-:W-:Y:S01]  /*12d0*/  ULDC.64 UR10, c[0x0][0xa18] ;  /* 0x00028600000a7ab9 */ /* 0x000fe20000000a00 */
[----:B------:R-:W-:Y:S02]  /*12e0*/  UIMAD.WIDE UR8, UR7, 0x4, UR8 ;  /* 0x00000004070878a5 */ /* 0x000fe4000f8e0208 */
[----:B------:R-:W-:Y:S02]  /*12f0*/  UISETP.NE.U32.AND UP1, UPT, UR10, URZ, UPT ;  /* 0x0000003f0a00728c */ /* 0x000fe4000bf25070 */
[----:B------:R-:W-:Y:S02]  /*1300*/  ULOP3.LUT UR4, UR6, 0xff000000, URZ, 0xc0, !UPT ;  /* 0xff00000006047892 */ /* 0x000fe4000f8ec03f */
[----:B01-3--:R-:W-:Y:S01]  /*1310*/  IMAD.U32 R4, RZ, RZ, UR8 ;  /* 0x00000008ff047e24 */ /* 0x00bfe2000f8e00ff */
[----:B------:R-:W-:Y:S01]  /*1320*/  ULDC UR7, c[0x0][0x424] ;  /* 0x0001090000077ab9 */ /* 0x000fe20000000800 */
[----:B----4-:R-:W-:Y:S01]  /*1330*/  IMAD.U32 R5, RZ, RZ, UR9 ;  /* 0x00000009ff057e24 */ /* 0x010fe2000f8e00ff */
[----:B------:R-:W-:-:S04]  /*1340*/  ULDC.64 UR8, c[0x0][0xa28] ;  /* 0x00028a0000087ab9 */ /* 0x000fc80000000a00 */
[----:B--2---:R-:W2:Y:S01]  /*1350*/  LDG.E R4, desc[UR50][R4.64] ;  /* 0x0000003204047981 */ /* 0x004ea2000c1e1900 */
        /* <DEDUP_REMOVED lines=16> */
[----:B------:R-:W2:Y:S01]  /*1460*/  @P0 LDG.E R4, desc[UR50][R4.64] ;  /* 0x0000003204040981 */ /* 0x000ea2000c1e1900 */
[----:B------:R-:W-:Y:S02]  /*1470*/  UISETP.NE.U32.AND UP0, UPT, UR8, URZ, UPT ;  /* 0x0000003f0800728c */ /* 0x000fe4000bf05070 */
[----:B------:R-:W-:Y:S01]  /*1480*/  ULOP3.LUT UR43, UR6, 0xff0000, URZ, 0xc0, !UPT ;  /* 0x00ff0000062b7892 */ /* 0x000fe2000f8ec03f */
[----:B------:R-:W3:Y:S01]  /*1490*/  @P2 LDG.E R6, desc[UR50][R6.64] ;  /* 0x0000003206062981 */ /* 0x000ee2000c1e1900 */
[----:B------:R-:W-:Y:S02]  /*14a0*/  UISETP.NE.AND.EX UP0, UPT, UR9, URZ, UPT, UP0 ;  /* 0x0000003f0900728c */ /* 0x000fe4000bf05300 */
[----:B------:R-:W-:Y:S01]  /*14b0*/  USHF.R.U32.HI UR4, URZ, 0x8, UR4 ;  /* 0x000000083f047899 */ /* 0x000fe20008011604 */
[----:B------:R-:W-:Y:S01]  /*14c0*/  ULDC.64 UR8, c[0x0][0xa20] ;  /* 0x0002880000087ab9 */ /* 0x000fe20000000a00 */
[----:B------:R-:W-:Y:S01]  /*14d0*/  USEL UR7, UR7, 0x1, UP0 ;  /* 0x0000000107077887 */ /* 0x000fe20008000000 */
[----:B------:R-:W-:Y:S01]  /*14e0*/  ISETP.NE.U32.AND P1, PT, RZ, UR8, PT ;  /* 0x00000008ff007c0c */ /* 0x000fe2000bf25070 */
[----:B------:R-:W-:Y:S01]  /*14f0*/  ULDC UR10, c[0x0][0x2f0] ;  /* 0x0000bc00000a7ab9 */ /* 0x000fe20000000800 */
[----:B------:R-:W-:Y:S01]  /*1500*/  UMOV UR52, URZ ;  /* 0x0000003f00347c82 */ /* 0x000fe20008000000 */
[----:B------:R-:W-:Y:S01]  /*1510*/  ULEA.HI UR43, UR43, UR4, URZ, 0x10 ;  /* 0x000000042b2b7291 */ /* 0x000fe2000f8f803f */
[----:B------:R-:W-:Y:S01]  /*1520*/  ISETP.NE.AND.EX P1, PT, RZ, UR9, PT, P1 ;  /* 0x00000009ff007c0c */ /* 0x000fe2000bf25310 */
[----:B------:R-:W-:-:S02]  /*1530*/  UIMAD UR4, UR7, UR10, URZ ;  /* 0x0000000a070472a4 */ /* 0x000fc4000f8e023f */
        /* <DEDUP_REMOVED lines=18> */
.L_x_4415:
[----:B------:R-:W-:Y:S05]  /*1660*/  @!P1 BRA `(.L_x_4416) ;  /* 0x00000000001c9947 */ /* 0x000fea0003800000 */
[----:B------:R-:W-:-:S04]  /*1670*/  ULEA UR8, UP0, UR41, UR8, 0x2 ;  /* 0x0000000829087291 */ /* 0x000fc8000f80103f */
[----:B------:R-:W-:Y:S02]  /*1680*/  ULEA.HI.X UR9, UR41, UR9, UR42, 0x2, UP0 ;  /* 0x0000000929097291 */ /* 0x000fe400080f142a */
[----:B------:R-:W-:-:S04]  /*1690*/  IMAD.U32 R4, RZ, RZ, UR8 ;  /* 0x00000008ff047e24 */ /* 0x000fc8000f8e00ff */
[----:B------:R-:W-:-:S05]  /*16a0*/  IMAD.U32 R5, RZ, RZ, UR9 ;  /* 0x00000009ff057e24 */ /* 0x000fca000f8e00ff */
[----:B------:R-:W2:Y:S02]  /*16b0*/  LDG.E R4, desc[UR50][R4.64] ;  /* 0x0000003204047981 */ /* 0x000ea4000c1e1900 */
[----:B--2---:R-:W-:Y:S01]  /*16c0*/  R2UR UR4, R4 ;  /* 0x00000000040472ca */ /* 0x004fe200000e0000 */
[----:B------:R-:W-:-:S14]  /*16d0*/  BRA `(.L_x_4417) ;  /* 0x0000000000347947 */ /* 0x000fdc0003800000 */
.L_x_4416:
        /* <DEDUP_REMOVED lines=13> */
.L_x_4417:
[----:B------:R-:W-:Y:S02]  /*17b0*/  UISETP.NE.AND UP0, UPT, UR47, 0x1, UPT ;  /* 0x000000012f00788c */ /* 0x000fe4000bf05270 */
[----:B------:R-:W-:Y:S02]  /*17c0*/  UIADD3 UR52, -UR52, UR4, URZ ;  /* 0x0000000434347290 */ /* 0x000fe4000fffe13f */
        /* <DEDUP_REMOVED lines=10> */
[----:B------:R-:W-:Y:S02]  /*1870*/  UIADD3 UR52, UR52, 0x40, -UR53 ;  /* 0x0000004034347890 */ /* 0x000fe4000fffe835 */
[----:B------:R-:W-:-:S07]  /*1880*/  ULOP3.LUT UR20, UR43, 0xff, URZ, 0xc0, !UPT ;  /* 0x000000ff2b147892 */ /* 0x000fce000f8ec03f */
[----:B------:R-:W-:Y:S01]  /*1890*/  @UP0 ULDC UR4, c[0x0][0x44c] ;  /* 0x0001130000040ab9 */ /* 0x000fe20000000800 */
[----:B------:R-:W-:Y:S01]  /*18a0*/  @UP0 ULDC UR8, c[0x0][0x450] ;  /* 0x0001140000080ab9 */ /* 0x000fe20000000800 */
[----:B------:R-:W-:-:S04]  /*18b0*/  UIMAD.WIDE.U32 UR4, UR6, UR4, URZ ;  /* 0x00000004060472a5 */ /* 0x000fc8000f8e003f */
[----:B------:R-:W-:-:S04]  /*18c0*/  @UP0 USHF.R.U32.HI UR6, URZ, UR8, UR5 ;  /* 0x000000083f060299 */ /* 0x000fc80008011605 */
[----:B------:R-:W-:-:S04]  /*18d0*/  UIADD3 UR6, UR52, UR6, URZ ;  /* 0x0000000634067290 */ /* 0x000fc8000fffe03f */
[----:B------:R-:W-:-:S04]  /*18e0*/  USHF.R.S32.HI UR4, URZ, 0x1f, UR6 ;  /* 0x0000001f3f047899 */ /* 0x000fc80008011406 */
[----:B------:R-:W-:-:S04]  /*18f0*/  ULEA.HI UR4, UR4, UR6, URZ, 0x6 ;  /* 0x0000000604047291 */ /* 0x000fc8000f8f303f */
[----:B------:R-:W-:-:S04]  /*1900*/  USHF.R.S32.HI UR4, URZ, 0x6, UR4 ;  /* 0x000000063f047899 */ /* 0x000fc80008011404 */
[----:B------:R-:W-:-:S04]  /*1910*/  UISETP.LT.AND UP0, UPT, UR7, UR4, UPT ;  /* 0x000000040700728c */ /* 0x000fc8000bf01270 */
[----:B------:R-:W-:-:S03]  /*1920*/  USEL UR9, UR7, UR4, UP0 ;  /* 0x0000000407097287 */ /* 0x000fc60008000000 */
[----:B------:R-:W-:Y:S01]  /*1930*/  UMOV UR4, URZ ;  /* 0x0000003f00047c82 */ /* 0x000fe20008000000 */
[----:B------:R-:W-:-:S06]  /*1940*/  UISETP.GE.AND UP0, UPT, UR9, 0x1, UPT ;  /* 0x000000010900788c */ /* 0x000fcc000bf06270 */
[----:B------:R-:W-:-:S13]  /*1950*/  PLOP3.LUT P0, PT, PT, PT, UP0, 0x80, 0x0 ;  /* 0x000000000000781c */ /* 0x000fda0003f0f008 */
[----:B------:R-:W-:Y:S05]  /*1960*/  @!P0 BRA `(.L_x_4419) ;  /* 0x0000000000908947 */ /* 0x000fea0003800000 */
[----:B------:R-:W-:Y:S01]  /*1970*/  USHF.R.U32.HI UR10, URZ, 0x10, UR43 ;  /* 0x000000103f0a7899 */ /* 0x000fe2000801162b */
[----:B------:R-:W-:-:S03]  /*1980*/  UMOV UR4, URZ ;  /* 0x0000003f00047c82 */ /* 0x000fc60008000000 */
[----:B------:R-:W-:-:S11]  /*1990*/  UISETP.NE.AND UP0, UPT, UR10, URZ, UPT ;  /* 0x0000003f0a00728c */ /* 0x000fd6000bf05270 */
[----:B------:R-:W-:Y:S02]  /*19a0*/  @!UP0 ULDC UR10, c[0x0][0x9f0] ;  /* 0x00027c00000a8ab9 */ /* 0x000fe40000000800 */
[----:B------:R-:W-:Y:S01]  /*19b0*/  IMAD.U32 R4, RZ, RZ, UR10 ;  /* 0x0000000aff047e24 */ /* 0x000fe2000f8e00ff */
[----:B------:R-:W-:-:S04]  /*19c0*/  UIADD3 UR6, UR10, -0x1, UR9 ;  /* 0xffffffff0a067890 */ /* 0x000fc8000fffe009 */
        /* <DEDUP_REMOVED lines=30> */
.L_x_4419:
        /* <DEDUP_REMOVED lines=91> */
.L_x_4421:
[----:B------:R-:W-:Y:S01]  /*2160*/  ULEA UR23, UR37, UR40, 0x3 ;  /* 0x0000002825177291 */ /* 0x000fe2000f8e183f */
[----:B------:R-:W-:-:S05]  /*2170*/  IMAD.U32 R0, RZ, RZ, UR36 ;  /* 0x00000024ff007e24 */ /* 0x000fca000f8e00ff */
[----:B------:R-:W-:-:S04]  /*2180*/  SHF.L.U32 R0, R0, 0x1f, RZ ;  /* 0x0000001f00007819 */ /* 0x000fc800000006ff */
[----:B------:R-:W0:Y:S02]  /*2190*/  SYNCS.PHASECHK.TRANS64.TRYWAIT P1, [UR23+0x28c50], R0 ;  /* 0x028c5000ff0075a7 */ /* 0x000e240008020157 */
[----:B0-----:R-:W-:Y:S05]  /*21a0*/  @!P1 BRA `(.L_x_4422) ;  /* 0x0000013400189947 */ /* 0x001fea0003800000 */
.L_x_4570:
        /* <DEDUP_REMOVED lines=38> */
.L_x_4423:
        /* <DEDUP_REMOVED lines=8> */
.L_x_4430:
        /* <DEDUP_REMOVED lines=144> */
.L_x_4425:
[----:B------:R-:W-:Y:S01]  /*2d90*/  ULEA UR23, UR37, UR40, 0x3 ;  /* 0x0000002825177291 */ /* 0x000fe2000f8e183f */
[----:B------:R-:W-:-:S05]  /*2da0*/  IMAD.U32 R0, RZ, RZ, UR36 ;  /* 0x00000024ff007e24 */ /* 0x000fca000f8e00ff */
[----:B------:R-:W-:-:S04]  /*2db0*/  SHF.L.U32 R0, R0, 0x1f, RZ ;  /* 0x0000001f00007819 */ /* 0x000fc800000006ff */
[----:B------:R0:W1:Y:S01]  /*2dc0*/  SYNCS.PHASECHK.TRANS64.TRYWAIT P1, [UR23+0x28c50], R0 ;  /* 0x028c5000ff0075a7 */ /* 0x0000620008020157 */
[----:B------:R-:W-:Y:S05]  /*2dd0*/  @!P0 BRA `(.L_x_4426) ;  /* 0x0000000000048947 */ /* 0x000fea0003800000 */
[----:B------:R-:W-:Y:S01]  /*2de0*/  BPT.TRAP 0x1 ;  /* 0x000000040000795c */ /* 0x000fe20000300000 */
.L_x_4426:
[----:B-1----:R-:W-:Y:S05]  /*2df0*/  @P1 BRA `(.L_x_4427) ;  /* 0x0000000000081947 */ /* 0x002fea0003800000 */
[----:B------:R-:W1:Y:S02]  /*2e00*/  SYNCS.PHASECHK.TRANS64.TRYWAIT P1, [UR23+0x28c50], R0 ;  /* 0x028c5000ff0075a7 */ /* 0x000e640008020157 */
[----:B-1----:R-:W-:Y:S05]  /*2e10*/  @!P1 BRA `(.L_x_4428) ;  /* 0x0000012800149947 */ /* 0x002fea0003800000 */
.L_x_4427:
        /* <DEDUP_REMOVED lines=26> */
.L_x_4429:
[----:B------:R-:W-:Y:S01]  /*2fc0*/  UIADD3 UR6, UR23, 0x28c60, URZ ;  /* 0x00028c6017067890 */ /* 0x000fe2000fffe03f */
[----:B------:R-:W-:-:S03]  /*2fd0*/  PLOP3.LUT P1, PT, PT, PT, UP1, 0x80, 0x0 ;  /* 0x000000000000781c */ /* 0x000fc60003f2f018 */
[----:B------:R-:W-:-:S09]  /*2fe0*/  UPRMT UR6, UR39, 0x654, UR6 ;  /* 0x0000065427067896 */ /* 0x000fd20008000006 */
[----:B------:R-:W-:Y:S01]  /*2ff0*/  SYNCS.ARRIVE.TRANS64.RED.A1T0 RZ, [UR6], RZ ;  /* 0x000000ffffff79a7 */ /* 0x000fe20008100406 */
[----:B------:R-:W-:Y:S05]  /*3000*/  @P1 BRA `(.L_x_4430) ;  /* 0xfffffff400201947 */ /* 0x000fea000383ffff */
.L_x_4424:
        /* <DEDUP_REMOVED lines=143> */
.L_x_4418:
[----:B------:R-:W-:Y:S01]  /*3900*/  ULDC UR4, c[0x0][0x448] ;  /* 0x0001120000047ab9 */ /* 0x000fe20000000800 */
[----:B------:R-:W-:Y:S02]  /*3910*/  UIADD3 UR6, UR45, 0x3f, URZ ;  /* 0x0000003f2d067890 */ /* 0x000fe4000fffe03f */
[----:B------:R-:W-:Y:S02]  /*3920*/  UISETP.NE.AND UP0, UPT, UR4, 0x1, UPT ;  /* 0x000000010400788c */ /* 0x000fe4000bf05270 */
[----:B------:R-:W-:Y:S02]  /*3930*/  UIADD3 UR8, UR52, 0x40, -UR53 ;  /* 0x0000004034087890 */ /* 0x000fe4000fffe835 */
[----:B------:R-:W-:Y:S02]  /*3940*/  UP2UR UR54, UPR, URZ, 0x1 ;  /* 0x000000013f367883 */ /* 0x000fe40008000000 */
[----:B------:R-:W-:-:S05]  /*3950*/  ULOP3.LUT UR48, UR43, 0xff, URZ, 0xc0, !UPT ;  /* 0x000000ff2b307892 */ /* 0x000fca000f8ec03f */
        /* <DEDUP_REMOVED lines=50> */
.L_x_4431:
        /* <DEDUP_REMOVED lines=104> */
.L_x_4432:
        /* <DEDUP_REMOVED lines=12> */
.L_x_4571:
[----:B------:R-:W-:Y:S05]  /*43c0*/  @!P0 BRA `(.L_x_4434) ;  /* 0x0000000000048947 */ /* 0x000fea0003800000 */
[----:B------:R-:W-:Y:S01]  /*43d0*/  BPT.TRAP 0x1 ;  /* 0x000000040000795c */ /* 0x000fe20000300000 */
.L_x_4434:
[----:B------:R-:W-:Y:S02]  /*43e0*/  IMAD.U32 R7, RZ, RZ, UR37 ;  /* 0x00000025ff077e24 */ /* 0x000fe4000f8e00ff */
[----:B------:R-:W-:-:S03]  /*43f0*/  IMAD.U32 R8, RZ, RZ, UR36 ;  /* 0x00000024ff087e24 */ /* 0x000fc6000f8e00ff */
[----:B------:R-:W-:Y:S02]  /*4400*/  LEA R7, R7, UR40, 0x3 ;  /* 0x0000002807077c11 */ /* 0x000fe4000f8e18ff */
[----:B------:R-:W-:-:S04]  /*4410*/  SHF.L.U32 R8, R8, 0x1f, RZ ;  /* 0x0000001f08087819 */ /* 0x000fc800000006ff */
[----:B------:R1:W2:Y:S01]  /*4420*/  SYNCS.PHASECHK.TRANS64.TRYWAIT P1, [R7+URZ+0x28c30], R8 ;  /* 0x028c3008070075a7 */ /* 0x0002a2000802017f */
[----:B------:R-:W-:Y:S05]  /*4430*/  @!P0 BRA `(.L_x_4435) ;  /* 0x0000000000048947 */ /* 0x000fea0003800000 */
[----:B------:R-:W-:Y:S01]  /*4440*/  BPT.TRAP 0x1 ;  /* 0x000000040000795c */ /* 0x000fe20000300000 */
.L_x_4435:
[----:B--2---:R-:W-:Y:S05]  /*4450*/  @P1 BRA `(.L_x_4436) ;  /* 0x0000000000081947 */ /* 0x004fea0003800000 */
[----:B------:R-:W2:Y:S02]  /*4460*/  SYNCS.PHASECHK.TRANS64.TRYWAIT P1, [R7+URZ+0x28c30], R8 ;  /* 0x028c3008070075a7 */ /* 0x000ea4000802017f */
[----:B--2---:R-:W-:Y:S05]  /*4470*/  @!P1 BRA `(.L_x_4437) ;  /* 0x0000011000ac9947 */ /* 0x004fea0003800000 */
.L_x_4436:
        /* <DEDUP_REMOVED lines=40> */
.L_x_4438:
[----:B------:R-:W-:Y:S01]  /*4700*/  UISETP.NE.AND UP0, UPT, UR54, URZ, UPT ;  /* 0x0000003f3600728c */ /* 0x000fe2000bf05270 */
[----:B------:R-:W-:Y:S01]  /*4710*/  VIADD R3, R185, UR45 ;  /* 0x0000002db9037c36 */ /* 0x000fe20008000000 */
[----:B------:R-:W-:Y:S02]  /*4720*/  ULDC UR10, c[0x0][0x9d8] ;  /* 0x00027600000a7ab9 */ /* 0x000fe40000000800 */
[----:B------:R-:W-:Y:S01]  /*4730*/  FMUL.FTZ R26, R26, UR10 ;  /* 0x0000000a1a1a7c20 */ /* 0x000fe20008410000 */
[----:B------:R-:W-:Y:S01]  /*4740*/  FMUL.FTZ R27, R27, UR10 ;  /* 0x0000000a1b1b7c20 */ /* 0x000fe20008410000 */
[----:B------:R-:W-:Y:S01]  /*4750*/  PLOP3.LUT P1, PT, PT, PT, UP0, 0x80, 0x0 ;  /* 0x000000000000781c */ /* 0x000fe20003f2f008 */
[----:B------:R-:W-:Y:S01]  /*4760*/  FMUL.FTZ R30, R30, UR10 ;  /* 0x0000000a1e1e7c20 */ /* 0x000fe20008410000 */
[----:B------:R-:W-:Y:S01]  /*4770*/  PLOP3.LUT P2, PT, PT, PT, UP0, 0x80, 0x0 ;  /* 0x000000000000781c */ /* 0x000fe20003f4f008 */
[----:B------:R-:W-:Y:S01]  /*4780*/  MUFU.TANH R9, R27 ;  /* 0x0000001b00097308 */ /* 0x000fe20000002400 */
[----:B------:R-:W-:Y:S01]  /*4790*/  FMUL.FTZ R31, R31, UR10 ;  /* 0x0000000a1f1f7c20 */ /* 0x000fe20008410000 */
[----:B------:R-:W-:Y:S01]  /*47a0*/  @UP0 ULDC UR6, c[0x0][0x44c] ;  /* 0x0001130000060ab9 */ /* 0x000fe20000000800 */
[----:B------:R-:W-:Y:S01]  /*47b0*/  FMUL.FTZ R34, R34, UR10 ;  /* 0x0000000a22227c20 */ /* 0x000fe20008410000 */
[----:B------:R-:W-:Y:S01]  /*47c0*/  FMUL.FTZ R35, R35, UR10 ;  /* 0x0000000a23237c20 */ /* 0x000fe20008410000 */
[----:B------:R-:W-:Y:S01]  /*47d0*/  FMUL.FTZ R28, R28, UR10 ;  /* 0x0000000a1c1c7c20 */ /* 0x000fe20008410000 */
[----:B------:R-:W-:Y:S01]  /*47e0*/  FMUL.FTZ R38, R38, UR10 ;  /* 0x0000000a26267c20 */ /* 0x000fe20008410000 */
[----:B------:R-:W-:Y:S01]  /*47f0*/  FMUL.FTZ R39, R39, UR10 ;  /* 0x0000000a27277c20 */ /* 0x000fe20008410000 */
[----:B------:R-:W0:Y:S01]  /*4800*/  MUFU.TANH R26, R26 ;  /* 0x0000001a001a7308 */ /* 0x000e220000002400 */
[----:B------:R-:W-:Y:S01]  /*4810*/  FMUL.FTZ R42, R42, UR10 ;  /* 0x0000000a2a2a7c20 */ /* 0x000fe20008410000 */
[----:B------:R-:W-:Y:S01]  /*4820*/  @P1 IMAD.HI.U32 R4, R3, UR6, RZ ;  /* 0x0000000603041c27 */ /* 0x000fe2000f8e00ff */
[----:B------:R-:W-:-:S03]  /*4830*/  @UP0 ULDC UR6, c[0x0][0x450] ;  /* 0x0001140000060ab9 */ /* 0x000fc60000000800 */
[----:B------:R-:W-:Y:S01]  /*4840*/  FMUL.FTZ R43, R43, UR10 ;  /* 0x0000000a2b2b7c20 */ /* 0x000fe20008410000 */
[----:B------:R-:W-:Y:S01]  /*4850*/  FMUL.FTZ R46, R46, UR10 ;  /* 0x0000000a2e2e7c20 */ /* 0x000fe20008410000 */
[----:B------:R-:W-:Y:S01]  /*4860*/  FMUL.FTZ R47, R47, UR10 ;  /* 0x0000000a2f2f7c20 */ /* 0x000fe20008410000 */
[----:B------:R-:W-:Y:S01]  /*4870*/  @P2 SHF.R.U32.HI R3, RZ, UR6, R4 ;  /* 0x00000006ff032c19 */ /* 0x000fe20008011604 */
[----:B------:R-:W-:Y:S01]  /*4880*/  UMOV UR6, 0xffffffc0 ;  /* 0xffffffc000067882 */ /* 0x000fe20000000000 */
[----:B------:R-:W3:Y:S01]  /*4890*/  MUFU.TANH R30, R30 ;  /* 0x0000001e001e7308 */ /* 0x000ee20000002400 */
[----:B------:R-:W-:Y:S01]  /*48a0*/  UIMAD UR6, UR55, UR6, 0x40 ;  /* 0x00000040370674a4 */ /* 0x000fe2000f8e0206 */
[----:B------:R-:W-:Y:S01]  /*48b0*/  FMUL.FTZ R50, R50, UR10 ;  /* 0x0000000a32327c20 */ /* 0x000fe20008410000 */
[----:B------:R-:W4:Y:S01]  /*48c0*/  SHFL.IDX PT, R6, R3, 0x1, 0x1c1f ;  /* 0x003c1f0003067f89 */ /* 0x000f2200000e0000 */
[----:B------:R-:W-:Y:S01]  /*48d0*/  FMUL.FTZ R51, R51, UR10 ;  /* 0x0000000a33337c20 */ /* 0x000fe20008410000 */
[----:B------:R-:W-:Y:S01]  /*48e0*/  UIADD3 UR7, UR52, 0x1, UR6 ;  /* 0x0000000134077890 */ /* 0x000fe2000fffe006 */
[----:B------:R-:W-:Y:S01]  /*48f0*/  FMUL.FTZ R54, R54, UR10 ;  /* 0x0000000a36367c20 */ /* 0x000fe20008410000 */
[----:B------:R-:W-:Y:S01]  /*4900*/  IMAD.U32 R5, RZ, RZ, UR6 ;  /* 0x00000006ff057e24 */ /* 0x000fe2000f8e00ff */
[----:B------:R-:W5:Y:S01]  /*4910*/  MUFU.TANH R31, R31 ;  /* 0x0000001f001f7308 */ /* 0x000f620000002400 */
[----:B------:R-:W-:Y:S01]  /*4920*/  FMUL.FTZ R55, R55, UR10 ;  /* 0x0000000a37377c20 */ /* 0x000fe20008410000 */
[----:B------:R-:W1:Y:S01]  /*4930*/  SHFL.IDX PT, R3, R3, RZ, 0x1c1f ;  /* 0x001c1fff03037589 */ /* 0x000e6200000e0000 */
[----:B------:R-:W-:Y:S01]  /*4940*/  IMAD.U32 R13, RZ, RZ, UR7 ;  /* 0x00000007ff0d7e24 */ /* 0x000fe2000f8e00ff */
[----:B------:R-:W-:Y:S01]  /*4950*/  IADD3 R4, -R184, UR52, R5 ;  /* 0x00000034b8047c10 */ /* 0x000fe2000fffe105 */
[----:B------:R-:W-:Y:S01]  /*4960*/  FMUL.FTZ R24, R24, UR10 ;  /* 0x0000000a18187c20 */ /* 0x000fe20008410000 */
[----:B------:R-:W-:Y:S01]  /*4970*/  FMUL.FTZ R25, R25, UR10 ;  /* 0x0000000a19197c20 */ /* 0x000fe20008410000 */
[----:B------:R-:W-:Y:S01]  /*4980*/  FMUL.FTZ R29, R29, UR10 ;  /* 0x0000000a1d1d7c20 */ /* 0x000fe20008410000 */
[----:B------:R-:W-:Y:S01]  /*4990*/  IADD3 R5, R13, -UR53, -R184 ;  /* 0x800000350d057c10 */ /* 0x000fe2000fffe8b8 */
        /* <DEDUP_REMOVED lines=8> */
[----:B------:R3:W-:Y:S01]  /*4a20*/  MUFU.TANH R11, R28 ;  /* 0x0000001c000b7308 */ /* 0x0007e20000002400 */
[----:B------:R-:W-:Y:S01]  /*4a30*/  FMUL.FTZ R45, R45, UR10 ;  /* 0x0000000a2d2d7c20 */ /* 0x000fe20008410000 */
[----:B----4-:R-:W-:Y:S01]  /*4a40*/  VIADDMNMX R6, R6, R5, R4, PT ;  /* 0x0000000506067246 */ /* 0x010fe20003800104 */
[----:B------:R-:W-:Y:S01]  /*4a50*/  FMUL.FTZ R48, R48, UR10 ;  /* 0x0000000a30307c20 */ /* 0x000fe20008410000 */
[----:B------:R-:W-:Y:S01]  /*4a60*/  FMUL.FTZ R49, R49, UR10 ;  /* 0x0000000a31317c20 */ /* 0x000fe20008410000 */
[----:B------:R-:W-:Y:S01]  /*4a70*/  FMUL.FTZ R52, R52, UR10 ;  /* 0x0000000a34347c20 */ /* 0x000fe20008410000 */
[C---:B------:R-:W-:Y:S01]  /*4a80*/  ISETP.GT.AND P1, PT, R6.reuse, RZ, PT ;  /* 0x000000ff0600720c */ /* 0x040fe20003f24270 */
[----:B------:R-:W-:Y:S01]  /*4a90*/  FMUL.FTZ R53, R53, UR10 ;  /* 0x0000000a35357c20 */ /* 0x000fe20008410000 */
[C---:B------:R-:W-:Y:S01]  /*4aa0*/  ISETP.GT.AND P2, PT, R6.reuse, 0x1, PT ;  /* 0x000000010600780c */ /* 0x040fe20003f44270 */
[----:B------:R-:W4:Y:S01]  /*4ab0*/  MUFU.TANH R35, R35 ;  /* 0x0000002300237308 */ /* 0x000f220000002400 */
[----:B------:R-:W-:Y:S01]  /*4ac0*/  ISETP.GT.AND P3, PT, R6, 0x8, PT ;  /* 0x000000080600780c */ /* 0x000fe20003f64270 */
[----:B------:R-:W-:Y:S01]  /*4ad0*/  ULDC UR10, c[0x0][0x988] ;  /* 0x00026200000a7ab9 */ /* 0x000fe20000000800 */
[----:B0-----:R-:W-:-:S02]  /*4ae0*/  FSEL R27, R26, -INF , P1 ;  /* 0xff8000001a1b7808 */ /* 0x001fc40000800000 */
[----:B---3--:R-:W-:Y:S02]  /*4af0*/  FSEL R28, R9, -INF , P2 ;  /* 0xff800000091c7808 */ /* 0x008fe40001000000 */
[----:B------:R-:W-:Y:S01]  /*4b00*/  ISETP.GT.AND P1, PT, R6, 0x9, PT ;  /* 0x000000090600780c */ /* 0x000fe20003f24270 */
[----:B------:R-:W0:Y:S01]  /*4b10*/  MUFU.TANH R38, R38 ;  /* 0x0000002600267308 */ /* 0x000e220000002400 */
[----:B------:R-:W-:Y:S02]  /*4b20*/  FSEL R30, R30, -INF , P3 ;  /* 0xff8000001e1e7808 */ /* 0x000fe40001800000 */
[----:B------:R-:W-:Y:S02]  /*4b30*/  FMNMX.FTZ R9, R27, R28, !PT ;  /* 0x0000001c1b097209 */ /* 0x000fe40007810000 */
[----:B------:R-:W-:Y:S02]  /*4b40*/  ISETP.GT.AND P2, PT, R6, 0x10, PT ;  /* 0x000000100600780c */ /* 0x000fe40003f44270 */
[----:B-----5:R-:W-:Y:S01]  /*4b50*/  FSEL R31, R31, -INF , P1 ;  /* 0xff8000001f1f7808 */ /* 0x020fe20000800000 */
[----:B------:R-:W3:Y:S01]  /*4b60*/  MUFU.TANH R39, R39 ;  /* 0x0000002700277308 */ /* 0x000ee20000002400 */
[----:B------:R-:W-:-:S02]  /*4b70*/  FMNMX.FTZ R10, R30, R9, !PT ;  /* 0x000000091e0a7209 */ /* 0x000fc40007810000 */
[----:B------:R-:W-:Y:S02]  /*4b80*/  ISETP.GT.AND P1, PT, R6, 0x11, PT ;  /* 0x000000110600780c */ /* 0x000fe40003f24270 */
[----:B--2---:R-:W-:Y:S02]  /*4b90*/  FSEL R34, R34, -INF , P2 ;  /* 0xff80000022227808 */ /* 0x004fe40001000000 */
[----:B------:R-:W-:Y:S01]  /*4ba0*/  FMNMX.FTZ R9, R31, R10, !PT ;  /* 0x0000000a1f097209 */ /* 0x000fe20007810000 */
[----:B------:R-:W2:Y:S01]  /*4bb0*/  MUFU.TANH R42, R42 ;  /* 0x0000002a002a7308 */ /* 0x000ea20000002400 */
[----:B------:R-:W-:Y:S02]  /*4bc0*/  ISETP.GT.AND P2, PT, R6, 0x18, PT ;  /* 0x000000180600780c */ /* 0x000fe40003f44270 */
[----:B----4-:R-:W-:Y:S02]  /*4bd0*/  FSEL R35, R35, -INF , P1 ;  /* 0xff80000023237808 */ /* 0x010fe40000800000 */
[----:B------:R-:W-:-:S02]  /*4be0*/  FMNMX.FTZ R10, R34, R9, !PT ;  /* 0x00000009220a7209 */ /* 0x000fc40007810000 */
[----:B------:R-:W-:Y:S01]  /*4bf0*/  ISETP.GT.AND P1, PT, R6, 0x19, PT ;  /* 0x000000190600780c */ /* 0x000fe20003f24270 */
[----:B------:R-:W4:Y:S01]  /*4c00*/  MUFU.TANH R43, R43 ;  /* 0x0000002b002b7308 */ /* 0x000f220000002400 */
[----:B0-----:R-:W-:Y:S02]  /*4c10*/  FSEL R38, R38, -INF , P2 ;  /* 0xff80000026267808 */ /* 0x001fe40001000000 */
[----:B------:R-:W-:Y:S02]  /*4c20*/  FMNMX.FTZ R9, R35, R10, !PT ;  /* 0x0000000a23097209 */ /* 0x000fe40007810000 */
[----:B------:R-:W-:Y:S02]  /*4c30*/  ISETP.GT.AND P2, PT, R6, 0x20, PT ;  /* 0x000000200600780c */ /* 0x000fe40003f44270 */
[----:B---3--:R-:W-:Y:S01]  /*4c40*/  FSEL R39, R39, -INF , P1 ;  /* 0xff80000027277808 */ /* 0x008fe20000800000 */
[----:B------:R-:W0:Y:S01]  /*4c50*/  MUFU.TANH R46, R46 ;  /* 0x0000002e002e7308 */ /* 0x000e220000002400 */
        /* <DEDUP_REMOVED lines=9> */
[----:B------:R-:W3:Y:S01]  /*4cf0*/  MUFU.TANH R50, R50 ;  /* 0x0000003200327308 */ /* 0x000ee20000002400 */
[----:B0-----:R-:W-:Y:S02]  /*4d00*/  FSEL R46, R46, -INF , P2 ;  /* 0xff8000002e2e7808 */ /* 0x001fe40001000000 */
[----:B------:R-:W-:Y:S02]  /*4d10*/  FMNMX.FTZ R9, R43, R10, !PT ;  /* 0x0000000a2b097209 */ /* 0x000fe40007810000 */
[----:B------:R-:W-:Y:S02]  /*4d20*/  ISETP.GT.AND P2, PT, R6, 0x30, PT ;  /* 0x000000300600780c */ /* 0x000fe40003f44270 */
[----:B------:R-:W-:Y:S01]  /*4d30*/  FMNMX.FTZ R10, R46, R9, !PT ;  /* 0x000000092e0a7209 */ /* 0x000fe20007810000 */
[----:B------:R-:W0:Y:S01]  /*4d40*/  MUFU.TANH R51, R51 ;  /* 0x0000003300337308 */ /* 0x000e220000002400 */
[----:B--2---:R-:W-:-:S02]  /*4d50*/  FSEL R47, R47, -INF , P1 ;  /* 0xff8000002f2f7808 */ /* 0x004fc40000800000 */
[----:B------:R-:W-:Y:S02]  /*4d60*/  ISETP.GT.AND P1, PT, R6, 0x31, PT ;  /* 0x000000310600780c */ /* 0x000fe40003f24270 */
[----:B------:R-:W-:Y:S02]  /*4d70*/  FMNMX.FTZ R9, R47, R10, !PT ;  /* 0x0000000a2f097209 */ /* 0x000fe40007810000 */
[----:B-1----:R-:W-:Y:S01]  /*4d80*/  VIADDMNMX R4, R3, R5, R4, PT ;  /* 0x0000000503047246 */ /* 0x002fe20003800104 */
[----:B------:R-:W1:Y:S01]  /*4d90*/  MUFU.TANH R54, R54 ;  /* 0x0000003600367308 */ /* 0x000e620000002400 */
[----:B---3--:R-:W-:Y:S02]  /*4da0*/  FSEL R50, R50, -INF , P2 ;  /* 0xff80000032327808 */ /* 0x008fe40001000000 */
[----:B------:R-:W-:Y:S02]  /*4db0*/  ISETP.GT.AND P2, PT, R6, 0x38, PT ;  /* 0x000000380600780c */ /* 0x000fe40003f44270 */
[----:B------:R-:W-:-:S02]  /*4dc0*/  FMNMX.FTZ R10, R50, R9, !PT ;  /* 0x00000009320a7209 */ /* 0x000fc40007810000 */
[----:B------:R-:W-:Y:S01]  /*4dd0*/  ISETP.GT.AND P3, PT, R4, 0x8, PT ;  /* 0x000000080400780c */ /* 0x000fe20003f64270 */
[----:B------:R-:W2:Y:S01]  /*4de0*/  MUFU.TANH R55, R55 ;  /* 0x0000003700377308 */ /* 0x000ea20000002400 */
[----:B0-----:R-:W-:Y:S02]  /*4df0*/  FSEL R51, R51, -INF , P1 ;  /* 0xff80000033337808 */ /* 0x001fe40000800000 */
[----:B------:R-:W-:Y:S02]  /*4e00*/  ISETP.GT.AND P1, PT, R6, 0x39, PT ;  /* 0x000000390600780c */ /* 0x000fe40003f24270 */
[----:B------:R-:W-:Y:S02]  /*4e10*/  FMNMX.FTZ R9, R51, R10, !PT ;  /* 0x0000000a33097209 */ /* 0x000fe40007810000 */
[----:B------:R-:W-:Y:S01]  /*4e20*/  R2UR UR6, R7 ;  /* 0x00000000070672ca */ /* 0x000fe200000e0000 */
[----:B------:R-:W0:Y:S01]  /*4e30*/  MUFU.TANH R24, R24 ;  /* 0x0000001800187308 */ /* 0x000e220000002400 */
[----:B-1----:R-:W-:-:S02]  /*4e40*/  FSEL R54, R54, -INF , P2 ;  /* 0xff80000036367808 */ /* 0x002fc40001000000 */
[----:B------:R-:W-:Y:S02]  /*4e50*/  ISETP.GT.AND P2, PT, R4, 0x1, PT ;  /* 0x000000010400780c */ /* 0x000fe40003f44270 */
[----:B------:R-:W-:-:S03]  /*4e60*/  FMNMX.FTZ R6, R54, R9, !PT ;  /* 0x0000000936067209 */ /* 0x000fc60007810000 */
[----:B------:R-:W1:Y:S01]  /*4e70*/  MUFU.TANH R25, R25 ;  /* 0x0000001900197308 */ /* 0x000e620000002400 */
[----:B--2---:R-:W-:Y:S02]  /*4e80*/  FSEL R55, R55, -INF , P1 ;  /* 0xff80000037377808 */ /* 0x004fe40000800000 */
[----:B------:R-:W-:Y:S01]  /*4e90*/  ISETP.GT.AND P1, PT, R4, RZ, PT ;  /* 0x000000ff0400720c */ /* 0x000fe20003f24270 */
[----:B------:R-:W-:Y:S01]  /*4ea0*/  UIADD3 UR6, UR6, 0x28c40, URZ ;  /* 0x00028c4006067890 */ /* 0x000fe2000fffe03f */
[----:B------:R-:W-:-:S03]  /*4eb0*/  FMNMX.FTZ R6, R55, R6, !PT ;  /* 0x0000000637067209 */ /* 0x000fc60007810000 */
[----:B------:R-:W-:Y:S01]  /*4ec0*/  MUFU.TANH R29, R29 ;  /* 0x0000001d001d7308 */ /* 0x000fe20000002400 */
[----:B0-----:R-:W-:Y:S01]  /*4ed0*/  FSEL R5, R24, -INF , P1 ;  /* 0xff80000018057808 */ /* 0x001fe20000800000 */
[----:B------:R-:W0:Y:S01]  /*4ee0*/  SHFL.BFLY PT, R9, R6, 0x2, 0x1f ;  /* 0x0c401f0006097f89 */ /* 0x000e2200000e0000 */
[----:B------:R-:W-:Y:S01]  /*4ef0*/  ISETP.GT.AND P1, PT, R4, 0x9, PT ;  /* 0x000000090400780c */ /* 0x000fe20003f24270 */
[----:B------:R-:W-:-:S04]  /*4f00*/  UPRMT UR6, UR39, 0x654, UR6 ;  /* 0x0000065427067896 */ /* 0x000fc80008000006 */
[----:B------:R-:W2:Y:S01]  /*4f10*/  MUFU.TANH R12, R32 ;  /* 0x00000020000c7308 */ /* 0x000ea20000002400 */
[----:B-1----:R-:W-:Y:S02]  /*4f20*/  FSEL R10, R25, -INF , P2 ;  /* 0xff800000190a7808 */ /* 0x002fe40001000000 */
[----:B------:R-:W-:Y:S02]  /*4f30*/  ISETP.GT.AND P2, PT, R4, 0x10, PT ;  /* 0x000000100400780c */ /* 0x000fe40003f44270 */
[----:B------:R-:W-:Y:S03]  /*4f40*/  SYNCS.ARRIVE.TRANS64.RED.A1T0 RZ, [UR6], RZ ;  /* 0x000000ffffff79a7 */ /* 0x000fe60008100406 */
[----:B------:R-:W1:Y:S08]  /*4f50*/  MUFU.TANH R33, R33 ;  /* 0x0000002100217308 */ /* 0x000e700000002400 */
[----:B------:R-:W3:Y:S01]  /*4f60*/  MUFU.TANH R36, R36 ;  /* 0x0000002400247308 */ /* 0x000ee20000002400 */
[----:B--2---:R-:W-:-:S02]  /*4f70*/  FSEL R12, R12, -INF , P2 ;  /* 0xff8000000c0c7808 */ /* 0x004fc40001000000 */
[----:B0-----:R-:W-:Y:S02]  /*4f80*/  FMNMX.FTZ R13, R6, R9, !PT ;  /* 0x00000009060d7209 */ /* 0x001fe40007810000 */
[----:B------:R-:W-:Y:S02]  /*4f90*/  FSEL R9, R11, -INF , P3 ;  /* 0xff8000000b097808 */ /* 0x000fe40001800000 */
[----:B------:R-:W-:Y:S01]  /*4fa0*/  FMNMX.FTZ R6, R5, R10, !PT ;  /* 0x0000000a05067209 */ /* 0x000fe20007810000 */
[----:B------:R-:W0:Y:S01]  /*4fb0*/  SHFL.BFLY PT, R14, R13, 0x1, 0x1f ;  /* 0x0c201f000d0e7f89 */ /* 0x000e2200000e0000 */
[----:B------:R-:W2:Y:S01]  /*4fc0*/  MUFU.TANH R37, R37 ;  /* 0x0000002500257308 */ /* 0x000ea20000002400 */
[----:B------:R-:W-:Y:S02]  /*4fd0*/  FSEL R11, R29, -INF , P1 ;  /* 0xff8000001d0b7808 */ /* 0x000fe40000800000 */
[----:B------:R-:W-:Y:S02]  /*4fe0*/  FMNMX.FTZ R6, R9, R6, !PT ;  /* 0x0000000609067209 */ /* 0x000fe40007810000 */
[----:B------:R-:W-:-:S02]  /*4ff0*/  ISETP.GT.AND P1, PT, R4, 0x11, PT ;  /* 0x000000110400780c */ /* 0x000fc40003f24270 */
[----:B------:R-:W-:Y:S01]  /*5000*/  FMNMX.FTZ R15, R11, R6, !PT ;  /* 0x000000060b0f7209 */ /* 0x000fe20007810000 */
[----:B------:R-:W4:Y:S01]  /*5010*/  MUFU.TANH R20, R40 ;  /* 0x0000002800147308 */ /* 0x000f220000002400 */
[----:B------:R-:W-:Y:S02]  /*5020*/  ISETP.GT.AND P2, PT, R4, 0x18, PT ;  /* 0x000000180400780c */ /* 0x000fe40003f44270 */
[----:B------:R-:W-:Y:S02]  /*5030*/  FMNMX.FTZ R6, R12, R15, !PT ;  /* 0x0000000f0c067209 */ /* 0x000fe40007810000 */
[----:B------:R-:W-:-:S03]  /*5040*/  ISETP.GT.AND P3, PT, R4, 0x29, PT ;  /* 0x000000290400780c */ /* 0x000fc60003f64270 */
[----:B------:R-:W5:Y:S01]  /*5050*/  MUFU.TANH R41, R41 ;  /* 0x0000002900297308 */ /* 0x000f620000002400 */
[----:B0-----:R-:W-:-:S07]  /*5060*/  FMNMX.FTZ R3, R13, R14, !PT ;  /* 0x0000000e0d037209 */ /* 0x001fce0007810000 */
[----:B------:R-:W0:Y:S01]  /*5070*/  MUFU.TANH R44, R44 ;  /* 0x0000002c002c7308 */ /* 0x000e220000002400 */
[----:B-1----:R-:W-:Y:S02]  /*5080*/  FSEL R13, R33, -INF , P1 ;  /* 0xff800000210d7808 */ /* 0x002fe40000800000 */
[----:B------:R-:W-:Y:S02]  /*5090*/  ISETP.GT.AND P1, PT, R4, 0x19, PT ;  /* 0x000000190400780c */ /* 0x000fe40003f24270 */
[----:B---3--:R-:W-:Y:S02]  /*50a0*/  FSEL R14, R36, -INF , P2 ;  /* 0xff800000240e7808 */ /* 0x008fe40001000000 */
[----:B------:R-:W-:Y:S01]  /*50b0*/  FMNMX.FTZ R21, R13, R6, !PT ;  /* 0x000000060d157209 */ /* 0x000fe20007810000 */
[----:B------:R-:W1:Y:S01]  /*50c0*/  MUFU.TANH R45, R45 ;  /* 0x0000002d002d7308 */ /* 0x000e620000002400 */
[----:B------:R-:W-:Y:S02]  /*50d0*/  ISETP.GT.AND P2, PT, R4, 0x20, PT ;  /* 0x000000200400780c */ /* 0x000fe40003f44270 */
[----:B--2---:R-:W-:-:S02]  /*50e0*/  FSEL R15, R37, -INF , P1 ;  /* 0xff800000250f7808 */ /* 0x004fc40000800000 */
[----:B------:R-:W-:Y:S02]  /*50f0*/  FMNMX.FTZ R6, R14, R21, !PT ;  /* 0x000000150e067209 */ /* 0x000fe40007810000 */
[----:B------:R-:W-:Y:S01]  /*5100*/  ISETP.GT.AND P1, PT, R4, 0x21, PT ;  /* 0x000000210400780c */ /* 0x000fe20003f24270 */
[----:B------:R-:W2:Y:S01]  /*5110*/  MUFU.TANH R26, R48 ;  /* 0x00000030001a7308 */ /* 0x000ea20000002400 */
[----:B----4-:R-:W-:Y:S02]  /*5120*/  FSEL R20, R20, -INF , P2 ;  /* 0xff80000014147808 */ /* 0x010fe40001000000 */
[----:B------:R-:W-:Y:S01]  /*5130*/  FMNMX.FTZ R25, R15, R6, !PT ;  /* 0x000000060f197209 */ /* 0x000fe20007810000 */
[----:B------:R-:W-:Y:S01]  /*5140*/  BAR.SYNC.DEFER_BLOCKING 0xf, 0x100 ;  /* 0x03c4000000007b1d */ /* 0x000fe20000010000 */
[----:B------:R-:W-:Y:S02]  /*5150*/  ISETP.GT.AND P2, PT, R4, 0x28, PT ;  /* 0x000000280400780c */ /* 0x000fe40003f44270 */
[----:B-----5:R-:W-:-:S02]  /*5160*/  FSEL R21, R41, -INF , P1 ;  /* 0xff80000029157808 */ /* 0x020fc40000800000 */
[----:B------:R-:W-:Y:S01]  /*5170*/  FMNMX.FTZ R6, R20, R25, !PT ;  /* 0x0000001914067209 */ /* 0x000fe20007810000 */
[----:B------:R-:W3:Y:S01]  /*5180*/  MUFU.TANH R49, R49 ;  /* 0x0000003100317308 */ /* 0x000ee20000002400 */
[C---:B------:R-:W-:Y:S01]  /*5190*/  FMUL.FTZ R25, R3.reuse, UR10 ;  /* 0x0000000a03197c20 */ /* 0x040fe20008410000 */
[----:B------:R-:W-:Y:S02]  /*51a0*/  FSETP.NEU.FTZ.AND P4, PT, R3, -INF , PT ;  /* 0xff8000000300780b */ /* 0x000fe40003f9d000 */
[----:B0-----:R-:W-:Y:S02]  /*51b0*/  FSEL R24, R44, -INF , P2 ;  /* 0xff8000002c187808 */ /* 0x001fe40001000000 */
[----:B------:R-:W-:Y:S02]  /*51c0*/  FMNMX.FTZ R29, R21, R6, !PT ;  /* 0x00000006151d7209 */ /* 0x000fe40007810000 */
[----:B------:R-:W0:Y:S01]  /*51d0*/  MUFU.TANH R52, R52 ;  /* 0x0000003400347308 */ /* 0x000e220000002400 */
[----:B------:R-:W-:-:S02]  /*51e0*/  FSEL R32, R25, RZ, P4 ;  /* 0x000000ff19207208 */ /* 0x000fc40002000000 */
[----:B------:R-:W-:Y:S02]  /*51f0*/  ISETP.GT.AND P1, PT, R4, 0x30, PT ;  /* 0x000000300400780c */ /* 0x000fe40003f24270 */
[----:B-1----:R-:W-:Y:S01]  /*5200*/  FSEL R25, R45, -INF , P3 ;  /* 0xff8000002d197808 */ /* 0x002fe20001800000 */
[--C-:B------:R-:W-:Y:S01]  /*5210*/  FFMA.FTZ R33, R27, UR10, -R32.reuse ;  /* 0x0000000a1b217c23 */ /* 0x100fe20008010820 */
[----:B------:R-:W-:Y:S01]  /*5220*/  FMNMX.FTZ R6, R24, R29, !PT ;  /* 0x0000001d18067209 */ /* 0x000fe20007810000 */
[----:B------:R-:W1:Y:S01]  /*5230*/  MUFU.TANH R53, R53 ;  /* 0x0000003500357308 */ /* 0x000e620000002400 */
[----:B------:R-:W-:Y:S01]  /*5240*/  ISETP.GT.AND P2, PT, R4, 0x31, PT ;  /* 0x000000310400780c */ /* 0x000fe20003f44270 */
[--C-:B------:R-:W-:Y:S01]  /*5250*/  FFMA.FTZ R36, R28, UR10, -R32.reuse ;  /* 0x0000000a1c247c23 */ /* 0x100fe20008010820 */
[----:B--2---:R-:W-:Y:S01]  /*5260*/  FSEL R26, R26, -INF , P1 ;  /* 0xff8000001a1a7808 */ /* 0x004fe20000800000 */
[--C-:B------:R-:W-:Y:S01]  /*5270*/  FFMA.FTZ R30, R30, UR10, -R32.reuse ;  /* 0x0000000a1e1e7c23 */ /* 0x100fe20008010820 */
[----:B------:R-:W-:Y:S01]  /*5280*/  FMNMX.FTZ R29, R25, R6, !PT ;  /* 0x00000006191d7209 */ /* 0x000fe20007810000 */
[--C-:B------:R-:W-:Y:S01]  /*5290*/  FFMA.FTZ R31, R31, UR10, -R32.reuse ;  /* 0x0000000a1f1f7c23 */ /* 0x100fe20008010820 */
[----:B------:R-:W-:Y:S01]  /*52a0*/  ISETP.GT.AND P1, PT, R4, 0x38, PT ;  /* 0x000000380400780c */ /* 0x000fe20003f24270 */
[----:B------:R-:W-:Y:S01]  /*52b0*/  MUFU.EX2 R155, R30 ;  /* 0x0000001e009b7308 */ /* 0x000fe20000000800 */
[----:B---3--:R-:W-:Y:S01]  /*52c0*/  FSEL R27, R49, -INF , P2 ;  /* 0xff800000311b7808 */ /* 0x008fe20001000000 */
[--C-:B------:R-:W-:Y:S01]  /*52d0*/  FFMA.FTZ R34, R34, UR10, -R32.reuse ;  /* 0x0000000a22227c23 */ /* 0x100fe20008010820 */
[----:B------:R-:W-:Y:S01]  /*52e0*/  FMNMX.FTZ R6, R26, R29, !PT ;  /* 0x0000001d1a067209 */ /* 0x000fe20007810000 */
[--C-:B------:R-:W-:Y:S01]  /*52f0*/  FFMA.FTZ R35, R35, UR10, -R32.reuse ;  /* 0x0000000a23237c23 */ /* 0x100fe20008010820 */
[----:B------:R-:W-:Y:S01]  /*5300*/  ISETP.GT.AND P2, PT, R4, 0x39, PT ;  /* 0x000000390400780c */ /* 0x000fe20003f44270 */
[--C-:B------:R-:W-:Y:S01]  /*5310*/  FFMA.FTZ R38, R38, UR10, -R32.reuse ;  /* 0x0000000a26267c23 */ /* 0x100fe20008010820 */
[----:B0-----:R-:W-:Y:S01]  /*5320*/  FSEL R4, R52, -INF , P1 ;  /* 0xff80000034047808 */ /* 0x001fe20000800000 */
[----:B------:R-:W-:Y:S01]  /*5330*/  MUFU.EX2 R33, R33 ;  /* 0x0000002100217308 */ /* 0x000fe20000000800 */
[----:B------:R-:W-:Y:S01]  /*5340*/  FMNMX.FTZ R29, R27, R6, !PT ;  /* 0x000000061b1d7209 */ /* 0x000fe20007810000 */
[--C-:B------:R-:W-:Y:S01]  /*5350*/  FFMA.FTZ R39, R39, UR10, -R32.reuse ;  /* 0x0000000a27277c23 */ /* 0x100fe20008010820 */
[----:B-1----:R-:W-:Y:S01]  /*5360*/  FSEL R28, R53, -INF , P2 ;  /* 0xff800000351c7808 */ /* 0x002fe20001000000 */
[--C-:B------:R-:W-:Y:S01]  /*5370*/  FFMA.FTZ R42, R42, UR10, -R32.reuse ;  /* 0x0000000a2a2a7c23 */ /* 0x100fe20008010820 */
[----:B------:R-:W-:Y:S01]  /*5380*/  FMNMX.FTZ R29, R4, R29, !PT ;  /* 0x0000001d041d7209 */ /* 0x000fe20007810000 */
[--C-:B------:R-:W-:Y:S01]  /*5390*/  FFMA.FTZ R43, R43, UR10, -R32.reuse ;  /* 0x0000000a2b2b7c23 */ /* 0x100fe20008010820 */
[--C-:B------:R-:W-:Y:S01]  /*53a0*/  FFMA.FTZ R46, R46, UR10, -R32.reuse ;  /* 0x0000000a2e2e7c23 */ /* 0x100fe20008010820 */
[----:B------:R-:W0:Y:S01]  /*53b0*/  MUFU.EX2 R36, R36 ;  /* 0x0000002400247308 */ /* 0x000e220000000800 */
[----:B------:R-:W-:Y:S01]  /*53c0*/  FMNMX.FTZ R29, R28, R29, !PT ;  /* 0x0000001d1c1d7209 */ /* 0x000fe20007810000 */
[--C-:B------:R-:W-:Y:S01]  /*53d0*/  FFMA.FTZ R47, R47, UR10, -R32.reuse ;  /* 0x0000000a2f2f7c23 */ /* 0x100fe20008010820 */
[--C-:B------:R-:W-:Y:S01]  /*53e0*/  FFMA.FTZ R50, R50, UR10, -R32.reuse ;  /* 0x0000000a32327c23 */ /* 0x100fe20008010820 */
[--C-:B------:R-:W-:Y:S01]  /*53f0*/  FFMA.FTZ R51, R51, UR10, -R32.reuse ;  /* 0x0000000a33337c23 */ /* 0x100fe20008010820 */
[--C-:B------:R-:W-:Y:S01]  /*5400*/  FFMA.FTZ R54, R54, UR10, -R32.reuse ;  /* 0x0000000a36367c23 */ /* 0x100fe20008010820 */
[----:B------:R-:W1:Y:S01]  /*5410*/  SHFL.BFLY PT, R6, R29, 0x2, 0x1f ;  /* 0x0c401f001d067f89 */ /* 0x000e6200000e0000 */
[----:B------:R-:W-:Y:S01]  /*5420*/  FFMA.FTZ R32, R55, UR10, -R32 ;  /* 0x0000000a37207c23 */ /* 0x000fe20008010820 */
[----:B------:R-:W-:Y:S08]  /*5430*/  MUFU.EX2 R40, R31 ;  /* 0x0000001f00287308 */ /* 0x000ff00000000800 */
[----:B------:R-:W-:Y:S01]  /*5440*/  MUFU.EX2 R34, R34 ;  /* 0x0000002200227308 */ /* 0x000fe20000000800 */
[----:B0-----:R-:W-:-:S07]  /*5450*/  F2FP.BF16.F32.PACK_AB R153, R36, R33 ;  /* 0x000000212499723e */ /* 0x001fce00000010ff */
[----:B------:R-:W0:Y:S01]  /*5460*/  MUFU.EX2 R35, R35 ;  /* 0x0000002300237308 */ /* 0x000e220000000800 */
[----:B-1----:R-:W-:-:S07]  /*5470*/  FMNMX.FTZ R30, R29, R6, !PT ;  /* 0x000000061d1e7209 */ /* 0x002fce0007810000 */
[----:B------:R-:W-:Y:S01]  /*5480*/  MUFU.EX2 R38, R38 ;  /* 0x0000002600267308 */ /* 0x000fe20000000800 */
[----:B------:R-:W1:Y:S07]  /*5490*/  SHFL.BFLY PT, R29, R30, 0x1, 0x1f ;  /* 0x0c201f001e1d7f89 */ /* 0x000e6e00000e0000 */
[----:B------:R-:W2:Y:S01]  /*54a0*/  MUFU.EX2 R39, R39 ;  /* 0x0000002700277308 */ /* 0x000ea20000000800 */
[----:B0-----:R-:W-:-:S07]  /*54b0*/  F2FP.BF16.F32.PACK_AB R157, R35, R34 ;  /* 0x00000022239d723e */ /* 0x001fce00000010ff */
[----:B------:R-:W-:Y:S08]  /*54c0*/  MUFU.EX2 R42, R42 ;  /* 0x0000002a002a7308 */ /* 0x000ff00000000800 */
[----:B------:R-:W-:Y:S01]  /*54d0*/  MUFU.EX2 R31, R32 ;  /* 0x00000020001f7308 */ /* 0x000fe20000000800 */
[----:B--2---:R-:W-:Y:S02]  /*54e0*/  F2FP.BF16.F32.PACK_AB R159, R39, R38 ;  /* 0x00000026279f723e */ /* 0x004fe400000010ff */
[----:B-1----:R-:W-:Y:S01]  /*54f0*/  FMNMX.FTZ R6, R30, R29, !PT ;  /* 0x0000001d1e067209 */ /* 0x002fe20007810000 */
[----:B------:R-:W-:-:S03]  /*5500*/  FADD.FTZ R30, R33, R36 ;  /* 0x00000024211e7221 */ /* 0x000fc60000010000 */
[C---:B------:R-:W-:Y:S01]  /*5510*/  FSETP.NEU.FTZ.AND P1, PT, R6.reuse, -INF , PT ;  /* 0xff8000000600780b */ /* 0x040fe20003f3d000 */
[----:B------:R-:W-:Y:S01]  /*5520*/  FMUL.FTZ R29, R6, UR10 ;  /* 0x0000000a061d7c20 */ /* 0x000fe20008410000 */
[----:B------:R-:W0:Y:S04]  /*5530*/  MUFU.EX2 R43, R43 ;  /* 0x0000002b002b7308 */ /* 0x000e280000000800 */
[----:B------:R-:W-:-:S04]  /*5540*/  FSEL R29, R29, RZ, P1 ;  /* 0x000000ff1d1d7208 */ /* 0x000fc80000800000 */
        /* <DEDUP_REMOVED lines=18> */
[----:B------:R-:W-:Y:S01]  /*5670*/  FFMA.FTZ R28, R28, UR10, -R29 ;  /* 0x0000000a1c1c7c23 */ /* 0x000fe2000801081d */
[----:B0-----:R-:W-:-:S05]  /*5680*/  F2FP.BF16.F32.PACK_AB R161, R43, R42 ;  /* 0x0000002a2ba1723e */ /* 0x001fca00000010ff */
        /* <DEDUP_REMOVED lines=25> */
[----:B--2---:R-:W-:Y:S01]  /*5820*/  FADD.FTZ R30, R14, R11 ;  /* 0x0000000b0e1e7221 */ /* 0x004fe20000010000 */
[----:B------:R-:W-:-:S06]  /*5830*/  FADD.FTZ R12, R46, R33 ;  /* 0x000000212e0c7221 */ /* 0x000fcc0000010000 */
        /* <DEDUP_REMOVED lines=11> */
[----:B------:R-:W-:Y:S01]  /*58f0*/  MUFU.EX2 R50, R50 ;  /* 0x0000003200327308 */ /* 0x000fe20000000800 */
[C---:B0-----:R-:W-:Y:S01]  /*5900*/  F2FP.BF16.F32.PACK_AB R163, R47.reuse, R46 ;  /* 0x0000002e2fa3723e */ /* 0x041fe200000010ff */
[----:B------:R-:W-:-:S06]  /*5910*/  FADD.FTZ R47, R47, R12 ;  /* 0x0000000c2f2f7221 */ /* 0x000fcc0000010000 */
[----:B------:R-:W0:Y:S01]  /*5920*/  MUFU.EX2 R51, R51 ;  /* 0x0000003300337308 */ /* 0x000e220000000800 */
[C---:B--2---:R-:W-:Y:S01]  /*5930*/  F2FP.BF16.F32.PACK_AB R162, R25.reuse, R24 ;  /* 0x0000001819a2723e */ /* 0x044fe200000010ff */
[----:B------:R-:W-:-:S04]  /*5940*/  FADD.FTZ R25, R25, R10 ;  /* 0x0000000a19197221 */ /* 0x000fc80000010000 */
[----:B------:R1:W-:Y:S02]  /*5950*/  STSM.16.M88.4 [R23], R160 ;  /* 0x000000a017007844 */ /* 0x0003e40000000200 */
[----:B------:R-:W-:Y:S08]  /*5960*/  MUFU.EX2 R26, R26 ;  /* 0x0000001a001a7308 */ /* 0x000ff00000000800 */
[----:B------:R-:W2:Y:S01]  /*5970*/  MUFU.EX2 R27, R27 ;  /* 0x0000001b001b7308 */ /* 0x000ea20000000800 */
[----:B0-----:R-:W-:Y:S01]  /*5980*/  F2FP.BF16.F32.PACK_AB R165, R51, R50 ;  /* 0x0000003233a5723e */ /* 0x001fe200000010ff */
[----:B------:R-:W-:-:S04]  /*5990*/  FADD.FTZ R50, R50, R47 ;  /* 0x0000002f32327221 */ /* 0x000fc80000010000 */
[----:B------:R-:W-:Y:S02]  /*59a0*/  FADD.FTZ R51, R51, R50 ;  /* 0x0000003233337221 */ /* 0x000fe40000010000 */
[----:B------:R-:W0:Y:S08]  /*59b0*/  MUFU.EX2 R54, R54 ;  /* 0x0000003600367308 */ /* 0x000e300000000800 */
[----:B------:R-:W3:Y:S01]  /*59c0*/  MUFU.EX2 R4, R4 ;  /* 0x0000000400047308 */ /* 0x000ee20000000800 */
[----:B--2---:R-:W-:Y:S01]  /*59d0*/  F2FP.BF16.F32.PACK_AB R164, R27, R26 ;  /* 0x0000001a1ba4723e */ /* 0x004fe200000010ff */
[----:B------:R-:W-:-:S04]  /*59e0*/  FADD.FTZ R26, R26, R25 ;  /* 0x000000191a1a7221 */ /* 0x000fc80000010000 */
[----:B------:R-:W-:Y:S02]  /*59f0*/  FADD.FTZ R27, R27, R26 ;  /* 0x0000001a1b1b7221 */ /* 0x000fe40000010000 */
[----:B------:R-:W2:Y:S01]  /*5a00*/  MUFU.EX2 R11, R28 ;  /* 0x0000001c000b7308 */ /* 0x000ea20000000800 */
[----:B0-----:R-:W-:Y:S01]  /*5a10*/  F2FP.BF16.F32.PACK_AB R167, R31, R54 ;  /* 0x000000361fa7723e */ /* 0x001fe200000010ff */
[----:B------:R-:W-:Y:S01]  /*5a20*/  FADD.FTZ R54, R54, R51 ;  /* 0x0000003336367221 */ /* 0x000fe20000010000 */
[----:B---3--:R-:W-:Y:S01]  /*5a30*/  FADD.FTZ R10, R4, R27 ;  /* 0x0000001b040a7221 */ /* 0x008fe20000010000 */
[----:B--2---:R-:W-:Y:S02]  /*5a40*/  F2FP.BF16.F32.PACK_AB R166, R11, R4 ;  /* 0x000000040ba6723e */ /* 0x004fe400000010ff */
[----:B------:R-:W-:Y:S01]  /*5a50*/  FADD.FTZ R4, R31, R54 ;  /* 0x000000361f047221 */ /* 0x000fe20000010000 */
[----:B------:R-:W-:Y:S02]  /*5a60*/  FADD.FTZ R5, R11, R10 ;  /* 0x0000000a0b057221 */ /* 0x000fe40000010000 */
[----:B------:R1:W-:Y:S01]  /*5a70*/  STSM.16.M88.4 [R22], R164 ;  /* 0x000000a416007844 */ /* 0x0003e20000000200 */
[----:B------:R-:W-:Y:S05]  /*5a80*/  @!P0 BRA `(.L_x_4439) ;  /* 0x0000000000048947 */ /* 0x000fea0003800000 */
[----:B------:R-:W-:Y:S01]  /*5a90*/  BPT.TRAP 0x1 ;  /* 0x000000040000795c */ /* 0x000fe20000300000 */
.L_x_4439:
[----:B------:R0:W2:Y:S01]  /*5aa0*/  SYNCS.PHASECHK.TRANS64.TRYWAIT P1, [R7+URZ+0x28c50], R8 ;  /* 0x028c5008070075a7 */ /* 0x0000a2000802017f */
[----:B------:R-:W-:Y:S05]  /*5ab0*/  @!P0 BRA `(.L_x_4440) ;  /* 0x0000000000048947 */ /* 0x000fea0003800000 */
[----:B------:R-:W-:Y:S01]  /*5ac0*/  BPT.TRAP 0x1 ;  /* 0x000000040000795c */ /* 0x000fe20000300000 */
.L_x_4440:
[----:B--2---:R-:W-:Y:S05]  /*5ad0*/  @P1 BRA `(.L_x_4441) ;  /* 0x0000000000081947 */ /* 0x004fea0003800000 */
[----:B------:R-:W2:Y:S02]  /*5ae0*/  SYNCS.PHASECHK.TRANS64.TRYWAIT P1, [R7+URZ+0x28c50], R8 ;  /* 0x028c5008070075a7 */ /* 0x000ea4000802017f */
[----:B--2---:R-:W-:Y:S05]  /*5af0*/  @!P1 BRA `(.L_x_4442) ;  /* 0x000000fc00209947 */ /* 0x004fea0003800000 */
.L_x_4441:
        /* <DEDUP_REMOVED lines=34> */
.L_x_4443:
[----:B------:R-:W-:Y:S01]  /*5d20*/  UISETP.NE.AND UP0, UPT, UR54, URZ, UPT ;  /* 0x0000003f3600728c */ /* 0x000fe2000bf05270 */
[----:B------:R-:W-:Y:S01]  /*5d30*/  R2UR UR14, R7 ;  /* 0x00000000070e72ca */ /* 0x000fe200000e0000 */
[----:B------:R-:W-:Y:S01]  /*5d40*/  UMOV UR11, UR45 ;  /* 0x0000002d000b7c82 */ /* 0x000fe20008000000 */
[----:B------:R-:W-:-:S08]  /*5d50*/  UIADD3 UR21, UR55, -0x2, URZ ;  /* 0xfffffffe37157890 */ /* 0x000fd0000fffe03f */
[----:B------:R-:W-:Y:S01]  /*5d60*/  @UP0 ULDC UR6, c[0x0][0x44c] ;  /* 0x0001130000060ab9 */ /* 0x000fe20000000800 */
[----:B------:R-:W-:Y:S01]  /*5d70*/  @UP0 ULDC UR15, c[0x0][0x450] ;  /* 0x00011400000f0ab9 */ /* 0x000fe20000000800 */
[----:B------:R-:W-:Y:S02]  /*5d80*/  UIMAD.WIDE.U32 UR6, UR45, UR6, URZ ;  /* 0x000000062d0672a5 */ /* 0x000fe4000f8e003f */
[----:B------:R-:W-:Y:S02]  /*5d90*/  UIADD3 UR6, UR14, 0x28c60, URZ ;  /* 0x00028c600e067890 */ /* 0x000fe4000fffe03f */
[----:B------:R-:W-:Y:S02]  /*5da0*/  @UP0 USHF.R.U32.HI UR11, URZ, UR15, UR7 ;  /* 0x0000000f3f0b0299 */ /* 0x000fe40008011607 */
[----:B------:R-:W-:Y:S02]  /*5db0*/  UPRMT UR6, UR39, 0x654, UR6 ;  /* 0x0000065427067896 */ /* 0x000fe40008000006 */
[----:B------:R-:W-:-:S04]  /*5dc0*/  UIADD3 UR7, UR11, UR52, -UR53 ;  /* 0x000000340b077290 */ /* 0x000fc8000fffe835 */
[----:B------:R-:W-:-:S03]  /*5dd0*/  USHF.R.S32.HI UR11, URZ, 0x1f, UR7 ;  /* 0x0000001f3f0b7899 */ /* 0x000fc60008011407 */
[----:B------:R-:W-:Y:S01]  /*5de0*/  SYNCS.ARRIVE.TRANS64.RED.A1T0 RZ, [UR6], RZ ;  /* 0x000000ffffff79a7 */ /* 0x000fe20008100406 */
        /* <DEDUP_REMOVED lines=9> */
[----:B0-2---:R-:W-:Y:S01]  /*5e80*/  IMAD.MOV.U32 R8, RZ, RZ, R6 ;  /* 0x000000ffff087224 */ /* 0x005fe200078e0006 */
[----:B------:R-:W-:Y:S01]  /*5e90*/  ULDC UR25, c[0x0][0x9d8] ;  /* 0x0002760000197ab9 */ /* 0x000fe20000000800 */
[----:B------:R-:W-:-:S05]  /*5ea0*/  ULDC UR22, c[0x0][0x988] ;  /* 0x0002620000167ab9 */ /* 0x000fca0000000800 */
.L_x_4455:
[----:B------:R-:W-:-:S04]  /*5eb0*/  UIADD3 UR37, UR24, 0x1, URZ ;  /* 0x0000000118257890 */ /* 0x000fc8000fffe03f */
[----:B------:R-:W-:-:S04]  /*5ec0*/  UISETP.NE.AND UP0, UPT, UR37, 0x2, UPT ;  /* 0x000000022500788c */ /* 0x000fc8000bf05270 */
[----:B------:R-:W-:Y:S02]  /*5ed0*/  USEL UR6, URZ, 0x1, UP0 ;  /* 0x000000013f067887 */ /* 0x000fe40008000000 */
[----:B------:R-:W-:Y:S02]  /*5ee0*/  USEL UR37, UR37, URZ, UP0 ;  /* 0x0000003f25257287 */ /* 0x000fe40008000000 */
[----:B------:R-:W-:Y:S01]  /*5ef0*/  ULOP3.LUT UR36, UR36, UR6, URZ, 0x3c, !UPT ;  /* 0x0000000624247292 */ /* 0x000fe2000f8e3c3f */
[----:B012---:R-:W-:Y:S11]  /*5f00*/  @!P0 BRA `(.L_x_4445) ;  /* 0x0000000000048947 */ /* 0x007ff60003800000 */
[----:B------:R-:W-:Y:S01]  /*5f10*/  BPT.TRAP 0x1 ;  /* 0x000000040000795c */ /* 0x000fe20000300000 */
.L_x_4445:
[----:B------:R-:W-:Y:S01]  /*5f20*/  ULEA UR23, UR37, UR40, 0x3 ;  /* 0x0000002825177291 */ /* 0x000fe2000f8e183f */
[----:B------:R-:W-:-:S05]  /*5f30*/  IMAD.U32 R7, RZ, RZ, UR36 ;  /* 0x00000024ff077e24 */ /* 0x000fca000f8e00ff */
[----:B------:R-:W-:-:S04]  /*5f40*/  SHF.L.U32 R7, R7, 0x1f, RZ ;  /* 0x0000001f07077819 */ /* 0x000fc800000006ff */
[----:B------:R0:W2:Y:S01]  /*5f50*/  SYNCS.PHASECHK.TRANS64.TRYWAIT P1, [UR23+0x28c30], R7 ;  /* 0x028c3007ff0075a7 */ /* 0x0000a20008020157 */
[----:B------:R-:W-:Y:S05]  /*5f60*/  @!P0 BRA `(.L_x_4446) ;  /* 0x0000000000048947 */ /* 0x000fea0003800000 */
[----:B------:R-:W-:Y:S01]  /*5f70*/  BPT.TRAP 0x1 ;  /* 0x000000040000795c */ /* 0x000fe20000300000 */
.L_x_4446:
[----:B--2---:R-:W-:Y:S05]  /*5f80*/  @P1 BRA `(.L_x_4447) ;  /* 0x0000000000081947 */ /* 0x004fea0003800000 */
[----:B------:R-:W2:Y:S02]  /*5f90*/  SYNCS.PHASECHK.TRANS64.TRYWAIT P1, [UR23+0x28c30], R7 ;  /* 0x028c3007ff0075a7 */ /* 0x000ea40008020157 */
[----:B--2---:R-:W-:Y:S05]  /*5fa0*/  @!P1 BRA `(.L_x_4448) ;  /* 0x000000f800089947 */ /* 0x004fea0003800000 */
.L_x_4447:
        /* <DEDUP_REMOVED lines=23> */
.L_x_4449:
[----:B------:R-:W-:Y:S01]  /*6120*/  UISETP.NE.AND UP0, UPT, UR54, URZ, UPT ;  /* 0x0000003f3600728c */ /* 0x000fe2000bf05270 */
[----:B------:R-:W-:Y:S01]  /*6130*/  FMUL.FTZ R12, R153, UR25 ;  /* 0x00000019990c7c20 */ /* 0x000fe20008410000 */
[----:B------:R-:W-:Y:S01]  /*6140*/  FMUL.FTZ R153, R154, UR25 ;  /* 0x000000199a997c20 */ /* 0x000fe20008410000 */
[----:B------:R-:W-:Y:S02]  /*6150*/  VIADD R154, R185, UR45 ;  /* 0x0000002db99a7c36 */ /* 0x000fe40008000000 */
        /* <DEDUP_REMOVED lines=13> */
[----:B------:R-:W1:Y:S01]  /*6230*/  MUFU.TANH R10, R10 ;  /* 0x0000000a000a7308 */ /* 0x000e620000002400 */
        /* <DEDUP_REMOVED lines=8> */
[----:B------:R-:W-:Y:S01]  /*62c0*/  IMAD.U32 R3, RZ, RZ, UR52 ;  /* 0x00000034ff037e24 */ /* 0x000fe2000f8e00ff */
[----:B------:R-:W-:Y:S01]  /*62d0*/  UIMAD UR6, UR21, UR6, 0x1 ;  /* 0x00000001150674a4 */ /* 0x000fe2000f8e0206 */
[----:B------:R-:W-:Y:S01]  /*62e0*/  MUFU.TANH R156, R159 ;  /* 0x0000009f009c7308 */ /* 0x000fe20000002400 */
[----:B--2---:R-:W2:Y:S01]  /*62f0*/  SHFL.IDX PT, R6, R154, RZ, 0x1c1f ;  /* 0x001c1fff9a067589 */ /* 0x004ea200000e0000 */
[----:B------:R-:W-:Y:S01]  /*6300*/  FMUL.FTZ R171, R171, UR25 ;  /* 0x00000019abab7c20 */ /* 0x000fe20008410000 */
[----:B------:R-:W-:Y:S01]  /*6310*/  FMUL.FTZ R174, R174, UR25 ;  /* 0x00000019aeae7c20 */ /* 0x000fe20008410000 */
[----:B------:R-:W-:Y:S01]  /*6320*/  FMUL.FTZ R175, R175, UR25 ;  /* 0x00000019afaf7c20 */ /* 0x000fe20008410000 */
[----:B------:R-:W3:Y:S01]  /*6330*/  SHFL.IDX PT, R154, R154, 0x1, 0x1c1f ;  /* 0x003c1f009a9a7f89 */ /* 0x000ee200000e0000 */
[----:B------:R-:W-:Y:S01]  /*6340*/  IADD3 R3, R3, UR6, -R184 ;  /* 0x0000000603037c10 */ /* 0x000fe2000fffe8b8 */
[----:B------:R-:W-:Y:S01]  /*6350*/  FMUL.FTZ R21, R164, UR25 ;  /* 0x00000019a4157c20 */ /* 0x000fe20008410000 */
[----:B------:R-:W-:Y:S01]  /*6360*/  MUFU.TANH R157, R162 ;  /* 0x000000a2009d7308 */ /* 0x000fe20000002400 */
[----:B------:R-:W-:Y:S01]  /*6370*/  FMUL.FTZ R178, R178, UR25 ;  /* 0x00000019b2b27c20 */ /* 0x000fe20008410000 */
[----:B------:R-:W-:Y:S01]  /*6380*/  FMUL.FTZ R13, R165, UR25 ;  /* 0x00000019a50d7c20 */ /* 0x000fe20008410000 */
[----:B------:R-:W-:-:S02]  /*6390*/  VIADD R3, R3, -UR53 ;  /* 0x8000003503037c36 */ /* 0x000fc40008000000 */
[----:B------:R-:W-:Y:S01]  /*63a0*/  FMUL.FTZ R179, R179, UR25 ;  /* 0x00000019b3b37c20 */ /* 0x000fe20008410000 */
[----:B------:R-:W-:Y:S01]  /*63b0*/  FMUL.FTZ R182, R182, UR25 ;  /* 0x00000019b6b67c20 */ /* 0x000fe20008410000 */
[----:B------:R-:W-:Y:S01]  /*63c0*/  FMUL.FTZ R183, R183, UR25 ;  /* 0x00000019b7b77c20 */ /* 0x000fe20008410000 */
[----:B------:R-:W-:Y:S01]  /*63d0*/  FMUL.FTZ R20, R168, UR25 ;  /* 0x00000019a8147c20 */ /* 0x000fe20008410000 */
[----:B------:R-:W-:Y:S01]  /*63e0*/  MUFU.TANH R159, R166 ;  /* 0x000000a6009f7308 */ /* 0x000fe20000002400 */
[----:B------:R-:W-:Y:S01]  /*63f0*/  UMOV UR10, UR22 ;  /* 0x00000016000a7c82 */ /* 0x000fe20008000000 */
[----:B------:R-:W-:Y:S01]  /*6400*/  FMUL.FTZ R169, R169, UR25 ;  /* 0x00000019a9a97c20 */ /* 0x000fe20008410000 */
[----:B------:R-:W-:Y:S01]  /*6410*/  FMUL.FTZ R172, R172, UR25 ;  /* 0x00000019acac7c20 */ /* 0x000fe20008410000 */
[----:B------:R-:W-:Y:S01]  /*6420*/  FMUL.FTZ R173, R173, UR25 ;  /* 0x00000019adad7c20 */ /* 0x000fe20008410000 */
[----:B------:R-:W-:Y:S01]  /*6430*/  FMUL.FTZ R177, R177, UR25 ;  /* 0x00000019b1b17c20 */ /* 0x000fe20008410000 */
[----:B------:R-:W-:Y:S01]  /*6440*/  FMUL.FTZ R180, R180, UR25 ;  /* 0x00000019b4b47c20 */ /* 0x000fe20008410000 */
[----:B------:R-:W-:Y:S01]  /*6450*/  FMUL.FTZ R181, R181, UR25 ;  /* 0x00000019b5b57c20 */ /* 0x000fe20008410000 */
[----:B------:R-:W-:Y:S01]  /*6460*/  MUFU.TANH R160, R167 ;  /* 0x000000a700a07308 */ /* 0x000fe20000002400 */
[C---:B--2---:R-:W-:Y:S01]  /*6470*/  IMAD.IADD R6, R3.reuse, 0x1, R6 ;  /* 0x0000000103067824 */ /* 0x044fe200078e0206 */
[----:B------:R-:W-:Y:S01]  /*6480*/  UIADD3 UR6, UR23, 0x28c40, URZ ;  /* 0x00028c4017067890 */ /* 0x000fe2000fffe03f */
[----:B---3--:R-:W-:-:S03]  /*6490*/  IMAD.IADD R3, R3, 0x1, R154 ;  /* 0x0000000103037824 */ /* 0x008fc600078e029a */
[C---:B------:R-:W-:Y:S01]  /*64a0*/  ISETP.GT.AND P6, PT, R6.reuse, 0x9, PT ;  /* 0x000000090600780c */ /* 0x040fe20003fc4270 */
[----:B------:R-:W-:Y:S01]  /*64b0*/  UPRMT UR6, UR39, 0x654, UR6 ;  /* 0x0000065427067896 */ /* 0x000fe20008000006 */
[----:B------:R-:W2:Y:S01]  /*64c0*/  MUFU.TANH R154, R155 ;  /* 0x0000009b009a7308 */ /* 0x000ea20000002400 */
[----:B------:R-:W-:Y:S02]  /*64d0*/  ISETP.GT.AND P3, PT, R6, RZ, PT ;  /* 0x000000ff0600720c */ /* 0x000fe40003f64270 */
[----:B-1----:R-:W-:Y:S02]  /*64e0*/  FSEL R10, R10, -INF , P6 ;  /* 0xff8000000a0a7808 */ /* 0x002fe40003000000 */
[----:B------:R-:W-:Y:S02]  /*64f0*/  ISETP.GT.AND P6, PT, R3, RZ, PT ;  /* 0x000000ff0300720c */ /* 0x000fe40003fc4270 */
[----:B------:R-:W-:Y:S01]  /*6500*/  ISETP.GT.AND P2, PT, R6, 0x1, PT ;  /* 0x000000010600780c */ /* 0x000fe20003f44270 */
[----:B------:R-:W1:Y:S01]  /*6510*/  MUFU.TANH R155, R158 ;  /* 0x0000009e009b7308 */ /* 0x000e620000002400 */
[----:B------:R-:W-:Y:S01]  /*6520*/  FSEL R153, R153, -INF , P6 ;  /* 0xff80000099997808 */ /* 0x000fe20003000000 */
[----:B------:R-:W-:Y:S01]  /*6530*/  SYNCS.ARRIVE.TRANS64.RED.A1T0 RZ, [UR6], RZ ;  /* 0x000000ffffff79a7 */ /* 0x000fe20008100406 */
[----:B------:R-:W-:-:S02]  /*6540*/  ISETP.GT.AND P6, PT, R3, 0x1, PT ;  /* 0x000000010300780c */ /* 0x000fc40003fc4270 */
[C---:B------:R-:W-:Y:S02]  /*6550*/  ISETP.GT.AND P1, PT, R6.reuse, 0x8, PT ;  /* 0x000000080600780c */ /* 0x040fe40003f24270 */
[----:B------:R-:W-:Y:S01]  /*6560*/  ISETP.GT.AND P5, PT, R6, 0x10, PT ;  /* 0x000000100600780c */ /* 0x000fe20003fa4270 */
[----:B------:R-:W3:Y:S01]  /*6570*/  MUFU.TANH R158, R163 ;  /* 0x000000a3009e7308 */ /* 0x000ee20000002400 */
[----:B--2---:R-:W-:Y:S02]  /*6580*/  FSEL R154, R154, -INF , P6 ;  /* 0xff8000009a9a7808 */ /* 0x004fe40003000000 */
[----:B------:R-:W-:Y:S02]  /*6590*/  ISETP.GT.AND P6, PT, R3, 0x8, PT ;  /* 0x000000080300780c */ /* 0x000fe40003fc4270 */
[----:B------:R-:W-:-:S03]  /*65a0*/  ISETP.GT.AND P4, PT, R6, 0x11, PT ;  /* 0x000000110600780c */ /* 0x000fc60003f84270 */
[----:B------:R-:W2:Y:S01]  /*65b0*/  MUFU.TANH R161, R170 ;  /* 0x000000aa00a17308 */ /* 0x000ea20000002400 */
[----:B-1----:R-:W-:Y:S02]  /*65c0*/  FSEL R155, R155, -INF , P6 ;  /* 0xff8000009b9b7808 */ /* 0x002fe40003000000 */
[----:B------:R-:W-:-:S04]  /*65d0*/  ISETP.GT.AND P6, PT, R3, 0x9, PT ;  /* 0x000000090300780c */ /* 0x000fc80003fc4270 */
[----:B------:R-:W-:Y:S01]  /*65e0*/  FSEL R156, R156, -INF , P6 ;  /* 0xff8000009c9c7808 */ /* 0x000fe20003000000 */
[----:B------:R-:W1:Y:S01]  /*65f0*/  MUFU.TANH R162, R171 ;  /* 0x000000ab00a27308 */ /* 0x000e620000002400 */
[----:B------:R-:W-:-:S04]  /*6600*/  ISETP.GT.AND P6, PT, R3, 0x10, PT ;  /* 0x000000100300780c */ /* 0x000fc80003fc4270 */
[----:B------:R-:W-:Y:S02]  /*6610*/  FSEL R157, R157, -INF , P6 ;  /* 0xff8000009d9d7808 */ /* 0x000fe40003000000 */
[C---:B------:R-:W-:Y:S01]  /*6620*/  ISETP.GT.AND P6, PT, R3.reuse, 0x11, PT ;  /* 0x000000110300780c */ /* 0x040fe20003fc4270 */
[----:B------:R-:W4:Y:S03]  /*6630*/  MUFU.TANH R163, R174 ;  /* 0x000000ae00a37308 */ /* 0x000f260000002400 */
[----:B---3--:R-:W-:Y:S02]  /*6640*/  FSEL R158, R158, -INF , P6 ;  /* 0xff8000009e9e7808 */ /* 0x008fe40003000000 */
[----:B------:R-:W-:-:S03]  /*6650*/  ISETP.GT.AND P6, PT, R3, 0x18, PT ;  /* 0x000000180300780c */ /* 0x000fc60003fc4270 */
[----:B------:R-:W3:Y:S01]  /*6660*/  MUFU.TANH R164, R175 ;  /* 0x000000af00a47308 */ /* 0x000ee20000002400 */
[----:B------:R-:W-:Y:S02]  /*6670*/  FSEL R159, R159, -INF , P6 ;  /* 0xff8000009f9f7808 */ /* 0x000fe40003000000 */
[----:B------:R-:W-:-:S04]  /*6680*/  ISETP.GT.AND P6, PT, R3, 0x19, PT ;  /* 0x000000190300780c */ /* 0x000fc80003fc4270 */
[----:B------:R-:W-:Y:S01]  /*6690*/  FSEL R160, R160, -INF , P6 ;  /* 0xff800000a0a07808 */ /* 0x000fe20003000000 */
[----:B------:R-:W5:Y:S01]  /*66a0*/  MUFU.TANH R165, R178 ;  /* 0x000000b200a57308 */ /* 0x000f620000002400 */
[----:B------:R-:W-:-:S04]  /*66b0*/  ISETP.GT.AND P6, PT, R3, 0x20, PT ;  /* 0x000000200300780c */ /* 0x000fc80003fc4270 */
[----:B--2---:R-:W-:Y:S02]  /*66c0*/  FSEL R161, R161, -INF , P6 ;  /* 0xff800000a1a17808 */ /* 0x004fe40003000000 */
[C---:B------:R-:W-:Y:S01]  /*66d0*/  ISETP.GT.AND P6, PT, R3.reuse, 0x21, PT ;  /* 0x000000210300780c */ /* 0x040fe20003fc4270 */
[----:B------:R-:W2:Y:S03]  /*66e0*/  MUFU.TANH R166, R179 ;  /* 0x000000b300a67308 */ /* 0x000ea60000002400 */
[----:B-1----:R-:W-:Y:S02]  /*66f0*/  FSEL R162, R162, -INF , P6 ;  /* 0xff800000a2a27808 */ /* 0x002fe40003000000 */
[----:B------:R-:W-:-:S03]  /*6700*/  ISETP.GT.AND P6, PT, R3, 0x28, PT ;  /* 0x000000280300780c */ /* 0x000fc60003fc4270 */
[----:B------:R-:W1:Y:S01]  /*6710*/  MUFU.TANH R167, R182 ;  /* 0x000000b600a77308 */ /* 0x000e620000002400 */
[----:B----4-:R-:W-:Y:S02]  /*6720*/  FSEL R163, R163, -INF , P6 ;  /* 0xff800000a3a37808 */ /* 0x010fe40003000000 */
[----:B------:R-:W-:-:S04]  /*6730*/  ISETP.GT.AND P6, PT, R3, 0x29, PT ;  /* 0x000000290300780c */ /* 0x000fc80003fc4270 */
[----:B---3--:R-:W-:Y:S01]  /*6740*/  FSEL R164, R164, -INF , P6 ;  /* 0xff800000a4a47808 */ /* 0x008fe20003000000 */
[----:B------:R-:W3:Y:S01]  /*6750*/  MUFU.TANH R168, R183 ;  /* 0x000000b700a87308 */ /* 0x000ee20000002400 */
[----:B------:R-:W-:-:S04]  /*6760*/  ISETP.GT.AND P6, PT, R3, 0x30, PT ;  /* 0x000000300300780c */ /* 0x000fc80003fc4270 */
[----:B-----5:R-:W-:Y:S02]  /*6770*/  FSEL R165, R165, -INF , P6 ;  /* 0xff800000a5a57808 */ /* 0x020fe40003000000 */
[C---:B------:R-:W-:Y:S01]  /*6780*/  ISETP.GT.AND P6, PT, R3.reuse, 0x31, PT ;  /* 0x000000310300780c */ /* 0x040fe20003fc4270 */
[----:B------:R-:W4:Y:S03]  /*6790*/  MUFU.TANH R11, R11 ;  /* 0x0000000b000b7308 */ /* 0x000f260000002400 */
[----:B--2---:R-:W-:Y:S02]  /*67a0*/  FSEL R166, R166, -INF , P6 ;  /* 0xff800000a6a67808 */ /* 0x004fe40003000000 */
[----:B------:R-:W-:-:S03]  /*67b0*/  ISETP.GT.AND P6, PT, R3, 0x38, PT ;  /* 0x000000380300780c */ /* 0x000fc60003fc4270 */
[----:B------:R-:W2:Y:S01]  /*67c0*/  MUFU.TANH R12, R12 ;  /* 0x0000000c000c7308 */ /* 0x000ea20000002400 */
[----:B-1----:R-:W-:Y:S02]  /*67d0*/  FSEL R167, R167, -INF , P6 ;  /* 0xff800000a7a77808 */ /* 0x002fe40003000000 */
[----:B------:R-:W-:Y:S02]  /*67e0*/  ISETP.GT.AND P6, PT, R3, 0x39, PT ;  /* 0x000000390300780c */ /* 0x000fe40003fc4270 */
[----:B------:R-:W-:Y:S02]  /*67f0*/  FMNMX.FTZ R3, R153, R9, !PT ;  /* 0x0000000999037209 */ /* 0x000fe40007810000 */
[----:B---3--:R-:W-:Y:S01]  /*6800*/  FSEL R168, R168, -INF , P6 ;  /* 0xff800000a8a87808 */ /* 0x008fe20003000000 */
[----:B------:R-:W1:Y:S01]  /*6810*/  MUFU.TANH R15, R15 ;  /* 0x0000000f000f7308 */ /* 0x000e620000002400 */
[----:B------:R-:W-:Y:S02]  /*6820*/  FMNMX.FTZ R3, R154, R3, !PT ;  /* 0x000000039a037209 */ /* 0x000fe40007810000 */
[----:B----4-:R-:W-:-:S02]  /*6830*/  FSEL R11, R11, -INF , P3 ;  /* 0xff8000000b0b7808 */ /* 0x010fc40001800000 */
[----:B------:R-:W-:Y:S02]  /*6840*/  FMNMX.FTZ R3, R155, R3, !PT ;  /* 0x000000039b037209 */ /* 0x000fe40007810000 */
[----:B------:R-:W-:Y:S01]  /*6850*/  ISETP.GT.AND P3, PT, R6, 0x18, PT ;  /* 0x000000180600780c */ /* 0x000fe20003f64270 */
[----:B------:R-:W3:Y:S01]  /*6860*/  MUFU.TANH R152, R152 ;  /* 0x0000009800987308 */ /* 0x000ee20000002400 */
[----:B------:R-:W-:Y:S02]  /*6870*/  FMNMX.FTZ R3, R156, R3, !PT ;  /* 0x000000039c037209 */ /* 0x000fe40007810000 */
[----:B--2---:R-:W-:Y:S02]  /*6880*/  FSEL R12, R12, -INF , P2 ;  /* 0xff8000000c0c7808 */ /* 0x004fe40001000000 */
[----:B------:R-:W-:Y:S02]  /*6890*/  FMNMX.FTZ R3, R157, R3, !PT ;  /* 0x000000039d037209 */ /* 0x000fe40007810000 */
[----:B------:R-:W-:Y:S01]  /*68a0*/  ISETP.GT.AND P2, PT, R6, 0x19, PT ;  /* 0x000000190600780c */ /* 0x000fe20003f44270 */
[----:B------:R-:W2:Y:S01]  /*68b0*/  MUFU.TANH R14, R14 ;  /* 0x0000000e000e7308 */ /* 0x000ea20000002400 */
[----:B------:R-:W-:-:S02]  /*68c0*/  FMNMX.FTZ R3, R158, R3, !PT ;  /* 0x000000039e037209 */ /* 0x000fc40007810000 */
[----:B-1----:R-:W-:Y:S02]  /*68d0*/  FSEL R15, R15, -INF , P1 ;  /* 0xff8000000f0f7808 */ /* 0x002fe40000800000 */
[----:B------:R-:W-:Y:S02]  /*68e0*/  FMNMX.FTZ R3, R159, R3, !PT ;  /* 0x000000039f037209 */ /* 0x000fe40007810000 */
[----:B------:R-:W-:Y:S01]  /*68f0*/  ISETP.GT.AND P1, PT, R6, 0x20, PT ;  /* 0x000000200600780c */ /* 0x000fe20003f24270 */
[----:B------:R-:W1:Y:S01]  /*6900*/  MUFU.TANH R21, R21 ;  /* 0x0000001500157308 */ /* 0x000e620000002400 */
[----:B------:R-:W-:Y:S02]  /*6910*/  FMNMX.FTZ R3, R160, R3, !PT ;  /* 0x00000003a0037209 */ /* 0x000fe40007810000 */
[----:B---3--:R-:W-:Y:S02]  /*6920*/  FSEL R152, R152, -INF , P5 ;  /* 0xff80000098987808 */ /* 0x008fe40002800000 */
[----:B------:R-:W-:-:S02]  /*6930*/  FMNMX.FTZ R3, R161, R3, !PT ;  /* 0x00000003a1037209 */ /* 0x000fc40007810000 */
        /* <DEDUP_REMOVED lines=10> */
[----:B------:R-:W-:Y:S02]  /*69e0*/  ISETP.GT.AND P3, PT, R6, 0x31, PT ;  /* 0x000000310600780c */ /* 0x000fe40003f64270 */
[----:B------:R-:W-:Y:S02]  /*69f0*/  FMNMX.FTZ R3, R166, R3, !PT ;  /* 0x00000003a6037209 */ /* 0x000fe40007810000 */
[----:B---3--:R-:W-:Y:S02]  /*6a00*/  FSEL R13, R13, -INF , P2 ;  /* 0xff8000000d0d7808 */ /* 0x008fe40001000000 */
[----:B------:R-:W-:-:S02]  /*6a10*/  FMNMX.FTZ R3, R167, R3, !PT ;  /* 0x00000003a7037209 */ /* 0x000fc40007810000 */
[----:B------:R-:W-:Y:S02]  /*6a20*/  ISETP.GT.AND P2, PT, R6, 0x38, PT ;  /* 0x000000380600780c */ /* 0x000fe40003f44270 */
[----:B------:R-:W-:Y:S02]  /*6a30*/  FMNMX.FTZ R3, R168, R3, !PT ;  /* 0x00000003a8037209 */ /* 0x000fe40007810000 */
[----:B--2---:R-:W-:Y:S02]  /*6a40*/  FSEL R20, R20, -INF , P1 ;  /* 0xff80000014147808 */ /* 0x004fe40000800000 */
[----:B------:R-:W-:Y:S01]  /*6a50*/  ISETP.GT.AND P1, PT, R6, 0x39, PT ;  /* 0x000000390600780c */ /* 0x000fe20003f24270 */
[----:B------:R-:W1:Y:S02]  /*6a60*/  SHFL.BFLY PT, R170, R3, 0x2, 0x1f ;  /* 0x0c401f0003aa7f89 */ /* 0x000e6400000e0000 */
[----:B-1----:R-:W-:-:S05]  /*6a70*/  FMNMX.FTZ R3, R3, R170, !PT ;  /* 0x000000aa03037209 */ /* 0x002fca0007810000 */
[----:B------:R-:W1:Y:S02]  /*6a80*/  SHFL.BFLY PT, R170, R3, 0x1, 0x1f ;  /* 0x0c201f0003aa7f89 */ /* 0x000e6400000e0000 */
[----:B-1----:R-:W-:-:S04]  /*6a90*/  FMNMX.FTZ R3, R3, R170, !PT ;  /* 0x000000aa03037209 */ /* 0x002fc80007810000 */
[C---:B------:R-:W-:Y:S01]  /*6aa0*/  FSETP.NEU.FTZ.AND P6, PT, R3.reuse, -INF , PT ;  /* 0xff8000000300780b */ /* 0x040fe20003fdd000 */
[----:B------:R-:W-:-:S03]  /*6ab0*/  FMUL.FTZ R171, R3, UR10 ;  /* 0x0000000a03ab7c20 */ /* 0x000fc60008410000 */
[----:B------:R-:W-:Y:S02]  /*6ac0*/  FSEL R170, R3, RZ, P6 ;  /* 0x000000ff03aa7208 */ /* 0x000fe40003000000 */
[----:B------:R-:W-:Y:S02]  /*6ad0*/  FSEL R171, R171, RZ, P6 ;  /* 0x000000ffabab7208 */ /* 0x000fe40003000000 */
[----:B------:R-:W-:Y:S01]  /*6ae0*/  ISETP.GT.AND P6, PT, R6, 0x21, PT ;  /* 0x000000210600780c */ /* 0x000fe20003fc4270 */
[----:B------:R-:W-:Y:S02]  /*6af0*/  FADD.FTZ R170, -R170, R9 ;  /* 0x00000009aaaa7221 */ /* 0x000fe40000010100 */
        /* <DEDUP_REMOVED lines=16> */
[----:B------:R-:W-:Y:S01]  /*6c00*/  FMUL.FTZ R168, R170, UR10 ;  /* 0x0000000aaaa87c20 */ /* 0x000fe20008410000 */
[----:B------:R-:W-:Y:S08]  /*6c10*/  MUFU.EX2 R153, R153 ;  /* 0x0000009900997308 */ /* 0x000ff00000000800 */
[----:B------:R-:W1:Y:S08]  /*6c20*/  MUFU.EX2 R168, R168 ;  /* 0x000000a800a87308 */ /* 0x000e700000000800 */
[----:B------:R2:W3:Y:S08]  /*6c30*/  MUFU.TANH R9, R169 ;  /* 0x000000a900097308 */ /* 0x0004f00000002400 */
[----:B------:R-:W4:Y:S01]  /*6c40*/  MUFU.EX2 R154, R154 ;  /* 0x0000009a009a7308 */ /* 0x000f220000000800 */
[----:B--2---:R-:W-:Y:S01]  /*6c50*/  FMNMX.FTZ R169, R11, R8, !PT ;  /* 0x000000080ba97209 */ /* 0x004fe20007810000 */
[----:B-1----:R-:W-:Y:S01]  /*6c60*/  FFMA.FTZ R4, R168, R4, R153 ;  /* 0x00000004a8047223 */ /* 0x002fe20000010099 */
[-C--:B------:R-:W-:Y:S01]  /*6c70*/  FMUL.FTZ R26, R26, R168.reuse ;  /* 0x000000a81a1a7220 */ /* 0x080fe20000410000 */
[-C--:B------:R-:W-:Y:S01]  /*6c80*/  FMUL.FTZ R27, R27, R168.reuse ;  /* 0x000000a81b1b7220 */ /* 0x080fe20000410000 */
[----:B------:R-:W-:Y:S01]  /*6c90*/  FMNMX.FTZ R170, R12, R169, !PT ;  /* 0x000000a90caa7209 */ /* 0x000fe20007810000 */
[-C--:B------:R-:W-:Y:S01]  /*6ca0*/  FMUL.FTZ R30, R30, R168.reuse ;  /* 0x000000a81e1e7220 */ /* 0x080fe20000410000 */
[----:B------:R-:W-:Y:S01]  /*6cb0*/  FMUL.FTZ R31, R31, R168 ;  /* 0x000000a81f1f7220 */ /* 0x000fe20000410000 */
[----:B------:R1:W-:Y:S01]  /*6cc0*/  MUFU.TANH R169, R173 ;  /* 0x000000ad00a97308 */ /* 0x0003e20000002400 */
[----:B------:R-:W-:Y:S01]  /*6cd0*/  FMNMX.FTZ R170, R15, R170, !PT ;  /* 0x000000aa0faa7209 */ /* 0x000fe20007810000 */
[-C--:B------:R-:W-:Y:S01]  /*6ce0*/  FMUL.FTZ R34, R34, R168.reuse ;  /* 0x000000a822227220 */ /* 0x080fe20000410000 */
[----:B---3--:R-:W-:Y:S01]  /*6cf0*/  FSEL R9, R9, -INF , P6 ;  /* 0xff80000009097808 */ /* 0x008fe20003000000 */
[----:B------:R-:W-:Y:S01]  /*6d00*/  FMUL.FTZ R35, R35, R168 ;  /* 0x000000a823237220 */ /* 0x000fe20000410000 */
[----:B------:R-:W-:Y:S01]  /*6d10*/  FMNMX.FTZ R170, R10, R170, !PT ;  /* 0x000000aa0aaa7209 */ /* 0x000fe20007810000 */
[----:B------:R-:W-:Y:S01]  /*6d20*/  FMUL.FTZ R38, R38, R168 ;  /* 0x000000a826267220 */ /* 0x000fe20000410000 */
[----:B------:R-:W-:Y:S01]  /*6d30*/  ISETP.GT.AND P6, PT, R6, 0x28, PT ;  /* 0x000000280600780c */ /* 0x000fe20003fc4270 */
[----:B------:R-:W-:Y:S01]  /*6d40*/  MUFU.EX2 R155, R155 ;  /* 0x0000009b009b7308 */ /* 0x000fe20000000800 */
[----:B------:R-:W-:Y:S01]  /*6d50*/  FMNMX.FTZ R170, R152, R170, !PT ;  /* 0x000000aa98aa7209 */ /* 0x000fe20007810000 */
[C---:B----4-:R-:W-:Y:S01]  /*6d60*/  FADD.FTZ R4, R154.reuse, R4 ;  /* 0x000000049a047221 */ /* 0x050fe20000010000 */
[----:B------:R-:W-:Y:S01]  /*6d70*/  F2FP.BF16.F32.PACK_AB R153, R154, R153 ;  /* 0x000000999a99723e */ /* 0x000fe200000010ff */
[----:B------:R-:W-:Y:S01]  /*6d80*/  FMUL.FTZ R39, R39, R168 ;  /* 0x000000a827277220 */ /* 0x000fe20000410000 */
[----:B-1----:R-:W-:Y:S01]  /*6d90*/  FMNMX.FTZ R173, R14, R170, !PT ;  /* 0x000000aa0ead7209 */ /* 0x002fe20007810000 */
[-C--:B------:R-:W-:Y:S01]  /*6da0*/  FMUL.FTZ R42, R42, R168.reuse ;  /* 0x000000a82a2a7220 */ /* 0x080fe20000410000 */
[-C--:B------:R-:W-:Y:S01]  /*6db0*/  FMUL.FTZ R43, R43, R168.reuse ;  /* 0x000000a82b2b7220 */ /* 0x080fe20000410000 */
[----:B------:R1:W2:Y:S01]  /*6dc0*/  MUFU.TANH R154, R172 ;  /* 0x000000ac009a7308 */ /* 0x0002a20000002400 */
[----:B------:R-:W-:Y:S01]  /*6dd0*/  FMNMX.FTZ R173, R21, R173, !PT ;  /* 0x000000ad15ad7209 */ /* 0x000fe20007810000 */
[-C--:B------:R-:W-:Y:S01]  /*6de0*/  FMUL.FTZ R46, R46, R168.reuse ;  /* 0x000000a82e2e7220 */ /* 0x080fe20000410000 */
[-C--:B------:R-:W-:Y:S01]  /*6df0*/  FMUL.FTZ R47, R47, R168.reuse ;  /* 0x000000a82f2f7220 */ /* 0x080fe20000410000 */
[-C--:B------:R-:W-:Y:S01]  /*6e00*/  FMUL.FTZ R50, R50, R168.reuse ;  /* 0x000000a832327220 */ /* 0x080fe20000410000 */
[----:B------:R-:W-:Y:S01]  /*6e10*/  FMNMX.FTZ R173, R13, R173, !PT ;  /* 0x000000ad0dad7209 */ /* 0x000fe20007810000 */
[-C--:B------:R-:W-:Y:S01]  /*6e20*/  FMUL.FTZ R51, R51, R168.reuse ;  /* 0x000000a833337220 */ /* 0x080fe20000410000 */
[-C--:B------:R-:W-:Y:S01]  /*6e30*/  FMUL.FTZ R54, R54, R168.reuse ;  /* 0x000000a836367220 */ /* 0x080fe20000410000 */
[----:B------:R-:W3:Y:S01]  /*6e40*/  MUFU.TANH R170, R177 ;  /* 0x000000b100aa7308 */ /* 0x000ee20000002400 */
[----:B-1----:R-:W-:Y:S01]  /*6e50*/  FMUL.FTZ R172, R176, UR25 ;  /* 0x00000019b0ac7c20 */ /* 0x002fe20008410000 */
[----:B------:R-:W-:Y:S01]  /*6e60*/  FMNMX.FTZ R174, R20, R173, !PT ;  /* 0x000000ad14ae7209 */ /* 0x000fe20007810000 */
[-C--:B------:R-:W-:Y:S01]  /*6e70*/  FMUL.FTZ R55, R55, R168.reuse ;  /* 0x000000a837377220 */ /* 0x080fe20000410000 */
[-C--:B------:R-:W-:Y:S01]  /*6e80*/  FMUL.FTZ R58, R58, R168.reuse ;  /* 0x000000a83a3a7220 */ /* 0x080fe20000410000 */
[----:B------:R-:W-:Y:S01]  /*6e90*/  FMUL.FTZ R59, R59, R168 ;  /* 0x000000a83b3b7220 */ /* 0x000fe20000410000 */
[----:B------:R-:W-:Y:S01]  /*6ea0*/  FMNMX.FTZ R175, R9, R174, !PT ;  /* 0x000000ae09af7209 */ /* 0x000fe20007810000 */
[-C--:B------:R-:W-:Y:S01]  /*6eb0*/  FMUL.FTZ R62, R62, R168.reuse ;  /* 0x000000a83e3e7220 */ /* 0x080fe20000410000 */
[----:B------:R-:W1:Y:S01]  /*6ec0*/  MUFU.TANH R172, R172 ;  /* 0x000000ac00ac7308 */ /* 0x000e620000002400 */
[----:B--2---:R-:W-:Y:S01]  /*6ed0*/  FSEL R173, R154, -INF , P6 ;  /* 0xff8000009aad7808 */ /* 0x004fe20003000000 */
[-C--:B------:R-:W-:Y:S01]  /*6ee0*/  FMUL.FTZ R63, R63, R168.reuse ;  /* 0x000000a83f3f7220 */ /* 0x080fe20000410000 */
[----:B------:R-:W-:Y:S01]  /*6ef0*/  FSEL R154, R169, -INF , P5 ;  /* 0xff800000a99a7808 */ /* 0x000fe20002800000 */
[-C--:B------:R-:W-:Y:S01]  /*6f00*/  FMUL.FTZ R66, R66, R168.reuse ;  /* 0x000000a842427220 */ /* 0x080fe20000410000 */
[----:B------:R-:W-:Y:S01]  /*6f10*/  FMNMX.FTZ R175, R173, R175, !PT ;  /* 0x000000afadaf7209 */ /* 0x000fe20007810000 */
[-C--:B------:R-:W-:Y:S01]  /*6f20*/  FMUL.FTZ R67, R67, R168.reuse ;  /* 0x000000a843437220 */ /* 0x080fe20000410000 */
[-C--:B------:R-:W-:Y:S01]  /*6f30*/  FMUL.FTZ R70, R70, R168.reuse ;  /* 0x000000a846467220 */ /* 0x080fe20000410000 */
[----:B------:R-:W2:Y:S01]  /*6f40*/  MUFU.TANH R6, R180 ;  /* 0x000000b400067308 */ /* 0x000ea20000002400 */
[----:B------:R-:W-:Y:S01]  /*6f50*/  FMNMX.FTZ R175, R154, R175, !PT ;  /* 0x000000af9aaf7209 */ /* 0x000fe20007810000 */
[-C--:B------:R-:W-:Y:S01]  /*6f60*/  FMUL.FTZ R71, R71, R168.reuse ;  /* 0x000000a847477220 */ /* 0x080fe20000410000 */
[----:B---3--:R-:W-:Y:S01]  /*6f70*/  FSEL R169, R170, -INF , P3 ;  /* 0xff800000aaa97808 */ /* 0x008fe20001800000 */
[-C--:B------:R-:W-:Y:S01]  /*6f80*/  FMUL.FTZ R74, R74, R168.reuse ;  /* 0x000000a84a4a7220 */ /* 0x080fe20000410000 */
[-C--:B------:R-:W-:Y:S01]  /*6f90*/  FMUL.FTZ R75, R75, R168.reuse ;  /* 0x000000a84b4b7220 */ /* 0x080fe20000410000 */
[-C--:B------:R-:W-:Y:S01]  /*6fa0*/  FMUL.FTZ R78, R78, R168.reuse ;  /* 0x000000a84e4e7220 */ /* 0x080fe20000410000 */
[-C--:B------:R-:W-:Y:S01]  /*6fb0*/  FMUL.FTZ R79, R79, R168.reuse ;  /* 0x000000a84f4f7220 */ /* 0x080fe20000410000 */
[----:B------:R-:W3:Y:S01]  /*6fc0*/  MUFU.TANH R174, R181 ;  /* 0x000000b500ae7308 */ /* 0x000ee20000002400 */
[----:B-1----:R-:W-:Y:S01]  /*6fd0*/  FSEL R172, R172, -INF , P4 ;  /* 0xff800000acac7808 */ /* 0x002fe20002000000 */
[-C--:B------:R-:W-:Y:S01]  /*6fe0*/  FMUL.FTZ R82, R82, R168.reuse ;  /* 0x000000a852527220 */ /* 0x080fe20000410000 */
[-C--:B------:R-:W-:Y:S01]  /*6ff0*/  FMUL.FTZ R83, R83, R168.reuse ;  /* 0x000000a853537220 */ /* 0x080fe20000410000 */
[-C--:B------:R-:W-:Y:S01]  /*7000*/  FMUL.FTZ R86, R86, R168.reuse ;  /* 0x000000a856567220 */ /* 0x080fe20000410000 */
[----:B------:R-:W-:Y:S01]  /*7010*/  FMNMX.FTZ R175, R172, R175, !PT ;  /* 0x000000afacaf7209 */ /* 0x000fe20007810000 */
[-C--:B------:R-:W-:Y:S01]  /*7020*/  FMUL.FTZ R87, R87, R168.reuse ;  /* 0x000000a857577220 */ /* 0x080fe20000410000 */
[-C--:B------:R-:W-:Y:S01]  /*7030*/  FMUL.FTZ R90, R90, R168.reuse ;  /* 0x000000a85a5a7220 */ /* 0x080fe20000410000 */
[----:B------:R-:W-:Y:S01]  /*7040*/  MUFU.EX2 R156, R156 ;  /* 0x0000009c009c7308 */ /* 0x000fe20000000800 */
[----:B--2---:R-:W-:Y:S01]  /*7050*/  FSEL R170, R6, -INF , P2 ;  /* 0xff80000006aa7808 */ /* 0x004fe20001000000 */
[-C--:B------:R-:W-:Y:S01]  /*7060*/  FMUL.FTZ R91, R91, R168.reuse ;  /* 0x000000a85b5b7220 */ /* 0x080fe20000410000 */
[----:B------:R-:W-:Y:S01]  /*7070*/  FMNMX.FTZ R175, R169, R175, !PT ;  /* 0x000000afa9af7209 */ /* 0x000fe20007810000 */
[-C--:B------:R-:W-:Y:S01]  /*7080*/  FMUL.FTZ R94, R94, R168.reuse ;  /* 0x000000a85e5e7220 */ /* 0x080fe20000410000 */
[-C--:B------:R-:W-:Y:S01]  /*7090*/  FMUL.FTZ R95, R95, R168.reuse ;  /* 0x000000a85f5f7220 */ /* 0x080fe20000410000 */
[-C--:B------:R-:W-:Y:S01]  /*70a0*/  FMUL.FTZ R98, R98, R168.reuse ;  /* 0x000000a862627220 */ /* 0x080fe20000410000 */
[----:B------:R-:W-:Y:S01]  /*70b0*/  FMNMX.FTZ R6, R170, R175, !PT ;  /* 0x000000afaa067209 */ /* 0x000fe20007810000 */
[----:B------:R-:W-:Y:S01]  /*70c0*/  MUFU.EX2 R157, R157 ;  /* 0x0000009d009d7308 */ /* 0x000fe20000000800 */
[----:B---3--:R-:W-:Y:S01]  /*70d0*/  FSEL R174, R174, -INF , P1 ;  /* 0xff800000aeae7808 */ /* 0x008fe20000800000 */
[-C--:B------:R-:W-:Y:S01]  /*70e0*/  FMUL.FTZ R99, R99, R168.reuse ;  /* 0x000000a863637220 */ /* 0x080fe20000410000 */
[----:B------:R-:W-:Y:S01]  /*70f0*/  ISETP.NE.AND P1, PT, R17, RZ, PT ;  /* 0x000000ff1100720c */ /* 0x000fe20003f25270 */
[----:B------:R-:W-:Y:S01]  /*7100*/  FMUL.FTZ R102, R102, R168 ;  /* 0x000000a866667220 */ /* 0x000fe20000410000 */
[----:B------:R-:W-:Y:S01]  /*7110*/  FMNMX.FTZ R6, R174, R6, !PT ;  /* 0x00000006ae067209 */ /* 0x000fe20007810000 */
[-C--:B------:R-:W-:Y:S01]  /*7120*/  FMUL.FTZ R103, R103, R168.reuse ;  /* 0x000000a867677220 */ /* 0x080fe20000410000 */
[-C--:B------:R-:W-:Y:S01]  /*7130*/  FMUL.FTZ R106, R106, R168.reuse ;  /* 0x000000a86a6a7220 */ /* 0x080fe20000410000 */
[----:B------:R-:W-:Y:S01]  /*7140*/  MUFU.EX2 R158, R158 ;  /* 0x0000009e009e7308 */ /* 0x000fe20000000800 */
[-C--:B------:R-:W-:Y:S01]  /*7150*/  FMUL.FTZ R107, R107, R168.reuse ;  /* 0x000000a86b6b7220 */ /* 0x080fe20000410000 */
[----:B------:R-:W1:Y:S01]  /*7160*/  SHFL.BFLY PT, R175, R6, 0x2, 0x1f ;  /* 0x0c401f0006af7f89 */ /* 0x000e6200000e0000 */
        /* <DEDUP_REMOVED lines=23> */
[----:B-1----:R-:W-:Y:S01]  /*72e0*/  FMNMX.FTZ R6, R6, R175, !PT ;  /* 0x000000af06067209 */ /* 0x002fe20007810000 */
[-C--:B------:R-:W-:Y:S01]  /*72f0*/  FMUL.FTZ R150, R150, R168.reuse ;  /* 0x000000a896967220 */ /* 0x080fe20000410000 */
[----:B------:R-:W-:-:S03]  /*7300*/  FMUL.FTZ R151, R151, R168 ;  /* 0x000000a897977220 */ /* 0x000fc60000410000 */
[----:B------:R-:W1:Y:S01]  /*7310*/  SHFL.BFLY PT, R175, R6, 0x1, 0x1f ;  /* 0x0c201f0006af7f89 */ /* 0x000e6200000e0000 */
[----:B------:R-:W-:Y:S08]  /*7320*/  MUFU.EX2 R162, R162 ;  /* 0x000000a200a27308 */ /* 0x000ff00000000800 */
[----:B------:R-:W-:Y:S08]  /*7330*/  MUFU.EX2 R163, R163 ;  /* 0x000000a300a37308 */ /* 0x000ff00000000800 */
[----:B------:R-:W-:Y:S01]  /*7340*/  MUFU.EX2 R164, R164 ;  /* 0x000000a400a47308 */ /* 0x000fe20000000800 */
[----:B-1----:R-:W-:-:S07]  /*7350*/  FMNMX.FTZ R6, R6, R175, !PT ;  /* 0x000000af06067209 */ /* 0x002fce0007810000 */
[----:B------:R-:W-:Y:S01]  /*7360*/  MUFU.EX2 R165, R165 ;  /* 0x000000a500a57308 */ /* 0x000fe20000000800 */
[----:B------:R-:W-:-:S04]  /*7370*/  FSETP.NEU.FTZ.AND P2, PT, R6, -INF , PT ;  /* 0xff8000000600780b */ /* 0x000fc80003f5d000 */
[----:B------:R-:W-:-:S03]  /*7380*/  FSEL R175, R6, RZ, P2 ;  /* 0x000000ff06af7208 */ /* 0x000fc60001000000 */
[----:B------:R-:W-:Y:S02]  /*7390*/  MUFU.EX2 R166, R166 ;  /* 0x000000a600a67308 */ /* 0x000fe40000000800 */
[----:B------:R-:W-:-:S04]  /*73a0*/  FADD.FTZ R175, -R175, R8 ;  /* 0x00000008afaf7221 */ /* 0x000fc80000010100 */
[----:B------:R-:W-:Y:S01]  /*73b0*/  FMUL.FTZ R8, R175, UR10 ;  /* 0x0000000aaf087c20 */ /* 0x000fe20008410000 */
[----:B------:R-:W-:Y:S01]  /*73c0*/  IMAD.U32 R175, RZ, RZ, UR24 ;  /* 0x00000018ffaf7e24 */ /* 0x000fe2000f8e00ff */
[----:B------:R-:W-:Y:S03]  /*73d0*/  MUFU.EX2 R167, R167 ;  /* 0x000000a700a77308 */ /* 0x000fe60000000800 */
[----:B------:R-:W-:-:S05]  /*73e0*/  @!P1 IMAD R175, R175, 0x40, R16 ;  /* 0x00000040afaf9824 */ /* 0x000fca00078e0210 */
[----:B------:R-:W1:Y:S01]  /*73f0*/  MUFU.EX2 R8, R8 ;  /* 0x0000000800087308 */ /* 0x000e620000000800 */
[----:B------:R-:W-:-:S05]  /*7400*/  @!P1 LEA R175, R175, UR40, 0x2 ;  /* 0x00000028afaf9c11 */ /* 0x000fca000f8e10ff */
[----:B------:R-:W-:Y:S02]  /*7410*/  @!P1 STS [R175+0x28820], R168 ;  /* 0x028820a8af009388 */ /* 0x000fe40000000800 */
[----:B------:R-:W-:Y:S02]  /*7420*/  MUFU.EX2 R171, R171 ;  /* 0x000000ab00ab7308 */ /* 0x000fe40000000800 */
        /* <DEDUP_REMOVED lines=10> */
[----:B-1----:R-:W-:Y:S01]  /*74d0*/  FMUL.FTZ R175, R6, UR10 ;  /* 0x0000000a06af7c20 */ /* 0x002fe20008410000 */
[-C--:B------:R-:W-:Y:S01]  /*74e0*/  FMUL.FTZ R41, R41, R8.reuse ;  /* 0x0000000829297220 */ /* 0x080fe20000410000 */
[-C--:B------:R-:W-:Y:S01]  /*74f0*/  FMUL.FTZ R44, R44, R8.reuse ;  /* 0x000000082c2c7220 */ /* 0x080fe20000410000 */
[-C--:B------:R-:W-:Y:S01]  /*7500*/  FMUL.FTZ R45, R45, R8.reuse ;  /* 0x000000082d2d7220 */ /* 0x080fe20000410000 */
[-C--:B------:R-:W-:Y:S01]  /*7510*/  FMUL.FTZ R48, R48, R8.reuse ;  /* 0x0000000830307220 */ /* 0x080fe20000410000 */
[----:B------:R-:W-:Y:S01]  /*7520*/  FSEL R175, R175, RZ, P2 ;  /* 0x000000ffafaf7208 */ /* 0x000fe20001000000 */
[-C--:B------:R-:W-:Y:S01]  /*7530*/  FMUL.FTZ R49, R49, R8.reuse ;  /* 0x0000000831317220 */ /* 0x080fe20000410000 */
[-C--:B------:R-:W-:Y:S01]  /*7540*/  FMUL.FTZ R52, R52, R8.reuse ;  /* 0x0000000834347220 */ /* 0x080fe20000410000 */
[-C--:B------:R-:W-:Y:S01]  /*7550*/  FMUL.FTZ R53, R53, R8.reuse ;  /* 0x0000000835357220 */ /* 0x080fe20000410000 */
[-C--:B------:R-:W-:Y:S01]  /*7560*/  FMUL.FTZ R56, R56, R8.reuse ;  /* 0x0000000838387220 */ /* 0x080fe20000410000 */
        /* <DEDUP_REMOVED lines=17> */
[----:B------:R-:W-:Y:S01]  /*7680*/  FFMA.FTZ R174, R174, UR10, -R175 ;  /* 0x0000000aaeae7c23 */ /* 0x000fe200080108af */
[-C--:B------:R-:W-:Y:S01]  /*7690*/  FMUL.FTZ R57, R57, R8.reuse ;  /* 0x0000000839397220 */ /* 0x080fe20000410000 */
[-C--:B------:R-:W-:Y:S01]  /*76a0*/  FMUL.FTZ R60, R60, R8.reuse ;  /* 0x000000083c3c7220 */ /* 0x080fe20000410000 */
[-C--:B------:R-:W-:Y:S01]  /*76b0*/  FMUL.FTZ R61, R61, R8.reuse ;  /* 0x000000083d3d7220 */ /* 0x080fe20000410000 */
[-C--:B------:R-:W-:Y:S01]  /*76c0*/  FMUL.FTZ R64, R64, R8.reuse ;  /* 0x0000000840407220 */ /* 0x080fe20000410000 */
[----:B------:R-:W3:Y:S01]  /*76d0*/  MUFU.EX2 R15, R15 ;  /* 0x0000000f000f7308 */ /* 0x000ee20000000800 */
[----:B-1----:R-:W-:Y:S01]  /*76e0*/  FFMA.FTZ R5, R8, R5, R11 ;  /* 0x0000000508057223 */ /* 0x002fe2000001000b */
        /* <DEDUP_REMOVED lines=16> */
[----:B------:R-:W-:Y:S01]  /*77f0*/  FADD.FTZ R5, R155, R4 ;  /* 0x000000049b057221 */ /* 0x000fe20000010000 */
[----:B------:R-:W-:Y:S01]  /*7800*/  F2FP.BF16.F32.PACK_AB R155, R156, R155 ;  /* 0x0000009b9c9b723e */ /* 0x000fe200000010ff */
[-C--:B------:R-:W-:Y:S01]  /*7810*/  FMUL.FTZ R88, R88, R8.reuse ;  /* 0x0000000858587220 */ /* 0x080fe20000410000 */
[-C--:B------:R-:W-:Y:S01]  /*7820*/  FMUL.FTZ R89, R89, R8.reuse ;  /* 0x0000000859597220 */ /* 0x080fe20000410000 */
[----:B------:R-:W-:Y:S01]  /*7830*/  FADD.FTZ R5, R156, R5 ;  /* 0x000000059c057221 */ /* 0x000fe20000010000 */
[-C--:B------:R-:W-:Y:S01]  /*7840*/  FMUL.FTZ R92, R92, R8.reuse ;  /* 0x000000085c5c7220 */ /* 0x080fe20000410000 */
[----:B------:R-:W3:Y:S01]  /*7850*/  MUFU.EX2 R14, R14 ;  /* 0x0000000e000e7308 */ /* 0x000ee20000000800 */
[----:B-1----:R-:W-:Y:S01]  /*7860*/  FADD.FTZ R4, R10, R12 ;  /* 0x0000000c0a047221 */ /* 0x002fe20000010000 */
[----:B------:R-:W-:Y:S01]  /*7870*/  FADD.FTZ R5, R157, R5 ;  /* 0x000000059d057221 */ /* 0x000fe20000010000 */
[----:B------:R-:W-:Y:S01]  /*7880*/  F2FP.BF16.F32.PACK_AB R157, R158, R157 ;  /* 0x0000009d9e9d723e */ /* 0x000fe200000010ff */
[-C--:B------:R-:W-:Y:S01]  /*7890*/  FMUL.FTZ R93, R93, R8.reuse ;  /* 0x000000085d5d7220 */ /* 0x080fe20000410000 */
[-C--:B------:R-:W-:Y:S01]  /*78a0*/  FMUL.FTZ R96, R96, R8.reuse ;  /* 0x0000000860607220 */ /* 0x080fe20000410000 */
[----:B------:R-:W-:Y:S01]  /*78b0*/  FADD.FTZ R5, R158, R5 ;  /* 0x000000059e057221 */ /* 0x000fe20000010000 */
[-C--:B------:R-:W-:Y:S01]  /*78c0*/  FMUL.FTZ R97, R97, R8.reuse ;  /* 0x0000000861617220 */ /* 0x080fe20000410000 */
[----:B------:R-:W1:Y:S01]  /*78d0*/  MUFU.EX2 R21, R21 ;  /* 0x0000001500157308 */ /* 0x000e620000000800 */
        /* <DEDUP_REMOVED lines=9> */
[----:B------:R-:W-:Y:S01]  /*7970*/  FADD.FTZ R5, R161, R5 ;  /* 0x00000005a1057221 */ /* 0x000fe20000010000 */
[----:B------:R-:W-:Y:S01]  /*7980*/  F2FP.BF16.F32.PACK_AB R156, R14, R176 ;  /* 0x000000b00e9c723e */ /* 0x000fe200000010ff */
[-C--:B------:R-:W-:Y:S01]  /*7990*/  FMUL.FTZ R105, R105, R8.reuse ;  /* 0x0000000869697220 */ /* 0x080fe20000410000 */
[C---:B------:R-:W-:Y:S01]  /*79a0*/  F2FP.BF16.F32.PACK_AB R161, R162.reuse, R161 ;  /* 0x000000a1a2a1723e */ /* 0x040fe200000010ff */
        /* <DEDUP_REMOVED lines=15> */
[C---:B------:R-:W-:Y:S01]  /*7aa0*/  F2FP.BF16.F32.PACK_AB R165, R166.reuse, R165 ;  /* 0x000000a5a6a5723e */ /* 0x040fe200000010ff */
        /* <DEDUP_REMOVED lines=10> */
[----:B------:R3:W4:Y:S01]  /*7b50*/  MUFU.EX2 R11, R154 ;  /* 0x0000009a000b7308 */ /* 0x0007220000000800 */
        /* <DEDUP_REMOVED lines=9> */
[----:B---3--:R-:W-:Y:S01]  /*7bf0*/  F2FP.BF16.F32.PACK_AB R154, R10, R15 ;  /* 0x0000000f0a9a723e */ /* 0x008fe200000010ff */
[----:B------:R-:W-:Y:S01]  /*7c00*/  BAR.SYNC.DEFER_BLOCKING 0xf, 0x100 ;  /* 0x03c4000000007b1d */ /* 0x000fe20000010000 */
[-C--:B------:R-:W-:Y:S01]  /*7c10*/  FMUL.FTZ R141, R141, R8.reuse ;  /* 0x000000088d8d7220 */ /* 0x080fe20000410000 */
[-C--:B------:R-:W-:Y:S01]  /*7c20*/  FMUL.FTZ R144, R144, R8.reuse ;  /* 0x0000000890907220 */ /* 0x080fe20000410000 */
[-C--:B------:R-:W-:Y:S01]  /*7c30*/  FMUL.FTZ R145, R145, R8.reuse ;  /* 0x0000000891917220 */ /* 0x080fe20000410000 */
[-C--:B------:R-:W-:Y:S01]  /*7c40*/  FMUL.FTZ R148, R148, R8.reuse ;  /* 0x0000000894947220 */ /* 0x080fe20000410000 */
[----:B------:R-:W-:Y:S01]  /*7c50*/  FMUL.FTZ R149, R149, R8 ;  /* 0x0000000895957220 */ /* 0x000fe20000410000 */
[----:B------:R-:W2:Y:S01]  /*7c60*/  MUFU.EX2 R169, R169 ;  /* 0x000000a900a97308 */ /* 0x000ea20000000800 */
[C---:B----4-:R-:W-:Y:S01]  /*7c70*/  FADD.FTZ R4, R11.reuse, R4 ;  /* 0x000000040b047221 */ /* 0x050fe20000010000 */
[----:B------:R-:W-:-:S06]  /*7c80*/  F2FP.BF16.F32.PACK_AB R162, R11, R173 ;  /* 0x000000ad0ba2723e */ /* 0x000fcc00000010ff */
[----:B------:R-:W3:Y:S01]  /*7c90*/  MUFU.EX2 R170, R170 ;  /* 0x000000aa00aa7308 */ /* 0x000ee20000000800 */
[----:B-1----:R-:W-:-:S07]  /*7ca0*/  FADD.FTZ R4, R172, R4 ;  /* 0x00000004ac047221 */ /* 0x002fce0000010000 */
[----:B------:R-:W1:Y:S01]  /*7cb0*/  MUFU.EX2 R174, R174 ;  /* 0x000000ae00ae7308 */ /* 0x000e620000000800 */
[C---:B--2---:R-:W-:Y:S01]  /*7cc0*/  FADD.FTZ R4, R169.reuse, R4 ;  /* 0x00000004a9047221 */ /* 0x044fe20000010000 */
[----:B------:R-:W-:Y:S01]  /*7cd0*/  F2FP.BF16.F32.PACK_AB R164, R169, R172 ;  /* 0x000000aca9a4723e */ /* 0x000fe200000010ff */
[----:B------:R2:W-:Y:S04]  /*7ce0*/  STSM.16.M88.4 [R18+0x26800], R152 ;  /* 0x0268009812007844 */ /* 0x0005e80000000200 */
[----:B------:R2:W-:Y:S01]  /*7cf0*/  STSM.16.M88.4 [R19], R156 ;  /* 0x0000009c13007844 */ /* 0x0005e20000000200 */
[----:B---3--:R-:W-:Y:S01]  /*7d00*/  FADD.FTZ R9, R170, R4 ;  /* 0x00000004aa097221 */ /* 0x008fe20000010000 */
[----:B------:R-:W-:Y:S01]  /*7d10*/  FADD.FTZ R4, R167, R5 ;  /* 0x00000005a7047221 */ /* 0x000fe20000010000 */
[C---:B------:R-:W-:Y:S01]  /*7d20*/  F2FP.BF16.F32.PACK_AB R167, R171.reuse, R167 ;  /* 0x000000a7aba7723e */ /* 0x040fe200000010ff */
[----:B------:R2:W-:Y:S02]  /*7d30*/  STSM.16.M88.4 [R23], R160 ;  /* 0x000000a017007844 */ /* 0x0005e40000000200 */
[----:B------:R-:W-:Y:S01]  /*7d40*/  FADD.FTZ R4, R171, R4 ;  /* 0x00000004ab047221 */ /* 0x000fe20000010000 */
[C---:B-1----:R-:W-:Y:S01]  /*7d50*/  F2FP.BF16.F32.PACK_AB R166, R174.reuse, R170 ;  /* 0x000000aaaea6723e */ /* 0x042fe200000010ff */
[----:B------:R-:W-:-:S04]  /*7d60*/  FADD.FTZ R5, R174, R9 ;  /* 0x00000009ae057221 */ /* 0x000fc80000010000 */
[----:B------:R2:W-:Y:S01]  /*7d70*/  STSM.16.M88.4 [R22], R164 ;  /* 0x000000a416007844 */ /* 0x0005e20000000200 */
[----:B------:R-:W-:Y:S05]  /*7d80*/  @!P0 BRA `(.L_x_4450) ;  /* 0x0000000000048947 */ /* 0x000fea0003800000 */
[----:B------:R-:W-:Y:S01]  /*7d90*/  BPT.TRAP 0x1 ;  /* 0x000000040000795c */ /* 0x000fe20000300000 */
.L_x_4450:
[----:B------:R1:W3:Y:S01]  /*7da0*/  SYNCS.PHASECHK.TRANS64.TRYWAIT P1, [UR23+0x28c50], R7 ;  /* 0x028c5007ff0075a7 */ /* 0x0002e20008020157 */
[----:B------:R-:W-:Y:S05]  /*7db0*/  @!P0 BRA `(.L_x_4451) ;  /* 0x0000000000048947 */ /* 0x000fea0003800000 */
[----:B------:R-:W-:Y:S01]  /*7dc0*/  BPT.TRAP 0x1 ;  /* 0x000000040000795c */ /* 0x000fe20000300000 */
.L_x_4451:
[----:B---3--:R-:W-:Y:S05]  /*7dd0*/  @P1 BRA `(.L_x_4452) ;  /* 0x0000000000081947 */ /* 0x008fea0003800000 */
[----:B------:R-:W3:Y:S02]  /*7de0*/  SYNCS.PHASECHK.TRANS64.TRYWAIT P1, [UR23+0x28c50], R7 ;  /* 0x028c5007ff0075a7 */ /* 0x000ee40008020157 */
[----:B---3--:R-:W-:Y:S05]  /*7df0*/  @!P1 BRA `(.L_x_4453) ;  /* 0x000000d8008c9947 */ /* 0x008fea0003800000 */
.L_x_4452:
        /* <DEDUP_REMOVED lines=34> */
.L_x_4454:
[----:B------:R-:W-:Y:S01]  /*8020*/  UISETP.GT.AND UP0, UPT, UR21, UR20, UPT ;  /* 0x000000141500728c */ /* 0x000fe2000bf04270 */
[----:B------:R-:W-:Y:S01]  /*8030*/  IMAD.MOV.U32 R9, RZ, RZ, R3 ;  /* 0x000000ffff097224 */ /* 0x000fe200078e0003 */
[----:B------:R-:W-:Y:S01]  /*8040*/  UIADD3 UR23, UR23, 0x28c60, URZ ;  /* 0x00028c6017177890 */ /* 0x000fe2000fffe03f */
[----:B---3--:R-:W-:Y:S01]  /*8050*/  IMAD.MOV.U32 R8, RZ, RZ, R6 ;  /* 0x000000ffff087224 */ /* 0x008fe200078e0006 */
[----:B------:R-:W-:Y:S02]  /*8060*/  UIADD3 UR21, UR21, -0x1, URZ ;  /* 0xffffffff15157890 */ /* 0x000fe4000fffe03f */
[----:B------:R-:W-:Y:S01]  /*8070*/  PLOP3.LUT P1, PT, PT, PT, UP0, 0x80, 0x0 ;  /* 0x000000000000781c */ /* 0x000fe20003f2f008 */
[----:B------:R-:W-:Y:S01]  /*8080*/  UPRMT UR23, UR39, 0x654, UR23 ;  /* 0x0000065427177896 */ /* 0x000fe20008000017 */
[----:B------:R-:W-:-:S08]  /*8090*/  UMOV UR24, UR37 ;  /* 0x0000002500187c82 */ /* 0x000fd00008000000 */
[----:B------:R-:W-:Y:S03]  /*80a0*/  SYNCS.ARRIVE.TRANS64.RED.A1T0 RZ, [UR23], RZ ;  /* 0x000000ffffff79a7 */ /* 0x000fe60008100417 */
[----:B------:R-:W-:Y:S05]  /*80b0*/  @P1 BRA `(.L_x_4455) ;  /* 0xffffffdc007c1947 */ /* 0x000fea000383ffff */
.L_x_4444:
[----:B------:R-:W-:-:S06]  /*80c0*/  UISETP.GE.AND UP0, UPT, UR21, UR48, UPT ;  /* 0x000000301500728c */ /* 0x000fcc000bf06270 */
[----:B------:R-:W-:-:S13]  /*80d0*/  PLOP3.LUT P1, PT, PT, PT, UP0, 0x80, 0x0 ;  /* 0x000000000000781c */ /* 0x000fda0003f2f008 */
[----:B------:R-:W-:Y:S05]  /*80e0*/  @!P1 BRA `(.L_x_4456) ;  /* 0x0000001c003c9947 */ /* 0x000fea0003800000 */
[----:B0-2---:R-:W-:Y:S01]  /*80f0*/  IMAD.MOV.U32 R8, RZ, RZ, R3 ;  /* 0x000000ffff087224 */ /* 0x005fe200078e0003 */
[----:B------:R-:W-:Y:S01]  /*8100*/  UMOV UR23, UR37 ;  /* 0x0000002500177c82 */ /* 0x000fe20008000000 */
[----:B------:R-:W-:Y:S01]  /*8110*/  IMAD.MOV.U32 R9, RZ, RZ, R6 ;  /* 0x000000ffff097224 */ /* 0x000fe200078e0006 */
[----:B------:R-:W-:Y:S01]  /*8120*/  ULDC UR24, c[0x0][0x9d8] ;  /* 0x0002760000187ab9 */ /* 0x000fe20000000800 */
[----:B------:R-:W-:-:S05]  /*8130*/  ULDC UR20, c[0x0][0x988] ;  /* 0x0002620000147ab9 */ /* 0x000fca0000000800 */
.L_x_4467:
[----:B------:R-:W-:-:S04]  /*8140*/  UIADD3 UR37, UR23, 0x1, URZ ;  /* 0x0000000117257890 */ /* 0x000fc8000fffe03f */
[----:B------:R-:W-:-:S04]  /*8150*/  UISETP.NE.AND UP0, UPT, UR37, 0x2, UPT ;  /* 0x000000022500788c */ /* 0x000fc8000bf05270 */
[----:B------:R-:W-:Y:S02]  /*8160*/  USEL UR6, URZ, 0x1, UP0 ;  /* 0x000000013f067887 */ /* 0x000fe40008000000 */
[----:B------:R-:W-:Y:S02]  /*8170*/  USEL UR37, UR37, URZ, UP0 ;  /* 0x0000003f25257287 */ /* 0x000fe40008000000 */
[----:B------:R-:W-:Y:S01]  /*8180*/  ULOP3.LUT UR36, UR36, UR6, URZ, 0x3c, !UPT ;  /* 0x0000000624247292 */ /* 0x000fe2000f8e3c3f */
[----:B0-2---:R-:W-:Y:S11]  /*8190*/  @!P0 BRA `(.L_x_4457) ;  /* 0x0000000000048947 */ /* 0x005ff60003800000 */
[----:B------:R-:W-:Y:S01]  /*81a0*/  BPT.TRAP 0x1 ;  /* 0x000000040000795c */ /* 0x000fe20000300000 */
.L_x_4457:
[----:B------:R-:W-:Y:S01]  /*81b0*/  ULEA UR22, UR37, UR40, 0x3 ;  /* 0x0000002825167291 */ /* 0x000fe2000f8e183f */
[----:B-1----:R-:W-:-:S05]  /*81c0*/  IMAD.U32 R7, RZ, RZ, UR36 ;  /* 0x00000024ff077e24 */ /* 0x002fca000f8e00ff */
[----:B------:R-:W-:-:S04]  /*81d0*/  SHF.L.U32 R7, R7, 0x1f, RZ ;  /* 0x0000001f07077819 */ /* 0x000fc800000006ff */
[----:B------:R0:W1:Y:S01]  /*81e0*/  SYNCS.PHASECHK.TRANS64.TRYWAIT P1, [UR22+0x28c30], R7 ;  /* 0x028c3007ff0075a7 */ /* 0x0000620008020156 */
[----:B------:R-:W-:Y:S05]  /*81f0*/  @!P0 BRA `(.L_x_4458) ;  /* 0x0000000000048947 */ /* 0x000fea0003800000 */
[----:B------:R-:W-:Y:S01]  /*8200*/  BPT.TRAP 0x1 ;  /* 0x000000040000795c */ /* 0x000fe20000300000 */
.L_x_4458:
[----:B-1----:R-:W-:Y:S05]  /*8210*/  @P1 BRA `(.L_x_4459) ;  /* 0x0000000000081947 */ /* 0x002fea0003800000 */
[----:B------:R-:W1:Y:S02]  /*8220*/  SYNCS.PHASECHK.TRANS64.TRYWAIT P1, [UR22+0x28c30], R7 ;  /* 0x028c3007ff0075a7 */ /* 0x000e640008020156 */
[----:B-1----:R-:W-:Y:S05]  /*8230*/  @!P1 BRA `(.L_x_4460) ;  /* 0x000000d400949947 */ /* 0x002fea0003800000 */
.L_x_4459:
        /* <DEDUP_REMOVED lines=23> */
.L_x_4461:
        /* <DEDUP_REMOVED lines=297> */
[----:B------:R-:W-:Y:S01]  /*9640*/  FADD.FTZ R4, R21, R4 ;  /* 0x0000000415047221 */ /* 0x000fe20000010000 */
[-C--:B------:R-:W-:Y:S01]  /*9650*/  FMUL.FTZ R91, R91, R10.reuse ;  /* 0x0000000a5b5b7220 */ /* 0x080fe20000410000 */
[-C--:B------:R-:W-:Y:S01]  /*9660*/  FMUL.FTZ R94, R94, R10.reuse ;  /* 0x0000000a5e5e7220 */ /* 0x080fe20000410000 */
[----:B------:R-:W1:Y:S01]  /*9670*/  MUFU.EX2 R12, R12 ;  /* 0x0000000c000c7308 */ /* 0x000e620000000800 */
[----:B--2---:R-:W-:Y:S01]  /*9680*/  FADD.FTZ R11, R159, R11 ;  /* 0x0000000b9f0b7221 */ /* 0x004fe20000010000 */
[----:B------:R-:W-:Y:S01]  /*9690*/  FADD.FTZ R4, R168, R4 ;  /* 0x00000004a8047221 */ /* 0x000fe20000010000 */
[----:B---3--:R-:W-:Y:S01]  /*96a0*/  F2FP.BF16.F32.PACK_AB R158, R20, R15 ;  /* 0x0000000f149e723e */ /* 0x008fe200000010ff */
[-C--:B------:R-:W-:Y:S01]  /*96b0*/  FMUL.FTZ R95, R95, R10.reuse ;  /* 0x0000000a5f5f7220 */ /* 0x080fe20000410000 */
[-C--:B------:R-:W-:Y:S01]  /*96c0*/  FMUL.FTZ R98, R98, R10.reuse ;  /* 0x0000000a62627220 */ /* 0x080fe20000410000 */
[----:B------:R-:W-:Y:S01]  /*96d0*/  FADD.FTZ R4, R8, R4 ;  /* 0x0000000408047221 */ /* 0x000fe20000010000 */
[-C--:B------:R-:W-:Y:S01]  /*96e0*/  FMUL.FTZ R99, R99, R10.reuse ;  /* 0x0000000a63637220 */ /* 0x080fe20000410000 */
[----:B------:R-:W2:Y:S01]  /*96f0*/  MUFU.EX2 R161, R166 ;  /* 0x000000a600a17308 */ /* 0x000ea20000000800 */
[C---:B----4-:R-:W-:Y:S01]  /*9700*/  FADD.FTZ R11, R5.reuse, R11 ;  /* 0x0000000b050b7221 */ /* 0x050fe20000010000 */
        /* <DEDUP_REMOVED lines=9> */
[----:B------:R1:W-:Y:S01]  /*97a0*/  STSM.16.M88.4 [R18+0x26800], R152 ;  /* 0x0268009812007844 */ /* 0x0003e20000000200 */
[-C--:B------:R-:W-:Y:S01]  /*97b0*/  FMUL.FTZ R107, R107, R10.reuse ;  /* 0x0000000a6b6b7220 */ /* 0x080fe20000410000 */
[-C--:B------:R-:W-:Y:S01]  /*97c0*/  FMUL.FTZ R110, R110, R10.reuse ;  /* 0x0000000a6e6e7220 */ /* 0x080fe20000410000 */
[----:B------:R-:W-:Y:S01]  /*97d0*/  FMUL.FTZ R111, R111, R10 ;  /* 0x0000000a6f6f7220 */ /* 0x000fe20000410000 */
[----:B------:R1:W-:Y:S01]  /*97e0*/  STSM.16.M88.4 [R19], R156 ;  /* 0x0000009c13007844 */ /* 0x0003e20000000200 */
[----:B------:R-:W4:Y:S01]  /*97f0*/  MUFU.EX2 R169, R169 ;  /* 0x000000a900a97308 */ /* 0x000f220000000800 */
        /* <DEDUP_REMOVED lines=44> */
.L_x_4462:
[----:B------:R2:W3:Y:S01]  /*9ac0*/  SYNCS.PHASECHK.TRANS64.TRYWAIT P1, [UR22+0x28c50], R7 ;  /* 0x028c5007ff0075a7 */ /* 0x0004e20008020156 */
[----:B------:R-:W-:Y:S05]  /*9ad0*/  @!P0 BRA `(.L_x_4463) ;  /* 0x0000000000048947 */ /* 0x000fea0003800000 */
[----:B------:R-:W-:Y:S01]  /*9ae0*/  BPT.TRAP 0x1 ;  /* 0x000000040000795c */ /* 0x000fe20000300000 */
.L_x_4463:
[----:B---3--:R-:W-:Y:S05]  /*9af0*/  @P1 BRA `(.L_x_4464) ;  /* 0x0000000000081947 */ /* 0x008fea0003800000 */
[----:B------:R-:W3:Y:S02]  /*9b00*/  SYNCS.PHASECHK.TRANS64.TRYWAIT P1, [UR22+0x28c50], R7 ;  /* 0x028c5007ff0075a7 */ /* 0x000ee40008020156 */
[----:B---3--:R-:W-:Y:S05]  /*9b10*/  @!P1 BRA `(.L_x_4465) ;  /* 0x000000bc00749947 */ /* 0x008fea0003800000 */
.L_x_4464:
        /* <DEDUP_REMOVED lines=34> */
.L_x_4466:
[----:B------:R-:W-:Y:S01]  /*9d40*/  UISETP.GT.AND UP0, UPT, UR21, UR48, UPT ;  /* 0x000000301500728c */ /* 0x000fe2000bf04270 */
[----:B---3--:R-:W-:Y:S01]  /*9d50*/  IMAD.MOV.U32 R8, RZ, RZ, R3 ;  /* 0x000000ffff087224 */ /* 0x008fe200078e0003 */
        /* <DEDUP_REMOVED lines=8> */
.L_x_4456:
[----:B------:R-:W3:Y:S01]  /*9de0*/  SHFL.BFLY PT, R0, R5, 0x2, 0x1f ;  /* 0x0c401f0005007f89 */ /* 0x000ee200000e0000 */
[----:B------:R-:W-:Y:S01]  /*9df0*/  IMAD.U32 R12, RZ, RZ, UR10 ;  /* 0x0000000aff0c7e24 */ /* 0x000fe2000f8e00ff */
[----:B------:R-:W-:Y:S08]  /*9e00*/  BAR.ARV 0x8, 0x100 ;  /* 0x0204000000007b1d */ /* 0x000ff00000002000 */
[----:B------:R-:W-:Y:S01]  /*9e10*/  BAR.SYNC.DEFER_BLOCKING 0xf, 0x100 ;  /* 0x03c4000000007b1d */ /* 0x000fe20000010000 */
[----:B------:R-:W-:Y:S01]  /*9e20*/  ISETP.NE.AND P2, PT, R17, RZ, PT ;  /* 0x000000ff1100720c */ /* 0x000fe20003f45270 */
[----:B------:R-:W-:Y:S01]  /*9e30*/  IMAD.MOV.U32 R13, RZ, RZ, -0x800000 ;  /* 0xff800000ff0d7424 */ /* 0x000fe200078e00ff */
[----:B------:R-:W-:-:S03]  /*9e40*/  UIADD3 UR46, UR46, 0x1, URZ ;  /* 0x000000012e2e7890 */ /* 0x000fc6000fffe03f */
[----:B------:R-:W4:Y:S01]  /*9e50*/  SHFL.BFLY PT, R9, R4, 0x2, 0x1f ;  /* 0x0c401f0004097f89 */ /* 0x000f2200000e0000 */
[----:B---3--:R-:W-:-:S05]  /*9e60*/  FADD.FTZ R0, R0, R5 ;  /* 0x0000000500007221 */ /* 0x008fca0000010000 */
[----:B012---:R-:W0:Y:S01]  /*9e70*/  SHFL.BFLY PT, R7, R0, 0x1, 0x1f ;  /* 0x0c201f0000077f89 */ /* 0x007e2200000e0000 */
[----:B----4-:R-:W-:Y:S01]  /*9e80*/  FADD.FTZ R9, R9, R4 ;  /* 0x0000000409097221 */ /* 0x010fe20000010000 */
[----:B------:R-:W-:-:S04]  /*9e90*/  IMAD.MOV.U32 R4, RZ, RZ, RZ ;  /* 0x000000ffff047224 */ /* 0x000fc800078e00ff */
[----:B------:R-:W1:Y:S01]  /*9ea0*/  SHFL.BFLY PT, R8, R9, 0x1, 0x1f ;  /* 0x0c201f0009087f89 */ /* 0x000e6200000e0000 */
[----:B0-----:R-:W-:Y:S01]  /*9eb0*/  FADD.FTZ R10, R0, R7 ;  /* 0x00000007000a7221 */ /* 0x001fe20000010000 */
[----:B------:R-:W-:-:S04]  /*9ec0*/  IMAD.MOV.U32 R0, RZ, RZ, RZ ;  /* 0x000000ffff007224 */ /* 0x000fc800078e00ff */
[----:B------:R-:W-:-:S13]  /*9ed0*/  FSETP.NE.FTZ.AND P0, PT, R10, RZ, PT ;  /* 0x000000ff0a00720b */ /* 0x000fda0003f15000 */
[----:B------:R-:W0:Y:S01]  /*9ee0*/  @P0 MUFU.LG2 R7, R10 ;  /* 0x0000000a00070308 */ /* 0x000e220000000c00 */
[----:B------:R-:W-:Y:S01]  /*9ef0*/  @P0 FMUL.FTZ R5, R12, 0.69314718246459960938 ;  /* 0x3f3172180c050820 */ /* 0x000fe20000410000 */
[----:B-1----:R-:W-:Y:S01]  /*9f00*/  FADD.FTZ R11, R9, R8 ;  /* 0x00000008090b7221 */ /* 0x002fe20000010000 */
[----:B------:R-:W-:-:S04]  /*9f10*/  IMAD.MOV.U32 R12, RZ, RZ, -0x800000 ;  /* 0xff800000ff0c7424 */ /* 0x000fc800078e00ff */
[----:B------:R-:W-:Y:S01]  /*9f20*/  FSETP.NE.FTZ.AND P1, PT, R11, RZ, PT ;  /* 0x000000ff0b00720b */ /* 0x000fe20003f35000 */
[----:B------:R-:W1:Y:S01]  /*9f30*/  @P0 MUFU.RCP R4, R10 ;  /* 0x0000000a00040308 */ /* 0x000e620000001000 */
[----:B0-----:R-:W-:-:S11]  /*9f40*/  @P0 FMUL.FTZ R8, R7, 0.69314718246459960938 ;  /* 0x3f31721807080820 */ /* 0x001fd60000410000 */
[----:B------:R-:W0:Y:S01]  /*9f50*/  @P1 MUFU.RCP R0, R11 ;  /* 0x0000000b00001308 */ /* 0x000e220000001000 */
[----:B------:R-:W-:Y:S01]  /*9f60*/  @P0 FFMA.FTZ R12, R5, R6, R8 ;  /* 0x00000006050c0223 */ /* 0x000fe20000010008 */
[----:B------:R-:W-:Y:S01]  /*9f70*/  IMAD.U32 R5, RZ, RZ, UR37 ;  /* 0x00000025ff057e24 */ /* 0x000fe2000f8e00ff */
[----:B------:R-:W-:Y:S01]  /*9f80*/  UIADD3 UR37, UR37, 0x1, URZ ;  /* 0x0000000125257890 */ /* 0x000fe2000fffe03f */
[----:B------:R-:W-:Y:S02]  /*9f90*/  IMAD.U32 R6, RZ, RZ, UR10 ;  /* 0x0000000aff067e24 */ /* 0x000fe4000f8e00ff */
[-C--:B-1----:R-:W-:Y:S01]  /*9fa0*/  FMUL.FTZ R24, R24, R4.reuse ;  /* 0x0000000418187220 */ /* 0x082fe20000410000 */
[----:B------:R-:W-:Y:S01]  /*9fb0*/  @!P2 IMAD R5, R5, 0x40, R16 ;  /* 0x000000400505a824 */ /* 0x000fe200078e0210 */
[----:B------:R-:W-:Y:S01]  /*9fc0*/  UISETP.NE.AND UP0, UPT, UR37, 0x2, UPT ;  /* 0x000000022500788c */ /* 0x000fe2000bf05270 */
[-C--:B------:R-:W-:Y:S01]  /*9fd0*/  FMUL.FTZ R25, R25, R4.reuse ;  /* 0x0000000419197220 */ /* 0x080fe20000410000 */
[-C--:B------:R-:W-:Y:S01]  /*9fe0*/  FMUL.FTZ R28, R28, R4.reuse ;  /* 0x000000041c1c7220 */ /* 0x080fe20000410000 */
[-C--:B------:R-:W-:Y:S01]  /*9ff0*/  FMUL.FTZ R29, R29, R4.reuse ;  /* 0x000000041d1d7220 */ /* 0x080fe20000410000 */
[----:B------:R-:W-:Y:S01]  /*a000*/  @!P2 LEA R7, R5, UR40, 0x2 ;  /* 0x000000280507ac11 */ /* 0x000fe2000f8e10ff */
[-C--:B------:R-:W-:Y:S01]  /*a010*/  FMUL.FTZ R32, R32, R4.reuse ;  /* 0x0000000420207220 */ /* 0x080fe20000410000 */
[----:B------:R-:W1:Y:S01]  /*a020*/  @P1 MUFU.LG2 R5, R11 ;  /* 0x0000000b00051308 */ /* 0x000e620000000c00 */
[-C--:B------:R-:W-:Y:S01]  /*a030*/  FMUL.FTZ R33, R33, R4.reuse ;  /* 0x0000000421217220 */ /* 0x080fe20000410000 */
[-C--:B------:R-:W-:Y:S01]  /*a040*/  FMUL.FTZ R36, R36, R4.reuse ;  /* 0x0000000424247220 */ /* 0x080fe20000410000 */
[----:B------:R1:W-:Y:S01]  /*a050*/  @!P2 STS [R7+0x28800], R4 ;  /* 0x028800040700a388 */ /* 0x0003e20000000800 */
        /* <DEDUP_REMOVED lines=59> */
[----:B-1----:R-:W-:Y:S01]  /*a410*/  @P1 FMUL.FTZ R4, R5, 0.69314718246459960938 ;  /* 0x3f31721805041820 */ /* 0x002fe20000410000 */
[----:B------:R-:W-:Y:S01]  /*a420*/  USEL UR4, URZ, 0x1, UP0 ;  /* 0x000000013f047887 */ /* 0x000fe20008000000 */
        /* <DEDUP_REMOVED lines=66> */
[----:B------:R-:W-:-:S02]  /*a850*/  USEL UR37, UR37, URZ, UP0 ;  /* 0x0000003f25257287 */ /* 0x000fc40008000000 */
[----:B------:R-:W-:Y:S01]  /*a860*/  ULOP3.LUT UR36, UR36, UR4, URZ, 0x3c, !UPT ;  /* 0x0000000424247292 */ /* 0x000fe2000f8e3c3f */
[----:B0-----:R-:W-:Y:S11]  /*a870*/  BAR.ARV 0xe, 0x100 ;  /* 0x0384000000007b1d */ /* 0x001ff60000002000 */
.L_x_4420:
        /* <DEDUP_REMOVED lines=33> */
[----:B------:R-:W-:-:S04]  /*aa90*/  UIADD3 UR4, UP0, UR4, UR12, URZ ;  /* 0x0000000c04047290 */ /* 0x000fc8000ff1e03f */
[----:B------:R-:W-:Y:S01]  /*aaa0*/  UIADD3.X UR8, UR8, UR13, URZ, UP0, !UPT ;  /* 0x0000000d08087290 */ /* 0x000fe200087fe43f */
        /* <DEDUP_REMOVED lines=174> */
[----:B0-----:R-:W-:Y:S02]  /*b590*/  IMAD.U32 R4, RZ, RZ, UR10 ;  /* 0x0000000aff047e24 */ /* 0x001fe4000f8e00ff */
        /* <DEDUP_REMOVED lines=8> */
[----:B------:R-:W-:Y:S02]  /*b620*/  ULOP3.LUT UR43, UR43, 0xff, URZ, 0xc0, !UPT ;  /* 0x000000ff2b2b7892 */ /* 0x000fe4000f8ec03f */
        /* <DEDUP_REMOVED lines=9> */
.L_x_4470:
        /* <DEDUP_REMOVED lines=22> */
[----:B------:R-:W-:-:S04]  /*b820*/  USEL UR42, UR42, URZ, !UP0 ;  /* 0x0000003f2a2a7287 */ /* 0x000fc8000c000000 */
[----:B------:R-:W-:Y:S01]  /*b830*/  ULDC.64 UR14, c[0x0][UR19+0x228] ;  /* 0x00008a00130e7abb */ /* 0x000fe20008000a00 */
[----:B------:R-:W-:Y:S01]  /*b840*/  ULDC.64 UR12, c[0x0][UR19+0x220] ;  /* 0x00008800130c7abb */ /* 0x000fe20008000a00 */
[----:B------:R-:W-:Y:S02]  /*b850*/  UIMAD.WIDE.U32 UR20, UR14, UR16, URZ ;  /* 0x000000100e1472a5 */ /* 0x000fe4000f8e003f */
[----:B------:R-:W-:Y:S01]  /*b860*/  UIMAD UR22, UR15, UR16, URZ ;  /* 0x000000100f1672a4 */ /* 0x000fe2000f8e023f */
[----:B0-----:R-:W-:Y:S01]  /*b870*/  ISETP.NE.AND P0, PT, R0, 0x1, PT ;  /* 0x000000010000780c */ /* 0x001fe20003f05270 */
[----:B------:R-:W-:Y:S01]  /*b880*/  UIMAD.WIDE.U32 UR14, UR12, UR41, URZ ;  /* 0x000000290c0e72a5 */ /* 0x000fe2000f8e003f */
[----:B------:R-:W-:Y:S01]  /*b890*/  ULDC.64 UR10, c[0x0][UR19+0x218] ;  /* 0x00008600130a7abb */ /* 0x000fe20008000a00 */
[----:B------:R-:W-:Y:S02]  /*b8a0*/  UIMAD UR41, UR13, UR41, URZ ;  /* 0x000000290d2972a4 */ /* 0x000fe4000f8e023f */
[----:B------:R-:W-:-:S02]  /*b8b0*/  UIMAD.WIDE.U32 UR16, UR10, UR44, URZ ;  /* 0x0000002c0a1072a5 */ /* 0x000fc4000f8e003f */
[----:B------:R-:W-:Y:S02]  /*b8c0*/  UIMAD UR10, UR11, UR44, URZ ;  /* 0x0000002c0b0a72a4 */ /* 0x000fe4000f8e023f */
[----:B------:R-:W-:Y:S02]  /*b8d0*/  UIMAD UR41, UR12, UR42, UR41 ;  /* 0x0000002a0c2972a4 */ /* 0x000fe4000f8e0229 */
[----:B------:R-:W-:Y:S02]  /*b8e0*/  UIADD3 UR22, UR21, UR22, URZ ;  /* 0x0000001615167290 */ /* 0x000fe4000fffe03f */
[----:B------:R-:W0:Y:S01]  /*b8f0*/  @P0 LDC R4, c[0x0][0xbec] ;  /* 0x0002fb00ff040b82 */ /* 0x000e220000000800 */
[----:B------:R-:W-:Y:S02]  /*b900*/  UIADD3 UR11, UR17, UR10, URZ ;  /* 0x0000000a110b7290 */ /* 0x000fe4000fffe03f */
[----:B------:R-:W-:Y:S02]  /*b910*/  UIADD3 UR16, UP0, UP2, UR14, UR16, UR4 ;  /* 0x000000100e107290 */ /* 0x000fe4000fa1e004 */
[----:B------:R-:W-:Y:S01]  /*b920*/  UIADD3 UR10, UR15, UR41, URZ ;  /* 0x000000290f0a7290 */ /* 0x000fe2000fffe03f */
[----:B------:R-:W-:-:S02]  /*b930*/  IMAD.U32 R6, RZ, RZ, UR22 ;  /* 0x00000016ff067e24 */ /* 0x000fc4000f8e00ff */
[----:B------:R-:W1:Y:S01]  /*b940*/  @P0 LDC R5, c[0x0][0xbf0] ;  /* 0x0002fc00ff050b82 */ /* 0x000e620000000800 */
[----:B------:R-:W-:Y:S01]  /*b950*/  UIADD3.X UR10, UR10, UR11, UR18, UP0, UP2 ;  /* 0x0000000b0a0a7290 */ /* 0x000fe200087e4412 */
[----:B0-----:R-:W-:-:S05]  /*b960*/  @P0 IMAD.HI.U32 R4, R9, R4, RZ ;  /* 0x0000000409040227 */ /* 0x001fca00078e00ff */
[----:B-1----:R-:W-:Y:S01]  /*b970*/  @P0 SHF.R.U32.HI R3, RZ, R5, R4 ;  /* 0x00000005ff030219 */ /* 0x002fe20000011604 */
[----:B------:R-:W-:-:S04]  /*b980*/  IMAD.U32 R4, RZ, RZ, UR20 ;  /* 0x00000014ff047e24 */ /* 0x000fc8000f8e00ff */
        /* <DEDUP_REMOVED lines=18> */
[----:B------:R-:W0:Y:S04]  /*bab0*/  SHFL.IDX PT, R5, R9, RZ, 0x1c1f ;  /* 0x001c1fff09057589 */ /* 0x000e2800000e0000 */
[----:B------:R-:W1:Y:S01]  /*bac0*/  SHFL.IDX PT, R7, R9, 0x1, 0x1c1f ;  /* 0x003c1f0009077f89 */ /* 0x000e6200000e0000 */
[----:B--2---:R-:W-:-:S05]  /*bad0*/  IMAD.MOV R3, RZ, RZ, -R10 ;  /* 0x000000ffff037224 */ /* 0x004fca00078e0a0a */
[----:B------:R-:W-:Y:S01]  /*bae0*/  ISETP.NE.AND P0, PT, R184, R3, PT ;  /* 0x00000003b800720c */ /* 0x000fe20003f05270 */
[----:B------:R-:W-:Y:S02]  /*baf0*/  IMAD R3, R0, UR8, RZ ;  /* 0x0000000800037c24 */ /* 0x000fe4000f8e02ff */
[----:B------:R-:W-:-:S05]  /*bb00*/  VIADD R0, R16, UR45 ;  /* 0x0000002d10007c36 */ /* 0x000fca0008000000 */
[C---:B------:R-:W-:Y:S01]  /*bb10*/  ISETP.GE.OR P2, PT, R0.reuse, R3, P0 ;  /* 0x000000030000720c */ /* 0x040fe20000746670 */
[----:B------:R-:W-:-:S05]  /*bb20*/  VIADD R0, R0, 0x8 ;  /* 0x0000000800007836 */ /* 0x000fca0000000000 */
[----:B------:R-:W-:-:S07]  /*bb30*/  ISETP.GE.OR P0, PT, R0, R3, P0 ;  /* 0x000000030000720c */ /* 0x000fce0000706670 */
[----:B0-----:R0:W-:Y:S06]  /*bb40*/  @!P2 ST.E desc[UR50][R4.64], R12 ;  /* 0x0000000c0400a985 */ /* 0x0011ec000c101932 */
[----:B-1----:R0:W-:Y:S02]  /*bb50*/  @!P0 ST.E desc[UR50][R6.64], R13 ;  /* 0x0000000d06008985 */ /* 0x0021e4000c101932 */
.L_x_4471:
        /* <DEDUP_REMOVED lines=12> */
[C---:B------:R-:W-:Y:S02]  /*bc20*/  IADD3 R33, P0, R14.reuse, 0x5000, RZ ;  /* 0x000050000e217810 */ /* 0x040fe40007f1e0ff */
[----:B------:R-:W-:Y:S02]  /*bc30*/  LOP3.LUT R40, R41, 0x380, RZ, 0xc0, !PT ;  /* 0x0000038029287812 */ /* 0x000fe400078ec0ff */
[----:B------:R-:W-:Y:S02]  /*bc40*/  LOP3.LUT R32, R33, 0x380, RZ, 0xc0, !PT ;  /* 0x0000038021207812 */ /* 0x000fe400078ec0ff */
[----:B------:R-:W-:Y:S02]  /*bc50*/  IADD3 R37, P1, R14, 0x6000, RZ ;  /* 0x000060000e257810 */ /* 0x000fe40007f3e0ff */
[----:B------:R-:W-:-:S02]  /*bc60*/  SHF.R.U64 R40, R40, 0x3, RZ ;  /* 0x0000000328287819 */ /* 0x000fc400000012ff */
[----:B------:R-:W-:Y:S02]  /*bc70*/  SHF.R.U64 R32, R32, 0x3, RZ ;  /* 0x0000000320207819 */ /* 0x000fe400000012ff */
[----:B------:R-:W-:Y:S02]  /*bc80*/  LOP3.LUT R36, R37, 0x380, RZ, 0xc0, !PT ;  /* 0x0000038025247812 */ /* 0x000fe400078ec0ff */
[----:B------:R-:W-:Y:S01]  /*bc90*/  LOP3.LUT R40, R40, R41, RZ, 0x3c, !PT ;  /* 0x0000002928287212 */ /* 0x000fe200078e3cff */
[--C-:B------:R-:W-:Y:S01]  /*bca0*/  IMAD.X R41, RZ, RZ, R15.reuse, P2 ;  /* 0x000000ffff297224 */ /* 0x100fe200010e060f */
[----:B------:R-:W-:Y:S01]  /*bcb0*/  LOP3.LUT R32, R32, R33, RZ, 0x3c, !PT ;  /* 0x0000002120207212 */ /* 0x000fe200078e3cff */
[--C-:B------:R-:W-:Y:S01]  /*bcc0*/  IMAD.X R33, RZ, RZ, R15.reuse, P0 ;  /* 0x000000ffff217224 */ /* 0x100fe200000e060f */
[----:B------:R-:W-:Y:S02]  /*bcd0*/  IADD3 R69, P2, R14, 0xe000, RZ ;  /* 0x0000e0000e457810 */ /* 0x000fe40007f5e0ff */
[----:B------:R-:W-:Y:S01]  /*bce0*/  SHF.R.U64 R36, R36, 0x3, RZ ;  /* 0x0000000324247819 */ /* 0x000fe200000012ff */
[----:B------:R-:W-:Y:S01]  /*bcf0*/  UIMAD UR18, UR18, UR12, URZ ;  /* 0x0000000c121272a4 */ /* 0x000fe2000f8e023f */
[----:B------:R-:W-:Y:S01]  /*bd00*/  IADD3 R61, P0, R14, 0xc000, RZ ;  /* 0x0000c0000e3d7810 */ /* 0x000fe20007f1e0ff */
[----:B------:R-:W-:Y:S01]  /*bd10*/  UIMAD.WIDE.U32 UR10, UR4, UR12, URZ ;  /* 0x0000000c040a72a5 */ /* 0x000fe2000f8e003f */
[----:B------:R-:W-:Y:S01]  /*bd20*/  LOP3.LUT R68, R69, 0x380, RZ, 0xc0, !PT ;  /* 0x0000038045447812 */ /* 0x000fe200078ec0ff */
[----:B------:R-:W-:Y:S01]  /*bd30*/  VIADD R89, R2, 0xc0 ;  /* 0x000000c002597836 */ /* 0x000fe20000000000 */
[----:B------:R-:W-:Y:S01]  /*bd40*/  LOP3.LUT R36, R36, R37, RZ, 0x3c, !PT ;  /* 0x0000002524247212 */ /* 0x000fe200078e3cff */
[----:B------:R-:W-:Y:S01]  /*bd50*/  IMAD.X R37, RZ, RZ, R15, P1 ;  /* 0x000000ffff257224 */ /* 0x000fe200008e060f */
[----:B------:R-:W-:Y:S01]  /*bd60*/  LOP3.LUT R60, R61, 0x380, RZ, 0xc0, !PT ;  /* 0x000003803d3c7812 */ /* 0x000fe200078ec0ff */
[----:B------:R-:W-:Y:S01]  /*bd70*/  VIADD R87, R2, 0x100 ;  /* 0x0000010002577836 */ /* 0x000fe20000000000 */
[----:B------:R-:W-:Y:S01]  /*bd80*/  IADD3 R65, P1, R14, 0xd000, RZ ;  /* 0x0000d0000e417810 */ /* 0x000fe20007f3e0ff */
[----:B------:R-:W-:Y:S01]  /*bd90*/  VIADD R95, R2, 0x140 ;  /* 0x00000140025f7836 */ /* 0x000fe20000000000 */
[----:B------:R-:W-:-:S02]  /*bda0*/  SHF.R.U64 R68, R68, 0x3, RZ ;  /* 0x0000000344447819 */ /* 0x000fc400000012ff */
[----:B------:R-:W-:Y:S02]  /*bdb0*/  IADD3 R9, P3, R14, 0x1000, RZ ;  /* 0x000010000e097810 */ /* 0x000fe40007f7e0ff */
[----:B------:R-:W-:Y:S02]  /*bdc0*/  LOP3.LUT R77, R20, 0xfffffff8, RZ, 0xc0, !PT ;  /* 0xfffffff8144d7812 */ /* 0x000fe400078ec0ff */
[C---:B------:R-:W-:Y:S02]  /*bdd0*/  IADD3 R13, P4, R14.reuse, 0x2000, RZ ;  /* 0x000020000e0d7810 */ /* 0x040fe40007f9e0ff */
[C---:B------:R-:W-:Y:S02]  /*bde0*/  IADD3 R25, P5, R14.reuse, 0x3000, RZ ;  /* 0x000030000e197810 */ /* 0x040fe40007fbe0ff */
[----:B------:R-:W-:Y:S01]  /*bdf0*/  IADD3 R29, P6, R14, 0x4000, RZ ;  /* 0x000040000e1d7810 */ /* 0x000fe20007fde0ff */
[----:B------:R-:W-:Y:S01]  /*be00*/  UIMAD UR18, UR4, UR13, UR18 ;  /* 0x0000000d041272a4 */ /* 0x000fe2000f8e0212 */
[----:B------:R-:W-:Y:S01]  /*be10*/  SHF.R.U64 R60, R60, 0x3, RZ ;  /* 0x000000033c3c7819 */ /* 0x000fe200000012ff */
[----:B------:R-:W-:Y:S01]  /*be20*/  VIADD R97, R2, 0x180 ;  /* 0x0000018002617836 */ /* 0x000fe20000000000 */
[----:B------:R-:W-:Y:S01]  /*be30*/  LOP3.LUT R64, R65, 0x380, RZ, 0xc0, !PT ;  /* 0x0000038041407812 */ /* 0x000fe200078ec0ff */
[----:B------:R-:W-:Y:S01]  /*be40*/  ULDC.64 UR12, c[0x0][0xae8] ;  /* 0x0002ba00000c7ab9 */ /* 0x000fe20000000a00 */
[----:B------:R-:W-:Y:S01]  /*be50*/  LOP3.LUT R68, R68, R69, RZ, 0x3c, !PT ;  /* 0x0000004544447212 */ /* 0x000fe200078e3cff */
[--C-:B------:R-:W-:Y:S01]  /*be60*/  IMAD.X R69, RZ, RZ, R15.reuse, P2 ;  /* 0x000000ffff457224 */ /* 0x100fe200010e060f */
[----:B------:R-:W-:Y:S01]  /*be70*/  LOP3.LUT R60, R60, R61, RZ, 0x3c, !PT ;  /* 0x0000003d3c3c7212 */ /* 0x000fe200078e3cff */
[----:B------:R-:W-:Y:S01]  /*be80*/  IMAD.X R61, RZ, RZ, R15, P0 ;  /* 0x000000ffff3d7224 */ /* 0x000fe200000e060f */
[----:B--2---:R-:W-:Y:S01]  /*be90*/  ISETP.NE.AND P2, PT, R82, 0x1, PT ;  /* 0x000000015200780c */ /* 0x004fe20003f45270 */
[----:B------:R-:W5:Y:S01]  /*bea0*/  LD.E.128 R32, desc[UR50][R32.64] ;  /* 0x0000003220207980 */ /* 0x000f62000c101d00 */
[----:B------:R-:W-:-:S02]  /*beb0*/  SHF.R.U64 R64, R64, 0x3, RZ ;  /* 0x0000000340407819 */ /* 0x000fc400000012ff */
[----:B------:R-:W-:Y:S01]  /*bec0*/  ISETP.GE.AND P0, PT, R187, UR14, PT ;  /* 0x0000000ebb007c0c */ /* 0x000fe2000bf06270 */
[----:B------:R-:W5:Y:S01]  /*bed0*/  LD.E.128 R36, desc[UR50][R36.64] ;  /* 0x0000003224247980 */ /* 0x000f62000c101d00 */
[----:B------:R-:W-:Y:S01]  /*bee0*/  LOP3.LUT R64, R64, R65, RZ, 0x3c, !PT ;  /* 0x0000004140407212 */ /* 0x000fe200078e3cff */
[----:B------:R-:W-:Y:S01]  /*bef0*/  IMAD.X R65, RZ, RZ, R15, P1 ;  /* 0x000000ffff417224 */ /* 0x000fe200008e060f */
[----:B------:R-:W-:Y:S01]  /*bf00*/  SEL R76, RZ, 0xffffffff, P0 ;  /* 0xffffffffff4c7807 */ /* 0x000fe20000000000 */
[----:B------:R-:W5:Y:S01]  /*bf10*/  LD.E.128 R40, desc[UR50][R40.64] ;  /* 0x0000003228287980 */ /* 0x000f62000c101d00 */
[----:B------:R-:W-:Y:S02]  /*bf20*/  ISETP.GE.AND P1, PT, R2, UR14, PT ;  /* 0x0000000e02007c0c */ /* 0x000fe4000bf26270 */
[----:B------:R-:W-:Y:S01]  /*bf30*/  LOP3.LUT R8, R9, 0x380, RZ, 0xc0, !PT ;  /* 0x0000038009087812 */ /* 0x000fe200078ec0ff */
[----:B------:R-:W-:Y:S01]  /*bf40*/  IMAD.SHL.U32 R76, R76, 0x2, RZ ;  /* 0x000000024c4c7824 */ /* 0x000fe200078e00ff */
[----:B------:R-:W-:Y:S01]  /*bf50*/  SEL R21, RZ, 0x1, P1 ;  /* 0x00000001ff157807 */ /* 0x000fe20000800000 */
[----:B------:R-:W0:Y:S01]  /*bf60*/  @P2 LDC R79, c[0x0][0xbec] ;  /* 0x0002fb00ff4f2b82 */ /* 0x000e220000000800 */
[----:B------:R-:W-:-:S02]  /*bf70*/  ISETP.GE.AND P0, PT, R186, UR14, PT ;  /* 0x0000000eba007c0c */ /* 0x000fc4000bf06270 */
[----:B------:R-:W-:Y:S02]  /*bf80*/  LOP3.LUT R12, R13, 0x380, RZ, 0xc0, !PT ;  /* 0x000003800d0c7812 */ /* 0x000fe400078ec0ff */
[----:B------:R-:W-:Y:S02]  /*bf90*/  LOP3.LUT R24, R25, 0x380, RZ, 0xc0, !PT ;  /* 0x0000038019187812 */ /* 0x000fe400078ec0ff */
[----:B------:R-:W-:Y:S01]  /*bfa0*/  LOP3.LUT R28, R29, 0x380, RZ, 0xc0, !PT ;  /* 0x000003801d1c7812 */ /* 0x000fe200078ec0ff */
[----:B------:R-:W1:Y:S01]  /*bfb0*/  @P2 LDC R81, c[0x0][0xbf0] ;  /* 0x0002fc00ff512b82 */ /* 0x000e620000000800 */
[----:B------:R-:W-:Y:S01]  /*bfc0*/  SHF.R.U64 R8, R8, 0x3, RZ ;  /* 0x0000000308087819 */ /* 0x000fe200000012ff */
[----:B------:R-:W-:Y:S01]  /*bfd0*/  UIADD3 UR11, UR11, UR18, URZ ;  /* 0x000000120b0b7290 */ /* 0x000fe2000fffe03f */
[----:B------:R-:W-:Y:S01]  /*bfe0*/  LOP3.LUT R21, R76, 0x2, R21, 0xe2, !PT ;  /* 0x000000024c157812 */ /* 0x000fe200078ee215 */
[----:B------:R-:W-:Y:S01]  /*bff0*/  IMAD.IADD R76, R0, 0x1, -R77 ;  /* 0x00000001004c7824 */ /* 0x000fe200078e0a4d */
[----:B------:R-:W-:Y:S01]  /*c000*/  SEL R0, RZ, 0xffffffff, P0 ;  /* 0xffffffffff007807 */ /* 0x000fe20000000000 */
[----:B------:R-:W-:Y:S01]  /*c010*/  USHF.R.S32.HI UR4, URZ, 0x1f, UR9 ;  /* 0x0000001f3f047899 */ /* 0x000fe20008011409 */
[----:B------:R-:W-:Y:S01]  /*c020*/  LOP3.LUT R8, R8, R9, RZ, 0x3c, !PT ;  /* 0x0000000908087212 */ /* 0x000fe200078e3cff */
[----:B------:R-:W-:Y:S01]  /*c030*/  IMAD.X R9, RZ, RZ, R15, P3 ;  /* 0x000000ffff097224 */ /* 0x000fe200018e060f */
[----:B------:R-:W-:Y:S01]  /*c040*/  IADD3 R45, P3, R14, 0x8000, RZ ;  /* 0x000080000e2d7810 */ /* 0x000fe20007f7e0ff */
[----:B------:R-:W-:Y:S01]  /*c050*/  IMAD.SHL.U32 R0, R0, 0x4, RZ ;  /* 0x0000000400007824 */ /* 0x000fe200078e00ff */
[----:B------:R-:W-:Y:S01]  /*c060*/  SHF.R.U64 R12, R12, 0x3, RZ ;  /* 0x000000030c0c7819 */ /* 0x000fe200000012ff */
[----:B------:R-:W5:Y:S01]  /*c070*/  LD.E.128 R60, desc[UR50][R60.64] ;  /* 0x000000323c3c7980 */ /* 0x000f62000c101d00 */
[----:B------:R-:W-:-:S02]  /*c080*/  LOP3.LUT R44, R45, 0x380, RZ, 0xc0, !PT ;  /* 0x000003802d2c7812 */ /* 0x000fc400078ec0ff */
[----:B------:R-:W-:Y:S01]  /*c090*/  LOP3.LUT R21, R0, 0x4, R21, 0xe2, !PT ;  /* 0x0000000400157812 */ /* 0x000fe200078ee215 */
[----:B------:R-:W-:Y:S01]  /*c0a0*/  IMAD R0, R76, 0x20, R3 ;  /* 0x000000204c007824 */ /* 0x000fe200078e0203 */
[----:B------:R-:W-:Y:S01]  /*c0b0*/  SHF.R.U64 R24, R24, 0x3, RZ ;  /* 0x0000000318187819 */ /* 0x000fe200000012ff */
[----:B------:R-:W5:Y:S01]  /*c0c0*/  LD.E.128 R64, desc[UR50][R64.64] ;  /* 0x0000003240407980 */ /* 0x000f62000c101d00 */
[----:B------:R-:W-:Y:S02]  /*c0d0*/  SHF.R.U64 R28, R28, 0x3, RZ ;  /* 0x000000031c1c7819 */ /* 0x000fe400000012ff */
[----:B------:R-:W-:Y:S01]  /*c0e0*/  SHF.R.U64 R44, R44, 0x3, RZ ;  /* 0x000000032c2c7819 */ /* 0x000fe200000012ff */
[----:B------:R-:W-:Y:S01]  /*c0f0*/  UIMAD.WIDE.U32 UR10, UR44, UR12, UR10 ;  /* 0x0000000c2c0a72a5 */ /* 0x000fe2000f8e000a */
[----:B------:R-:W-:Y:S01]  /*c100*/  ISETP.GE.AND P1, PT, R89, UR14, PT ;  /* 0x0000000e59007c0c */ /* 0x000fe2000bf26270 */
[----:B------:R-:W-:Y:S01]  /*c110*/  VIADD R80, R0, UR45 ;  /* 0x0000002d00507c36 */ /* 0x000fe20008000000 */
        /* <DEDUP_REMOVED lines=9> */
[----:B------:R-:W-:Y:S01]  /*c1b0*/  UIMAD UR11, UR44, UR13, UR11 ;  /* 0x0000000d2c0b72a4 */ /* 0x000fe2000f8e020b */
[----:B------:R-:W-:Y:S01]  /*c1c0*/  IADD3 R53, P5, R14, 0xa000, RZ ;  /* 0x0000a0000e357810 */ /* 0x000fe20007fbe0ff */
[----:B0-----:R-:W-:Y:S01]  /*c1d0*/  @P2 IMAD.HI.U32 R0, R80, R79, RZ ;  /* 0x0000004f50002227 */ /* 0x001fe200078e00ff */
[C---:B------:R-:W-:Y:S01]  /*c1e0*/  IADD3 R57, P6, R14.reuse, 0xb000, RZ ;  /* 0x0000b0000e397810 */ /* 0x040fe20007fde0ff */
[----:B------:R-:W-:Y:S01]  /*c1f0*/  ULDC.64 UR12, c[0x0][0xaf0] ;  /* 0x0002bc00000c7ab9 */ /* 0x000fe20000000a00 */
[----:B------:R-:W-:Y:S01]  /*c200*/  IADD3 R7, P3, R14, 0xf000, RZ ;  /* 0x0000f0000e077810 */ /* 0x000fe20007f7e0ff */
[----:B------:R-:W5:Y:S01]  /*c210*/  LD.E.128 R8, desc[UR50][R8.64] ;  /* 0x0000003208087980 */ /* 0x000f62000c101d00 */
[----:B------:R-:W-:Y:S01]  /*c220*/  SEL R20, RZ, 0xffffffff, P1 ;  /* 0xffffffffff147807 */ /* 0x000fe20000800000 */
[----:B------:R-:W-:Y:S01]  /*c230*/  UIMAD UR4, UR4, UR12, URZ ;  /* 0x0000000c040472a4 */ /* 0x000fe2000f8e023f */
[----:B------:R-:W-:-:S02]  /*c240*/  ISETP.GE.AND P0, PT, R87, UR14, PT ;  /* 0x0000000e57007c0c */ /* 0x000fc4000bf06270 */
[----:B------:R-:W-:Y:S01]  /*c250*/  LOP3.LUT R5, R14, 0x380, RZ, 0xc0, !PT ;  /* 0x000003800e057812 */ /* 0x000fe200078ec0ff */
[----:B------:R-:W-:Y:S01]  /*c260*/  IMAD.MOV.U32 R77, RZ, RZ, R80 ;  /* 0x000000ffff4d7224 */ /* 0x000fe200078e0050 */
[----:B------:R-:W-:Y:S01]  /*c270*/  LOP3.LUT R48, R49, 0x380, RZ, 0xc0, !PT ;  /* 0x0000038031307812 */ /* 0x000fe200078ec0ff */
[----:B------:R-:W5:Y:S01]  /*c280*/  LD.E.128 R24, desc[UR50][R24.64] ;  /* 0x0000003218187980 */ /* 0x000f62000c101d00 */
[----:B------:R-:W-:Y:S02]  /*c290*/  LOP3.LUT R52, R53, 0x380, RZ, 0xc0, !PT ;  /* 0x0000038035347812 */ /* 0x000fe400078ec0ff */
[----:B------:R-:W-:Y:S01]  /*c2a0*/  LOP3.LUT R56, R57, 0x380, RZ, 0xc0, !PT ;  /* 0x0000038039387812 */ /* 0x000fe200078ec0ff */
[----:B------:R-:W-:Y:S01]  /*c2b0*/  IMAD.SHL.U32 R76, R20, 0x8, RZ ;  /* 0x00000008144c7824 */ /* 0x000fe200078e00ff */
[----:B------:R-:W-:Y:S01]  /*c2c0*/  LOP3.LUT R6, R7, 0x380, RZ, 0xc0, !PT ;  /* 0x0000038007067812 */ /* 0x000fe200078ec0ff */
[----:B------:R-:W-:Y:S01]  /*c2d0*/  UIMAD.WIDE.U32 UR10, UR9, UR12, UR10 ;  /* 0x0000000c090a72a5 */ /* 0x000fe2000f8e000a */
[----:B------:R-:W-:Y:S01]  /*c2e0*/  SEL R20, RZ, 0xffffffff, P0 ;  /* 0xffffffffff147807 */ /* 0x000fe20000000000 */
[----:B------:R-:W-:Y:S01]  /*c2f0*/  UIMAD UR4, UR9, UR13, UR4 ;  /* 0x0000000d090472a4 */ /* 0x000fe2000f8e0204 */
[----:B-1----:R-:W-:Y:S01]  /*c300*/  @P2 SHF.R.U32.HI R77, RZ, R81, R0 ;  /* 0x00000051ff4d2219 */ /* 0x002fe20000011600 */
[----:B------:R-:W-:Y:S01]  /*c310*/  IMAD.X R73, RZ, RZ, R15, P3 ;  /* 0x000000ffff497224 */ /* 0x000fe200018e060f */
[----:B------:R-:W-:Y:S01]  /*c320*/  SHF.R.U64 R48, R48, 0x3, RZ ;  /* 0x0000000330307819 */ /* 0x000fe200000012ff */
        /* <DEDUP_REMOVED lines=8> */
[----:B------:R-:W-:Y:S01]  /*c3b0*/  IMAD.SHL.U32 R83, R20, 0x10, RZ ;  /* 0x0000001014537824 */ /* 0x000fe200078e00ff */
[--C-:B------:R-:W-:Y:S01]  /*c3c0*/  SHF.R.S32.HI R78, RZ, 0x1f, R77.reuse ;  /* 0x0000001fff4e7819 */ /* 0x100fe2000001144d */
[----:B------:R-:W-:Y:S01]  /*c3d0*/  IMAD.MOV R79, RZ, RZ, -R77 ;  /* 0x000000ffff4f7224 */ /* 0x000fe200078e0a4d */
        /* <DEDUP_REMOVED lines=10> */
[----:B------:R-:W-:Y:S01]  /*c480*/  LOP3.LUT R72, R6, R7, RZ, 0x3c, !PT ;  /* 0x0000000706487212 */ /* 0x000fe200078e3cff */
[----:B------:R-:W-:Y:S01]  /*c490*/  IMAD.U32 R21, RZ, RZ, UR11 ;  /* 0x0000000bff157e24 */ /* 0x000fe2000f8e00ff */
[----:B------:R-:W-:Y:S01]  /*c4a0*/  ULDC.64 UR10, c[0x0][0xae0] ;  /* 0x0002b800000a7ab9 */ /* 0x000fe20000000a00 */
[----:B------:R-:W-:Y:S01]  /*c4b0*/  SEL R0, RZ, 0xffffffff, P0 ;  /* 0xffffffffff007807 */ /* 0x000fe20000000000 */
[----:B------:R-:W-:Y:S01]  /*c4c0*/  IMAD R79, R82, R79, R80 ;  /* 0x0000004f524f7224 */ /* 0x000fe200078e0250 */
[----:B------:R-:W5:Y:S01]  /*c4d0*/  LD.E.128 R4, desc[UR50][R4.64] ;  /* 0x0000003204047980 */ /* 0x000f62000c101d00 */
[----:B------:R-:W-:Y:S01]  /*c4e0*/  IMAD R78, R78, UR10, RZ ;  /* 0x0000000a4e4e7c24 */ /* 0x000fe2000f8e02ff */
[----:B------:R-:W-:Y:S01]  /*c4f0*/  LOP3.LUT R76, R83, 0x10, R76, 0xe2, !PT ;  /* 0x00000010534c7812 */ /* 0x000fe200078ee24c */
[----:B------:R-:W-:Y:S01]  /*c500*/  IMAD.U32 R21, RZ, RZ, UR4 ;  /* 0x00000004ff157e24 */ /* 0x000fe2000f8e00ff */
[----:B------:R-:W5:Y:S01]  /*c510*/  LD.E.128 R12, desc[UR50][R12.64] ;  /* 0x000000320c0c7980 */ /* 0x000f62000c101d00 */
[----:B------:R-:W-:Y:S01]  /*c520*/  IMAD.SHL.U32 R83, R0, 0x20, RZ ;  /* 0x0000002000537824 */ /* 0x000fe200078e00ff */
[----:B------:R-:W-:Y:S01]  /*c530*/  ISETP.GE.AND P0, PT, R97, UR14, PT ;  /* 0x0000000e61007c0c */ /* 0x000fe2000bf06270 */
[----:B------:R-:W-:Y:S01]  /*c540*/  IMAD R81, R77, UR11, R78 ;  /* 0x0000000b4d517c24 */ /* 0x000fe2000f8e024e */
[----:B------:R-:W5:Y:S01]  /*c550*/  LD.E.128 R48, desc[UR50][R48.64] ;  /* 0x0000003230307980 */ /* 0x000f62000c101d00 */
[----:B------:R-:W-:-:S03]  /*c560*/  SHF.R.S32.HI R78, RZ, 0x1f, R79 ;  /* 0x0000001fff4e7819 */ /* 0x000fc6000001144f */
[----:B------:R-:W5:Y:S01]  /*c570*/  LD.E.128 R52, desc[UR50][R52.64] ;  /* 0x0000003234347980 */ /* 0x000f62000c101d00 */
[----:B------:R-:W-:Y:S01]  /*c580*/  IMAD.WIDE.U32 R20, R77, UR10, R20 ;  /* 0x0000000a4d147c25 */ /* 0x000fe2000f8e0014 */
[----:B------:R-:W-:Y:S02]  /*c590*/  ULDC.64 UR10, c[0x0][0xad8] ;  /* 0x0002b600000a7ab9 */ /* 0x000fe40000000a00 */
        /* <DEDUP_REMOVED lines=11> */
[----:B------:R-:W-:Y:S01]  /*c650*/  IMAD.IADD R21, R21, 0x1, R81 ;  /* 0x0000000115157824 */ /* 0x000fe200078e0251 */
[----:B------:R-:W-:Y:S01]  /*c660*/  SEL R77, RZ, 0x40, P0 ;  /* 0x00000040ff4d7807 */ /* 0x000fe20000000000 */
[----:B------:R-:W-:Y:S01]  /*c670*/  IMAD R78, R78, UR10, RZ ;  /* 0x0000000a4e4e7c24 */ /* 0x000fe2000f8e02ff */
[----:B------:R-:W-:Y:S01]  /*c680*/  ISETP.GE.AND P0, PT, R93, UR14, PT ;  /* 0x0000000e5d007c0c */ /* 0x000fe2000bf06270 */
[----:B------:R-:W-:-:S02]  /*c690*/  IMAD R91, R82, UR8, RZ ;  /* 0x00000008525b7c24 */ /* 0x000fc4000f8e02ff */
[----:B------:R-:W-:Y:S01]  /*c6a0*/  VIADD R90, R3, UR45 ;  /* 0x0000002d035a7c36 */ /* 0x000fe20008000000 */
        /* <DEDUP_REMOVED lines=55> */
.L_x_4474:
[----:B------:R-:W-:Y:S05]  /*ca20*/  BSYNC B1 ;  /* 0x0000000000017941 */ /* 0x000fea0003800000 */
.L_x_4473:
        /* <DEDUP_REMOVED lines=44> */
.L_x_4472:
        /* <DEDUP_REMOVED lines=44> */
[----:B------:R-:W-:Y:S01]  /*cfb0*/  UIADD3 UR4, UR40, 0x28c20, URZ ;  /* 0x00028c2028047890 */ /* 0x000fe2000fffe03f */
[----:B------:R-:W-:Y:S01]  /*cfc0*/  IMAD R7, R7, UR14, R4 ;  /* 0x0000000e07077c24 */ /* 0x000fe2000f8e0204 */
[----:B------:R-:W-:Y:S01]  /*cfd0*/  SHF.R.S32.HI R162, RZ, 0x1f, R209 ;  /* 0x0000001fffa27819 */ /* 0x000fe200000114d1 */
[----:B------:R-:W-:Y:S01]  /*cfe0*/  IMAD R0, R0, UR12, RZ ;  /* 0x0000000c00007c24 */ /* 0x000fe2000f8e02ff */
[----:B------:R-:W-:Y:S01]  /*cff0*/  UPRMT UR4, URZ, 0x654, UR4 ;  /* 0x000006543f047896 */ /* 0x000fe20008000004 */
[----:B------:R-:W-:Y:S01]  /*d000*/  IMAD.U32 R4, RZ, RZ, UR10 ;  /* 0x0000000aff047e24 */ /* 0x000fe2000f8e00ff */
[----:B------:R-:W-:Y:S01]  /*d010*/  ULDC.64 UR10, c[0x0][0xb28] ;  /* 0x0002ca00000a7ab9 */ /* 0x000fe20000000a00 */
[C---:B------:R-:W-:Y:S01]  /*d020*/  IMAD R9, R3.reuse, UR13, R0 ;  /* 0x0000000d03097c24 */ /* 0x040fe2000f8e0200 */
[----:B------:R-:W-:Y:S01]  /*d030*/  SHF.R.S32.HI R0, RZ, 0x1f, R7 ;  /* 0x0000001fff007819 */ /* 0x000fe20000011407 */
[----:B------:R-:W-:Y:S01]  /*d040*/  IMAD.WIDE.U32 R4, R3, UR12, R4 ;  /* 0x0000000c03047c25 */ /* 0x000fe2000f8e0004 */
[----:B------:R-:W-:-:S02]  /*d050*/  SHF.R.S32.HI R163, RZ, 0x1f, R210 ;  /* 0x0000001fffa37819 */ /* 0x000fc400000114d2 */
[----:B------:R-:W-:Y:S01]  /*d060*/  SHF.R.S32.HI R164, RZ, 0x1f, R211 ;  /* 0x0000001fffa47819 */ /* 0x000fe200000114d3 */
[----:B------:R-:W-:Y:S01]  /*d070*/  IMAD R0, R0, UR10, RZ ;  /* 0x0000000a00007c24 */ /* 0x000fe2000f8e02ff */
[----:B------:R-:W-:Y:S01]  /*d080*/  SYNCS.ARRIVE.TRANS64.RED.A1T0 RZ, [UR4], RZ ;  /* 0x000000ffffff79a7 */ /* 0x000fe20008100404 */
[----:B------:R-:W-:Y:S01]  /*d090*/  IMAD.IADD R5, R5, 0x1, R9 ;  /* 0x0000000105057824 */ /* 0x000fe200078e0209 */
[----:B------:R-:W-:Y:S01]  /*d0a0*/  SHF.R.S32.HI R165, RZ, 0x1f, R212 ;  /* 0x0000001fffa57819 */ /* 0x000fe200000114d4 */
[C---:B------:R-:W-:Y:S01]  /*d0b0*/  IMAD R3, R7.reuse, UR11, R0 ;  /* 0x0000000b07037c24 */ /* 0x040fe2000f8e0200 */
        /* <DEDUP_REMOVED lines=15> */
[----:B------:R-:W-:Y:S01]  /*d1b0*/  SHF.R.S32.HI R170, RZ, 0x1f, R17 ;  /* 0x0000001fffaa7819 */ /* 0x000fe20000011411 */
[----:B------:R-:W-:Y:S06]  /*d1c0*/  @P0 BRA `(.L_x_4477) ;  /* 0x0000000800040947 */ /* 0x000fec0003800000 */
        /* <DEDUP_REMOVED lines=129> */
.L_x_4477:
[----:B------:R-:W-:Y:S05]  /*d9e0*/  BSYNC B1 ;  /* 0x0000000000017941 */ /* 0x000fea0003800000 */
.L_x_4476:
        /* <DEDUP_REMOVED lines=136> */
.L_x_4469:
        /* <DEDUP_REMOVED lines=33> */
.L_x_4478:
[----:B------:R-:W-:Y:S01]  /*e480*/  USEL UR41, UR41, URZ, !UP0 ;  /* 0x0000003f29297287 */ /* 0x000fe2000c000000 */
[----:B------:R-:W-:Y:S01]  /*e490*/  BSSY B1, `(.L_x_4479) ;  /* 0x0000039000017945 */ /* 0x000fe20003800000 */
[----:B------:R-:W-:-:S03]  /*e4a0*/  USEL UR42, UR42, URZ, !UP0 ;  /* 0x0000003f2a2a7287 */ /* 0x000fc6000c000000 */
[----:B------:R-:W-:Y:S09]  /*e4b0*/  @P0 BRA `(.L_x_4480) ;  /* 0x0000000000d80947 */ /* 0x000ff20003800000 */
[----:B------:R-:W0:Y:S01]  /*e4c0*/  S2R R6, SR_TID.X ;  /* 0x0000000000067919 */ /* 0x000e220000002100 */
[----:B------:R-:W1:Y:S01]  /*e4d0*/  LDC R9, c[0x0][0xbe8] ;  /* 0x0002fa00ff097b82 */ /* 0x000e620000000800 */
[----:B------:R-:W-:Y:S02]  /*e4e0*/  IMAD.U32 R5, RZ, RZ, UR45 ;  /* 0x0000002dff057e24 */ /* 0x000fe4000f8e00ff */
[----:B-1---5:R-:W-:-:S03]  /*e4f0*/  IMAD R3, R0, R9, RZ ;  /* 0x0000000900037224 */ /* 0x022fc600078e02ff */
[----:B0-----:R-:W-:-:S04]  /*e500*/  IADD3 R6, R5, -0x80, R6 ;  /* 0xffffff8005067810 */ /* 0x001fc80007ffe006 */
        /* <DEDUP_REMOVED lines=13> */
[----:B------:R-:W-:Y:S02]  /*e5e0*/  UIMAD UR15, UR15, UR41, URZ ;  /* 0x000000290f0f72a4 */ /* 0x000fe4000f8e023f */
[----:B------:R-:W-:-:S02]  /*e5f0*/  UIMAD.WIDE.U32 UR12, UR10, UR44, URZ ;  /* 0x0000002c0a0c72a5 */ /* 0x000fc4000f8e003f */
        /* <DEDUP_REMOVED lines=14> */
[----:B------:R-:W-:Y:S01]  /*e6e0*/  UIADD3.X UR8, UR8, UR19, UR22, UP1, UP2 ;  /* 0x0000001308087290 */ /* 0x000fe20008fe4416 */
[----:B------:R-:W-:Y:S01]  /*e6f0*/  IMAD.U32 R5, RZ, RZ, UR21 ;  /* 0x00000015ff057e24 */ /* 0x000fe2000f8e00ff */
[--C-:B------:R-:W-:Y:S01]  /*e700*/  SHF.R.S32.HI R5, RZ, 0x1f, R3.reuse ;  /* 0x0000001fff057819 */ /* 0x100fe20000011403 */
[----:B------:R-:W-:Y:S01]  /*e710*/  IMAD.MOV R7, RZ, RZ, -R3 ;  /* 0x000000ffff077224 */ /* 0x000fe200078e0a03 */
[----:B------:R-:W-:Y:S01]  /*e720*/  IADD3 R4, P0, P1, R3, UR12, R4 ;  /* 0x0000000c03047c10 */ /* 0x000fe2000f91e004 */
[----:B------:R-:W-:Y:S01]  /*e730*/  ULDC.64 UR10, c[0x0][UR18+0x210] ;  /* 0x00008400120a7abb */ /* 0x000fe20008000a00 */
[----:B------:R-:W-:Y:S01]  /*e740*/  ULDC.64 UR12, c[0x0][0xba8] ;  /* 0x0002ea00000c7ab9 */ /* 0x000fe20000000a00 */
[----:B------:R-:W-:Y:S01]  /*e750*/  IMAD R7, R9, R7, R6 ;  /* 0x0000000709077224 */ /* 0x000fe200078e0206 */
[----:B------:R-:W-:Y:S01]  /*e760*/  IADD3.X R5, R5, UR8, R10, P0, P1 ;  /* 0x0000000805057c10 */ /* 0x000fe200087e240a */
[----:B------:R-:W-:Y:S01]  /*e770*/  @!UP0 ULDC UR12, c[0x0][0xb50] ;  /* 0x0002d400000c8ab9 */ /* 0x000fe20000000800 */
[----:B------:R-:W-:Y:S01]  /*e780*/  @!UP0 ULDC UR13, c[0x0][0xb54] ;  /* 0x0002d500000d8ab9 */ /* 0x000fe20000000800 */
[C---:B------:R-:W-:Y:S01]  /*e790*/  IMAD R6, R7.reuse, UR11, RZ ;  /* 0x0000000b07067c24 */ /* 0x040fe2000f8e02ff */
[----:B------:R-:W-:Y:S01]  /*e7a0*/  SHF.R.S32.HI R3, RZ, 0x1f, R7 ;  /* 0x0000001fff037819 */ /* 0x000fe20000011407 */
[----:B------:R-:W-:-:S04]  /*e7b0*/  IMAD.WIDE.U32 R4, R7, UR10, R4 ;  /* 0x0000000a07047c25 */ /* 0x000fc8000f8e0004 */
[----:B------:R-:W-:Y:S01]  /*e7c0*/  IMAD R3, R3, UR10, R6 ;  /* 0x0000000a03037c24 */ /* 0x000fe2000f8e0206 */
[----:B------:R-:W-:-:S03]  /*e7d0*/  LEA R6, P0, R4, UR12, 0x2 ;  /* 0x0000000c04067c11 */ /* 0x000fc6000f8010ff */
[----:B------:R-:W-:-:S05]  /*e7e0*/  IMAD.IADD R3, R5, 0x1, R3 ;  /* 0x0000000105037824 */ /* 0x000fca00078e0203 */
[----:B------:R-:W-:Y:S01]  /*e7f0*/  LEA.HI.X R7, R4, UR13, R3, 0x2, P0 ;  /* 0x0000000d04077c11 */ /* 0x000fe200080f1403 */
[----:B------:R-:W-:-:S05]  /*e800*/  IMAD.MOV.U32 R3, RZ, RZ, -0x800000 ;  /* 0xff800000ff037424 */ /* 0x000fca00078e00ff */
[----:B------:R0:W-:Y:S02]  /*e810*/  STG.E desc[UR50][R6.64], R3 ;  /* 0x0000000306007986 */ /* 0x0001e4000c101932 */
.L_x_4480:
[----:B------:R-:W-:Y:S05]  /*e820*/  BSYNC B1 ;  /* 0x0000000000017941 */ /* 0x000fea0003800000 */
.L_x_4479:
[----:B------:R-:W-:-:S06]  /*e830*/  UISETP.GT.AND UP0, UPT, UR9, 0x1, UPT ;  /* 0x000000010900788c */ /* 0x000fcc000bf04270 */
[----:B------:R-:W-:-:S13]  /*e840*/  PLOP3.LUT P0, PT, PT, PT, UP0, 0x80, 0x0 ;  /* 0x000000000000781c */ /* 0x000fda0003f0f008 */
[----:B------:R-:W-:Y:S05]  /*e850*/  @P0 BRA `(.L_x_4475) ;  /* 0x00000008008c0947 */ /* 0x000fea0003800000 */
[----:B------:R-:W1:Y:S01]  /*e860*/  LDC R11, c[0x0][0xbe8] ;  /* 0x0002fa00ff0b7b82 */ /* 0x000e620000000800 */
[----:B0-----:R-:W-:Y:S01]  /*e870*/  SHF.R.S32.HI R3, RZ, 0x1f, R8 ;  /* 0x0000001fff037819 */ /* 0x001fe20000011408 */
[----:B------:R-:W-:Y:S01]  /*e880*/  ULDC UR14, c[0x0][0xac8] ;  /* 0x0002b200000e7ab9 */ /* 0x000fe20000000800 */
[----:B------:R-:W-:Y:S01]  /*e890*/  ULDC.64 UR12, c[0x0][0xaa0] ;  /* 0x0002a800000c7ab9 */ /* 0x000fe20000000a00 */
[----:B------:R-:W-:Y:S01]  /*e8a0*/  ISETP.GE.AND P1, PT, R187, UR14, PT ;  /* 0x0000000ebb007c0c */ /* 0x000fe2000bf26270 */
[----:B------:R-:W-:Y:S01]  /*e8b0*/  UIMAD UR10, UR22, UR12, URZ ;  /* 0x0000000c160a72a4 */ /* 0x000fe2000f8e023f */
[----:B------:R-:W-:Y:S01]  /*e8c0*/  LEA.HI R6, R3, R8, RZ, 0x3 ;  /* 0x0000000803067211 */ /* 0x000fe200078f18ff */
[----:B------:R-:W-:Y:S01]  /*e8d0*/  UIMAD.WIDE.U32 UR8, UR4, UR12, URZ ;  /* 0x0000000c040872a5 */ /* 0x000fe2000f8e003f */
[----:B------:R-:W-:Y:S01]  /*e8e0*/  SEL R4, RZ, 0xffffffff, P1 ;  /* 0xffffffffff047807 */ /* 0x000fe20000800000 */
[----:B------:R-:W-:Y:S01]  /*e8f0*/  UIMAD UR10, UR4, UR13, UR10 ;  /* 0x0000000d040a72a4 */ /* 0x000fe2000f8e020a */
[----:B------:R-:W-:Y:S01]  /*e900*/  LOP3.LUT R3, R6, 0xfffffff8, RZ, 0xc0, !PT ;  /* 0xfffffff806037812 */ /* 0x000fe200078ec0ff */
[C---:B------:R-:W-:Y:S01]  /*e910*/  VIADD R35, R2.reuse, 0xc0 ;  /* 0x000000c002237836 */ /* 0x040fe20000000000 */
[----:B------:R-:W-:Y:S01]  /*e920*/  ISETP.GE.AND P2, PT, R2, UR14, PT ;  /* 0x0000000e02007c0c */ /* 0x000fe2000bf46270 */
[----:B------:R-:W-:Y:S01]  /*e930*/  IMAD.SHL.U32 R4, R4, 0x2, RZ ;  /* 0x0000000204047824 */ /* 0x000fe200078e00ff */
[----:B------:R-:W-:Y:S01]  /*e940*/  SHF.R.S32.HI R13, RZ, 0x3, R6 ;  /* 0x00000003ff0d7819 */ /* 0x000fe20000011406 */
[----:B------:R-:W-:Y:S01]  /*e950*/  IMAD.IADD R8, R8, 0x1, -R3 ;  /* 0x0000000108087824 */ /* 0x000fe200078e0a03 */
[----:B------:R-:W-:Y:S01]  /*e960*/  SEL R3, RZ, 0x1, P2 ;  /* 0x00000001ff037807 */ /* 0x000fe20001000000 */
[----:B------:R-:W-:Y:S01]  /*e970*/  UIADD3 UR9, UR9, UR10, URZ ;  /* 0x0000000a09097290 */ /* 0x000fe2000fffe03f */
[----:B------:R-:W-:Y:S01]  /*e980*/  ISETP.GE.AND P1, PT, R186, UR14, PT ;  /* 0x0000000eba007c0c */ /* 0x000fe2000bf26270 */
[----:B------:R-:W-:Y:S01]  /*e990*/  ULDC.64 UR12, c[0x0][0xae8] ;  /* 0x0002ba00000c7ab9 */ /* 0x000fe20000000a00 */
[----:B------:R-:W-:Y:S01]  /*e9a0*/  LOP3.LUT R6, R4, 0x2, R3, 0xe2, !PT ;  /* 0x0000000204067812 */ /* 0x000fe200078ee203 */
[----:B------:R-:W-:Y:S01]  /*e9b0*/  IMAD R3, R8, 0x20, R13 ;  /* 0x0000002008037824 */ /* 0x000fe200078e020d */
[----:B------:R-:W-:Y:S01]  /*e9c0*/  SEL R4, RZ, 0xffffffff, P1 ;  /* 0xffffffffff047807 */ /* 0x000fe20000800000 */
[----:B------:R-:W-:Y:S01]  /*e9d0*/  UIMAD.WIDE.U32 UR8, UR44, UR12, UR8 ;  /* 0x0000000c2c0872a5 */ /* 0x000fe2000f8e0008 */
[----:B-1----:R-:W-:Y:S01]  /*e9e0*/  ISETP.NE.AND P0, PT, R11, 0x1, PT ;  /* 0x000000010b00780c */ /* 0x002fe20003f05270 */
[----:B------:R-:W-:Y:S01]  /*e9f0*/  VIADD R8, R3, UR45 ;  /* 0x0000002d03087c36 */ /* 0x000fe20008000000 */
[----:B------:R-:W-:Y:S01]  /*ea00*/  ISETP.GE.AND P1, PT, R35, UR14, PT ;  /* 0x0000000e23007c0c */ /* 0x000fe2000bf26270 */
[----:B------:R-:W-:Y:S01]  /*ea10*/  IMAD.SHL.U32 R9, R4, 0x4, RZ ;  /* 0x0000000404097824 */ /* 0x000fe200078e00ff */
[----:B------:R-:W-:Y:S01]  /*ea20*/  ULDC.64 UR10, c[0x0][0xaf0] ;  /* 0x0002bc00000a7ab9 */ /* 0x000fe20000000a00 */
[----:B------:R-:W-:Y:S01]  /*ea30*/  UIMAD UR9, UR44, UR13, UR9 ;  /* 0x0000000d2c0972a4 */ /* 0x000fe2000f8e0209 */
[----:B------:R-:W-:Y:S01]  /*ea40*/  IMAD.MOV.U32 R3, RZ, RZ, R8 ;  /* 0x000000ffff037224 */ /* 0x000fe200078e0008 */
[----:B------:R-:W-:Y:S01]  /*ea50*/  UIMAD UR42, UR42, UR10, URZ ;  /* 0x0000000a2a2a72a4 */ /* 0x000fe2000f8e023f */
[C---:B------:R-:W-:Y:S01]  /*ea60*/  VIADD R29, R2.reuse, 0x100 ;  /* 0x00000100021d7836 */ /* 0x040fe20000000000 */
[----:B------:R-:W-:Y:S01]  /*ea70*/  UIMAD.WIDE.U32 UR8, UR41, UR10, UR8 ;  /* 0x0000000a290872a5 */ /* 0x000fe2000f8e0008 */
[----:B------:R-:W-:Y:S01]  /*ea80*/  LOP3.LUT R6, R9, 0x4, R6, 0xe2, !PT ;  /* 0x0000000409067812 */ /* 0x000fe200078ee206 */
[----:B------:R-:W-:Y:S01]  /*ea90*/  UIMAD UR4, UR41, UR11, UR42 ;  /* 0x0000000b290472a4 */ /* 0x000fe2000f8e022a */
[C---:B------:R-:W-:Y:S01]  /*eaa0*/  VIADD R33, R2.reuse, 0x140 ;  /* 0x0000014002217836 */ /* 0x040fe20000000000 */
[----:B------:R-:W0:Y:S01]  /*eab0*/  @P0 LDC R5, c[0x0][0xbec] ;  /* 0x0002fb00ff050b82 */ /* 0x000e220000000800 */
[----:B------:R-:W-:Y:S01]  /*eac0*/  VIADD R31, R2, 0x180 ;  /* 0x00000180021f7836 */ /* 0x000fe20000000000 */
[----:B------:R-:W-:Y:S01]  /*ead0*/  UIADD3 UR4, UR9, UR4, URZ ;  /* 0x0000000409047290 */ /* 0x000fe2000fffe03f */
[----:B-----5:R-:W-:Y:S01]  /*eae0*/  IMAD R25, R0, R11, RZ ;  /* 0x0000000b00197224 */ /* 0x020fe200078e02ff */
[----:B------:R-:W-:Y:S01]  /*eaf0*/  BSSY B1, `(.L_x_4481) ;  /* 0x0000055000017945 */ /* 0x000fe20003800000 */
[----:B------:R-:W-:Y:S01]  /*eb00*/  VIADD R26, R13, UR45 ;  /* 0x0000002d0d1a7c36 */ /* 0x000fe20008000000 */
[----:B------:R-:W-:Y:S01]  /*eb10*/  SHF.R.S32.HI R37, RZ, 0x1f, R186 ;  /* 0x0000001fff257819 */ /* 0x000fe200000114ba */
[----:B------:R-:W-:Y:S01]  /*eb20*/  VIADD R27, R2, 0x1c0 ;  /* 0x000001c0021b7836 */ /* 0x000fe20000000000 */
[----:B------:R-:W1:Y:S01]  /*eb30*/  @P0 LDC R7, c[0x0][0xbf0] ;  /* 0x0002fc00ff070b82 */ /* 0x000e620000000800 */
[----:B------:R-:W-:-:S02]  /*eb40*/  SHF.R.S32.HI R28, RZ, 0x1f, R29 ;  /* 0x0000001fff1c7819 */ /* 0x000fc4000001141d */
[----:B------:R-:W-:Y:S02]  /*eb50*/  SHF.R.S32.HI R30, RZ, 0x1f, R31 ;  /* 0x0000001fff1e7819 */ /* 0x000fe4000001141f */
[----:B------:R-:W-:Y:S02]  /*eb60*/  SHF.R.S32.HI R32, RZ, 0x1f, R33 ;  /* 0x0000001fff207819 */ /* 0x000fe40000011421 */
[----:B------:R-:W-:Y:S02]  /*eb70*/  SHF.R.S32.HI R34, RZ, 0x1f, R35 ;  /* 0x0000001fff227819 */ /* 0x000fe40000011423 */
[----:B------:R-:W-:Y:S02]  /*eb80*/  SHF.R.S32.HI R36, RZ, 0x1f, R27 ;  /* 0x0000001fff247819 */ /* 0x000fe4000001141b */
[----:B------:R-:W-:Y:S01]  /*eb90*/  SHF.R.S32.HI R38, RZ, 0x1f, R187 ;  /* 0x0000001fff267819 */ /* 0x000fe200000114bb */
[----:B0-----:R-:W-:Y:S01]  /*eba0*/  @P0 IMAD.HI.U32 R4, R8, R5, RZ ;  /* 0x0000000508040227 */ /* 0x001fe200078e00ff */
[----:B------:R-:W-:-:S02]  /*ebb0*/  SEL R5, RZ, 0xffffffff, P1 ;  /* 0xffffffffff057807 */ /* 0x000fc40000800000 */
        /* <DEDUP_REMOVED lines=72> */
.L_x_4482:
[----:B------:R-:W-:Y:S05]  /*f040*/  BSYNC B1 ;  /* 0x0000000000017941 */ /* 0x000fea0003800000 */
.L_x_4481:
        /* <DEDUP_REMOVED lines=36> */
.L_x_4475:
[----:B------:R-:W-:Y:S05]  /*f290*/  BSYNC B0 ;  /* 0x0000000000007941 */ /* 0x000fea0003800000 */
.L_x_4468:
[----:B------:R-:W-:Y:S02]  /*f2a0*/  ULDC UR4, c[0x0][0xc3c] ;  /* 0x00030f0000047ab9 */ /* 0x000fe40000000800 */
[----:B------:R-:W-:-:S06]  /*f2b0*/  UISETP.GE.AND UP0, UPT, UR7, UR4, UPT ;  /* 0x000000040700728c */ /* 0x000fcc000bf06270 */
[----:B------:R-:W-:-:S13]  /*f2c0*/  PLOP3.LUT P0, PT, PT, PT, UP0, 0x80, 0x0 ;  /* 0x000000000000781c */ /* 0x000fda0003f0f008 */
[----:B------:R-:W-:Y:S05]  /*f2d0*/  @!P0 BRA `(.L_x_4483) ;  /* 0xffffff1c00f88947 */ /* 0x000fea000383ffff */
[----:B------:R-:W-:Y:S05]  /*f2e0*/  EXIT ;  /* 0x000000000000794d */ /* 0x000fea0003800000 */
.L_x_4413:
        /* <DEDUP_REMOVED lines=13> */
[----:B------:R-:W1:Y:S01]  /*f3c0*/  LDS.128 R24, [UR4+0x28cd0] ;  /* 0x028cd004ff187984 */ /* 0x000e620008000c00 */
[----:B------:R-:W-:Y:S06]  /*f3d0*/  BAR.ARV 0x4, 0x180 ;  /* 0x0106000000007b1d */ /* 0x000fec0000002000 */
[----:B------:R-:W-:Y:S05]  /*f3e0*/  BRA `(.L_x_4485) ;  /* 0x0000000c00907947 */ /* 0x000fea0003800000 */
.L_x_4484:
        /* <DEDUP_REMOVED lines=30> */
[----:B-1----:R-:W-:-:S04]  /*f5d0*/  SEL R2, R2, RZ, P4 ;  /* 0x000000ff02027207 */ /* 0x002fc80002000000 */
[----:B------:R-:W-:-:S05]  /*f5e0*/  IADD3 R2, R3, R2, RZ ;  /* 0x0000000203027210 */ /* 0x000fca0007ffe0ff */
        /* <DEDUP_REMOVED lines=11> */
.L_x_4488:
        /* <DEDUP_REMOVED lines=35> */
.L_x_4486:
        /* <DEDUP_REMOVED lines=13> */
.L_x_4489:
        /* <DEDUP_REMOVED lines=62> */
.L_x_4490:
        /* <DEDUP_REMOVED lines=61> */
.L_x_4491:
[----:B------:R-:W-:-:S05]  /*10150*/  LOP3.LUT R25, RZ, R2, RZ, 0x33, !PT ;  /* 0x00000002ff197212 */ /* 0x000fca00078e33ff */
[----:B------:R-:W-:Y:S01]  /*10160*/  IMAD.IADD R25, R6, 0x1, R25 ;  /* 0x0000000106197824 */ /* 0x000fe200078e0219 */
[----:B------:R-:W-:Y:S06]  /*10170*/  BRA `(.L_x_4492) ;  /* 0x0000000000147947 */ /* 0x000fec0003800000 */
.L_x_4487:
[----:B------:R-:W-:Y:S01]  /*10180*/  ULDC UR4, c[0x0][0xc3c] ;  /* 0x00030f0000047ab9 */ /* 0x000fe20000000800 */
[----:B------:R-:W-:Y:S02]  /*10190*/  IMAD.MOV.U32 R25, RZ, RZ, RZ ;  /* 0x000000ffff197224 */ /* 0x000fe400078e00ff */
[----:B------:R-:W-:Y:S02]  /*101a0*/  IMAD.U32 R24, RZ, RZ, UR6 ;  /* 0x00000006ff187e24 */ /* 0x000fe4000f8e00ff */
[----:B------:R-:W-:Y:S02]  /*101b0*/  IMAD.MOV.U32 R26, RZ, RZ, RZ ;  /* 0x000000ffff1a7224 */ /* 0x000fe400078e00ff */
[----:B------:R-:W-:-:S07]  /*101c0*/  IMAD.U32 R27, RZ, RZ, UR4 ;  /* 0x00000004ff1b7e24 */ /* 0x000fce000f8e00ff */
.L_x_4492:
[----:B------:R-:W-:-:S13]  /*101d0*/  ISETP.NE.AND P0, PT, R7, RZ, PT ;  /* 0x000000ff0700720c */ /* 0x000fda0003f05270 */
[----:B------:R-:W0:Y:S01]  /*101e0*/  @!P0 S2R R3, SR_CgaCtaId ;  /* 0x0000000000038919 */ /* 0x000e220000008800 */
[----:B------:R-:W-:-:S04]  /*101f0*/  @!P0 MOV R2, 0x400 ;  /* 0x0000040000028802 */ /* 0x000fc80000000f00 */
[----:B0-----:R-:W-:-:S05]  /*10200*/  @!P0 LEA R2, R3, R2, 0x18 ;  /* 0x0000000203028211 */ /* 0x001fca00078ec0ff */
[----:B------:R0:W-:Y:S01]  /*10210*/  @!P0 STS.128 [R2+0x28cd0], R24 ;  /* 0x028cd01802008388 */ /* 0x0001e20000000c00 */
[----:B------:R-:W-:Y:S06]  /*10220*/  BAR.ARV 0x5, 0x180 ;  /* 0x0146000000007b1d */ /* 0x000fec0000002000 */
.L_x_4485:
[----:B------:R2:W-:Y:S01]  /*10230*/  STL [R1+0x20], RZ ;  /* 0x000020ff01007387 */ /* 0x0005e20000100800 */
[----:B------:R-:W-:Y:S01]  /*10240*/  ULDC UR4, c[0x0][0xc3c] ;  /* 0x00030f0000047ab9 */ /* 0x000fe20000000800 */
[----:B------:R-:W-:Y:S01]  /*10250*/  IMAD.MOV.U32 R22, RZ, RZ, 0x1 ;  /* 0x00000001ff167424 */ /* 0x000fe200078e00ff */
[----:B-1----:R-:W-:Y:S01]  /*10260*/  ISETP.GE.AND P0, PT, R27, UR4, PT ;  /* 0x000000041b007c0c */ /* 0x002fe2000bf06270 */
[----:B------:R-:W-:-:S12]  /*10270*/  IMAD.MOV.U32 R18, RZ, RZ, RZ ;  /* 0x000000ffff127224 */ /* 0x000fd800078e00ff */
[----:B--2---:R-:W-:Y:S05]  /*10280*/  @P0 BRA `(.L_x_4493) ;  /* 0x0000004c00f80947 */ /* 0x004fea0003800000 */
[----:B------:R-:W1:Y:S01]  /*10290*/  S2UR UR5, SR_CgaCtaId ;  /* 0x00000000000579c3 */ /* 0x000e620000008800 */
[C---:B0-----:R-:W-:Y:S01]  /*102a0*/  IMAD.SHL.U32 R2, R0.reuse, 0x8, RZ ;  /* 0x0000000800027824 */ /* 0x041fe200078e00ff */
        /* <DEDUP_REMOVED lines=18> */
[----:B-1----:R-:W-:Y:S01]  /*103d0*/  ULEA UR4, UR5, UR4, 0x18 ;  /* 0x0000000405047291 */ /* 0x002fe2000f8ec03f */
[C---:B------:R-:W-:Y:S02]  /*103e0*/  LOP3.LUT R2, R0.reuse, 0x100, RZ, 0xfc, !PT ;  /* 0x0000010000027812 */ /* 0x040fe400078efcff */
[C---:B------:R-:W-:Y:S02]  /*103f0*/  LOP3.LUT R4, R0.reuse, 0x140, RZ, 0xfc, !PT ;  /* 0x0000014000047812 */ /* 0x040fe400078efcff */
[C---:B------:R-:W-:Y:S01]  /*10400*/  LOP3.LUT R3, R0.reuse, 0x180, RZ, 0xfc, !PT ;  /* 0x0000018000037812 */ /* 0x040fe200078efcff */
[----:B------:R-:W-:Y:S01]  /*10410*/  IMAD.U32 R17, RZ, RZ, UR4 ;  /* 0x00000004ff117e24 */ /* 0x000fe2000f8e00ff */
[----:B------:R-:W-:-:S03]  /*10420*/  LOP3.LUT R2, R0, 0x1c0, RZ, 0xfc, !PT ;  /* 0x000001c000027812 */ /* 0x000fc600078efcff */
[----:B------:R-:W-:-:S05]  /*10430*/  IMAD R0, R33, 0x2, R17 ;  /* 0x0000000221007824 */ /* 0x000fca00078e0211 */
[----:B------:R0:W-:Y:S02]  /*10440*/  STL [R1+0x28], R0 ;  /* 0x0000280001007387 */ /* 0x0001e40000100800 */
.L_x_4556:
[----:B-1----:R-:W1:Y:S02]  /*10450*/  LDC.64 R2, c[0x0][0xc88] ;  /* 0x00032200ff027b82 */ /* 0x002e640000000a00 */
[----:B-1----:R-:W-:-:S05]  /*10460*/  IMAD.WIDE R2, R27, 0x4, R2 ;  /* 0x000000041b027825 */ /* 0x002fca00078e0202 */
[----:B------:R-:W0:Y:S01]  /*10470*/  LDG.E R29, desc[UR50][R2.64] ;  /* 0x00000032021d7981 */ /* 0x000e22000c1e1900 */
[----:B------:R-:W-:Y:S05]  /*10480*/  YIELD ;  /* 0x0000000000007946 */ /* 0x000fea0003800000 */
[----:B------:R-:W-:Y:S01]  /*10490*/  ULDC.64 UR4, c[0x0][0xa28] ;  /* 0x00028a0000047ab9 */ /* 0x000fe20000000a00 */
[----:B------:R-:W-:Y:S01]  /*104a0*/  IMAD.MOV.U32 R31, RZ, RZ, RZ ;  /* 0x000000ffff1f7224 */ /* 0x000fe200078e00ff */
[----:B------:R-:W-:Y:S01]  /*104b0*/  ISETP.NE.U32.AND P0, PT, RZ, UR4, PT ;  /* 0x00000004ff007c0c */ /* 0x000fe2000bf05070 */
[----:B------:R-:W-:-:S03]  /*104c0*/  ULDC.64 UR6, c[0x0][0xa18] ;  /* 0x0002860000067ab9 */ /* 0x000fc60000000a00 */
[----:B------:R-:W-:Y:S01]  /*104d0*/  ISETP.NE.AND.EX P0, PT, RZ, UR5, PT, P0 ;  /* 0x00000005ff007c0c */ /* 0x000fe2000bf05300 */
[----:B------:R-:W-:Y:S01]  /*104e0*/  IMAD.MOV.U32 R37, RZ, RZ, RZ ;  /* 0x000000ffff257224 */ /* 0x000fe200078e00ff */
[----:B0-----:R-:W-:-:S11]  /*104f0*/  SHF.R.S32.HI R0, RZ, 0x1f, R29 ;  /* 0x0000001fff007819 */ /* 0x001fd6000001141d */
        /* <DEDUP_REMOVED lines=37> */
.L_x_4494:
        /* <DEDUP_REMOVED lines=9> */
.L_x_4495:
        /* <DEDUP_REMOVED lines=9> */
.L_x_4496:
[----:B------:R-:W3:Y:S01]  /*10870*/  LDL R4, [R1+0x4] ;  /* 0x0000040001047983 */ /* 0x000ee20000100800 */
[----:B012---:R-:W0:Y:S01]  /*10880*/  LDC R0, c[0x0][0x448] ;  /* 0x00011200ff007b82 */ /* 0x007e220000000800 */
[----:B-----5:R-:W-:Y:S01]  /*10890*/  IMAD.IADD R28, R28, 0x1, -R31 ;  /* 0x000000011c1c7824 */ /* 0x020fe200078e0a1f */
[----:B------:R-:W-:Y:S01]  /*108a0*/  LOP3.LUT R16, R16, 0xfffffdff, RZ, 0xc0, !PT ;  /* 0xfffffdff10107812 */ /* 0x000fe200078ec0ff */
[----:B------:R-:W-:Y:S01]  /*108b0*/  BSSY B0, `(.L_x_4497) ;  /* 0x0000037000007945 */ /* 0x000fe20003800000 */
[----:B0-----:R-:W-:Y:S01]  /*108c0*/  ISETP.NE.AND P0, PT, R0, 0x1, PT ;  /* 0x000000010000780c */ /* 0x001fe20003f05270 */
[----:B------:R-:W-:-:S04]  /*108d0*/  IMAD.SHL.U32 R0, R25, 0x40, RZ ;  /* 0x0000004019007824 */ /* 0x000fc800078e00ff */
[----:B------:R-:W-:-:S08]  /*108e0*/  VIADD R0, R0, 0x3f ;  /* 0x0000003f00007836 */ /* 0x000fd00000000000 */
[----:B------:R-:W0:Y:S01]  /*108f0*/  @P0 LDC R3, c[0x0][0x44c] ;  /* 0x00011300ff030b82 */ /* 0x000e220000000800 */
[----:B------:R-:W-:-:S07]  /*10900*/  @P0 LOP3.LUT R16, R16, 0x200, RZ, 0xfc, !PT ;  /* 0x0000020010100812 */ /* 0x000fce00078efcff */
[----:B------:R-:W1:Y:S01]  /*10910*/  @P0 LDC R2, c[0x0][0x450] ;  /* 0x00011400ff020b82 */ /* 0x000e620000000800 */
[----:B0-----:R-:W-:-:S05]  /*10920*/  @P0 IMAD.HI.U32 R3, R0, R3, RZ ;  /* 0x0000000300030227 */ /* 0x001fca00078e00ff */
[----:B-1----:R-:W-:Y:S01]  /*10930*/  @P0 SHF.R.U32.HI R0, RZ, R2, R3 ;  /* 0x00000002ff000219 */ /* 0x002fe20000011603 */
[C---:B------:R-:W-:Y:S01]  /*10940*/  VIADD R2, R28.reuse, 0x3f ;  /* 0x0000003f1c027836 */ /* 0x040fe20000000000 */
[----:B---3--:R-:W-:-:S05]  /*10950*/  IADD3 R3, R28, 0x40, -R4 ;  /* 0x000000401c037810 */ /* 0x008fca0007ffe804 */
[----:B------:R-:W-:-:S05]  /*10960*/  IMAD.IADD R0, R3, 0x1, R0 ;  /* 0x0000000103007824 */ /* 0x000fca00078e0200 */
[----:B------:R-:W-:-:S04]  /*10970*/  SHF.R.S32.HI R3, RZ, 0x1f, R0 ;  /* 0x0000001fff037819 */ /* 0x000fc80000011400 */
[----:B------:R-:W-:Y:S02]  /*10980*/  LEA.HI R0, R3, R0, RZ, 0x6 ;  /* 0x0000000003007211 */ /* 0x000fe400078f30ff */
[----:B------:R-:W-:Y:S02]  /*10990*/  SHF.R.S32.HI R3, RZ, 0x1f, R2 ;  /* 0x0000001fff037819 */ /* 0x000fe40000011402 */
[----:B------:R-:W-:Y:S02]  /*109a0*/  SHF.R.S32.HI R0, RZ, 0x6, R0 ;  /* 0x00000006ff007819 */ /* 0x000fe40000011400 */
[----:B------:R-:W-:Y:S02]  /*109b0*/  LEA.HI R3, R3, R2, RZ, 0x6 ;  /* 0x0000000203037211 */ /* 0x000fe400078f30ff */
[----:B------:R-:W-:Y:S02]  /*109c0*/  LOP3.LUT R2, R26, 0xff000000, RZ, 0xc0, !PT ;  /* 0xff0000001a027812 */ /* 0x000fe400078ec0ff */
[----:B------:R-:W-:-:S02]  /*109d0*/  SHF.R.S32.HI R3, RZ, 0x6, R3 ;  /* 0x00000006ff037819 */ /* 0x000fc40000011403 */
[----:B------:R-:W-:Y:S02]  /*109e0*/  SHF.R.U32.HI R2, RZ, 0x8, R2 ;  /* 0x00000008ff027819 */ /* 0x000fe40000011602 */
[----:B------:R-:W-:Y:S02]  /*109f0*/  VIMNMX R0, R3, R0, PT ;  /* 0x0000000003007248 */ /* 0x000fe40003fe0100 */
[----:B------:R-:W-:Y:S02]  /*10a00*/  LOP3.LUT R3, R26, 0xff0000, RZ, 0xc0, !PT ;  /* 0x00ff00001a037812 */ /* 0x000fe400078ec0ff */
[----:B------:R-:W-:Y:S02]  /*10a10*/  ISETP.GE.AND P0, PT, R0, 0x1, PT ;  /* 0x000000010000780c */ /* 0x000fe40003f06270 */
[----:B------:R-:W-:Y:S01]  /*10a20*/  LEA.HI R4, R3, R2, RZ, 0x10 ;  /* 0x0000000203047211 */ /* 0x000fe200078f80ff */
[----:B------:R-:W-:-:S10]  /*10a30*/  IMAD.MOV.U32 R2, RZ, RZ, RZ ;  /* 0x000000ffff027224 */ /* 0x000fd400078e00ff */
[----:B------:R-:W-:Y:S05]  /*10a40*/  @!P0 BRA `(.L_x_4498) ;  /* 0x0000000000748947 */ /* 0x000fea0003800000 */
        /* <DEDUP_REMOVED lines=29> */
.L_x_4498:
[----:B------:R-:W-:Y:S05]  /*10c20*/  BSYNC B0 ;  /* 0x0000000000007941 */ /* 0x000fea0003800000 */
.L_x_4497:
        /* <DEDUP_REMOVED lines=24> */
.L_x_4500:
        /* <DEDUP_REMOVED lines=20> */
.L_x_4503:
[----:B------:R-:W-:Y:S05]  /*10ef0*/  BSYNC B6 ;  /* 0x0000000000067941 */ /* 0x000fea0003800000 */
.L_x_4502:
        /* <DEDUP_REMOVED lines=20> */
.L_x_4506:
        /* <DEDUP_REMOVED lines=15> */
.L_x_4505:
[----:B------:R-:W-:Y:S05]  /*11130*/  BSYNC B6 ;  /* 0x0000000000067941 */ /* 0x000fea0003800000 */
.L_x_4504:
[----:B------:R-:W0:Y:S01]  /*11140*/  S2R R34, SR_TID.X ;  /* 0x0000000000227919 */ /* 0x000e220000002100 */
[----:B------:R-:W-:Y:S01]  /*11150*/  ULDC.64 UR4, c[0x0][0x9f8] ;  /* 0x00027e0000047ab9 */ /* 0x000fe20000000a00 */
[----:B------:R-:W1:Y:S01]  /*11160*/  LDC R20, c[0x0][0x430] ;  /* 0x00010c00ff147b82 */ /* 0x000e620000000800 */
[----:B------:R-:W-:-:S04]  /*11170*/  ISETP.NE.U32.AND P0, PT, RZ, UR4, PT ;  /* 0x00000004ff007c0c */ /* 0x000fc8000bf05070 */
[----:B------:R-:W-:Y:S01]  /*11180*/  ISETP.NE.AND.EX P0, PT, RZ, UR5, PT, P0 ;  /* 0x00000005ff007c0c */ /* 0x000fe2000bf05300 */
[----:B------:R-:W2:-:S12]  /*11190*/  S2R R21, SR_TID.X ;  /* 0x0000000000157919 */ /* 0x000e980000002100 */
[----:B------:R-:W-:Y:S01]  /*111a0*/  @P0 IADD3 R2, P1, R19, UR4, RZ ;  /* 0x0000000413020c10 */ /* 0x000fe2000ff3e0ff */
[----:B------:R-:W-:-:S03]  /*111b0*/  ULDC UR4, c[0x0][0x320] ;  /* 0x0000c80000047ab9 */ /* 0x000fc60000000800 */
[----:B------:R-:W-:-:S05]  /*111c0*/  @P0 IADD3.X R3, R32, UR5, RZ, P1, !PT ;  /* 0x0000000520030c10 */ /* 0x000fca0008ffe4ff */
[----:B------:R3:W5:Y:S01]  /*111d0*/  @P0 LDG.E R23, desc[UR50][R2.64] ;  /* 0x0000003202170981 */ /* 0x000762000c1e1900 */
[----:B------:R-:W-:Y:S01]  /*111e0*/  LOP3.LUT R16, R16, 0xffffffbf, RZ, 0xc0, !PT ;  /* 0xffffffbf10107812 */ /* 0x000fe200078ec0ff */
[----:B------:R-:W-:Y:S01]  /*111f0*/  UMOV UR5, 0xffffffff ;  /* 0xffffffff00057882 */ /* 0x000fe20000000000 */
[----:B0-----:R-:W-:-:S05]  /*11200*/  IMAD.SHL.U32 R34, R34, 0x8, RZ ;  /* 0x0000000822227824 */ /* 0x001fca00078e00ff */
[----:B------:R-:W-:Y:S01]  /*11210*/  LOP3.LUT R34, R34, 0x38, RZ, 0xc0, !PT ;  /* 0x0000003822227812 */ /* 0x000fe200078ec0ff */
[----:B--2---:R-:W-:-:S03]  /*11220*/  IMAD.SHL.U32 R21, R21, 0x8, RZ ;  /* 0x0000000815157824 */ /* 0x004fc600078e00ff */
[C---:B------:R-:W-:Y:S02]  /*11230*/  LOP3.LUT R0, R34.reuse, 0x40, RZ, 0xfc, !PT ;  /* 0x0000004022007812 */ /* 0x040fe400078efcff */
[----:B------:R-:W-:Y:S02]  /*11240*/  LOP3.LUT R4, R34, 0x180, RZ, 0xfc, !PT ;  /* 0x0000018022047812 */ /* 0x000fe400078efcff */
[----:B------:R-:W-:Y:S02]  /*11250*/  ISETP.GE.AND P3, PT, R0, UR4, PT ;  /* 0x0000000400007c0c */ /* 0x000fe4000bf66270 */
[----:B------:R-:W0:Y:S01]  /*11260*/  S2R R0, SR_TID.X ;  /* 0x0000000000007919 */ /* 0x000e220000002100 */
[----:B------:R-:W-:Y:S02]  /*11270*/  LOP3.LUT R34, R34, 0x1c0, RZ, 0xfc, !PT ;  /* 0x000001c022227812 */ /* 0x000fe400078efcff */
[----:B------:R-:W-:Y:S02]  /*11280*/  LOP3.LUT R21, R21, 0x38, RZ, 0xc0, !PT ;  /* 0x0000003815157812 */ /* 0x000fe400078ec0ff */
[----:B------:R-:W-:-:S02]  /*11290*/  ISETP.GE.AND P0, PT, R34, UR4, PT ;  /* 0x0000000422007c0c */ /* 0x000fc4000bf06270 */
[----:B------:R-:W2:Y:S01]  /*112a0*/  S2R R34, SR_TID.X ;  /* 0x0000000000227919 */ /* 0x000ea20000002100 */
[----:B------:R-:W-:Y:S02]  /*112b0*/  ISETP.GE.AND P2, PT, R21, UR4, PT ;  /* 0x0000000415007c0c */ /* 0x000fe4000bf46270 */
[----:B------:R-:W-:Y:S02]  /*112c0*/  ISETP.GE.AND P1, PT, R4, UR4, PT ;  /* 0x0000000404007c0c */ /* 0x000fe4000bf26270 */
[----:B------:R-:W-:Y:S02]  /*112d0*/  @P3 LOP3.LUT R16, R16, 0x40, RZ, 0xfc, !PT ;  /* 0x0000004010103812 */ /* 0x000fe400078efcff */
[----:B------:R-:W-:Y:S02]  /*112e0*/  SEL R7, RZ, 0x40, P1 ;  /* 0x00000040ff077807 */ /* 0x000fe40000800000 */
[----:B------:R-:W-:Y:S02]  /*112f0*/  LOP3.LUT R16, R16, 0xffffff7f, RZ, 0xc0, !PT ;  /* 0xffffff7f10107812 */ /* 0x000fe400078ec0ff */
[----:B------:R-:W-:-:S03]  /*11300*/  SEL R8, RZ, 0x80, P0 ;  /* 0x00000080ff087807 */ /* 0x000fc60000000000 */
[----:B------:R-:W-:-:S04]  /*11310*/  @P2 LOP3.LUT R16, R16, 0x80, RZ, 0xfc, !PT ;  /* 0x0000008010102812 */ /* 0x000fc800078efcff */
[----:B------:R-:W-:Y:S01]  /*11320*/  LOP3.LUT R16, R16, 0xffffffdf, RZ, 0xc0, !PT ;  /* 0xffffffdf10107812 */ /* 0x000fe200078ec0ff */
[----:B0-----:R-:W-:-:S05]  /*11330*/  IMAD.SHL.U32 R0, R0, 0x8, RZ ;  /* 0x0000000800007824 */ /* 0x001fca00078e00ff */
[----:B------:R-:W-:Y:S01]  /*11340*/  LOP3.LUT R0, R0, 0x38, RZ, 0xc0, !PT ;  /* 0x0000003800007812 */ /* 0x000fe200078ec0ff */
[----:B--2---:R-:W-:-:S03]  /*11350*/  IMAD.SHL.U32 R34, R34, 0x8, RZ ;  /* 0x0000000822227824 */ /* 0x004fc600078e00ff */
[----:B------:R-:W-:Y:S02]  /*11360*/  LOP3.LUT R0, R0, 0x80, RZ, 0xfc, !PT ;  /* 0x0000008000007812 */ /* 0x000fe400078efcff */
[----:B------:R-:W-:Y:S02]  /*11370*/  LOP3.LUT R34, R34, 0x38, RZ, 0xc0, !PT ;  /* 0x0000003822227812 */ /* 0x000fe400078ec0ff */
[----:B------:R-:W-:Y:S02]  /*11380*/  ISETP.GE.AND P5, PT, R0, UR4, PT ;  /* 0x0000000400007c0c */ /* 0x000fe4000bfa6270 */
[----:B------:R-:W-:Y:S02]  /*11390*/  LOP3.LUT R34, R34, 0xc0, RZ, 0xfc, !PT ;  /* 0x000000c022227812 */ /* 0x000fe400078efcff */
[----:B------:R-:W-:Y:S02]  /*113a0*/  LEA R0, R35, 0xffffffc0, 0x6 ;  /* 0xffffffc023007811 */ /* 0x000fe400078e30ff */
        /* <DEDUP_REMOVED lines=12> */
[----:B-1-3--:R-:W-:Y:S06]  /*11470*/  BRA.DIV UR5, `(.L_x_4507) ;  /* 0x0000004605347947 */ /* 0x00afec000b800000 */
.L_x_4574:
        /* <DEDUP_REMOVED lines=56> */
.L_x_4508:
[----:B------:R-:W-:Y:S01]  /*11800*/  IADD3 R28, -R36, R28, -R0 ;  /* 0x0000001c241c7210 */ /* 0x000fe20007ffe900 */
[----:B------:R-:W-:Y:S01]  /*11810*/  IMAD R19, R18, 0x8, R17 ;  /* 0x0000000812137824 */ /* 0x000fe200078e0211 */
[----:B------:R-:W-:Y:S01]  /*11820*/  SHF.L.U32 R0, R22, 0x1f, RZ ;  /* 0x0000001f16007819 */ /* 0x000fe200000006ff */
[----:B------:R-:W-:Y:S03]  /*11830*/  BSSY B0, `(.L_x_4509) ;  /* 0x0000003000007945 */ /* 0x000fe60003800000 */
[----:B------:R-:W0:Y:S02]  /*11840*/  SYNCS.PHASECHK.TRANS64.TRYWAIT P0, [R19+URZ+0x28c40], R0 ;  /* 0x028c4000130075a7 */ /* 0x000e24000800017f */
[----:B0-----:R-:W-:Y:S05]  /*11850*/  @!P0 BRA `(.L_x_4510) ;  /* 0x0000004000708947 */ /* 0x001fea0003800000 */
.L_x_4575:
[----:B------:R-:W-:Y:S05]  /*11860*/  BSYNC B0 ;  /* 0x0000000000007941 */ /* 0x000fea0003800000 */
.L_x_4509:
        /* <DEDUP_REMOVED lines=63> */
.L_x_4585:
        /* <DEDUP_REMOVED lines=10> */
.L_x_4512:
        /* <DEDUP_REMOVED lines=11> */
.L_x_4513:
        /* <DEDUP_REMOVED lines=39> */
.L_x_4515:
[----:B------:R-:W-:Y:S05]  /*12020*/  BSYNC B6 ;  /* 0x0000000000067941 */ /* 0x000fea0003800000 */
.L_x_4514:
        /* <DEDUP_REMOVED lines=28> */
[----:B--2---:R-:W-:Y:S02]  /*121f0*/  @P6 SHF.R.U32.HI R4, RZ, R0, R6 ;  /* 0x00000000ff046219 */ /* 0x004fe40000011606 */
        /* <DEDUP_REMOVED lines=49> */
[----:B0-----:R-:W-:-:S04]  /*12510*/  @!P0 LEA R3, P2, R8, R3, 0x1 ;  /* 0x0000000308038211 */ /* 0x001fc800078408ff */
[----:B-1----:R-:W-:-:S04]  /*12520*/  @!P0 IADD3.X R2, RZ, R2, RZ, P2, !PT ;  /* 0x00000002ff028210 */ /* 0x002fc800017fe4ff */
[----:B------:R-:W-:-:S04]  /*12530*/  @!P0 LOP3.LUT R3, R3, R2, RZ, 0x3c, !PT ;  /* 0x0000000203038212 */ /* 0x000fc800078e3cff */
[----:B------:R-:W-:-:S04]  /*12540*/  @!P0 LOP3.LUT R2, R3, R2, RZ, 0x3c, !PT ;  /* 0x0000000203028212 */ /* 0x000fc800078e3cff */
[----:B------:R-:W-:-:S05]  /*12550*/  @!P0 LOP3.LUT R3, R3, R2, RZ, 0x3c, !PT ;  /* 0x0000000203038212 */ /* 0x000fca00078e3cff */
[----:B--2---:R0:W-:Y:S02]  /*12560*/  @!P0 LDGSTS.E.BYPASS.LTC128B.128 [R7+0x21400], desc[UR50][R2.64], !P1 ;  /* 0x2140000002078fae */ /* 0x0041e4000c901d72 */
.L_x_4594:
        /* <DEDUP_REMOVED lines=10> */
.L_x_4517:
        /* <DEDUP_REMOVED lines=18> */
.L_x_4595:
[----:B------:R-:W-:Y:S05]  /*12730*/  BSYNC B0 ;  /* 0x0000000000007941 */ /* 0x000fea0003800000 */
.L_x_4518:
[----:B------:R-:W-:-:S05]  /*12740*/  IMAD.U32 R2, RZ, RZ, UR36 ;  /* 0x00000024ff027e24 */ /* 0x000fca000f8e00ff */
[----:B------:R-:W-:-:S13]  /*12750*/  ISETP.NE.AND P0, PT, R2, 0x3, PT ;  /* 0x000000030200780c */ /* 0x000fda0003f05270 */
[----:B------:R-:W-:Y:S05]  /*12760*/  @!P0 BRA `(.L_x_4520) ;  /* 0x0000000000048947 */ /* 0x000fea0003800000 */
[----:B------:R-:W-:Y:S01]  /*12770*/  BPT.TRAP 0x1 ;  /* 0x000000040000795c */ /* 0x000fe20000300000 */
.L_x_4520:
[----:B0-----:R-:W-:Y:S01]  /*12780*/  SHF.L.U32 R0, R22, 0x1f, RZ ;  /* 0x0000001f16007819 */ /* 0x001fe200000006ff */
[----:B------:R-:W-:Y:S03]  /*12790*/  BSSY B0, `(.L_x_4521) ;  /* 0x0000003000007945 */ /* 0x000fe60003800000 */
[----:B------:R-:W0:Y:S02]  /*127a0*/  SYNCS.PHASECHK.TRANS64.TRYWAIT P0, [R19+URZ+0x28c60], R0 ;  /* 0x028c6000130075a7 */ /* 0x000e24000800017f */
[----:B0-----:R-:W-:Y:S05]  /*127b0*/  @!P0 BRA `(.L_x_4522) ;  /* 0x0000003c00548947 */ /* 0x001fea0003800000 */
.L_x_4596:
[----:B------:R-:W-:Y:S05]  /*127c0*/  BSYNC B0 ;  /* 0x0000000000007941 */ /* 0x000fea0003800000 */
.L_x_4521:
        /* <DEDUP_REMOVED lines=109> */
.L_x_4606:
        /* <DEDUP_REMOVED lines=34> */
.L_x_4524:
        /* <DEDUP_REMOVED lines=11> */
.L_x_4525:
        /* <DEDUP_REMOVED lines=12> */
.L_x_4540:
        /* <DEDUP_REMOVED lines=41> */
.L_x_4528:
[----:B------:R-:W-:Y:S01]  /*134c0*/  IMAD R6, R18, 0x8, R17 ;  /* 0x0000000812067824 */ /* 0x000fe200078e0211 */
[----:B------:R-:W-:Y:S01]  /*134d0*/  SHF.L.U32 R19, R22, 0x1f, RZ ;  /* 0x0000001f16137819 */ /* 0x000fe200000006ff */
[----:B------:R-:W-:Y:S01]  /*134e0*/  BSSY B1, `(.L_x_4529) ;  /* 0x0000004000017945 */ /* 0x000fe20003800000 */
[----:B------:R-:W-:Y:S02]  /*134f0*/  SHF.R.S32.HI R9, RZ, 0x1f, R5 ;  /* 0x0000001fff097819 */ /* 0x000fe40000011405 */
[----:B------:R-:W0:Y:S02]  /*13500*/  SYNCS.PHASECHK.TRANS64.TRYWAIT P0, [R6+URZ+0x28c40], R19 ;  /* 0x028c4013060075a7 */ /* 0x000e24000800017f */
[----:B0-----:R-:W-:Y:S05]  /*13510*/  @!P0 BRA `(.L_x_4530) ;  /* 0x00000038003c8947 */ /* 0x001fea0003800000 */
.L_x_4607:
[----:B------:R-:W-:Y:S05]  /*13520*/  BSYNC B1 ;  /* 0x0000000000017941 */ /* 0x000fea0003800000 */
.L_x_4529:
        /* <DEDUP_REMOVED lines=40> */
.L_x_4617:
        /* <DEDUP_REMOVED lines=8> */
.L_x_4532:
        /* <DEDUP_REMOVED lines=11> */
.L_x_4533:
[----:B------:R2:W-:Y:S01]  /*138e0*/  SYNCS.ARRIVE.TRANS64.A1T0 RZ, [R6+URZ+0x28c30], RZ ;  /* 0x028c30ff06ff79a7 */ /* 0x0005e2000810003f */
[----:B------:R-:W-:Y:S05]  /*138f0*/  @!P2 BRA `(.L_x_4534) ;  /* 0x000000000004a947 */ /* 0x000fea0003800000 */
[----:B------:R-:W-:Y:S01]  /*13900*/  BPT.TRAP 0x1 ;  /* 0x000000040000795c */ /* 0x000fe20000300000 */
.L_x_4534:
[----:B------:R-:W3:Y:S01]  /*13910*/  SYNCS.PHASECHK.TRANS64.TRYWAIT P0, [R6+URZ+0x28c60], R19 ;  /* 0x028c6013060075a7 */ /* 0x000ee2000800017f */
[----:B------:R-:W-:Y:S04]  /*13920*/  BSSY B1, `(.L_x_4535) ;  /* 0x0000002000017945 */ /* 0x000fe80003800000 */
[----:B---3--:R-:W-:Y:S05]  /*13930*/  @!P0 BRA `(.L_x_4536) ;  /* 0x0000003800648947 */ /* 0x008fea0003800000 */
.L_x_4618:
[----:B------:R-:W-:Y:S05]  /*13940*/  BSYNC B1 ;  /* 0x0000000000017941 */ /* 0x000fea0003800000 */
.L_x_4535:
        /* <DEDUP_REMOVED lines=79> */
.L_x_4628:
        /* <DEDUP_REMOVED lines=25> */
.L_x_4538:
        /* <DEDUP_REMOVED lines=11> */
.L_x_4539:
[----:B------:R3:W-:Y:S01]  /*14080*/  SYNCS.ARRIVE.TRANS64.A1T0 RZ, [R6+URZ+0x28c50], RZ ;  /* 0x028c50ff06ff79a7 */ /* 0x0007e2000810003f */
[----:B------:R-:W-:Y:S05]  /*14090*/  @P3 BRA `(.L_x_4540) ;  /* 0xfffffff000643947 */ /* 0x000fea000383ffff */
.L_x_4527:
[----:B------:R-:W-:Y:S05]  /*140a0*/  BSYNC B0 ;  /* 0x0000000000007941 */ /* 0x000fea0003800000 */
.L_x_4526:
        /* <DEDUP_REMOVED lines=21> */
.L_x_4542:
[----:B------:R-:W-:Y:S05]  /*14200*/  BSYNC B0 ;  /* 0x0000000000007941 */ /* 0x000fea0003800000 */
.L_x_4541:
[----:B------:R-:W-:-:S07]  /*14210*/  SEL R18, R18, RZ, P0 ;  /* 0x000000ff12127207 */ /* 0x000fce0000000000 */
.L_x_4501:
[----:B------:R-:W-:Y:S05]  /*14220*/  BSYNC B7 ;  /* 0x0000000000077941 */ /* 0x000fea0003800000 */
.L_x_4499:
        /* <DEDUP_REMOVED lines=11> */
.L_x_4543:
        /* <DEDUP_REMOVED lines=43> */
.L_x_4638:
[----:B------:R-:W-:Y:S02]  /*14590*/  ULDC UR4, c[0x0][0xc38] ;  /* 0x00030e0000047ab9 */ /* 0x000fe40000000800 */
[----:B------:R-:W-:-:S04]  /*145a0*/  IMAD.U32 R4, RZ, RZ, UR4 ;  /* 0x00000004ff047e24 */ /* 0x000fc8000f8e00ff */
[----:B--2---:R-:W-:-:S04]  /*145b0*/  IMAD R5, R14, R4, RZ ;  /* 0x000000040e057224 */ /* 0x004fc800078e02ff */
[----:B------:R-:W-:-:S05]  /*145c0*/  IMAD.IADD R6, R6, 0x1, R5 ;  /* 0x0000000106067824 */ /* 0x000fca00078e0205 */
[----:B------:R-:W-:-:S13]  /*145d0*/  ISETP.GT.AND P6, PT, R6, R0, PT ;  /* 0x000000000600720c */ /* 0x000fda0003fc4270 */
[----:B------:R-:W-:Y:S05]  /*145e0*/  @P6 BRA `(.L_x_4546) ;  /* 0x0000000000a46947 */ /* 0x000fea0003800000 */
.L_x_4549:
        /* <DEDUP_REMOVED lines=11> */
[----:B------:R-:W-:Y:S02]  /*146a0*/  IMAD.MOV.U32 R8, RZ, RZ, RZ ;  /* 0x000000ffff087224 */ /* 0x000fe400078e00ff */
[----:B0-----:R-:W-:-:S05]  /*146b0*/  @!P6 IMAD.WIDE R2, R7, 0x4, R2 ;  /* 0x000000040702e825 */ /* 0x001fca00078e0202 */
[----:B------:R2:W3:Y:S02]  /*146c0*/  @!P6 LDG.E R25, desc[UR50][R2.64] ;  /* 0x000000320219e981 */ /* 0x0004e4000c1e1900 */
[----:B--2---:R-:W-:-:S05]  /*146d0*/  @!P6 IMAD.WIDE R2, R7, 0x4, R4 ;  /* 0x000000040702e825 */ /* 0x004fca00078e0204 */
        /* <DEDUP_REMOVED lines=20> */
.L_x_4646:
[----:B------:R-:W-:Y:S02]  /*14820*/  ULDC UR4, c[0x0][0xc38] ;  /* 0x00030e0000047ab9 */ /* 0x000fe40000000800 */
[----:B------:R-:W-:-:S04]  /*14830*/  IMAD.U32 R4, RZ, RZ, UR4 ;  /* 0x00000004ff047e24 */ /* 0x000fc8000f8e00ff */
[----:B--2---:R-:W-:-:S04]  /*14840*/  IMAD R5, R14, R4, RZ ;  /* 0x000000040e057224 */ /* 0x004fc800078e02ff */
[----:B------:R-:W-:-:S05]  /*14850*/  IMAD.IADD R6, R5, 0x1, R6 ;  /* 0x0000000105067824 */ /* 0x000fca00078e0206 */
[----:B------:R-:W-:-:S13]  /*14860*/  ISETP.GT.AND P6, PT, R6, R0, PT ;  /* 0x000000000600720c */ /* 0x000fda0003fc4270 */
[----:B------:R-:W-:Y:S05]  /*14870*/  @!P6 BRA `(.L_x_4549) ;  /* 0xfffffffc005ce947 */ /* 0x000fea000383ffff */
.L_x_4546:
[----:B------:R-:W-:Y:S01]  /*14880*/  IMAD.IADD R5, R6, 0x1, -R5 ;  /* 0x0000000106057824 */ /* 0x000fe200078e0a05 */
[----:B------:R-:W-:-:S03]  /*14890*/  UMOV UR4, 0xffffffff ;  /* 0xffffffff00047882 */ /* 0x000fc60000000000 */
[----:B------:R-:W-:-:S05]  /*148a0*/  IMAD R7, R3, R4, R5 ;  /* 0x0000000403077224 */ /* 0x000fca00078e0205 */
[----:B------:R-:W-:Y:S01]  /*148b0*/  ISETP.GT.AND P6, PT, R7, R0, PT ;  /* 0x000000000700720c */ /* 0x000fe20003fc4270 */
[----:B------:R-:W-:-:S12]  /*148c0*/  BRA.DIV UR4, `(.L_x_4550) ;  /* 0x0000003a04607947 */ /* 0x000fd8000b800000 */
[----:B------:R-:W-:-:S04]  /*148d0*/  VOTE.ANY R2, PT, !P6 ;  /* 0x0000000000027806 */ /* 0x000fc800070e0100 */
[----:B------:R-:W2:Y:S02]  /*148e0*/  POPC R12, R2 ;  /* 0x00000002000c7309 */ /* 0x000ea40000000000 */
[----:B--2---:R2:W3:Y:S01]  /*148f0*/  SHFL.IDX PT, R25, R25, R12, 0x1f ;  /* 0x00001f0c19197589 */ /* 0x0044e200000e0000 */
[----:B------:R-:W-:-:S03]  /*14900*/  IMAD.IADD R27, R12, 0x1, R27 ;  /* 0x000000010c1b7824 */ /* 0x000fc600078e021b */
[----:B------:R2:W4:Y:S04]  /*14910*/  SHFL.IDX PT, R8, R8, R12, 0x1f ;  /* 0x00001f0c08087589 */ /* 0x00052800000e0000 */
.L_x_4651:
[----:B------:R-:W-:-:S13]  /*14920*/  ISETP.NE.AND P0, PT, R2, RZ, PT ;  /* 0x000000ff0200720c */ /* 0x000fda0003f05270 */
[----:B------:R-:W-:Y:S05]  /*14930*/  @!P0 BRA `(.L_x_4551) ;  /* 0x0000000000108947 */ /* 0x000fea0003800000 */
[----:B------:R-:W-:Y:S01]  /*14940*/  UMOV UR4, 0xffffffff ;  /* 0xffffffff00047882 */ /* 0x000fe20000000000 */
[----:B--2---:R-:W-:Y:S02]  /*14950*/  VIADD R12, R12, 0xffffffff ;  /* 0xffffffff0c0c7836 */ /* 0x004fe40000000000 */
[----:B------:R-:W-:Y:S05]  /*14960*/  BRA.DIV UR4, `(.L_x_4552) ;  /* 0x0000003a04947947 */ /* 0x000fea000b800000 */
[----:B------:R2:W0:Y:S02]  /*14970*/  SHFL.IDX PT, R24, R3, R12, 0x1f ;  /* 0x00001f0c03187589 */ /* 0x00042400000e0000 */
.L_x_4551:
[----:B----4-:R-:W-:Y:S01]  /*14980*/  ISETP.NE.AND P0, PT, R8, 0x1, PT ;  /* 0x000000010800780c */ /* 0x010fe20003f05270 */
[----:B0-----:R-:W-:-:S04]  /*14990*/  IMAD R24, R24, R4, R5 ;  /* 0x0000000418187224 */ /* 0x001fc800078e0205 */
[----:B------:R-:W-:-:S08]  /*149a0*/  IMAD.IADD R0, R0, 0x1, -R24 ;  /* 0x0000000100007824 */ /* 0x000fd000078e0a18 */
[----:B------:R-:W-:Y:S05]  /*149b0*/  @!P0 BRA `(.L_x_4553) ;  /* 0x0000000000dc8947 */ /* 0x000fea0003800000 */
[----:B---3--:R-:W-:Y:S02]  /*149c0*/  IABS R4, R25 ;  /* 0x0000001900047213 */ /* 0x008fe40000000000 */
[----:B------:R-:W-:Y:S02]  /*149d0*/  IABS R5, R8 ;  /* 0x0000000800057213 */ /* 0x000fe40000000000 */
[----:B------:R-:W0:Y:S08]  /*149e0*/  I2F.RP R6, R4 ;  /* 0x0000000400067306 */ /* 0x000e300000209400 */
[----:B------:R-:W3:Y:S08]  /*149f0*/  I2F.RP R9, R5 ;  /* 0x0000000500097306 */ /* 0x000ef00000209400 */
[----:B0-----:R-:W0:Y:S08]  /*14a00*/  MUFU.RCP R6, R6 ;  /* 0x0000000600067308 */ /* 0x001e300000001000 */
[----:B---3--:R-:W-:Y:S01]  /*14a10*/  MUFU.RCP R9, R9 ;  /* 0x0000000900097308 */ /* 0x008fe20000001000 */
[----:B0-----:R-:W-:-:S07]  /*14a20*/  VIADD R2, R6, 0xffffffe ;  /* 0x0ffffffe06027836 */ /* 0x001fce0000000000 */
[----:B--2---:R0:W2:Y:S02]  /*14a30*/  F2I.FTZ.U32.TRUNC.NTZ R3, R2 ;  /* 0x0000000200037305 */ /* 0x0040a4000021f000 */
[----:B0-----:R-:W-:Y:S02]  /*14a40*/  IMAD.MOV.U32 R2, RZ, RZ, RZ ;  /* 0x000000ffff027224 */ /* 0x001fe400078e00ff */
[----:B--2---:R-:W-:-:S04]  /*14a50*/  IMAD.MOV R7, RZ, RZ, -R3 ;  /* 0x000000ffff077224 */ /* 0x004fc800078e0a03 */
        /* <DEDUP_REMOVED lines=45> */
.L_x_4553:
[----:B--2---:R-:W0:Y:S02]  /*14d30*/  LDC.64 R2, c[0x0][0xc90] ;  /* 0x00032400ff027b82 */ /* 0x004e240000000a00 */
[----:B0-----:R-:W-:-:S05]  /*14d40*/  IMAD.WIDE R2, R27, 0x4, R2 ;  /* 0x000000041b027825 */ /* 0x001fca00078e0202 */
[----:B------:R0:W3:Y:S02]  /*14d50*/  LDG.E R6, desc[UR50][R2.64] ;  /* 0x0000003202067981 */ /* 0x0000e4000c1e1900 */
[----:B0-----:R-:W-:Y:S02]  /*14d60*/  IMAD.MOV.U32 R2, RZ, RZ, RZ ;  /* 0x000000ffff027224 */ /* 0x001fe400078e00ff */
[----:B---3--:R-:W-:-:S05]  /*14d70*/  IMAD R5, R25, R6, RZ ;  /* 0x0000000619057224 */ /* 0x008fca00078e02ff */
        /* <DEDUP_REMOVED lines=55> */
.L_x_4554:
[----:B------:R-:W-:-:S05]  /*150f0*/  LOP3.LUT R0, RZ, R3, RZ, 0x33, !PT ;  /* 0x00000003ff007212 */ /* 0x000fca00078e33ff */
[----:B------:R-:W-:Y:S01]  /*15100*/  IMAD.IADD R25, R25, 0x1, R0 ;  /* 0x0000000119197824 */ /* 0x000fe200078e0200 */
[----:B------:R-:W-:Y:S06]  /*15110*/  BRA `(.L_x_4555) ;  /* 0x00000000001c7947 */ /* 0x000fec0003800000 */
.L_x_4547:
[----:B------:R-:W-:Y:S01]  /*15120*/  UMOV UR4, URZ ;  /* 0x0000003f00047c82 */ /* 0x000fe20008000000 */
[----:B------:R-:W-:Y:S01]  /*15130*/  UMOV UR5, URZ ;  /* 0x0000003f00057c82 */ /* 0x000fe20008000000 */
[----:B------:R-:W-:Y:S01]  /*15140*/  ULDC UR6, c[0x0][0xc3c] ;  /* 0x00030f0000067ab9 */ /* 0x000fe20000000800 */
[----:B------:R-:W-:Y:S02]  /*15150*/  IMAD.MOV.U32 R24, RZ, RZ, R0 ;  /* 0x000000ffff187224 */ /* 0x000fe400078e0000 */
[----:B------:R-:W-:Y:S02]  /*15160*/  IMAD.U32 R25, RZ, RZ, UR4 ;  /* 0x00000004ff197e24 */ /* 0x000fe4000f8e00ff */
[----:B------:R-:W-:Y:S02]  /*15170*/  IMAD.U32 R26, RZ, RZ, UR5 ;  /* 0x00000005ff1a7e24 */ /* 0x000fe4000f8e00ff */
[----:B------:R-:W-:-:S07]  /*15180*/  IMAD.U32 R27, RZ, RZ, UR6 ;  /* 0x00000006ff1b7e24 */ /* 0x000fce000f8e00ff */
.L_x_4555:
        /* <DEDUP_REMOVED lines=10> */
.L_x_4544:
[----:B------:R-:W-:Y:S02]  /*15230*/  ULDC UR4, c[0x0][0xc3c] ;  /* 0x00030f0000047ab9 */ /* 0x000fe40000000800 */
[----:B0-----:R-:W-:-:S13]  /*15240*/  ISETP.GE.AND P0, PT, R27, UR4, PT ;  /* 0x000000041b007c0c */ /* 0x001fda000bf06270 */
[----:B------:R-:W-:Y:S05]  /*15250*/  @!P0 BRA `(.L_x_4556) ;  /* 0xffffffb0007c8947 */ /* 0x000fea000383ffff */
[----:B------:R-:W-:Y:S05]  /*15260*/  BSYNC B8 ;  /* 0x0000000000087941 */ /* 0x000fea0003800000 */
.L_x_4493:
[----:B------:R-:W5:Y:S01]  /*15270*/  LDL.LU R0, [R1+0x20] ;  /* 0x0000200001007983 */ /* 0x000f620000300800 */
[----:B------:R-:W-:Y:S01]  /*15280*/  BSSY B0, `(.L_x_4557) ;  /* 0x000000b000007945 */ /* 0x000fe20003800000 */
[----:B------:R-:W1:Y:S01]  /*15290*/  S2R R5, SR_CgaCtaId ;  /* 0x0000000000057919 */ /* 0x000e620000008800 */
[----:B-----5:R-:W-:-:S05]  /*152a0*/  VIADD R0, R0, 0x1 ;  /* 0x0000000100007836 */ /* 0x020fca0000000000 */
[----:B0-----:R-:W-:-:S04]  /*152b0*/  LEA.HI R2, R0, R0, RZ, 0x1 ;  /* 0x0000000000027211 */ /* 0x001fc800078f08ff */
[----:B------:R-:W-:Y:S02]  /*152c0*/  LOP3.LUT R3, R2, 0xfffffffe, RZ, 0xc0, !PT ;  /* 0xfffffffe02037812 */ /* 0x000fe400078ec0ff */
[----:B------:R-:W-:-:S03]  /*152d0*/  MOV R2, 0x400 ;  /* 0x0000040000027802 */ /* 0x000fc60000000f00 */
[----:B------:R-:W-:Y:S01]  /*152e0*/  IMAD.IADD R0, R0, 0x1, -R3 ;  /* 0x0000000100007824 */ /* 0x000fe200078e0a03 */
[----:B-1----:R-:W-:-:S04]  /*152f0*/  LEA R7, R5, R2, 0x18 ;  /* 0x0000000205077211 */ /* 0x002fc800078ec0ff */
[----:B------:R-:W-:-:S04]  /*15300*/  SHF.L.U32 R0, R0, 0x1f, RZ ;  /* 0x0000001f00007819 */ /* 0x000fc800000006ff */
[----:B------:R-:W0:Y:S02]  /*15310*/  SYNCS.PHASECHK.TRANS64.TRYWAIT P0, [R7+URZ+0x28c20], R0 ;  /* 0x028c2000070075a7 */ /* 0x000e24000800017f */
[----:B0-----:R-:W-:Y:S05]  /*15320*/  @!P0 BRA `(.L_x_4558) ;  /* 0x00000030004c8947 */ /* 0x001fea0003800000 */
.L_x_4654:
[----:B------:R-:W-:Y:S05]  /*15330*/  BSYNC B0 ;  /* 0x0000000000007941 */ /* 0x000fea0003800000 */
.L_x_4557:
[----:B------:R-:W-:-:S03]  /*15340*/  UMOV UR4, 0xffffffff ;  /* 0xffffffff00047882 */ /* 0x000fc60000000000 */
[----:B------:R-:W-:Y:S05]  /*15350*/  BRA.DIV UR4, `(.L_x_4559) ;  /* 0x0000003204547947 */ /* 0x000fea000b800000 */
[----:B0-----:R-:W0:Y:S02]  /*15360*/  S2R R0, SR_TID.X ;  /* 0x0000000000007919 */ /* 0x001e240000002100 */
[----:B0-----:R-:W-:-:S04]  /*15370*/  SHF.R.U32.HI R0, RZ, 0x5, R0 ;  /* 0x00000005ff007819 */ /* 0x001fc80000011600 */
[----:B------:R-:W-:-:S05]  /*15380*/  LOP3.LUT R0, R0, 0x3, RZ, 0xc0, !PT ;  /* 0x0000000300007812 */ /* 0x000fca00078ec0ff */
[----:B------:R0:W1:Y:S02]  /*15390*/  SHFL.IDX PT, R14, R0, RZ, 0x1f ;  /* 0x00001fff000e7589 */ /* 0x00006400000e0000 */
.L_x_4657:
[----:B-1----:R-:W-:Y:S01]  /*153a0*/  ISETP.NE.AND P0, PT, R14, RZ, PT ;  /* 0x000000ff0e00720c */ /* 0x002fe20003f05270 */
[----:B------:R-:W-:-:S12]  /*153b0*/  BSSY B0, `(.L_x_4560) ;  /* 0x0000024000007945 */ /* 0x000fd80003800000 */
[----:B------:R-:W-:Y:S05]  /*153c0*/  @P0 BRA `(.L_x_4561) ;  /* 0x0000000000880947 */ /* 0x000fea0003800000 */
[----:B------:R-:W-:-:S03]  /*153d0*/  UMOV UR4, 0xffffffff ;  /* 0xffffffff00047882 */ /* 0x000fc60000000000 */
[----:B------:R-:W-:Y:S05]  /*153e0*/  BRA.DIV UR4, `(.L_x_4562) ;  /* 0x0000003204647947 */ /* 0x000fea000b800000 */
[----:B------:R-:W-:-:S13]  /*153f0*/  ELECT P6, URZ, PT ;  /* 0x00000000003f782f */ /* 0x000fda00038c0000 */
.L_x_4660:
[----:B------:R-:W-:Y:S05]  /*15400*/  @!P6 BRA `(.L_x_4561) ;  /* 0x000000000078e947 */ /* 0x000fea0003800000 */
[----:B------:R-:W-:-:S06]  /*15410*/  ULOP3.LUT UR4, UR38, 0x2, URZ, 0xfc, !UPT ;  /* 0x0000000226047892 */ /* 0x000fcc000f8efc3f */
[----:B0-----:R-:W-:-:S05]  /*15420*/  IMAD.U32 R0, RZ, RZ, UR4 ;  /* 0x00000004ff007e24 */ /* 0x001fca000f8e00ff */
[----:B------:R-:W-:-:S13]  /*15430*/  ISETP.NE.AND P0, PT, R0, 0x3, PT ;  /* 0x000000030000780c */ /* 0x000fda0003f05270 */
[----:B------:R-:W-:Y:S05]  /*15440*/  @!P0 BRA `(.L_x_4563) ;  /* 0x0000000000048947 */ /* 0x000fea0003800000 */
[----:B------:R-:W-:Y:S01]  /*15450*/  BPT.TRAP 0x1 ;  /* 0x000000040000795c */ /* 0x000fe20000300000 */
.L_x_4563:
[----:B------:R-:W-:Y:S01]  /*15460*/  IMAD R5, R18, 0x8, R7 ;  /* 0x0000000812057824 */ /* 0x000fe200078e0207 */
[----:B------:R-:W-:Y:S01]  /*15470*/  SHF.L.U32 R0, R22, 0x1f, RZ ;  /* 0x0000001f16007819 */ /* 0x000fe200000006ff */
[----:B------:R-:W-:-:S03]  /*15480*/  VIADD R18, R18, 0x1 ;  /* 0x0000000112127836 */ /* 0x000fc60000000000 */
[----:B------:R-:W0:Y:S02]  /*15490*/  SYNCS.PHASECHK.TRANS64.TRYWAIT P1, [R5+URZ+0x28c40], R0 ;  /* 0x028c4000050075a7 */ /* 0x000e24000802017f */
[----:B------:R-:W-:-:S04]  /*154a0*/  ISETP.NE.AND P2, PT, R18, 0x2, PT ;  /* 0x000000021200780c */ /* 0x000fc80003f45270 */
[----:B------:R-:W-:Y:S01]  /*154b0*/  SEL R3, RZ, 0x1, P2 ;  /* 0x00000001ff037807 */ /* 0x000fe20001000000 */
[----:B0-----:R-:W-:Y:S08]  /*154c0*/  @!P1 BRA `(.L_x_4564) ;  /* 0x00000030004c9947 */ /* 0x001ff00003800000 */
.L_x_4661:
[----:B------:R-:W-:Y:S02]  /*154d0*/  SEL R18, R18, RZ, P2 ;  /* 0x000000ff12127207 */ /* 0x000fe40001000000 */
[----:B------:R-:W-:Y:S01]  /*154e0*/  LOP3.LUT R2, R22, R3, RZ, 0x3c, !PT ;  /* 0x0000000316027212 */ /* 0x000fe200078e3cff */
[----:B------:R-:W-:Y:S06]  /*154f0*/  @!P0 BRA `(.L_x_4565) ;  /* 0x0000000000048947 */ /* 0x000fec0003800000 */
[----:B------:R-:W-:Y:S01]  /*15500*/  BPT.TRAP 0x1 ;  /* 0x000000040000795c */ /* 0x000fe20000300000 */
.L_x_4565:
[----:B------:R-:W-:Y:S01]  /*15510*/  IMAD R3, R18, 0x8, R7 ;  /* 0x0000000812037824 */ /* 0x000fe200078e0207 */
[----:B------:R-:W-:-:S04]  /*15520*/  SHF.L.U32 R2, R2, 0x1f, RZ ;  /* 0x0000001f02027819 */ /* 0x000fc800000006ff */
[----:B------:R-:W1:Y:S02]  /*15530*/  SYNCS.PHASECHK.TRANS64.TRYWAIT P1, [R3+URZ+0x28c40], R2 ;  /* 0x028c4002030075a7 */ /* 0x000e64000802017f */
[----:B-1----:R-:W-:Y:S05]  /*15540*/  @!P1 BRA `(.L_x_4566) ;  /* 0x0000003000409947 */ /* 0x002fea0003800000 */
.L_x_4662:
[----:B------:R-:W-:Y:S05]  /*15550*/  @!P0 BRA `(.L_x_4567) ;  /* 0x0000000000048947 */ /* 0x000fea0003800000 */
[----:B------:R-:W-:Y:S01]  /*15560*/  BPT.TRAP 0x1 ;  /* 0x000000040000795c */ /* 0x000fe20000300000 */
.L_x_4567:
[----:B------:R-:W5:Y:S02]  /*15570*/  SYNCS.PHASECHK.TRANS64.TRYWAIT P1, [R5+URZ+0x28c60], R0 ;  /* 0x028c6000050075a7 */ /* 0x000f64000802017f */
[----:B-----5:R-:W-:Y:S05]  /*15580*/  @!P1 BRA `(.L_x_4568) ;  /* 0x0000003000449947 */ /* 0x020fea0003800000 */
.L_x_4663:
[----:B------:R-:W-:Y:S05]  /*15590*/  @!P0 BRA `(.L_x_4569) ;  /* 0x0000000000048947 */ /* 0x000fea0003800000 */
[----:B------:R-:W-:Y:S01]  /*155a0*/  BPT.TRAP 0x1 ;  /* 0x000000040000795c */ /* 0x000fe20000300000 */
.L_x_4569:
[----:B------:R0:W0:Y:S02]  /*155b0*/  SYNCS.PHASECHK.TRANS64.TRYWAIT P0, [R3+URZ+0x28c60], R2 ;  /* 0x028c6002030075a7 */ /* 0x000024000800017f */
[----:B0-----:R-:W-:Y:S05]  /*155c0*/  @!P0 NANOSLEEP.SYNCS 0x989680 ;  /* 0x009896800000895d */ /* 0x001fea0003900000 */
[----:B------:R-:W0:Y:S02]  /*155d0*/  @!P0 SYNCS.PHASECHK.TRANS64 P0, [R3+URZ+0x28c60], R2 ;  /* 0x028c6002030085a7 */ /* 0x000e24000800007f */
[----:B0-----:R-:W-:Y:S05]  /*155e0*/  @!P0 BRA `(.L_x_4569) ;  /* 0xfffffffc00f08947 */ /* 0x001fea000383ffff */
.L_x_4561:
[----:B------:R-:W-:Y:S05]  /*155f0*/  BSYNC B0 ;  /* 0x0000000000007941 */ /* 0x000fea0003800000 */
.L_x_4560:
[----:B------:R-:W-:Y:S05]  /*15600*/  EXIT ;  /* 0x000000000000794d */ /* 0x000fea0003800000 */
.L_x_4422:
[----:B0-----:R-:W-:-:S04]  /*15610*/  IMAD.U32 R3, RZ, RZ, UR23 ;  /* 0x00000017ff037e24 */ /* 0x001fc8000f8e00ff */
[----:B------:R0:W1:Y:S03]  /*15620*/  SYNCS.PHASECHK.TRANS64.TRYWAIT P1, [R3+URZ+0x28c50], R0 ;  /* 0x028c5000030075a7 */ /* 0x000066000802017f */
[----:B-1----:R-:W-:Y:S05]  /*15630*/  @!P1 NANOSLEEP.SYNCS 0x989680 ;  /* 0x009896800000995d */ /* 0x002fea0003900000 */
[----:B------:R-:W1:Y:S02]  /*15640*/  @!P1 SYNCS.PHASECHK.TRANS64 P1, [R3+URZ+0x28c50], R0 ;  /* 0x028c5000030095a7 */ /* 0x000e64000802007f */
[----:B-1----:R-:W-:Y:S05]  /*15650*/  @!P1 BRA `(.L_x_4422) ;  /* 0xfffffffc00ec9947 */ /* 0x002fea000383ffff */
[----:B------:R-:W-:Y:S05]  /*15660*/  BRA `(.L_x_4570) ;  /* 0xfffffec800d07947 */ /* 0x000fea000383ffff */
.L_x_4428:
[----:B-1----:R-:W-:-:S04]  /*15670*/  IMAD.U32 R3, RZ, RZ, UR23 ;  /* 0x00000017ff037e24 */ /* 0x002fc8000f8e00ff */
[----:B------:R1:W2:Y:S03]  /*15680*/  SYNCS.PHASECHK.TRANS64.TRYWAIT P1, [R3+URZ+0x28c50], R0 ;  /* 0x028c5000030075a7 */ /* 0x0002a6000802017f */
[----:B--2---:R-:W-:Y:S05]  /*15690*/  @!P1 NANOSLEEP.SYNCS 0x989680 ;  /* 0x009896800000995d */ /* 0x004fea0003900000 */
[----:B------:R-:W2:Y:S02]  /*156a0*/  @!P1 SYNCS.PHASECHK.TRANS64 P1, [R3+URZ+0x28c50], R0 ;  /* 0x028c5000030095a7 */ /* 0x000ea4000802007f */
[----:B--2---:R-:W-:Y:S05]  /*156b0*/  @!P1 BRA `(.L_x_4428) ;  /* 0xfffffffc00ec9947 */ /* 0x004fea000383ffff */
[----:B------:R-:W-:Y:S05]  /*156c0*/  BRA `(.L_x_4427) ;  /* 0xfffffed400d47947 */ /* 0x000fea000383ffff */
.L_x_4433:
[----:B0-----:R-:W-:-:S04]  /*156d0*/  IMAD.U32 R3, RZ, RZ, UR40 ;  /* 0x00000028ff037e24 */ /* 0x001fc8000f8e00ff */
[----:B------:R0:W1:Y:S03]  /*156e0*/  SYNCS.PHASECHK.TRANS64.TRYWAIT P1, [R3+URZ+0x28c00], R0 ;  /* 0x028c0000030075a7 */ /* 0x000066000802017f */
[----:B-1----:R-:W-:Y:S05]  /*156f0*/  @!P1 NANOSLEEP.SYNCS 0x989680 ;  /* 0x009896800000995d */ /* 0x002fea0003900000 */
[----:B------:R-:W1:Y:S02]  /*15700*/  @!P1 SYNCS.PHASECHK.TRANS64 P1, [R3+URZ+0x28c00], R0 ;  /* 0x028c0000030095a7 */ /* 0x000e64000802007f */
[----:B-1----:R-:W-:Y:S05]  /*15710*/  @!P1 BRA `(.L_x_4433) ;  /* 0xfffffffc00ec9947 */ /* 0x002fea000383ffff */
[----:B------:R-:W-:Y:S05]  /*15720*/  BRA `(.L_x_4571) ;  /* 0xfffffeec00247947 */ /* 0x000fea000383ffff */
.L_x_4437:
[----:B--2---:R2:W3:Y:S02]  /*15730*/  SYNCS.PHASECHK.TRANS64.TRYWAIT P1, [R7+URZ+0x28c30], R8 ;  /* 0x028c3008070075a7 */ /* 0x0044e4000802017f */
[----:B---3--:R-:W-:Y:S05]  /*15740*/  @!P1 NANOSLEEP.SYNCS 0x989680 ;  /* 0x009896800000995d */ /* 0x008fea0003900000 */
[----:B------:R-:W3:Y:S02]  /*15750*/  @!P1 SYNCS.PHASECHK.TRANS64 P1, [R7+URZ+0x28c30], R8 ;  /* 0x028c3008070095a7 */ /* 0x000ee4000802007f */
[----:B---3--:R-:W-:Y:S05]  /*15760*/  @!P1 BRA `(.L_x_4437) ;  /* 0xfffffffc00f09947 */ /* 0x008fea000383ffff */
[----:B------:R-:W-:Y:S05]  /*15770*/  BRA `(.L_x_4436) ;  /* 0xfffffeec00407947 */ /* 0x000fea000383ffff */
.L_x_4442:
[----:B--2---:R2:W3:Y:S02]  /*15780*/  SYNCS.PHASECHK.TRANS64.TRYWAIT P1, [R7+URZ+0x28c50], R8 ;  /* 0x028c5008070075a7 */ /* 0x0044e4000802017f */
[----:B---3--:R-:W-:Y:S05]  /*15790*/  @!P1 NANOSLEEP.SYNCS 0x989680 ;  /* 0x009896800000995d */ /* 0x008fea0003900000 */
[----:B------:R-:W3:Y:S02]  /*157a0*/  @!P1 SYNCS.PHASECHK.TRANS64 P1, [R7+URZ+0x28c50], R8 ;  /* 0x028c5008070095a7 */ /* 0x000ee4000802007f */
[----:B---3--:R-:W-:Y:S05]  /*157b0*/  @!P1 BRA `(.L_x_4442) ;  /* 0xfffffffc00f09947 */ /* 0x008fea000383ffff */
[----:B------:R-:W-:Y:S05]  /*157c0*/  BRA `(.L_x_4441) ;  /* 0xffffff0000cc7947 */ /* 0x000fea000383ffff */
.L_x_4448:
[----:B--2---:R-:W-:-:S04]  /*157d0*/  IMAD.U32 R6, RZ, RZ, UR23 ;  /* 0x00000017ff067e24 */ /* 0x004fc8000f8e00ff */
[----:B------:R2:W3:Y:S03]  /*157e0*/  SYNCS.PHASECHK.TRANS64.TRYWAIT P1, [R6+URZ+0x28c30], R7 ;  /* 0x028c3007060075a7 */ /* 0x0004e6000802017f */
[----:B---3--:R-:W-:Y:S05]  /*157f0*/  @!P1 NANOSLEEP.SYNCS 0x989680 ;  /* 0x009896800000995d */ /* 0x008fea0003900000 */
[----:B------:R-:W3:Y:S02]  /*15800*/  @!P1 SYNCS.PHASECHK.TRANS64 P1, [R6+URZ+0x28c30], R7 ;  /* 0x028c3007060095a7 */ /* 0x000ee4000802007f */
[----:B---3--:R-:W-:Y:S05]  /*15810*/  @!P1 BRA `(.L_x_4448) ;  /* 0xfffffffc00ec9947 */ /* 0x008fea000383ffff */
[----:B------:R-:W-:Y:S05]  /*15820*/  BRA `(.L_x_4447) ;  /* 0xffffff0400e07947 */ /* 0x000fea000383ffff */
.L_x_4453:
[----:B---3--:R-:W-:-:S04]  /*15830*/  IMAD.U32 R8, RZ, RZ, UR23 ;  /* 0x00000017ff087e24 */ /* 0x008fc8000f8e00ff */
[----:B------:R3:W4:Y:S03]  /*15840*/  SYNCS.PHASECHK.TRANS64.TRYWAIT P1, [R8+URZ+0x28c50], R7 ;  /* 0x028c5007080075a7 */ /* 0x000726000802017f */
[----:B----4-:R-:W-:Y:S05]  /*15850*/  @!P1 NANOSLEEP.SYNCS 0x989680 ;  /* 0x009896800000995d */ /* 0x010fea0003900000 */
[----:B------:R-:W4:Y:S02]  /*15860*/  @!P1 SYNCS.PHASECHK.TRANS64 P1, [R8+URZ+0x28c50], R7 ;  /* 0x028c5007080095a7 */ /* 0x000f24000802007f */
[----:B----4-:R-:W-:Y:S05]  /*15870*/  @!P1 BRA `(.L_x_4453) ;  /* 0xfffffffc00ec9947 */ /* 0x010fea000383ffff */
[----:B------:R-:W-:Y:S05]  /*15880*/  BRA `(.L_x_4452) ;  /* 0xffffff24005c7947 */ /* 0x000fea000383ffff */
.L_x_4460:
[----:B-1----:R-:W-:-:S04]  /*15890*/  IMAD.U32 R6, RZ, RZ, UR22 ;  /* 0x00000016ff067e24 */ /* 0x002fc8000f8e00ff */
[----:B------:R1:W2:Y:S03]  /*158a0*/  SYNCS.PHASECHK.TRANS64.TRYWAIT P1, [R6+URZ+0x28c30], R7 ;  /* 0x028c3007060075a7 */ /* 0x0002a6000802017f */
[----:B--2---:R-:W-:Y:S05]  /*158b0*/  @!P1 NANOSLEEP.SYNCS 0x989680 ;  /* 0x009896800000995d */ /* 0x004fea0003900000 */
[----:B------:R-:W2:Y:S02]  /*158c0*/  @!P1 SYNCS.PHASECHK.TRANS64 P1, [R6+URZ+0x28c30], R7 ;  /* 0x028c3007060095a7 */ /* 0x000ea4000802007f */
[----:B--2---:R-:W-:Y:S05]  /*158d0*/  @!P1 BRA `(.L_x_4460) ;  /* 0xfffffffc00ec9947 */ /* 0x004fea000383ffff */
[----:B------:R-:W-:Y:S05]  /*158e0*/  BRA `(.L_x_4459) ;  /* 0xffffff2800547947 */ /* 0x000fea000383ffff */
.L_x_4465:
[----:B---3--:R-:W-:-:S04]  /*158f0*/  IMAD.U32 R8, RZ, RZ, UR22 ;  /* 0x00000016ff087e24 */ /* 0x008fc8000f8e00ff */
[----:B------:R3:W4:Y:S03]  /*15900*/  SYNCS.PHASECHK.TRANS64.TRYWAIT P1, [R8+URZ+0x28c50], R7 ;  /* 0x028c5007080075a7 */ /* 0x000726000802017f */
[----:B----4-:R-:W-:Y:S05]  /*15910*/  @!P1 NANOSLEEP.SYNCS 0x989680 ;  /* 0x009896800000995d */ /* 0x010fea0003900000 */
[----:B------:R-:W4:Y:S02]  /*15920*/  @!P1 SYNCS.PHASECHK.TRANS64 P1, [R8+URZ+0x28c50], R7 ;  /* 0x028c5007080095a7 */ /* 0x000f24000802007f */
[----:B----4-:R-:W-:Y:S05]  /*15930*/  @!P1 BRA `(.L_x_4465) ;  /* 0xfffffffc00ec9947 */ /* 0x010fea000383ffff */
[----:B------:R-:W-:Y:S05]  /*15940*/  BRA `(.L_x_4464) ;  /* 0xffffff4000747947 */ /* 0x000fea000383ffff */
.L_x_4507:
        /* <DEDUP_REMOVED lines=11> */
.L_x_4573:
[----:B------:R-:W-:Y:S05]  /*15a00*/  BSYNC B0 ;  /* 0x0000000000007941 */ /* 0x000fea0003800000 */
.L_x_4572:
[----:B------:R-:W-:Y:S05]  /*15a10*/  BRA `(.L_x_4574) ;  /* 0xffffffb800987947 */ /* 0x000fea000383ffff */
.L_x_4510:
[----:B0-----:R0:W1:Y:S02]  /*15a20*/  SYNCS.PHASECHK.TRANS64.TRYWAIT P0, [R19+URZ+0x28c40], R0 ;  /* 0x028c4000130075a7 */ /* 0x001064000800017f */
[----:B-1----:R-:W-:Y:S05]  /*15a30*/  @!P0 NANOSLEEP.SYNCS 0x989680 ;  /* 0x009896800000895d */ /* 0x002fea0003900000 */
[----:B------:R-:W1:Y:S02]  /*15a40*/  @!P0 SYNCS.PHASECHK.TRANS64 P0, [R19+URZ+0x28c40], R0 ;  /* 0x028c4000130085a7 */ /* 0x000e64000800007f */
[----:B-1----:R-:W-:Y:S05]  /*15a50*/  @!P0 BRA `(.L_x_4510) ;  /* 0xfffffffc00f08947 */ /* 0x002fea000383ffff */
[----:B------:R-:W-:Y:S05]  /*15a60*/  BRA `(.L_x_4575) ;  /* 0xffffffbc007c7947 */ /* 0x000fea000383ffff */
.L_x_4511:
        /* <DEDUP_REMOVED lines=8> */
.L_x_4577:
[----:B------:R-:W-:Y:S05]  /*15af0*/  BSYNC B0 ;  /* 0x0000000000007941 */ /* 0x000fea0003800000 */
.L_x_4576:
        /* <DEDUP_REMOVED lines=9> */
.L_x_4578:
[----:B------:R-:W-:Y:S02]  /*15b90*/  IMAD.MOV.U32 R13, RZ, RZ, R5 ;  /* 0x000000ffff0d7224 */ /* 0x000fe400078e0005 */
[----:B------:R-:W-:Y:S02]  /*15ba0*/  IMAD.MOV.U32 R12, RZ, RZ, 0x1 ;  /* 0x00000001ff0c7424 */ /* 0x000fe400078e00ff */
[----:B------:R-:W-:-:S07]  /*15bb0*/  IMAD.MOV.U32 R3, RZ, RZ, R14 ;  /* 0x000000ffff037224 */ /* 0x000fce00078e000e */
[----:B------:R-:W-:Y:S05]  /*15bc0*/  WARPSYNC.COLLECTIVE R15, `(.L_x_4579) ;  /* 0x000000000f087348 */ /* 0x000fea0003c00000 */
[----:B------:R0:W1:Y:S02]  /*15bd0*/  SHFL.IDX P6, R14, R13, R12, R11 ;  /* 0x0000000c0d0e7389 */ /* 0x00006400000c000b */
[----:B01----:R-:W-:Y:S01]  /*15be0*/  ENDCOLLECTIVE ;  /* 0x000000000000791b */ /* 0x003fe20003800000 */
.L_x_4579:
        /* <DEDUP_REMOVED lines=15> */
.L_x_4580:
[----:B------:R-:W-:Y:S02]  /*15ce0*/  @P0 IMAD R6, R4, 0x2, R17 ;  /* 0x0000000204060824 */ /* 0x000fe400078e0211 */
[----:B------:R-:W-:Y:S02]  /*15cf0*/  IMAD.MOV.U32 R13, RZ, RZ, R5 ;  /* 0x000000ffff0d7224 */ /* 0x000fe400078e0005 */
[----:B------:R-:W-:Y:S02]  /*15d00*/  IMAD.MOV.U32 R12, RZ, RZ, 0x2 ;  /* 0x00000002ff0c7424 */ /* 0x000fe400078e00ff */
[----:B------:R-:W-:-:S07]  /*15d10*/  IMAD.MOV.U32 R3, RZ, RZ, R14 ;  /* 0x000000ffff037224 */ /* 0x000fce00078e000e */
[----:B------:R-:W-:Y:S05]  /*15d20*/  WARPSYNC.COLLECTIVE R15, `(.L_x_4581) ;  /* 0x000000000f087348 */ /* 0x000fea0003c00000 */
[----:B------:R0:W1:Y:S02]  /*15d30*/  SHFL.IDX P6, R14, R13, R12, R11 ;  /* 0x0000000c0d0e7389 */ /* 0x00006400000c000b */
[----:B01----:R-:W-:Y:S01]  /*15d40*/  ENDCOLLECTIVE ;  /* 0x000000000000791b */ /* 0x003fe20003800000 */
.L_x_4581:
        /* <DEDUP_REMOVED lines=15> */
.L_x_4582:
[----:B------:R-:W-:Y:S02]  /*15e40*/  @P0 IMAD R6, R4, 0x2, R17 ;  /* 0x0000000204060824 */ /* 0x000fe400078e0211 */
[----:B------:R-:W-:Y:S02]  /*15e50*/  IMAD.MOV.U32 R13, RZ, RZ, R5 ;  /* 0x000000ffff0d7224 */ /* 0x000fe400078e0005 */
[----:B------:R-:W-:Y:S02]  /*15e60*/  IMAD.MOV.U32 R12, RZ, RZ, 0x3 ;  /* 0x00000003ff0c7424 */ /* 0x000fe400078e00ff */
[----:B------:R-:W-:-:S07]  /*15e70*/  IMAD.MOV.U32 R3, RZ, RZ, R14 ;  /* 0x000000ffff037224 */ /* 0x000fce00078e000e */
[----:B------:R-:W-:Y:S05]  /*15e80*/  WARPSYNC.COLLECTIVE R15, `(.L_x_4583) ;  /* 0x000000000f087348 */ /* 0x000fea0003c00000 */
[----:B------:R0:W1:Y:S02]  /*15e90*/  SHFL.IDX P6, R14, R13, R12, R11 ;  /* 0x0000000c0d0e7389 */ /* 0x00006400000c000b */
[----:B01----:R-:W-:Y:S01]  /*15ea0*/  ENDCOLLECTIVE ;  /* 0x000000000000791b */ /* 0x003fe20003800000 */
.L_x_4583:
        /* <DEDUP_REMOVED lines=10> */
.L_x_4584:
[----:B------:R-:W-:Y:S01]  /*15f50*/  @!PT LDS RZ, [RZ] ;  /* 0x00000000fffff984 */ /* 0x000fe20000000800 */
[----:B------:R-:W-:Y:S01]  /*15f60*/  @!PT LDS RZ, [RZ] ;  /* 0x00000000fffff984 */ /* 0x000fe20000000800 */
[----:B------:R-:W-:Y:S01]  /*15f70*/  @!PT LDS RZ, [RZ] ;  /* 0x00000000fffff984 */ /* 0x000fe20000000800 */
[----:B------:R0:W-:Y:S01]  /*15f80*/  @P0 LDGSTS.E.BYPASS.LTC128B.128 [R6+0x23400], desc[UR50][R2.64], !P2 ;  /* 0x2340000002060fae */ /* 0x0001e2000d101d72 */
[----:B------:R-:W-:Y:S01]  /*15f90*/  IMAD.MOV.U32 R0, RZ, RZ, R14 ;  /* 0x000000ffff007224 */ /* 0x000fe200078e000e */
[----:B------:R-:W-:Y:S06]  /*15fa0*/  BRA `(.L_x_4585) ;  /* 0xffffffbc002c7947 */ /* 0x000fec000383ffff */
.L_x_4516:
[----:B------:R-:W-:Y:S01]  /*15fb0*/  IMAD.MOV.U32 R13, RZ, RZ, R4 ;  /* 0x000000ffff0d7224 */ /* 0x000fe200078e0004 */
[----:B------:R-:W-:Y:S01]  /*15fc0*/  LEA R25, R25, R36, 0x6 ;  /* 0x0000002419197211 */ /* 0x000fe200078e30ff */
[----:B------:R-:W-:Y:S02]  /*15fd0*/  IMAD.MOV.U32 R12, RZ, RZ, RZ ;  /* 0x000000ffff0c7224 */ /* 0x000fe400078e00ff */
[----:B------:R-:W-:Y:S02]  /*15fe0*/  IMAD.MOV.U32 R11, RZ, RZ, 0x181f ;  /* 0x0000181fff0b7424 */ /* 0x000fe400078e00ff */
[----:B------:R-:W-:Y:S02]  /*15ff0*/  IMAD.MOV.U32 R15, RZ, RZ, -0x1 ;  /* 0xffffffffff0f7424 */ /* 0x000fe400078e00ff */
[----:B-----5:R-:W-:Y:S02]  /*16000*/  IMAD R5, R9, R6, RZ ;  /* 0x0000000609057224 */ /* 0x020fe400078e02ff */
[----:B------:R-:W-:-:S07]  /*16010*/  VIADD R6, R25, 0x10 ;  /* 0x0000001019067836 */ /* 0x000fce0000000000 */
[----:B------:R-:W-:Y:S05]  /*16020*/  WARPSYNC.COLLECTIVE R15, `(.L_x_4586) ;  /* 0x000000000f087348 */ /* 0x000fea0003c00000 */
[----:B------:R0:W1:Y:S02]  /*16030*/  SHFL.IDX P6, R14, R13, R12, R11 ;  /* 0x0000000c0d0e7389 */ /* 0x00006400000c000b */
[----:B01----:R-:W-:Y:S01]  /*16040*/  ENDCOLLECTIVE ;  /* 0x000000000000791b */ /* 0x003fe20003800000 */
.L_x_4586:
[----:B------:R-:W-:Y:S01]  /*16050*/  ISETP.GE.AND P0, PT, R25, R5, PT ;  /* 0x000000051900720c */ /* 0x000fe20003f06270 */
[----:B------:R-:W-:Y:S02]  /*16060*/  IMAD.MOV.U32 R13, RZ, RZ, R0 ;  /* 0x000000ffff0d7224 */ /* 0x000fe400078e0000 */
[----:B------:R-:W-:-:S10]  /*16070*/  IMAD.MOV.U32 R2, RZ, RZ, R14 ;  /* 0x000000ffff027224 */ /* 0x000fd400078e000e */
[----:B------:R-:W-:Y:S05]  /*16080*/  WARPSYNC.COLLECTIVE R15, `(.L_x_4587) ;  /* 0x000000000f087348 */ /* 0x000fea0003c00000 */
[----:B------:R0:W1:Y:S02]  /*16090*/  SHFL.IDX P6, R14, R13, R12, R11 ;  /* 0x0000000c0d0e7389 */ /* 0x00006400000c000b */
[----:B01----:R-:W-:Y:S01]  /*160a0*/  ENDCOLLECTIVE ;  /* 0x000000000000791b */ /* 0x003fe20003800000 */
.L_x_4587:
[----:B------:R-:W-:Y:S02]  /*160b0*/  IMAD.MOV.U32 R13, RZ, RZ, R4 ;  /* 0x000000ffff0d7224 */ /* 0x000fe400078e0004 */
[----:B------:R-:W-:Y:S02]  /*160c0*/  IMAD.MOV.U32 R12, RZ, RZ, 0x1 ;  /* 0x00000001ff0c7424 */ /* 0x000fe400078e00ff */
[----:B------:R-:W-:-:S07]  /*160d0*/  IMAD.MOV.U32 R3, RZ, RZ, R14 ;  /* 0x000000ffff037224 */ /* 0x000fce00078e000e */
[----:B------:R-:W-:Y:S05]  /*160e0*/  WARPSYNC.COLLECTIVE R15, `(.L_x_4588) ;  /* 0x000000000f087348 */ /* 0x000fea0003c00000 */
[----:B------:R0:W1:Y:S02]  /*160f0*/  SHFL.IDX P6, R14, R13, R12, R11 ;  /* 0x0000000c0d0e7389 */ /* 0x00006400000c000b */
[----:B01----:R-:W-:Y:S01]  /*16100*/  ENDCOLLECTIVE ;  /* 0x000000000000791b */ /* 0x003fe20003800000 */
.L_x_4588:
        /* <DEDUP_REMOVED lines=15> */
.L_x_4589:
[----:B------:R-:W-:Y:S02]  /*16200*/  IMAD.MOV.U32 R13, RZ, RZ, R4 ;  /* 0x000000ffff0d7224 */ /* 0x000fe400078e0004 */
[----:B------:R-:W-:Y:S02]  /*16210*/  IMAD.MOV.U32 R12, RZ, RZ, 0x2 ;  /* 0x00000002ff0c7424 */ /* 0x000fe400078e00ff */
[----:B------:R-:W-:-:S07]  /*16220*/  IMAD.MOV.U32 R3, RZ, RZ, R14 ;  /* 0x000000ffff037224 */ /* 0x000fce00078e000e */
[----:B------:R-:W-:Y:S05]  /*16230*/  WARPSYNC.COLLECTIVE R15, `(.L_x_4590) ;  /* 0x000000000f087348 */ /* 0x000fea0003c00000 */
[----:B------:R0:W1:Y:S02]  /*16240*/  SHFL.IDX P6, R14, R13, R12, R11 ;  /* 0x0000000c0d0e7389 */ /* 0x00006400000c000b */
[----:B01----:R-:W-:Y:S01]  /*16250*/  ENDCOLLECTIVE ;  /* 0x000000000000791b */ /* 0x003fe20003800000 */
.L_x_4590:
        /* <DEDUP_REMOVED lines=16> */
.L_x_4591:
[----:B------:R-:W-:Y:S02]  /*16360*/  IMAD.MOV.U32 R13, RZ, RZ, R4 ;  /* 0x000000ffff0d7224 */ /* 0x000fe400078e0004 */
[----:B------:R-:W-:Y:S02]  /*16370*/  IMAD.MOV.U32 R12, RZ, RZ, 0x3 ;  /* 0x00000003ff0c7424 */ /* 0x000fe400078e00ff */
[----:B------:R-:W-:-:S07]  /*16380*/  IMAD.MOV.U32 R3, RZ, RZ, R14 ;  /* 0x000000ffff037224 */ /* 0x000fce00078e000e */
[----:B------:R-:W-:Y:S05]  /*16390*/  WARPSYNC.COLLECTIVE R15, `(.L_x_4592) ;  /* 0x000000000f087348 */ /* 0x000fea0003c00000 */
[----:B------:R0:W1:Y:S02]  /*163a0*/  SHFL.IDX P6, R14, R13, R12, R11 ;  /* 0x0000000c0d0e7389 */ /* 0x00006400000c000b */
[----:B01----:R-:W-:Y:S01]  /*163b0*/  ENDCOLLECTIVE ;  /* 0x000000000000791b */ /* 0x003fe20003800000 */
.L_x_4592:
        /* <DEDUP_REMOVED lines=10> */
.L_x_4593:
[----:B------:R-:W-:Y:S01]  /*16460*/  @!PT LDS RZ, [RZ] ;  /* 0x00000000fffff984 */ /* 0x000fe20000000800 */
[----:B------:R-:W-:Y:S01]  /*16470*/  @!PT LDS RZ, [RZ] ;  /* 0x00000000fffff984 */ /* 0x000fe20000000800 */
[----:B------:R-:W-:Y:S01]  /*16480*/  @!PT LDS RZ, [RZ] ;  /* 0x00000000fffff984 */ /* 0x000fe20000000800 */
[----:B------:R1:W-:Y:S01]  /*16490*/  @!P0 LDGSTS.E.BYPASS.LTC128B.128 [R7+0x21400], desc[UR50][R2.64], !P1 ;  /* 0x2140000002078fae */ /* 0x0003e2000c901d72 */
[----:B------:R-:W-:Y:S01]  /*164a0*/  IMAD.MOV.U32 R0, RZ, RZ, R14 ;  /* 0x000000ffff007224 */ /* 0x000fe200078e000e */
[----:B------:R-:W-:Y:S06]  /*164b0*/  BRA `(.L_x_4594) ;  /* 0xffffffc0002c7947 */ /* 0x000fec000383ffff */
.L_x_4519:
[----:B0-----:R0:W1:Y:S02]  /*164c0*/  SYNCS.PHASECHK.TRANS64.TRYWAIT P0, [R17+URZ+0x28c20], R0 ;  /* 0x028c2000110075a7 */ /* 0x001064000800017f */
[----:B-1----:R-:W-:Y:S05]  /*164d0*/  @!P0 NANOSLEEP.SYNCS 0x989680 ;  /* 0x009896800000895d */ /* 0x002fea0003900000 */
[----:B------:R-:W1:Y:S02]  /*164e0*/  @!P0 SYNCS.PHASECHK.TRANS64 P0, [R17+URZ+0x28c20], R0 ;  /* 0x028c2000110085a7 */ /* 0x000e64000800007f */
[----:B-1----:R-:W-:Y:S05]  /*164f0*/  @!P0 BRA `(.L_x_4519) ;  /* 0xfffffffc00f08947 */ /* 0x002fea000383ffff */
[----:B------:R-:W-:Y:S05]  /*16500*/  BRA `(.L_x_4595) ;  /* 0xffffffc000887947 */ /* 0x000fea000383ffff */
.L_x_4522:
[----:B0-----:R0:W1:Y:S02]  /*16510*/  SYNCS.PHASECHK.TRANS64.TRYWAIT P0, [R19+URZ+0x28c60], R0 ;  /* 0x028c6000130075a7 */ /* 0x001064000800017f */
[----:B-1----:R-:W-:Y:S05]  /*16520*/  @!P0 NANOSLEEP.SYNCS 0x989680 ;  /* 0x009896800000895d */ /* 0x002fea0003900000 */
[----:B------:R-:W1:Y:S02]  /*16530*/  @!P0 SYNCS.PHASECHK.TRANS64 P0, [R19+URZ+0x28c60], R0 ;  /* 0x028c6000130085a7 */ /* 0x000e64000800007f */
[----:B-1----:R-:W-:Y:S05]  /*16540*/  @!P0 BRA `(.L_x_4522) ;  /* 0xfffffffc00f08947 */ /* 0x002fea000383ffff */
[----:B------:R-:W-:Y:S05]  /*16550*/  BRA `(.L_x_4596) ;  /* 0xffffffc000987947 */ /* 0x000fea000383ffff */
.L_x_4523:
        /* <DEDUP_REMOVED lines=8> */
.L_x_4598:
[----:B------:R-:W-:Y:S05]  /*165e0*/  BSYNC B0 ;  /* 0x0000000000007941 */ /* 0x000fea0003800000 */
.L_x_4597:
        /* <DEDUP_REMOVED lines=15> */
.L_x_4599:
        /* <DEDUP_REMOVED lines=40> */
.L_x_4600:
[----:B------:R-:W-:Y:S02]  /*16960*/  IMAD.MOV.U32 R13, RZ, RZ, R4 ;  /* 0x000000ffff0d7224 */ /* 0x000fe400078e0004 */
[----:B------:R-:W-:-:S07]  /*16970*/  IMAD.MOV.U32 R3, RZ, RZ, R14 ;  /* 0x000000ffff037224 */ /* 0x000fce00078e000e */
[----:B------:R-:W-:Y:S05]  /*16980*/  WARPSYNC.COLLECTIVE R15, `(.L_x_4601) ;  /* 0x000000000f087348 */ /* 0x000fea0003c00000 */
[----:B------:R0:W1:Y:S02]  /*16990*/  SHFL.IDX P6, R14, R13, R12, R11 ;  /* 0x0000000c0d0e7389 */ /* 0x00006400000c000b */
[----:B01----:R-:W-:Y:S01]  /*169a0*/  ENDCOLLECTIVE ;  /* 0x000000000000791b */ /* 0x003fe20003800000 */
.L_x_4601:
        /* <DEDUP_REMOVED lines=29> */
.L_x_4602:
[----:B------:R-:W-:Y:S02]  /*16b80*/  IMAD.MOV.U32 R13, RZ, RZ, R4 ;  /* 0x000000ffff0d7224 */ /* 0x000fe400078e0004 */
[----:B------:R-:W-:-:S07]  /*16b90*/  IMAD.MOV.U32 R7, RZ, RZ, R14 ;  /* 0x000000ffff077224 */ /* 0x000fce00078e000e */
[----:B------:R-:W-:Y:S05]  /*16ba0*/  WARPSYNC.COLLECTIVE R15, `(.L_x_4603) ;  /* 0x000000000f087348 */ /* 0x000fea0003c00000 */
[----:B------:R0:W1:Y:S02]  /*16bb0*/  SHFL.IDX P6, R14, R13, R12, R11 ;  /* 0x0000000c0d0e7389 */ /* 0x00006400000c000b */
[----:B01----:R-:W-:Y:S01]  /*16bc0*/  ENDCOLLECTIVE ;  /* 0x000000000000791b */ /* 0x003fe20003800000 */
.L_x_4603:
        /* <DEDUP_REMOVED lines=29> */
.L_x_4604:
[----:B------:R-:W-:Y:S02]  /*16da0*/  IMAD.MOV.U32 R13, RZ, RZ, R4 ;  /* 0x000000ffff0d7224 */ /* 0x000fe400078e0004 */
[----:B------:R-:W-:-:S07]  /*16db0*/  IMAD.MOV.U32 R6, RZ, RZ, R14 ;  /* 0x000000ffff067224 */ /* 0x000fce00078e000e */
[----:B------:R-:W-:Y:S05]  /*16dc0*/  WARPSYNC.COLLECTIVE R15, `(.L_x_4605) ;  /* 0x000000000f087348 */ /* 0x000fea0003c00000 */
[----:B------:R0:W1:Y:S02]  /*16dd0*/  SHFL.IDX P6, R14, R13, R12, R11 ;  /* 0x0000000c0d0e7389 */ /* 0x00006400000c000b */
[----:B01----:R-:W-:Y:S01]  /*16de0*/  ENDCOLLECTIVE ;  /* 0x000000000000791b */ /* 0x003fe20003800000 */
.L_x_4605:
[----:B------:R-:W-:Y:S01]  /*16df0*/  IMAD.MOV.U32 R2, RZ, RZ, R14 ;  /* 0x000000ffff027224 */ /* 0x000fe200078e000e */
[----:B------:R-:W-:Y:S06]  /*16e00*/  BRA `(.L_x_4606) ;  /* 0xffffffc000247947 */ /* 0x000fec000383ffff */
.L_x_4530:
[----:B0-----:R0:W1:Y:S02]  /*16e10*/  SYNCS.PHASECHK.TRANS64.TRYWAIT P0, [R6+URZ+0x28c40], R19 ;  /* 0x028c4013060075a7 */ /* 0x001064000800017f */
[----:B-1----:R-:W-:Y:S05]  /*16e20*/  @!P0 NANOSLEEP.SYNCS 0x989680 ;  /* 0x009896800000895d */ /* 0x002fea0003900000 */
[----:B------:R-:W1:Y:S02]  /*16e30*/  @!P0 SYNCS.PHASECHK.TRANS64 P0, [R6+URZ+0x28c40], R19 ;  /* 0x028c4013060085a7 */ /* 0x000e64000800007f */
[----:B-1----:R-:W-:Y:S05]  /*16e40*/  @!P0 BRA `(.L_x_4530) ;  /* 0xfffffffc00f08947 */ /* 0x002fea000383ffff */
[----:B------:R-:W-:Y:S05]  /*16e50*/  BRA `(.L_x_4607) ;  /* 0xffffffc400b07947 */ /* 0x000fea000383ffff */
.L_x_4531:
        /* <DEDUP_REMOVED lines=8> */
.L_x_4609:
[----:B------:R-:W-:Y:S05]  /*16ee0*/  BSYNC B1 ;  /* 0x0000000000017941 */ /* 0x000fea0003800000 */
.L_x_4608:
        /* <DEDUP_REMOVED lines=9> */
.L_x_4610:
[----:B------:R-:W-:Y:S02]  /*16f80*/  IMAD.MOV.U32 R13, RZ, RZ, R25 ;  /* 0x000000ffff0d7224 */ /* 0x000fe400078e0019 */
[----:B------:R-:W-:Y:S02]  /*16f90*/  IMAD.MOV.U32 R12, RZ, RZ, 0x1 ;  /* 0x00000001ff0c7424 */ /* 0x000fe400078e00ff */
[----:B------:R-:W-:-:S07]  /*16fa0*/  IMAD.MOV.U32 R2, RZ, RZ, R14 ;  /* 0x000000ffff027224 */ /* 0x000fce00078e000e */
[----:B------:R-:W-:Y:S05]  /*16fb0*/  WARPSYNC.COLLECTIVE R15, `(.L_x_4611) ;  /* 0x000000000f087348 */ /* 0x000fea0003c00000 */
[----:B------:R0:W1:Y:S02]  /*16fc0*/  SHFL.IDX P6, R14, R13, R12, R11 ;  /* 0x0000000c0d0e7389 */ /* 0x00006400000c000b */
[----:B01----:R-:W-:Y:S01]  /*16fd0*/  ENDCOLLECTIVE ;  /* 0x000000000000791b */ /* 0x003fe20003800000 */
.L_x_4611:
        /* <DEDUP_REMOVED lines=11> */
.L_x_4612:
[----:B------:R-:W-:Y:S02]  /*17090*/  IMAD.MOV.U32 R13, RZ, RZ, R25 ;  /* 0x000000ffff0d7224 */ /* 0x000fe400078e0019 */
[----:B------:R-:W-:Y:S02]  /*170a0*/  IMAD.MOV.U32 R12, RZ, RZ, 0x2 ;  /* 0x00000002ff0c7424 */ /* 0x000fe400078e00ff */
[----:B------:R-:W-:-:S07]  /*170b0*/  IMAD.MOV.U32 R2, RZ, RZ, R14 ;  /* 0x000000ffff027224 */ /* 0x000fce00078e000e */
[----:B------:R-:W-:Y:S05]  /*170c0*/  WARPSYNC.COLLECTIVE R15, `(.L_x_4613) ;  /* 0x000000000f087348 */ /* 0x000fea0003c00000 */
[----:B------:R0:W1:Y:S02]  /*170d0*/  SHFL.IDX P6, R14, R13, R12, R11 ;  /* 0x0000000c0d0e7389 */ /* 0x00006400000c000b */
[----:B01----:R-:W-:Y:S01]  /*170e0*/  ENDCOLLECTIVE ;  /* 0x000000000000791b */ /* 0x003fe20003800000 */
.L_x_4613:
        /* <DEDUP_REMOVED lines=11> */
.L_x_4614:
[----:B------:R-:W-:Y:S02]  /*171a0*/  IMAD.MOV.U32 R13, RZ, RZ, R25 ;  /* 0x000000ffff0d7224 */ /* 0x000fe400078e0019 */
[----:B------:R-:W-:Y:S02]  /*171b0*/  IMAD.MOV.U32 R12, RZ, RZ, 0x3 ;  /* 0x00000003ff0c7424 */ /* 0x000fe400078e00ff */
[----:B------:R-:W-:-:S07]  /*171c0*/  IMAD.MOV.U32 R2, RZ, RZ, R14 ;  /* 0x000000ffff027224 */ /* 0x000fce00078e000e */
[----:B------:R-:W-:Y:S05]  /*171d0*/  WARPSYNC.COLLECTIVE R15, `(.L_x_4615) ;  /* 0x000000000f087348 */ /* 0x000fea0003c00000 */
[----:B------:R0:W1:Y:S02]  /*171e0*/  SHFL.IDX P6, R14, R13, R12, R11 ;  /* 0x0000000c0d0e7389 */ /* 0x00006400000c000b */
[----:B01----:R-:W-:Y:S01]  /*171f0*/  ENDCOLLECTIVE ;  /* 0x000000000000791b */ /* 0x003fe20003800000 */
.L_x_4615:
        /* <DEDUP_REMOVED lines=11> */
.L_x_4616:
[----:B------:R-:W-:Y:S01]  /*172b0*/  IMAD.MOV.U32 R2, RZ, RZ, R14 ;  /* 0x000000ffff027224 */ /* 0x000fe200078e000e */
[----:B------:R-:W-:Y:S06]  /*172c0*/  BRA `(.L_x_4617) ;  /* 0xffffffc400387947 */ /* 0x000fec000383ffff */
.L_x_4536:
[----:B---3--:R3:W4:Y:S02]  /*172d0*/  SYNCS.PHASECHK.TRANS64.TRYWAIT P0, [R6+URZ+0x28c60], R19 ;  /* 0x028c6013060075a7 */ /* 0x008724000800017f */
[----:B----4-:R-:W-:Y:S05]  /*172e0*/  @!P0 NANOSLEEP.SYNCS 0x989680 ;  /* 0x009896800000895d */ /* 0x010fea0003900000 */
[----:B------:R-:W4:Y:S02]  /*172f0*/  @!P0 SYNCS.PHASECHK.TRANS64 P0, [R6+URZ+0x28c60], R19 ;  /* 0x028c6013060085a7 */ /* 0x000f24000800007f */
[----:B----4-:R-:W-:Y:S05]  /*17300*/  @!P0 BRA `(.L_x_4536) ;  /* 0xfffffffc00f08947 */ /* 0x010fea000383ffff */
[----:B------:R-:W-:Y:S05]  /*17310*/  BRA `(.L_x_4618) ;  /* 0xffffffc400887947 */ /* 0x000fea000383ffff */
.L_x_4537:
        /* <DEDUP_REMOVED lines=8> */
.L_x_4620:
[----:B------:R-:W-:Y:S05]  /*173a0*/  BSYNC B1 ;  /* 0x0000000000017941 */ /* 0x000fea0003800000 */
.L_x_4619:
        /* <DEDUP_REMOVED lines=13> */
.L_x_4621:
        /* <DEDUP_REMOVED lines=17> */
.L_x_4622:
        /* <DEDUP_REMOVED lines=16> */
.L_x_4623:
        /* <DEDUP_REMOVED lines=19> */
.L_x_4624:
        /* <DEDUP_REMOVED lines=14> */
.L_x_4625:
        /* <DEDUP_REMOVED lines=16> */
.L_x_4626:
        /* <DEDUP_REMOVED lines=14> */
.L_x_4627:
[----:B------:R-:W-:Y:S05]  /*17a80*/  BRA `(.L_x_4628) ;  /* 0xffffffc000ec7947 */ /* 0x000fea000383ffff */
.L_x_4545:
        /* <DEDUP_REMOVED lines=8> */
.L_x_4630:
[----:B------:R-:W-:Y:S05]  /*17b10*/  BSYNC B0 ;  /* 0x0000000000007941 */ /* 0x000fea0003800000 */
.L_x_4629:
        /* <DEDUP_REMOVED lines=9> */
.L_x_4631:
        /* <DEDUP_REMOVED lines=23> */
.L_x_4632:
[----:B------:R-:W-:Y:S01]  /*17d20*/  IMAD.MOV.U32 R12, RZ, RZ, 0x2 ;  /* 0x00000002ff0c7424 */ /* 0x000fe200078e00ff */
[----:B------:R-:W-:-:S05]  /*17d30*/  SEL R4, R14, RZ, P1 ;  /* 0x000000ff0e047207 */ /* 0x000fca0000800000 */
[----:B------:R-:W-:-:S04]  /*17d40*/  IMAD.IADD R4, R13, 0x1, R4 ;  /* 0x000000010d047824 */ /* 0x000fc800078e0204 */
[----:B------:R-:W-:-:S07]  /*17d50*/  IMAD.MOV.U32 R13, RZ, RZ, R4 ;  /* 0x000000ffff0d7224 */ /* 0x000fce00078e0004 */
[----:B------:R-:W-:Y:S05]  /*17d60*/  WARPSYNC.COLLECTIVE R15, `(.L_x_4633) ;  /* 0x000000000f087348 */ /* 0x000fea0003c00000 */
[----:B------:R0:W1:Y:S02]  /*17d70*/  SHFL.UP P6, R14, R13, R12, R11 ;  /* 0x0400000c0d0e7389 */ /* 0x00006400000c000b */
[----:B01----:R-:W-:Y:S01]  /*17d80*/  ENDCOLLECTIVE ;  /* 0x000000000000791b */ /* 0x003fe20003800000 */
.L_x_4633:
[----:B------:R-:W-:Y:S01]  /*17d90*/  IMAD.MOV.U32 R12, RZ, RZ, 0x4 ;  /* 0x00000004ff0c7424 */ /* 0x000fe200078e00ff */
[----:B------:R-:W-:-:S05]  /*17da0*/  SEL R3, R14, RZ, P2 ;  /* 0x000000ff0e037207 */ /* 0x000fca0001000000 */
[----:B------:R-:W-:-:S04]  /*17db0*/  IMAD.IADD R2, R4, 0x1, R3 ;  /* 0x0000000104027824 */ /* 0x000fc800078e0203 */
[----:B------:R-:W-:-:S07]  /*17dc0*/  IMAD.MOV.U32 R13, RZ, RZ, R2 ;  /* 0x000000ffff0d7224 */ /* 0x000fce00078e0002 */
[----:B------:R-:W-:Y:S05]  /*17dd0*/  WARPSYNC.COLLECTIVE R15, `(.L_x_4634) ;  /* 0x000000000f087348 */ /* 0x000fea0003c00000 */
[----:B------:R0:W1:Y:S02]  /*17de0*/  SHFL.UP P6, R14, R13, R12, R11 ;  /* 0x0400000c0d0e7389 */ /* 0x00006400000c000b */
[----:B01----:R-:W-:Y:S01]  /*17df0*/  ENDCOLLECTIVE ;  /* 0x000000000000791b */ /* 0x003fe20003800000 */
.L_x_4634:
[----:B------:R-:W-:Y:S01]  /*17e00*/  IMAD.MOV.U32 R12, RZ, RZ, 0x8 ;  /* 0x00000008ff0c7424 */ /* 0x000fe200078e00ff */
[----:B------:R-:W-:-:S05]  /*17e10*/  SEL R3, R14, RZ, P3 ;  /* 0x000000ff0e037207 */ /* 0x000fca0001800000 */
[----:B------:R-:W-:-:S04]  /*17e20*/  IMAD.IADD R3, R2, 0x1, R3 ;  /* 0x0000000102037824 */ /* 0x000fc800078e0203 */
[----:B------:R-:W-:-:S07]  /*17e30*/  IMAD.MOV.U32 R13, RZ, RZ, R3 ;  /* 0x000000ffff0d7224 */ /* 0x000fce00078e0003 */
[----:B------:R-:W-:Y:S05]  /*17e40*/  WARPSYNC.COLLECTIVE R15, `(.L_x_4635) ;  /* 0x000000000f087348 */ /* 0x000fea0003c00000 */
[----:B------:R0:W1:Y:S02]  /*17e50*/  SHFL.UP P6, R14, R13, R12, R11 ;  /* 0x0400000c0d0e7389 */ /* 0x00006400000c000b */
[----:B01----:R-:W-:Y:S01]  /*17e60*/  ENDCOLLECTIVE ;  /* 0x000000000000791b */ /* 0x003fe20003800000 */
.L_x_4635:
[----:B------:R-:W-:Y:S01]  /*17e70*/  IMAD.MOV.U32 R12, RZ, RZ, 0x10 ;  /* 0x00000010ff0c7424 */ /* 0x000fe200078e00ff */
[----:B------:R-:W-:-:S05]  /*17e80*/  SEL R4, R14, RZ, P4 ;  /* 0x000000ff0e047207 */ /* 0x000fca0002000000 */
[----:B------:R-:W-:-:S04]  /*17e90*/  IMAD.IADD R4, R3, 0x1, R4 ;  /* 0x0000000103047824 */ /* 0x000fc800078e0204 */
[----:B------:R-:W-:-:S07]  /*17ea0*/  IMAD.MOV.U32 R13, RZ, RZ, R4 ;  /* 0x000000ffff0d7224 */ /* 0x000fce00078e0004 */
[----:B------:R-:W-:Y:S05]  /*17eb0*/  WARPSYNC.COLLECTIVE R15, `(.L_x_4636) ;  /* 0x000000000f087348 */ /* 0x000fea0003c00000 */
[----:B------:R0:W1:Y:S02]  /*17ec0*/  SHFL.UP P6, R14, R13, R12, R11 ;  /* 0x0400000c0d0e7389 */ /* 0x00006400000c000b */
[----:B01----:R-:W-:Y:S01]  /*17ed0*/  ENDCOLLECTIVE ;  /* 0x000000000000791b */ /* 0x003fe20003800000 */
.L_x_4636:
        /* <DEDUP_REMOVED lines=8> */
.L_x_4637:
[----:B------:R-:W-:Y:S05]  /*17f60*/  BRA `(.L_x_4638) ;  /* 0xffffffc400887947 */ /* 0x000fea000383ffff */
.L_x_4548:
[----:B------:R-:W-:Y:S01]  /*17f70*/  BSSY B0, `(.L_x_4639) ;  /* 0x0000007000007945 */ /* 0x000fe20003800000 */
[----:B------:R-:W-:Y:S02]  /*17f80*/  IMAD.MOV.U32 R12, RZ, RZ, 0x1 ;  /* 0x00000001ff0c7424 */ /* 0x000fe400078e00ff */
[----:B------:R-:W-:Y:S02]  /*17f90*/  IMAD.MOV.U32 R11, RZ, RZ, RZ ;  /* 0x000000ffff0b7224 */ /* 0x000fe400078e00ff */
[----:B------:R-:W-:-:S07]  /*17fa0*/  IMAD.MOV.U32 R15, RZ, RZ, -0x1 ;  /* 0xffffffffff0f7424 */ /* 0x000fce00078e00ff */
[----:B-1----:R-:W-:Y:S05]  /*17fb0*/  WARPSYNC.COLLECTIVE R15, `(.L_x_4640) ;  /* 0x000000000f087348 */ /* 0x002fea0003c00000 */
[----:B------:R0:W2:Y:S02]  /*17fc0*/  SHFL.UP P6, R14, R13, R12, R11 ;  /* 0x0400000c0d0e7389 */ /* 0x0000a400000c000b */
[----:B012---:R-:W-:Y:S01]  /*17fd0*/  ENDCOLLECTIVE ;  /* 0x000000000000791b */ /* 0x007fe20003800000 */
.L_x_4640:
[----:B------:R-:W-:Y:S05]  /*17fe0*/  BSYNC B0 ;  /* 0x0000000000007941 */ /* 0x000fea0003800000 */
.L_x_4639:
        /* <DEDUP_REMOVED lines=8> */
.L_x_4641:
[----:B------:R-:W-:Y:S01]  /*18070*/  IMAD.MOV.U32 R12, RZ, RZ, 0x4 ;  /* 0x00000004ff0c7424 */ /* 0x000fe200078e00ff */
[----:B------:R-:W-:-:S05]  /*18080*/  SEL R2, R14, RZ, P2 ;  /* 0x000000ff0e027207 */ /* 0x000fca0001000000 */
[----:B------:R-:W-:-:S04]  /*18090*/  IMAD.IADD R2, R13, 0x1, R2 ;  /* 0x000000010d027824 */ /* 0x000fc800078e0202 */
[----:B------:R-:W-:-:S07]  /*180a0*/  IMAD.MOV.U32 R13, RZ, RZ, R2 ;  /* 0x000000ffff0d7224 */ /* 0x000fce00078e0002 */
[----:B------:R-:W-:Y:S05]  /*180b0*/  WARPSYNC.COLLECTIVE R15, `(.L_x_4642) ;  /* 0x000000000f087348 */ /* 0x000fea0003c00000 */
[----:B------:R0:W1:Y:S02]  /*180c0*/  SHFL.UP P6, R14, R13, R12, R11 ;  /* 0x0400000c0d0e7389 */ /* 0x00006400000c000b */
[----:B01----:R-:W-:Y:S01]  /*180d0*/  ENDCOLLECTIVE ;  /* 0x000000000000791b */ /* 0x003fe20003800000 */
.L_x_4642:
[----:B------:R-:W-:Y:S01]  /*180e0*/  IMAD.MOV.U32 R12, RZ, RZ, 0x8 ;  /* 0x00000008ff0c7424 */ /* 0x000fe200078e00ff */
[----:B------:R-:W-:-:S05]  /*180f0*/  SEL R3, R14, RZ, P3 ;  /* 0x000000ff0e037207 */ /* 0x000fca0001800000 */
[----:B------:R-:W-:-:S04]  /*18100*/  IMAD.IADD R3, R2, 0x1, R3 ;  /* 0x0000000102037824 */ /* 0x000fc800078e0203 */
[----:B------:R-:W-:-:S07]  /*18110*/  IMAD.MOV.U32 R13, RZ, RZ, R3 ;  /* 0x000000ffff0d7224 */ /* 0x000fce00078e0003 */
[----:B------:R-:W-:Y:S05]  /*18120*/  WARPSYNC.COLLECTIVE R15, `(.L_x_4643) ;  /* 0x000000000f087348 */ /* 0x000fea0003c00000 */
[----:B------:R0:W1:Y:S02]  /*18130*/  SHFL.UP P6, R14, R13, R12, R11 ;  /* 0x0400000c0d0e7389 */ /* 0x00006400000c000b */
[----:B01----:R-:W-:Y:S01]  /*18140*/  ENDCOLLECTIVE ;  /* 0x000000000000791b */ /* 0x003fe20003800000 */
.L_x_4643:
[----:B------:R-:W-:Y:S01]  /*18150*/  IMAD.MOV.U32 R12, RZ, RZ, 0x10 ;  /* 0x00000010ff0c7424 */ /* 0x000fe200078e00ff */
[----:B------:R-:W-:-:S05]  /*18160*/  SEL R4, R14, RZ, P4 ;  /* 0x000000ff0e047207 */ /* 0x000fca0002000000 */
[----:B------:R-:W-:-:S04]  /*18170*/  IMAD.IADD R4, R3, 0x1, R4 ;  /* 0x0000000103047824 */ /* 0x000fc800078e0204 */
[----:B------:R-:W-:-:S07]  /*18180*/  IMAD.MOV.U32 R13, RZ, RZ, R4 ;  /* 0x000000ffff0d7224 */ /* 0x000fce00078e0004 */
[----:B------:R-:W-:Y:S05]  /*18190*/  WARPSYNC.COLLECTIVE R15, `(.L_x_4644) ;  /* 0x000000000f087348 */ /* 0x000fea0003c00000 */
[----:B------:R0:W1:Y:S02]  /*181a0*/  SHFL.UP P6, R14, R13, R12, R11 ;  /* 0x0400000c0d0e7389 */ /* 0x00006400000c000b */
[----:B01----:R-:W-:Y:S01]  /*181b0*/  ENDCOLLECTIVE ;  /* 0x000000000000791b */ /* 0x003fe20003800000 */
.L_x_4644:
        /* <DEDUP_REMOVED lines=8> */
.L_x_4645:
[----:B------:R-:W-:Y:S05]  /*18240*/  BRA `(.L_x_4646) ;  /* 0xffffffc400747947 */ /* 0x000fea000383ffff */
.L_x_4550:
[----:B------:R-:W-:Y:S01]  /*18250*/  BSSY B0, `(.L_x_4647) ;  /* 0x0000006000007945 */ /* 0x000fe20003800000 */
[----:B------:R-:W-:Y:S01]  /*18260*/  PLOP3.LUT P6, PT, P6, PT, PT, 0x8, 0x0 ;  /* 0x000000000000781c */ /* 0x000fe200037ce170 */
[----:B------:R-:W-:-:S12]  /*18270*/  IMAD.MOV.U32 R15, RZ, RZ, -0x1 ;  /* 0xffffffffff0f7424 */ /* 0x000fd800078e00ff */
[----:B01----:R-:W-:Y:S05]  /*18280*/  WARPSYNC.COLLECTIVE R15, `(.L_x_4648) ;  /* 0x000000000f087348 */ /* 0x003fea0003c00000 */
[----:B------:R-:W-:Y:S01]  /*18290*/  VOTE.ANY R14, PT, P6 ;  /* 0x00000000000e7806 */ /* 0x000fe200030e0100 */
[----:B01----:R-:W-:Y:S06]  /*182a0*/  ENDCOLLECTIVE ;  /* 0x000000000000791b */ /* 0x003fec0003800000 */
.L_x_4648:
[----:B------:R-:W-:Y:S05]  /*182b0*/  BSYNC B0 ;  /* 0x0000000000007941 */ /* 0x000fea0003800000 */
.L_x_4647:
        /* <DEDUP_REMOVED lines=8> */
.L_x_4649:
[----:B------:R-:W-:Y:S02]  /*18340*/  IMAD.IADD R27, R12, 0x1, R27 ;  /* 0x000000010c1b7824 */ /* 0x000fe400078e021b */
[----:B------:R-:W-:Y:S02]  /*18350*/  IMAD.MOV.U32 R13, RZ, RZ, R8 ;  /* 0x000000ffff0d7224 */ /* 0x000fe400078e0008 */
[----:B------:R-:W-:-:S07]  /*18360*/  IMAD.MOV.U32 R25, RZ, RZ, R14 ;  /* 0x000000ffff197224 */ /* 0x000fce00078e000e */
[----:B------:R-:W-:Y:S05]  /*18370*/  WARPSYNC.COLLECTIVE R15, `(.L_x_4650) ;  /* 0x000000000f087348 */ /* 0x000fea0003c00000 */
[----:B------:R0:W1:Y:S02]  /*18380*/  SHFL.IDX P6, R14, R13, R12, R11 ;  /* 0x0000000c0d0e7389 */ /* 0x00006400000c000b */
[----:B01----:R-:W-:Y:S01]  /*18390*/  ENDCOLLECTIVE ;  /* 0x000000000000791b */ /* 0x003fe20003800000 */
.L_x_4650:
[----:B------:R-:W-:Y:S01]  /*183a0*/  IMAD.MOV.U32 R8, RZ, RZ, R14 ;  /* 0x000000ffff087224 */ /* 0x000fe200078e000e */
[----:B------:R-:W-:Y:S06]  /*183b0*/  BRA `(.L_x_4651) ;  /* 0xffffffc400587947 */ /* 0x000fec000383ffff */
.L_x_4552:
[----:B------:R-:W-:Y:S01]  /*183c0*/  BSSY B0, `(.L_x_4652) ;  /* 0x0000007000007945 */ /* 0x000fe20003800000 */
[----:B------:R-:W-:Y:S02]  /*183d0*/  IMAD.MOV.U32 R13, RZ, RZ, R3 ;  /* 0x000000ffff0d7224 */ /* 0x000fe400078e0003 */
[----:B------:R-:W-:Y:S02]  /*183e0*/  IMAD.MOV.U32 R11, RZ, RZ, 0x1f ;  /* 0x0000001fff0b7424 */ /* 0x000fe400078e00ff */
[----:B------:R-:W-:-:S07]  /*183f0*/  IMAD.MOV.U32 R15, RZ, RZ, -0x1 ;  /* 0xffffffffff0f7424 */ /* 0x000fce00078e00ff */
[----:B01-34-:R-:W-:Y:S05]  /*18400*/  WARPSYNC.COLLECTIVE R15, `(.L_x_4653) ;  /* 0x000000000f087348 */ /* 0x01bfea0003c00000 */
[----:B------:R2:W0:Y:S02]  /*18410*/  SHFL.IDX P6, R14, R13, R12, R11 ;  /* 0x0000000c0d0e7389 */ /* 0x00042400000c000b */
[----:B01234-:R-:W-:Y:S01]  /*18420*/  ENDCOLLECTIVE ;  /* 0x000000000000791b */ /* 0x01ffe20003800000 */
.L_x_4653:
[----:B------:R-:W-:Y:S05]  /*18430*/  BSYNC B0 ;  /* 0x0000000000007941 */ /* 0x000fea0003800000 */
.L_x_4652:
[----:B------:R-:W-:Y:S01]  /*18440*/  IMAD.MOV.U32 R24, RZ, RZ, R14 ;  /* 0x000000ffff187224 */ /* 0x000fe200078e000e */
[----:B------:R-:W-:Y:S06]  /*18450*/  BRA `(.L_x_4551) ;  /* 0xffffffc400487947 */ /* 0x000fec000383ffff */
.L_x_4558:
[----:B0-----:R0:W1:Y:S02]  /*18460*/  SYNCS.PHASECHK.TRANS64.TRYWAIT P0, [R7+URZ+0x28c20], R0 ;  /* 0x028c2000070075a7 */ /* 0x001064000800017f */
[----:B-1----:R-:W-:Y:S05]  /*18470*/  @!P0 NANOSLEEP.SYNCS 0x989680 ;  /* 0x009896800000895d */ /* 0x002fea0003900000 */
[----:B------:R-:W1:Y:S02]  /*18480*/  @!P0 SYNCS.PHASECHK.TRANS64 P0, [R7+URZ+0x28c20], R0 ;  /* 0x028c2000070085a7 */ /* 0x000e64000800007f */
[----:B-1----:R-:W-:Y:S05]  /*18490*/  @!P0 BRA `(.L_x_4558) ;  /* 0xfffffffc00f08947 */ /* 0x002fea000383ffff */
[----:B------:R-:W-:Y:S05]  /*184a0*/  BRA `(.L_x_4654) ;  /* 0xffffffcc00a07947 */ /* 0x000fea000383ffff */
.L_x_4559:
        /* <DEDUP_REMOVED lines=11> */
.L_x_4656:
[----:B------:R-:W-:Y:S05]  /*18560*/  BSYNC B0 ;  /* 0x0000000000007941 */ /* 0x000fea0003800000 */
.L_x_4655:
[----:B------:R-:W-:Y:S05]  /*18570*/  BRA `(.L_x_4657) ;  /* 0xffffffcc00887947 */ /* 0x000fea000383ffff */
.L_x_4562:
[----:B------:R-:W-:Y:S01]  /*18580*/  BSSY B1, `(.L_x_4658) ;  /* 0x0000006000017945 */ /* 0x000fe20003800000 */
[----:B------:R-:W-:-:S07]  /*18590*/  IMAD.MOV.U32 R15, RZ, RZ, -0x1 ;  /* 0xffffffffff0f7424 */ /* 0x000fce00078e00ff */
[----:B0-234-:R-:W-:Y:S05]  /*185a0*/  WARPSYNC.COLLECTIVE R15, `(.L_x_4659) ;  /* 0x000000000f0c7348 */ /* 0x01dfea0003c00000 */
[----:B------:R-:W-:Y:S02]  /*185b0*/  ELECT P6, UR62, PT ;  /* 0x00000000003e782f */ /* 0x000fe400038c0000 */
[----:B------:R-:W-:Y:S01]  /*185c0*/  MOV R14, UR62 ;  /* 0x0000003e000e7c02 */ /* 0x000fe20008000f00 */
[----:B0-234-:R-:W-:Y:S10]  /*185d0*/  ENDCOLLECTIVE ;  /* 0x000000000000791b */ /* 0x01dff40003800000 */
.L_x_4659:
[----:B------:R-:W-:Y:S05]  /*185e0*/  BSYNC B1 ;  /* 0x0000000000017941 */ /* 0x000fea0003800000 */
.L_x_4658:
[----:B------:R-:W-:Y:S05]  /*185f0*/  BRA `(.L_x_4660) ;  /* 0xffffffcc00807947 */ /* 0x000fea000383ffff */
.L_x_4564:
[----:B0-----:R0:W1:Y:S02]  /*18600*/  SYNCS.PHASECHK.TRANS64.TRYWAIT P1, [R5+URZ+0x28c40], R0 ;  /* 0x028c4000050075a7 */ /* 0x001064000802017f */
[----:B-1----:R-:W-:Y:S05]  /*18610*/  @!P1 NANOSLEEP.SYNCS 0x989680 ;  /* 0x009896800000995d */ /* 0x002fea0003900000 */
[----:B------:R-:W1:Y:S02]  /*18620*/  @!P1 SYNCS.PHASECHK.TRANS64 P1, [R5+URZ+0x28c40], R0 ;  /* 0x028c4000050095a7 */ /* 0x000e64000802007f */
[----:B-1----:R-:W-:Y:S05]  /*18630*/  @!P1 BRA `(.L_x_4564) ;  /* 0xfffffffc00f09947 */ /* 0x002fea000383ffff */
[----:B------:R-:W-:Y:S05]  /*18640*/  BRA `(.L_x_4661) ;  /* 0xffffffcc00a07947 */ /* 0x000fea000383ffff */
.L_x_4566:
[----:B-1----:R1:W0:Y:S02]  /*18650*/  SYNCS.PHASECHK.TRANS64.TRYWAIT P1, [R3+URZ+0x28c40], R2 ;  /* 0x028c4002030075a7 */ /* 0x002224000802017f */
[----:B0-----:R-:W-:Y:S05]  /*18660*/  @!P1 NANOSLEEP.SYNCS 0x989680 ;  /* 0x009896800000995d */ /* 0x001fea0003900000 */
[----:B------:R-:W0:Y:S02]  /*18670*/  @!P1 SYNCS.PHASECHK.TRANS64 P1, [R3+URZ+0x28c40], R2 ;  /* 0x028c4002030095a7 */ /* 0x000e24000802007f */
[----:B0-----:R-:W-:Y:S05]  /*18680*/  @!P1 BRA `(.L_x_4566) ;  /* 0xfffffffc00f09947 */ /* 0x001fea000383ffff */
[----:B------:R-:W-:Y:S05]  /*18690*/  BRA `(.L_x_4662) ;  /* 0xffffffcc00ac7947 */ /* 0x000fea000383ffff */
.L_x_4568:
[----:B------:R0:W0:Y:S02]  /*186a0*/  SYNCS.PHASECHK.TRANS64.TRYWAIT P1, [R5+URZ+0x28c60], R0 ;  /* 0x028c6000050075a7 */ /* 0x000024000802017f */
[----:B0-----:R-:W-:Y:S05]  /*186b0*/  @!P1 NANOSLEEP.SYNCS 0x989680 ;  /* 0x009896800000995d */ /* 0x001fea0003900000 */
[----:B------:R-:W0:Y:S02]  /*186c0*/  @!P1 SYNCS.PHASECHK.TRANS64 P1, [R5+URZ+0x28c60], R0 ;  /* 0x028c6000050095a7 */ /* 0x000e24000802007f */
[----:B0-----:R-:W-:Y:S05]  /*186d0*/  @!P1 BRA `(.L_x_4568) ;  /* 0xfffffffc00f09947 */ /* 0x001fea000383ffff */
[----:B------:R-:W-:Y:S05]  /*186e0*/  BRA `(.L_x_4663) ;  /* 0xffffffcc00a87947 */ /* 0x000fea000383ffff */
.L_x_4664:
        /* <DEDUP_REMOVED lines=9> */
.L_x_5844:


//--------------------- .text._ZN7cutlass13device_kernelIN5flash11enable_sm90INS1_16FlashAttnFwdSm90INS1_25CollectiveMainloopFwdSm90ILi2EN4cute5tupleIJNS5_1CILi1EEES8_S8_EEENS6_IJNS7_ILi64EEESA_SA_EEELi512ENS_10bfloat16_tEfNS_4arch4Sm90ELb1ELb0ELb1ELb1ELb1ELb1ELb0ELb0ELb0ELb1ELb1ELb0EEENS1_21CollectiveEpilogueFwdINS6_IJSA_NS7_ILi512EEESA_EEES9_SC_SE_Li256ELb1ELb1ELb1ELb0EEENS1_36VarlenDynamicPersistentTileSchedulerILi64ELi64ELi256ELi128ELb1ELb1ELb1ELb1ELb1ELb1EEEEEEEEEvNT_6ParamsE --------------------------
	.section	.text._ZN7cutlass13device_kernelIN5flash11enable_sm90INS1_16FlashAttnFwdSm90INS1_25CollectiveMainloopFwdSm90ILi2EN4cute5tupleIJNS5_1CILi1EEES8_S8_EEENS6_IJNS7_ILi64EEESA_SA_EEELi512ENS_10bfloat16_tEfNS_4arch4Sm90ELb1ELb0ELb1ELb1ELb1ELb1ELb0ELb0ELb0ELb1ELb1ELb0EEENS1_21CollectiveEpilogueFwdINS6_IJSA_NS7_ILi512EEESA_EEES9_SC_SE_Li256ELb1ELb1ELb1ELb0EEENS1_36VarlenDynamicPersistentTileSchedulerILi64ELi64ELi256ELi128ELb1ELb1ELb1ELb1ELb1ELb1EEEEEEEEEvNT_6ParamsE,"ax",@progbits
	.align	128
.text._ZN7cutlass13device_kernelIN5flash11enable_sm90INS1_16FlashAttnFwdSm90INS1_25CollectiveMainloopFwdSm90ILi2EN4cute5tupleIJNS5_1CILi1EEES8_S8_EEENS6_IJNS7_ILi64EEESA_SA_EEELi512ENS_10bfloat16_tEfNS_4arch4Sm90ELb1ELb0ELb1ELb1ELb1ELb1ELb0ELb0ELb0ELb1ELb1ELb0EEENS1_21CollectiveEpilogueFwdINS6_IJSA_NS7_ILi512EEESA_EEES9_SC_SE_Li256ELb1ELb1ELb1ELb0EEENS1_36VarlenDynamicPersistentTileSchedulerILi64ELi64ELi256ELi128ELb1ELb1ELb1ELb1ELb1ELb1EEEEEEEEEvNT_6ParamsE:
        .type           _ZN7cutlass13device_kernelIN5flash11enable_sm90INS1_16FlashAttnFwdSm90INS1_25CollectiveMainloopFwdSm90ILi2EN4cute5tupleIJNS5_1CILi1EEES8_S8_EEENS6_IJNS7_ILi64EEESA_SA_EEELi512ENS_10bfloat16_tEfNS_4arch4Sm90ELb1ELb0ELb1ELb1ELb1ELb1ELb0ELb0ELb0ELb1ELb1ELb0EEENS1_21CollectiveEpilogueFwdINS6_IJSA_NS7_ILi512EEESA_EEES9_SC_SE_Li256ELb1ELb1ELb1ELb0EEENS1_36VarlenDynamicPersistentTileSchedulerILi64ELi64ELi256ELi128ELb1ELb1ELb1ELb1ELb1ELb1EEEEEEEEEvNT_6ParamsE,@function
        .size           _ZN7cutlass13device_kernelIN5flash11enable_sm90INS1_16FlashAttnFwdSm90INS1_25CollectiveMainloopFwdSm90ILi2EN4cute5tupleIJNS5_1CILi1EEES8_S8_EEENS6_IJNS7_ILi64EEESA_SA_EEELi512ENS_10bfloat16_tEfNS_4arch4Sm90ELb1ELb0ELb1ELb1ELb1ELb1ELb0ELb0ELb0ELb1ELb1ELb0EEENS1_21CollectiveEpilogueFwdINS6_IJSA_NS7_ILi512EEESA_EEES9_SC_SE_Li256ELb1ELb1ELb1ELb0EEENS1_36VarlenDynamicPersistentTileSchedulerILi64ELi64ELi256ELi128ELb1ELb1ELb1ELb1ELb1ELb1EEEEEEEEEvNT_6ParamsE,(.L_x_5845 - _ZN7cutlass13device_kernelIN5flash11enable_sm90INS1_16FlashAttnFwdSm90INS1_25CollectiveMainloopFwdSm90ILi2EN4cute5tupleIJNS5_1CILi1EEES8_S8_EEENS6_IJNS7_ILi64EEESA_SA_EEELi512ENS_10bfloat16_tEfNS_4arch4Sm90ELb1ELb0ELb1ELb1ELb1ELb1ELb0ELb0ELb0ELb1ELb1ELb0EEENS1_21CollectiveEpilogueFwdINS6_IJSA_NS7_ILi512EEESA_EEES9_SC_SE_Li256ELb1ELb1ELb1ELb0EEENS1_36VarlenDynamicPersistentTileSchedulerILi64ELi64ELi256ELi128ELb1ELb1ELb1ELb1ELb1ELb1EEEEEEEEEvNT_6ParamsE)
        .other          _ZN7cutlass13device_kernelIN5flash11enable_sm90INS1_16FlashAttnFwdSm90INS1_25CollectiveMainloopFwdSm90ILi2EN4cute5tupleIJNS5_1CILi1EEES8_S8_EEENS6_IJNS7_ILi64EEESA_SA_EEELi512ENS_10bfloat16_tEfNS_4arch4Sm90ELb1ELb0ELb1ELb1ELb1ELb1ELb0ELb0ELb0ELb1ELb1ELb0EEENS1_21CollectiveEpilogueFwdINS6_IJSA_NS7_ILi512EEESA_EEES9_SC_SE_Li256ELb1ELb1ELb1ELb0EEENS1_36VarlenDynamicPersistentTileSchedulerILi64ELi64ELi256ELi128ELb1ELb1ELb1ELb1ELb1ELb1EEEEEEEEEvNT_6ParamsE,@"STO_CUDA_ENTRY STV_DEFAULT"
_ZN7cutlass13device_kernelIN5flash11enable_sm90INS1_16FlashAttnFwdSm90INS1_25CollectiveMainloopFwdSm90ILi2EN4cute5tupleIJNS5_1CILi1EEES8_S8_EEENS6_IJNS7_ILi64EEESA_SA_EEELi512ENS_10bfloat16_tEfNS_4arch4Sm90ELb1ELb0ELb1ELb1ELb1ELb1ELb0ELb0ELb0ELb1ELb1ELb0EEENS1_21CollectiveEpilogueFwdINS6_IJSA_NS7_ILi512EEESA_EEES9_SC_SE_Li256ELb1ELb1ELb1ELb0EEENS1_36VarlenDynamicPersistentTileSchedulerILi64ELi64ELi256ELi128ELb1ELb1ELb1ELb1ELb1ELb1EEEEEEEEEvNT_6ParamsE:
        /* <DEDUP_REMOVED lines=18> */
.L_x_4666:
[----:B------:R-:W-:Y:S05]  /*0120*/  BSYNC B0 ;  /* 0x0000000000007941 */ /* 0x000fea0003800000 */
.L_x_4665:
        /* <DEDUP_REMOVED lines=37> */
.L_x_4667:
        /* <DEDUP_REMOVED lines=22> */
.L_x_4668:
        /* <DEDUP_REMOVED lines=18> */
.L_x_4669:
        /* <DEDUP_REMOVED lines=22> */
.L_x_4670:
        /* <DEDUP_REMOVED lines=22> */
.L_x_4671:
        /* <DEDUP_REMOVED lines=8> */
.L_x_4674:
        /* <DEDUP_REMOVED lines=30> */
[----:B------:R-:W-:Y:S02]  /*0b20*/  LOP3.LUT R9, R4, 0xffffff80, RZ, 0xc0, !PT ;  /* 0xffffff8004097812 */ /* 0x000fe400078ec0ff */
[----:B------:R-:W-:Y:S02]  /*0b30*/  LOP3.LUT R15, R3, 0xfffffff8, RZ, 0xc0, !PT ;  /* 0xfffffff8030f7812 */ /* 0x000fe400078ec0ff */
[----:B------:R-:W-:Y:S01]  /*0b40*/  LOP3.LUT R3, R5, 0xfffffff0, RZ, 0xc0, !PT ;  /* 0xfffffff005037812 */ /* 0x000fe200078ec0ff */
[C---:B------:R-:W-:Y:S01]  /*0b50*/  IMAD.IADD R9, R0.reuse, 0x1, -R9 ;  /* 0x0000000100097824 */ /* 0x040fe200078e0a09 */
[----:B------:R-:W-:Y:S01]  /*0b60*/  SHF.R.S32.HI R8, RZ, 0x4, R5 ;  /* 0x00000004ff087819 */ /* 0x000fe20000011405 */
[C---:B------:R-:W-:Y:S01]  /*0b70*/  IMAD.IADD R15, R0.reuse, 0x1, -R15 ;  /* 0x00000001000f7824 */ /* 0x040fe200078e0a0f */
[----:B------:R-:W-:Y:S01]  /*0b80*/  LOP3.LUT R11, R13, 0xfffffffc, RZ, 0xc0, !PT ;  /* 0xfffffffc0d0b7812 */ /* 0x000fe200078ec0ff */
[C---:B------:R-:W-:Y:S01]  /*0b90*/  IMAD.IADD R3, R0.reuse, 0x1, -R3 ;  /* 0x0000000100037824 */ /* 0x040fe200078e0a03 */
[--C-:B------:R-:W-:Y:S01]  /*0ba0*/  SHF.R.S32.HI R206, RZ, 0x5, R6.reuse ;  /* 0x00000005ffce7819 */ /* 0x100fe20000011406 */
[----:B------:R-:W-:Y:S01]  /*0bb0*/  IMAD.SHL.U32 R193, R15, 0x8, RZ ;  /* 0x000000080fc17824 */ /* 0x000fe200078e00ff */
[----:B------:R-:W-:Y:S01]  /*0bc0*/  SHF.R.S32.HI R7, RZ, 0x1f, R6 ;  /* 0x0000001fff077819 */ /* 0x000fe20000011406 */
[----:B------:R-:W-:Y:S01]  /*0bd0*/  IMAD.IADD R188, R0, 0x1, -R11 ;  /* 0x0000000100bc7824 */ /* 0x000fe200078e0a0b */
[----:B------:R-:W-:Y:S01]  /*0be0*/  LEA.HI R5, R5, R8, RZ, 0x1 ;  /* 0x0000000805057211 */ /* 0x000fe200078f08ff */
[C---:B------:R-:W-:Y:S01]  /*0bf0*/  VIADD R33, R193.reuse, 0x40 ;  /* 0x00000040c1217836 */ /* 0x040fe20000000000 */
[----:B------:R-:W-:Y:S01]  /*0c00*/  SHF.R.S32.HI R6, RZ, 0x1f, R3 ;  /* 0x0000001fff067819 */ /* 0x000fe20000011403 */
[----:B------:R-:W-:Y:S01]  /*0c10*/  IMAD.SHL.U32 R16, R188, 0x8, RZ ;  /* 0x00000008bc107824 */ /* 0x000fe200078e00ff */
[----:B------:R-:W-:Y:S01]  /*0c20*/  SHF.R.S32.HI R0, RZ, 0x1f, R9 ;  /* 0x0000001fff007819 */ /* 0x000fe20000011409 */
[----:B------:R-:W-:Y:S01]  /*0c30*/  VIADD R32, R193, 0x80 ;  /* 0x00000080c1207836 */ /* 0x000fe20000000000 */
[----:B------:R-:W-:Y:S01]  /*0c40*/  LOP3.LUT R5, R5, 0x1ffffffe, RZ, 0xc0, !PT ;  /* 0x1ffffffe05057812 */ /* 0x000fe200078ec0ff */
[C---:B------:R-:W-:Y:S01]  /*0c50*/  VIADD R229, R16.reuse, 0x40 ;  /* 0x0000004010e57836 */ /* 0x040fe20000000000 */
[----:B------:R-:W-:Y:S01]  /*0c60*/  LEA.HI R7, R7, R206, RZ, 0x2 ;  /* 0x000000ce07077211 */ /* 0x000fe200078f10ff */
[----:B------:R-:W-:Y:S01]  /*0c70*/  VIADD R228, R16, 0x60 ;  /* 0x0000006010e47836 */ /* 0x000fe20000000000 */
[----:B------:R-:W-:Y:S01]  /*0c80*/  LEA.HI R10, R6, R3, RZ, 0x3 ;  /* 0x00000003060a7211 */ /* 0x000fe200078f18ff */
[----:B------:R-:W-:Y:S01]  /*0c90*/  IMAD.IADD R5, R8, 0x1, -R5 ;  /* 0x0000000108057824 */ /* 0x000fe200078e0a05 */
[-C--:B------:R-:W-:Y:S01]  /*0ca0*/  LEA.HI R6, R0, R9.reuse, RZ, 0x2 ;  /* 0x0000000900067211 */ /* 0x080fe200078f10ff */
[C---:B------:R-:W-:Y:S01]  /*0cb0*/  VIADD R227, R16.reuse, 0x80 ;  /* 0x0000008010e37836 */ /* 0x040fe20000000000 */
[----:B------:R-:W-:Y:S01]  /*0cc0*/  SHF.R.S32.HI R23, RZ, 0x7, R4 ;  /* 0x00000007ff177819 */ /* 0x000fe20000011404 */
[----:B------:R-:W-:Y:S01]  /*0cd0*/  IMAD.SHL.U32 R5, R5, 0x8, RZ ;  /* 0x0000000805057824 */ /* 0x000fe200078e00ff */
[----:B------:R-:W-:Y:S01]  /*0ce0*/  LOP3.LUT R7, R7, 0x3ffffc, RZ, 0xc0, !PT ;  /* 0x003ffffc07077812 */ /* 0x000fe200078ec0ff */
[----:B------:R-:W-:Y:S01]  /*0cf0*/  VIADD R226, R16, 0xa0 ;  /* 0x000000a010e27836 */ /* 0x000fe20000000000 */
[--C-:B------:R-:W-:Y:S01]  /*0d00*/  SHF.R.S32.HI R8, RZ, 0x2, R6.reuse ;  /* 0x00000002ff087819 */ /* 0x100fe20000011406 */
[----:B------:R-:W-:Y:S01]  /*0d10*/  IMAD R14, R23, 0x100, R3 ;  /* 0x00000100170e7824 */ /* 0x000fe200078e0203 */
[----:B------:R-:W-:Y:S01]  /*0d20*/  SHF.R.S32.HI R11, RZ, 0x1f, R6 ;  /* 0x0000001fff0b7819 */ /* 0x000fe20000011406 */
[----:B------:R-:W-:Y:S01]  /*0d30*/  IMAD.IADD R7, R206, 0x1, -R7 ;  /* 0x00000001ce077824 */ /* 0x000fe200078e0a07 */
[----:B------:R-:W-:Y:S01]  /*0d40*/  SHF.R.S32.HI R186, RZ, 0x2, R13 ;  /* 0x00000002ffba7819 */ /* 0x000fe2000001140d */
[----:B------:R-:W-:Y:S01]  /*0d50*/  STL [R1+0x54], R23 ;  /* 0x0000541701007387 */ /* 0x000fe20000100800 */
[----:B------:R-:W-:Y:S01]  /*0d60*/  LEA.HI R11, R11, R8, RZ, 0x3 ;  /* 0x000000080b0b7211 */ /* 0x000fe200078f18ff */
[----:B------:R-:W-:Y:S01]  /*0d70*/  IMAD R20, R7, 0x10, R14 ;  /* 0x0000001007147824 */ /* 0x000fe200078e020e */
[----:B------:R-:W-:Y:S01]  /*0d80*/  LEA.HI R0, R0, R9, RZ, 0x5 ;  /* 0x0000000900007211 */ /* 0x000fe200078f28ff */
[----:B------:R-:W-:Y:S01]  /*0d90*/  VIADD R7, R186, 0x20 ;  /* 0x00000020ba077836 */ /* 0x000fe20000000000 */
[----:B------:R-:W-:Y:S01]  /*0da0*/  LOP3.LUT R11, R11, 0xfffffff8, RZ, 0xc0, !PT ;  /* 0xfffffff80b0b7812 */ /* 0x000fe200078ec0ff */
[----:B------:R-:W-:Y:S01]  /*0db0*/  VIADD R225, R16, 0xc0 ;  /* 0x000000c010e17836 */ /* 0x000fe20000000000 */
[C---:B------:R-:W-:Y:S01]  /*0dc0*/  LOP3.LUT R12, R10.reuse, 0xfffffff8, RZ, 0xc0, !PT ;  /* 0xfffffff80a0c7812 */ /* 0x040fe200078ec0ff */
[----:B------:R-:W-:Y:S01]  /*0dd0*/  IMAD.SHL.U32 R10, R10, 0x40, RZ ;  /* 0x000000400a0a7824 */ /* 0x000fe200078e00ff */
[----:B------:R-:W-:Y:S01]  /*0de0*/  SHF.R.S32.HI R0, RZ, 0x5, R0 ;  /* 0x00000005ff007819 */ /* 0x000fe20000011400 */
[----:B------:R-:W-:Y:S01]  /*0df0*/  IMAD.IADD R11, R8, 0x1, -R11 ;  /* 0x00000001080b7824 */ /* 0x000fe200078e0a0b */
[----:B------:R-:W-:Y:S01]  /*0e00*/  SHF.R.S32.HI R14, RZ, 0x1f, R7 ;  /* 0x0000001fff0e7819 */ /* 0x000fe20000011407 */
[----:B------:R-:W-:Y:S01]  /*0e10*/  IMAD.IADD R12, R3, 0x1, -R12 ;  /* 0x00000001030c7824 */ /* 0x000fe200078e0a0c */
[----:B------:R-:W-:Y:S01]  /*0e20*/  LEA.HI R4, R4, R23, RZ, 0x1 ;  /* 0x0000001704047211 */ /* 0x000fe200078f08ff */
[----:B------:R-:W-:Y:S01]  /*0e30*/  IMAD R191, R0, 0x10, R11 ;  /* 0x0000001000bf7824 */ /* 0x000fe200078e020b */
[----:B------:R-:W-:Y:S01]  /*0e40*/  LOP3.LUT R6, R6, 0x7ffffffc, RZ, 0xc0, !PT ;  /* 0x7ffffffc06067812 */ /* 0x000fe200078ec0ff */
[----:B------:R-:W-:Y:S01]  /*0e50*/  IMAD.SHL.U32 R3, R12, 0x40, RZ ;  /* 0x000000400c037824 */ /* 0x000fe200078e00ff */
[----:B------:R-:W-:Y:S01]  /*0e60*/  LEA.HI R14, R14, R7, RZ, 0x3 ;  /* 0x000000070e0e7211 */ /* 0x000fe200078f18ff */
[----:B------:R-:W-:Y:S01]  /*0e70*/  IMAD.SHL.U32 R7, R7, 0x40, RZ ;  /* 0x0000004007077824 */ /* 0x000fe200078e00ff */
[----:B------:R-:W-:Y:S01]  /*0e80*/  LEA.HI R0, R188, R188, RZ, 0x1 ;  /* 0x000000bcbc007211 */ /* 0x000fe200078f08ff */
[----:B------:R-:W-:Y:S01]  /*0e90*/  IMAD.IADD R207, R9, 0x1, -R6 ;  /* 0x0000000109cf7824 */ /* 0x000fe200078e0a06 */
[----:B------:R-:W-:Y:S01]  /*0ea0*/  LOP3.LUT R4, R4, 0xfffffe, RZ, 0xc0, !PT ;  /* 0x00fffffe04047812 */ /* 0x000fe200078ec0ff */
[----:B------:R-:W-:Y:S01]  /*0eb0*/  IMAD.SHL.U32 R14, R14, 0x40, RZ ;  /* 0x000000400e0e7824 */ /* 0x000fe200078e00ff */
[----:B------:R-:W-:Y:S01]  /*0ec0*/  SHF.R.S32.HI R13, RZ, 0x1f, R13 ;  /* 0x0000001fff0d7819 */ /* 0x000fe2000001140d */
[----:B------:R-:W-:Y:S01]  /*0ed0*/  VIADD R224, R16, 0xe0 ;  /* 0x000000e010e07836 */ /* 0x000fe20000000000 */
[----:B------:R-:W-:Y:S01]  /*0ee0*/  LOP3.LUT R9, R0, 0x1ffffffe, RZ, 0xc0, !PT ;  /* 0x1ffffffe00097812 */ /* 0x000fe200078ec0ff */
[----:B------:R-:W-:Y:S01]  /*0ef0*/  IMAD.IADD R4, R23, 0x1, -R4 ;  /* 0x0000000117047824 */ /* 0x000fe200078e0a04 */
[----:B------:R-:W-:Y:S01]  /*0f00*/  LOP3.LUT R7, R7, 0x1c0, RZ, 0xc0, !PT ;  /* 0x000001c007077812 */ /* 0x000fe200078ec0ff */
[----:B------:R-:W-:Y:S01]  /*0f10*/  VIADD R221, R16, 0x100 ;  /* 0x0000010010dd7836 */ /* 0x000fe20000000000 */
[----:B------:R-:W-:Y:S01]  /*0f20*/  LOP3.LUT R6, R3, 0x1c0, RZ, 0xc0, !PT ;  /* 0x000001c003067812 */ /* 0x000fe200078ec0ff */
[----:B------:R-:W-:Y:S01]  /*0f30*/  IMAD.U32 R3, R20, 0x40, R5 ;  /* 0x0000004014037824 */ /* 0x000fe200078e0005 */
[----:B------:R-:W-:Y:S01]  /*0f40*/  SHF.R.S32.HI R0, RZ, 0x1f, R229 ;  /* 0x0000001fff007819 */ /* 0x000fe200000114e5 */
[----:B------:R-:W-:Y:S01]  /*0f50*/  IMAD.IADD R208, R188, 0x1, -R9 ;  /* 0x00000001bcd07824 */ /* 0x000fe200078e0a09 */
[----:B------:R-:W-:Y:S01]  /*0f60*/  LEA.HI R13, R13, R186, RZ, 0x3 ;  /* 0x000000ba0d0d7211 */ /* 0x000fe200078f18ff */
[----:B------:R-:W-:Y:S01]  /*0f70*/  IMAD.SHL.U32 R20, R4, 0x100, RZ ;  /* 0x0000010004147824 */ /* 0x000fe200078e00ff */
[----:B------:R-:W-:Y:S01]  /*0f80*/  SHF.R.U32.HI R8, RZ, 0x3, R7 ;  /* 0x00000003ff087819 */ /* 0x000fe20000011607 */
[----:B------:R-:W-:Y:S01]  /*0f90*/  STL [R1+0x60], R3 ;  /* 0x0000600301007387 */ /* 0x000fe20000100800 */
[----:B------:R-:W-:Y:S01]  /*0fa0*/  SHF.R.S32.HI R9, RZ, 0x1f, R228 ;  /* 0x0000001fff097819 */ /* 0x000fe200000114e4 */
[C---:B------:R-:W-:Y:S01]  /*0fb0*/  VIADD R217, R16.reuse, 0x120 ;  /* 0x0000012010d97836 */ /* 0x040fe20000000000 */
[----:B------:R-:W-:Y:S01]  /*0fc0*/  SHF.L.U64.HI R0, R229, 0x1, R0 ;  /* 0x00000001e5007819 */ /* 0x000fe20000010200 */
[----:B------:R-:W-:Y:S01]  /*0fd0*/  STL [R1+0x4c], RZ ;  /* 0x00004cff01007387 */ /* 0x000fe20000100800 */
[----:B------:R-:W-:Y:S01]  /*0fe0*/  LOP3.LUT R7, R7, 0x38, R16, 0xf8, !PT ;  /* 0x0000003807077812 */ /* 0x000fe200078ef810 */
[----:B------:R-:W-:Y:S01]  /*0ff0*/  VIADD R216, R16, 0x140 ;  /* 0x0000014010d87836 */ /* 0x000fe20000000000 */
[----:B------:R-:W-:Y:S01]  /*1000*/  LOP3.LUT R14, R14, 0xfffffe00, RZ, 0xc0, !PT ;  /* 0xfffffe000e0e7812 */ /* 0x000fe200078ec0ff */
[----:B------:R-:W-:Y:S01]  /*1010*/  STL [R1+0x5c], R20 ;  /* 0x00005c1401007387 */ /* 0x000fe20000100800 */
[----:B------:R-:W-:Y:S01]  /*1020*/  LOP3.LUT R13, R13, 0xfffffff8, RZ, 0xc0, !PT ;  /* 0xfffffff80d0d7812 */ /* 0x000fe200078ec0ff */
[----:B------:R-:W-:Y:S01]  /*1030*/  VIADD R215, R16, 0x160 ;  /* 0x0000016010d77836 */ /* 0x000fe20000000000 */
[----:B------:R-:W-:Y:S01]  /*1040*/  SHF.R.S32.HI R4, RZ, 0x1f, R227 ;  /* 0x0000001fff047819 */ /* 0x000fe200000114e3 */
[----:B------:R0:W-:Y:S01]  /*1050*/  STL [R1], R0 ;  /* 0x0000000001007387 */ /* 0x0001e20000100800 */
[----:B------:R-:W-:Y:S01]  /*1060*/  SHF.R.S32.HI R11, RZ, 0x1f, R226 ;  /* 0x0000001fff0b7819 */ /* 0x000fe200000114e2 */
[----:B------:R-:W-:Y:S01]  /*1070*/  IMAD.IADD R192, R186, 0x1, -R13 ;  /* 0x00000001bac07824 */ /* 0x000fe200078e0a0d */
[----:B------:R-:W-:Y:S01]  /*1080*/  SHF.L.U64.HI R9, R228, 0x1, R9 ;  /* 0x00000001e4097819 */ /* 0x000fe20000010209 */
[----:B------:R-:W-:Y:S01]  /*1090*/  VIADD R214, R16, 0x180 ;  /* 0x0000018010d67836 */ /* 0x000fe20000000000 */
[----:B------:R-:W-:Y:S01]  /*10a0*/  LOP3.LUT R21, R14, R7, R8, 0xf6, !PT ;  /* 0x000000070e157212 */ /* 0x000fe200078ef608 */
[C---:B------:R-:W-:Y:S01]  /*10b0*/  VIADD R212, R16.reuse, 0x1a0 ;  /* 0x000001a010d47836 */ /* 0x040fe20000000000 */
[----:B------:R-:W-:Y:S01]  /*10c0*/  SHF.L.U64.HI R4, R227, 0x1, R4 ;  /* 0x00000001e3047819 */ /* 0x000fe20000010204 */
[----:B------:R-:W-:Y:S01]  /*10d0*/  STL [R1+0x4], R9 ;  /* 0x0000040901007387 */ /* 0x000fe20000100800 */
[----:B------:R-:W-:Y:S01]  /*10e0*/  SHF.R.S32.HI R8, RZ, 0x1f, R225 ;  /* 0x0000001fff087819 */ /* 0x000fe200000114e1 */
[----:B------:R-:W-:Y:S01]  /*10f0*/  VIADD R211, R16, 0x1c0 ;  /* 0x000001c010d37836 */ /* 0x000fe20000000000 */
[----:B0-----:R-:W-:Y:S01]  /*1100*/  SHF.L.U64.HI R0, R226, 0x1, R11 ;  /* 0x00000001e2007819 */ /* 0x001fe2000001020b */
[----:B------:R0:W-:Y:S01]  /*1110*/  STL [R1+0x8], R4 ;  /* 0x0000080401007387 */ /* 0x0001e20000100800 */
[----:B------:R-:W-:Y:S01]  /*1120*/  LOP3.LUT R3, R10, 0x7ffffe00, RZ, 0xc0, !PT ;  /* 0x7ffffe000a037812 */ /* 0x000fe200078ec0ff */
[----:B------:R-:W-:Y:S01]  /*1130*/  VIADD R210, R16, 0x1e0 ;  /* 0x000001e010d27836 */ /* 0x000fe20000000000 */
[----:B------:R-:W-:Y:S01]  /*1140*/  SHF.R.S32.HI R13, RZ, 0x1f, R224 ;  /* 0x0000001fff0d7819 */ /* 0x000fe200000114e0 */
[----:B------:R1:W-:Y:S01]  /*1150*/  STL [R1+0xc], R0 ;  /* 0x00000c0001007387 */ /* 0x0003e20000100800 */
[----:B------:R-:W-:Y:S01]  /*1160*/  SHF.R.S32.HI R10, RZ, 0x1f, R221 ;  /* 0x0000001fff0a7819 */ /* 0x000fe200000114dd */
[----:B------:R-:W-:Y:S01]  /*1170*/  IMAD R3, R206, 0x400, R3 ;  /* 0x00000400ce037824 */ /* 0x000fe200078e0203 */
[----:B------:R-:W-:Y:S01]  /*1180*/  LOP3.LUT R5, R6, 0x8, R5, 0xf8, !PT ;  /* 0x0000000806057812 */ /* 0x000fe200078ef805 */
[----:B------:R-:W-:Y:S01]  /*1190*/  IMAD.SHL.U32 R207, R207, 0x2, RZ ;  /* 0x00000002cfcf7824 */ /* 0x000fe200078e00ff */
[----:B------:R-:W-:Y:S01]  /*11a0*/  SHF.R.U32.HI R6, RZ, 0x3, R6 ;  /* 0x00000003ff067819 */ /* 0x000fe20000011606 */
[----:B------:R-:W-:Y:S01]  /*11b0*/  VIADD R31, R193, 0xc0 ;  /* 0x000000c0c11f7836 */ /* 0x000fe20000000000 */
[----:B------:R-:W-:Y:S01]  /*11c0*/  SHF.L.U64.HI R8, R225, 0x1, R8 ;  /* 0x00000001e1087819 */ /* 0x000fe20000010208 */
[C---:B------:R-:W-:Y:S01]  /*11d0*/  VIADD R30, R193.reuse, 0x100 ;  /* 0x00000100c11e7836 */ /* 0x040fe20000000000 */
[----:B------:R-:W-:Y:S01]  /*11e0*/  R2P PR, R12, 0x6 ;  /* 0x000000060c007804 */ /* 0x000fe20000000000 */
[C---:B------:R-:W-:Y:S01]  /*11f0*/  VIADD R28, R193.reuse, 0x140 ;  /* 0x00000140c11c7836 */ /* 0x040fe20000000000 */
[----:B0-----:R-:W-:Y:S01]  /*1200*/  SHF.L.U64.HI R4, R224, 0x1, R13 ;  /* 0x00000001e0047819 */ /* 0x001fe2000001020d */
[----:B------:R0:W-:Y:S01]  /*1210*/  STL [R1+0x10], R8 ;  /* 0x0000100801007387 */ /* 0x0001e20000100800 */
[----:B------:R-:W-:Y:S01]  /*1220*/  SHF.R.S32.HI R12, RZ, 0x1f, R217 ;  /* 0x0000001fff0c7819 */ /* 0x000fe200000114d9 */
[----:B------:R-:W-:Y:S01]  /*1230*/  VIADD R26, R193, 0x180 ;  /* 0x00000180c11a7836 */ /* 0x000fe20000000000 */
[----:B-1----:R-:W-:Y:S01]  /*1240*/  SHF.L.U64.HI R0, R221, 0x1, R10 ;  /* 0x00000001dd007819 */ /* 0x002fe2000001020a */
[----:B------:R1:W-:Y:S01]  /*1250*/  STL [R1+0x14], R4 ;  /* 0x0000140401007387 */ /* 0x0003e20000100800 */
[----:B------:R-:W-:Y:S01]  /*1260*/  SHF.R.S32.HI R15, RZ, 0x1f, R216 ;  /* 0x0000001fff0f7819 */ /* 0x000fe200000114d8 */
[----:B------:R-:W-:Y:S01]  /*1270*/  VIADD R24, R193, 0x1c0 ;  /* 0x000001c0c1187836 */ /* 0x000fe20000000000 */
[----:B------:R-:W-:Y:S01]  /*1280*/  LOP3.LUT R6, R5, R6, RZ, 0x3c, !PT ;  /* 0x0000000605067212 */ /* 0x000fe200078e3cff */
[----:B------:R2:W-:Y:S01]  /*1290*/  STL [R1+0x18], R0 ;  /* 0x0000180001007387 */ /* 0x0005e20000100800 */
[----:B------:R-:W-:Y:S01]  /*12a0*/  SHF.R.S32.HI R14, RZ, 0x1f, R215 ;  /* 0x0000001fff0e7819 */ /* 0x000fe200000114d7 */
[----:B------:R-:W-:Y:S01]  /*12b0*/  IMAD.IADD R197, R207, 0x1, R20 ;  /* 0x00000001cfc57824 */ /* 0x000fe200078e0214 */
[----:B0-----:R-:W-:Y:S01]  /*12c0*/  SHF.L.U64.HI R8, R217, 0x1, R12 ;  /* 0x00000001d9087819 */ /* 0x001fe2000001020c */
[----:B------:R-:W-:Y:S01]  /*12d0*/  IMAD.IADD R3, R3, 0x1, R6 ;  /* 0x0000000103037824 */ /* 0x000fe200078e0206 */
[----:B------:R-:W-:Y:S01]  /*12e0*/  SHF.R.S32.HI R25, RZ, 0x1f, R214 ;  /* 0x0000001fff197819 */ /* 0x000fe200000114d6 */
[----:B------:R-:W-:Y:S01]  /*12f0*/  IMAD.MOV.U32 R6, RZ, RZ, R18 ;  /* 0x000000ffff067224 */ /* 0x000fe200078e0012 */
[----:B-1----:R-:W-:Y:S01]  /*1300*/  SHF.L.U64.HI R4, R216, 0x1, R15 ;  /* 0x00000001d8047819 */ /* 0x002fe2000001020f */
[----:B------:R0:W-:Y:S01]  /*1310*/  STL [R1+0x1c], R8 ;  /* 0x00001c0801007387 */ /* 0x0001e20000100800 */
[----:B------:R-:W-:Y:S01]  /*1320*/  SHF.R.S32.HI R27, RZ, 0x1f, R212 ;  /* 0x0000001fff1b7819 */ /* 0x000fe200000114d4 */
[----:B------:R-:W-:Y:S01]  /*1330*/  IMAD R201, R3, 0x2, R2 ;  /* 0x0000000203c97824 */ /* 0x000fe200078e0202 */
[----:B--2---:R-:W-:Y:S01]  /*1340*/  SHF.L.U64.HI R0, R215, 0x1, R14 ;  /* 0x00000001d7007819 */ /* 0x004fe2000001020e */
[----:B------:R1:W-:Y:S01]  /*1350*/  STL [R1+0x20], R4 ;  /* 0x0000200401007387 */ /* 0x0003e20000100800 */
[----:B------:R-:W-:Y:S01]  /*1360*/  SHF.R.S32.HI R18, RZ, 0x1f, R211 ;  /* 0x0000001fff127819 */ /* 0x000fe200000114d3 */
[----:B------:R-:W-:Y:S01]  /*1370*/  VIADD R204, R201, 0x26800 ;  /* 0x00026800c9cc7836 */ /* 0x000fe20000000000 */
[----:B------:R-:W-:Y:S01]  /*1380*/  SHF.R.S32.HI R29, RZ, 0x1f, R210 ;  /* 0x0000001fff1d7819 */ /* 0x000fe200000114d2 */
[----:B------:R2:W-:Y:S01]  /*1390*/  STL [R1+0x24], R0 ;  /* 0x0000240001007387 */ /* 0x0005e20000100800 */
[C---:B------:R-:W-:Y:S01]  /*13a0*/  VIADD R11, R197.reuse, 0xd0 ;  /* 0x000000d0c50b7836 */ /* 0x040fe20000000000 */
[----:B0-----:R-:W-:Y:S01]  /*13b0*/  SHF.L.U64.HI R8, R214, 0x1, R25 ;  /* 0x00000001d6087819 */ /* 0x001fe20000010219 */
[----:B------:R-:W-:Y:S01]  /*13c0*/  VIADD R9, R197, 0xe0 ;  /* 0x000000e0c5097836 */ /* 0x000fe20000000000 */
[----:B------:R-:W-:Y:S01]  /*13d0*/  SHF.R.S32.HI R33, RZ, 0x1f, R33 ;  /* 0x0000001fff217819 */ /* 0x000fe20000011421 */
[----:B------:R-:W-:Y:S01]  /*13e0*/  VIADD R23, R16, 0x20 ;  /* 0x0000002010177836 */ /* 0x000fe20000000000 */
[----:B-1----:R-:W-:Y:S01]  /*13f0*/  SHF.L.U64.HI R4, R211, 0x1, R18 ;  /* 0x00000001d3047819 */ /* 0x002fe20000010212 */
[----:B------:R-:W-:Y:S01]  /*1400*/  STL [R1+0x28], R8 ;  /* 0x0000280801007387 */ /* 0x000fe20000100800 */
[----:B------:R-:W-:Y:S01]  /*1410*/  SHF.R.S32.HI R32, RZ, 0x1f, R32 ;  /* 0x0000001fff207819 */ /* 0x000fe20000011420 */
[C---:B------:R-:W-:Y:S01]  /*1420*/  VIADD R41, R197.reuse, 0x8 ;  /* 0x00000008c5297836 */ /* 0x040fe20000000000 */
[----:B--2---:R-:W-:Y:S01]  /*1430*/  SHF.L.U64.HI R0, R212, 0x1, R27 ;  /* 0x00000001d4007819 */ /* 0x004fe2000001021b */
[C---:B------:R-:W-:Y:S01]  /*1440*/  VIADD R40, R197.reuse, 0x10 ;  /* 0x00000010c5287836 */ /* 0x040fe20000000000 */
[----:B------:R-:W-:Y:S01]  /*1450*/  SHF.R.S32.HI R31, RZ, 0x1f, R31 ;  /* 0x0000001fff1f7819 */ /* 0x000fe2000001141f */
[C---:B------:R-:W-:Y:S01]  /*1460*/  VIADD R39, R197.reuse, 0x18 ;  /* 0x00000018c5277836 */ /* 0x040fe20000000000 */
[----:B------:R-:W-:Y:S01]  /*1470*/  SHF.R.S32.HI R30, RZ, 0x1f, R30 ;  /* 0x0000001fff1e7819 */ /* 0x000fe2000001141e */
[----:B------:R0:W-:Y:S01]  /*1480*/  STL [R1+0x2c], R0 ;  /* 0x00002c0001007387 */ /* 0x0001e20000100800 */
[----:B------:R-:W-:Y:S01]  /*1490*/  SHF.R.S32.HI R28, RZ, 0x1f, R28 ;  /* 0x0000001fff1c7819 */ /* 0x000fe2000001141c */
[C---:B------:R-:W-:Y:S01]  /*14a0*/  VIADD R38, R197.reuse, 0x20 ;  /* 0x00000020c5267836 */ /* 0x040fe20000000000 */
[----:B------:R-:W-:Y:S01]  /*14b0*/  SHF.R.S32.HI R26, RZ, 0x1f, R26 ;  /* 0x0000001fff1a7819 */ /* 0x000fe2000001141a */
[----:B------:R1:W-:Y:S01]  /*14c0*/  STL [R1+0x30], R4 ;  /* 0x0000300401007387 */ /* 0x0003e20000100800 */
[----:B------:R-:W-:Y:S01]  /*14d0*/  SHF.R.S32.HI R24, RZ, 0x1f, R24 ;  /* 0x0000001fff187819 */ /* 0x000fe20000011418 */
[----:B------:R-:W-:Y:S01]  /*14e0*/  VIADD R37, R197, 0x28 ;  /* 0x00000028c5257836 */ /* 0x000fe20000000000 */
[----:B------:R-:W-:Y:S01]  /*14f0*/  SEL R203, R203, 0xffffffc0, !P2 ;  /* 0xffffffc0cbcb7807 */ /* 0x000fe20005000000 */
[C---:B------:R-:W-:Y:S01]  /*1500*/  VIADD R36, R197.reuse, 0x30 ;  /* 0x00000030c5247836 */ /* 0x040fe20000000000 */
[----:B------:R-:W-:Y:S01]  /*1510*/  SHF.R.S32.HI R3, RZ, 0x1f, R11 ;  /* 0x0000001fff037819 */ /* 0x000fe2000001140b */
[C---:B------:R-:W-:Y:S01]  /*1520*/  VIADD R35, R197.reuse, 0x38 ;  /* 0x00000038c5237836 */ /* 0x040fe20000000000 */
[----:B0-----:R-:W-:Y:S01]  /*1530*/  SHF.L.U64.HI R0, R210, 0x1, R29 ;  /* 0x00000001d2007819 */ /* 0x001fe2000001021d */
[----:B------:R-:W-:Y:S01]  /*1540*/  VIADD R34, R197, 0x40 ;  /* 0x00000040c5227836 */ /* 0x000fe20000000000 */
[----:B------:R-:W-:Y:S01]  /*1550*/  SHF.R.S32.HI R3, RZ, 0x1f, R9 ;  /* 0x0000001fff037819 */ /* 0x000fe20000011409 */
[----:B-1----:R-:W-:Y:S01]  /*1560*/  IMAD R4, R21, 0x2, R2 ;  /* 0x0000000215047824 */ /* 0x002fe200078e0202 */
[----:B------:R-:W-:Y:S01]  /*1570*/  SHF.R.S32.HI R194, RZ, 0x1f, R23 ;  /* 0x0000001fffc27819 */ /* 0x000fe20000011417 */
        /* <DEDUP_REMOVED lines=49> */
[----:B------:R-:W-:Y:S01]  /*1890*/  IMAD.MOV.U32 R5, RZ, RZ, R17 ;  /* 0x000000ffff057224 */ /* 0x000fe200078e0011 */
[----:B------:R-:W-:Y:S01]  /*18a0*/  SHF.R.S32.HI R17, RZ, 0x1f, R16 ;  /* 0x0000001fff117819 */ /* 0x000fe20000011410 */
[----:B------:R-:W-:Y:S01]  /*18b0*/  IMAD.MOV.U32 R7, RZ, RZ, R19 ;  /* 0x000000ffff077224 */ /* 0x000fe200078e0013 */
[----:B------:R-:W-:Y:S01]  /*18c0*/  SHF.R.S32.HI R14, RZ, 0x1f, R14 ;  /* 0x0000001fff0e7819 */ /* 0x000fe2000001140e */
[----:B------:R-:W-:Y:S01]  /*18d0*/  IMAD.IADD R204, R204, 0x1, R203 ;  /* 0x00000001cccc7824 */ /* 0x000fe200078e02cb */
[----:B------:R-:W-:Y:S01]  /*18e0*/  SHF.R.S32.HI R13, RZ, 0x1f, R13 ;  /* 0x0000001fff0d7819 */ /* 0x000fe2000001140d */
[----:B------:R-:W-:Y:S01]  /*18f0*/  IMAD.MOV.U32 R19, RZ, RZ, RZ ;  /* 0x000000ffff137224 */ /* 0x000fe200078e00ff */
[----:B------:R-:W-:Y:S01]  /*1900*/  SHF.R.S32.HI R12, RZ, 0x1f, R12 ;  /* 0x0000001fff0c7819 */ /* 0x000fe2000001140c */
[----:B------:R-:W-:Y:S01]  /*1910*/  VIADD R196, R188, 0x10 ;  /* 0x00000010bcc47836 */ /* 0x000fe20000000000 */
[----:B------:R-:W-:Y:S01]  /*1920*/  SHF.R.S32.HI R10, RZ, 0x1f, R10 ;  /* 0x0000001fff0a7819 */ /* 0x000fe2000001140a */
[----:B------:R-:W-:Y:S01]  /*1930*/  IMAD R208, R208, 0x8, R191 ;  /* 0x00000008d0d07824 */ /* 0x000fe200078e02bf */
[----:B------:R-:W-:Y:S01]  /*1940*/  SHF.R.S32.HI R8, RZ, 0x1f, R8 ;  /* 0x0000001fff087819 */ /* 0x000fe20000011408 */
[----:B------:R-:W-:Y:S01]  /*1950*/  IMAD.IADD R203, R203, 0x1, R202 ;  /* 0x00000001cbcb7824 */ /* 0x000fe200078e02ca */
[----:B------:R-:W-:-:S02]  /*1960*/  SHF.R.S32.HI R3, RZ, 0x1f, R4 ;  /* 0x0000001fff037819 */ /* 0x000fc40000011404 */
[----:B------:R-:W-:-:S07]  /*1970*/  SHF.R.S32.HI R0, RZ, 0x1f, R0 ;  /* 0x0000001fff007819 */ /* 0x000fce0000011400 */
.L_x_4831:
[----:B0--34-:R-:W0:Y:S01]  /*1980*/  LDC.64 R8, c[0x0][0xc88] ;  /* 0x00032200ff087b82 */ /* 0x019e220000000a00 */
        /* <DEDUP_REMOVED lines=12> */
[----:B------:R-:W-:Y:S01]  /*1a50*/  ISETP.NE.AND.EX P1, PT, RZ, UR9, PT, P1 ;  /* 0x00000009ff007c0c */ /* 0x000fe2000bf25310 */
[C---:B--2---:R-:W-:Y:S01]  /*1a60*/  IMAD.SHL.U32 R28, R26.reuse, 0x4, RZ ;  /* 0x000000041a1c7824 */ /* 0x044fe200078e00ff */
[----:B------:R-:W-:Y:S01]  /*1a70*/  SHF.R.S32.HI R0, RZ, 0x1f, R26 ;  /* 0x0000001fff007819 */ /* 0x000fe2000001141a */
[----:B------:R-:W-:Y:S04]  /*1a80*/  STL [R1+0x3c], R26 ;  /* 0x00003c1a01007387 */ /* 0x000fe80000100800 */
[C---:B-1----:R-:W-:Y:S02]  /*1a90*/  @P2 LEA R10, P3, R26.reuse, UR4, 0x2 ;  /* 0x000000041a0a2c11 */ /* 0x042fe4000f8610ff */
[--C-:B------:R-:W-:Y:S01]  /*1aa0*/  SHF.L.U64.HI R27, R26, 0x2, R0.reuse ;  /* 0x000000021a1b7819 */ /* 0x100fe20000010200 */
[----:B------:R0:W-:Y:S01]  /*1ab0*/  STL [R1+0x50], R0 ;  /* 0x0000500001007387 */ /* 0x0001e20000100800 */
[----:B------:R-:W-:Y:S01]  /*1ac0*/  IADD3 R8, P4, R28, UR6, RZ ;  /* 0x000000061c087c10 */ /* 0x000fe2000ff9e0ff */
[----:B------:R-:W-:Y:S01]  /*1ad0*/  ULDC UR4, c[0x0][0x288] ;  /* 0x0000a20000047ab9 */ /* 0x000fe20000000800 */
[----:B------:R-:W-:Y:S01]  /*1ae0*/  @P2 LEA.HI.X R11, R26, UR5, R0, 0x2, P3 ;  /* 0x000000051a0b2c11 */ /* 0x000fe200098f1400 */
[----:B------:R1:W-:Y:S01]  /*1af0*/  STL [R1+0x40], R28 ;  /* 0x0000401c01007387 */ /* 0x0003e20000100800 */
[----:B------:R-:W-:Y:S01]  /*1b00*/  IADD3.X R9, R27, UR7, RZ, P4, !PT ;  /* 0x000000071b097c10 */ /* 0x000fe2000a7fe4ff */
[----:B------:R-:W-:Y:S01]  /*1b10*/  IMAD.U32 R198, RZ, RZ, UR4 ;  /* 0x00000004ffc67e24 */ /* 0x000fe2000f8e00ff */
[----:B------:R-:W-:Y:S01]  /*1b20*/  ULDC.64 UR4, c[0x0][0x418] ;  /* 0x0001060000047ab9 */ /* 0x000fe20000000a00 */
[----:B------:R1:W-:Y:S04]  /*1b30*/  STL [R1+0x44], R27 ;  /* 0x0000441b01007387 */ /* 0x0003e80000100800 */
[----:B------:R-:W5:Y:S01]  /*1b40*/  @P0 LDG.E R24, desc[UR42][R8.64] ;  /* 0x0000002a08180981 */ /* 0x000f62000c1e1900 */
[----:B------:R-:W-:-:S03]  /*1b50*/  UISETP.NE.U32.AND UP0, UPT, UR4, URZ, UPT ;  /* 0x0000003f0400728c */ /* 0x000fc6000bf05070 */
[----:B------:R2:W5:Y:S01]  /*1b60*/  @P2 LDG.E R4, desc[UR42][R10.64] ;  /* 0x0000002a0a042981 */ /* 0x000562000c1e1900 */
[----:B------:R-:W-:Y:S01]  /*1b70*/  UISETP.NE.AND.EX UP0, UPT, UR5, URZ, UPT, UP0 ;  /* 0x0000003f0500728c */ /* 0x000fe2000bf05300 */
[----:B------:R-:W-:Y:S01]  /*1b80*/  ULDC UR4, c[0x0][0x424] ;  /* 0x0001090000047ab9 */ /* 0x000fe20000000800 */
[----:B------:R-:W-:Y:S02]  /*1b90*/  LOP3.LUT R3, R6, 0xff000000, RZ, 0xc0, !PT ;  /* 0xff00000006037812 */ /* 0x000fe400078ec0ff */
[----:B--2---:R-:W-:Y:S01]  /*1ba0*/  @P1 IADD3 R10, P2, R28, UR8, RZ ;  /* 0x000000081c0a1c10 */ /* 0x004fe2000ff5e0ff */
[----:B------:R-:W-:Y:S01]  /*1bb0*/  USEL UR4, UR4, 0x1, UP0 ;  /* 0x0000000104047887 */ /* 0x000fe20008000000 */
[----:B------:R-:W-:Y:S02]  /*1bc0*/  ULDC UR5, c[0x0][0x2f0] ;  /* 0x0000bc0000057ab9 */ /* 0x000fe40000000800 */
[----:B------:R-:W-:Y:S01]  /*1bd0*/  @P1 IADD3.X R11, R27, UR9, RZ, P2, !PT ;  /* 0x000000091b0b1c10 */ /* 0x000fe200097fe4ff */
[----:B------:R-:W-:-:S02]  /*1be0*/  ULDC.64 UR8, c[0x0][0xa20] ;  /* 0x0002880000087ab9 */ /* 0x000fc40000000a00 */
[----:B------:R-:W-:Y:S01]  /*1bf0*/  ISETP.NE.U32.AND P2, PT, RZ, UR8, PT ;  /* 0x00000008ff007c0c */ /* 0x000fe2000bf45070 */
[----:B------:R-:W-:Y:S01]  /*1c00*/  UIMAD UR4, UR4, UR5, URZ ;  /* 0x00000005040472a4 */ /* 0x000fe2000f8e023f */
[C---:B0-----:R-:W-:Y:S01]  /*1c10*/  LOP3.LUT R0, R6.reuse, 0xff0000, RZ, 0xc0, !PT ;  /* 0x00ff000006007812 */ /* 0x041fe200078ec0ff */
[----:B------:R0:W5:Y:S01]  /*1c20*/  @P1 LDG.E R198, desc[UR42][R10.64] ;  /* 0x0000002a0ac61981 */ /* 0x000162000c1e1900 */
[----:B------:R-:W-:Y:S01]  /*1c30*/  SHF.R.U32.HI R3, RZ, 0x8, R3 ;  /* 0x00000008ff037819 */ /* 0x000fe20000011603 */
[----:B------:R-:W-:Y:S01]  /*1c40*/  ULDC UR5, c[0x0][0x348] ;  /* 0x0000d20000057ab9 */ /* 0x000fe20000000800 */
[----:B------:R-:W-:Y:S02]  /*1c50*/  ISETP.NE.AND.EX P2, PT, RZ, UR9, PT, P2 ;  /* 0x00000009ff007c0c */ /* 0x000fe4000bf45320 */
[----:B------:R-:W-:Y:S02]  /*1c60*/  LOP3.LUT R185, R6, 0xffff, RZ, 0xc0, !PT ;  /* 0x0000ffff06b97812 */ /* 0x000fe400078ec0ff */
[----:B0-----:R-:W-:Y:S01]  /*1c70*/  LEA.HI R10, R0, R3, RZ, 0x10 ;  /* 0x00000003000a7211 */ /* 0x001fe200078f80ff */
[----:B-1----:R-:W-:Y:S08]  /*1c80*/  @P1 BRA `(.L_x_4676) ;  /* 0x0000000000241947 */ /* 0x002ff00003800000 */
        /* <DEDUP_REMOVED lines=9> */
.L_x_4676:
[----:B------:R-:W-:Y:S02]  /*1d20*/  IMAD.U32 R34, RZ, RZ, UR5 ;  /* 0x00000005ff227e24 */ /* 0x000fe4000f8e00ff */
[----:B------:R-:W-:Y:S01]  /*1d30*/  IMAD.U32 R25, RZ, RZ, UR4 ;  /* 0x00000004ff197e24 */ /* 0x000fe2000f8e00ff */
[----:B------:R-:W-:Y:S06]  /*1d40*/  @!P2 BRA `(.L_x_4677) ;  /* 0x000000000010a947 */ /* 0x000fec0003800000 */
[----:B------:R-:W-:-:S04]  /*1d50*/  IADD3 R6, P0, R28, UR8, RZ ;  /* 0x000000081c067c10 */ /* 0x000fc8000ff1e0ff */
[----:B------:R-:W-:-:S05]  /*1d60*/  IADD3.X R7, R27, UR9, RZ, P0, !PT ;  /* 0x000000091b077c10 */ /* 0x000fca00087fe4ff */
[----:B------:R0:W5:Y:S01]  /*1d70*/  LDG.E R25, desc[UR42][R6.64] ;  /* 0x0000002a06197981 */ /* 0x000162000c1e1900 */
[----:B------:R-:W-:Y:S05]  /*1d80*/  BRA `(.L_x_4678) ;  /* 0x0000000000107947 */ /* 0x000fea0003800000 */
.L_x_4677:
[----:B------:R-:W-:Y:S05]  /*1d90*/  @!P0 BRA `(.L_x_4678) ;  /* 0x00000000000c8947 */ /* 0x000fea0003800000 */
[----:B------:R-:W2:Y:S04]  /*1da0*/  LDG.E R0, desc[UR42][R8.64] ;  /* 0x0000002a08007981 */ /* 0x000ea8000c1e1900 */
[----:B------:R-:W2:Y:S02]  /*1db0*/  LDG.E R25, desc[UR42][R8.64+0x4] ;  /* 0x0000042a08197981 */ /* 0x000ea4000c1e1900 */
[----:B--2---:R-:W-:-:S07]  /*1dc0*/  IMAD.IADD R25, R25, 0x1, -R0 ;  /* 0x0000000119197824 */ /* 0x004fce00078e0a00 */
.L_x_4678:
[----:B------:R-:W-:Y:S01]  /*1dd0*/  ULDC.64 UR4, c[0x0][0xa10] ;  /* 0x0002840000047ab9 */ /* 0x000fe20000000a00 */
[----:B------:R-:W1:Y:S01]  /*1de0*/  LDC R8, c[0x0][0x448] ;  /* 0x00011200ff087b82 */ /* 0x000e620000000800 */
[----:B------:R-:W-:-:S04]  /*1df0*/  ISETP.NE.U32.AND P0, PT, RZ, UR4, PT ;  /* 0x00000004ff007c0c */ /* 0x000fc8000bf05070 */
[----:B------:R-:W-:Y:S01]  /*1e00*/  ISETP.NE.AND.EX P0, PT, RZ, UR5, PT, P0 ;  /* 0x00000005ff007c0c */ /* 0x000fe2000bf05300 */
[----:B------:R-:W-:-:S12]  /*1e10*/  ULDC.64 UR4, c[0x0][0xa30] ;  /* 0x00028c0000047ab9 */ /* 0x000fd80000000a00 */
[----:B0-----:R-:W0:Y:S02]  /*1e20*/  @P0 LDC.64 R6, c[0x0][0xa10] ;  /* 0x00028400ff060b82 */ /* 0x001e240000000a00 */
[----:B0-----:R-:W-:-:S05]  /*1e30*/  @P0 IMAD.WIDE R6, R26, 0x4, R6 ;  /* 0x000000041a060825 */ /* 0x001fca00078e0206 */
[----:B------:R-:W2:Y:S04]  /*1e40*/  @P0 LDG.E R0, desc[UR42][R6.64] ;  /* 0x0000002a06000981 */ /* 0x000ea8000c1e1900 */
[----:B------:R0:W2:Y:S01]  /*1e50*/  @P0 LDG.E R3, desc[UR42][R6.64+0x4] ;  /* 0x0000042a06030981 */ /* 0x0000a2000c1e1900 */
[----:B------:R-:W-:Y:S01]  /*1e60*/  ISETP.NE.U32.AND P1, PT, RZ, UR4, PT ;  /* 0x00000004ff007c0c */ /* 0x000fe2000bf25070 */
[----:B-----5:R-:W-:-:S03]  /*1e70*/  IMAD.MOV.U32 R152, RZ, RZ, R25 ;  /* 0x000000ffff987224 */ /* 0x020fc600078e0019 */
[----:B------:R-:W-:-:S13]  /*1e80*/  ISETP.NE.AND.EX P1, PT, RZ, UR5, PT, P1 ;  /* 0x00000005ff007c0c */ /* 0x000fda000bf25310 */
[----:B0-----:R-:W-:-:S04]  /*1e90*/  @P1 IADD3 R6, P2, R28, UR4, RZ ;  /* 0x000000041c061c10 */ /* 0x001fc8000ff5e0ff */
[----:B------:R-:W-:-:S05]  /*1ea0*/  @P1 IADD3.X R7, R27, UR5, RZ, P2, !PT ;  /* 0x000000051b071c10 */ /* 0x000fca00097fe4ff */
[----:B------:R0:W5:Y:S01]  /*1eb0*/  @P1 LDG.E R152, desc[UR42][R6.64] ;  /* 0x0000002a06981981 */ /* 0x000162000c1e1900 */
[----:B-1----:R-:W-:Y:S01]  /*1ec0*/  ISETP.NE.AND P1, PT, R8, 0x1, PT ;  /* 0x000000010800780c */ /* 0x002fe20003f25270 */
[----:B------:R-:W-:Y:S01]  /*1ed0*/  IMAD.SHL.U32 R199, R5, 0x40, RZ ;  /* 0x0000004005c77824 */ /* 0x000fe200078e00ff */
[----:B------:R-:W-:Y:S01]  /*1ee0*/  LOP3.LUT R13, R10, 0xff, RZ, 0xc0, !PT ;  /* 0x000000ff0a0d7812 */ /* 0x000fe200078ec0ff */
[----:B------:R-:W-:Y:S01]  /*1ef0*/  IMAD.IADD R11, R25, 0x1, -R4 ;  /* 0x00000001190b7824 */ /* 0x000fe200078e0a04 */
[----:B------:R-:W-:Y:S01]  /*1f00*/  SHF.R.U32.HI R12, RZ, 0x10, R10 ;  /* 0x00000010ff0c7819 */ /* 0x000fe2000001160a */
[----:B------:R-:W-:Y:S01]  /*1f10*/  VIADD R5, R199, 0x3f ;  /* 0x0000003fc7057836 */ /* 0x000fe20000000000 */
[----:B------:R-:W-:Y:S01]  /*1f20*/  BSSY B0, `(.L_x_4679) ;  /* 0x0000033000007945 */ /* 0x000fe20003800000 */
[----:B------:R0:W-:Y:S04]  /*1f30*/  STL [R1+0x48], R13 ;  /* 0x0000480d01007387 */ /* 0x0001e80000100800 */
[----:B------:R0:W-:Y:S02]  /*1f40*/  STL [R1+0x38], R12 ;  /* 0x0000380c01007387 */ /* 0x0001e40000100800 */
[----:B------:R-:W1:Y:S08]  /*1f50*/  @P1 LDC R8, c[0x0][0x44c] ;  /* 0x00011300ff081b82 */ /* 0x000e700000000800 */
[----:B------:R-:W3:Y:S01]  /*1f60*/  @P1 LDC R9, c[0x0][0x450] ;  /* 0x00011400ff091b82 */ /* 0x000ee20000000800 */
[----:B--2---:R-:W-:-:S02]  /*1f70*/  @P0 IMAD.IADD R34, R3, 0x1, -R0 ;  /* 0x0000000103220824 */ /* 0x004fc400078e0a00 */
[----:B-1----:R-:W-:-:S04]  /*1f80*/  @P1 IMAD.HI.U32 R0, R5, R8, RZ ;  /* 0x0000000805001227 */ /* 0x002fc800078e00ff */
[----:B------:R-:W-:Y:S01]  /*1f90*/  IMAD.IADD R200, R11, 0x1, R34 ;  /* 0x000000010bc87824 */ /* 0x000fe200078e0222 */
[----:B---3--:R-:W-:-:S03]  /*1fa0*/  @P1 SHF.R.U32.HI R5, RZ, R9, R0 ;  /* 0x00000009ff051219 */ /* 0x008fc60000011600 */
[C---:B------:R-:W-:Y:S01]  /*1fb0*/  VIADD R0, R200.reuse, 0x3f ;  /* 0x0000003fc8007836 */ /* 0x040fe20000000000 */
[----:B------:R-:W-:-:S04]  /*1fc0*/  IADD3 R38, R200, 0x40, -R198 ;  /* 0x00000040c8267810 */ /* 0x000fc80007ffe8c6 */
[----:B------:R-:W-:Y:S01]  /*1fd0*/  SHF.R.S32.HI R3, RZ, 0x1f, R0 ;  /* 0x0000001fff037819 */ /* 0x000fe20000011400 */
[----:B------:R-:W-:-:S03]  /*1fe0*/  IMAD.IADD R5, R38, 0x1, R5 ;  /* 0x0000000126057824 */ /* 0x000fc600078e0205 */
[----:B------:R-:W-:Y:S01]  /*1ff0*/  LEA.HI R3, R3, R0, RZ, 0x6 ;  /* 0x0000000003037211 */ /* 0x000fe200078f30ff */
[----:B------:R-:W-:Y:S01]  /*2000*/  IMAD.MOV.U32 R0, RZ, RZ, RZ ;  /* 0x000000ffff007224 */ /* 0x000fe200078e00ff */
[----:B------:R-:W-:Y:S02]  /*2010*/  SHF.R.S32.HI R4, RZ, 0x1f, R5 ;  /* 0x0000001fff047819 */ /* 0x000fe40000011405 */
[----:B------:R-:W-:Y:S02]  /*2020*/  SHF.R.S32.HI R37, RZ, 0x6, R3 ;  /* 0x00000006ff257819 */ /* 0x000fe40000011403 */
[----:B------:R-:W-:-:S04]  /*2030*/  LEA.HI R4, R4, R5, RZ, 0x6 ;  /* 0x0000000504047211 */ /* 0x000fc800078f30ff */
[----:B------:R-:W-:-:S04]  /*2040*/  SHF.R.S32.HI R4, RZ, 0x6, R4 ;  /* 0x00000006ff047819 */ /* 0x000fc80000011404 */
[----:B------:R-:W-:-:S04]  /*2050*/  VIMNMX R9, R37, R4, PT ;  /* 0x0000000425097248 */ /* 0x000fc80003fe0100 */
[----:B------:R-:W-:-:S13]  /*2060*/  ISETP.GE.AND P0, PT, R9, 0x1, PT ;  /* 0x000000010900780c */ /* 0x000fda0003f06270 */
        /* <DEDUP_REMOVED lines=30> */
.L_x_4680:
[----:B------:R-:W-:Y:S05]  /*2250*/  BSYNC B0 ;  /* 0x0000000000007941 */ /* 0x000fea0003800000 */
.L_x_4679:
[----:B------:R-:W-:-:S05]  /*2260*/  IMAD R3, R13, R0, RZ ;  /* 0x000000000d037224 */ /* 0x000fca00078e02ff */
        /* <DEDUP_REMOVED lines=35> */
.L_x_4683:
[----:B------:R-:W-:Y:S05]  /*24a0*/  BSYNC B6 ;  /* 0x0000000000067941 */ /* 0x000fea0003800000 */
.L_x_4682:
        /* <DEDUP_REMOVED lines=20> */
.L_x_4685:
[----:B------:R-:W-:Y:S05]  /*25f0*/  BSYNC B6 ;  /* 0x0000000000067941 */ /* 0x000fea0003800000 */
.L_x_4684:
        /* <DEDUP_REMOVED lines=17> */
[----:B------:R-:W-:Y:S01]  /*2710*/  SHF.L.U64.HI R40, R6, 0x6, R7 ;  /* 0x0000000606287819 */ /* 0x000fe20000010207 */
        /* <DEDUP_REMOVED lines=8> */
[----:B------:R-:W-:Y:S01]  /*27a0*/  ISETP.GE.AND P2, PT, R16, UR4, PT ;  /* 0x0000000410007c0c */ /* 0x000fe2000bf46270 */
[----:B------:R-:W-:Y:S01]  /*27b0*/  IMAD.IADD R3, R24, 0x1, R25 ;  /* 0x0000000118037824 */ /* 0x000fe200078e0219 */
[----:B------:R-:W-:Y:S01]  /*27c0*/  LEA.HI R13, R13, R8, RZ, 0x2 ;  /* 0x000000080d0d7211 */ /* 0x000fe200078f10ff */
[----:B------:R-:W-:Y:S01]  /*27d0*/  IMAD.IADD R21, R21, 0x1, R11 ;  /* 0x0000000115157824 */ /* 0x000fe200078e020b */
[----:B------:R-:W-:Y:S01]  /*27e0*/  ISETP.GE.AND P1, PT, R23, UR4, PT ;  /* 0x0000000417007c0c */ /* 0x000fe2000bf26270 */
[----:B------:R-:W-:Y:S01]  /*27f0*/  IMAD.IADD R29, R11, 0x1, R29 ;  /* 0x000000010b1d7824 */ /* 0x000fe200078e021d */
[----:B------:R-:W-:Y:S01]  /*2800*/  LOP3.LUT R13, R13, 0xfffffffc, RZ, 0xc0, !PT ;  /* 0xfffffffc0d0d7812 */ /* 0x000fe200078ec0ff */
[----:B-----5:R-:W-:Y:S01]  /*2810*/  IMAD.WIDE.U32 R20, R152, R6, R20 ;  /* 0x0000000698147225 */ /* 0x020fe200078e0014 */
[----:B------:R-:W-:-:S03]  /*2820*/  SHF.R.S32.HI R11, RZ, 0x1f, R152 ;  /* 0x0000001fff0b7819 */ /* 0x000fc60000011498 */
[----:B------:R-:W-:Y:S01]  /*2830*/  IMAD.IADD R49, R8, 0x1, -R13 ;  /* 0x0000000108317824 */ /* 0x000fe200078e0a0d */
[----:B---3--:R-:W-:Y:S01]  /*2840*/  LEA.HI R46, R46, 0x8, RZ, 0x19 ;  /* 0x000000082e2e7811 */ /* 0x008fe200078fc8ff */
[-C--:B------:R-:W-:Y:S02]  /*2850*/  IMAD R10, R11, R6.reuse, RZ ;  /* 0x000000060b0a7224 */ /* 0x080fe400078e02ff */
[----:B------:R-:W-:-:S04]  /*2860*/  IMAD.WIDE.U32 R28, R152, R6, R28 ;  /* 0x00000006981c7225 */ /* 0x000fc800078e001c */
        /* <DEDUP_REMOVED lines=33> */
.L_x_4718:
        /* <DEDUP_REMOVED lines=91> */
.L_x_4690:
[----:B------:R-:W-:Y:S05]  /*3030*/  BSYNC B1 ;  /* 0x0000000000017941 */ /* 0x000fea0003800000 */
.L_x_4689:
        /* <DEDUP_REMOVED lines=17> */
.L_x_4691:
[----:B------:R-:W-:Y:S01]  /*3150*/  IMAD R60, R184, 0x8, R2 ;  /* 0x00000008b83c7824 */ /* 0x000fe200078e0202 */
[----:B------:R-:W-:Y:S01]  /*3160*/  SHF.L.U32 R67, R190, 0x1f, RZ ;  /* 0x0000001fbe437819 */ /* 0x000fe200000006ff */
[----:B------:R-:W-:Y:S03]  /*3170*/  BSSY B1, `(.L_x_4692) ;  /* 0x0000003000017945 */ /* 0x000fe60003800000 */
[----:B------:R-:W0:Y:S02]  /*3180*/  SYNCS.PHASECHK.TRANS64.TRYWAIT P6, [R60+URZ+0x28c90], R67 ;  /* 0x028c90433c0075a7 */ /* 0x000e2400080c017f */
[----:B0-----:R-:W-:Y:S05]  /*3190*/  @!P6 BRA `(.L_x_4693) ;  /* 0x000001b80018e947 */ /* 0x001fea0003800000 */
.L_x_4964:
[----:B------:R-:W-:Y:S05]  /*31a0*/  BSYNC B1 ;  /* 0x0000000000017941 */ /* 0x000fea0003800000 */
.L_x_4692:
[----:B------:R-:W-:-:S03]  /*31b0*/  UMOV UR4, 0xffffffff ;  /* 0xffffffff00047882 */ /* 0x000fc60000000000 */
[----:B------:R-:W-:Y:S05]  /*31c0*/  BRA.DIV UR4, `(.L_x_4694) ;  /* 0x000001ba04207947 */ /* 0x000fea000b800000 */
[----:B------:R1:W2:Y:S04]  /*31d0*/  SHFL.IDX PT, R71, R14, RZ, 0x1c1f ;  /* 0x001c1fff0e477589 */ /* 0x0002a800000e0000 */
[----:B------:R-:W3:Y:S02]  /*31e0*/  SHFL.IDX PT, R68, R68, RZ, 0x1c1f ;  /* 0x001c1fff44447589 */ /* 0x000ee400000e0000 */
.L_x_4968:
        /* <DEDUP_REMOVED lines=10> */
[----:B01----:R-:W-:Y:S01]  /*3290*/  IMAD.U32 R14, R5, 0x10000, RZ ;  /* 0x00010000050e7824 */ /* 0x003fe200078e00ff */
[----:B------:R-:W-:Y:S02]  /*32a0*/  SHF.R.U64 R12, R26, 0x10, R27 ;  /* 0x000000101a0c7819 */ /* 0x000fe4000000121b */
        /* <DEDUP_REMOVED lines=12> */
[-C--:B------:R-:W-:Y:S02]  /*3370*/  FMUL.FTZ R26, R26, R27.reuse ;  /* 0x0000001b1a1a7220 */ /* 0x080fe40000410000 */
[----:B------:R-:W-:Y:S01]  /*3380*/  FFMA.FTZ R5, R14, R27, -R5 ;  /* 0x0000001b0e057223 */ /* 0x000fe20000010805 */
[----:B------:R-:W-:-:S02]  /*3390*/  IMAD.U32 R27, R6, 0x10000, RZ ;  /* 0x00010000061b7824 */ /* 0x000fc400078e00ff */
[----:B------:R-:W-:Y:S01]  /*33a0*/  FFMA.FTZ R14, R14, R55, R26 ;  /* 0x000000370e0e7223 */ /* 0x000fe2000001001a */
[----:B------:R-:W-:Y:S01]  /*33b0*/  LOP3.LUT R26, R6, 0xffff0000, RZ, 0xc0, !PT ;  /* 0xffff0000061a7812 */ /* 0x000fe200078ec0ff */
[----:B------:R-:W-:Y:S02]  /*33c0*/  IMAD.U32 R55, R70, 0x10000, RZ ;  /* 0x0001000046377824 */ /* 0x000fe400078e00ff */
[C---:B------:R-:W-:Y:S01]  /*33d0*/  IMAD.U32 R54, R15.reuse, 0x10000, RZ ;  /* 0x000100000f367824 */ /* 0x040fe200078e00ff */
[----:B------:R-:W-:Y:S01]  /*33e0*/  LOP3.LUT R15, R15, 0xffff0000, RZ, 0xc0, !PT ;  /* 0xffff00000f0f7812 */ /* 0x000fe200078ec0ff */
[----:B------:R-:W-:Y:S01]  /*33f0*/  FMUL.FTZ R6, R26, R55 ;  /* 0x000000371a067220 */ /* 0x000fe20000410000 */
[----:B------:R-:W-:Y:S01]  /*3400*/  F2FP.BF16.F32.PACK_AB R5, R14, R5 ;  /* 0x000000050e05723e */ /* 0x000fe200000010ff */
[-C--:B------:R-:W-:Y:S02]  /*3410*/  FMUL.FTZ R26, R26, R54.reuse ;  /* 0x000000361a1a7220 */ /* 0x080fe40000410000 */
[----:B------:R-:W-:Y:S01]  /*3420*/  FFMA.FTZ R6, R27, R54, -R6 ;  /* 0x000000361b067223 */ /* 0x000fe20000010806 */
[----:B------:R-:W-:Y:S01]  /*3430*/  LOP3.LUT R54, R7, 0xffff0000, RZ, 0xc0, !PT ;  /* 0xffff000007367812 */ /* 0x000fe200078ec0ff */
[----:B------:R-:W-:Y:S01]  /*3440*/  FFMA.FTZ R27, R27, R55, R26 ;  /* 0x000000371b1b7223 */ /* 0x000fe2000001001a */
[----:B------:R-:W-:Y:S01]  /*3450*/  LOP3.LUT R55, R70, 0xffff0000, RZ, 0xc0, !PT ;  /* 0xffff000046377812 */ /* 0x000fe200078ec0ff */
[----:B------:R-:W-:-:S02]  /*3460*/  IMAD.U32 R26, R7, 0x10000, RZ ;  /* 0x00010000071a7824 */ /* 0x000fc400078e00ff */
[C---:B------:R-:W-:Y:S01]  /*3470*/  IMAD.U32 R7, R4.reuse, 0x10000, RZ ;  /* 0x0001000004077824 */ /* 0x040fe200078e00ff */
[----:B------:R-:W-:Y:S01]  /*3480*/  LOP3.LUT R4, R4, 0xffff0000, RZ, 0xc0, !PT ;  /* 0xffff000004047812 */ /* 0x000fe200078ec0ff */
[C---:B------:R-:W-:Y:S01]  /*3490*/  FMUL.FTZ R73, R54.reuse, R55 ;  /* 0x0000003736497220 */ /* 0x040fe20000410000 */
[----:B------:R-:W-:Y:S01]  /*34a0*/  FMUL.FTZ R70, R54, R15 ;  /* 0x0000000f36467220 */ /* 0x000fe20000410000 */
[----:B------:R-:W-:Y:S02]  /*34b0*/  F2FP.BF16.F32.PACK_AB R6, R27, R6 ;  /* 0x000000061b06723e */ /* 0x000fe400000010ff */
[----:B------:R-:W-:Y:S01]  /*34c0*/  FMUL.FTZ R54, R4, R13 ;  /* 0x0000000d04367220 */ /* 0x000fe20000410000 */
[----:B------:R-:W-:Y:S01]  /*34d0*/  FFMA.FTZ R73, R26, R15, -R73 ;  /* 0x0000000f1a497223 */ /* 0x000fe20000010849 */
[-C--:B------:R-:W-:Y:S01]  /*34e0*/  FMUL.FTZ R4, R4, R12.reuse ;  /* 0x0000000c04047220 */ /* 0x080fe20000410000 */
[----:B------:R-:W-:Y:S01]  /*34f0*/  FFMA.FTZ R70, R26, R55, R70 ;  /* 0x000000371a467223 */ /* 0x000fe20000010046 */
[----:B------:R-:W-:-:S02]  /*3500*/  FFMA.FTZ R54, R7, R12, -R54 ;  /* 0x0000000c07367223 */ /* 0x000fc40000010836 */
[----:B------:R-:W-:Y:S02]  /*3510*/  FFMA.FTZ R7, R7, R13, R4 ;  /* 0x0000000d07077223 */ /* 0x000fe40000010004 */
[----:B------:R-:W-:-:S03]  /*3520*/  F2FP.BF16.F32.PACK_AB R70, R70, R73 ;  /* 0x000000494646723e */ /* 0x000fc600000010ff */
[----:B------:R-:W-:Y:S02]  /*3530*/  F2FP.BF16.F32.PACK_AB R4, R7, R54 ;  /* 0x000000360704723e */ /* 0x000fe400000010ff */
[----:B------:R-:W-:-:S07]  /*3540*/  IMAD.MOV.U32 R7, RZ, RZ, R70 ;  /* 0x000000ffff077224 */ /* 0x000fce00078e0046 */
.L_x_4699:
[----:B------:R-:W-:Y:S05]  /*3550*/  BSYNC B2 ;  /* 0x0000000000027941 */ /* 0x000fea0003800000 */
.L_x_4698:
[----:B0-----:R4:W-:Y:S02]  /*3560*/  ST.E.128 desc[UR42][R10.64], R4 ;  /* 0x000000040a007985 */ /* 0x0019e4000c101d2a */
.L_x_4697:
[----:B------:R-:W-:Y:S05]  /*3570*/  BSYNC B1 ;  /* 0x0000000000017941 */ /* 0x000fea0003800000 */
.L_x_4696:
        /* <DEDUP_REMOVED lines=13> */
[----:B-1----:R-:W-:Y:S02]  /*3650*/  SHF.R.U64 R14, R8, 0x10, R9 ;  /* 0x00000010080e7819 */ /* 0x002fe40000001209 */
        /* <DEDUP_REMOVED lines=13> */
[----:B------:R-:W-:Y:S01]  /*3730*/  LOP3.LUT R13, R6, 0xffff0000, RZ, 0xc0, !PT ;  /* 0xffff0000060d7812 */ /* 0x000fe200078ec0ff */
        /* <DEDUP_REMOVED lines=29> */
.L_x_4701:
[----:B------:R-:W-:Y:S05]  /*3910*/  BSYNC B1 ;  /* 0x0000000000017941 */ /* 0x000fea0003800000 */
.L_x_4700:
[----:B--2---:R2:W-:Y:S01]  /*3920*/  ST.E.128 desc[UR42][R10.64], R4 ;  /* 0x000000040a007985 */ /* 0x0045e2000c101d2a */
[----:B------:R-:W-:Y:S05]  /*3930*/  BRA `(.L_x_4695) ;  /* 0x0000000c00a07947 */ /* 0x000fea0003800000 */
.L_x_4688:
        /* <DEDUP_REMOVED lines=43> */
.L_x_4702:
[----:B------:R-:W-:Y:S01]  /*3bf0*/  IMAD R60, R184, 0x8, R2 ;  /* 0x00000008b83c7824 */ /* 0x000fe200078e0202 */
[----:B------:R-:W-:Y:S01]  /*3c00*/  SHF.L.U32 R67, R190, 0x1f, RZ ;  /* 0x0000001fbe437819 */ /* 0x000fe200000006ff */
[----:B------:R-:W-:Y:S03]  /*3c10*/  BSSY B1, `(.L_x_4703) ;  /* 0x0000003000017945 */ /* 0x000fe60003800000 */
[----:B------:R-:W0:Y:S02]  /*3c20*/  SYNCS.PHASECHK.TRANS64.TRYWAIT P6, [R60+URZ+0x28c90], R67 ;  /* 0x028c90433c0075a7 */ /* 0x000e2400080c017f */
[----:B0-----:R-:W-:Y:S05]  /*3c30*/  @!P6 BRA `(.L_x_4704) ;  /* 0x000001ac00d0e947 */ /* 0x001fea0003800000 */
.L_x_4969:
[----:B------:R-:W-:Y:S05]  /*3c40*/  BSYNC B1 ;  /* 0x0000000000017941 */ /* 0x000fea0003800000 */
.L_x_4703:
[----:B------:R-:W-:-:S03]  /*3c50*/  UMOV UR4, 0xffffffff ;  /* 0xffffffff00047882 */ /* 0x000fc60000000000 */
[----:B------:R-:W-:Y:S05]  /*3c60*/  BRA.DIV UR4, `(.L_x_4705) ;  /* 0x000001ae04d87947 */ /* 0x000fea000b800000 */
[----:B------:R1:W2:Y:S04]  /*3c70*/  SHFL.IDX PT, R69, R14, RZ, 0x1c1f ;  /* 0x001c1fff0e457589 */ /* 0x0002a800000e0000 */
[----:B------:R-:W3:Y:S02]  /*3c80*/  SHFL.IDX PT, R68, R68, RZ, 0x1c1f ;  /* 0x001c1fff44447589 */ /* 0x000ee400000e0000 */
.L_x_4973:
        /* <DEDUP_REMOVED lines=117> */
.L_x_4707:
[----:B------:R-:W-:Y:S05]  /*43e0*/  BSYNC B1 ;  /* 0x0000000000017941 */ /* 0x000fea0003800000 */
.L_x_4706:
        /* <DEDUP_REMOVED lines=8> */
.L_x_4687:
[----:B------:R-:W-:-:S06]  /*4470*/  UISETP.NE.AND UP0, UPT, UR37, 0x3, UPT ;  /* 0x000000032500788c */ /* 0x000fcc000bf05270 */
[----:B------:R-:W-:-:S13]  /*4480*/  PLOP3.LUT P5, PT, PT, PT, UP0, 0x80, 0x0 ;  /* 0x000000000000781c */ /* 0x000fda0003faf008 */
[----:B------:R-:W-:Y:S05]  /*4490*/  @!P5 BRA `(.L_x_4708) ;  /* 0x000000000004d947 */ /* 0x000fea0003800000 */
[----:B------:R-:W-:Y:S01]  /*44a0*/  BPT.TRAP 0x1 ;  /* 0x000000040000795c */ /* 0x000fe20000300000 */
.L_x_4708:
[----:B------:R-:W-:Y:S01]  /*44b0*/  IMAD R60, R184, 0x8, R2 ;  /* 0x00000008b83c7824 */ /* 0x000fe200078e0202 */
[----:B------:R-:W-:Y:S01]  /*44c0*/  SHF.L.U32 R67, R190, 0x1f, RZ ;  /* 0x0000001fbe437819 */ /* 0x000fe200000006ff */
[----:B------:R-:W-:Y:S01]  /*44d0*/  BSSY B1, `(.L_x_4709) ;  /* 0x0000004000017945 */ /* 0x000fe20003800000 */
[----:B------:R-:W-:Y:S02]  /*44e0*/  SHF.R.S32.HI R64, RZ, 0x1f, R62 ;  /* 0x0000001fff407819 */ /* 0x000fe4000001143e */
[----:B------:R-:W0:Y:S02]  /*44f0*/  SYNCS.PHASECHK.TRANS64.TRYWAIT P0, [R60+URZ+0x28c90], R67 ;  /* 0x028c90433c0075a7 */ /* 0x000e24000800017f */
[----:B0-----:R-:W-:Y:S05]  /*4500*/  @!P0 BRA `(.L_x_4710) ;  /* 0x000001a400fc8947 */ /* 0x001fea0003800000 */
.L_x_4974:
[----:B------:R-:W-:Y:S05]  /*4510*/  BSYNC B1 ;  /* 0x0000000000017941 */ /* 0x000fea0003800000 */
.L_x_4709:
        /* <DEDUP_REMOVED lines=24> */
.L_x_4978:
        /* <DEDUP_REMOVED lines=18> */
.L_x_4695:
[----:B------:R-:W-:Y:S05]  /*47c0*/  BSYNC B0 ;  /* 0x0000000000007941 */ /* 0x000fea0003800000 */
.L_x_4686:
        /* <DEDUP_REMOVED lines=17> */
.L_x_4713:
[----:B------:R-:W-:Y:S05]  /*48e0*/  BSYNC B0 ;  /* 0x0000000000007941 */ /* 0x000fea0003800000 */
.L_x_4712:
[----:B------:R-:W2:Y:S01]  /*48f0*/  SYNCS.PHASECHK.TRANS64.TRYWAIT P5, [R60+URZ+0x28cb0], R67 ;  /* 0x028cb0433c0075a7 */ /* 0x000ea200080a017f */
[----:B------:R-:W-:Y:S04]  /*4900*/  BSSY B0, `(.L_x_4714) ;  /* 0x0000002000007945 */ /* 0x000fe80003800000 */
[----:B--2---:R-:W-:Y:S05]  /*4910*/  @!P5 BRA `(.L_x_4715) ;  /* 0x000001a40050d947 */ /* 0x004fea0003800000 */
.L_x_4979:
[----:B------:R-:W-:Y:S05]  /*4920*/  BSYNC B0 ;  /* 0x0000000000007941 */ /* 0x000fea0003800000 */
.L_x_4714:
        /* <DEDUP_REMOVED lines=21> */
[----:B------:R-:W5:Y:S01]  /*4a80*/  LDL R25, [R1] ;  /* 0x0000000001197983 */ /* 0x000f620000100800 */
[----:B------:R-:W-:-:S03]  /*4a90*/  ULDC UR4, c[0x0][0x320] ;  /* 0x0000c80000047ab9 */ /* 0x000fc60000000800 */
[----:B------:R-:W2:Y:S04]  /*4aa0*/  LDL R24, [R1+0x4] ;  /* 0x0000040001187983 */ /* 0x000ea80000100800 */
[----:B------:R-:W2:Y:S01]  /*4ab0*/  LDL R54, [R1+0x8] ;  /* 0x0000080001367983 */ /* 0x000ea20000100800 */
[----:B------:R-:W-:Y:S01]  /*4ac0*/  ISETP.GE.AND P6, PT, R16, UR4, PT ;  /* 0x0000000410007c0c */ /* 0x000fe2000bfc6270 */
[----:B------:R-:W-:Y:S02]  /*4ad0*/  IMAD R9, R184, 0x8000, R48 ;  /* 0x00008000b8097824 */ /* 0x000fe400078e0230 */
[----:B------:R-:W2:Y:S02]  /*4ae0*/  LDL R27, [R1+0xc] ;  /* 0x00000c00011b7983 */ /* 0x000ea40000100800 */
[----:B------:R-:W-:-:S02]  /*4af0*/  IMAD R13, R9, 0x2, R2 ;  /* 0x00000002090d7824 */ /* 0x000fc400078e0202 */
[----:B------:R-:W2:Y:S01]  /*4b00*/  LDL R26, [R1+0x10] ;  /* 0x00001000011a7983 */ /* 0x000ea20000100800 */
[----:B------:R-:W-:Y:S01]  /*4b10*/  LOP3.LUT P5, RZ, R192, 0x4, RZ, 0xc0, !PT ;  /* 0x00000004c0ff7812 */ /* 0x000fe200078ac0ff */
[C---:B------:R-:W-:Y:S02]  /*4b20*/  VIADD R15, R9.reuse, 0x20 ;  /* 0x00000020090f7836 */ /* 0x040fe40000000000 */
[C---:B---3--:R-:W-:Y:S02]  /*4b30*/  VIADD R14, R16.reuse, 0x40 ;  /* 0x00000040100e7836 */ /* 0x048fe40000000000 */
[----:B------:R-:W3:Y:S08]  /*4b40*/  @!P6 LDS.128 R4, [R13+0x400] ;  /* 0x000400000d04e984 */ /* 0x000ef00000000c00 */
[----:B------:R-:W-:Y:S01]  /*4b50*/  @P5 VIADD R15, R9, 0xffffffe0 ;  /* 0xffffffe0090f5836 */ /* 0x000fe20000000000 */
[----:B-1----:R-:W-:-:S03]  /*4b60*/  @!P6 LEA R8, P5, R16, R11, 0x1 ;  /* 0x0000000b1008e211 */ /* 0x002fc600078a08ff */
[----:B------:R-:W-:Y:S01]  /*4b70*/  IMAD R12, R15, 0x2, R2 ;  /* 0x000000020f0c7824 */ /* 0x000fe200078e0202 */
[----:B----4-:R-:W-:Y:S01]  /*4b80*/  @!P6 LEA.HI.X R9, R16, R10, R17, 0x1, P5 ;  /* 0x0000000a1009e211 */ /* 0x010fe200028f0c11 */
[----:B------:R-:W4:Y:S01]  /*4b90*/  LDL R15, [R1+0x1c] ;  /* 0x00001c00010f7983 */ /* 0x000f220000100800 */
[----:B------:R-:W-:-:S03]  /*4ba0*/  ISETP.GE.AND P5, PT, R23, UR4, PT ;  /* 0x0000000417007c0c */ /* 0x000fc6000bfa6270 */
[----:B---3--:R1:W-:Y:S10]  /*4bb0*/  @!P6 ST.E.128 desc[UR42][R8.64], R4 ;  /* 0x000000040800e985 */ /* 0x0083f4000c101d2a */
[----:B------:R-:W3:Y:S01]  /*4bc0*/  @!P5 LDS.128 R4, [R12+0x400] ;  /* 0x000400000c04d984 */ /* 0x000ee20000000c00 */
[----:B-1----:R-:W-:-:S04]  /*4bd0*/  @!P5 LEA R8, P6, R23, R11, 0x1 ;  /* 0x0000000b1708d211 */ /* 0x002fc800078c08ff */
[----:B------:R-:W-:Y:S02]  /*4be0*/  @!P5 LEA.HI.X R9, R23, R10, R194, 0x1, P6 ;  /* 0x0000000a1709d211 */ /* 0x000fe400030f0cc2 */
[----:B------:R-:W-:Y:S01]  /*4bf0*/  ISETP.GE.AND P6, PT, R14, UR4, PT ;  /* 0x000000040e007c0c */ /* 0x000fe2000bfc6270 */
[----:B------:R-:W-:Y:S02]  /*4c00*/  VIADD R14, R16, 0x60 ;  /* 0x00000060100e7836 */ /* 0x000fe40000000000 */
[----:B---3--:R1:W-:Y:S10]  /*4c10*/  @!P5 ST.E.128 desc[UR42][R8.64], R4 ;  /* 0x000000040800d985 */ /* 0x0083f4000c101d2a */
[----:B------:R-:W3:Y:S01]  /*4c20*/  @!P6 LDS.128 R4, [R13+0x2400] ;  /* 0x002400000d04e984 */ /* 0x000ee20000000c00 */
[----:B-1----:R-:W-:-:S05]  /*4c30*/  @!P6 LEA R8, P5, R229, R11, 0x1 ;  /* 0x0000000be508e211 */ /* 0x002fca00078a08ff */
[----:B-----5:R-:W-:Y:S02]  /*4c40*/  @!P6 IMAD.X R9, R10, 0x1, R25, P5 ;  /* 0x000000010a09e824 */ /* 0x020fe400028e0619 */
[----:B------:R-:W5:Y:S01]  /*4c50*/  LDL R25, [R1+0x14] ;  /* 0x0000140001197983 */ /* 0x000f620000100800 */
[----:B------:R-:W-:Y:S01]  /*4c60*/  ISETP.GE.AND P5, PT, R14, UR4, PT ;  /* 0x000000040e007c0c */ /* 0x000fe2000bfa6270 */
[----:B------:R-:W-:Y:S02]  /*4c70*/  VIADD R14, R16, 0x80 ;  /* 0x00000080100e7836 */ /* 0x000fe40000000000 */
[----:B---3--:R1:W-:Y:S10]  /*4c80*/  @!P6 ST.E.128 desc[UR42][R8.64], R4 ;  /* 0x000000040800e985 */ /* 0x0083f4000c101d2a */
[----:B------:R-:W3:Y:S01]  /*4c90*/  @!P5 LDS.128 R4, [R12+0x2400] ;  /* 0x002400000c04d984 */ /* 0x000ee20000000c00 */
[----:B-1----:R-:W-:-:S05]  /*4ca0*/  @!P5 LEA R8, P6, R228, R11, 0x1 ;  /* 0x0000000be408d211 */ /* 0x002fca00078c08ff */
[----:B--2---:R-:W-:Y:S02]  /*4cb0*/  @!P5 IMAD.X R9, R10, 0x1, R24, P6 ;  /* 0x000000010a09d824 */ /* 0x004fe400030e0618 */
[----:B------:R-:W2:Y:S01]  /*4cc0*/  LDL R24, [R1+0x18] ;  /* 0x0000180001187983 */ /* 0x000ea20000100800 */
[----:B------:R-:W-:Y:S01]  /*4cd0*/  ISETP.GE.AND P6, PT, R14, UR4, PT ;  /* 0x000000040e007c0c */ /* 0x000fe2000bfc6270 */
[----:B------:R-:W-:Y:S02]  /*4ce0*/  VIADD R14, R16, 0xa0 ;  /* 0x000000a0100e7836 */ /* 0x000fe40000000000 */
[----:B---3--:R1:W-:Y:S10]  /*4cf0*/  @!P5 ST.E.128 desc[UR42][R8.64], R4 ;  /* 0x000000040800d985 */ /* 0x0083f4000c101d2a */
[----:B------:R-:W3:Y:S01]  /*4d00*/  @!P6 LDS.128 R4, [R13+0x4400] ;  /* 0x004400000d04e984 */ /* 0x000ee20000000c00 */
[----:B-1----:R-:W-:-:S05]  /*4d10*/  @!P6 LEA R8, P5, R227, R11, 0x1 ;  /* 0x0000000be308e211 */ /* 0x002fca00078a08ff */
[----:B------:R-:W-:Y:S02]  /*4d20*/  @!P6 IMAD.X R9, R10, 0x1, R54, P5 ;  /* 0x000000010a09e824 */ /* 0x000fe400028e0636 */
[----:B------:R-:W4:Y:S01]  /*4d30*/  LDL R54, [R1+0x20] ;  /* 0x0000200001367983 */ /* 0x000f220000100800 */
[----:B------:R-:W-:-:S03]  /*4d40*/  ISETP.GE.AND P5, PT, R14, UR4, PT ;  /* 0x000000040e007c0c */ /* 0x000fc6000bfa6270 */
[----:B---3--:R1:W-:Y:S10]  /*4d50*/  @!P6 ST.E.128 desc[UR42][R8.64], R4 ;  /* 0x000000040800e985 */ /* 0x0083f4000c101d2a */
[----:B------:R-:W3:Y:S01]  /*4d60*/  @!P5 LDS.128 R4, [R12+0x4400] ;  /* 0x004400000c04d984 */ /* 0x000ee20000000c00 */
[----:B-1----:R-:W-:-:S05]  /*4d70*/  @!P5 LEA R8, P6, R226, R11, 0x1 ;  /* 0x0000000be208d211 */ /* 0x002fca00078c08ff */
[----:B------:R-:W-:Y:S02]  /*4d80*/  @!P5 IMAD.X R9, R10, 0x1, R27, P6 ;  /* 0x000000010a09d824 */ /* 0x000fe400030e061b */
[----:B------:R-:W4:Y:S01]  /*4d90*/  LDL R27, [R1+0x24] ;  /* 0x00002400011b7983 */ /* 0x000f220000100800 */
[----:B------:R-:W-:-:S05]  /*4da0*/  VIADD R14, R16, 0xc0 ;  /* 0x000000c0100e7836 */ /* 0x000fca0000000000 */
[----:B------:R-:W-:Y:S01]  /*4db0*/  ISETP.GE.AND P6, PT, R14, UR4, PT ;  /* 0x000000040e007c0c */ /* 0x000fe2000bfc6270 */
[----:B---3--:R1:W-:-:S12]  /*4dc0*/  @!P5 ST.E.128 desc[UR42][R8.64], R4 ;  /* 0x000000040800d985 */ /* 0x0083d8000c101d2a */
        /* <DEDUP_REMOVED lines=8> */
[----:B-1----:R-:W-:Y:S01]  /*4e50*/  @!P5 LEA R8, P6, R224, R11, 0x1 ;  /* 0x0000000be008d211 */ /* 0x002fe200078c08ff */
[----:B------:R-:W-:-:S04]  /*4e60*/  VIADD R14, R16, 0x100 ;  /* 0x00000100100e7836 */ /* 0x000fc80000000000 */
[----:B-----5:R-:W-:Y:S02]  /*4e70*/  @!P5 IMAD.X R9, R10, 0x1, R25, P6 ;  /* 0x000000010a09d824 */ /* 0x020fe400030e0619 */
[----:B------:R-:W5:Y:S01]  /*4e80*/  LDL R25, [R1+0x2c] ;  /* 0x00002c0001197983 */ /* 0x000f620000100800 */
[----:B------:R-:W-:-:S03]  /*4e90*/  ISETP.GE.AND P6, PT, R14, UR4, PT ;  /* 0x000000040e007c0c */ /* 0x000fc6000bfc6270 */
[----:B---3--:R1:W-:Y:S10]  /*4ea0*/  @!P5 ST.E.128 desc[UR42][R8.64], R4 ;  /* 0x000000040800d985 */ /* 0x0083f4000c101d2a */
[----:B------:R-:W3:Y:S01]  /*4eb0*/  @!P6 LDS.128 R4, [R13+0x8400] ;  /* 0x008400000d04e984 */ /* 0x000ee20000000c00 */
[----:B-1----:R-:W-:-:S05]  /*4ec0*/  @!P6 LEA R8, P5, R221, R11, 0x1 ;  /* 0x0000000bdd08e211 */ /* 0x002fca00078a08ff */
[----:B--2---:R-:W-:Y:S02]  /*4ed0*/  @!P6 IMAD.X R9, R10, 0x1, R24, P5 ;  /* 0x000000010a09e824 */ /* 0x004fe400028e0618 */
[----:B------:R-:W2:Y:S01]  /*4ee0*/  LDL R24, [R1+0x30] ;  /* 0x0000300001187983 */ /* 0x000ea20000100800 */
[----:B------:R-:W-:-:S05]  /*4ef0*/  VIADD R14, R16, 0x120 ;  /* 0x00000120100e7836 */ /* 0x000fca0000000000 */
[----:B------:R-:W-:Y:S01]  /*4f00*/  ISETP.GE.AND P5, PT, R14, UR4, PT ;  /* 0x000000040e007c0c */ /* 0x000fe2000bfa6270 */
[----:B---3--:R1:W-:-:S12]  /*4f10*/  @!P6 ST.E.128 desc[UR42][R8.64], R4 ;  /* 0x000000040800e985 */ /* 0x0083d8000c101d2a */
[----:B------:R-:W3:Y:S01]  /*4f20*/  @!P5 LDS.128 R4, [R12+0x8400] ;  /* 0x008400000c04d984 */ /* 0x000ee20000000c00 */
[----:B-1----:R-:W-:-:S05]  /*4f30*/  @!P5 LEA R8, P6, R217, R11, 0x1 ;  /* 0x0000000bd908d211 */ /* 0x002fca00078c08ff */
[----:B----4-:R-:W-:Y:S02]  /*4f40*/  @!P5 IMAD.X R9, R10, 0x1, R15, P6 ;  /* 0x000000010a09d824 */ /* 0x010fe400030e060f */
[----:B------:R-:W4:Y:S01]  /*4f50*/  LDL R15, [R1+0x34] ;  /* 0x00003400010f7983 */ /* 0x000f220000100800 */
[----:B------:R-:W-:-:S05]  /*4f60*/  VIADD R14, R16, 0x140 ;  /* 0x00000140100e7836 */ /* 0x000fca0000000000 */
[----:B------:R-:W-:Y:S01]  /*4f70*/  ISETP.GE.AND P6, PT, R14, UR4, PT ;  /* 0x000000040e007c0c */ /* 0x000fe2000bfc6270 */
[----:B---3--:R1:W-:-:S12]  /*4f80*/  @!P5 ST.E.128 desc[UR42][R8.64], R4 ;  /* 0x000000040800d985 */ /* 0x0083d8000c101d2a */
[----:B------:R-:W3:Y:S01]  /*4f90*/  @!P6 LDS.128 R4, [R13+0xa400] ;  /* 0x00a400000d04e984 */ /* 0x000ee20000000c00 */
[----:B------:R-:W-:Y:S01]  /*4fa0*/  VIADD R14, R16, 0x160 ;  /* 0x00000160100e7836 */ /* 0x000fe20000000000 */
[----:B-1----:R-:W-:-:S05]  /*4fb0*/  @!P6 LEA R8, P5, R216, R11, 0x1 ;  /* 0x0000000bd808e211 */ /* 0x002fca00078a08ff */
[----:B------:R-:W-:Y:S01]  /*4fc0*/  @!P6 IMAD.X R9, R10, 0x1, R54, P5 ;  /* 0x000000010a09e824 */ /* 0x000fe200028e0636 */
[----:B------:R-:W-:-:S04]  /*4fd0*/  ISETP.GE.AND P5, PT, R14, UR4, PT ;  /* 0x000000040e007c0c */ /* 0x000fc8000bfa6270 */
[----:B---3--:R1:W-:Y:S09]  /*4fe0*/  @!P6 ST.E.128 desc[UR42][R8.64], R4 ;  /* 0x000000040800e985 */ /* 0x0083f2000c101d2a */
        /* <DEDUP_REMOVED lines=15> */
[----:B-----5:R-:W-:Y:S01]  /*50e0*/  @!P5 IMAD.X R9, R10, 0x1, R25, P6 ;  /* 0x000000010a09d824 */ /* 0x020fe200030e0619 */
[----:B------:R-:W-:-:S04]  /*50f0*/  ISETP.GE.AND P6, PT, R14, UR4, PT ;  /* 0x000000040e007c0c */ /* 0x000fc8000bfc6270 */
[----:B---3--:R1:W-:Y:S09]  /*5100*/  @!P5 ST.E.128 desc[UR42][R8.64], R4 ;  /* 0x000000040800d985 */ /* 0x0083f2000c101d2a */
[----:B------:R-:W3:Y:S01]  /*5110*/  @!P6 LDS.128 R4, [R13+0xe400] ;  /* 0x00e400000d04e984 */ /* 0x000ee20000000c00 */
[----:B------:R-:W-:Y:S01]  /*5120*/  VIADD R14, R16, 0x1e0 ;  /* 0x000001e0100e7836 */ /* 0x000fe20000000000 */
[----:B-1----:R-:W-:-:S05]  /*5130*/  @!P6 LEA R8, P5, R211, R11, 0x1 ;  /* 0x0000000bd308e211 */ /* 0x002fca00078a08ff */
[----:B--2---:R-:W-:Y:S01]  /*5140*/  @!P6 IMAD.X R9, R10, 0x1, R24, P5 ;  /* 0x000000010a09e824 */ /* 0x004fe200028e0618 */
[----:B------:R-:W-:-:S04]  /*5150*/  ISETP.GE.AND P5, PT, R14, UR4, PT ;  /* 0x000000040e007c0c */ /* 0x000fc8000bfa6270 */
[----:B---3--:R1:W-:Y:S09]  /*5160*/  @!P6 ST.E.128 desc[UR42][R8.64], R4 ;  /* 0x000000040800e985 */ /* 0x0083f2000c101d2a */
[----:B------:R-:W2:Y:S01]  /*5170*/  @!P5 LDS.128 R4, [R12+0xe400] ;  /* 0x00e400000c04d984 */ /* 0x000ea20000000c00 */
[----:B-1----:R-:W-:-:S05]  /*5180*/  @!P5 LEA R8, P6, R210, R11, 0x1 ;  /* 0x0000000bd208d211 */ /* 0x002fca00078c08ff */
[----:B----4-:R-:W-:-:S05]  /*5190*/  @!P5 IMAD.X R9, R10, 0x1, R15, P6 ;  /* 0x000000010a09d824 */ /* 0x010fca00030e060f */
[----:B--2---:R1:W-:Y:S03]  /*51a0*/  @!P5 ST.E.128 desc[UR42][R8.64], R4 ;  /* 0x000000040800d985 */ /* 0x0043e6000c101d2a */
.L_x_4717:
[----:B------:R-:W-:Y:S05]  /*51b0*/  BSYNC B0 ;  /* 0x0000000000007941 */ /* 0x000fea0003800000 */
.L_x_4716:
        /* <DEDUP_REMOVED lines=17> */
.L_x_4681:
[----:B------:R-:W-:Y:S04]  /*52d0*/  BSSY B0, `(.L_x_4719) ;  /* 0x0000004000007945 */ /* 0x000fe80003800000 */
[----:B------:R-:W-:Y:S05]  /*52e0*/  @P0 BRA `(.L_x_4720) ;  /* 0x0000000000080947 */ /* 0x000fea0003800000 */
[----:B------:R-:W1:Y:S02]  /*52f0*/  FENCE.VIEW.ASYNC.G ;  /* 0x00000000000073c6 */ /* 0x000e640000000100 */
[----:B-1----:R-:W-:Y:S06]  /*5300*/  BAR.ARV 0xc, 0x180 ;  /* 0x0306000000007b1d */ /* 0x002fec0000002000 */
.L_x_4720:
[----:B------:R-:W-:Y:S05]  /*5310*/  BSYNC B0 ;  /* 0x0000000000007941 */ /* 0x000fea0003800000 */
.L_x_4719:
[----:B------:R-:W-:Y:S01]  /*5320*/  UISETP.NE.AND UP0, UPT, UR39, 0x1, UPT ;  /* 0x000000012700788c */ /* 0x000fe2000bf05270 */
[----:B------:R-:W-:Y:S05]  /*5330*/  BSSY B7, `(.L_x_4721) ;  /* 0x0000c46000077945 */ /* 0x000fea0003800000 */
[----:B------:R-:W-:-:S13]  /*5340*/  PLOP3.LUT P0, PT, PT, PT, UP0, 0x80, 0x0 ;  /* 0x000000000000781c */ /* 0x000fda0003f0f008 */
[----:B------:R-:W-:Y:S05]  /*5350*/  @!P0 BRA `(.L_x_4722) ;  /* 0x0000002000708947 */ /* 0x000fea0003800000 */
[----:B------:R-:W1:Y:S01]  /*5360*/  LDC R0, c[0x0][0x448] ;  /* 0x00011200ff007b82 */ /* 0x000e620000000800 */
[----:B------:R-:W-:Y:S01]  /*5370*/  VIADD R3, R199, 0x3f ;  /* 0x0000003fc7037836 */ /* 0x000fe20000000000 */
[----:B------:R-:W-:Y:S01]  /*5380*/  BSSY B0, `(.L_x_4723) ;  /* 0x000002c000007945 */ /* 0x000fe20003800000 */
[----:B-1----:R-:W-:-:S13]  /*5390*/  ISETP.NE.AND P0, PT, R0, 0x1, PT ;  /* 0x000000010000780c */ /* 0x002fda0003f05270 */
[----:B------:R-:W1:Y:S08]  /*53a0*/  @P0 LDC R0, c[0x0][0x44c] ;  /* 0x00011300ff000b82 */ /* 0x000e700000000800 */
[----:B------:R-:W2:Y:S01]  /*53b0*/  @P0 LDC R5, c[0x0][0x450] ;  /* 0x00011400ff050b82 */ /* 0x000ea20000000800 */
[----:B-1----:R-:W-:-:S05]  /*53c0*/  @P0 IMAD.HI.U32 R0, R3, R0, RZ ;  /* 0x0000000003000227 */ /* 0x002fca00078e00ff */
[----:B--2---:R-:W-:-:S05]  /*53d0*/  @P0 SHF.R.U32.HI R3, RZ, R5, R0 ;  /* 0x00000005ff030219 */ /* 0x004fca0000011600 */
[----:B------:R-:W-:-:S05]  /*53e0*/  IMAD.IADD R3, R38, 0x1, R3 ;  /* 0x0000000126037824 */ /* 0x000fca00078e0203 */
[----:B------:R-:W-:-:S04]  /*53f0*/  SHF.R.S32.HI R0, RZ, 0x1f, R3 ;  /* 0x0000001fff007819 */ /* 0x000fc80000011403 */
[----:B------:R-:W-:Y:S01]  /*5400*/  LEA.HI R0, R0, R3, RZ, 0x6 ;  /* 0x0000000300007211 */ /* 0x000fe200078f30ff */
[----:B------:R-:W-:-:S03]  /*5410*/  IMAD.MOV.U32 R3, RZ, RZ, RZ ;  /* 0x000000ffff037224 */ /* 0x000fc600078e00ff */
[----:B------:R-:W-:-:S04]  /*5420*/  SHF.R.S32.HI R0, RZ, 0x6, R0 ;  /* 0x00000006ff007819 */ /* 0x000fc80000011400 */
[----:B------:R-:W-:-:S04]  /*5430*/  VIMNMX R37, R37, R0, PT ;  /* 0x0000000025257248 */ /* 0x000fc80003fe0100 */
[----:B------:R-:W-:-:S13]  /*5440*/  ISETP.GE.AND P0, PT, R37, 0x1, PT ;  /* 0x000000012500780c */ /* 0x000fda0003f06270 */
[----:B------:R-:W-:Y:S05]  /*5450*/  @!P0 BRA `(.L_x_4724) ;  /* 0x0000000000788947 */ /* 0x000fea0003800000 */
[----:B------:R-:W2:Y:S01]  /*5460*/  LDL R4, [R1+0x38] ;  /* 0x0000380001047983 */ /* 0x000ea20000100800 */
[----:B------:R-:W-:Y:S01]  /*5470*/  ULDC UR4, c[0x0][0x9f0] ;  /* 0x00027c0000047ab9 */ /* 0x000fe20000000800 */
[----:B--2---:R-:W-:-:S04]  /*5480*/  ISETP.NE.AND P0, PT, R4, RZ, PT ;  /* 0x000000ff0400720c */ /* 0x004fc80003f05270 */
[----:B------:R-:W-:-:S04]  /*5490*/  SEL R9, R4, UR4, P0 ;  /* 0x0000000404097c07 */ /* 0x000fc80008000000 */
[-C--:B------:R-:W-:Y:S02]  /*54a0*/  IABS R6, R9.reuse ;  /* 0x0000000900067213 */ /* 0x080fe40000000000 */
[----:B------:R-:W-:Y:S02]  /*54b0*/  IADD3 R0, R9, -0x1, R37 ;  /* 0xffffffff09007810 */ /* 0x000fe40007ffe025 */
[----:B------:R-:W1:Y:S01]  /*54c0*/  I2F.RP R3, R6 ;  /* 0x0000000600037306 */ /* 0x000e620000209400 */
[-C--:B----4-:R-:W-:Y:S02]  /*54d0*/  IABS R10, R9.reuse ;  /* 0x00000009000a7213 */ /* 0x090fe40000000000 */
[----:B------:R-:W-:Y:S02]  /*54e0*/  IABS R8, R0 ;  /* 0x0000000000087213 */ /* 0x000fe40000000000 */
[----:B------:R-:W-:-:S04]  /*54f0*/  LOP3.LUT R0, R0, R9, RZ, 0x3c, !PT ;  /* 0x0000000900007212 */ /* 0x000fc800078e3cff */
[----:B------:R-:W-:Y:S01]  /*5500*/  ISETP.GE.AND P2, PT, R0, RZ, PT ;  /* 0x000000ff0000720c */ /* 0x000fe20003f46270 */
[----:B-1----:R-:W1:Y:S02]  /*5510*/  MUFU.RCP R3, R3 ;  /* 0x0000000300037308 */ /* 0x002e640000001000 */
[----:B-1----:R-:W-:Y:S02]  /*5520*/  VIADD R4, R3, 0xffffffe ;  /* 0x0ffffffe03047836 */ /* 0x002fe40000000000 */
[----:B------:R-:W-:-:S04]  /*5530*/  IMAD.MOV R3, RZ, RZ, -R10 ;  /* 0x000000ffff037224 */ /* 0x000fc800078e0a0a */
[----:B------:R1:W2:Y:S02]  /*5540*/  F2I.FTZ.U32.TRUNC.NTZ R5, R4 ;  /* 0x0000000400057305 */ /* 0x0002a4000021f000 */
[----:B-1----:R-:W-:Y:S02]  /*5550*/  IMAD.MOV.U32 R4, RZ, RZ, RZ ;  /* 0x000000ffff047224 */ /* 0x002fe400078e00ff */
[----:B--2---:R-:W-:-:S04]  /*5560*/  IMAD.MOV R7, RZ, RZ, -R5 ;  /* 0x000000ffff077224 */ /* 0x004fc800078e0a05 */
        /* <DEDUP_REMOVED lines=13> */
.L_x_4724:
[----:B------:R-:W-:Y:S05]  /*5640*/  BSYNC B0 ;  /* 0x0000000000007941 */ /* 0x000fea0003800000 */
.L_x_4723:
        /* <DEDUP_REMOVED lines=48> */
[----:B0-----:R-:W-:-:S02]  /*5950*/  CS2R R60, SRZ ;  /* 0x00000000003c7805 */ /* 0x001fc4000001ff00 */
        /* <DEDUP_REMOVED lines=17> */
[----:B--2---:R-:W-:-:S05]  /*5a70*/  IMAD R0, R0, R3, RZ ;  /* 0x0000000300007224 */ /* 0x004fca00078e02ff */
        /* <DEDUP_REMOVED lines=18> */
.L_x_4726:
        /* <DEDUP_REMOVED lines=11> */
.L_x_4980:
[----:B------:R-:W-:Y:S05]  /*5c50*/  BSYNC B0 ;  /* 0x0000000000007941 */ /* 0x000fea0003800000 */
.L_x_4727:
[----:B------:R-:W-:Y:S01]  /*5c60*/  BAR.SYNC.DEFER_BLOCKING 0xe, 0x100 ;  /* 0x0384000000007b1d */ /* 0x000fe20000010000 */
[----:B0-----:R-:W-:Y:S01]  /*5c70*/  IMAD.MOV.U32 R5, RZ, RZ, 0x40000040 ;  /* 0x40000040ff057424 */ /* 0x001fe200078e00ff */
[C---:B------:R-:W-:Y:S01]  /*5c80*/  R2UR UR6, R6.reuse ;  /* 0x00000000060672ca */ /* 0x040fe200000e0000 */
[----:B----4-:R-:W-:Y:S01]  /*5c90*/  VIADD R10, R6, 0x100 ;  /* 0x00000100060a7836 */ /* 0x010fe20000000000 */
        /* <DEDUP_REMOVED lines=44> */
.L_x_4729:
[----:B------:R-:W-:Y:S01]  /*5f60*/  VIADD R3, R3, 0xfffffffe ;  /* 0xfffffffe03037836 */ /* 0x000fe20000000000 */
[----:B------:R-:W-:Y:S01]  /*5f70*/  BSSY B0, `(.L_x_4730) ;  /* 0x00000cc000007945 */ /* 0x000fe20003800000 */
[----:B------:R-:W-:-:S03]  /*5f80*/  VIADD R12, R12, 0x28c60 ;  /* 0x00028c600c0c7836 */ /* 0x000fc60000000000 */
[----:B------:R-:W-:Y:S02]  /*5f90*/  ISETP.GE.AND P1, PT, R3, R0, PT ;  /* 0x000000000300720c */ /* 0x000fe40003f26270 */
[----:B------:R-:W-:-:S04]  /*5fa0*/  PRMT R12, R187, 0x654, R12 ;  /* 0x00000654bb0c7816 */ /* 0x000fc8000000000c */
[----:B------:R0:W-:Y:S07]  /*5fb0*/  SYNCS.ARRIVE.TRANS64.RED.A1T0 RZ, [R12+URZ], RZ ;  /* 0x000000ff0cff79a7 */ /* 0x0001ee000810043f */
[----:B------:R-:W-:Y:S05]  /*5fc0*/  @!P1 BRA `(.L_x_4731) ;  /* 0x0000000c00189947 */ /* 0x000fea0003800000 */
.L_x_4738:
        /* <DEDUP_REMOVED lines=142> */
.L_x_4732:
[----:B------:R-:W-:Y:S01]  /*68b0*/  IMAD R21, R19, 0x8, R2 ;  /* 0x0000000813157824 */ /* 0x000fe200078e0202 */
[----:B------:R-:W-:-:S04]  /*68c0*/  SHF.L.U32 R12, R22, 0x1f, RZ ;  /* 0x0000001f160c7819 */ /* 0x000fc800000006ff */
[----:B------:R0:W1:Y:S01]  /*68d0*/  SYNCS.PHASECHK.TRANS64.TRYWAIT P1, [R21+URZ+0x28c50], R12 ;  /* 0x028c500c150075a7 */ /* 0x000062000802017f */
[----:B------:R-:W-:Y:S05]  /*68e0*/  @!P0 BRA `(.L_x_4733) ;  /* 0x0000000000048947 */ /* 0x000fea0003800000 */
[----:B------:R-:W-:Y:S01]  /*68f0*/  BPT.TRAP 0x1 ;  /* 0x000000040000795c */ /* 0x000fe20000300000 */
.L_x_4733:
[----:B------:R-:W-:Y:S04]  /*6900*/  BSSY B1, `(.L_x_4734) ;  /* 0x0000004000017945 */ /* 0x000fe80003800000 */
[----:B-1----:R-:W-:Y:S05]  /*6910*/  @P1 BRA `(.L_x_4735) ;  /* 0x0000000000081947 */ /* 0x002fea0003800000 */
[----:B------:R-:W1:Y:S02]  /*6920*/  SYNCS.PHASECHK.TRANS64.TRYWAIT P1, [R21+URZ+0x28c50], R12 ;  /* 0x028c500c150075a7 */ /* 0x000e64000802017f */
[----:B-1----:R-:W-:Y:S05]  /*6930*/  @!P1 BRA `(.L_x_4736) ;  /* 0x0000018400709947 */ /* 0x002fea0003800000 */
.L_x_4735:
[----:B------:R-:W-:Y:S05]  /*6940*/  BSYNC B1 ;  /* 0x0000000000017941 */ /* 0x000fea0003800000 */
.L_x_4734:
        /* <DEDUP_REMOVED lines=42> */
.L_x_4737:
[----:B------:R-:W-:-:S05]  /*6bf0*/  VIADD R21, R21, 0x28c60 ;  /* 0x00028c6015157836 */ /* 0x000fca0000000000 */
[----:B------:R-:W-:-:S04]  /*6c00*/  PRMT R21, R187, 0x654, R21 ;  /* 0x00000654bb157816 */ /* 0x000fc80000000015 */
[----:B------:R1:W-:Y:S01]  /*6c10*/  SYNCS.ARRIVE.TRANS64.RED.A1T0 RZ, [R21+URZ], RZ ;  /* 0x000000ff15ff79a7 */ /* 0x0003e2000810043f */
[----:B------:R-:W-:Y:S05]  /*6c20*/  @P2 BRA `(.L_x_4738) ;  /* 0xfffffff000e82947 */ /* 0x000fea000383ffff */
.L_x_4731:
[----:B------:R-:W-:Y:S05]  /*6c30*/  BSYNC B0 ;  /* 0x0000000000007941 */ /* 0x000fea0003800000 */
.L_x_4730:
        /* <DEDUP_REMOVED lines=142> */
.L_x_4722:
        /* <DEDUP_REMOVED lines=10> */
[----:B------:R-:W-:-:S04]  /*75c0*/  LEA.HI R0, R0, R3, RZ, 0x6 ;  /* 0x0000000300007211 */ /* 0x000fc800078f30ff */
[----:B------:R-:W-:-:S04]  /*75d0*/  SHF.R.S32.HI R0, RZ, 0x6, R0 ;  /* 0x00000006ff007819 */ /* 0x000fc80000011400 */
[----:B------:R-:W-:Y:S01]  /*75e0*/  VIMNMX R37, R37, R0, PT ;  /* 0x0000000025257248 */ /* 0x000fe20003fe0100 */
[----:B------:R-:W-:-:S03]  /*75f0*/  IMAD.MOV.U32 R0, RZ, RZ, RZ ;  /* 0x000000ffff007224 */ /* 0x000fc600078e00ff */
        /* <DEDUP_REMOVED lines=32> */
.L_x_4740:
[----:B------:R-:W-:Y:S05]  /*7800*/  BSYNC B0 ;  /* 0x0000000000007941 */ /* 0x000fea0003800000 */
.L_x_4739:
        /* <DEDUP_REMOVED lines=95> */
[----:B------:R-:W-:Y:S02]  /*7e00*/  IMAD.U32 R11, RZ, RZ, UR5 ;  /* 0x00000005ff0b7e24 */ /* 0x000fe4000f8e00ff */
[----:B------:R-:W-:Y:S02]  /*7e10*/  IMAD.MOV.U32 R8, RZ, RZ, 0x70 ;  /* 0x00000070ff087424 */ /* 0x000fe400078e00ff */
[----:B------:R-:W-:Y:S02]  /*7e20*/  IMAD.MOV.U32 R12, RZ, RZ, 0x1 ;  /* 0x00000001ff0c7424 */ /* 0x000fe400078e00ff */
[----:B------:R-:W-:-:S07]  /*7e30*/  IMAD.MOV.U32 R13, RZ, RZ, RZ ;  /* 0x000000ffff0d7224 */ /* 0x000fce00078e00ff */
[----:B------:R-:W-:-:S07]  /*7e40*/  LEPC R20, `(.L_x_4742) ;  /* 0x000000001014794e */ /* 0x000fce0000000000 */
[----:B0----5:R-:W-:Y:S05]  /*7e50*/  CALL.ABS.NOINC R14 ;  /* 0x000000000e007343 */ /* 0x021fea0003c00000 */
.L_x_4742:
[----:B------:R-:W-:Y:S05]  /*7e60*/  BSYNC B6 ;  /* 0x0000000000067941 */ /* 0x000fea0003800000 */
.L_x_4741:
        /* <DEDUP_REMOVED lines=13> */
.L_x_4746:
[----:B-1----:R1:W2:Y:S02]  /*7f40*/  SYNCS.PHASECHK.TRANS64.TRYWAIT P0, [R2+URZ+0x28c00], R3 ;  /* 0x028c0003020075a7 */ /* 0x0022a4000800017f */
[----:B--2---:R-:W-:Y:S05]  /*7f50*/  @!P0 NANOSLEEP.SYNCS 0x989680 ;  /* 0x009896800000895d */ /* 0x004fea0003900000 */
[----:B------:R-:W2:Y:S02]  /*7f60*/  @!P0 SYNCS.PHASECHK.TRANS64 P0, [R2+URZ+0x28c00], R3 ;  /* 0x028c0003020085a7 */ /* 0x000ea4000800007f */
[----:B--2---:R-:W-:Y:S05]  /*7f70*/  @!P0 BRA `(.L_x_4746) ;  /* 0xfffffffc00f08947 */ /* 0x004fea000383ffff */
.L_x_4745:
[----:B------:R-:W-:Y:S05]  /*7f80*/  BSYNC B0 ;  /* 0x0000000000007941 */ /* 0x000fea0003800000 */
.L_x_4744:
[----:B------:R-:W-:Y:S05]  /*7f90*/  BRA `(.L_x_4747) ;  /* 0x0000002c00bc7947 */ /* 0x000fea0003800000 */
.L_x_4743:
        /* <DEDUP_REMOVED lines=31> */
.L_x_4749:
[----:B------:R-:W-:Y:S05]  /*8190*/  BSYNC B6 ;  /* 0x0000000000067941 */ /* 0x000fea0003800000 */
.L_x_4748:
[----:B------:R-:W-:Y:S01]  /*81a0*/  ULDC.U8 UR4, c[0x0][0x410] ;  /* 0x0001040000047ab9 */ /* 0x000fe20000000000 */
[----:B------:R-:W-:Y:S01]  /*81b0*/  BSSY B0, `(.L_x_4750) ;  /* 0x00002c5000007945 */ /* 0x000fe20003800000 */
[----:B------:R-:W-:Y:S01]  /*81c0*/  ISETP.NE.AND P0, PT, RZ, UR4, PT ;  /* 0x00000004ff007c0c */ /* 0x000fe2000bf05270 */
[----:B------:R-:W-:-:S12]  /*81d0*/  IMAD.IADD R35, R186, 0x1, R199 ;  /* 0x00000001ba237824 */ /* 0x000fd800078e02c7 */
[----:B------:R-:W-:Y:S05]  /*81e0*/  @!P0 BRA `(.L_x_4751) ;  /* 0x0000001400b08947 */ /* 0x000fea0003800000 */
[----:B------:R-:W0:Y:S01]  /*81f0*/  LDC R5, c[0x0][0x448] ;  /* 0x00011200ff057b82 */ /* 0x000e220000000800 */
[----:B------:R-:W1:Y:S01]  /*8200*/  S2R R0, SR_TID.X ;  /* 0x0000000000007919 */ /* 0x000e620000002100 */
[----:B------:R-:W-:Y:S01]  /*8210*/  ULDC.64 UR4, c[0x0][0x3f8] ;  /* 0x0000fe0000047ab9 */ /* 0x000fe20000000a00 */
[----:B------:R-:W-:Y:S01]  /*8220*/  ULDC.64 UR6, c[0x0][0x408] ;  /* 0x0001020000067ab9 */ /* 0x000fe20000000a00 */
[----:B------:R-:W-:Y:S02]  /*8230*/  IMAD.MOV.U32 R25, RZ, RZ, R27 ;  /* 0x000000ffff197224 */ /* 0x000fe400078e001b */
[----:B------:R-:W-:Y:S01]  /*8240*/  IMAD.MOV.U32 R153, RZ, RZ, R29 ;  /* 0x000000ffff997224 */ /* 0x000fe200078e001d */
[----:B0-----:R-:W-:Y:S01]  /*8250*/  ISETP.NE.AND P0, PT, R5, 0x1, PT ;  /* 0x000000010500780c */ /* 0x001fe20003f05270 */
[----:B-1----:R-:W-:-:S12]  /*8260*/  VIADD R3, R0, 0xffffff80 ;  /* 0xffffff8000037836 */ /* 0x002fd80000000000 */
[----:B------:R-:W0:Y:S01]  /*8270*/  @P0 LDC R0, c[0x0][0x44c] ;  /* 0x00011300ff000b82 */ /* 0x000e220000000800 */
[----:B------:R-:W-:-:S04]  /*8280*/  SHF.R.S32.HI R4, RZ, 0x1f, R3 ;  /* 0x0000001fff047819 */ /* 0x000fc80000011403 */
[----:B------:R-:W-:-:S03]  /*8290*/  LEA.HI R4, R4, R3, RZ, 0x2 ;  /* 0x0000000304047211 */ /* 0x000fc600078f10ff */
[----:B------:R-:W1:Y:S01]  /*82a0*/  @P0 LDC R7, c[0x0][0x450] ;  /* 0x00011400ff070b82 */ /* 0x000e620000000800 */
[----:B------:R-:W-:-:S05]  /*82b0*/  LOP3.LUT R4, R4, 0xfffffffc, RZ, 0xc0, !PT ;  /* 0xfffffffc04047812 */ /* 0x000fca00078ec0ff */
[----:B------:R-:W-:-:S04]  /*82c0*/  IMAD.IADD R4, R3, 0x1, -R4 ;  /* 0x0000000103047824 */ /* 0x000fc800078e0a04 */
[----:B------:R-:W-:-:S04]  /*82d0*/  IMAD R3, R4, 0x20, R35 ;  /* 0x0000002004037824 */ /* 0x000fc800078e0223 */
        /* <DEDUP_REMOVED lines=23> */
.L_x_4986:
        /* <DEDUP_REMOVED lines=9> */
[----:B--2---:R-:W-:Y:S01]  /*84e0*/  IMAD.MOV.U32 R4, RZ, RZ, R3 ;  /* 0x000000ffff047224 */ /* 0x004fe200078e0003 */
[----:B------:R-:W-:Y:S01]  /*84f0*/  ISETP.GE.AND P2, PT, R188, UR4, PT ;  /* 0x00000004bc007c0c */ /* 0x000fe2000bf46270 */
[----:B-1----:R-:W-:Y:S01]  /*8500*/  IMAD.MOV.U32 R5, RZ, RZ, R0 ;  /* 0x000000ffff057224 */ /* 0x002fe200078e0000 */
[----:B------:R-:W-:Y:S02]  /*8510*/  ISETP.GE.AND P3, PT, R196, UR4, PT ;  /* 0x00000004c4007c0c */ /* 0x000fe4000bf66270 */
[----:B------:R-:W-:Y:S02]  /*8520*/  CS2R R28, SRZ ;  /* 0x00000000001c7805 */ /* 0x000fe4000001ff00 */
[----:B------:R-:W-:Y:S01]  /*8530*/  SHF.R.S32.HI R11, RZ, 0x1f, R196 ;  /* 0x0000001fff0b7819 */ /* 0x000fe200000114c4 */
[----:B---3--:R-:W-:-:S06]  /*8540*/  IMAD.MOV.U32 R9, RZ, RZ, R7 ;  /* 0x000000ffff097224 */ /* 0x008fcc00078e0007 */
[----:B------:R-:W-:Y:S02]  /*8550*/  @!P2 IMAD.WIDE R4, R188, 0x2, R4 ;  /* 0x00000002bc04a825 */ /* 0x000fe400078e0204 */
[C---:B------:R-:W-:Y:S02]  /*8560*/  @!P3 SHF.L.U64.HI R11, R196.reuse, 0x1, R11 ;  /* 0x00000001c40bb819 */ /* 0x040fe4000001020b */
[----:B------:R-:W-:Y:S01]  /*8570*/  @!P3 IMAD.SHL.U32 R6, R196, 0x2, RZ ;  /* 0x00000002c406b824 */ /* 0x000fe200078e00ff */
[----:B------:R1:W5:Y:S01]  /*8580*/  @!P2 LD.E.64 R28, desc[UR42][R4.64] ;  /* 0x0000002a041ca980 */ /* 0x000362000c101b00 */
[----:B------:R-:W-:Y:S02]  /*8590*/  CS2R R26, SRZ ;  /* 0x00000000001a7805 */ /* 0x000fe4000001ff00 */
[----:B------:R-:W-:Y:S02]  /*85a0*/  CS2R R20, SRZ ;  /* 0x0000000000147805 */ /* 0x000fe4000001ff00 */
[----:B------:R-:W-:-:S02]  /*85b0*/  CS2R R24, SRZ ;  /* 0x0000000000187805 */ /* 0x000fc4000001ff00 */
[-C--:B-1----:R-:W-:Y:S02]  /*85c0*/  @!P3 IADD3 R4, P0, R3, R6.reuse, RZ ;  /* 0x000000060304b210 */ /* 0x082fe40007f1e0ff */
[----:B----4-:R-:W-:Y:S01]  /*85d0*/  @!P3 IADD3 R6, P1, R8, R6, RZ ;  /* 0x000000060806b210 */ /* 0x010fe20007f3e0ff */
[----:B------:R-:W-:-:S04]  /*85e0*/  @!P2 IMAD.WIDE R8, R188, 0x2, R8 ;  /* 0x00000002bc08a825 */ /* 0x000fc800078e0208 */
[--C-:B------:R-:W-:Y:S01]  /*85f0*/  @!P3 IMAD.X R5, R0, 0x1, R11.reuse, P0 ;  /* 0x000000010005b824 */ /* 0x100fe200000e060b */
[----:B------:R1:W5:Y:S01]  /*8600*/  @!P2 LD.E.64 R26, desc[UR42][R8.64] ;  /* 0x0000002a081aa980 */ /* 0x000362000c101b00 */
[----:B------:R-:W-:-:S03]  /*8610*/  @!P3 IMAD.X R7, R7, 0x1, R11, P1 ;  /* 0x000000010707b824 */ /* 0x000fc600008e060b */
[----:B------:R1:W5:Y:S04]  /*8620*/  @!P3 LD.E.64 R20, desc[UR42][R4.64] ;  /* 0x0000002a0414b980 */ /* 0x000368000c101b00 */
[----:B------:R1:W5:Y:S02]  /*8630*/  @!P3 LD.E.64 R24, desc[UR42][R6.64] ;  /* 0x0000002a0618b980 */ /* 0x000364000c101b00 */
.L_x_4754:
[----:B------:R-:W-:Y:S05]  /*8640*/  BSYNC B1 ;  /* 0x0000000000017941 */ /* 0x000fea0003800000 */
.L_x_4753:
[----:B-1---5:R-:W-:Y:S01]  /*8650*/  IMAD.MOV.U32 R0, RZ, RZ, R26 ;  /* 0x000000ffff007224 */ /* 0x022fe200078e001a */
[----:B------:R-:W-:Y:S01]  /*8660*/  UMOV UR4, 0xffffffff ;  /* 0xffffffff00047882 */ /* 0x000fe20000000000 */
[----:B--2---:R-:W-:Y:S01]  /*8670*/  IMAD.MOV.U32 R3, RZ, RZ, R27 ;  /* 0x000000ffff037224 */ /* 0x004fe200078e001b */
[----:B----4-:R-:W-:Y:S01]  /*8680*/  CS2R R8, SRZ ;  /* 0x0000000000087805 */ /* 0x010fe2000001ff00 */
        /* <DEDUP_REMOVED lines=14> */
[----:B------:R1:W4:Y:S04]  /*8770*/  SHFL.IDX PT, R3, R10, 0x1, 0x1c1f ;  /* 0x003c1f000a037f89 */ /* 0x00032800000e0000 */
[----:B---3--:R1:W3:Y:S04]  /*8780*/  SHFL.IDX PT, R7, R152, 0x1, 0x1c1f ;  /* 0x003c1f0098077f89 */ /* 0x0082e800000e0000 */
[----:B0-----:R-:W0:Y:S02]  /*8790*/  SHFL.IDX PT, R30, R30, 0x1, 0x1c1f ;  /* 0x003c1f001e1e7f89 */ /* 0x001e2400000e0000 */
.L_x_4992:
[----:B------:R-:W5:Y:S01]  /*87a0*/  LDL R5, [R1+0x4c] ;  /* 0x00004c0001057983 */ /* 0x000f620000100800 */
[----:B------:R-:W-:Y:S01]  /*87b0*/  VIADD R35, R35, 0x20 ;  /* 0x0000002023237836 */ /* 0x000fe20000000000 */
[----:B------:R-:W-:Y:S01]  /*87c0*/  BSSY B1, `(.L_x_4756) ;  /* 0x0000023000017945 */ /* 0x000fe20003800000 */
[----:B------:R-:W-:Y:S01]  /*87d0*/  IMAD.SHL.U32 R33, R192, 0x40, RZ ;  /* 0x00000040c0217824 */ /* 0x000fe200078e00ff */
[----:B-1----:R-:W-:Y:S02]  /*87e0*/  CS2R R10, SRZ ;  /* 0x00000000000a7805 */ /* 0x002fe4000001ff00 */
[----:B------:R-:W-:Y:S02]  /*87f0*/  CS2R R14, SRZ ;  /* 0x00000000000e7805 */ /* 0x000fe4000001ff00 */
[----:B------:R-:W-:Y:S02]  /*8800*/  ISETP.GE.AND P0, PT, R35, R34, PT ;  /* 0x000000222300720c */ /* 0x000fe40003f06270 */
[----:B------:R-:W-:-:S02]  /*8810*/  CS2R R12, SRZ ;  /* 0x00000000000c7805 */ /* 0x000fc4000001ff00 */
[----:B-----5:R-:W-:-:S04]  /*8820*/  LEA.HI R4, R5, R5, RZ, 0x1 ;  /* 0x0000000505047211 */ /* 0x020fc800078f08ff */
[----:B------:R-:W-:-:S05]  /*8830*/  LOP3.LUT R4, R4, 0xfffffffe, RZ, 0xc0, !PT ;  /* 0xfffffffe04047812 */ /* 0x000fca00078ec0ff */
[----:B------:R-:W-:-:S05]  /*8840*/  IMAD.IADD R4, R5, 0x1, -R4 ;  /* 0x0000000105047824 */ /* 0x000fca00078e0a04 */
[----:B------:R-:W-:Y:S01]  /*8850*/  SHF.L.U32 R35, R4, 0x1f, RZ ;  /* 0x0000001f04237819 */ /* 0x000fe200000006ff */
[----:B------:R-:W-:Y:S06]  /*8860*/  @P0 BRA `(.L_x_4757) ;  /* 0x0000000000600947 */ /* 0x000fec0003800000 */
[----:B------:R-:W-:Y:S01]  /*8870*/  ULDC UR4, c[0x0][0x3f4] ;  /* 0x0000fd0000047ab9 */ /* 0x000fe20000000800 */
[----:B----4-:R-:W-:Y:S01]  /*8880*/  IMAD.MOV.U32 R4, RZ, RZ, R3 ;  /* 0x000000ffff047224 */ /* 0x010fe200078e0003 */
[----:B------:R-:W-:Y:S01]  /*8890*/  ISETP.GE.AND P2, PT, R188, UR4, PT ;  /* 0x00000004bc007c0c */ /* 0x000fe2000bf46270 */
[----:B--2---:R-:W-:Y:S01]  /*88a0*/  IMAD.MOV.U32 R5, RZ, RZ, R0 ;  /* 0x000000ffff057224 */ /* 0x004fe200078e0000 */
[----:B------:R-:W-:Y:S02]  /*88b0*/  ISETP.GE.AND P3, PT, R196, UR4, PT ;  /* 0x00000004c4007c0c */ /* 0x000fe4000bf66270 */
[----:B------:R-:W-:Y:S02]  /*88c0*/  CS2R R14, SRZ ;  /* 0x00000000000e7805 */ /* 0x000fe4000001ff00 */
[----:B------:R-:W-:Y:S01]  /*88d0*/  SHF.R.S32.HI R9, RZ, 0x1f, R196 ;  /* 0x0000001fff097819 */ /* 0x000fe200000114c4 */
[----:B0-----:R-:W-:Y:S02]  /*88e0*/  IMAD.MOV.U32 R10, RZ, RZ, R30 ;  /* 0x000000ffff0a7224 */ /* 0x001fe400078e001e */
[----:B---3--:R-:W-:-:S04]  /*88f0*/  IMAD.MOV.U32 R11, RZ, RZ, R7 ;  /* 0x000000ffff0b7224 */ /* 0x008fc800078e0007 */
        /* <DEDUP_REMOVED lines=15> */
.L_x_4757:
[----:B------:R-:W-:Y:S05]  /*89f0*/  BSYNC B1 ;  /* 0x0000000000017941 */ /* 0x000fea0003800000 */
.L_x_4756:
[----:B------:R-:W3:Y:S01]  /*8a00*/  SYNCS.PHASECHK.TRANS64.TRYWAIT P0, [R2+URZ+0x28c00], R35 ;  /* 0x028c0023020075a7 */ /* 0x000ee2000800017f */
[----:B------:R-:W-:Y:S01]  /*8a10*/  LOP3.LUT R33, R33, 0x1c0, RZ, 0xc0, !PT ;  /* 0x000001c021217812 */ /* 0x000fe200078ec0ff */
[----:B----45:R-:W-:Y:S01]  /*8a20*/  IMAD.MOV.U32 R3, RZ, RZ, R8 ;  /* 0x000000ffff037224 */ /* 0x030fe200078e0008 */
[----:B-1----:R-:W-:Y:S01]  /*8a30*/  VIADDMNMX R31, R34, -R199, 0x40, PT ;  /* 0x00000040221f7446 */ /* 0x002fe200038009c7 */
        /* <DEDUP_REMOVED lines=12> */
[----:B0-----:R-:W-:Y:S01]  /*8b00*/  PRMT R30, R4, 0x5410, R0 ;  /* 0x00005410041e7816 */ /* 0x001fe20000000000 */
        /* <DEDUP_REMOVED lines=9> */
[----:B---3--:R-:W-:Y:S06]  /*8ba0*/  @!P0 BRA `(.L_x_4759) ;  /* 0x0000016400d08947 */ /* 0x008fec0003800000 */
.L_x_4993:
[----:B------:R-:W-:Y:S05]  /*8bb0*/  BSYNC B1 ;  /* 0x0000000000017941 */ /* 0x000fea0003800000 */
.L_x_4758:
        /* <DEDUP_REMOVED lines=9> */
[----:B------:R-:W1:Y:S01]  /*8c50*/  LDS.128 R4, [R3+0x20400] ;  /* 0x0204000003047984 */ /* 0x000e620000000c00 */
        /* <DEDUP_REMOVED lines=45> */
.L_x_4763:
[----:B------:R-:W-:Y:S05]  /*8f30*/  BSYNC B2 ;  /* 0x0000000000027941 */ /* 0x000fea0003800000 */
.L_x_4762:
[----:B------:R-:W-:Y:S05]  /*8f40*/  @P1 BRA `(.L_x_4761) ;  /* 0x0000000000b81947 */ /* 0x000fea0003800000 */
[----:B-1----:R-:W1:Y:S01]  /*8f50*/  LDS.128 R4, [R0] ;  /* 0x0000000000047984 */ /* 0x002e620000000c00 */
        /* <DEDUP_REMOVED lines=45> */
.L_x_4761:
[----:B------:R-:W-:Y:S05]  /*9230*/  BSYNC B1 ;  /* 0x0000000000017941 */ /* 0x000fea0003800000 */
.L_x_4760:
        /* <DEDUP_REMOVED lines=54> */
.L_x_4766:
[----:B------:R-:W-:Y:S05]  /*95a0*/  BSYNC B1 ;  /* 0x0000000000017941 */ /* 0x000fea0003800000 */
.L_x_4765:
[----:B------:R-:W-:Y:S05]  /*95b0*/  @P1 BRA `(.L_x_4764) ;  /* 0x0000001800101947 */ /* 0x000fea0003800000 */
[----:B-1----:R-:W1:Y:S01]  /*95c0*/  LDS.128 R4, [R0+0x1000] ;  /* 0x0010000000047984 */ /* 0x002e620000000c00 */
        /* <DEDUP_REMOVED lines=46> */
.L_x_4751:
        /* <DEDUP_REMOVED lines=39> */
[----:B------:R-:W5:Y:S01]  /*9b20*/  SHFL.IDX PT, R5, R25, RZ, 0x1c1f ;  /* 0x001c1fff19057589 */ /* 0x000f6200000e0000 */
[----:B0-----:R-:W-:-:S04]  /*9b30*/  ISETP.GE.AND P0, PT, R16, R39, PT ;  /* 0x000000271000720c */ /* 0x001fc80003f06270 */
[----:B------:R-:W-:-:S13]  /*9b40*/  ISETP.GE.OR P1, PT, R35, R0, P0 ;  /* 0x000000002300720c */ /* 0x000fda0000726670 */
[C---:B------:R-:W-:Y:S01]  /*9b50*/  @!P1 IMAD.SHL.U32 R7, R16.reuse, 0x2, RZ ;  /* 0x0000000210079824 */ /* 0x040fe200078e00ff */
[----:B------:R-:W-:-:S04]  /*9b60*/  @!P1 SHF.L.U64.HI R6, R16, 0x1, R17 ;  /* 0x0000000110069819 */ /* 0x000fc80000010211 */
[----:B-1----:R-:W-:-:S05]  /*9b70*/  @!P1 IADD3 R8, P2, R4, R7, RZ ;  /* 0x0000000704089210 */ /* 0x002fca0007f5e0ff */
[----:B--2---:R-:W-:-:S06]  /*9b80*/  @!P1 IMAD.X R9, R3, 0x1, R6, P2 ;  /* 0x0000000103099824 */ /* 0x004fcc00010e0606 */
[----:B----4-:R-:W2:Y:S01]  /*9b90*/  @!P1 LD.E.128 R8, desc[UR42][R8.64] ;  /* 0x0000002a08089980 */ /* 0x010ea2000c101d00 */
[----:B---3--:R-:W-:-:S05]  /*9ba0*/  @!P1 IADD3 R4, P2, R14, R7, RZ ;  /* 0x000000070e049210 */ /* 0x008fca0007f5e0ff */
[----:B-----5:R-:W-:-:S06]  /*9bb0*/  @!P1 IMAD.X R5, R5, 0x1, R6, P2 ;  /* 0x0000000105059824 */ /* 0x020fcc00010e0606 */
        /* <DEDUP_REMOVED lines=31> */
[----:B012-4-:R-:W-:-:S07]  /*9db0*/  PRMT R44, R6, 0x5410, R7 ;  /* 0x00005410062c7816 */ /* 0x017fce0000000007 */
.L_x_5003:
        /* <DEDUP_REMOVED lines=24> */
.L_x_4769:
[----:B------:R-:W-:Y:S05]  /*9f40*/  BSYNC B1 ;  /* 0x0000000000017941 */ /* 0x000fea0003800000 */
.L_x_4768:
        /* <DEDUP_REMOVED lines=20> */
.L_x_5004:
[----:B------:R-:W-:Y:S05]  /*a090*/  BSYNC B1 ;  /* 0x0000000000017941 */ /* 0x000fea0003800000 */
.L_x_4770:
[----:B------:R-:W-:Y:S04]  /*a0a0*/  BSSY B1, `(.L_x_4772) ;  /* 0x000006a000017945 */ /* 0x000fe80003800000 */
[----:B------:R-:W-:Y:S05]  /*a0b0*/  @P2 BRA `(.L_x_4773) ;  /* 0x0000000400a02947 */ /* 0x000fea0003800000 */
[----:B------:R-:W-:Y:S01]  /*a0c0*/  IMAD.SHL.U32 R12, R192, 0x40, RZ ;  /* 0x00000040c00c7824 */ /* 0x000fe200078e00ff */
[----:B------:R-:W-:Y:S01]  /*a0d0*/  SHF.R.U64 R47, R30, 0x10, R31 ;  /* 0x000000101e2f7819 */ /* 0x000fe2000000121f */
[----:B------:R-:W-:Y:S01]  /*a0e0*/  IMAD.IADD R14, R16, 0x1, R39 ;  /* 0x00000001100e7824 */ /* 0x000fe200078e0227 */
[--C-:B------:R-:W-:Y:S02]  /*a0f0*/  SHF.R.U64 R46, R20, 0x10, R21.reuse ;  /* 0x00000010142e7819 */ /* 0x100fe40000001215 */
[----:B------:R-:W-:Y:S02]  /*a100*/  LOP3.LUT R15, R12, 0x1c0, RZ, 0xc0, !PT ;  /* 0x000001c00c0f7812 */ /* 0x000fe400078ec0ff */
[----:B------:R-:W-:Y:S02]  /*a110*/  SHF.R.U32.HI R42, RZ, 0x10, R21 ;  /* 0x00000010ff2a7819 */ /* 0x000fe40000011615 */
[----:B------:R-:W-:Y:S02]  /*a120*/  SHF.R.U32.HI R25, RZ, 0x3, R15 ;  /* 0x00000003ff197819 */ /* 0x000fe4000001160f */
[----:B------:R-:W-:-:S02]  /*a130*/  LOP3.LUT R14, R15, 0x38, R14, 0xf8, !PT ;  /* 0x000000380f0e7812 */ /* 0x000fc400078ef80e */
[----:B------:R-:W-:Y:S02]  /*a140*/  LOP3.LUT R12, R15, 0x38, R16, 0xf8, !PT ;  /* 0x000000380f0c7812 */ /* 0x000fe400078ef810 */
[-C--:B------:R-:W-:Y:S02]  /*a150*/  LOP3.LUT R15, R14, R25.reuse, RZ, 0x3c, !PT ;  /* 0x000000190e0f7212 */ /* 0x080fe400078e3cff */
[----:B0-----:R-:W-:Y:S02]  /*a160*/  LOP3.LUT R13, R12, R25, RZ, 0x3c, !PT ;  /* 0x000000190c0d7212 */ /* 0x001fe400078e3cff */
[----:B------:R-:W-:Y:S01]  /*a170*/  SHF.R.U32.HI R40, RZ, 0x10, R29 ;  /* 0x00000010ff287819 */ /* 0x000fe2000001161d */
[C---:B------:R-:W-:Y:S01]  /*a180*/  IMAD R25, R206.reuse, 0x200, R15 ;  /* 0x00000200ce197824 */ /* 0x040fe200078e020f */
[----:B------:R-:W-:Y:S01]  /*a190*/  PRMT R47, R43, 0x5410, R47 ;  /* 0x000054102b2f7816 */ /* 0x000fe2000000002f */
[----:B------:R-:W-:Y:S01]  /*a1a0*/  IMAD R13, R206, 0x200, R13 ;  /* 0x00000200ce0d7824 */ /* 0x000fe200078e020d */
[----:B------:R-:W-:Y:S01]  /*a1b0*/  SHF.R.U64 R41, R28, 0x10, R29 ;  /* 0x000000101c297819 */ /* 0x000fe2000000121d */
[--C-:B------:R-:W-:Y:S01]  /*a1c0*/  IMAD R38, R25, 0x2, R2.reuse ;  /* 0x0000000219267824 */ /* 0x100fe200078e0202 */
[----:B------:R-:W-:Y:S01]  /*a1d0*/  SHF.R.U32.HI R50, RZ, 0x10, R31 ;  /* 0x00000010ff327819 */ /* 0x000fe2000001161f */
[----:B------:R-:W-:Y:S01]  /*a1e0*/  IMAD R35, R13, 0x2, R2 ;  /* 0x000000020d237824 */ /* 0x000fe200078e0202 */
[----:B------:R-:W-:Y:S01]  /*a1f0*/  PRMT R46, R36, 0x5432, R46 ;  /* 0x00005432242e7816 */ /* 0x000fe2000000002e */
[----:B------:R-:W-:Y:S01]  /*a200*/  IMAD.U32 R49, R47, 0x10000, RZ ;  /* 0x000100002f317824 */ /* 0x000fe200078e00ff */
[----:B------:R-:W0:Y:S01]  /*a210*/  LDS.128 R24, [R38+0x20400] ;  /* 0x0204000026187984 */ /* 0x000e220000000c00 */
[----:B------:R-:W-:-:S02]  /*a220*/  PRMT R28, R37, 0x5432, R42 ;  /* 0x00005432251c7816 */ /* 0x000fc4000000002a */
[----:B------:R-:W-:Y:S01]  /*a230*/  PRMT R37, R37, 0x5410, R40 ;  /* 0x0000541025257816 */ /* 0x000fe20000000028 */
[----:B------:R-:W1:Y:S01]  /*a240*/  LDS.128 R12, [R35+0x20400] ;  /* 0x02040000230c7984 */ /* 0x000e620000000c00 */
[--C-:B------:R-:W-:Y:S02]  /*a250*/  SHF.R.U64 R21, R32, 0x10, R33.reuse ;  /* 0x0000001020157819 */ /* 0x100fe40000001221 */
[----:B------:R-:W-:Y:S02]  /*a260*/  SHF.R.U32.HI R20, RZ, 0x10, R33 ;  /* 0x00000010ff147819 */ /* 0x000fe40000011621 */
[----:B------:R-:W-:Y:S02]  /*a270*/  PRMT R50, R43, 0x5432, R50 ;  /* 0x000054322b327816 */ /* 0x000fe40000000032 */
[C---:B------:R-:W-:Y:S02]  /*a280*/  PRMT R21, R44.reuse, 0x5410, R21 ;  /* 0x000054102c157816 */ /* 0x040fe40000000015 */
[----:B------:R-:W-:-:S02]  /*a290*/  PRMT R20, R44, 0x5432, R20 ;  /* 0x000054322c147816 */ /* 0x000fc40000000014 */
[----:B------:R-:W-:Y:S02]  /*a2a0*/  PRMT R36, R36, 0x5410, R41 ;  /* 0x0000541024247816 */ /* 0x000fe40000000029 */
[----:B------:R-:W-:Y:S01]  /*a2b0*/  LOP3.LUT R48, R47, 0xffff0000, RZ, 0xc0, !PT ;  /* 0xffff00002f307812 */ /* 0x000fe200078ec0ff */
[C---:B------:R-:W-:Y:S01]  /*a2c0*/  IMAD.U32 R47, R28.reuse, 0x10000, RZ ;  /* 0x000100001c2f7824 */ /* 0x040fe200078e00ff */
[----:B------:R-:W-:Y:S01]  /*a2d0*/  LOP3.LUT R28, R28, 0xffff0000, RZ, 0xc0, !PT ;  /* 0xffff00001c1c7812 */ /* 0x000fe200078ec0ff */
[C---:B0-----:R-:W-:Y:S01]  /*a2e0*/  IMAD.U32 R40, R24.reuse, 0x10000, RZ ;  /* 0x0001000018287824 */ /* 0x041fe200078e00ff */
[C---:B------:R-:W-:Y:S01]  /*a2f0*/  LOP3.LUT R43, R25.reuse, 0xffff0000, RZ, 0xc0, !PT ;  /* 0xffff0000192b7812 */ /* 0x040fe200078ec0ff */
[----:B------:R-:W-:Y:S01]  /*a300*/  IMAD.U32 R42, R25, 0x10000, RZ ;  /* 0x00010000192a7824 */ /* 0x000fe200078e00ff */
[----:B------:R-:W-:Y:S01]  /*a310*/  LOP3.LUT R41, R24, 0xffff0000, RZ, 0xc0, !PT ;  /* 0xffff000018297812 */ /* 0x000fe200078ec0ff */
[C---:B-1----:R-:W-:Y:S01]  /*a320*/  IMAD.U32 R30, R12.reuse, 0x10000, RZ ;  /* 0x000100000c1e7824 */ /* 0x042fe200078e00ff */
[----:B------:R-:W-:Y:S01]  /*a330*/  LOP3.LUT R31, R12, 0xffff0000, RZ, 0xc0, !PT ;  /* 0xffff00000c1f7812 */ /* 0x000fe200078ec0ff */
[C---:B------:R-:W-:Y:S01]  /*a340*/  IMAD.U32 R32, R13.reuse, 0x10000, RZ ;  /* 0x000100000d207824 */ /* 0x040fe200078e00ff */
        /* <DEDUP_REMOVED lines=9> */
[C---:B------:R-:W-:Y:S01]  /*a3e0*/  IMAD.U32 R45, R27.reuse, 0x10000, RZ ;  /* 0x000100001b2d7824 */ /* 0x040fe200078e00ff */
[----:B------:R-:W-:Y:S01]  /*a3f0*/  LOP3.LUT R26, R27, 0xffff0000, RZ, 0xc0, !PT ;  /* 0xffff00001b1a7812 */ /* 0x000fe200078ec0ff */
[-C--:B------:R-:W-:Y:S01]  /*a400*/  FMUL.FTZ R27, R40, R25.reuse ;  /* 0x00000019281b7220 */ /* 0x080fe20000410000 */
[----:B------:R-:W-:Y:S01]  /*a410*/  LOP3.LUT R46, R46, 0xffff0000, RZ, 0xc0, !PT ;  /* 0xffff00002e2e7812 */ /* 0x000fe200078ec0ff */
[----:B------:R-:W-:Y:S01]  /*a420*/  FFMA.FTZ R24, R30, R25, -R51 ;  /* 0x000000191e187223 */ /* 0x000fe20000010833 */
[----:B------:R-:W-:Y:S02]  /*a430*/  IMAD.U32 R51, R50, 0x10000, RZ ;  /* 0x0001000032337824 */ /* 0x000fe400078e00ff */
[----:B------:R-:W-:Y:S01]  /*a440*/  FFMA.FTZ R25, R30, R49, R27 ;  /* 0x000000311e197223 */ /* 0x000fe2000001001b */
[C---:B------:R-:W-:Y:S01]  /*a450*/  FMUL.FTZ R40, R41.reuse, R48 ;  /* 0x0000003029287220 */ /* 0x040fe20000410000 */
[-C--:B------:R-:W-:Y:S01]  /*a460*/  FMUL.FTZ R30, R41, R46.reuse ;  /* 0x0000002e291e7220 */ /* 0x080fe20000410000 */
[----:B------:R-:W-:Y:S01]  /*a470*/  FMUL.FTZ R41, R42, R51 ;  /* 0x000000332a297220 */ /* 0x000fe20000410000 */
[----:B------:R-:W-:Y:S01]  /*a480*/  LOP3.LUT R50, R50, 0xffff0000, RZ, 0xc0, !PT ;  /* 0xffff000032327812 */ /* 0x000fe200078ec0ff */
[-C--:B------:R-:W-:Y:S01]  /*a490*/  FMUL.FTZ R42, R42, R47.reuse ;  /* 0x0000002f2a2a7220 */ /* 0x080fe20000410000 */
[C---:B------:R-:W-:Y:S01]  /*a4a0*/  FFMA.FTZ R27, R31.reuse, R46, -R40 ;  /* 0x0000002e1f1b7223 */ /* 0x040fe20000010828 */
[----:B------:R-:W-:Y:S01]  /*a4b0*/  FFMA.FTZ R48, R31, R48, R30 ;  /* 0x000000301f307223 */ /* 0x000fe2000001001e */
[C---:B------:R-:W-:Y:S01]  /*a4c0*/  FFMA.FTZ R41, R32.reuse, R47, -R41 ;  /* 0x0000002f20297223 */ /* 0x040fe20000010829 */
[----:B------:R-:W-:Y:S01]  /*a4d0*/  FFMA.FTZ R42, R32, R51, R42 ;  /* 0x00000033202a7223 */ /* 0x000fe2000001002a */
[----:B------:R-:W-:Y:S01]  /*a4e0*/  FMUL.FTZ R32, R43, R50 ;  /* 0x000000322b207220 */ /* 0x000fe20000410000 */
[----:B------:R-:W-:-:S02]  /*a4f0*/  IMAD.U32 R31, R21, 0x10000, RZ ;  /* 0x00010000151f7824 */ /* 0x000fc400078e00ff */
[-C--:B------:R-:W-:Y:S01]  /*a500*/  FMUL.FTZ R46, R43, R28.reuse ;  /* 0x0000001c2b2e7220 */ /* 0x080fe20000410000 */
[----:B------:R-:W-:Y:S02]  /*a510*/  IMAD.U32 R30, R36, 0x10000, RZ ;  /* 0x00010000241e7824 */ /* 0x000fe400078e00ff */
[----:B------:R-:W-:Y:S01]  /*a520*/  FFMA.FTZ R40, R33, R28, -R32 ;  /* 0x0000001c21287223 */ /* 0x000fe20000010820 */
[-C--:B------:R-:W-:Y:S01]  /*a530*/  FMUL.FTZ R52, R44, R31.reuse ;  /* 0x0000001f2c347220 */ /* 0x080fe20000410000 */
[----:B------:R-:W-:Y:S02]  /*a540*/  IMAD.U32 R32, R20, 0x10000, RZ ;  /* 0x0001000014207824 */ /* 0x000fe400078e00ff */
[----:B------:R-:W-:Y:S01]  /*a550*/  FMUL.FTZ R44, R44, R30 ;  /* 0x0000001e2c2c7220 */ /* 0x000fe20000410000 */
[----:B------:R-:W-:Y:S02]  /*a560*/  IMAD.U32 R28, R37, 0x10000, RZ ;  /* 0x00010000251c7824 */ /* 0x000fe400078e00ff */
[----:B------:R-:W-:Y:S01]  /*a570*/  FFMA.FTZ R33, R33, R50, R46 ;  /* 0x0000003221217223 */ /* 0x000fe2000001002e */
[----:B------:R-:W-:Y:S01]  /*a580*/  FFMA.FTZ R52, R29, R30, -R52 ;  /* 0x0000001e1d347223 */ /* 0x000fe20000010834 */
[----:B------:R-:W-:Y:S01]  /*a590*/  FMUL.FTZ R46, R45, R32 ;  /* 0x000000202d2e7220 */ /* 0x000fe20000410000 */
[----:B------:R-:W-:Y:S01]  /*a5a0*/  FFMA.FTZ R44, R29, R31, R44 ;  /* 0x0000001f1d2c7223 */ /* 0x000fe2000001002c */
[-C--:B------:R-:W-:Y:S01]  /*a5b0*/  FMUL.FTZ R30, R45, R28.reuse ;  /* 0x0000001c2d1e7220 */ /* 0x080fe20000410000 */
[----:B------:R-:W-:Y:S01]  /*a5c0*/  LOP3.LUT R21, R21, 0xffff0000, RZ, 0xc0, !PT ;  /* 0xffff000015157812 */ /* 0x000fe200078ec0ff */
[C---:B------:R-:W-:Y:S01]  /*a5d0*/  FFMA.FTZ R46, R13.reuse, R28, -R46 ;  /* 0x0000001c0d2e7223 */ /* 0x040fe2000001082e */
[----:B------:R-:W-:Y:S01]  /*a5e0*/  LOP3.LUT R29, R20, 0xffff0000, RZ, 0xc0, !PT ;  /* 0xffff0000141d7812 */ /* 0x000fe200078ec0ff */
[----:B------:R-:W-:Y:S01]  /*a5f0*/  FFMA.FTZ R30, R13, R32, R30 ;  /* 0x000000200d1e7223 */ /* 0x000fe2000001001e */
[----:B------:R-:W-:Y:S01]  /*a600*/  LOP3.LUT R36, R36, 0xffff0000, RZ, 0xc0, !PT ;  /* 0xffff000024247812 */ /* 0x000fe200078ec0ff */
[----:B------:R-:W-:Y:S01]  /*a610*/  FMUL.FTZ R13, R15, R21 ;  /* 0x000000150f0d7220 */ /* 0x000fe20000410000 */
[----:B------:R-:W-:Y:S01]  /*a620*/  LOP3.LUT R37, R37, 0xffff0000, RZ, 0xc0, !PT ;  /* 0xffff000025257812 */ /* 0x000fe200078ec0ff */
[----:B------:R-:W-:-:S02]  /*a630*/  FMUL.FTZ R31, R26, R29 ;  /* 0x0000001d1a1f7220 */ /* 0x000fc40000410000 */
[-C--:B------:R-:W-:Y:S01]  /*a640*/  FMUL.FTZ R20, R15, R36.reuse ;  /* 0x000000240f147220 */ /* 0x080fe20000410000 */
[----:B------:R-:W-:Y:S01]  /*a650*/  FFMA.FTZ R15, R12, R36, -R13 ;  /* 0x000000240c0f7223 */ /* 0x000fe2000001080d */
[-C--:B------:R-:W-:Y:S01]  /*a660*/  FMUL.FTZ R26, R26, R37.reuse ;  /* 0x000000251a1a7220 */ /* 0x080fe20000410000 */
[----:B------:R-:W-:Y:S01]  /*a670*/  FFMA.FTZ R31, R14, R37, -R31 ;  /* 0x000000250e1f7223 */ /* 0x000fe2000001081f */
[----:B------:R-:W-:Y:S01]  /*a680*/  FFMA.FTZ R21, R12, R21, R20 ;  /* 0x000000150c157223 */ /* 0x000fe20000010014 */
[----:B------:R-:W-:Y:S01]  /*a690*/  F2FP.BF16.F32.PACK_AB R12, R27, R24 ;  /* 0x000000181b0c723e */ /* 0x000fe200000010ff */
[----:B------:R-:W-:Y:S01]  /*a6a0*/  FFMA.FTZ R29, R14, R29, R26 ;  /* 0x0000001d0e1d7223 */ /* 0x000fe2000001001a */
[----:B------:R-:W-:Y:S02]  /*a6b0*/  F2FP.BF16.F32.PACK_AB R14, R15, R52 ;  /* 0x000000340f0e723e */ /* 0x000fe400000010ff */
[----:B------:R-:W-:Y:S02]  /*a6c0*/  F2FP.BF16.F32.PACK_AB R24, R48, R25 ;  /* 0x000000193018723e */ /* 0x000fe400000010ff */
[----:B------:R-:W-:-:S02]  /*a6d0*/  F2FP.BF16.F32.PACK_AB R13, R40, R41 ;  /* 0x00000029280d723e */ /* 0x000fc400000010ff */
[----:B------:R-:W-:Y:S02]  /*a6e0*/  F2FP.BF16.F32.PACK_AB R15, R31, R46 ;  /* 0x0000002e1f0f723e */ /* 0x000fe400000010ff */
[----:B------:R-:W-:Y:S02]  /*a6f0*/  F2FP.BF16.F32.PACK_AB R25, R33, R42 ;  /* 0x0000002a2119723e */ /* 0x000fe400000010ff */
[----:B------:R-:W-:Y:S01]  /*a700*/  F2FP.BF16.F32.PACK_AB R26, R21, R44 ;  /* 0x0000002c151a723e */ /* 0x000fe200000010ff */
[----:B------:R1:W-:Y:S01]  /*a710*/  STS.128 [R35+0x20400], R12 ;  /* 0x0204000c23007388 */ /* 0x0003e20000000c00 */
[----:B------:R-:W-:-:S05]  /*a720*/  F2FP.BF16.F32.PACK_AB R27, R29, R30 ;  /* 0x0000001e1d1b723e */ /* 0x000fca00000010ff */
[----:B------:R1:W-:Y:S02]  /*a730*/  STS.128 [R38+0x20400], R24 ;  /* 0x0204001826007388 */ /* 0x0003e40000000c00 */
.L_x_4773:
[----:B------:R-:W-:Y:S05]  /*a740*/  BSYNC B1 ;  /* 0x0000000000017941 */ /* 0x000fea0003800000 */
.L_x_4772:
[----:B------:R-:W-:Y:S01]  /*a750*/  PRMT R20, R34, 0x5410, R3 ;  /* 0x0000541022147816 */ /* 0x000fe20000000003 */
[----:B------:R-:W-:Y:S06]  /*a760*/  @P0 BRA `(.L_x_4764) ;  /* 0x0000000400a40947 */ /* 0x000fec0003800000 */
[----:B------:R-:W2:Y:S01]  /*a770*/  LDL R41, [R1+0x58] ;  /* 0x0000580001297983 */ /* 0x000ea20000100800 */
[----:B------:R-:W-:Y:S01]  /*a780*/  IMAD.SHL.U32 R3, R0, 0x40, RZ ;  /* 0x0000004000037824 */ /* 0x000fe200078e00ff */
[----:B01----:R-:W-:Y:S01]  /*a790*/  SHF.R.S32.HI R13, RZ, 0x1f, R0 ;  /* 0x0000001fff0d7819 */ /* 0x003fe20000011400 */
[----:B------:R-:W-:Y:S01]  /*a7a0*/  IMAD.IADD R39, R16, 0x1, R39 ;  /* 0x0000000110277824 */ /* 0x000fe200078e0227 */
[----:B------:R-:W-:Y:S02]  /*a7b0*/  SHF.R.U64 R32, R4, 0x10, R5 ;  /* 0x0000001004207819 */ /* 0x000fe40000001205 */
[----:B------:R-:W-:Y:S02]  /*a7c0*/  LEA.HI R13, R13, R0, RZ, 0x3 ;  /* 0x000000000d0d7211 */ /* 0x000fe400078f18ff */
[----:B------:R-:W-:Y:S02]  /*a7d0*/  LOP3.LUT R12, R3, 0x1c0, RZ, 0xc0, !PT ;  /* 0x000001c0030c7812 */ /* 0x000fe400078ec0ff */
[----:B------:R-:W-:Y:S01]  /*a7e0*/  SHF.R.U64 R21, R8, 0x10, R9 ;  /* 0x0000001008157819 */ /* 0x000fe20000001209 */
[----:B------:R-:W-:Y:S01]  /*a7f0*/  IMAD.SHL.U32 R13, R13, 0x40, RZ ;  /* 0x000000400d0d7824 */ /* 0x000fe200078e00ff */
[----:B------:R-:W-:-:S02]  /*a800*/  LOP3.LUT R0, R12, 0x38, R39, 0xf8, !PT ;  /* 0x000000380c007812 */ /* 0x000fc400078ef827 */
[----:B------:R-:W-:Y:S02]  /*a810*/  SHF.R.U32.HI R3, RZ, 0x3, R12 ;  /* 0x00000003ff037819 */ /* 0x000fe4000001160c */
[----:B------:R-:W-:Y:S02]  /*a820*/  PRMT R32, R53, 0x5432, R32 ;  /* 0x0000543235207816 */ /* 0x000fe40000000020 */
[----:B------:R-:W-:Y:S02]  /*a830*/  LOP3.LUT R0, R0, R3, RZ, 0x3c, !PT ;  /* 0x0000000300007212 */ /* 0x000fe400078e3cff */
[----:B------:R-:W-:Y:S01]  /*a840*/  LOP3.LUT R3, R13, 0xfffffe00, RZ, 0xc0, !PT ;  /* 0xfffffe000d037812 */ /* 0x000fe200078ec0ff */
[----:B------:R-:W-:Y:S01]  /*a850*/  IMAD.U32 R34, R32, 0x10000, RZ ;  /* 0x0001000020227824 */ /* 0x000fe200078e00ff */
[----:B------:R-:W-:Y:S02]  /*a860*/  SHF.R.U32.HI R29, RZ, 0x10, R9 ;  /* 0x00000010ff1d7819 */ /* 0x000fe40000011609 */
[----:B------:R-:W-:Y:S01]  /*a870*/  SHF.R.U32.HI R33, RZ, 0x10, R5 ;  /* 0x00000010ff217819 */ /* 0x000fe20000011605 */
[----:B------:R-:W-:Y:S01]  /*a880*/  IMAD.IADD R3, R3, 0x1, R0 ;  /* 0x0000000103037824 */ /* 0x000fe200078e0200 */
[----:B------:R-:W-:-:S02]  /*a890*/  PRMT R21, R56, 0x5410, R21 ;  /* 0x0000541038157816 */ /* 0x000fc40000000015 */
[----:B------:R-:W-:Y:S01]  /*a8a0*/  SHF.R.U32.HI R37, RZ, 0x10, R7 ;  /* 0x00000010ff257819 */ /* 0x000fe20000011607 */
[----:B------:R-:W-:Y:S01]  /*a8b0*/  IMAD R0, R3, 0x2, R2 ;  /* 0x0000000203007824 */ /* 0x000fe200078e0202 */
[----:B------:R-:W-:Y:S01]  /*a8c0*/  PRMT R33, R53, 0x5410, R33 ;  /* 0x0000541035217816 */ /* 0x000fe20000000021 */
[----:B------:R-:W-:Y:S01]  /*a8d0*/  IMAD.U32 R28, R21, 0x10000, RZ ;  /* 0x00010000151c7824 */ /* 0x000fe200078e00ff */
[----:B------:R-:W-:Y:S02]  /*a8e0*/  SHF.R.U32.HI R31, RZ, 0x10, R11 ;  /* 0x00000010ff1f7819 */ /* 0x000fe4000001160b */
[----:B------:R-:W0:Y:S01]  /*a8f0*/  LDS.128 R24, [R0+0x20400] ;  /* 0x0204000000187984 */ /* 0x000e220000000c00 */
[----:B------:R-:W-:Y:S01]  /*a900*/  PRMT R29, R57, 0x5410, R29 ;  /* 0x00005410391d7816 */ /* 0x000fe2000000001d */
[----:B------:R-:W-:Y:S01]  /*a910*/  IMAD.U32 R36, R33, 0x10000, RZ ;  /* 0x0001000021247824 */ /* 0x000fe200078e00ff */
[----:B------:R-:W-:Y:S02]  /*a920*/  SHF.R.U64 R30, R10, 0x10, R11 ;  /* 0x000000100a1e7819 */ /* 0x000fe4000000120b */
[----:B------:R-:W-:-:S02]  /*a930*/  PRMT R37, R55, 0x5410, R37 ;  /* 0x0000541037257816 */ /* 0x000fc40000000025 */
[C---:B------:R-:W-:Y:S02]  /*a940*/  PRMT R31, R20.reuse, 0x5410, R31 ;  /* 0x00005410141f7816 */ /* 0x040fe4000000001f */
        /* <DEDUP_REMOVED lines=75> */
.L_x_4764:
[----:B------:R-:W-:Y:S05]  /*ae00*/  BSYNC B0 ;  /* 0x0000000000007941 */ /* 0x000fea0003800000 */
.L_x_4750:
        /* <DEDUP_REMOVED lines=8> */
.L_x_4747:
[----:B--23--:R-:W-:-:S05]  /*ae90*/  IMAD.U32 R0, RZ, RZ, UR37 ;  /* 0x00000025ff007e24 */ /* 0x00cfca000f8e00ff */
[----:B------:R-:W-:-:S13]  /*aea0*/  ISETP.NE.AND P0, PT, R0, 0x3, PT ;  /* 0x000000030000780c */ /* 0x000fda0003f05270 */
[----:B------:R-:W-:Y:S05]  /*aeb0*/  @!P0 BRA `(.L_x_4774) ;  /* 0x0000000000048947 */ /* 0x000fea0003800000 */
[----:B------:R-:W-:Y:S01]  /*aec0*/  BPT.TRAP 0x1 ;  /* 0x000000040000795c */ /* 0x000fe20000300000 */
.L_x_4774:
[----:B------:R-:W-:Y:S01]  /*aed0*/  IMAD R20, R19, 0x8, R2 ;  /* 0x0000000813147824 */ /* 0x000fe200078e0202 */
[----:B------:R-:W-:-:S04]  /*aee0*/  SHF.L.U32 R21, R22, 0x1f, RZ ;  /* 0x0000001f16157819 */ /* 0x000fc800000006ff */
[----:B------:R2:W3:Y:S01]  /*aef0*/  SYNCS.PHASECHK.TRANS64.TRYWAIT P1, [R20+URZ+0x28c30], R21 ;  /* 0x028c3015140075a7 */ /* 0x0004e2000802017f */
[----:B------:R-:W-:Y:S05]  /*af00*/  @!P0 BRA `(.L_x_4775) ;  /* 0x0000000000048947 */ /* 0x000fea0003800000 */
[----:B------:R-:W-:Y:S01]  /*af10*/  BPT.TRAP 0x1 ;  /* 0x000000040000795c */ /* 0x000fe20000300000 */
.L_x_4775:
[C---:B------:R-:W-:Y:S02]  /*af20*/  VIADD R0, R2.reuse, 0x22400 ;  /* 0x0002240002007836 */ /* 0x040fe40000000000 */
[----:B01----:R-:W-:-:S03]  /*af30*/  VIADD R3, R2, 0x20400 ;  /* 0x0002040002037836 */ /* 0x003fc60000000000 */
[----:B------:R-:W-:Y:S02]  /*af40*/  SHF.R.U32.HI R0, RZ, 0x4, R0 ;  /* 0x00000004ff007819 */ /* 0x000fe40000011600 */
[----:B------:R-:W-:Y:S02]  /*af50*/  SHF.R.U32.HI R3, RZ, 0x4, R3 ;  /* 0x00000004ff037819 */ /* 0x000fe40000011603 */
[----:B------:R-:W-:Y:S02]  /*af60*/  LOP3.LUT R0, R0, 0x3fff, RZ, 0xc0, !PT ;  /* 0x00003fff00007812 */ /* 0x000fe400078ec0ff */
[----:B------:R-:W-:Y:S02]  /*af70*/  LOP3.LUT R3, R3, 0x3fff, RZ, 0xc0, !PT ;  /* 0x00003fff03037812 */ /* 0x000fe400078ec0ff */
[----:B------:R-:W-:Y:S01]  /*af80*/  LOP3.LUT R12, R0, 0x10000, RZ, 0xfc, !PT ;  /* 0x00010000000c7812 */ /* 0x000fe200078efcff */
[----:B---3--:R-:W-:Y:S06]  /*af90*/  @P1 BRA `(.L_x_4776) ;  /* 0x0000000000081947 */ /* 0x008fec0003800000 */
[----:B------:R-:W0:Y:S02]  /*afa0*/  SYNCS.PHASECHK.TRANS64.TRYWAIT P1, [R20+URZ+0x28c30], R21 ;  /* 0x028c3015140075a7 */ /* 0x000e24000802017f */
[----:B0-----:R-:W-:Y:S05]  /*afb0*/  @!P1 BRA `(.L_x_4777) ;  /* 0x0000014800549947 */ /* 0x001fea0003800000 */
.L_x_4776:
        /* <DEDUP_REMOVED lines=47> */
.L_x_4778:
[----:B------:R-:W1:Y:S01]  /*b2b0*/  LDC R0, c[0x0][0x448] ;  /* 0x00011200ff007b82 */ /* 0x000e620000000800 */
[----:B------:R-:W-:Y:S01]  /*b2c0*/  ULDC UR4, c[0x0][0x9d8] ;  /* 0x0002760000047ab9 */ /* 0x000fe20000000800 */
[----:B------:R-:W-:Y:S02]  /*b2d0*/  IMAD.MOV.U32 R14, RZ, RZ, -0x40 ;  /* 0xffffffc0ff0e7424 */ /* 0x000fe400078e00ff */
[----:B------:R-:W-:Y:S01]  /*b2e0*/  FMUL.FTZ R15, R25, UR4 ;  /* 0x00000004190f7c20 */ /* 0x000fe20008410000 */
[----:B------:R-:W-:Y:S02]  /*b2f0*/  IMAD.IADD R25, R208, 0x1, R199 ;  /* 0x00000001d0197824 */ /* 0x000fe400078e02c7 */
[----:B------:R-:W-:Y:S01]  /*b300*/  FMUL.FTZ R27, R27, UR4 ;  /* 0x000000041b1b7c20 */ /* 0x000fe20008410000 */
[----:B------:R-:W-:Y:S01]  /*b310*/  FMUL.FTZ R26, R26, UR4 ;  /* 0x000000041a1a7c20 */ /* 0x000fe20008410000 */
[----:B------:R-:W-:Y:S01]  /*b320*/  FMUL.FTZ R30, R30, UR4 ;  /* 0x000000041e1e7c20 */ /* 0x000fe20008410000 */
[----:B------:R-:W-:Y:S01]  /*b330*/  FMUL.FTZ R31, R31, UR4 ;  /* 0x000000041f1f7c20 */ /* 0x000fe20008410000 */
[----:B------:R3:W-:Y:S01]  /*b340*/  MUFU.TANH R62, R27 ;  /* 0x0000001b003e7308 */ /* 0x0007e20000002400 */
[----:B------:R-:W-:Y:S01]  /*b350*/  FMUL.FTZ R34, R34, UR4 ;  /* 0x0000000422227c20 */ /* 0x000fe20008410000 */
[----:B------:R-:W-:Y:S01]  /*b360*/  LOP3.LUT R18, R18, 0xfffffffd, RZ, 0xc0, !PT ;  /* 0xfffffffd12127812 */ /* 0x000fe200078ec0ff */
[----:B------:R-:W-:Y:S01]  /*b370*/  FMUL.FTZ R35, R35, UR4 ;  /* 0x0000000423237c20 */ /* 0x000fe20008410000 */
[----:B------:R-:W-:Y:S01]  /*b380*/  FMUL.FTZ R38, R38, UR4 ;  /* 0x0000000426267c20 */ /* 0x000fe20008410000 */
[----:B------:R-:W-:Y:S01]  /*b390*/  FMUL.FTZ R39, R39, UR4 ;  /* 0x0000000427277c20 */ /* 0x000fe20008410000 */
[----:B------:R-:W-:Y:S01]  /*b3a0*/  FMUL.FTZ R42, R42, UR4 ;  /* 0x000000042a2a7c20 */ /* 0x000fe20008410000 */
[----:B------:R-:W-:Y:S01]  /*b3b0*/  FMUL.FTZ R43, R43, UR4 ;  /* 0x000000042b2b7c20 */ /* 0x000fe20008410000 */
[----:B------:R-:W4:Y:S01]  /*b3c0*/  MUFU.TANH R3, R26 ;  /* 0x0000001a00037308 */ /* 0x000f220000002400 */
[----:B---3--:R-:W-:-:S02]  /*b3d0*/  IMAD R27, R209, R14, 0x40 ;  /* 0x00000040d11b7424 */ /* 0x008fc400078e020e */
[----:B------:R-:W-:Y:S01]  /*b3e0*/  FMUL.FTZ R13, R24, UR4 ;  /* 0x00000004180d7c20 */ /* 0x000fe20008410000 */
[----:B------:R-:W-:Y:S01]  /*b3f0*/  FMUL.FTZ R46, R46, UR4 ;  /* 0x000000042e2e7c20 */ /* 0x000fe20008410000 */
[----:B------:R-:W-:Y:S01]  /*b400*/  FMUL.FTZ R14, R50, UR4 ;  /* 0x00000004320e7c20 */ /* 0x000fe20008410000 */
[----:B------:R-:W-:Y:S01]  /*b410*/  FMUL.FTZ R47, R47, UR4 ;  /* 0x000000042f2f7c20 */ /* 0x000fe20008410000 */
[----:B------:R-:W-:Y:S01]  /*b420*/  IADD3 R64, R200, 0x1, R27 ;  /* 0x00000001c8407810 */ /* 0x000fe20007ffe01b */
[----:B------:R-:W-:Y:S01]  /*b430*/  FMUL.FTZ R51, R51, UR4 ;  /* 0x0000000433337c20 */ /* 0x000fe20008410000 */
[----:B-1----:R-:W-:Y:S01]  /*b440*/  ISETP.NE.AND P1, PT, R0, 0x1, PT ;  /* 0x000000010000780c */ /* 0x002fe20003f25270 */
[----:B------:R-:W1:Y:S01]  /*b450*/  MUFU.TANH R30, R30 ;  /* 0x0000001e001e7308 */ /* 0x000e620000002400 */
[----:B------:R-:W-:Y:S01]  /*b460*/  IADD3 R27, -R207, R27, R200 ;  /* 0x0000001bcf1b7210 */ /* 0x000fe20007ffe1c8 */
[----:B------:R-:W-:Y:S01]  /*b470*/  FMUL.FTZ R54, R54, UR4 ;  /* 0x0000000436367c20 */ /* 0x000fe20008410000 */
[----:B------:R-:W-:Y:S01]  /*b480*/  IADD3 R64, -R198, R64, -R207 ;  /* 0x00000040c6407210 */ /* 0x000fe20007ffe9cf */
[----:B------:R-:W-:Y:S01]  /*b490*/  FMUL.FTZ R55, R55, UR4 ;  /* 0x0000000437377c20 */ /* 0x000fe20008410000 */
[----:B------:R-:W-:Y:S01]  /*b4a0*/  FMUL.FTZ R68, R40, UR4 ;  /* 0x0000000428447c20 */ /* 0x000fe20008410000 */
[----:B------:R-:W-:Y:S01]  /*b4b0*/  FMUL.FTZ R66, R37, UR4 ;  /* 0x0000000425427c20 */ /* 0x000fe20008410000 */
[----:B------:R-:W-:Y:S01]  /*b4c0*/  FMUL.FTZ R72, R44, UR4 ;  /* 0x000000042c487c20 */ /* 0x000fe20008410000 */
[----:B------:R3:W0:Y:S01]  /*b4d0*/  MUFU.TANH R58, R31 ;  /* 0x0000001f003a7308 */ /* 0x0006220000002400 */
[----:B------:R-:W-:Y:S01]  /*b4e0*/  FMUL.FTZ R45, R45, UR4 ;  /* 0x000000042d2d7c20 */ /* 0x000fe20008410000 */
[----:B------:R-:W-:Y:S01]  /*b4f0*/  FMUL.FTZ R49, R49, UR4 ;  /* 0x0000000431317c20 */ /* 0x000fe20008410000 */
[----:B------:R-:W-:Y:S01]  /*b500*/  FMUL.FTZ R53, R53, UR4 ;  /* 0x0000000435357c20 */ /* 0x000fe20008410000 */
[----:B------:R-:W2:Y:S01]  /*b510*/  @P1 LDC R0, c[0x0][0x44c] ;  /* 0x00011300ff001b82 */ /* 0x000ea20000000800 */
[----:B------:R-:W-:-:S03]  /*b520*/  @P1 LOP3.LUT R18, R18, 0x2, RZ, 0xfc, !PT ;  /* 0x0000000212121812 */ /* 0x000fc600078efcff */
[----:B------:R-:W0:Y:S04]  /*b530*/  MUFU.TANH R34, R34 ;  /* 0x0000002200227308 */ /* 0x000e280000002400 */
[----:B------:R-:W4:Y:S04]  /*b540*/  @P1 LDC R57, c[0x0][0x450] ;  /* 0x00011400ff391b82 */ /* 0x000f280000000800 */
[----:B------:R-:W0:Y:S08]  /*b550*/  MUFU.TANH R35, R35 ;  /* 0x0000002300237308 */ /* 0x000e300000002400 */
[----:B------:R-:W0:Y:S01]  /*b560*/  MUFU.TANH R38, R38 ;  /* 0x0000002600267308 */ /* 0x000e220000002400 */
[----:B--2---:R-:W-:-:S07]  /*b570*/  @P1 IMAD.HI.U32 R0, R25, R0, RZ ;  /* 0x0000000019001227 */ /* 0x004fce00078e00ff */
[----:B------:R-:W2:Y:S01]  /*b580*/  MUFU.TANH R39, R39 ;  /* 0x0000002700277308 */ /* 0x000ea20000002400 */
[----:B----4-:R-:W-:-:S07]  /*b590*/  @P1 SHF.R.U32.HI R25, RZ, R57, R0 ;  /* 0x00000039ff191219 */ /* 0x010fce0000011600 */
[----:B------:R-:W4:Y:S01]  /*b5a0*/  MUFU.TANH R24, R42 ;  /* 0x0000002a00187308 */ /* 0x000f220000002400 */
[----:B------:R-:W1:Y:S04]  /*b5b0*/  SHFL.IDX PT, R0, R25, 0x1, 0x1c1f ;  /* 0x003c1f0019007f89 */ /* 0x000e6800000e0000 */
[----:B------:R-:W4:Y:S03]  /*b5c0*/  SHFL.IDX PT, R25, R25, RZ, 0x1c1f ;  /* 0x001c1fff19197589 */ /* 0x000f2600000e0000 */
[----:B------:R-:W4:Y:S08]  /*b5d0*/  MUFU.TANH R43, R43 ;  /* 0x0000002b002b7308 */ /* 0x000f300000002400 */
[----:B------:R2:W4:Y:S08]  /*b5e0*/  MUFU.TANH R26, R46 ;  /* 0x0000002e001a7308 */ /* 0x0005300000002400 */
[----:B------:R-:W4:Y:S01]  /*b5f0*/  MUFU.TANH R47, R47 ;  /* 0x0000002f002f7308 */ /* 0x000f220000002400 */
[----:B-1----:R-:W-:-:S04]  /*b600*/  VIADDMNMX R0, R0, R64, R27, PT ;  /* 0x0000004000007246 */ /* 0x002fc8000380011b */
[C---:B------:R-:W-:Y:S02]  /*b610*/  ISETP.GT.AND P1, PT, R0.reuse, RZ, PT ;  /* 0x000000ff0000720c */ /* 0x040fe40003f24270 */
[C---:B------:R-:W-:Y:S01]  /*b620*/  ISETP.GT.AND P2, PT, R0.reuse, 0x1, PT ;  /* 0x000000010000780c */ /* 0x040fe20003f44270 */
[----:B------:R-:W1:Y:S01]  /*b630*/  MUFU.TANH R14, R14 ;  /* 0x0000000e000e7308 */ /* 0x000e620000002400 */
[----:B------:R-:W-:Y:S02]  /*b640*/  ISETP.GT.AND P3, PT, R0, 0x8, PT ;  /* 0x000000080000780c */ /* 0x000fe40003f64270 */
[----:B------:R-:W-:Y:S02]  /*b650*/  FSEL R3, R3, -INF , P1 ;  /* 0xff80000003037808 */ /* 0x000fe40000800000 */
[----:B------:R-:W-:Y:S02]  /*b660*/  FSEL R62, R62, -INF , P2 ;  /* 0xff8000003e3e7808 */ /* 0x000fe40001000000 */
[----:B------:R-:W-:Y:S01]  /*b670*/  ISETP.GT.AND P1, PT, R0, 0x9, PT ;  /* 0x000000090000780c */ /* 0x000fe20003f24270 */
[----:B------:R-:W1:Y:S01]  /*b680*/  MUFU.TANH R51, R51 ;  /* 0x0000003300337308 */ /* 0x000e620000002400 */
[----:B------:R-:W-:-:S02]  /*b690*/  FSEL R60, R30, -INF , P3 ;  /* 0xff8000001e3c7808 */ /* 0x000fc40001800000 */
[----:B---3--:R-:W-:Y:S02]  /*b6a0*/  FMNMX.FTZ R31, R3, R62, !PT ;  /* 0x0000003e031f7209 */ /* 0x008fe40007810000 */
[----:B------:R-:W-:Y:S02]  /*b6b0*/  ISETP.GT.AND P2, PT, R0, 0x10, PT ;  /* 0x000000100000780c */ /* 0x000fe40003f44270 */
[----:B0-----:R-:W-:Y:S01]  /*b6c0*/  FSEL R58, R58, -INF , P1 ;  /* 0xff8000003a3a7808 */ /* 0x001fe20000800000 */
[----:B------:R-:W-:Y:S01]  /*b6d0*/  MUFU.TANH R55, R55 ;  /* 0x0000003700377308 */ /* 0x000fe20000002400 */
[----:B------:R-:W-:Y:S02]  /*b6e0*/  FMNMX.FTZ R31, R60, R31, !PT ;  /* 0x0000001f3c1f7209 */ /* 0x000fe40007810000 */
[----:B------:R-:W-:Y:S02]  /*b6f0*/  ISETP.GT.AND P1, PT, R0, 0x11, PT ;  /* 0x000000110000780c */ /* 0x000fe40003f24270 */
[----:B------:R-:W-:-:S02]  /*b700*/  FSEL R56, R34, -INF , P2 ;  /* 0xff80000022387808 */ /* 0x000fc40001000000 */
[----:B------:R-:W-:Y:S01]  /*b710*/  FMNMX.FTZ R31, R58, R31, !PT ;  /* 0x0000001f3a1f7209 */ /* 0x000fe20007810000 */
[----:B------:R-:W-:Y:S01]  /*b720*/  MUFU.TANH R13, R13 ;  /* 0x0000000d000d7308 */ /* 0x000fe20000002400 */
[----:B------:R-:W-:Y:S02]  /*b730*/  ISETP.GT.AND P2, PT, R0, 0x18, PT ;  /* 0x000000180000780c */ /* 0x000fe40003f44270 */
[----:B------:R-:W-:Y:S02]  /*b740*/  FSEL R50, R35, -INF , P1 ;  /* 0xff80000023327808 */ /* 0x000fe40000800000 */
[----:B------:R-:W-:Y:S02]  /*b750*/  FMNMX.FTZ R31, R56, R31, !PT ;  /* 0x0000001f381f7209 */ /* 0x000fe40007810000 */
[----:B------:R-:W-:Y:S01]  /*b760*/  ISETP.GT.AND P1, PT, R0, 0x19, PT ;  /* 0x000000190000780c */ /* 0x000fe20003f24270 */
[----:B------:R-:W-:Y:S01]  /*b770*/  MUFU.TANH R15, R15 ;  /* 0x0000000f000f7308 */ /* 0x000fe20000002400 */
[----:B--2---:R-:W-:-:S02]  /*b780*/  FSEL R46, R38, -INF , P2 ;  /* 0xff800000262e7808 */ /* 0x004fc40001000000 */
[----:B------:R-:W-:Y:S02]  /*b790*/  FMNMX.FTZ R31, R50, R31, !PT ;  /* 0x0000001f321f7209 */ /* 0x000fe40007810000 */
[----:B------:R-:W-:Y:S02]  /*b7a0*/  ISETP.GT.AND P2, PT, R0, 0x20, PT ;  /* 0x000000200000780c */ /* 0x000fe40003f44270 */
[----:B------:R-:W-:Y:S01]  /*b7b0*/  FSEL R42, R39, -INF , P1 ;  /* 0xff800000272a7808 */ /* 0x000fe20000800000 */
[----:B------:R-:W-:Y:S01]  /*b7c0*/  MUFU.TANH R66, R66 ;  /* 0x0000004200427308 */ /* 0x000fe20000002400 */
[----:B------:R-:W-:Y:S02]  /*b7d0*/  FMNMX.FTZ R31, R46, R31, !PT ;  /* 0x0000001f2e1f7209 */ /* 0x000fe40007810000 */
[----:B------:R-:W-:Y:S02]  /*b7e0*/  ISETP.GT.AND P1, PT, R0, 0x21, PT ;  /* 0x000000210000780c */ /* 0x000fe40003f24270 */
[----:B----4-:R-:W-:-:S02]  /*b7f0*/  FSEL R38, R24, -INF , P2 ;  /* 0xff80000018267808 */ /* 0x010fc40001000000 */
[----:B------:R-:W-:Y:S01]  /*b800*/  FMNMX.FTZ R31, R42, R31, !PT ;  /* 0x0000001f2a1f7209 */ /* 0x000fe20007810000 */
[----:B------:R0:W2:Y:S01]  /*b810*/  MUFU.TANH R24, R54 ;  /* 0x0000003600187308 */ /* 0x0000a20000002400 */
[----:B------:R-:W-:Y:S02]  /*b820*/  ISETP.GT.AND P2, PT, R0, 0x28, PT ;  /* 0x000000280000780c */ /* 0x000fe40003f44270 */
[----:B------:R-:W-:Y:S02]  /*b830*/  FSEL R30, R43, -INF , P1 ;  /* 0xff8000002b1e7808 */ /* 0x000fe40000800000 */
[----:B------:R-:W-:Y:S02]  /*b840*/  FMNMX.FTZ R31, R38, R31, !PT ;  /* 0x0000001f261f7209 */ /* 0x000fe40007810000 */
[----:B------:R-:W-:Y:S01]  /*b850*/  ISETP.GT.AND P1, PT, R0, 0x29, PT ;  /* 0x000000290000780c */ /* 0x000fe20003f24270 */
[----:B------:R-:W-:Y:S01]  /*b860*/  MUFU.TANH R68, R68 ;  /* 0x0000004400447308 */ /* 0x000fe20000002400 */
[----:B------:R-:W-:Y:S01]  /*b870*/  FSEL R34, R26, -INF , P2 ;  /* 0xff8000001a227808 */ /* 0x000fe20001000000 */
[----:B0-----:R-:W-:Y:S01]  /*b880*/  FMUL.FTZ R54, R33, UR4 ;  /* 0x0000000421367c20 */ /* 0x001fe20008410000 */
[----:B------:R-:W-:Y:S01]  /*b890*/  FMNMX.FTZ R31, R30, R31, !PT ;  /* 0x0000001f1e1f7209 */ /* 0x000fe20007810000 */
[----:B------:R-:W-:Y:S01]  /*b8a0*/  FMUL.FTZ R33, R52, UR4 ;  /* 0x0000000434217c20 */ /* 0x000fe20008410000 */
[----:B------:R-:W-:-:S02]  /*b8b0*/  ISETP.GT.AND P2, PT, R0, 0x30, PT ;  /* 0x000000300000780c */ /* 0x000fc40003f44270 */
[----:B------:R-:W-:Y:S01]  /*b8c0*/  FSEL R26, R47, -INF , P1 ;  /* 0xff8000002f1a7808 */ /* 0x000fe20000800000 */
[----:B------:R-:W-:Y:S01]  /*b8d0*/  MUFU.TANH R54, R54 ;  /* 0x0000003600367308 */ /* 0x000fe20000002400 */
[----:B------:R-:W-:Y:S01]  /*b8e0*/  FMNMX.FTZ R35, R34, R31, !PT ;  /* 0x0000001f22237209 */ /* 0x000fe20007810000 */
[----:B------:R-:W-:Y:S01]  /*b8f0*/  FMUL.FTZ R31, R28, UR4 ;  /* 0x000000041c1f7c20 */ /* 0x000fe20008410000 */
[----:B------:R-:W-:Y:S02]  /*b900*/  ISETP.GT.AND P1, PT, R0, 0x31, PT ;  /* 0x000000310000780c */ /* 0x000fe40003f24270 */
[----:B-1----:R-:W-:Y:S02]  /*b910*/  FSEL R28, R14, -INF , P2 ;  /* 0xff8000000e1c7808 */ /* 0x002fe40001000000 */
[----:B------:R-:W-:Y:S01]  /*b920*/  FMNMX.FTZ R35, R26, R35, !PT ;  /* 0x000000231a237209 */ /* 0x000fe20007810000 */
[----:B------:R-:W0:Y:S01]  /*b930*/  MUFU.TANH R31, R31 ;  /* 0x0000001f001f7308 */ /* 0x000e220000002400 */
[----:B------:R-:W-:-:S02]  /*b940*/  ISETP.GT.AND P2, PT, R0, 0x38, PT ;  /* 0x000000380000780c */ /* 0x000fc40003f44270 */
[----:B------:R-:W-:Y:S02]  /*b950*/  FSEL R14, R51, -INF , P1 ;  /* 0xff800000330e7808 */ /* 0x000fe40000800000 */
[----:B------:R-:W-:Y:S01]  /*b960*/  FMNMX.FTZ R39, R28, R35, !PT ;  /* 0x000000231c277209 */ /* 0x000fe20007810000 */
[----:B------:R-:W-:Y:S01]  /*b970*/  FMUL.FTZ R35, R29, UR4 ;  /* 0x000000041d237c20 */ /* 0x000fe20008410000 */
[----:B------:R-:W-:Y:S01]  /*b980*/  ISETP.GT.AND P1, PT, R0, 0x39, PT ;  /* 0x000000390000780c */ /* 0x000fe20003f24270 */
[----:B------:R-:W-:Y:S01]  /*b990*/  MUFU.TANH R72, R72 ;  /* 0x0000004800487308 */ /* 0x000fe20000002400 */
[----:B--2---:R-:W-:Y:S02]  /*b9a0*/  FSEL R24, R24, -INF , P2 ;  /* 0xff80000018187808 */ /* 0x004fe40001000000 */
[----:B------:R-:W-:Y:S02]  /*b9b0*/  FMNMX.FTZ R39, R14, R39, !PT ;  /* 0x000000270e277209 */ /* 0x000fe40007810000 */
[----:B------:R-:W-:-:S02]  /*b9c0*/  FSEL R0, R55, -INF , P1 ;  /* 0xff80000037007808 */ /* 0x000fc40000800000 */
[----:B------:R-:W-:Y:S01]  /*b9d0*/  FMNMX.FTZ R29, R24, R39, !PT ;  /* 0x00000027181d7209 */ /* 0x000fe20007810000 */
[----:B------:R-:W-:Y:S01]  /*b9e0*/  FMUL.FTZ R39, R32, UR4 ;  /* 0x0000000420277c20 */ /* 0x000fe20008410000 */
[----:B------:R-:W1:Y:S01]  /*b9f0*/  MUFU.TANH R35, R35 ;  /* 0x0000002300237308 */ /* 0x000e620000002400 */
[----:B------:R-:W-:Y:S01]  /*ba00*/  VIADDMNMX R27, R25, R64, R27, PT ;  /* 0x00000040191b7246 */ /* 0x000fe2000380011b */
[----:B------:R-:W-:Y:S01]  /*ba10*/  FMUL.FTZ R32, R36, UR4 ;  /* 0x0000000424207c20 */ /* 0x000fe20008410000 */
[----:B------:R-:W-:Y:S01]  /*ba20*/  FMNMX.FTZ R29, R0, R29, !PT ;  /* 0x0000001d001d7209 */ /* 0x000fe20007810000 */
[----:B------:R-:W-:Y:S01]  /*ba30*/  FMUL.FTZ R25, R48, UR4 ;  /* 0x0000000430197c20 */ /* 0x000fe20008410000 */
[C---:B------:R-:W-:Y:S02]  /*ba40*/  ISETP.GT.AND P1, PT, R27.reuse, RZ, PT ;  /* 0x000000ff1b00720c */ /* 0x040fe40003f24270 */
[C---:B------:R-:W-:Y:S01]  /*ba50*/  ISETP.GT.AND P2, PT, R27.reuse, 0x1, PT ;  /* 0x000000011b00780c */ /* 0x040fe20003f44270 */
[----:B------:R-:W2:Y:S01]  /*ba60*/  SHFL.BFLY PT, R70, R29, 0x2, 0x1f ;  /* 0x0c401f001d467f89 */ /* 0x000ea200000e0000 */
[----:B------:R-:W3:Y:S01]  /*ba70*/  MUFU.TANH R39, R39 ;  /* 0x0000002700277308 */ /* 0x000ee20000002400 */
[----:B------:R-:W-:-:S02]  /*ba80*/  ISETP.GT.AND P3, PT, R27, 0x8, PT ;  /* 0x000000081b00780c */ /* 0x000fc40003f64270 */
[----:B------:R-:W-:Y:S02]  /*ba90*/  FSEL R40, R13, -INF , P1 ;  /* 0xff8000000d287808 */ /* 0x000fe40000800000 */
[----:B------:R-:W-:Y:S02]  /*baa0*/  ISETP.GT.AND P1, PT, R27, 0x9, PT ;  /* 0x000000091b00780c */ /* 0x000fe40003f24270 */
[----:B0-----:R-:W-:Y:S01]  /*bab0*/  FSEL R44, R31, -INF , P3 ;  /* 0xff8000001f2c7808 */ /* 0x001fe20001800000 */
[----:B------:R-:W0:Y:S01]  /*bac0*/  MUFU.TANH R32, R32 ;  /* 0x0000002000207308 */ /* 0x000e220000002400 */
[----:B-1----:R-:W-:Y:S02]  /*bad0*/  FSEL R48, R35, -INF , P1 ;  /* 0xff80000023307808 */ /* 0x002fe40000800000 */
[C---:B------:R-:W-:Y:S02]  /*bae0*/  ISETP.GT.AND P1, PT, R27.reuse, 0x11, PT ;  /* 0x000000111b00780c */ /* 0x040fe40003f24270 */
[----:B------:R-:W-:-:S02]  /*baf0*/  ISETP.GT.AND P3, PT, R27, 0x29, PT ;  /* 0x000000291b00780c */ /* 0x000fc40003f64270 */
[----:B------:R-:W-:Y:S01]  /*bb00*/  FSEL R54, R54, -INF , P1 ;  /* 0xff80000036367808 */ /* 0x000fe20000800000 */
[----:B------:R1:W-:Y:S01]  /*bb10*/  MUFU.TANH R76, R25 ;  /* 0x00000019004c7308 */ /* 0x0003e20000002400 */
[----:B------:R-:W-:-:S04]  /*bb20*/  ISETP.GT.AND P1, PT, R27, 0x19, PT ;  /* 0x000000191b00780c */ /* 0x000fc80003f24270 */
[----:B------:R-:W-:Y:S02]  /*bb30*/  FSEL R66, R66, -INF , P1 ;  /* 0xff80000042427808 */ /* 0x000fe40000800000 */
[----:B--2---:R-:W-:Y:S01]  /*bb40*/  FMNMX.FTZ R36, R29, R70, !PT ;  /* 0x000000461d247209 */ /* 0x004fe20007810000 */
[----:B------:R-:W-:Y:S01]  /*bb50*/  FMUL.FTZ R70, R41, UR4 ;  /* 0x0000000429467c20 */ /* 0x000fe20008410000 */
[----:B------:R-:W-:Y:S01]  /*bb60*/  FSEL R29, R15, -INF , P2 ;  /* 0xff8000000f1d7808 */ /* 0x000fe20001000000 */
[----:B------:R-:W-:Y:S01]  /*bb70*/  MUFU.TANH R45, R45 ;  /* 0x0000002d002d7308 */ /* 0x000fe20000002400 */
[----:B------:R-:W-:Y:S01]  /*bb80*/  ISETP.GT.AND P2, PT, R27, 0x10, PT ;  /* 0x000000101b00780c */ /* 0x000fe20003f44270 */
[----:B------:R-:W2:Y:S01]  /*bb90*/  SHFL.BFLY PT, R37, R36, 0x1, 0x1f ;  /* 0x0c201f0024257f89 */ /* 0x000ea200000e0000 */
[----:B------:R-:W-:Y:S01]  /*bba0*/  FMNMX.FTZ R13, R40, R29, !PT ;  /* 0x0000001d280d7209 */ /* 0x000fe20007810000 */
[----:B------:R-:W-:Y:S01]  /*bbb0*/  ULDC UR4, c[0x0][0x988] ;  /* 0x0002620000047ab9 */ /* 0x000fe20000000800 */
[----:B---3--:R-:W-:-:S02]  /*bbc0*/  FSEL R52, R39, -INF , P2 ;  /* 0xff80000027347808 */ /* 0x008fc40001000000 */
[----:B------:R-:W-:Y:S01]  /*bbd0*/  FMNMX.FTZ R13, R44, R13, !PT ;  /* 0x0000000d2c0d7209 */ /* 0x000fe20007810000 */
[----:B------:R-:W3:Y:S01]  /*bbe0*/  MUFU.TANH R70, R70 ;  /* 0x0000004600467308 */ /* 0x000ee20000002400 */
[C---:B------:R-:W-:Y:S02]  /*bbf0*/  ISETP.GT.AND P2, PT, R27.reuse, 0x18, PT ;  /* 0x000000181b00780c */ /* 0x040fe40003f44270 */
[----:B------:R-:W-:Y:S02]  /*bc00*/  FMNMX.FTZ R13, R48, R13, !PT ;  /* 0x0000000d300d7209 */ /* 0x000fe40007810000 */
[----:B0-----:R-:W-:Y:S02]  /*bc10*/  FSEL R64, R32, -INF , P2 ;  /* 0xff80000020407808 */ /* 0x001fe40001000000 */
[----:B------:R-:W-:Y:S01]  /*bc20*/  FMNMX.FTZ R13, R52, R13, !PT ;  /* 0x0000000d340d7209 */ /* 0x000fe20007810000 */
[----:B------:R-:W-:Y:S01]  /*bc30*/  MUFU.TANH R33, R33 ;  /* 0x0000002100217308 */ /* 0x000fe20000002400 */
[----:B------:R-:W-:-:S02]  /*bc40*/  ISETP.GT.AND P2, PT, R27, 0x20, PT ;  /* 0x000000201b00780c */ /* 0x000fc40003f44270 */
[----:B-1----:R-:W-:Y:S01]  /*bc50*/  FMNMX.FTZ R25, R54, R13, !PT ;  /* 0x0000000d36197209 */ /* 0x002fe20007810000 */
[----:B------:R-:W-:Y:S01]  /*bc60*/  IMAD.U32 R13, RZ, RZ, UR4 ;  /* 0x00000004ff0d7e24 */ /* 0x000fe2000f8e00ff */
[----:B------:R-:W-:Y:S02]  /*bc70*/  ISETP.GT.AND P1, PT, R27, 0x21, PT ;  /* 0x000000211b00780c */ /* 0x000fe40003f24270 */
[----:B------:R-:W-:Y:S01]  /*bc80*/  FMNMX.FTZ R25, R64, R25, !PT ;  /* 0x0000001940197209 */ /* 0x000fe20007810000 */
[----:B------:R-:W-:Y:S01]  /*bc90*/  MUFU.TANH R53, R53 ;  /* 0x0000003500357308 */ /* 0x000fe20000002400 */
[----:B------:R-:W-:Y:S02]  /*bca0*/  FSEL R68, R68, -INF , P2 ;  /* 0xff80000044447808 */ /* 0x000fe40001000000 */
[----:B------:R-:W-:Y:S02]  /*bcb0*/  FMNMX.FTZ R25, R66, R25, !PT ;  /* 0x0000001942197209 */ /* 0x000fe40007810000 */
[----:B--2---:R-:W-:-:S02]  /*bcc0*/  FMNMX.FTZ R15, R36, R37, !PT ;  /* 0x00000025240f7209 */ /* 0x004fc40007810000 */
[----:B------:R-:W-:Y:S01]  /*bcd0*/  ISETP.GT.AND P2, PT, R27, 0x28, PT ;  /* 0x000000281b00780c */ /* 0x000fe20003f44270 */
[----:B------:R-:W0:Y:S01]  /*bce0*/  MUFU.TANH R36, R49 ;  /* 0x0000003100247308 */ /* 0x000e220000002400 */
[----:B---3--:R-:W-:Y:S01]  /*bcf0*/  FSEL R70, R70, -INF , P1 ;  /* 0xff80000046467808 */ /* 0x008fe20000800000 */
[----:B------:R-:W-:Y:S01]  /*bd00*/  FMUL.FTZ R31, R15, R13 ;  /* 0x0000000d0f1f7220 */ /* 0x000fe20000410000 */
[----:B------:R-:W-:Y:S02]  /*bd10*/  FMNMX.FTZ R25, R68, R25, !PT ;  /* 0x0000001944197209 */ /* 0x000fe40007810000 */
[----:B------:R-:W-:Y:S02]  /*bd20*/  FSEL R72, R72, -INF , P2 ;  /* 0xff80000048487808 */ /* 0x000fe40001000000 */
[----:B------:R-:W-:Y:S02]  /*bd30*/  FMNMX.FTZ R25, R70, R25, !PT ;  /* 0x0000001946197209 */ /* 0x000fe40007810000 */
[----:B------:R-:W-:-:S02]  /*bd40*/  ISETP.GT.AND P1, PT, R27, 0x30, PT ;  /* 0x000000301b00780c */ /* 0x000fc40003f24270 */
[----:B------:R-:W-:Y:S02]  /*bd50*/  FSEL R74, R45, -INF , P3 ;  /* 0xff8000002d4a7808 */ /* 0x000fe40001800000 */
[----:B------:R-:W-:Y:S02]  /*bd60*/  FMNMX.FTZ R25, R72, R25, !PT ;  /* 0x0000001948197209 */ /* 0x000fe40007810000 */
[----:B------:R-:W-:Y:S02]  /*bd70*/  ISETP.GT.AND P2, PT, R27, 0x31, PT ;  /* 0x000000311b00780c */ /* 0x000fe40003f44270 */
[----:B------:R-:W-:Y:S02]  /*bd80*/  FSEL R76, R76, -INF , P1 ;  /* 0xff8000004c4c7808 */ /* 0x000fe40000800000 */
[----:B------:R-:W-:Y:S02]  /*bd90*/  FMNMX.FTZ R25, R74, R25, !PT ;  /* 0x000000194a197209 */ /* 0x000fe40007810000 */
[----:B------:R-:W-:-:S02]  /*bda0*/  FSETP.NEU.FTZ.AND P4, PT, R15, -INF , PT ;  /* 0xff8000000f00780b */ /* 0x000fc40003f9d000 */
[----:B------:R-:W-:Y:S02]  /*bdb0*/  ISETP.GT.AND P1, PT, R27, 0x38, PT ;  /* 0x000000381b00780c */ /* 0x000fe40003f24270 */
[----:B0-----:R-:W-:Y:S02]  /*bdc0*/  FSEL R36, R36, -INF , P2 ;  /* 0xff80000024247808 */ /* 0x001fe40001000000 */
[----:B------:R-:W-:Y:S02]  /*bdd0*/  FMNMX.FTZ R25, R76, R25, !PT ;  /* 0x000000194c197209 */ /* 0x000fe40007810000 */
[----:B------:R-:W-:Y:S02]  /*bde0*/  FSEL R31, R31, RZ, P4 ;  /* 0x000000ff1f1f7208 */ /* 0x000fe40002000000 */
[----:B------:R-:W-:Y:S02]  /*bdf0*/  ISETP.GT.AND P2, PT, R27, 0x39, PT ;  /* 0x000000391b00780c */ /* 0x000fe40003f44270 */
[----:B------:R-:W-:Y:S01]  /*be00*/  FSEL R32, R33, -INF , P1 ;  /* 0xff80000021207808 */ /* 0x000fe20000800000 */
[--C-:B------:R-:W-:Y:S01]  /*be10*/  FFMA.FTZ R78, R62, R13, -R31.reuse ;  /* 0x0000000d3e4e7223 */ /* 0x100fe2000001081f */
[----:B------:R-:W-:Y:S01]  /*be20*/  FMNMX.FTZ R25, R36, R25, !PT ;  /* 0x0000001924197209 */ /* 0x000fe20007810000 */
[-CC-:B------:R-:W-:Y:S01]  /*be30*/  FFMA.FTZ R167, R60, R13.reuse, -R31.reuse ;  /* 0x0000000d3ca77223 */ /* 0x180fe2000001081f */
[----:B------:R-:W-:Y:S01]  /*be40*/  FSEL R62, R53, -INF , P2 ;  /* 0xff800000353e7808 */ /* 0x000fe20001000000 */
[--C-:B------:R-:W-:Y:S01]  /*be50*/  FFMA.FTZ R165, R3, R13, -R31.reuse ;  /* 0x0000000d03a57223 */ /* 0x100fe2000001081f */
[----:B------:R-:W-:Y:S01]  /*be60*/  FMNMX.FTZ R25, R32, R25, !PT ;  /* 0x0000001920197209 */ /* 0x000fe20007810000 */
[-CC-:B------:R-:W-:Y:S01]  /*be70*/  FFMA.FTZ R3, R26, R13.reuse, -R31.reuse ;  /* 0x0000000d1a037223 */ /* 0x180fe2000001081f */
[--C-:B------:R-:W-:Y:S01]  /*be80*/  FFMA.FTZ R26, R14, R13, -R31.reuse ;  /* 0x0000000d0e1a7223 */ /* 0x100fe2000001081f */
[----:B------:R-:W-:Y:S01]  /*be90*/  MUFU.EX2 R78, R78 ;  /* 0x0000004e004e7308 */ /* 0x000fe20000000800 */
[----:B------:R-:W-:Y:S01]  /*bea0*/  FMNMX.FTZ R25, R62, R25, !PT ;  /* 0x000000193e197209 */ /* 0x000fe20007810000 */
[-CC-:B------:R-:W-:Y:S01]  /*beb0*/  FFMA.FTZ R58, R58, R13.reuse, -R31.reuse ;  /* 0x0000000d3a3a7223 */ /* 0x180fe2000001081f */
[-CC-:B------:R-:W-:Y:S01]  /*bec0*/  FFMA.FTZ R157, R38, R13.reuse, -R31.reuse ;  /* 0x0000000d269d7223 */ /* 0x180fe2000001081f */
[-CC-:B------:R-:W-:Y:S01]  /*bed0*/  FFMA.FTZ R38, R30, R13.reuse, -R31.reuse ;  /* 0x0000000d1e267223 */ /* 0x180fe2000001081f */
[-CC-:B------:R-:W-:Y:S01]  /*bee0*/  FFMA.FTZ R161, R56, R13.reuse, -R31.reuse ;  /* 0x0000000d38a17223 */ /* 0x180fe2000001081f */
[----:B------:R-:W0:Y:S01]  /*bef0*/  SHFL.BFLY PT, R60, R25, 0x2, 0x1f ;  /* 0x0c401f00193c7f89 */ /* 0x000e2200000e0000 */
[-CC-:B------:R-:W-:Y:S01]  /*bf00*/  FFMA.FTZ R50, R50, R13.reuse, -R31.reuse ;  /* 0x0000000d32327223 */ /* 0x180fe2000001081f */
[----:B------:R-:W1:Y:S01]  /*bf10*/  MUFU.EX2 R165, R165 ;  /* 0x000000a500a57308 */ /* 0x000e620000000800 */
[-CC-:B------:R-:W-:Y:S01]  /*bf20*/  FFMA.FTZ R163, R46, R13.reuse, -R31.reuse ;  /* 0x0000000d2ea37223 */ /* 0x180fe2000001081f */
[-CC-:B------:R-:W-:Y:S01]  /*bf30*/  FFMA.FTZ R42, R42, R13.reuse, -R31.reuse ;  /* 0x0000000d2a2a7223 */ /* 0x180fe2000001081f */
[-CC-:B------:R-:W-:Y:S01]  /*bf40*/  FFMA.FTZ R30, R34, R13.reuse, -R31.reuse ;  /* 0x0000000d221e7223 */ /* 0x180fe2000001081f */
[----:B------:R-:W-:-:S04]  /*bf50*/  FFMA.FTZ R24, R24, R13, -R31 ;  /* 0x0000000d18187223 */ /* 0x000fc8000001081f */
[----:B------:R-:W2:Y:S08]  /*bf60*/  MUFU.EX2 R167, R167 ;  /* 0x000000a700a77308 */ /* 0x000eb00000000800 */
[----:B------:R-:W3:Y:S01]  /*bf70*/  MUFU.EX2 R58, R58 ;  /* 0x0000003a003a7308 */ /* 0x000ee20000000800 */
[----:B-1----:R-:W-:Y:S01]  /*bf80*/  FADD.FTZ R34, R165, R78 ;  /* 0x0000004ea5227221 */ /* 0x002fe20000010000 */
[----:B------:R-:W-:-:S02]  /*bf90*/  F2FP.BF16.F32.PACK_AB R165, R78, R165 ;  /* 0x000000a54ea5723e */ /* 0x000fc400000010ff */
[----:B0-----:R-:W-:Y:S01]  /*bfa0*/  FMNMX.FTZ R60, R25, R60, !PT ;  /* 0x0000003c193c7209 */ /* 0x001fe20007810000 */
[----:B------:R-:W-:-:S03]  /*bfb0*/  FFMA.FTZ R25, R28, R13, -R31 ;  /* 0x0000000d1c197223 */ /* 0x000fc6000001081f */
[----:B------:R-:W0:Y:S01]  /*bfc0*/  MUFU.EX2 R161, R161 ;  /* 0x000000a100a17308 */ /* 0x000e220000000800 */
[----:B--2---:R-:W-:Y:S01]  /*bfd0*/  FADD.FTZ R43, R167, R34 ;  /* 0x00000022a72b7221 */ /* 0x004fe20000010000 */
[----:B------:R-:W-:Y:S01]  /*bfe0*/  VIADD R34, R20, 0x28c40 ;  /* 0x00028c4014227836 */ /* 0x000fe20000000000 */
[----:B------:R-:W1:Y:S04]  /*bff0*/  SHFL.BFLY PT, R27, R60, 0x1, 0x1f ;  /* 0x0c201f003c1b7f89 */ /* 0x000e6800000e0000 */
[----:B------:R-:W-:Y:S01]  /*c000*/  PRMT R34, R187, 0x654, R34 ;  /* 0x00000654bb227816 */ /* 0x000fe20000000022 */
[----:B------:R-:W2:Y:S01]  /*c010*/  MUFU.EX2 R50, R50 ;  /* 0x0000003200327308 */ /* 0x000ea20000000800 */
[----:B---3--:R-:W-:Y:S02]  /*c020*/  F2FP.BF16.F32.PACK_AB R167, R58, R167 ;  /* 0x000000a73aa7723e */ /* 0x008fe400000010ff */
[----:B------:R3:W-:Y:S05]  /*c030*/  SYNCS.ARRIVE.TRANS64.RED.A1T0 RZ, [R34+URZ], RZ ;  /* 0x000000ff22ff79a7 */ /* 0x0007ea000810043f */
[----:B------:R-:W-:Y:S08]  /*c040*/  MUFU.EX2 R163, R163 ;  /* 0x000000a300a37308 */ /* 0x000ff00000000800 */
[----:B------:R-:W-:Y:S01]  /*c050*/  MUFU.EX2 R42, R42 ;  /* 0x0000002a002a7308 */ /* 0x000fe20000000800 */
[----:B-1----:R-:W-:Y:S01]  /*c060*/  FMNMX.FTZ R14, R60, R27, !PT ;  /* 0x0000001b3c0e7209 */ /* 0x002fe20007810000 */
        /* <DEDUP_REMOVED lines=15> */
[----:B------:R-:W-:Y:S01]  /*c160*/  FADD.FTZ R40, R58, R43 ;  /* 0x0000002b3a287221 */ /* 0x000fe20000010000 */
[-CC-:B------:R-:W-:Y:S01]  /*c170*/  FFMA.FTZ R43, R36, R13.reuse, -R33.reuse ;  /* 0x0000000d242b7223 */ /* 0x180fe20000010821 */
[-CC-:B------:R-:W-:Y:S01]  /*c180*/  FFMA.FTZ R156, R68, R13.reuse, -R33.reuse ;  /* 0x0000000d449c7223 */ /* 0x180fe20000010821 */
[-CC-:B------:R-:W-:Y:S01]  /*c190*/  FFMA.FTZ R39, R70, R13.reuse, -R33.reuse ;  /* 0x0000000d46277223 */ /* 0x180fe20000010821 */
[----:B0-----:R-:W-:Y:S01]  /*c1a0*/  FADD.FTZ R47, R161, R40 ;  /* 0x00000028a12f7221 */ /* 0x001fe20000010000 */
[-CC-:B------:R-:W-:Y:S01]  /*c1b0*/  FFMA.FTZ R41, R72, R13.reuse, -R33.reuse ;  /* 0x0000000d48297223 */ /* 0x180fe20000010821 */
[----:B------:R-:W0:Y:S01]  /*c1c0*/  MUFU.EX2 R29, R29 ;  /* 0x0000001d001d7308 */ /* 0x000e220000000800 */
[-CC-:B------:R-:W-:Y:S01]  /*c1d0*/  FFMA.FTZ R0, R74, R13.reuse, -R33.reuse ;  /* 0x0000000d4a007223 */ /* 0x180fe20000010821 */
[-CC-:B------:R-:W-:Y:S01]  /*c1e0*/  FFMA.FTZ R28, R76, R13.reuse, -R33.reuse ;  /* 0x0000000d4c1c7223 */ /* 0x180fe20000010821 */
[-CC-:B------:R-:W-:Y:S01]  /*c1f0*/  FFMA.FTZ R32, R32, R13.reuse, -R33.reuse ;  /* 0x0000000d20207223 */ /* 0x180fe20000010821 */
[----:B------:R-:W-:Y:S01]  /*c200*/  FFMA.FTZ R33, R62, R13, -R33 ;  /* 0x0000000d3e217223 */ /* 0x000fe20000010821 */
[----:B--2---:R-:W-:-:S03]  /*c210*/  F2FP.BF16.F32.PACK_AB R161, R50, R161 ;  /* 0x000000a132a1723e */ /* 0x004fc600000010ff */
[----:B------:R-:W1:Y:S08]  /*c220*/  MUFU.EX2 R166, R166 ;  /* 0x000000a600a67308 */ /* 0x000e700000000800 */
[----:B------:R-:W2:Y:S01]  /*c230*/  MUFU.EX2 R31, R31 ;  /* 0x0000001f001f7308 */ /* 0x000ea20000000800 */
[----:B0-----:R-:W-:Y:S01]  /*c240*/  FADD.FTZ R45, R164, R29 ;  /* 0x0000001da42d7221 */ /* 0x001fe20000010000 */
[----:B------:R-:W-:-:S06]  /*c250*/  F2FP.BF16.F32.PACK_AB R164, R29, R164 ;  /* 0x000000a41da4723e */ /* 0x000fcc00000010ff */
[----:B------:R-:W3:Y:S01]  /*c260*/  MUFU.EX2 R160, R160 ;  /* 0x000000a000a07308 */ /* 0x000ee20000000800 */
[----:B-1----:R-:W-:-:S07]  /*c270*/  FADD.FTZ R36, R166, R45 ;  /* 0x0000002da6247221 */ /* 0x002fce0000010000 */
[----:B------:R-:W0:Y:S01]  /*c280*/  MUFU.EX2 R35, R35 ;  /* 0x0000002300237308 */ /* 0x000e220000000800 */
[C---:B--2---:R-:W-:Y:S01]  /*c290*/  FADD.FTZ R45, R31.reuse, R36 ;  /* 0x000000241f2d7221 */ /* 0x044fe20000010000 */
[----:B------:R-:W-:Y:S01]  /*c2a0*/  FADD.FTZ R36, R50, R47 ;  /* 0x0000002f32247221 */ /* 0x000fe20000010000 */
[----:B------:R-:W-:Y:S01]  /*c2b0*/  F2FP.BF16.F32.PACK_AB R166, R31, R166 ;  /* 0x000000a61fa6723e */ /* 0x000fe200000010ff */
[----:B------:R-:W-:Y:S02]  /*c2c0*/  BAR.SYNC.DEFER_BLOCKING 0xf, 0x100 ;  /* 0x03c4000000007b1d */ /* 0x000fe40000010000 */
[----:B------:R-:W-:Y:S01]  /*c2d0*/  FADD.FTZ R47, R163, R36 ;  /* 0x00000024a32f7221 */ /* 0x000fe20000010000 */
[----:B------:R-:W-:Y:S01]  /*c2e0*/  F2FP.BF16.F32.PACK_AB R163, R42, R163 ;  /* 0x000000a32aa3723e */ /* 0x000fe200000010ff */
[----:B---3--:R-:W-:Y:S02]  /*c2f0*/  FADD.FTZ R34, R160, R45 ;  /* 0x0000002da0227221 */ /* 0x008fe40000010000 */
[----:B------:R-:W1:Y:S01]  /*c300*/  MUFU.EX2 R162, R162 ;  /* 0x000000a200a27308 */ /* 0x000e620000000800 */
[----:B------:R-:W-:-:S04]  /*c310*/  FADD.FTZ R36, R42, R47 ;  /* 0x0000002f2a247221 */ /* 0x000fc80000010000 */
[----:B------:R-:W-:Y:S01]  /*c320*/  FADD.FTZ R47, R157, R36 ;  /* 0x000000249d2f7221 */ /* 0x000fe20000010000 */
[C---:B------:R-:W-:Y:S01]  /*c330*/  F2FP.BF16.F32.PACK_AB R157, R38.reuse, R157 ;  /* 0x0000009d269d723e */ /* 0x040fe200000010ff */
[C---:B0-----:R-:W-:Y:S01]  /*c340*/  FADD.FTZ R45, R35.reuse, R34 ;  /* 0x00000022232d7221 */ /* 0x041fe20000010000 */
[----:B------:R-:W0:Y:S01]  /*c350*/  MUFU.EX2 R37, R37 ;  /* 0x0000002500257308 */ /* 0x000e220000000800 */
[----:B------:R-:W-:Y:S01]  /*c360*/  FADD.FTZ R47, R38, R47 ;  /* 0x0000002f262f7221 */ /* 0x000fe20000010000 */
[----:B------:R-:W-:-:S06]  /*c370*/  F2FP.BF16.F32.PACK_AB R160, R35, R160 ;  /* 0x000000a023a0723e */ /* 0x000fcc00000010ff */
[----:B------:R-:W2:Y:S01]  /*c380*/  MUFU.EX2 R156, R156 ;  /* 0x0000009c009c7308 */ /* 0x000ea20000000800 */
[----:B-1----:R-:W-:Y:S01]  /*c390*/  FADD.FTZ R34, R162, R45 ;  /* 0x0000002da2227221 */ /* 0x002fe20000010000 */
[----:B------:R1:W-:Y:S06]  /*c3a0*/  STSM.16.M88.4 [R201+0x26800], R164 ;  /* 0x026800a4c9007844 */ /* 0x0003ec0000000200 */
[----:B------:R-:W3:Y:S01]  /*c3b0*/  MUFU.EX2 R39, R39 ;  /* 0x0000002700277308 */ /* 0x000ee20000000800 */
[C---:B0-----:R-:W-:Y:S01]  /*c3c0*/  FADD.FTZ R45, R37.reuse, R34 ;  /* 0x00000022252d7221 */ /* 0x041fe20000010000 */
[----:B------:R-:W-:-:S05]  /*c3d0*/  F2FP.BF16.F32.PACK_AB R162, R37, R162 ;  /* 0x000000a225a2723e */ /* 0x000fca00000010ff */
[----:B------:R1:W-:Y:S01]  /*c3e0*/  STSM.16.M88.4 [R202], R160 ;  /* 0x000000a0ca007844 */ /* 0x0003e20000000200 */
[----:B------:R-:W0:Y:S01]  /*c3f0*/  MUFU.EX2 R30, R30 ;  /* 0x0000001e001e7308 */ /* 0x000e220000000800 */
[----:B--2---:R-:W-:-:S07]  /*c400*/  FADD.FTZ R34, R156, R45 ;  /* 0x0000002d9c227221 */ /* 0x004fce0000010000 */
[----:B------:R-:W2:Y:S01]  /*c410*/  MUFU.EX2 R41, R41 ;  /* 0x0000002900297308 */ /* 0x000ea20000000800 */
[C---:B---3--:R-:W-:Y:S01]  /*c420*/  FADD.FTZ R34, R39.reuse, R34 ;  /* 0x0000002227227221 */ /* 0x048fe20000010000 */
[----:B------:R-:W-:-:S06]  /*c430*/  F2FP.BF16.F32.PACK_AB R156, R39, R156 ;  /* 0x0000009c279c723e */ /* 0x000fcc00000010ff */
[----:B------:R-:W3:Y:S01]  /*c440*/  MUFU.EX2 R3, R3 ;  /* 0x0000000300037308 */ /* 0x000ee20000000800 */
[----:B0-----:R-:W-:-:S07]  /*c450*/  FADD.FTZ R36, R30, R47 ;  /* 0x0000002f1e247221 */ /* 0x001fce0000010000 */
[----:B------:R-:W0:Y:S01]  /*c460*/  MUFU.EX2 R0, R0 ;  /* 0x0000000000007308 */ /* 0x000e220000000800 */
[----:B--2---:R-:W-:-:S07]  /*c470*/  FADD.FTZ R29, R41, R34 ;  /* 0x00000022291d7221 */ /* 0x004fce0000010000 */
[----:B------:R-:W-:Y:S01]  /*c480*/  MUFU.EX2 R25, R25 ;  /* 0x0000001900197308 */ /* 0x000fe20000000800 */
[C---:B---3--:R-:W-:Y:S01]  /*c490*/  FADD.FTZ R36, R3.reuse, R36 ;  /* 0x0000002403247221 */ /* 0x048fe20000010000 */
[----:B------:R-:W-:-:S06]  /*c4a0*/  F2FP.BF16.F32.PACK_AB R159, R3, R30 ;  /* 0x0000001e039f723e */ /* 0x000fcc00000010ff */
[----:B------:R-:W2:Y:S01]  /*c4b0*/  MUFU.EX2 R26, R26 ;  /* 0x0000001a001a7308 */ /* 0x000ea20000000800 */
[C---:B0-----:R-:W-:Y:S01]  /*c4c0*/  FADD.FTZ R29, R0.reuse, R29 ;  /* 0x0000001d001d7221 */ /* 0x041fe20000010000 */
[----:B------:R-:W-:-:S05]  /*c4d0*/  F2FP.BF16.F32.PACK_AB R158, R0, R41 ;  /* 0x00000029009e723e */ /* 0x000fca00000010ff */
[----:B------:R1:W-:Y:S01]  /*c4e0*/  STSM.16.M88.4 [R204], R156 ;  /* 0x0000009ccc007844 */ /* 0x0003e20000000200 */
[----:B------:R-:W-:Y:S08]  /*c4f0*/  MUFU.EX2 R28, R28 ;  /* 0x0000001c001c7308 */ /* 0x000ff00000000800 */
[----:B------:R-:W0:Y:S01]  /*c500*/  MUFU.EX2 R43, R43 ;  /* 0x0000002b002b7308 */ /* 0x000e220000000800 */
[----:B--2---:R-:W-:Y:S01]  /*c510*/  F2FP.BF16.F32.PACK_AB R153, R26, R25 ;  /* 0x000000191a99723e */ /* 0x004fe200000010ff */
[----:B------:R-:W-:-:S04]  /*c520*/  FADD.FTZ R25, R25, R36 ;  /* 0x0000002419197221 */ /* 0x000fc80000010000 */
[----:B------:R-:W-:Y:S02]  /*c530*/  FADD.FTZ R25, R26, R25 ;  /* 0x000000191a197221 */ /* 0x000fe40000010000 */
[----:B------:R-:W-:Y:S08]  /*c540*/  MUFU.EX2 R24, R24 ;  /* 0x0000001800187308 */ /* 0x000ff00000000800 */
[----:B------:R-:W2:Y:S01]  /*c550*/  MUFU.EX2 R27, R27 ;  /* 0x0000001b001b7308 */ /* 0x000ea20000000800 */
[----:B0----5:R-:W-:Y:S01]  /*c560*/  F2FP.BF16.F32.PACK_AB R152, R43, R28 ;  /* 0x0000001c2b98723e */ /* 0x021fe200000010ff */
[----:B------:R-:W-:-:S04]  /*c570*/  FADD.FTZ R28, R28, R29 ;  /* 0x0000001d1c1c7221 */ /* 0x000fc80000010000 */
[----:B------:R-:W-:Y:S02]  /*c580*/  FADD.FTZ R43, R43, R28 ;  /* 0x0000001c2b2b7221 */ /* 0x000fe40000010000 */
[----:B------:R-:W0:Y:S08]  /*c590*/  MUFU.EX2 R32, R32 ;  /* 0x0000002000207308 */ /* 0x000e300000000800 */
[----:B------:R-:W3:Y:S01]  /*c5a0*/  MUFU.EX2 R33, R33 ;  /* 0x0000002100217308 */ /* 0x000ee20000000800 */
[----:B--2---:R-:W-:Y:S01]  /*c5b0*/  F2FP.BF16.F32.PACK_AB R155, R27, R24 ;  /* 0x000000181b9b723e */ /* 0x004fe200000010ff */
[----:B------:R-:W-:-:S04]  /*c5c0*/  FADD.FTZ R24, R24, R25 ;  /* 0x0000001918187221 */ /* 0x000fc80000010000 */
[----:B------:R-:W-:Y:S01]  /*c5d0*/  FADD.FTZ R3, R27, R24 ;  /* 0x000000181b037221 */ /* 0x000fe20000010000 */
[----:B0-----:R-:W-:Y:S01]  /*c5e0*/  FADD.FTZ R0, R32, R43 ;  /* 0x0000002b20007221 */ /* 0x001fe20000010000 */
[----:B---3--:R-:W-:-:S03]  /*c5f0*/  F2FP.BF16.F32.PACK_AB R154, R33, R32 ;  /* 0x00000020219a723e */ /* 0x008fc600000010ff */
[----:B------:R-:W-:Y:S02]  /*c600*/  FADD.FTZ R0, R33, R0 ;  /* 0x0000000021007221 */ /* 0x000fe40000010000 */
[----:B------:R1:W-:Y:S01]  /*c610*/  STSM.16.M88.4 [R203], R152 ;  /* 0x00000098cb007844 */ /* 0x0003e20000000200 */
[----:B------:R-:W-:Y:S05]  /*c620*/  @!P0 BRA `(.L_x_4779) ;  /* 0x0000000000048947 */ /* 0x000fea0003800000 */
[----:B------:R-:W-:Y:S01]  /*c630*/  BPT.TRAP 0x1 ;  /* 0x000000040000795c */ /* 0x000fe20000300000 */
.L_x_4779:
[----:B------:R0:W2:Y:S01]  /*c640*/  SYNCS.PHASECHK.TRANS64.TRYWAIT P1, [R20+URZ+0x28c50], R21 ;  /* 0x028c5015140075a7 */ /* 0x0000a2000802017f */
[----:B------:R-:W-:Y:S05]  /*c650*/  @!P0 BRA `(.L_x_4780) ;  /* 0x0000000000048947 */ /* 0x000fea0003800000 */
[----:B------:R-:W-:Y:S01]  /*c660*/  BPT.TRAP 0x1 ;  /* 0x000000040000795c */ /* 0x000fe20000300000 */
.L_x_4780:
[----:B------:R-:W-:Y:S01]  /*c670*/  ULDC UR41, c[0x0][0x9d8] ;  /* 0x0002760000297ab9 */ /* 0x000fe20000000800 */
[----:B------:R-:W-:Y:S01]  /*c680*/  ULDC UR44, c[0x0][0x9d8] ;  /* 0x00027600002c7ab9 */ /* 0x000fe20000000800 */
[----:B------:R-:W-:Y:S01]  /*c690*/  ULDC UR38, c[0x0][0x988] ;  /* 0x0002620000267ab9 */ /* 0x000fe20000000800 */
[----:B------:R-:W-:Y:S01]  /*c6a0*/  ULDC UR40, c[0x0][0x988] ;  /* 0x0002620000287ab9 */ /* 0x000fe20000000800 */
[----:B------:R-:W-:Y:S01]  /*c6b0*/  BSSY B0, `(.L_x_4781) ;  /* 0x0000006000007945 */ /* 0x000fe20003800000 */
[----:B------:R-:W-:Y:S02]  /*c6c0*/  IMAD R28, R19, 0x1000, R195 ;  /* 0x00001000131c7824 */ /* 0x000fe400078e02c3 */
[----:B------:R-:W-:Y:S01]  /*c6d0*/  IMAD.MOV.U32 R29, RZ, RZ, 0x40000040 ;  /* 0x40000040ff1d7424 */ /* 0x000fe200078e00ff */
[----:B--2---:R-:W-:Y:S06]  /*c6e0*/  @P1 BRA `(.L_x_4782) ;  /* 0x0000000000081947 */ /* 0x004fec0003800000 */
[----:B------:R-:W2:Y:S02]  /*c6f0*/  SYNCS.PHASECHK.TRANS64.TRYWAIT P1, [R20+URZ+0x28c50], R21 ;  /* 0x028c5015140075a7 */ /* 0x000ea4000802017f */
[----:B--2---:R-:W-:Y:S05]  /*c700*/  @!P1 BRA `(.L_x_4783) ;  /* 0x0000013000949947 */ /* 0x004fea0003800000 */
.L_x_4782:
[----:B------:R-:W-:Y:S05]  /*c710*/  BSYNC B0 ;  /* 0x0000000000007941 */ /* 0x000fea0003800000 */
.L_x_4781:
        /* <DEDUP_REMOVED lines=14> */
[----:B------:R-:W-:-:S06]  /*c800*/  WARPGROUP.ARRIVE ;  /* 0x00000000000079c5 */ /* 0x000fcc0000000000 */
        /* <DEDUP_REMOVED lines=24> */
.L_x_4784:
[----:B0-2---:R-:W0:Y:S01]  /*c990*/  LDC R21, c[0x0][0x448] ;  /* 0x00011200ff157b82 */ /* 0x005e220000000800 */
[----:B------:R-:W-:Y:S01]  /*c9a0*/  VIADD R20, R20, 0x28c60 ;  /* 0x00028c6014147836 */ /* 0x000fe20000000000 */
[----:B------:R-:W-:Y:S01]  /*c9b0*/  BSSY B1, `(.L_x_4785) ;  /* 0x000024d000017945 */ /* 0x000fe20003800000 */
[----:B-1----:R-:W-:Y:S02]  /*c9c0*/  IMAD.MOV.U32 R152, RZ, RZ, R199 ;  /* 0x000000ffff987224 */ /* 0x002fe400078e00c7 */
[----:B------:R-:W-:Y:S01]  /*c9d0*/  VIADD R209, R209, 0xfffffffe ;  /* 0xfffffffed1d17836 */ /* 0x000fe20000000000 */
[----:B------:R-:W-:-:S04]  /*c9e0*/  PRMT R20, R187, 0x654, R20 ;  /* 0x00000654bb147816 */ /* 0x000fc80000000014 */
[----:B------:R1:W-:Y:S01]  /*c9f0*/  SYNCS.ARRIVE.TRANS64.RED.A1T0 RZ, [R20+URZ], RZ ;  /* 0x000000ff14ff79a7 */ /* 0x0003e2000810043f */
[----:B0-----:R-:W-:-:S13]  /*ca00*/  ISETP.NE.AND P1, PT, R21, 0x1, PT ;  /* 0x000000011500780c */ /* 0x001fda0003f25270 */
[----:B------:R-:W0:Y:S08]  /*ca10*/  @P1 LDC R21, c[0x0][0x44c] ;  /* 0x00011300ff151b82 */ /* 0x000e300000000800 */
[----:B-1----:R-:W1:Y:S01]  /*ca20*/  @P1 LDC R20, c[0x0][0x450] ;  /* 0x00011400ff141b82 */ /* 0x002e620000000800 */
[----:B0-----:R-:W-:-:S05]  /*ca30*/  @P1 IMAD.HI.U32 R21, R199, R21, RZ ;  /* 0x00000015c7151227 */ /* 0x001fca00078e00ff */
[----:B-1----:R-:W-:-:S04]  /*ca40*/  @P1 SHF.R.U32.HI R152, RZ, R20, R21 ;  /* 0x00000014ff981219 */ /* 0x002fc80000011615 */
[----:B------:R-:W-:-:S04]  /*ca50*/  IADD3 R20, R152, R200, -R198 ;  /* 0x000000c898147210 */ /* 0x000fc80007ffe8c6 */
        /* <DEDUP_REMOVED lines=11> */
.L_x_4800:
[----:B------:R-:W-:-:S05]  /*cb10*/  VIADD R19, R220, 0x1 ;  /* 0x00000001dc137836 */ /* 0x000fca0000000000 */
[----:B------:R-:W-:-:S04]  /*cb20*/  ISETP.NE.AND P1, PT, R19, 0x2, PT ;  /* 0x000000021300780c */ /* 0x000fc80003f25270 */
[----:B------:R-:W-:Y:S02]  /*cb30*/  SEL R13, RZ, 0x1, P1 ;  /* 0x00000001ff0d7807 */ /* 0x000fe40000800000 */
[----:B------:R-:W-:Y:S02]  /*cb40*/  SEL R19, R19, RZ, P1 ;  /* 0x000000ff13137207 */ /* 0x000fe40000800000 */
[----:B------:R-:W-:Y:S01]  /*cb50*/  LOP3.LUT R22, R22, R13, RZ, 0x3c, !PT ;  /* 0x0000000d16167212 */ /* 0x000fe200078e3cff */
[----:B0-----:R-:W-:Y:S06]  /*cb60*/  @!P0 BRA `(.L_x_4788) ;  /* 0x0000000000048947 */ /* 0x001fec0003800000 */
[----:B------:R-:W-:Y:S01]  /*cb70*/  BPT.TRAP 0x1 ;  /* 0x000000040000795c */ /* 0x000fe20000300000 */
.L_x_4788:
[----:B------:R-:W-:Y:S01]  /*cb80*/  IMAD R209, R19, 0x8, R2 ;  /* 0x0000000813d17824 */ /* 0x000fe200078e0202 */
[----:B------:R-:W-:-:S04]  /*cb90*/  SHF.L.U32 R213, R22, 0x1f, RZ ;  /* 0x0000001f16d57819 */ /* 0x000fc800000006ff */
[----:B------:R0:W1:Y:S01]  /*cba0*/  SYNCS.PHASECHK.TRANS64.TRYWAIT P1, [R209+URZ+0x28c30], R213 ;  /* 0x028c30d5d10075a7 */ /* 0x000062000802017f */
[----:B------:R-:W-:Y:S05]  /*cbb0*/  @!P0 BRA `(.L_x_4789) ;  /* 0x0000000000048947 */ /* 0x000fea0003800000 */
[----:B------:R-:W-:Y:S01]  /*cbc0*/  BPT.TRAP 0x1 ;  /* 0x000000040000795c */ /* 0x000fe20000300000 */
.L_x_4789:
[----:B------:R-:W-:Y:S01]  /*cbd0*/  BSSY B2, `(.L_x_4790) ;  /* 0x0000006000027945 */ /* 0x000fe20003800000 */
[----:B------:R-:W-:Y:S02]  /*cbe0*/  IMAD R154, R19, 0x200, R12 ;  /* 0x00000200139a7824 */ /* 0x000fe400078e020c */
[----:B------:R-:W-:Y:S01]  /*cbf0*/  IMAD.MOV.U32 R155, RZ, RZ, 0x40000040 ;  /* 0x40000040ff9b7424 */ /* 0x000fe200078e00ff */
[----:B-1----:R-:W-:Y:S06]  /*cc00*/  @P1 BRA `(.L_x_4791) ;  /* 0x0000000000081947 */ /* 0x002fec0003800000 */
[----:B------:R-:W1:Y:S02]  /*cc10*/  SYNCS.PHASECHK.TRANS64.TRYWAIT P1, [R209+URZ+0x28c30], R213 ;  /* 0x028c30d5d10075a7 */ /* 0x000e64000802017f */
[----:B-1----:R-:W-:Y:S05]  /*cc20*/  @!P1 BRA `(.L_x_4792) ;  /* 0x0000012c00609947 */ /* 0x002fea0003800000 */
.L_x_4791:
[----:B------:R-:W-:Y:S05]  /*cc30*/  BSYNC B2 ;  /* 0x0000000000027941 */ /* 0x000fea0003800000 */
.L_x_4790:
        /* <DEDUP_REMOVED lines=14> */
[----:B------:R-:W-:Y:S01]  /*cd20*/  WARPGROUP.ARRIVE ;  /* 0x00000000000079c5 */ /* 0x000fe20000000000 */
[----:B------:R-:W-:Y:S02]  /*cd30*/  R2UR UR8, R10 ;  /* 0x000000000a0872ca */ /* 0x000fe400000e0000 */
[----:B------:R-:W-:Y:S02]  /*cd40*/  R2UR UR9, R11 ;  /* 0x000000000b0972ca */ /* 0x000fe400000e0000 */
[----:B------:R-:W-:Y:S01]  /*cd50*/  R2UR UR14, R14 ;  /* 0x000000000e0e72ca */ /* 0x000fe200000e0000 */
[----:B------:R-:W-:Y:S01]  /*cd60*/  HGMMA.64x64x16.F32.BF16 R152, gdesc[UR4], RZ, !UPT, gsb0 ;  /* 0x00e00000049879f0 */ /* 0x000fe2000c0018ff */
[----:B------:R-:W-:Y:S02]  /*cd70*/  R2UR UR15, R15 ;  /* 0x000000000f0f72ca */ /* 0x000fe400000e0000 */
[----:B------:R-:W-:-:S02]  /*cd80*/  R2UR UR12, R8 ;  /* 0x00000000080c72ca */ /* 0x000fc400000e0000 */
        /* <DEDUP_REMOVED lines=15> */
.L_x_4793:
[----:B------:R-:W2:Y:S01]  /*ce80*/  LDC R13, c[0x0][0x448] ;  /* 0x00011200ff0d7b82 */ /* 0x000ea20000000800 */
[----:B------:R-:W-:Y:S01]  /*ce90*/  FMUL.FTZ R223, R183, UR44 ;  /* 0x0000002cb7df7c20 */ /* 0x000fe20008410000 */
[----:B------:R-:W-:Y:S01]  /*cea0*/  FMUL.FTZ R182, R182, UR44 ;  /* 0x0000002cb6b67c20 */ /* 0x000fe20008410000 */
[----:B------:R-:W-:Y:S01]  /*ceb0*/  FMUL.FTZ R173, R173, UR44 ;  /* 0x0000002cadad7c20 */ /* 0x000fe20008410000 */
[----:B------:R-:W-:Y:S01]  /*cec0*/  FMUL.FTZ R172, R172, UR44 ;  /* 0x0000002cacac7c20 */ /* 0x000fe20008410000 */
[----:B------:R-:W-:Y:S01]  /*ced0*/  FMUL.FTZ R176, R176, UR44 ;  /* 0x0000002cb0b07c20 */ /* 0x000fe20008410000 */
[----:B------:R-:W-:Y:S01]  /*cee0*/  FMUL.FTZ R177, R177, UR44 ;  /* 0x0000002cb1b17c20 */ /* 0x000fe20008410000 */
[----:B------:R-:W-:Y:S01]  /*cef0*/  FMUL.FTZ R181, R181, UR44 ;  /* 0x0000002cb5b57c20 */ /* 0x000fe20008410000 */
[----:B------:R-:W-:Y:S08]  /*cf00*/  MUFU.TANH R182, R182 ;  /* 0x000000b600b67308 */ /* 0x000ff00000002400 */
[----:B------:R-:W-:Y:S01]  /*cf10*/  MUFU.TANH R172, R172 ;  /* 0x000000ac00ac7308 */ /* 0x000fe20000002400 */
[----:B--2---:R-:W-:Y:S01]  /*cf20*/  ISETP.NE.AND P1, PT, R13, 0x1, PT ;  /* 0x000000010d00780c */ /* 0x004fe20003f25270 */
[----:B------:R-:W-:-:S06]  /*cf30*/  IMAD.IADD R13, R208, 0x1, R199 ;  /* 0x00000001d00d7824 */ /* 0x000fcc00078e02c7 */
[----:B------:R-:W-:Y:S06]  /*cf40*/  MUFU.TANH R181, R181 ;  /* 0x000000b500b57308 */ /* 0x000fec0000002400 */
[----:B------:R-:W2:Y:S08]  /*cf50*/  @P1 LDC R15, c[0x0][0x44c] ;  /* 0x00011300ff0f1b82 */ /* 0x000eb00000000800 */
[----:B------:R-:W3:Y:S01]  /*cf60*/  @P1 LDC R14, c[0x0][0x450] ;  /* 0x00011400ff0e1b82 */ /* 0x000ee20000000800 */
[----:B--2---:R-:W-:-:S05]  /*cf70*/  @P1 IMAD.HI.U32 R15, R13, R15, RZ ;  /* 0x0000000f0d0f1227 */ /* 0x004fca00078e00ff */
        /* <DEDUP_REMOVED lines=21> */
[----:B------:R-:W2:Y:S01]  /*d0d0*/  SHFL.IDX PT, R175, R13, RZ, 0x1c1f ;  /* 0x001c1fff0daf7589 */ /* 0x000ea200000e0000 */
[----:B------:R-:W-:Y:S01]  /*d0e0*/  FMUL.FTZ R168, R170, UR44 ;  /* 0x0000002caaa87c20 */ /* 0x000fe20008410000 */
[----:B------:R-:W-:Y:S01]  /*d0f0*/  FMUL.FTZ R170, R174, UR44 ;  /* 0x0000002caeaa7c20 */ /* 0x000fe20008410000 */
[----:B------:R-:W-:Y:S01]  /*d100*/  FMUL.FTZ R174, R178, UR44 ;  /* 0x0000002cb2ae7c20 */ /* 0x000fe20008410000 */
[----:B------:R-:W3:Y:S01]  /*d110*/  MUFU.TANH R155, R155 ;  /* 0x0000009b009b7308 */ /* 0x000ee20000002400 */
[----:B------:R4:W5:Y:S07]  /*d120*/  SHFL.IDX PT, R178, R13, 0x1, 0x1c1f ;  /* 0x003c1f000db27f89 */ /* 0x00096e00000e0000 */
[----:B------:R-:W0:Y:S01]  /*d130*/  MUFU.TANH R166, R166 ;  /* 0x000000a600a67308 */ /* 0x000e220000002400 */
[----:B----4-:R-:W-:Y:S01]  /*d140*/  FMUL.FTZ R13, R179, UR44 ;  /* 0x0000002cb30d7c20 */ /* 0x010fe20008410000 */
[----:B------:R-:W-:-:S04]  /*d150*/  IMAD.MOV.U32 R179, RZ, RZ, -0x40 ;  /* 0xffffffc0ffb37424 */ /* 0x000fc800078e00ff */
[----:B------:R-:W-:Y:S02]  /*d160*/  IMAD R179, R21, R179, 0x1 ;  /* 0x0000000115b37424 */ /* 0x000fe400078e02b3 */
[----:B------:R-:W4:Y:S03]  /*d170*/  MUFU.TANH R14, R14 ;  /* 0x0000000e000e7308 */ /* 0x000f260000002400 */
[----:B------:R-:W-:-:S05]  /*d180*/  IADD3 R179, R200, R179, -R207 ;  /* 0x000000b3c8b37210 */ /* 0x000fca0007ffe8cf */
[----:B------:R-:W-:Y:S01]  /*d190*/  IMAD.IADD R222, R179, 0x1, -R198 ;  /* 0x00000001b3de7824 */ /* 0x000fe200078e0ac6 */
[----:B------:R-:W1:Y:S03]  /*d1a0*/  MUFU.TANH R157, R157 ;  /* 0x0000009d009d7308 */ /* 0x000e660000002400 */
[C---:B--2---:R-:W-:Y:S02]  /*d1b0*/  IMAD.IADD R179, R222.reuse, 0x1, R175 ;  /* 0x00000001deb37824 */ /* 0x044fe400078e02af */
[----:B-----5:R-:W-:-:S03]  /*d1c0*/  IMAD.IADD R183, R222, 0x1, R178 ;  /* 0x00000001deb77824 */ /* 0x020fc600078e02b2 */
[----:B------:R-:W2:Y:S01]  /*d1d0*/  MUFU.TANH R15, R15 ;  /* 0x0000000f000f7308 */ /* 0x000ea20000002400 */
[C---:B------:R-:W-:Y:S02]  /*d1e0*/  ISETP.GT.AND P2, PT, R179.reuse, 0x9, PT ;  /* 0x00000009b300780c */ /* 0x040fe40003f44270 */
[----:B------:R-:W-:Y:S02]  /*d1f0*/  ISETP.GT.AND P4, PT, R179, RZ, PT ;  /* 0x000000ffb300720c */ /* 0x000fe40003f84270 */
[----:B---3--:R-:W-:Y:S02]  /*d200*/  FSEL R155, R155, -INF , P2 ;  /* 0xff8000009b9b7808 */ /* 0x008fe40001000000 */
[C---:B------:R-:W-:Y:S01]  /*d210*/  ISETP.GT.AND P2, PT, R179.reuse, 0x20, PT ;  /* 0x00000020b300780c */ /* 0x040fe20003f44270 */
[----:B------:R-:W3:Y:S01]  /*d220*/  MUFU.TANH R159, R159 ;  /* 0x0000009f009f7308 */ /* 0x000ee20000002400 */
[----:B------:R-:W-:Y:S02]  /*d230*/  ISETP.GT.AND P5, PT, R179, 0x1, PT ;  /* 0x00000001b300780c */ /* 0x000fe40003fa4270 */
[----:B0-----:R-:W-:-:S02]  /*d240*/  FSEL R166, R166, -INF , P2 ;  /* 0xff800000a6a67808 */ /* 0x001fc40001000000 */
[----:B------:R-:W-:Y:S02]  /*d250*/  ISETP.GT.AND P2, PT, R183, 0x9, PT ;  /* 0x00000009b700780c */ /* 0x000fe40003f44270 */
[----:B----4-:R-:W-:Y:S01]  /*d260*/  FSEL R175, R14, -INF , P4 ;  /* 0xff8000000eaf7808 */ /* 0x010fe20002000000 */
[----:B------:R-:W0:Y:S01]  /*d270*/  MUFU.TANH R154, R154 ;  /* 0x0000009a009a7308 */ /* 0x000e220000002400 */
[----:B------:R-:W-:Y:S02]  /*d280*/  ISETP.GT.AND P4, PT, R179, 0x11, PT ;  /* 0x00000011b300780c */ /* 0x000fe40003f84270 */
[----:B-1----:R-:W-:Y:S02]  /*d290*/  FSEL R157, R157, -INF , P2 ;  /* 0xff8000009d9d7808 */ /* 0x002fe40001000000 */
[----:B------:R-:W-:Y:S02]  /*d2a0*/  ISETP.GT.AND P1, PT, R179, 0x8, PT ;  /* 0x00000008b300780c */ /* 0x000fe40003f24270 */
[----:B--2---:R-:W-:Y:S01]  /*d2b0*/  FSEL R178, R15, -INF , P5 ;  /* 0xff8000000fb27808 */ /* 0x004fe20002800000 */
[----:B------:R-:W1:Y:S01]  /*d2c0*/  MUFU.TANH R168, R168 ;  /* 0x000000a800a87308 */ /* 0x000e620000002400 */
[----:B------:R-:W-:-:S02]  /*d2d0*/  ISETP.GT.AND P2, PT, R183, 0x20, PT ;  /* 0x00000020b700780c */ /* 0x000fc40003f44270 */
[----:B------:R-:W-:Y:S02]  /*d2e0*/  ISETP.GT.AND P5, PT, R179, 0x18, PT ;  /* 0x00000018b300780c */ /* 0x000fe40003fa4270 */
[----:B---3--:R-:W-:Y:S02]  /*d2f0*/  FSEL R159, R159, -INF , P4 ;  /* 0xff8000009f9f7808 */ /* 0x008fe40002000000 */
[----:B------:R-:W-:Y:S01]  /*d300*/  ISETP.GT.AND P4, PT, R183, RZ, PT ;  /* 0x000000ffb700720c */ /* 0x000fe20003f84270 */
[----:B------:R-:W2:Y:S01]  /*d310*/  MUFU.TANH R162, R162 ;  /* 0x000000a200a27308 */ /* 0x000ea20000002400 */
[----:B0-----:R-:W-:Y:S02]  /*d320*/  FSEL R154, R154, -INF , P1 ;  /* 0xff8000009a9a7808 */ /* 0x001fe40000800000 */
[C---:B------:R-:W-:Y:S02]  /*d330*/  ISETP.GT.AND P1, PT, R179.reuse, 0x19, PT ;  /* 0x00000019b300780c */ /* 0x040fe40003f24270 */
[----:B------:R-:W-:-:S03]  /*d340*/  ISETP.GT.AND P3, PT, R179, 0x10, PT ;  /* 0x00000010b300780c */ /* 0x000fc60003f64270 */
[----:B------:R-:W0:Y:S01]  /*d350*/  MUFU.TANH R152, R152 ;  /* 0x0000009800987308 */ /* 0x000e220000002400 */
[----:B-1----:R-:W-:Y:S02]  /*d360*/  FSEL R168, R168, -INF , P2 ;  /* 0xff800000a8a87808 */ /* 0x002fe40001000000 */
[----:B------:R-:W-:-:S05]  /*d370*/  ISETP.GT.AND P2, PT, R183, 0x31, PT ;  /* 0x00000031b700780c */ /* 0x000fca0003f44270 */
[----:B------:R-:W1:Y:S01]  /*d380*/  MUFU.TANH R163, R163 ;  /* 0x000000a300a37308 */ /* 0x000e620000002400 */
[----:B--2---:R-:W-:Y:S02]  /*d390*/  FSEL R162, R162, -INF , P5 ;  /* 0xff800000a2a27808 */ /* 0x004fe40002800000 */
[----:B------:R-:W-:-:S05]  /*d3a0*/  ISETP.GT.AND P5, PT, R183, 0x1, PT ;  /* 0x00000001b700780c */ /* 0x000fca0003fa4270 */
[----:B------:R-:W2:Y:S01]  /*d3b0*/  MUFU.TANH R13, R13 ;  /* 0x0000000d000d7308 */ /* 0x000ea20000002400 */
[----:B0-----:R-:W-:Y:S02]  /*d3c0*/  FSEL R152, R152, -INF , P4 ;  /* 0xff80000098987808 */ /* 0x001fe40002000000 */
[----:B------:R-:W-:-:S05]  /*d3d0*/  ISETP.GT.AND P4, PT, R183, 0x11, PT ;  /* 0x00000011b700780c */ /* 0x000fca0003f84270 */
[----:B------:R-:W0:Y:S01]  /*d3e0*/  MUFU.TANH R153, R153 ;  /* 0x0000009900997308 */ /* 0x000e220000002400 */
[----:B-1----:R-:W-:Y:S02]  /*d3f0*/  FSEL R163, R163, -INF , P1 ;  /* 0xff800000a3a37808 */ /* 0x002fe40000800000 */
[----:B------:R-:W-:-:S05]  /*d400*/  ISETP.GT.AND P1, PT, R183, 0x8, PT ;  /* 0x00000008b700780c */ /* 0x000fca0003f24270 */
[----:B------:R-:W1:Y:S01]  /*d410*/  MUFU.TANH R158, R158 ;  /* 0x0000009e009e7308 */ /* 0x000e620000002400 */
[----:B--2---:R-:W-:Y:S02]  /*d420*/  FSEL R14, R13, -INF , P2 ;  /* 0xff8000000d0e7808 */ /* 0x004fe40001000000 */
[----:B------:R-:W-:Y:S02]  /*d430*/  FMNMX.FTZ R13, R152, R219, !PT ;  /* 0x000000db980d7209 */ /* 0x000fe40007810000 */
[----:B------:R-:W-:-:S03]  /*d440*/  ISETP.GT.AND P2, PT, R179, 0x30, PT ;  /* 0x00000030b300780c */ /* 0x000fc60003f44270 */
[----:B------:R-:W2:Y:S01]  /*d450*/  MUFU.TANH R156, R156 ;  /* 0x0000009c009c7308 */ /* 0x000ea20000002400 */
[----:B0-----:R-:W-:Y:S02]  /*d460*/  FSEL R153, R153, -INF , P5 ;  /* 0xff80000099997808 */ /* 0x001fe40002800000 */
[----:B------:R-:W-:Y:S02]  /*d470*/  ISETP.GT.AND P5, PT, R183, 0x18, PT ;  /* 0x00000018b700780c */ /* 0x000fe40003fa4270 */
[----:B------:R-:W-:-:S03]  /*d480*/  FMNMX.FTZ R13, R153, R13, !PT ;  /* 0x0000000d990d7209 */ /* 0x000fc60007810000 */
[----:B------:R-:W0:Y:S01]  /*d490*/  MUFU.TANH R167, R167 ;  /* 0x000000a700a77308 */ /* 0x000e220000002400 */
[----:B-1----:R-:W-:Y:S02]  /*d4a0*/  FSEL R158, R158, -INF , P3 ;  /* 0xff8000009e9e7808 */ /* 0x002fe40001800000 */
[----:B------:R-:W-:-:S05]  /*d4b0*/  ISETP.GT.AND P3, PT, R179, 0x21, PT ;  /* 0x00000021b300780c */ /* 0x000fca0003f64270 */
[----:B------:R-:W1:Y:S01]  /*d4c0*/  MUFU.TANH R160, R160 ;  /* 0x000000a000a07308 */ /* 0x000e620000002400 */
        /* <DEDUP_REMOVED lines=25> */
[----:B------:R-:W-:Y:S02]  /*d660*/  FMNMX.FTZ R13, R168, R13, !PT ;  /* 0x0000000da80d7209 */ /* 0x000fe40007810000 */
[----:B------:R-:W-:Y:S02]  /*d670*/  ISETP.GT.AND P3, PT, R183, 0x38, PT ;  /* 0x00000038b700780c */ /* 0x000fe40003f64270 */
[----:B------:R-:W-:Y:S01]  /*d680*/  FMNMX.FTZ R13, R169, R13, !PT ;  /* 0x0000000da90d7209 */ /* 0x000fe20007810000 */
[----:B------:R-:W2:Y:S01]  /*d690*/  MUFU.TANH R174, R174 ;  /* 0x000000ae00ae7308 */ /* 0x000ea20000002400 */
[----:B0-----:R-:W-:Y:S02]  /*d6a0*/  FSEL R170, R170, -INF , P4 ;  /* 0xff800000aaaa7808 */ /* 0x001fe40002000000 */
[----:B------:R-:W-:-:S02]  /*d6b0*/  ISETP.GT.AND P4, PT, R183, 0x39, PT ;  /* 0x00000039b700780c */ /* 0x000fc40003f84270 */
[----:B------:R-:W-:Y:S02]  /*d6c0*/  FMNMX.FTZ R13, R170, R13, !PT ;  /* 0x0000000daa0d7209 */ /* 0x000fe40007810000 */
[----:B------:R-:W-:Y:S01]  /*d6d0*/  FSEL R182, R182, -INF , P3 ;  /* 0xff800000b6b67808 */ /* 0x000fe20001800000 */
[----:B------:R-:W0:Y:S01]  /*d6e0*/  MUFU.TANH R222, R223 ;  /* 0x000000df00de7308 */ /* 0x000e220000002400 */
[----:B-1----:R-:W-:Y:S02]  /*d6f0*/  FSEL R171, R171, -INF , P5 ;  /* 0xff800000abab7808 */ /* 0x002fe40002800000 */
[----:B------:R-:W-:Y:S02]  /*d700*/  ISETP.GT.AND P3, PT, R179, 0x31, PT ;  /* 0x00000031b300780c */ /* 0x000fe40003f64270 */
[----:B------:R-:W-:Y:S02]  /*d710*/  FMNMX.FTZ R13, R171, R13, !PT ;  /* 0x0000000dab0d7209 */ /* 0x000fe40007810000 */
[----:B------:R-:W-:-:S02]  /*d720*/  ISETP.GT.AND P5, PT, R179, 0x39, PT ;  /* 0x00000039b300780c */ /* 0x000fc40003fa4270 */
[----:B--2---:R-:W-:Y:S02]  /*d730*/  FSEL R174, R174, -INF , P1 ;  /* 0xff800000aeae7808 */ /* 0x004fe40000800000 */
[----:B------:R-:W-:Y:S02]  /*d740*/  ISETP.GT.AND P1, PT, R179, 0x29, PT ;  /* 0x00000029b300780c */ /* 0x000fe40003f24270 */
[----:B------:R-:W-:Y:S02]  /*d750*/  FMNMX.FTZ R13, R174, R13, !PT ;  /* 0x0000000dae0d7209 */ /* 0x000fe40007810000 */
[----:B------:R-:W-:Y:S02]  /*d760*/  FSEL R181, R181, -INF , P5 ;  /* 0xff800000b5b57808 */ /* 0x000fe40002800000 */
[----:B------:R-:W-:Y:S02]  /*d770*/  FMNMX.FTZ R13, R14, R13, !PT ;  /* 0x0000000d0e0d7209 */ /* 0x000fe40007810000 */
[----:B0-----:R-:W-:-:S02]  /*d780*/  FSEL R222, R222, -INF , P4 ;  /* 0xff800000dede7808 */ /* 0x001fc40002000000 */
[----:B------:R-:W-:Y:S02]  /*d790*/  FMNMX.FTZ R13, R182, R13, !PT ;  /* 0x0000000db60d7209 */ /* 0x000fe40007810000 */
[----:B------:R-:W-:Y:S02]  /*d7a0*/  ISETP.GT.AND P4, PT, R179, 0x38, PT ;  /* 0x00000038b300780c */ /* 0x000fe40003f84270 */
[----:B------:R-:W-:-:S05]  /*d7b0*/  FMNMX.FTZ R13, R222, R13, !PT ;  /* 0x0000000dde0d7209 */ /* 0x000fca0007810000 */
[----:B------:R-:W0:Y:S02]  /*d7c0*/  SHFL.BFLY PT, R15, R13, 0x2, 0x1f ;  /* 0x0c401f000d0f7f89 */ /* 0x000e2400000e0000 */
[----:B0-----:R-:W-:-:S05]  /*d7d0*/  FMNMX.FTZ R15, R13, R15, !PT ;  /* 0x0000000f0d0f7209 */ /* 0x001fca0007810000 */
[----:B------:R-:W0:Y:S02]  /*d7e0*/  SHFL.BFLY PT, R13, R15, 0x1, 0x1f ;  /* 0x0c201f000f0d7f89 */ /* 0x000e2400000e0000 */
[----:B0-----:R-:W-:Y:S01]  /*d7f0*/  FMNMX.FTZ R15, R15, R13, !PT ;  /* 0x0000000d0f0f7209 */ /* 0x001fe20007810000 */
[----:B------:R-:W-:-:S03]  /*d800*/  IMAD.U32 R13, RZ, RZ, UR40 ;  /* 0x00000028ff0d7e24 */ /* 0x000fc6000f8e00ff */
[----:B------:R-:W-:-:S04]  /*d810*/  FSETP.NEU.FTZ.AND P6, PT, R15, -INF , PT ;  /* 0xff8000000f00780b */ /* 0x000fc80003fdd000 */
[----:B------:R-:W-:-:S05]  /*d820*/  FSEL R183, R15, RZ, P6 ;  /* 0x000000ff0fb77208 */ /* 0x000fca0003000000 */
[----:B------:R-:W-:Y:S01]  /*d830*/  FADD.FTZ R183, -R183, R219 ;  /* 0x000000dbb7b77221 */ /* 0x000fe20000010100 */
[----:B------:R-:W-:-:S05]  /*d840*/  FMUL.FTZ R219, R15, R13 ;  /* 0x0000000d0fdb7220 */ /* 0x000fca0000410000 */
[----:B------:R-:W-:Y:S02]  /*d850*/  FSEL R219, R219, RZ, P6 ;  /* 0x000000ffdbdb7208 */ /* 0x000fe40003000000 */
[----:B------:R-:W-:-:S03]  /*d860*/  ISETP.GT.AND P6, PT, R179, 0x28, PT ;  /* 0x00000028b300780c */ /* 0x000fc60003fc4270 */
[-CC-:B------:R-:W-:Y:S01]  /*d870*/  FFMA.FTZ R179, R168, R13.reuse, -R219.reuse ;  /* 0x0000000da8b37223 */ /* 0x180fe200000108db */
[-CC-:B------:R-:W-:Y:S01]  /*d880*/  FFMA.FTZ R152, R152, R13.reuse, -R219.reuse ;  /* 0x0000000d98987223 */ /* 0x180fe200000108db */
[-C--:B------:R-:W-:Y:S01]  /*d890*/  FMUL.FTZ R168, R183, R13.reuse ;  /* 0x0000000db7a87220 */ /* 0x080fe20000410000 */
[-CC-:B------:R-:W-:Y:S01]  /*d8a0*/  FFMA.FTZ R153, R153, R13.reuse, -R219.reuse ;  /* 0x0000000d99997223 */ /* 0x180fe200000108db */
[-CC-:B------:R-:W-:Y:S01]  /*d8b0*/  FFMA.FTZ R223, R14, R13.reuse, -R219.reuse ;  /* 0x0000000d0edf7223 */ /* 0x180fe200000108db */
[----:B------:R-:W-:Y:S01]  /*d8c0*/  VIADD R14, R209, 0x28c40 ;  /* 0x00028c40d10e7836 */ /* 0x000fe20000000000 */
[----:B------:R-:W-:Y:S01]  /*d8d0*/  FSEL R172, R172, -INF , P6 ;  /* 0xff800000acac7808 */ /* 0x000fe20003000000 */
[----:B------:R-:W-:Y:S01]  /*d8e0*/  MUFU.EX2 R152, R152 ;  /* 0x0000009800987308 */ /* 0x000fe20000000800 */
[-CC-:B------:R-:W-:Y:S01]  /*d8f0*/  FFMA.FTZ R161, R161, R13.reuse, -R219.reuse ;  /* 0x0000000da1a17223 */ /* 0x180fe200000108db */
[-CC-:B------:R-:W-:Y:S01]  /*d900*/  FFMA.FTZ R165, R165, R13.reuse, -R219.reuse ;  /* 0x0000000da5a57223 */ /* 0x180fe200000108db */
[----:B------:R-:W-:Y:S01]  /*d910*/  PRMT R14, R187, 0x654, R14 ;  /* 0x00000654bb0e7816 */ /* 0x000fe2000000000e */
[-CC-:B------:R-:W-:Y:S01]  /*d920*/  FFMA.FTZ R156, R156, R13.reuse, -R219.reuse ;  /* 0x0000000d9c9c7223 */ /* 0x180fe200000108db */
[-CC-:B------:R-:W-:Y:S01]  /*d930*/  FFMA.FTZ R157, R157, R13.reuse, -R219.reuse ;  /* 0x0000000d9d9d7223 */ /* 0x180fe200000108db */
[-CC-:B------:R-:W-:Y:S01]  /*d940*/  FFMA.FTZ R160, R160, R13.reuse, -R219.reuse ;  /* 0x0000000da0a07223 */ /* 0x180fe200000108db */
[----:B------:R0:W-:Y:S01]  /*d950*/  SYNCS.ARRIVE.TRANS64.RED.A1T0 RZ, [R14+URZ], RZ ;  /* 0x000000ff0eff79a7 */ /* 0x0001e2000810043f */
[----:B------:R-:W1:Y:S01]  /*d960*/  MUFU.EX2 R168, R168 ;  /* 0x000000a800a87308 */ /* 0x000e620000000800 */
[-CC-:B------:R-:W-:Y:S01]  /*d970*/  FFMA.FTZ R164, R164, R13.reuse, -R219.reuse ;  /* 0x0000000da4a47223 */ /* 0x180fe200000108db */
[-CC-:B------:R-:W-:Y:S01]  /*d980*/  FFMA.FTZ R169, R169, R13.reuse, -R219.reuse ;  /* 0x0000000da9a97223 */ /* 0x180fe200000108db */
[-CC-:B------:R-:W-:Y:S01]  /*d990*/  FFMA.FTZ R170, R170, R13.reuse, -R219.reuse ;  /* 0x0000000daaaa7223 */ /* 0x180fe200000108db */
[-CC-:B------:R-:W-:Y:S01]  /*d9a0*/  FFMA.FTZ R171, R171, R13.reuse, -R219.reuse ;  /* 0x0000000dabab7223 */ /* 0x180fe200000108db */
[-CC-:B------:R-:W-:Y:S01]  /*d9b0*/  FFMA.FTZ R174, R174, R13.reuse, -R219.reuse ;  /* 0x0000000daeae7223 */ /* 0x180fe200000108db */
[-CC-:B------:R-:W-:Y:S01]  /*d9c0*/  FFMA.FTZ R182, R182, R13.reuse, -R219.reuse ;  /* 0x0000000db6b67223 */ /* 0x180fe200000108db */
[----:B0-----:R-:W-:Y:S01]  /*d9d0*/  FMNMX.FTZ R14, R175, R218, !PT ;  /* 0x000000daaf0e7209 */ /* 0x001fe20007810000 */
[----:B------:R-:W0:Y:S01]  /*d9e0*/  MUFU.EX2 R153, R153 ;  /* 0x0000009900997308 */ /* 0x000e220000000800 */
[----:B------:R-:W-:-:S07]  /*d9f0*/  FFMA.FTZ R219, R222, R13, -R219 ;  /* 0x0000000ddedb7223 */ /* 0x000fce00000108db */
[----:B------:R-:W-:Y:S01]  /*da00*/  MUFU.EX2 R183, R161 ;  /* 0x000000a100b77308 */ /* 0x000fe20000000800 */
[----:B-1----:R-:W-:Y:S01]  /*da10*/  FFMA.FTZ R3, R168, R3, R152 ;  /* 0x00000003a8037223 */ /* 0x002fe20000010098 */
[-C--:B------:R-:W-:Y:S01]  /*da20*/  FMUL.FTZ R26, R26, R168.reuse ;  /* 0x000000a81a1a7220 */ /* 0x080fe20000410000 */
[-C--:B------:R-:W-:Y:S01]  /*da30*/  FMUL.FTZ R27, R27, R168.reuse ;  /* 0x000000a81b1b7220 */ /* 0x080fe20000410000 */
[-C--:B------:R-:W-:Y:S01]  /*da40*/  FMUL.FTZ R30, R30, R168.reuse ;  /* 0x000000a81e1e7220 */ /* 0x080fe20000410000 */
[-C--:B------:R-:W-:Y:S01]  /*da50*/  FMUL.FTZ R31, R31, R168.reuse ;  /* 0x000000a81f1f7220 */ /* 0x080fe20000410000 */
[-C--:B------:R-:W-:Y:S01]  /*da60*/  FMUL.FTZ R34, R34, R168.reuse ;  /* 0x000000a822227220 */ /* 0x080fe20000410000 */
[----:B------:R-:W-:Y:S01]  /*da70*/  FMUL.FTZ R35, R35, R168 ;  /* 0x000000a823237220 */ /* 0x000fe20000410000 */
[----:B------:R-:W-:Y:S01]  /*da80*/  MUFU.EX2 R222, R165 ;  /* 0x000000a500de7308 */ /* 0x000fe20000000800 */
[C---:B0-----:R-:W-:Y:S01]  /*da90*/  FADD.FTZ R3, R153.reuse, R3 ;  /* 0x0000000399037221 */ /* 0x041fe20000010000 */
[----:B------:R-:W-:Y:S01]  /*daa0*/  F2FP.BF16.F32.PACK_AB R153, R153, R152 ;  /* 0x000000989999723e */ /* 0x000fe200000010ff */
[----:B------:R-:W-:Y:S01]  /*dab0*/  FMUL.FTZ R38, R38, R168 ;  /* 0x000000a826267220 */ /* 0x000fe20000410000 */
[----:B------:R-:W-:Y:S01]  /*dac0*/  FMNMX.FTZ R152, R178, R14, !PT ;  /* 0x0000000eb2987209 */ /* 0x000fe20007810000 */
[-C--:B------:R-:W-:Y:S01]  /*dad0*/  FMUL.FTZ R39, R39, R168.reuse ;  /* 0x000000a827277220 */ /* 0x080fe20000410000 */
[-C--:B------:R-:W-:Y:S01]  /*dae0*/  FMUL.FTZ R42, R42, R168.reuse ;  /* 0x000000a82a2a7220 */ /* 0x080fe20000410000 */
[----:B------:R-:W-:Y:S01]  /*daf0*/  FMUL.FTZ R43, R43, R168 ;  /* 0x000000a82b2b7220 */ /* 0x000fe20000410000 */
[----:B------:R-:W-:Y:S01]  /*db00*/  FMNMX.FTZ R152, R154, R152, !PT ;  /* 0x000000989a987209 */ /* 0x000fe20007810000 */
[----:B------:R0:W-:Y:S01]  /*db10*/  MUFU.TANH R14, R173 ;  /* 0x000000ad000e7308 */ /* 0x0001e20000002400 */
        /* <DEDUP_REMOVED lines=8> */
[----:B0-----:R-:W-:Y:S01]  /*dba0*/  FMNMX.FTZ R173, R155, R152, !PT ;  /* 0x000000989bad7209 */ /* 0x001fe20007810000 */
[-C--:B------:R-:W-:Y:S01]  /*dbb0*/  FMUL.FTZ R59, R59, R168.reuse ;  /* 0x000000a83b3b7220 */ /* 0x080fe20000410000 */
[-C--:B------:R-:W-:Y:S01]  /*dbc0*/  FMUL.FTZ R62, R62, R168.reuse ;  /* 0x000000a83e3e7220 */ /* 0x080fe20000410000 */
[-C--:B------:R-:W-:Y:S01]  /*dbd0*/  FMUL.FTZ R63, R63, R168.reuse ;  /* 0x000000a83f3f7220 */ /* 0x080fe20000410000 */
[----:B------:R-:W-:Y:S01]  /*dbe0*/  FMNMX.FTZ R173, R158, R173, !PT ;  /* 0x000000ad9ead7209 */ /* 0x000fe20007810000 */
[-C--:B------:R-:W-:Y:S01]  /*dbf0*/  FMUL.FTZ R66, R66, R168.reuse ;  /* 0x000000a842427220 */ /* 0x080fe20000410000 */
[-C--:B------:R-:W-:Y:S01]  /*dc00*/  FMUL.FTZ R67, R67, R168.reuse ;  /* 0x000000a843437220 */ /* 0x080fe20000410000 */
[----:B------:R0:W2:Y:S01]  /*dc10*/  MUFU.TANH R152, R176 ;  /* 0x000000b000987308 */ /* 0x0000a20000002400 */
        /* <DEDUP_REMOVED lines=8> */
[----:B0-----:R-:W-:Y:S01]  /*dca0*/  FMNMX.FTZ R176, R159, R173, !PT ;  /* 0x000000ad9fb07209 */ /* 0x001fe20007810000 */
[----:B-1----:R-:W-:Y:S01]  /*dcb0*/  FADD.FTZ R3, R156, R3 ;  /* 0x000000039c037221 */ /* 0x002fe20000010000 */
[-C--:B------:R-:W-:Y:S01]  /*dcc0*/  FMUL.FTZ R83, R83, R168.reuse ;  /* 0x000000a853537220 */ /* 0x080fe20000410000 */
[----:B------:R-:W-:Y:S01]  /*dcd0*/  FMUL.FTZ R86, R86, R168 ;  /* 0x000000a856567220 */ /* 0x000fe20000410000 */
[----:B------:R-:W-:Y:S01]  /*dce0*/  FMNMX.FTZ R176, R162, R176, !PT ;  /* 0x000000b0a2b07209 */ /* 0x000fe20007810000 */
[-C--:B------:R-:W-:Y:S01]  /*dcf0*/  FMUL.FTZ R87, R87, R168.reuse ;  /* 0x000000a857577220 */ /* 0x080fe20000410000 */
[----:B------:R-:W-:Y:S01]  /*dd00*/  FMUL.FTZ R90, R90, R168 ;  /* 0x000000a85a5a7220 */ /* 0x000fe20000410000 */
[----:B------:R0:W1:Y:S01]  /*dd10*/  MUFU.TANH R173, R177 ;  /* 0x000000b100ad7308 */ /* 0x0000620000002400 */
[----:B------:R-:W-:Y:S01]  /*dd20*/  FMNMX.FTZ R176, R163, R176, !PT ;  /* 0x000000b0a3b07209 */ /* 0x000fe20007810000 */
[-C--:B------:R-:W-:Y:S01]  /*dd30*/  FMUL.FTZ R91, R91, R168.reuse ;  /* 0x000000a85b5b7220 */ /* 0x080fe20000410000 */
[----:B--2---:R-:W-:Y:S01]  /*dd40*/  FSEL R152, R152, -INF , P2 ;  /* 0xff80000098987808 */ /* 0x004fe20001000000 */
[----:B------:R-:W-:Y:S01]  /*dd50*/  FMUL.FTZ R94, R94, R168 ;  /* 0x000000a85e5e7220 */ /* 0x000fe20000410000 */
[----:B------:R-:W-:Y:S01]  /*dd60*/  FMNMX.FTZ R176, R166, R176, !PT ;  /* 0x000000b0a6b07209 */ /* 0x000fe20007810000 */
[-C--:B------:R-:W-:Y:S01]  /*dd70*/  FMUL.FTZ R95, R95, R168.reuse ;  /* 0x000000a85f5f7220 */ /* 0x080fe20000410000 */
[----:B------:R-:W-:Y:S01]  /*dd80*/  FMUL.FTZ R98, R98, R168 ;  /* 0x000000a862627220 */ /* 0x000fe20000410000 */
[----:B------:R-:W2:Y:S01]  /*dd90*/  MUFU.EX2 R160, R160 ;  /* 0x000000a000a07308 */ /* 0x000ea20000000800 */
[----:B0-----:R-:W-:Y:S01]  /*dda0*/  FMUL.FTZ R177, R180, UR44 ;  /* 0x0000002cb4b17c20 */ /* 0x001fe20008410000 */
[----:B------:R-:W-:Y:S01]  /*ddb0*/  FMNMX.FTZ R180, R167, R176, !PT ;  /* 0x000000b0a7b47209 */ /* 0x000fe20007810000 */
[----:B---3--:R-:W-:Y:S01]  /*ddc0*/  FADD.FTZ R3, R157, R3 ;  /* 0x000000039d037221 */ /* 0x008fe20000010000 */
[----:B------:R-:W-:Y:S01]  /*ddd0*/  FSEL R176, R14, -INF , P1 ;  /* 0xff8000000eb07808 */ /* 0x000fe20000800000 */
[----:B------:R-:W-:Y:S01]  /*dde0*/  FMUL.FTZ R99, R99, R168 ;  /* 0x000000a863637220 */ /* 0x000fe20000410000 */
[----:B------:R-:W-:Y:S01]  /*ddf0*/  FMNMX.FTZ R180, R172, R180, !PT ;  /* 0x000000b4acb47209 */ /* 0x000fe20007810000 */
[-C--:B------:R-:W-:Y:S01]  /*de00*/  FMUL.FTZ R102, R102, R168.reuse ;  /* 0x000000a866667220 */ /* 0x080fe20000410000 */
[----:B------:R-:W0:Y:S01]  /*de10*/  MUFU.TANH R177, R177 ;  /* 0x000000b100b17308 */ /* 0x000e220000002400 */
[----:B------:R-:W-:Y:S01]  /*de20*/  ISETP.NE.AND P1, PT, R197, RZ, PT ;  /* 0x000000ffc500720c */ /* 0x000fe20003f25270 */
[----:B------:R-:W-:Y:S01]  /*de30*/  FMUL.FTZ R103, R103, R168 ;  /* 0x000000a867677220 */ /* 0x000fe20000410000 */
[----:B------:R-:W-:Y:S01]  /*de40*/  FMNMX.FTZ R14, R176, R180, !PT ;  /* 0x000000b4b00e7209 */ /* 0x000fe20007810000 */
[-C--:B------:R-:W-:Y:S01]  /*de50*/  FMUL.FTZ R106, R106, R168.reuse ;  /* 0x000000a86a6a7220 */ /* 0x080fe20000410000 */
[----:B-1----:R-:W-:Y:S01]  /*de60*/  FSEL R180, R173, -INF , P3 ;  /* 0xff800000adb47808 */ /* 0x002fe20001800000 */
[----:B------:R-:W-:Y:S01]  /*de70*/  FMUL.FTZ R107, R107, R168 ;  /* 0x000000a86b6b7220 */ /* 0x000fe20000410000 */
[----:B------:R-:W-:Y:S01]  /*de80*/  FMNMX.FTZ R14, R152, R14, !PT ;  /* 0x0000000e980e7209 */ /* 0x000fe20007810000 */
[----:B------:R-:W1:Y:S01]  /*de90*/  MUFU.EX2 R164, R164 ;  /* 0x000000a400a47308 */ /* 0x000e620000000800 */
[----:B--2---:R-:W-:Y:S01]  /*dea0*/  FADD.FTZ R3, R160, R3 ;  /* 0x00000003a0037221 */ /* 0x004fe20000010000 */
[----:B------:R-:W-:Y:S01]  /*deb0*/  FMUL.FTZ R110, R110, R168 ;  /* 0x000000a86e6e7220 */ /* 0x000fe20000410000 */
[----:B------:R-:W-:Y:S01]  /*dec0*/  FMNMX.FTZ R14, R180, R14, !PT ;  /* 0x0000000eb40e7209 */ /* 0x000fe20007810000 */
[-C--:B------:R-:W-:Y:S01]  /*ded0*/  FMUL.FTZ R111, R111, R168.reuse ;  /* 0x000000a86f6f7220 */ /* 0x080fe20000410000 */
[----:B------:R-:W-:Y:S01]  /*dee0*/  FADD.FTZ R3, R183, R3 ;  /* 0x00000003b7037221 */ /* 0x000fe20000010000 */
[-C--:B------:R-:W-:Y:S01]  /*def0*/  FMUL.FTZ R114, R114, R168.reuse ;  /* 0x000000a872727220 */ /* 0x080fe20000410000 */
[-C--:B------:R-:W-:Y:S01]  /*df00*/  FMUL.FTZ R115, R115, R168.reuse ;  /* 0x000000a873737220 */ /* 0x080fe20000410000 */
[----:B------:R-:W-:Y:S01]  /*df10*/  MUFU.EX2 R169, R169 ;  /* 0x000000a900a97308 */ /* 0x000fe20000000800 */
[----:B0-----:R-:W-:Y:S01]  /*df20*/  FSEL R177, R177, -INF , P4 ;  /* 0xff800000b1b17808 */ /* 0x001fe20002000000 */
[-C--:B------:R-:W-:Y:S01]  /*df30*/  FMUL.FTZ R118, R118, R168.reuse ;  /* 0x000000a876767220 */ /* 0x080fe20000410000 */
[-C--:B------:R-:W-:Y:S01]  /*df40*/  FMUL.FTZ R119, R119, R168.reuse ;  /* 0x000000a877777220 */ /* 0x080fe20000410000 */
[----:B------:R-:W-:Y:S01]  /*df50*/  FMUL.FTZ R122, R122, R168 ;  /* 0x000000a87a7a7220 */ /* 0x000fe20000410000 */
[----:B------:R-:W-:Y:S01]  /*df60*/  FMNMX.FTZ R14, R177, R14, !PT ;  /* 0x0000000eb10e7209 */ /* 0x000fe20007810000 */
[-C--:B------:R-:W-:Y:S01]  /*df70*/  FMUL.FTZ R123, R123, R168.reuse ;  /* 0x000000a87b7b7220 */ /* 0x080fe20000410000 */
[----:B------:R-:W-:Y:S01]  /*df80*/  FMUL.FTZ R126, R126, R168 ;  /* 0x000000a87e7e7220 */ /* 0x000fe20000410000 */
[----:B------:R-:W-:Y:S01]  /*df90*/  MUFU.EX2 R170, R170 ;  /* 0x000000aa00aa7308 */ /* 0x000fe20000000800 */
[----:B------:R-:W-:Y:S01]  /*dfa0*/  FMNMX.FTZ R14, R181, R14, !PT ;  /* 0x0000000eb50e7209 */ /* 0x000fe20007810000 */
[----:B-1----:R-:W-:Y:S01]  /*dfb0*/  FADD.FTZ R3, R164, R3 ;  /* 0x00000003a4037221 */ /* 0x002fe20000010000 */
[-C--:B------:R-:W-:Y:S01]  /*dfc0*/  FMUL.FTZ R127, R127, R168.reuse ;  /* 0x000000a87f7f7220 */ /* 0x080fe20000410000 */
[-C--:B------:R-:W-:Y:S01]  /*dfd0*/  FMUL.FTZ R130, R130, R168.reuse ;  /* 0x000000a882827220 */ /* 0x080fe20000410000 */
[-C--:B------:R-:W-:Y:S01]  /*dfe0*/  FMUL.FTZ R131, R131, R168.reuse ;  /* 0x000000a883837220 */ /* 0x080fe20000410000 */
[----:B------:R-:W0:Y:S01]  /*dff0*/  SHFL.BFLY PT, R173, R14, 0x2, 0x1f ;  /* 0x0c401f000ead7f89 */ /* 0x000e2200000e0000 */
        /* <DEDUP_REMOVED lines=11> */
[----:B------:R-:W-:-:S06]  /*e0b0*/  FMUL.FTZ R151, R151, R168 ;  /* 0x000000a897977220 */ /* 0x000fcc0000410000 */
[----:B------:R-:W-:Y:S01]  /*e0c0*/  MUFU.EX2 R182, R182 ;  /* 0x000000b600b67308 */ /* 0x000fe20000000800 */
[----:B0-----:R-:W-:-:S05]  /*e0d0*/  FMNMX.FTZ R14, R14, R173, !PT ;  /* 0x000000ad0e0e7209 */ /* 0x001fca0007810000 */
[----:B------:R-:W0:Y:S02]  /*e0e0*/  SHFL.BFLY PT, R173, R14, 0x1, 0x1f ;  /* 0x0c201f000ead7f89 */ /* 0x000e2400000e0000 */
[----:B0-----:R-:W-:-:S04]  /*e0f0*/  FMNMX.FTZ R14, R14, R173, !PT ;  /* 0x000000ad0e0e7209 */ /* 0x001fc80007810000 */
[----:B------:R-:W-:-:S04]  /*e100*/  FSETP.NEU.FTZ.AND P2, PT, R14, -INF , PT ;  /* 0xff8000000e00780b */ /* 0x000fc80003f5d000 */
[----:B------:R-:W-:-:S05]  /*e110*/  FSEL R161, R14, RZ, P2 ;  /* 0x000000ff0ea17208 */ /* 0x000fca0001000000 */
[----:B------:R-:W-:Y:S02]  /*e120*/  FADD.FTZ R165, -R161, R218 ;  /* 0x000000daa1a57221 */ /* 0x000fe40000010100 */
[----:B------:R0:W-:Y:S02]  /*e130*/  MUFU.EX2 R161, R179 ;  /* 0x000000b300a17308 */ /* 0x0001e40000000800 */
[----:B------:R-:W-:-:S06]  /*e140*/  FMUL.FTZ R165, R165, R13 ;  /* 0x0000000da5a57220 */ /* 0x000fcc0000410000 */
[----:B------:R1:W2:Y:S01]  /*e150*/  MUFU.EX2 R173, R165 ;  /* 0x000000a500ad7308 */ /* 0x0002a20000000800 */
[----:B0-----:R-:W-:Y:S01]  /*e160*/  FMUL.FTZ R179, R14, R13 ;  /* 0x0000000d0eb37220 */ /* 0x001fe20000410000 */
[----:B-1----:R-:W-:-:S04]  /*e170*/  @!P1 IMAD R165, R220, 0x40, R191 ;  /* 0x00000040dca59824 */ /* 0x002fc800078e02bf */
[----:B------:R-:W-:Y:S02]  /*e180*/  @!P1 IMAD R165, R165, 0x4, R2 ;  /* 0x00000004a5a59824 */ /* 0x000fe400078e0202 */
[----:B--2---:R-:W-:-:S03]  /*e190*/  FMUL.FTZ R24, R24, R173 ;  /* 0x000000ad18187220 */ /* 0x004fc60000410000 */
        /* <DEDUP_REMOVED lines=14> */
[----:B0-----:R0:W-:Y:S01]  /*e280*/  MUFU.EX2 R165, R174 ;  /* 0x000000ae00a57308 */ /* 0x0011e20000000800 */
        /* <DEDUP_REMOVED lines=8> */
[----:B0-----:R-:W-:Y:S01]  /*e310*/  FSEL R174, R179, RZ, P2 ;  /* 0x000000ffb3ae7208 */ /* 0x001fe20001000000 */
[-C--:B------:R-:W-:Y:S01]  /*e320*/  FMUL.FTZ R65, R65, R173.reuse ;  /* 0x000000ad41417220 */ /* 0x080fe20000410000 */
[-C--:B------:R-:W-:Y:S01]  /*e330*/  FMUL.FTZ R68, R68, R173.reuse ;  /* 0x000000ad44447220 */ /* 0x080fe20000410000 */
[-C--:B------:R-:W-:Y:S01]  /*e340*/  FMUL.FTZ R69, R69, R173.reuse ;  /* 0x000000ad45457220 */ /* 0x080fe20000410000 */
[----:B------:R-:W-:Y:S01]  /*e350*/  FMUL.FTZ R72, R72, R173 ;  /* 0x000000ad48487220 */ /* 0x000fe20000410000 */
        /* <DEDUP_REMOVED lines=17> */
[----:B------:R-:W-:Y:S01]  /*e470*/  FFMA.FTZ R174, R181, R13, -R174 ;  /* 0x0000000db5ae7223 */ /* 0x000fe200000108ae */
        /* <DEDUP_REMOVED lines=10> */
[----:B------:R3:W4:Y:S01]  /*e520*/  MUFU.EX2 R175, R155 ;  /* 0x0000009b00af7308 */ /* 0x0007220000000800 */
        /* <DEDUP_REMOVED lines=8> */
[----:B---3--:R-:W-:Y:S01]  /*e5b0*/  F2FP.BF16.F32.PACK_AB R155, R157, R156 ;  /* 0x0000009c9d9b723e */ /* 0x008fe200000010ff */
[----:B0-----:R-:W-:Y:S01]  /*e5c0*/  FFMA.FTZ R156, R173, R0, R152 ;  /* 0x00000000ad9c7223 */ /* 0x001fe20000010098 */
[----:B------:R-:W-:Y:S01]  /*e5d0*/  FADD.FTZ R0, R222, R3 ;  /* 0x00000003de007221 */ /* 0x000fe20000010000 */
[----:B------:R-:W-:Y:S01]  /*e5e0*/  F2FP.BF16.F32.PACK_AB R157, R183, R160 ;  /* 0x000000a0b79d723e */ /* 0x000fe200000010ff */
[-C--:B------:R-:W-:Y:S01]  /*e5f0*/  FMUL.FTZ R105, R105, R173.reuse ;  /* 0x000000ad69697220 */ /* 0x080fe20000410000 */
[C---:B-1----:R-:W-:Y:S01]  /*e600*/  FADD.FTZ R156, R178.reuse, R156 ;  /* 0x0000009cb29c7221 */ /* 0x042fe20000010000 */
[----:B------:R-:W-:Y:S01]  /*e610*/  F2FP.BF16.F32.PACK_AB R152, R178, R152 ;  /* 0x00000098b298723e */ /* 0x000fe200000010ff */
[----:B------:R0:W1:Y:S01]  /*e620*/  MUFU.EX2 R181, R159 ;  /* 0x0000009f00b57308 */ /* 0x0000620000000800 */
[-C--:B------:R-:W-:Y:S01]  /*e630*/  FMUL.FTZ R108, R108, R173.reuse ;  /* 0x000000ad6c6c7220 */ /* 0x080fe20000410000 */
[----:B--2---:R-:W-:Y:S01]  /*e640*/  FADD.FTZ R156, R154, R156 ;  /* 0x0000009c9a9c7221 */ /* 0x004fe20000010000 */
[----:B----4-:R-:W-:Y:S01]  /*e650*/  F2FP.BF16.F32.PACK_AB R154, R175, R154 ;  /* 0x0000009aaf9a723e */ /* 0x010fe200000010ff */
[----:B------:R-:W-:Y:S01]  /*e660*/  BAR.SYNC.DEFER_BLOCKING 0xf, 0x100 ;  /* 0x03c4000000007b1d */ /* 0x000fe20000010000 */
[-C--:B------:R-:W-:Y:S01]  /*e670*/  FMUL.FTZ R109, R109, R173.reuse ;  /* 0x000000ad6d6d7220 */ /* 0x080fe20000410000 */
[----:B------:R-:W-:Y:S01]  /*e680*/  FADD.FTZ R156, R175, R156 ;  /* 0x0000009caf9c7221 */ /* 0x000fe20000010000 */
[-C--:B------:R-:W-:Y:S01]  /*e690*/  FMUL.FTZ R112, R112, R173.reuse ;  /* 0x000000ad70707220 */ /* 0x080fe20000410000 */
[-C--:B------:R-:W-:Y:S01]  /*e6a0*/  FMUL.FTZ R113, R113, R173.reuse ;  /* 0x000000ad71717220 */ /* 0x080fe20000410000 */
[----:B0-----:R-:W-:Y:S01]  /*e6b0*/  F2FP.BF16.F32.PACK_AB R159, R222, R164 ;  /* 0x000000a4de9f723e */ /* 0x001fe200000010ff */
[----:B------:R-:W0:Y:S01]  /*e6c0*/  MUFU.EX2 R162, R162 ;  /* 0x000000a200a27308 */ /* 0x000e220000000800 */
[----:B-----5:R-:W-:Y:S01]  /*e6d0*/  FADD.FTZ R156, R158, R156 ;  /* 0x0000009c9e9c7221 */ /* 0x020fe20000010000 */
[-C--:B------:R-:W-:Y:S01]  /*e6e0*/  FMUL.FTZ R116, R116, R173.reuse ;  /* 0x000000ad74747220 */ /* 0x080fe20000410000 */
[-C--:B------:R-:W-:Y:S01]  /*e6f0*/  FMUL.FTZ R117, R117, R173.reuse ;  /* 0x000000ad75757220 */ /* 0x080fe20000410000 */
[-C--:B------:R-:W-:Y:S01]  /*e700*/  FMUL.FTZ R120, R120, R173.reuse ;  /* 0x000000ad78787220 */ /* 0x080fe20000410000 */
[-C--:B------:R-:W-:Y:S01]  /*e710*/  FMUL.FTZ R121, R121, R173.reuse ;  /* 0x000000ad79797220 */ /* 0x080fe20000410000 */
[-C--:B------:R-:W-:Y:S01]  /*e720*/  FMUL.FTZ R124, R124, R173.reuse ;  /* 0x000000ad7c7c7220 */ /* 0x080fe20000410000 */
[----:B-1----:R-:W-:Y:S01]  /*e730*/  FADD.FTZ R156, R181, R156 ;  /* 0x0000009cb59c7221 */ /* 0x002fe20000010000 */
        /* <DEDUP_REMOVED lines=10> */
[----:B------:R-:W-:Y:S01]  /*e7e0*/  F2FP.BF16.F32.PACK_AB R156, R181, R158 ;  /* 0x0000009eb59c723e */ /* 0x000fe200000010ff */
[----:B------:R0:W-:Y:S01]  /*e7f0*/  STSM.16.M88.4 [R201+0x26800], R152 ;  /* 0x02680098c9007844 */ /* 0x0001e20000000200 */
        /* <DEDUP_REMOVED lines=8> */
[----:B------:R-:W-:Y:S01]  /*e880*/  F2FP.BF16.F32.PACK_AB R163, R171, R170 ;  /* 0x000000aaaba3723e */ /* 0x000fe200000010ff */
[----:B------:R-:W-:-:S02]  /*e890*/  FMUL.FTZ R149, R149, R173 ;  /* 0x000000ad95957220 */ /* 0x000fc40000410000 */
[----:B------:R0:W-:Y:S01]  /*e8a0*/  STSM.16.M88.4 [R202], R156 ;  /* 0x0000009cca007844 */ /* 0x0001e20000000200 */
[----:B------:R-:W1:Y:S01]  /*e8b0*/  MUFU.EX2 R172, R172 ;  /* 0x000000ac00ac7308 */ /* 0x000e620000000800 */
[----:B--2---:R-:W-:Y:S01]  /*e8c0*/  FADD.FTZ R160, R166, R3 ;  /* 0x00000003a6a07221 */ /* 0x004fe20000010000 */
[----:B------:R-:W-:Y:S01]  /*e8d0*/  FADD.FTZ R3, R161, R0 ;  /* 0x00000000a1037221 */ /* 0x000fe20000010000 */
[----:B------:R-:W-:-:S03]  /*e8e0*/  F2FP.BF16.F32.PACK_AB R161, R169, R161 ;  /* 0x000000a1a9a1723e */ /* 0x000fc600000010ff */
[----:B------:R-:W-:Y:S02]  /*e8f0*/  FADD.FTZ R3, R169, R3 ;  /* 0x00000003a9037221 */ /* 0x000fe40000010000 */
[----:B------:R-:W2:Y:S01]  /*e900*/  MUFU.EX2 R176, R176 ;  /* 0x000000b000b07308 */ /* 0x000ea20000000800 */
[C---:B---3--:R-:W-:Y:S01]  /*e910*/  FADD.FTZ R0, R167.reuse, R160 ;  /* 0x000000a0a7007221 */ /* 0x048fe20000010000 */
[----:B------:R-:W-:Y:S01]  /*e920*/  FADD.FTZ R3, R170, R3 ;  /* 0x00000003aa037221 */ /* 0x000fe20000010000 */
[----:B------:R-:W-:-:S03]  /*e930*/  F2FP.BF16.F32.PACK_AB R160, R167, R166 ;  /* 0x000000a6a7a0723e */ /* 0x000fc600000010ff */
[----:B------:R-:W-:Y:S02]  /*e940*/  FADD.FTZ R3, R171, R3 ;  /* 0x00000003ab037221 */ /* 0x000fe40000010000 */
[----:B------:R-:W3:Y:S01]  /*e950*/  MUFU.EX2 R164, R179 ;  /* 0x000000b300a47308 */ /* 0x000ee20000000800 */
[----:B-1----:R-:W-:Y:S01]  /*e960*/  FADD.FTZ R0, R172, R0 ;  /* 0x00000000ac007221 */ /* 0x002fe20000010000 */
[----:B------:R-:W-:Y:S01]  /*e970*/  FADD.FTZ R3, R165, R3 ;  /* 0x00000003a5037221 */ /* 0x000fe20000010000 */
[----:B------:R-:W-:-:S03]  /*e980*/  F2FP.BF16.F32.PACK_AB R165, R223, R165 ;  /* 0x000000a5dfa5723e */ /* 0x000fc600000010ff */
[----:B------:R-:W-:Y:S02]  /*e990*/  FADD.FTZ R3, R223, R3 ;  /* 0x00000003df037221 */ /* 0x000fe40000010000 */
[----:B------:R-:W1:Y:S01]  /*e9a0*/  MUFU.EX2 R180, R180 ;  /* 0x000000b400b47308 */ /* 0x000e620000000800 */
[----:B--2---:R-:W-:Y:S01]  /*e9b0*/  FADD.FTZ R0, R176, R0 ;  /* 0x00000000b0007221 */ /* 0x004fe20000010000 */
[----:B------:R-:W-:Y:S01]  /*e9c0*/  FADD.FTZ R3, R182, R3 ;  /* 0x00000003b6037221 */ /* 0x000fe20000010000 */
[----:B------:R-:W-:-:S05]  /*e9d0*/  F2FP.BF16.F32.PACK_AB R162, R176, R172 ;  /* 0x000000acb0a2723e */ /* 0x000fca00000010ff */
[----:B------:R-:W2:Y:S01]  /*e9e0*/  MUFU.EX2 R177, R177 ;  /* 0x000000b100b17308 */ /* 0x000ea20000000800 */
[----:B---3--:R-:W-:Y:S01]  /*e9f0*/  FADD.FTZ R0, R164, R0 ;  /* 0x00000000a4007221 */ /* 0x008fe20000010000 */
[----:B------:R0:W-:Y:S06]  /*ea00*/  STSM.16.M88.4 [R204], R160 ;  /* 0x000000a0cc007844 */ /* 0x0001ec0000000200 */
[----:B------:R-:W3:Y:S01]  /*ea10*/  MUFU.EX2 R166, R174 ;  /* 0x000000ae00a67308 */ /* 0x000ee20000000800 */
[C---:B-1----:R-:W-:Y:S01]  /*ea20*/  FADD.FTZ R0, R180.reuse, R0 ;  /* 0x00000000b4007221 */ /* 0x042fe20000010000 */
[----:B------:R-:W-:-:S06]  /*ea30*/  F2FP.BF16.F32.PACK_AB R164, R180, R164 ;  /* 0x000000a4b4a4723e */ /* 0x000fcc00000010ff */
[----:B------:R-:W1:Y:S01]  /*ea40*/  MUFU.EX2 R167, R219 ;  /* 0x000000db00a77308 */ /* 0x000e620000000800 */
[----:B--2---:R-:W-:-:S04]  /*ea50*/  FADD.FTZ R0, R177, R0 ;  /* 0x00000000b1007221 */ /* 0x004fc80000010000 */
[C---:B---3--:R-:W-:Y:S01]  /*ea60*/  FADD.FTZ R0, R166.reuse, R0 ;  /* 0x00000000a6007221 */ /* 0x048fe20000010000 */
[----:B------:R-:W-:Y:S01]  /*ea70*/  F2FP.BF16.F32.PACK_AB R166, R166, R177 ;  /* 0x000000b1a6a6723e */ /* 0x000fe200000010ff */
[C---:B-1----:R-:W-:Y:S01]  /*ea80*/  FADD.FTZ R3, R167.reuse, R3 ;  /* 0x00000003a7037221 */ /* 0x042fe20000010000 */
[----:B------:R-:W-:-:S05]  /*ea90*/  F2FP.BF16.F32.PACK_AB R167, R167, R182 ;  /* 0x000000b6a7a7723e */ /* 0x000fca00000010ff */
[----:B------:R0:W-:Y:S01]  /*eaa0*/  STSM.16.M88.4 [R203], R164 ;  /* 0x000000a4cb007844 */ /* 0x0001e20000000200 */
[----:B------:R-:W-:Y:S05]  /*eab0*/  @!P0 BRA `(.L_x_4794) ;  /* 0x0000000000048947 */ /* 0x000fea0003800000 */
[----:B------:R-:W-:Y:S01]  /*eac0*/  BPT.TRAP 0x1 ;  /* 0x000000040000795c */ /* 0x000fe20000300000 */
.L_x_4794:
[----:B------:R1:W2:Y:S01]  /*ead0*/  SYNCS.PHASECHK.TRANS64.TRYWAIT P1, [R209+URZ+0x28c50], R213 ;  /* 0x028c50d5d10075a7 */ /* 0x0002a2000802017f */
[----:B------:R-:W-:Y:S05]  /*eae0*/  @!P0 BRA `(.L_x_4795) ;  /* 0x0000000000048947 */ /* 0x000fea0003800000 */
[----:B------:R-:W-:Y:S01]  /*eaf0*/  BPT.TRAP 0x1 ;  /* 0x000000040000795c */ /* 0x000fe20000300000 */
.L_x_4795:
[----:B------:R-:W-:Y:S04]  /*eb00*/  BSSY B2, `(.L_x_4796) ;  /* 0x0000004000027945 */ /* 0x000fe80003800000 */
[----:B--2---:R-:W-:Y:S05]  /*eb10*/  @P1 BRA `(.L_x_4797) ;  /* 0x0000000000081947 */ /* 0x004fea0003800000 */
[----:B------:R-:W2:Y:S02]  /*eb20*/  SYNCS.PHASECHK.TRANS64.TRYWAIT P1, [R209+URZ+0x28c50], R213 ;  /* 0x028c50d5d10075a7 */ /* 0x000ea4000802017f */
[----:B--2---:R-:W-:Y:S05]  /*eb30*/  @!P1 BRA `(.L_x_4798) ;  /* 0x0000010c00b09947 */ /* 0x004fea0003800000 */
.L_x_4797:
[----:B------:R-:W-:Y:S05]  /*eb40*/  BSYNC B2 ;  /* 0x0000000000027941 */ /* 0x000fea0003800000 */
.L_x_4796:
        /* <DEDUP_REMOVED lines=40> */
.L_x_4799:
[----:B------:R-:W-:Y:S01]  /*edd0*/  ISETP.GT.AND P1, PT, R21, R20, PT ;  /* 0x000000141500720c */ /* 0x000fe20003f24270 */
[----:B-12---:R-:W-:Y:S02]  /*ede0*/  VIADD R209, R209, 0x28c60 ;  /* 0x00028c60d1d17836 */ /* 0x006fe40000000000 */
        /* <DEDUP_REMOVED lines=8> */
.L_x_4787:
[----:B0-----:R-:W-:-:S07]  /*ee70*/  IMAD.MOV.U32 R209, RZ, RZ, R21 ;  /* 0x000000ffffd17224 */ /* 0x001fce00078e0015 */
.L_x_4786:
[----:B------:R-:W-:Y:S05]  /*ee80*/  BSYNC B1 ;  /* 0x0000000000017941 */ /* 0x000fea0003800000 */
.L_x_4785:
[----:B------:R-:W-:Y:S01]  /*ee90*/  ISETP.GE.AND P1, PT, R209, R205, PT ;  /* 0x000000cdd100720c */ /* 0x000fe20003f26270 */
[----:B------:R-:W-:-:S12]  /*eea0*/  BSSY B0, `(.L_x_4801) ;  /* 0x00001e5000007945 */ /* 0x000fd80003800000 */
[----:B------:R-:W-:Y:S05]  /*eeb0*/  @!P1 BRA `(.L_x_4802) ;  /* 0x0000001c008c9947 */ /* 0x000fea0003800000 */
[----:B------:R-:W-:Y:S02]  /*eec0*/  IMAD.MOV.U32 R21, RZ, RZ, R15 ;  /* 0x000000ffff157224 */ /* 0x000fe400078e000f */
[----:B------:R-:W-:Y:S02]  /*eed0*/  IMAD.MOV.U32 R213, RZ, RZ, R14 ;  /* 0x000000ffffd57224 */ /* 0x000fe400078e000e */
[----:B------:R-:W-:-:S07]  /*eee0*/  IMAD.MOV.U32 R200, RZ, RZ, R19 ;  /* 0x000000ffffc87224 */ /* 0x000fce00078e0013 */
.L_x_4815:
[----:B------:R-:W-:-:S05]  /*eef0*/  VIADD R19, R200, 0x1 ;  /* 0x00000001c8137836 */ /* 0x000fca0000000000 */
[----:B------:R-:W-:-:S04]  /*ef00*/  ISETP.NE.AND P1, PT, R19, 0x2, PT ;  /* 0x000000021300780c */ /* 0x000fc80003f25270 */
[----:B------:R-:W-:Y:S02]  /*ef10*/  SEL R13, RZ, 0x1, P1 ;  /* 0x00000001ff0d7807 */ /* 0x000fe40000800000 */
[----:B------:R-:W-:Y:S02]  /*ef20*/  SEL R19, R19, RZ, P1 ;  /* 0x000000ff13137207 */ /* 0x000fe40000800000 */
[----:B------:R-:W-:Y:S01]  /*ef30*/  LOP3.LUT R22, R22, R13, RZ, 0x3c, !PT ;  /* 0x0000000d16167212 */ /* 0x000fe200078e3cff */
[----:B0-----:R-:W-:Y:S06]  /*ef40*/  @!P0 BRA `(.L_x_4803) ;  /* 0x0000000000048947 */ /* 0x001fec0003800000 */
[----:B------:R-:W-:Y:S01]  /*ef50*/  BPT.TRAP 0x1 ;  /* 0x000000040000795c */ /* 0x000fe20000300000 */
.L_x_4803:
[----:B------:R-:W-:Y:S01]  /*ef60*/  IMAD R198, R19, 0x8, R2 ;  /* 0x0000000813c67824 */ /* 0x000fe200078e0202 */
[----:B------:R-:W-:-:S04]  /*ef70*/  SHF.L.U32 R20, R22, 0x1f, RZ ;  /* 0x0000001f16147819 */ /* 0x000fc800000006ff */
[----:B------:R0:W1:Y:S01]  /*ef80*/  SYNCS.PHASECHK.TRANS64.TRYWAIT P1, [R198+URZ+0x28c30], R20 ;  /* 0x028c3014c60075a7 */ /* 0x000062000802017f */
[----:B------:R-:W-:Y:S05]  /*ef90*/  @!P0 BRA `(.L_x_4804) ;  /* 0x0000000000048947 */ /* 0x000fea0003800000 */
[----:B------:R-:W-:Y:S01]  /*efa0*/  BPT.TRAP 0x1 ;  /* 0x000000040000795c */ /* 0x000fe20000300000 */
.L_x_4804:
[----:B------:R-:W-:Y:S01]  /*efb0*/  BSSY B1, `(.L_x_4805) ;  /* 0x0000006000017945 */ /* 0x000fe20003800000 */
[----:B------:R-:W-:Y:S02]  /*efc0*/  IMAD R154, R19, 0x200, R12 ;  /* 0x00000200139a7824 */ /* 0x000fe400078e020c */
[----:B------:R-:W-:Y:S01]  /*efd0*/  IMAD.MOV.U32 R155, RZ, RZ, 0x40000040 ;  /* 0x40000040ff9b7424 */ /* 0x000fe200078e00ff */
[----:B-1----:R-:W-:Y:S06]  /*efe0*/  @P1 BRA `(.L_x_4806) ;  /* 0x0000000000081947 */ /* 0x002fec0003800000 */
[----:B------:R-:W1:Y:S02]  /*eff0*/  SYNCS.PHASECHK.TRANS64.TRYWAIT P1, [R198+URZ+0x28c30], R20 ;  /* 0x028c3014c60075a7 */ /* 0x000e64000802017f */
[----:B-1----:R-:W-:Y:S05]  /*f000*/  @!P1 BRA `(.L_x_4807) ;  /* 0x0000010800909947 */ /* 0x002fea0003800000 */
.L_x_4806:
[----:B------:R-:W-:Y:S05]  /*f010*/  BSYNC B1 ;  /* 0x0000000000017941 */ /* 0x000fea0003800000 */
.L_x_4805:
        /* <DEDUP_REMOVED lines=36> */
.L_x_4808:
        /* <DEDUP_REMOVED lines=108> */
[----:B------:R-:W-:Y:S01]  /*f920*/  FMUL.FTZ R36, R36, R180 ;  /* 0x000000b424247220 */ /* 0x000fe20000410000 */
        /* <DEDUP_REMOVED lines=99> */
[----:B------:R-:W2:Y:S01]  /*ff60*/  MUFU.EX2 R213, R160 ;  /* 0x000000a000d57308 */ /* 0x000ea20000000800 */
[----:B------:R-:W3:Y:S07]  /*ff70*/  SHFL.BFLY PT, R218, R15, 0x1, 0x1f ;  /* 0x0c201f000fda7f89 */ /* 0x000eee00000e0000 */
[----:B------:R4:W5:Y:S08]  /*ff80*/  MUFU.EX2 R160, R165 ;  /* 0x000000a500a07308 */ /* 0x0009700000000800 */
[----:B------:R-:W0:Y:S01]  /*ff90*/  MUFU.EX2 R176, R176 ;  /* 0x000000b000b07308 */ /* 0x000e220000000800 */
[----:B----4-:R-:W-:-:S02]  /*ffa0*/  @!P1 IMAD R165, R200, 0x40, R191 ;  /* 0x00000040c8a59824 */ /* 0x010fc400078e02bf */
[----:B--2---:R-:W-:Y:S02]  /*ffb0*/  FADD.FTZ R0, R213, R0 ;  /* 0x00000000d5007221 */ /* 0x004fe40000010000 */
[----:B------:R-:W-:Y:S02]  /*ffc0*/  @!P1 IMAD R165, R165, 0x4, R2 ;  /* 0x00000004a5a59824 */ /* 0x000fe400078e0202 */
[----:B------:R-:W-:Y:S01]  /*ffd0*/  FADD.FTZ R0, R161, R0 ;  /* 0x00000000a1007221 */ /* 0x000fe20000010000 */
[----:B------:R-:W2:Y:S01]  /*ffe0*/  MUFU.EX2 R177, R177 ;  /* 0x000000b100b17308 */ /* 0x000ea20000000800 */
[----:B---3--:R-:W-:Y:S01]  /*fff0*/  FMNMX.FTZ R15, R15, R218, !PT ;  /* 0x000000da0f0f7209 */ /* 0x008fe20007810000 */
[----:B------:R-:W-:Y:S01]  /*10000*/  @!P1 STS [R165+0x28800], R180 ;  /* 0x028800b4a5009388 */ /* 0x000fe20000000800 */
[----:B------:R-:W-:-:S03]  /*10010*/  FADD.FTZ R0, R164, R0 ;  /* 0x00000000a4007221 */ /* 0x000fc60000010000 */
[----:B------:R-:W-:Y:S01]  /*10020*/  FADD.FTZ R21, -R15, R21 ;  /* 0x000000150f157221 */ /* 0x000fe20000010100 */
[----:B-----5:R-:W-:Y:S01]  /*10030*/  FADD.FTZ R0, R160, R0 ;  /* 0x00000000a0007221 */ /* 0x020fe20000010000 */
[C---:B------:R-:W-:Y:S02]  /*10040*/  F2FP.BF16.F32.PACK_AB R160, R168.reuse, R160 ;  /* 0x000000a0a8a0723e */ /* 0x040fe400000010ff */
[----:B------:R-:W-:Y:S01]  /*10050*/  FMUL.FTZ R21, R21, R13 ;  /* 0x0000000d15157220 */ /* 0x000fe20000410000 */
[----:B------:R-:W-:-:S04]  /*10060*/  FADD.FTZ R0, R168, R0 ;  /* 0x00000000a8007221 */ /* 0x000fc80000010000 */
[----:B------:R-:W-:Y:S01]  /*10070*/  FADD.FTZ R0, R169, R0 ;  /* 0x00000000a9007221 */ /* 0x000fe20000010000 */
[----:B------:R-:W3:Y:S03]  /*10080*/  MUFU.EX2 R21, R21 ;  /* 0x0000001500157308 */ /* 0x000ee60000000800 */
[----:B------:R-:W-:-:S04]  /*10090*/  FADD.FTZ R0, R172, R0 ;  /* 0x00000000ac007221 */ /* 0x000fc80000010000 */
[----:B------:R-:W-:-:S04]  /*100a0*/  FADD.FTZ R0, R173, R0 ;  /* 0x00000000ad007221 */ /* 0x000fc80000010000 */
[----:B0-----:R-:W-:-:S04]  /*100b0*/  FADD.FTZ R0, R176, R0 ;  /* 0x00000000b0007221 */ /* 0x001fc80000010000 */
[----:B--2---:R-:W-:Y:S01]  /*100c0*/  FADD.FTZ R0, R177, R0 ;  /* 0x00000000b1007221 */ /* 0x004fe20000010000 */
[----:B---3--:R0:W-:Y:S01]  /*100d0*/  @!P1 STS [R165+0x28820], R21 ;  /* 0x02882015a5009388 */ /* 0x0081e20000000800 */
        /* <DEDUP_REMOVED lines=9> */
[----:B0-----:R-:W-:Y:S01]  /*10170*/  FMUL.FTZ R165, R15, R13 ;  /* 0x0000000d0fa57220 */ /* 0x001fe20000410000 */
        /* <DEDUP_REMOVED lines=22> */
[----:B------:R-:W-:Y:S01]  /*102e0*/  FMUL.FTZ R51, R51, R21 ;  /* 0x0000001533337220 */ /* 0x000fe20000410000 */
[----:B------:R-:W4:Y:S01]  /*102f0*/  MUFU.EX2 R155, R155 ;  /* 0x0000009b009b7308 */ /* 0x000f220000000800 */
[----:B--2---:R-:W-:Y:S01]  /*10300*/  F2FP.BF16.F32.PACK_AB R154, R156, R153 ;  /* 0x000000999c9a723e */ /* 0x004fe200000010ff */
[----:B0-----:R-:W-:Y:S01]  /*10310*/  FADD.FTZ R0, R166, R0 ;  /* 0x00000000a6007221 */ /* 0x001fe20000010000 */
[----:B------:R-:W-:Y:S01]  /*10320*/  F2FP.BF16.F32.PACK_AB R156, R213, R157 ;  /* 0x0000009dd59c723e */ /* 0x000fe200000010ff */
[----:B------:R-:W-:Y:S01]  /*10330*/  FMUL.FTZ R54, R54, R21 ;  /* 0x0000001536367220 */ /* 0x000fe20000410000 */
[----:B------:R-:W-:Y:S01]  /*10340*/  F2FP.BF16.F32.PACK_AB R166, R166, R177 ;  /* 0x000000b1a6a6723e */ /* 0x000fe200000010ff */
[-C--:B------:R-:W-:Y:S01]  /*10350*/  FMUL.FTZ R55, R55, R21.reuse ;  /* 0x0000001537377220 */ /* 0x080fe20000410000 */
[----:B------:R-:W-:Y:S01]  /*10360*/  FMUL.FTZ R58, R58, R21 ;  /* 0x000000153a3a7220 */ /* 0x000fe20000410000 */
[----:B------:R-:W0:Y:S01]  /*10370*/  MUFU.EX2 R158, R158 ;  /* 0x0000009e009e7308 */ /* 0x000e220000000800 */
[----:B---3--:R-:W-:Y:S01]  /*10380*/  FFMA.FTZ R3, R21, R3, R181 ;  /* 0x0000000315037223 */ /* 0x008fe200000100b5 */
        /* <DEDUP_REMOVED lines=25> */
[----:B------:R-:W-:Y:S01]  /*10520*/  BAR.SYNC.DEFER_BLOCKING 0xf, 0x100 ;  /* 0x03c4000000007b1d */ /* 0x000fe20000010000 */
[----:B------:R-:W-:Y:S01]  /*10530*/  F2FP.BF16.F32.PACK_AB R158, R164, R161 ;  /* 0x000000a1a49e723e */ /* 0x000fe200000010ff */
[----:B------:R-:W-:Y:S01]  /*10540*/  FMUL.FTZ R94, R94, R21 ;  /* 0x000000155e5e7220 */ /* 0x000fe20000410000 */
[----:B------:R-:W-:Y:S01]  /*10550*/  F2FP.BF16.F32.PACK_AB R164, R176, R173 ;  /* 0x000000adb0a4723e */ /* 0x000fe200000010ff */
        /* <DEDUP_REMOVED lines=13> */
[----:B------:R-:W-:Y:S01]  /*10630*/  FMUL.FTZ R111, R111, R21 ;  /* 0x000000156f6f7220 */ /* 0x000fe20000410000 */
[----:B------:R-:W-:Y:S01]  /*10640*/  F2FP.BF16.F32.PACK_AB R162, R172, R169 ;  /* 0x000000a9aca2723e */ /* 0x000fe200000010ff */
[-C--:B------:R-:W-:Y:S01]  /*10650*/  FMUL.FTZ R114, R114, R21.reuse ;  /* 0x0000001572727220 */ /* 0x080fe20000410000 */
[-C--:B------:R-:W-:Y:S01]  /*10660*/  FMUL.FTZ R115, R115, R21.reuse ;  /* 0x0000001573737220 */ /* 0x080fe20000410000 */
[-C--:B------:R-:W-:Y:S01]  /*10670*/  FMUL.FTZ R118, R118, R21.reuse ;  /* 0x0000001576767220 */ /* 0x080fe20000410000 */
[----:B------:R-:W0:Y:S01]  /*10680*/  MUFU.EX2 R170, R170 ;  /* 0x000000aa00aa7308 */ /* 0x000e220000000800 */
[----:B--2---:R-:W-:Y:S01]  /*10690*/  FADD.FTZ R3, R200, R3 ;  /* 0x00000003c8037221 */ /* 0x004fe20000010000 */
[----:B------:R2:W-:Y:S01]  /*106a0*/  STSM.16.M88.4 [R201+0x26800], R152 ;  /* 0x02680098c9007844 */ /* 0x0005e20000000200 */
[-C--:B------:R-:W-:Y:S01]  /*106b0*/  FMUL.FTZ R119, R119, R21.reuse ;  /* 0x0000001577777220 */ /* 0x080fe20000410000 */
[-C--:B------:R-:W-:Y:S01]  /*106c0*/  FMUL.FTZ R122, R122, R21.reuse ;  /* 0x000000157a7a7220 */ /* 0x080fe20000410000 */
[-C--:B------:R-:W-:Y:S01]  /*106d0*/  FMUL.FTZ R123, R123, R21.reuse ;  /* 0x000000157b7b7220 */ /* 0x080fe20000410000 */
[-C--:B------:R-:W-:Y:S01]  /*106e0*/  FMUL.FTZ R126, R126, R21.reuse ;  /* 0x000000157e7e7220 */ /* 0x080fe20000410000 */
[-C--:B------:R-:W-:Y:S01]  /*106f0*/  FMUL.FTZ R127, R127, R21.reuse ;  /* 0x000000157f7f7220 */ /* 0x080fe20000410000 */
[----:B------:R-:W4:Y:S01]  /*10700*/  MUFU.EX2 R171, R171 ;  /* 0x000000ab00ab7308 */ /* 0x000f220000000800 */
[C---:B---3--:R-:W-:Y:S01]  /*10710*/  FADD.FTZ R3, R167.reuse, R3 ;  /* 0x00000003a7037221 */ /* 0x048fe20000010000 */
[----:B------:R-:W-:Y:S01]  /*10720*/  F2FP.BF16.F32.PACK_AB R159, R167, R200 ;  /* 0x000000c8a79f723e */ /* 0x000fe200000010ff */
[-C--:B------:R-:W-:Y:S01]  /*10730*/  FMUL.FTZ R130, R130, R21.reuse ;  /* 0x0000001582827220 */ /* 0x080fe20000410000 */
[-C--:B------:R-:W-:Y:S01]  /*10740*/  FMUL.FTZ R131, R131, R21.reuse ;  /* 0x0000001583837220 */ /* 0x080fe20000410000 */
[-C--:B------:R-:W-:Y:S01]  /*10750*/  FMUL.FTZ R134, R134, R21.reuse ;  /* 0x0000001586867220 */ /* 0x080fe20000410000 */
[-C--:B------:R-:W-:Y:S01]  /*10760*/  FMUL.FTZ R135, R135, R21.reuse ;  /* 0x0000001587877220 */ /* 0x080fe20000410000 */
[----:B------:R2:W-:Y:S01]  /*10770*/  STSM.16.M88.4 [R202], R156 ;  /* 0x0000009cca007844 */ /* 0x0005e20000000200 */
        /* <DEDUP_REMOVED lines=9> */
[C---:B----4-:R-:W-:Y:S01]  /*10810*/  FADD.FTZ R3, R171.reuse, R3 ;  /* 0x00000003ab037221 */ /* 0x050fe20000010000 */
[----:B------:R-:W-:Y:S01]  /*10820*/  F2FP.BF16.F32.PACK_AB R161, R171, R170 ;  /* 0x000000aaaba1723e */ /* 0x000fe200000010ff */
[-C--:B------:R-:W-:Y:S01]  /*10830*/  FMUL.FTZ R150, R150, R21.reuse ;  /* 0x0000001596967220 */ /* 0x080fe20000410000 */
[----:B------:R-:W-:-:S04]  /*10840*/  FMUL.FTZ R151, R151, R21 ;  /* 0x0000001597977220 */ /* 0x000fc80000410000 */
[----:B------:R-:W4:Y:S01]  /*10850*/  MUFU.EX2 R178, R178 ;  /* 0x000000b200b27308 */ /* 0x000f220000000800 */
[----:B---3--:R-:W-:-:S07]  /*10860*/  FADD.FTZ R3, R174, R3 ;  /* 0x00000003ae037221 */ /* 0x008fce0000010000 */
[----:B------:R-:W3:Y:S01]  /*10870*/  MUFU.EX2 R179, R179 ;  /* 0x000000b300b37308 */ /* 0x000ee20000000800 */
[C---:B0-----:R-:W-:Y:S01]  /*10880*/  FADD.FTZ R3, R175.reuse, R3 ;  /* 0x00000003af037221 */ /* 0x041fe20000010000 */
[----:B------:R-:W-:-:S05]  /*10890*/  F2FP.BF16.F32.PACK_AB R163, R175, R174 ;  /* 0x000000aeafa3723e */ /* 0x000fca00000010ff */
[----:B------:R2:W-:Y:S01]  /*108a0*/  STSM.16.M88.4 [R204], R160 ;  /* 0x000000a0cc007844 */ /* 0x0005e20000000200 */
[----:B------:R-:W0:Y:S01]  /*108b0*/  MUFU.EX2 R167, R182 ;  /* 0x000000b600a77308 */ /* 0x000e220000000800 */
[----:B----4-:R-:W-:-:S07]  /*108c0*/  FADD.FTZ R3, R178, R3 ;  /* 0x00000003b2037221 */ /* 0x010fce0000010000 */
[----:B------:R4:W5:Y:S01]  /*108d0*/  MUFU.EX2 R168, R165 ;  /* 0x000000a500a87308 */ /* 0x0009620000000800 */
[----:B---3--:R-:W-:-:S04]  /*108e0*/  FADD.FTZ R3, R179, R3 ;  /* 0x00000003b3037221 */ /* 0x008fc80000010000 */
[----:B0-----:R-:W-:Y:S01]  /*108f0*/  FADD.FTZ R3, R167, R3 ;  /* 0x00000003a7037221 */ /* 0x001fe20000010000 */
[----:B----4-:R-:W-:Y:S02]  /*10900*/  F2FP.BF16.F32.PACK_AB R165, R179, R178 ;  /* 0x000000b2b3a5723e */ /* 0x010fe400000010ff */
[C---:B-----5:R-:W-:Y:S01]  /*10910*/  F2FP.BF16.F32.PACK_AB R167, R168.reuse, R167 ;  /* 0x000000a7a8a7723e */ /* 0x060fe200000010ff */
[----:B------:R-:W-:-:S04]  /*10920*/  FADD.FTZ R3, R168, R3 ;  /* 0x00000003a8037221 */ /* 0x000fc80000010000 */
[----:B------:R2:W-:Y:S01]  /*10930*/  STSM.16.M88.4 [R203], R164 ;  /* 0x000000a4cb007844 */ /* 0x0005e20000000200 */
[----:B------:R-:W-:Y:S05]  /*10940*/  @!P0 BRA `(.L_x_4809) ;  /* 0x0000000000048947 */ /* 0x000fea0003800000 */
[----:B------:R-:W-:Y:S01]  /*10950*/  BPT.TRAP 0x1 ;  /* 0x000000040000795c */ /* 0x000fe20000300000 */
.L_x_4809:
[----:B------:R0:W3:Y:S01]  /*10960*/  SYNCS.PHASECHK.TRANS64.TRYWAIT P1, [R198+URZ+0x28c50], R20 ;  /* 0x028c5014c60075a7 */ /* 0x0000e2000802017f */
[----:B------:R-:W-:Y:S05]  /*10970*/  @!P0 BRA `(.L_x_4810) ;  /* 0x0000000000048947 */ /* 0x000fea0003800000 */
[----:B------:R-:W-:Y:S01]  /*10980*/  BPT.TRAP 0x1 ;  /* 0x000000040000795c */ /* 0x000fe20000300000 */
.L_x_4810:
[----:B------:R-:W-:Y:S04]  /*10990*/  BSSY B1, `(.L_x_4811) ;  /* 0x0000004000017945 */ /* 0x000fe80003800000 */
[----:B---3--:R-:W-:Y:S05]  /*109a0*/  @P1 BRA `(.L_x_4812) ;  /* 0x0000000000081947 */ /* 0x008fea0003800000 */
[----:B------:R-:W3:Y:S02]  /*109b0*/  SYNCS.PHASECHK.TRANS64.TRYWAIT P1, [R198+URZ+0x28c50], R20 ;  /* 0x028c5014c60075a7 */ /* 0x000ee4000802017f */
[----:B---3--:R-:W-:Y:S05]  /*109c0*/  @!P1 BRA `(.L_x_4813) ;  /* 0x000000f000349947 */ /* 0x008fea0003800000 */
.L_x_4812:
[----:B------:R-:W-:Y:S05]  /*109d0*/  BSYNC B1 ;  /* 0x0000000000017941 */ /* 0x000fea0003800000 */
.L_x_4811:
[----:B01-3--:R-:W-:Y:S01]  /*109e0*/  IMAD R20, R19, 0x1000, R195 ;  /* 0x0000100013147824 */ /* 0x00bfe200078e02c3 */
[----:B------:R-:W-:Y:S01]  /*109f0*/  WARPGROUP.ARRIVE ;  /* 0x00000000000079c5 */ /* 0x000fe20000000000 */
[----:B------:R-:W-:-:S03]  /*10a00*/  IMAD.MOV.U32 R21, RZ, RZ, 0x40000040 ;  /* 0x40000040ff157424 */ /* 0x000fc600078e00ff */
[----:B------:R-:W-:Y:S02]  /*10a10*/  R2UR UR6, R20 ;  /* 0x00000000140672ca */ /* 0x000fe400000e0000 */
[----:B------:R-:W-:Y:S01]  /*10a20*/  R2UR UR7, R21 ;  /* 0x00000000150772ca */ /* 0x000fe200000e0000 */
[----:B------:R-:W-:-:S12]  /*10a30*/  IMAD.MOV.U32 R21, RZ, RZ, 0x40000040 ;  /* 0x40000040ff157424 */ /* 0x000fd800078e00ff */
[----:B------:R-:W-:Y:S03]  /*10a40*/  HGMMA.64x256x16.F32.BF16 R24, R152, gdesc[UR4].tnspB, R24, gsb0 ;  /* 0x43e0000498187df0 */ /* 0x000fe60008001818 */
[----:B------:R-:W-:Y:S02]  /*10a50*/  WARPGROUP.DEPBAR.LE gsb0, 0x0 ;  /* 0x00008000000079c5 */ /* 0x000fe40000010000 */
[----:B--2---:R-:W-:Y:S01]  /*10a60*/  VIADD R152, R20, 0x80 ;  /* 0x0000008014987836 */ /* 0x004fe20000000000 */
        /* <DEDUP_REMOVED lines=31> */
.L_x_4814:
[C---:B------:R-:W-:Y:S01]  /*10c60*/  ISETP.GT.AND P1, PT, R209.reuse, R205, PT ;  /* 0x000000cdd100720c */ /* 0x040fe20003f24270 */
[----:B------:R-:W-:Y:S02]  /*10c70*/  VIADD R198, R198, 0x28c60 ;  /* 0x00028c60c6c67836 */ /* 0x000fe40000000000 */
[----:B------:R-:W-:Y:S02]  /*10c80*/  VIADD R209, R209, 0xffffffff ;  /* 0xffffffffd1d17836 */ /* 0x000fe40000000000 */
[----:B------:R-:W-:Y:S01]  /*10c90*/  IMAD.MOV.U32 R21, RZ, RZ, R15 ;  /* 0x000000ffff157224 */ /* 0x000fe200078e000f */
[----:B------:R-:W-:Y:S01]  /*10ca0*/  PRMT R198, R187, 0x654, R198 ;  /* 0x00000654bbc67816 */ /* 0x000fe200000000c6 */
[----:B------:R-:W-:Y:S02]  /*10cb0*/  IMAD.MOV.U32 R213, RZ, RZ, R14 ;  /* 0x000000ffffd57224 */ /* 0x000fe400078e000e */
[----:B------:R-:W-:Y:S01]  /*10cc0*/  IMAD.MOV.U32 R200, RZ, RZ, R19 ;  /* 0x000000ffffc87224 */ /* 0x000fe200078e0013 */
[----:B------:R0:W-:Y:S03]  /*10cd0*/  SYNCS.ARRIVE.TRANS64.RED.A1T0 RZ, [R198+URZ], RZ ;  /* 0x000000ffc6ff79a7 */ /* 0x0001e6000810043f */
[----:B------:R-:W-:Y:S05]  /*10ce0*/  @P1 BRA `(.L_x_4815) ;  /* 0xffffffe000801947 */ /* 0x000fea000383ffff */
.L_x_4802:
[----:B------:R-:W-:Y:S05]  /*10cf0*/  BSYNC B0 ;  /* 0x0000000000007941 */ /* 0x000fea0003800000 */
.L_x_4801:
[----:B------:R-:W2:Y:S01]  /*10d00*/  LDL.LU R20, [R1+0x4c] ;  /* 0x00004c0001147983 */ /* 0x000ea20000300800 */
        /* <DEDUP_REMOVED lines=12> */
[----:B------:R-:W3:Y:S01]  /*10dd0*/  @P0 MUFU.LG2 R0, R0 ;  /* 0x0000000000000308 */ /* 0x000ee20000000c00 */
        /* <DEDUP_REMOVED lines=8> */
[----:B---3--:R-:W-:Y:S01]  /*10e60*/  @P0 FMUL.FTZ R0, R0, 0.69314718246459960938 ;  /* 0x3f31721800000820 */ /* 0x008fe20000410000 */
        /* <DEDUP_REMOVED lines=144> */
[----:B--2---:R-:W-:-:S05]  /*11770*/  VIADD R20, R20, 0x1 ;  /* 0x0000000114147836 */ /* 0x004fca0000000000 */
[----:B------:R1:W-:Y:S03]  /*11780*/  STL [R1+0x4c], R20 ;  /* 0x00004c1401007387 */ /* 0x0003e60000100800 */
.L_x_4725:
[----:B------:R-:W-:Y:S05]  /*11790*/  BSYNC B7 ;  /* 0x0000000000077941 */ /* 0x000fea0003800000 */
.L_x_4721:
[----:B------:R-:W2:Y:S08]  /*117a0*/  S2UR UR4, SR_CgaCtaId ;  /* 0x00000000000479c3 */ /* 0x000eb00000008800 */
[----:B------:R-:W-:Y:S01]  /*117b0*/  BAR.SYNC.DEFER_BLOCKING 0x5, 0x180 ;  /* 0x0146000000007b1d */ /* 0x000fe20000010000 */
[----:B------:R-:W-:-:S05]  /*117c0*/  MOV R2, 0x400 ;  /* 0x0000040000027802 */ /* 0x000fca0000000f00 */
[----:B------:R-:W-:Y:S01]  /*117d0*/  BSSY B0, `(.L_x_4816) ;  /* 0x00004f4000007945 */ /* 0x000fe20003800000 */
[----:B--2---:R-:W-:-:S05]  /*117e0*/  IMAD.U32 R187, RZ, RZ, UR4 ;  /* 0x00000004ffbb7e24 */ /* 0x004fca000f8e00ff */
[----:B------:R-:W-:-:S05]  /*117f0*/  LEA R2, R187, R2, 0x18 ;  /* 0x00000002bb027211 */ /* 0x000fca00078ec0ff */
[----:B------:R2:W3:Y:S01]  /*11800*/  LDS.128 R4, [R2+0x28cd0] ;  /* 0x028cd00002047984 */ /* 0x0004e20000000c00 */
[----:B------:R-:W-:Y:S06]  /*11810*/  BAR.ARV 0x4, 0x180 ;  /* 0x0106000000007b1d */ /* 0x000fec0000002000 */
[----:B------:R-:W-:Y:S05]  /*11820*/  @P0 BRA `(.L_x_4817) ;  /* 0x0000003c00ac0947 */ /* 0x000fea0003800000 */
[----:B------:R-:W1:Y:S01]  /*11830*/  LDL R3, [R1+0x60] ;  /* 0x0000600001037983 */ /* 0x000e620000100800 */
[----:B------:R-:W2:Y:S01]  /*11840*/  S2R R0, SR_SWINHI ;  /* 0x0000000000007919 */ /* 0x000ea20000002f00 */
[----:B----4-:R-:W-:Y:S01]  /*11850*/  F2FP.BF16.F32.PACK_AB R10, R29, R28 ;  /* 0x0000001c1d0a723e */ /* 0x010fe200000010ff */
[----:B------:R-:W-:Y:S01]  /*11860*/  ULDC.64 UR6, c[0x0][0xc00] ;  /* 0x0003000000067ab9 */ /* 0x000fe20000000a00 */
[----:B------:R-:W-:Y:S01]  /*11870*/  F2FP.BF16.F32.PACK_AB R11, R31, R30 ;  /* 0x0000001e1f0b723e */ /* 0x000fe200000010ff */
[----:B------:R-:W4:Y:S01]  /*11880*/  LDL.LU R157, [R1+0x40] ;  /* 0x00004000019d7983 */ /* 0x000f220000300800 */
[----:B0-----:R-:W-:Y:S01]  /*11890*/  F2FP.BF16.F32.PACK_AB R12, R33, R32 ;  /* 0x00000020210c723e */ /* 0x001fe200000010ff */
[----:B------:R-:W-:Y:S01]  /*118a0*/  ULDC.64 UR4, c[0x0][0xc08] ;  /* 0x0003020000047ab9 */ /* 0x000fe20000000a00 */
[----:B------:R-:W-:Y:S01]  /*118b0*/  F2FP.BF16.F32.PACK_AB R13, R35, R34 ;  /* 0x00000022230d723e */ /* 0x000fe200000010ff */
[----:B------:R-:W3:Y:S01]  /*118c0*/  LDL.LU R156, [R1+0x44] ;  /* 0x00004400019c7983 */ /* 0x000ee20000300800 */
[----:B-----5:R-:W-:-:S02]  /*118d0*/  MOV R152, R2 ;  /* 0x0000000200987202 */ /* 0x020fc40000000f00 */
[----:B--2---:R-:W-:Y:S02]  /*118e0*/  MOV R153, R0 ;  /* 0x0000000000997202 */ /* 0x004fe40000000f00 */
[----:B------:R-:W-:Y:S02]  /*118f0*/  F2FP.BF16.F32.PACK_AB R14, R37, R36 ;  /* 0x00000024250e723e */ /* 0x000fe400000010ff */
[----:B------:R-:W-:Y:S01]  /*11900*/  F2FP.BF16.F32.PACK_AB R15, R39, R38 ;  /* 0x00000026270f723e */ /* 0x000fe200000010ff */
[----:B------:R-:W-:Y:S01]  /*11910*/  BAR.SYNC.DEFER_BLOCKING 0x1, 0x100 ;  /* 0x0044000000007b1d */ /* 0x000fe20000010000 */
[----:B-1----:R-:W-:-:S03]  /*11920*/  IMAD.WIDE R20, R3, 0x2, R152 ;  /* 0x0000000203147825 */ /* 0x002fc600078e0298 */
        /* <DEDUP_REMOVED lines=164> */
[----:B----4-:R-:W-:Y:S02]  /*12370*/  IADD3 R8, P0, R157, UR6, RZ ;  /* 0x000000069d087c10 */ /* 0x010fe4000ff1e0ff */
[----:B------:R-:W-:Y:S02]  /*12380*/  MOV R20, R20 ;  /* 0x0000001400147202 */ /* 0x000fe40000000f00 */
[----:B------:R-:W-:Y:S02]  /*12390*/  F2FP.BF16.F32.PACK_AB R13, R147, R146 ;  /* 0x00000092930d723e */ /* 0x000fe400000010ff */
[----:B------:R-:W-:Y:S02]  /*123a0*/  F2FP.BF16.F32.PACK_AB R14, R149, R148 ;  /* 0x00000094950e723e */ /* 0x000fe400000010ff */
[----:B------:R-:W-:-:S02]  /*123b0*/  F2FP.BF16.F32.PACK_AB R15, R151, R150 ;  /* 0x00000096970f723e */ /* 0x000fc400000010ff */
[----:B---3--:R-:W-:Y:S02]  /*123c0*/  IADD3.X R9, R156, UR7, RZ, P0, !PT ;  /* 0x000000079c097c10 */ /* 0x008fe400087fe4ff */
[----:B------:R-:W-:Y:S01]  /*123d0*/  ISETP.NE.U32.AND P0, PT, RZ, UR4, PT ;  /* 0x00000004ff007c0c */ /* 0x000fe2000bf05070 */
[----:B------:R0:W-:Y:S01]  /*123e0*/  STSM.16.M88.4 [R20], R12 ;  /* 0x0000000c14007844 */ /* 0x0001e20000000200 */
[----:B------:R-:W-:Y:S02]  /*123f0*/  BAR.SYNC.DEFER_BLOCKING 0x1, 0x100 ;  /* 0x0044000000007b1d */ /* 0x000fe40000010000 */
[----:B------:R-:W-:Y:S02]  /*12400*/  ISETP.NE.AND.EX P0, PT, RZ, UR5, PT, P0 ;  /* 0x00000005ff007c0c */ /* 0x000fe4000bf05300 */
[----:B------:R-:W-:-:S04]  /*12410*/  ISETP.NE.U32.AND P1, PT, RZ, UR6, PT ;  /* 0x00000006ff007c0c */ /* 0x000fc8000bf25070 */
[----:B------:R-:W-:Y:S01]  /*12420*/  ISETP.NE.AND.EX P1, PT, RZ, UR7, PT, P1 ;  /* 0x00000007ff007c0c */ /* 0x000fe2000bf25310 */
[----:B------:R-:W-:-:S06]  /*12430*/  IMAD.MOV.U32 R4, RZ, RZ, RZ ;  /* 0x000000ffff047224 */ /* 0x000fcc00078e00ff */
[----:B------:R-:W-:Y:S01]  /*12440*/  @P0 IADD3 R10, P2, R157, UR4, RZ ;  /* 0x000000049d0a0c10 */ /* 0x000fe2000ff5e0ff */
        /* <DEDUP_REMOVED lines=10> */
.L_x_4818:
[----:B------:R-:W2:Y:S01]  /*124f0*/  LDL R0, [R1+0x54] ;  /* 0x0000540001007983 */ /* 0x000ea20000100800 */
[----:B------:R-:W-:-:S03]  /*12500*/  ULDC UR4, c[0x0][0xad4] ;  /* 0x0002b50000047ab9 */ /* 0x000fc60000000800 */
[----:B0-----:R-:W3:Y:S04]  /*12510*/  LDL.LU R8, [R1+0x38] ;  /* 0x0000380001087983 */ /* 0x001ee80000300800 */
[----:B------:R0:W5:Y:S02]  /*12520*/  LDL R158, [R1+0x3c] ;  /* 0x00003c00019e7983 */ /* 0x0001640000100800 */
[----:B-----5:R-:W-:Y:S02]  /*12530*/  SHF.R.S32.HI R20, RZ, 0x1f, R4 ;  /* 0x0000001fff147819 */ /* 0x020fe40000011404 */
[----:B--2---:R-:W1:Y:S01]  /*12540*/  SHFL.IDX PT, R0, R0, RZ, 0x1f ;  /* 0x00001fff00007589 */ /* 0x004e6200000e0000 */
[----:B---3--:R-:W-:Y:S02]  /*12550*/  ISETP.NE.AND P1, PT, R8, RZ, PT ;  /* 0x000000ff0800720c */ /* 0x008fe40003f25270 */
[----:B-1----:R-:W-:-:S02]  /*12560*/  ISETP.NE.AND P0, PT, R0, RZ, PT ;  /* 0x000000ff0000720c */ /* 0x002fc40003f05270 */
[----:B------:R-:W-:-:S11]  /*12570*/  SEL R0, R8, UR4, P1 ;  /* 0x0000000408007c07 */ /* 0x000fd60008800000 */
[----:B0-----:R-:W-:Y:S05]  /*12580*/  @P0 BRA `(.L_x_4819) ;  /* 0x0000000000fc0947 */ /* 0x001fea0003800000 */
[----:B------:R-:W2:Y:S01]  /*12590*/  LDL.LU R13, [R1+0x50] ;  /* 0x00005000010d7983 */ /* 0x000ea20000300800 */
[----:B------:R-:W-:Y:S01]  /*125a0*/  IMAD.MOV.U32 R12, RZ, RZ, 0x9b8 ;  /* 0x000009b8ff0c7424 */ /* 0x000fe200078e00ff */
[----:B------:R-:W-:Y:S01]  /*125b0*/  ISETP.GT.AND P1, PT, R0, 0x1, PT ;  /* 0x000000010000780c */ /* 0x000fe20003f24270 */
[----:B------:R-:W0:Y:S01]  /*125c0*/  LDC R157, c[0x0][0xbe8] ;  /* 0x0002fa00ff9d7b82 */ /* 0x000e220000000800 */
[----:B------:R-:W3:Y:S01]  /*125d0*/  LDL R156, [R1+0x48] ;  /* 0x00004800019c7983 */ /* 0x000ee20000100800 */
[----:B------:R-:W-:Y:S02]  /*125e0*/  ISETP.NE.U32.AND P0, PT, RZ, UR6, PT ;  /* 0x00000006ff007c0c */ /* 0x000fe4000bf05070 */
[----:B------:R-:W-:Y:S01]  /*125f0*/  SEL R12, R12, 0x978, P1 ;  /* 0x000009780c0c7807 */ /* 0x000fe20000800000 */
[----:B------:R-:W4:Y:S01]  /*12600*/  LDL R159, [R1+0x5c] ;  /* 0x00005c00019f7983 */ /* 0x000f220000100800 */
[----:B------:R-:W-:Y:S02]  /*12610*/  ISETP.NE.AND.EX P0, PT, RZ, UR7, PT, P0 ;  /* 0x00000007ff007c0c */ /* 0x000fe4000bf05300 */
[----:B------:R-:W1:Y:S02]  /*12620*/  LDC.64 R10, c[0x0][R12+0x220] ;  /* 0x000088000c0a7b82 */ /* 0x000e640000000a00 */
[----:B------:R-:W-:-:S06]  /*12630*/  SEL R14, R158, RZ, !P0 ;  /* 0x000000ff9e0e7207 */ /* 0x000fcc0004000000 */
[----:B------:R-:W5:Y:S01]  /*12640*/  LDC.64 R8, c[0x0][R12+0x218] ;  /* 0x000086000c087b82 */ /* 0x000f620000000a00 */
[----:B------:R-:W-:Y:S02]  /*12650*/  IMAD.IADD R21, R208, 0x1, R199 ;  /* 0x00000001d0157824 */ /* 0x000fe400078e02c7 */
[----:B-1----:R-:W-:Y:S01]  /*12660*/  IMAD R11, R11, R14, RZ ;  /* 0x0000000e0b0b7224 */ /* 0x002fe200078e02ff */
[----:B--2---:R-:W-:Y:S02]  /*12670*/  SEL R13, R13, RZ, !P0 ;  /* 0x000000ff0d0d7207 */ /* 0x004fe40004000000 */
[----:B0-----:R-:W-:-:S03]  /*12680*/  ISETP.NE.AND P0, PT, R157, 0x1, PT ;  /* 0x000000019d00780c */ /* 0x001fc60003f05270 */
[C---:B------:R-:W-:Y:S02]  /*12690*/  IMAD R13, R10.reuse, R13, R11 ;  /* 0x0000000d0a0d7224 */ /* 0x040fe400078e020b */
[----:B------:R-:W-:-:S04]  /*126a0*/  IMAD.WIDE.U32 R10, R10, R14, RZ ;  /* 0x0000000e0a0a7225 */ /* 0x000fc800078e00ff */
[-C--:B-----5:R-:W-:Y:S02]  /*126b0*/  IMAD R14, R9, R185.reuse, RZ ;  /* 0x000000b9090e7224 */ /* 0x0a0fe400078e02ff */
[----:B------:R-:W-:-:S04]  /*126c0*/  IMAD.WIDE.U32 R8, R8, R185, RZ ;  /* 0x000000b908087225 */ /* 0x000fc800078e00ff */
[----:B------:R-:W-:Y:S02]  /*126d0*/  IMAD.IADD R14, R9, 0x1, R14 ;  /* 0x00000001090e7824 */ /* 0x000fe400078e020e */
[----:B------:R-:W0:Y:S01]  /*126e0*/  @P0 LDC R9, c[0x0][0xbec] ;  /* 0x0002fb00ff090b82 */ /* 0x000e220000000800 */
[----:B------:R-:W-:-:S07]  /*126f0*/  IADD3 R15, P2, P3, R10, R8, R4 ;  /* 0x000000080a0f7210 */ /* 0x000fce0007b5e004 */
[----:B------:R-:W1:Y:S01]  /*12700*/  @P0 LDC R8, c[0x0][0xbf0] ;  /* 0x0002fc00ff080b82 */ /* 0x000e620000000800 */
[----:B------:R-:W-:-:S05]  /*12710*/  IMAD.IADD R13, R11, 0x1, R13 ;  /* 0x000000010b0d7824 */ /* 0x000fca00078e020d */
[----:B------:R-:W-:Y:S01]  /*12720*/  IADD3.X R13, R13, R14, R20, P2, P3 ;  /* 0x0000000e0d0d7210 */ /* 0x000fe200017e6414 */
[----:B------:R-:W-:Y:S02]  /*12730*/  IMAD.MOV.U32 R14, RZ, RZ, R21 ;  /* 0x000000ffff0e7224 */ /* 0x000fe400078e0015 */
[----:B0-----:R-:W-:-:S05]  /*12740*/  @P0 IMAD.HI.U32 R9, R21, R9, RZ ;  /* 0x0000000915090227 */ /* 0x001fca00078e00ff */
[----:B-1----:R-:W-:Y:S02]  /*12750*/  @P0 SHF.R.U32.HI R14, RZ, R8, R9 ;  /* 0x00000008ff0e0219 */ /* 0x002fe40000011609 */
[----:B------:R-:W0:Y:S01]  /*12760*/  LDC.64 R8, c[0x0][R12+0x228] ;  /* 0x00008a000c087b82 */ /* 0x000e220000000a00 */
[----:B---3--:R-:W-:-:S05]  /*12770*/  SEL R156, R156, RZ, P1 ;  /* 0x000000ff9c9c7207 */ /* 0x008fca0000800000 */
        /* <DEDUP_REMOVED lines=17> */
[----:B------:R-:W-:Y:S01]  /*12890*/  IMAD.IADD R13, R191, 0x1, R199 ;  /* 0x00000001bf0d7824 */ /* 0x000fe200078e02c7 */
[----:B0-----:R-:W-:Y:S01]  /*128a0*/  LEA R11, P0, R10, R8, 0x2 ;  /* 0x000000080a0b7211 */ /* 0x001fe200078010ff */
[----:B----4-:R-:W-:-:S03]  /*128b0*/  IMAD.MOV R8, RZ, RZ, -R159 ;  /* 0x000000ffff087224 */ /* 0x010fc600078e0a9f */
        /* <DEDUP_REMOVED lines=12> */
.L_x_4819:
[----:B------:R-:W-:Y:S02]  /*12980*/  ISETP.GT.AND P1, PT, R0, 0x1, PT ;  /* 0x000000010000780c */ /* 0x000fe40003f24270 */
[----:B------:R-:W-:-:S04]  /*12990*/  ISETP.NE.U32.AND P0, PT, RZ, UR6, PT ;  /* 0x00000006ff007c0c */ /* 0x000fc8000bf05070 */
[----:B------:R-:W-:-:S04]  /*129a0*/  ISETP.NE.AND.EX P0, PT, RZ, UR7, PT, P0 ;  /* 0x00000007ff007c0c */ /* 0x000fc8000bf05300 */
[----:B------:R-:W-:-:S03]  /*129b0*/  SEL R0, R158, RZ, !P0 ;  /* 0x000000ff9e007207 */ /* 0x000fc60004000000 */
[----:B------:R-:W-:Y:S06]  /*129c0*/  @P1 BRA `(.L_x_4820) ;  /* 0x0000001000601947 */ /* 0x000fec0003800000 */
[----:B------:R-:W1:Y:S01]  /*129d0*/  S2R R82, SR_TID.X ;  /* 0x0000000000527919 */ /* 0x000e620000002100 */
[----:B------:R-:W2:Y:S01]  /*129e0*/  LDC R84, c[0x0][0xbe8] ;  /* 0x0002fa00ff547b82 */ /* 0x000ea20000000800 */
[----:B------:R-:W-:Y:S01]  /*129f0*/  ULDC.64 UR4, c[0x0][0xaa0] ;  /* 0x0002a80000047ab9 */ /* 0x000fe20000000a00 */
[----:B-1----:R-:W-:-:S05]  /*12a00*/  VIADD R82, R82, 0xffffff80 ;  /* 0xffffff8052527836 */ /* 0x002fca0000000000 */
[----:B------:R-:W-:-:S04]  /*12a10*/  SHF.R.S32.HI R81, RZ, 0x1f, R82 ;  /* 0x0000001fff517819 */ /* 0x000fc80000011452 */
[----:B------:R-:W-:-:S04]  /*12a20*/  LEA.HI R81, R81, R82, RZ, 0x3 ;  /* 0x0000005251517211 */ /* 0x000fc800078f18ff */
[----:B------:R-:W-:-:S05]  /*12a30*/  SHF.R.S32.HI R80, RZ, 0x3, R81 ;  /* 0x00000003ff507819 */ /* 0x000fca0000011451 */
[----:B0-----:R-:W-:-:S04]  /*12a40*/  IMAD R9, R80, 0x40, R193 ;  /* 0x0000004050097824 */ /* 0x001fc800078e02c1 */
[----:B------:R-:W-:-:S03]  /*12a50*/  IMAD.WIDE R152, R9, 0x2, R152 ;  /* 0x0000000209987825 */ /* 0x000fc600078e0298 */
[----:B------:R-:W-:Y:S01]  /*12a60*/  IADD3 R37, P0, R152, 0x5000, RZ ;  /* 0x0000500098257810 */ /* 0x000fe20007f1e0ff */
        /* <DEDUP_REMOVED lines=11> */
[----:B------:R-:W-:Y:S01]  /*12b20*/  IADD3 R13, P3, R152, 0x1000, RZ ;  /* 0x00001000980d7810 */ /* 0x000fe20007f7e0ff */
[----:B------:R-:W-:Y:S01]  /*12b30*/  ULDC.64 UR4, c[0x0][0xae8] ;  /* 0x0002ba0000047ab9 */ /* 0x000fe20000000a00 */
[----:B------:R-:W-:Y:S01]  /*12b40*/  LOP3.LUT R64, R65, 0x380, RZ, 0xc0, !PT ;  /* 0x0000038041407812 */ /* 0x000fe200078ec0ff */
[----:B------:R-:W-:Y:S01]  /*12b50*/  IMAD.IADD R87, R82, 0x1, -R81 ;  /* 0x0000000152577824 */ /* 0x000fe200078e0a51 */
[----:B------:R-:W-:Y:S01]  /*12b60*/  SHF.R.U64 R40, R40, 0x3, RZ ;  /* 0x0000000328287819 */ /* 0x000fe200000012ff */
[----:B------:R-:W-:Y:S01]  /*12b70*/  VIADD R166, R193, 0x40 ;  /* 0x00000040c1a67836 */ /* 0x000fe20000000000 */
[----:B------:R-:W-:Y:S01]  /*12b80*/  SHF.R.U64 R64, R64, 0x3, RZ ;  /* 0x0000000340407819 */ /* 0x000fe200000012ff */
[----:B------:R-:W-:Y:S01]  /*12b90*/  IMAD.IADD R21, R21, 0x1, R83 ;  /* 0x0000000115157824 */ /* 0x000fe200078e0253 */
[----:B------:R-:W-:Y:S01]  /*12ba0*/  IADD3 R45, P2, R152, 0x7000, RZ ;  /* 0x00007000982d7810 */ /* 0x000fe20007f5e0ff */
[----:B------:R-:W-:Y:S01]  /*12bb0*/  VIADD R164, R193, 0x80 ;  /* 0x00000080c1a47836 */ /* 0x000fe20000000000 */
[----:B------:R-:W-:Y:S01]  /*12bc0*/  LOP3.LUT R64, R64, R65, RZ, 0x3c, !PT ;  /* 0x0000004140407212 */ /* 0x000fe200078e3cff */
[----:B------:R-:W-:Y:S01]  /*12bd0*/  IMAD.X R65, RZ, RZ, R153, P0 ;  /* 0x000000ffff417224 */ /* 0x000fe200000e0699 */
[----:B--2---:R-:W-:Y:S01]  /*12be0*/  ISETP.NE.AND P0, PT, R84, 0x1, PT ;  /* 0x000000015400780c */ /* 0x004fe20003f05270 */
[----:B------:R-:W-:Y:S01]  /*12bf0*/  IMAD R4, R87, 0x20, R80 ;  /* 0x0000002057047824 */ /* 0x000fe200078e0250 */
[----:B------:R-:W-:Y:S01]  /*12c00*/  LOP3.LUT R12, R13, 0x380, RZ, 0xc0, !PT ;  /* 0x000003800d0c7812 */ /* 0x000fe200078ec0ff */
[----:B------:R-:W-:Y:S01]  /*12c10*/  IMAD.WIDE.U32 R20, R185, UR4, R20 ;  /* 0x00000004b9147c25 */ /* 0x000fe2000f8e0014 */
[----:B------:R-:W-:Y:S01]  /*12c20*/  SHF.R.S32.HI R81, RZ, 0x1f, R0 ;  /* 0x0000001fff517819 */ /* 0x000fe20000011400 */
[----:B------:R-:W5:Y:S01]  /*12c30*/  LD.E.128 R36, desc[UR42][R36.64] ;  /* 0x0000002a24247980 */ /* 0x000f62000c101d00 */
[----:B------:R-:W-:-:S02]  /*12c40*/  LOP3.LUT R40, R40, R41, RZ, 0x3c, !PT ;  /* 0x0000002928287212 */ /* 0x000fc400078e3cff */
[----:B------:R-:W-:Y:S01]  /*12c50*/  LOP3.LUT R44, R45, 0x380, RZ, 0xc0, !PT ;  /* 0x000003802d2c7812 */ /* 0x000fe200078ec0ff */
[C---:B------:R-:W-:Y:S01]  /*12c60*/  VIADD R162, R193.reuse, 0xc0 ;  /* 0x000000c0c1a27836 */ /* 0x040fe20000000000 */
[----:B------:R-:W-:Y:S01]  /*12c70*/  SHF.R.U64 R12, R12, 0x3, RZ ;  /* 0x000000030c0c7819 */ /* 0x000fe200000012ff */
[----:B------:R-:W-:Y:S01]  /*12c80*/  VIADD R160, R193, 0x100 ;  /* 0x00000100c1a07836 */ /* 0x000fe20000000000 */
[----:B------:R-:W-:Y:S01]  /*12c90*/  SHF.R.U64 R44, R44, 0x3, RZ ;  /* 0x000000032c2c7819 */ /* 0x000fe200000012ff */
[----:B------:R-:W0:Y:S01]  /*12ca0*/  @P0 LDC R83, c[0x0][0xbec] ;  /* 0x0002fb00ff530b82 */ /* 0x000e220000000800 */
[----:B------:R-:W-:Y:S01]  /*12cb0*/  IMAD.IADD R82, R199, 0x1, R4 ;  /* 0x00000001c7527824 */ /* 0x000fe200078e0204 */
[----:B------:R-:W-:Y:S01]  /*12cc0*/  LOP3.LUT R12, R12, R13, RZ, 0x3c, !PT ;  /* 0x0000000d0c0c7212 */ /* 0x000fe200078e3cff */
[----:B------:R-:W-:Y:S01]  /*12cd0*/  VIADD R158, R193, 0x140 ;  /* 0x00000140c19e7836 */ /* 0x000fe20000000000 */
[C---:B------:R-:W-:Y:S01]  /*12ce0*/  IADD3 R25, P4, R152.reuse, 0x2000, RZ ;  /* 0x0000200098197810 */ /* 0x040fe20007f9e0ff */
[----:B------:R-:W5:Y:S01]  /*12cf0*/  LD.E.128 R64, desc[UR42][R64.64] ;  /* 0x0000002a40407980 */ /* 0x000f62000c101d00 */
[----:B------:R-:W-:-:S02]  /*12d00*/  IADD3 R29, P5, R152, 0x3000, RZ ;  /* 0x00003000981d7810 */ /* 0x000fc40007fbe0ff */
[----:B------:R-:W1:Y:S01]  /*12d10*/  @P0 LDC R85, c[0x0][0xbf0] ;  /* 0x0002fc00ff550b82 */ /* 0x000e620000000800 */
[----:B------:R-:W-:Y:S01]  /*12d20*/  IMAD R21, R185, UR5, R21 ;  /* 0x00000005b9157c24 */ /* 0x000fe2000f8e0215 */
[----:B------:R-:W-:Y:S01]  /*12d30*/  ULDC.64 UR4, c[0x0][0xaf0] ;  /* 0x0002bc0000047ab9 */ /* 0x000fe20000000a00 */
[--C-:B------:R-:W-:Y:S01]  /*12d40*/  IMAD.X R41, RZ, RZ, R153.reuse, P1 ;  /* 0x000000ffff297224 */ /* 0x100fe200008e0699 */
[C---:B------:R-:W-:Y:S02]  /*12d50*/  IADD3 R69, P1, R152.reuse, 0xd000, RZ ;  /* 0x0000d00098457810 */ /* 0x040fe40007f3e0ff */
[C---:B------:R-:W-:Y:S02]  /*12d60*/  IADD3 R33, P6, R152.reuse, 0x4000, RZ ;  /* 0x0000400098217810 */ /* 0x040fe40007fde0ff */
[----:B------:R-:W2:Y:S01]  /*12d70*/  LDC R4, c[0x0][0xac8] ;  /* 0x0002b200ff047b82 */ /* 0x000ea20000000800 */
[----:B------:R-:W-:Y:S01]  /*12d80*/  IMAD R81, R81, UR4, RZ ;  /* 0x0000000451517c24 */ /* 0x000fe2000f8e02ff */
[----:B------:R-:W-:Y:S01]  /*12d90*/  LOP3.LUT R68, R69, 0x380, RZ, 0xc0, !PT ;  /* 0x0000038045447812 */ /* 0x000fe200078ec0ff */
[----:B------:R-:W-:Y:S01]  /*12da0*/  IMAD.X R13, RZ, RZ, R153, P3 ;  /* 0x000000ffff0d7224 */ /* 0x000fe200018e0699 */
[----:B------:R-:W-:Y:S01]  /*12db0*/  IADD3 R49, P3, R152, 0x8000, RZ ;  /* 0x0000800098317810 */ /* 0x000fe20007f7e0ff */
[----:B------:R-:W-:Y:S01]  /*12dc0*/  IMAD R81, R0, UR5, R81 ;  /* 0x0000000500517c24 */ /* 0x000fe2000f8e0251 */
[----:B------:R-:W-:Y:S01]  /*12dd0*/  LOP3.LUT R44, R44, R45, RZ, 0x3c, !PT ;  /* 0x0000002d2c2c7212 */ /* 0x000fe200078e3cff */
[----:B------:R-:W-:Y:S01]  /*12de0*/  IMAD.WIDE.U32 R20, R0, UR4, R20 ;  /* 0x0000000400147c25 */ /* 0x000fe2000f8e0014 */
[----:B------:R-:W-:Y:S01]  /*12df0*/  LOP3.LUT R24, R25, 0x380, RZ, 0xc0, !PT ;  /* 0x0000038019187812 */ /* 0x000fe200078ec0ff */
[----:B------:R-:W-:Y:S01]  /*12e00*/  ULDC.64 UR4, c[0x0][0xae0] ;  /* 0x0002b80000047ab9 */ /* 0x000fe20000000a00 */
[----:B------:R-:W-:Y:S01]  /*12e10*/  LOP3.LUT R28, R29, 0x380, RZ, 0xc0, !PT ;  /* 0x000003801d1c7812 */ /* 0x000fe200078ec0ff */
[----:B0-----:R-:W-:Y:S01]  /*12e20*/  @P0 IMAD.HI.U32 R0, R82, R83, RZ ;  /* 0x0000005352000227 */ /* 0x001fe200078e00ff */
[----:B------:R-:W-:Y:S01]  /*12e30*/  LOP3.LUT R32, R33, 0x380, RZ, 0xc0, !PT ;  /* 0x0000038021207812 */ /* 0x000fe200078ec0ff */
[----:B------:R-:W5:Y:S01]  /*12e40*/  LD.E.128 R12, desc[UR42][R12.64] ;  /* 0x0000002a0c0c7980 */ /* 0x000f62000c101d00 */
[----:B------:R-:W-:Y:S01]  /*12e50*/  SHF.R.U64 R68, R68, 0x3, RZ ;  /* 0x0000000344447819 */ /* 0x000fe200000012ff */
[----:B------:R-:W-:Y:S01]  /*12e60*/  IMAD.X R45, RZ, RZ, R153, P2 ;  /* 0x000000ffff2d7224 */ /* 0x000fe200010e0699 */
[----:B------:R-:W-:Y:S01]  /*12e70*/  IADD3 R73, P2, R152, 0xe000, RZ ;  /* 0x0000e00098497810 */ /* 0x000fe20007f5e0ff */
[----:B------:R-:W-:Y:S01]  /*12e80*/  IMAD.MOV.U32 R83, RZ, RZ, R82 ;  /* 0x000000ffff537224 */ /* 0x000fe200078e0052 */
[----:B------:R-:W-:Y:S01]  /*12e90*/  LOP3.LUT R48, R49, 0x380, RZ, 0xc0, !PT ;  /* 0x0000038031307812 */ /* 0x000fe200078ec0ff */
[----:B------:R-:W-:Y:S01]  /*12ea0*/  IMAD.IADD R199, R80, 0x1, R199 ;  /* 0x0000000150c77824 */ /* 0x000fe200078e02c7 */
[----:B-1----:R-:W-:Y:S01]  /*12eb0*/  @P0 SHF.R.U32.HI R83, RZ, R85, R0 ;  /* 0x00000055ff530219 */ /* 0x002fe20000011600 */
[----:B------:R-:W-:Y:S01]  /*12ec0*/  IMAD.IADD R21, R21, 0x1, R81 ;  /* 0x0000000115157824 */ /* 0x000fe200078e0251 */
[----:B------:R-:W-:Y:S01]  /*12ed0*/  SHF.R.U64 R24, R24, 0x3, RZ ;  /* 0x0000000318187819 */ /* 0x000fe200000012ff */
[----:B------:R-:W5:Y:S01]  /*12ee0*/  LD.E.128 R40, desc[UR42][R40.64] ;  /* 0x0000002a28287980 */ /* 0x000f62000c101d00 */
[----:B------:R-:W-:-:S02]  /*12ef0*/  SHF.R.U64 R28, R28, 0x3, RZ ;  /* 0x000000031c1c7819 */ /* 0x000fc400000012ff */
[----:B------:R-:W-:Y:S01]  /*12f00*/  SHF.R.U64 R32, R32, 0x3, RZ ;  /* 0x0000000320207819 */ /* 0x000fe200000012ff */
[----:B------:R-:W5:Y:S01]  /*12f10*/  LD.E.128 R44, desc[UR42][R44.64] ;  /* 0x0000002a2c2c7980 */ /* 0x000f62000c101d00 */
[----:B------:R-:W-:Y:S02]  /*12f20*/  LOP3.LUT R72, R73, 0x380, RZ, 0xc0, !PT ;  /* 0x0000038049487812 */ /* 0x000fe400078ec0ff */
[----:B------:R-:W-:Y:S01]  /*12f30*/  LOP3.LUT R68, R68, R69, RZ, 0x3c, !PT ;  /* 0x0000004544447212 */ /* 0x000fe200078e3cff */
[----:B------:R-:W-:Y:S01]  /*12f40*/  IMAD.X R69, RZ, RZ, R153, P1 ;  /* 0x000000ffff457224 */ /* 0x000fe200008e0699 */
[----:B------:R-:W-:Y:S02]  /*12f50*/  SHF.R.U64 R48, R48, 0x3, RZ ;  /* 0x0000000330307819 */ /* 0x000fe400000012ff */
[----:B--2---:R-:W-:Y:S02]  /*12f60*/  ISETP.GE.AND P1, PT, R166, R4, PT ;  /* 0x00000004a600720c */ /* 0x004fe40003f26270 */
        /* <DEDUP_REMOVED lines=70> */
[----:B------:R-:W5:Y:S01]  /*133d0*/  LD.E.128 R76, desc[UR42][R76.64] ;  /* 0x0000002a4c4c7980 */ /* 0x000f62000c101d00 */
[----:B------:R-:W-:Y:S01]  /*133e0*/  LOP3.LUT R0, R83, 0x8, R0, 0xe2, !PT ;  /* 0x0000000853007812 */ /* 0x000fe200078ee200 */
[----:B------:R-:W-:Y:S01]  /*133f0*/  @!PT LDS RZ, [RZ] ;  /* 0x00000000fffff984 */ /* 0x000fe20000000800 */
[----:B------:R-:W-:Y:S01]  /*13400*/  @!PT LDS RZ, [RZ] ;  /* 0x00000000fffff984 */ /* 0x000fe20000000800 */
[----:B------:R-:W-:Y:S01]  /*13410*/  @!PT LDS RZ, [RZ] ;  /* 0x00000000fffff984 */ /* 0x000fe20000000800 */
[----:B------:R-:W-:Y:S01]  /*13420*/  @!PT LDS RZ, [RZ] ;  /* 0x00000000fffff984 */ /* 0x000fe20000000800 */
[----:B------:R0:W-:Y:S06]  /*13430*/  MEMBAR.ALL.CTA ;  /* 0x0000000000007992 */ /* 0x0001ec0000008000 */
[----:B0-----:R-:W0:Y:S01]  /*13440*/  FENCE.VIEW.ASYNC.S ;  /* 0x00000000000073c6 */ /* 0x001e220000000000 */
        /* <DEDUP_REMOVED lines=9> */
[----:B------:R-:W-:Y:S02]  /*134e0*/  IMAD R3, R3, R84, RZ ;  /* 0x0000005403037224 */ /* 0x000fe400078e02ff */
        /* <DEDUP_REMOVED lines=13> */
[----:B0-----:R0:W-:Y:S01]  /*135c0*/  SYNCS.ARRIVE.TRANS64.RED.A1T0 RZ, [R0+URZ], RZ ;  /* 0x000000ff00ff79a7 */ /* 0x0011e2000810043f */
[C---:B------:R-:W-:Y:S02]  /*135d0*/  VIADD R157, R193.reuse, 0x180 ;  /* 0x00000180c19d7836 */ /* 0x040fe40000000000 */
[C---:B------:R-:W-:Y:S02]  /*135e0*/  VIADD R159, R193.reuse, 0x140 ;  /* 0x00000140c19f7836 */ /* 0x040fe40000000000 */
[C---:B------:R-:W-:Y:S02]  /*135f0*/  VIADD R161, R193.reuse, 0x100 ;  /* 0x00000100c1a17836 */ /* 0x040fe40000000000 */
[C---:B------:R-:W-:Y:S01]  /*13600*/  VIADD R163, R193.reuse, 0xc0 ;  /* 0x000000c0c1a37836 */ /* 0x040fe20000000000 */
[----:B0-----:R-:W-:Y:S01]  /*13610*/  LOP3.LUT R0, R82, R21, RZ, 0xfc, !PT ;  /* 0x0000001552007212 */ /* 0x001fe200078efcff */
[----:B------:R-:W-:-:S02]  /*13620*/  VIADD R165, R193, 0x80 ;  /* 0x00000080c1a57836 */ /* 0x000fc40000000000 */
[----:B------:R-:W-:Y:S01]  /*13630*/  VIADD R167, R193, 0x40 ;  /* 0x00000040c1a77836 */ /* 0x000fe20000000000 */
[----:B------:R0:W1:Y:S01]  /*13640*/  SHFL.IDX PT, R20, R83, RZ, 0x181f ;  /* 0x00181fff53147589 */ /* 0x00006200000e0000 */
[----:B------:R-:W-:Y:S03]  /*13650*/  BSSY B1, `(.L_x_4821) ;  /* 0x0000029000017945 */ /* 0x000fe60003800000 */
[----:B------:R0:W2:Y:S01]  /*13660*/  SHFL.IDX PT, R21, R84, RZ, 0x181f ;  /* 0x00181fff54157589 */ /* 0x0000a200000e0000 */
[----:B------:R-:W-:Y:S02]  /*13670*/  SHF.R.S32.HI R155, RZ, 0x1f, R155 ;  /* 0x0000001fff9b7819 */ /* 0x000fe4000001149b */
[----:B------:R-:W-:Y:S02]  /*13680*/  SHF.R.S32.HI R157, RZ, 0x1f, R157 ;  /* 0x0000001fff9d7819 */ /* 0x000fe4000001149d */
[----:B------:R-:W-:-:S02]  /*13690*/  SHF.R.S32.HI R159, RZ, 0x1f, R159 ;  /* 0x0000001fff9f7819 */ /* 0x000fc4000001149f */
        /* <DEDUP_REMOVED lines=18> */
[----:B------:R-:W-:-:S02]  /*137c0*/  ISETP.GE.AND P1, PT, R158, R4, PT ;  /* 0x000000049e00720c */ /* 0x000fc40003f26270 */
[----:B0-----:R-:W-:-:S11]  /*137d0*/  @!P5 LEA R8, P4, R164, R20, 0x1 ;  /* 0x00000014a408d211 */ /* 0x001fd600078808ff */
[-C--:B------:R-:W-:Y:S02]  /*137e0*/  @!P1 LEA R24, P6, R158, R20.reuse, 0x1 ;  /* 0x000000149e189211 */ /* 0x080fe400078c08ff */
[-C--:B------:R-:W-:Y:S02]  /*137f0*/  @!P5 LEA.HI.X R9, R164, R21.reuse, R165, 0x1, P4 ;  /* 0x00000015a409d211 */ /* 0x080fe400020f0ca5 */
[----:B------:R-:W-:Y:S02]  /*13800*/  LOP3.LUT P4, RZ, R0, 0x80, RZ, 0xc0, !PT ;  /* 0x0000008000ff7812 */ /* 0x000fe4000788c0ff */
[----:B------:R-:W-:Y:S01]  /*13810*/  @!P1 LEA.HI.X R25, R158, R21, R159, 0x1, P6 ;  /* 0x000000159e199211 */ /* 0x000fe200030f0c9f */
[----:B------:R0:W-:Y:S04]  /*13820*/  @!P5 ST.E.128 desc[UR42][R8.64], R32 ;  /* 0x000000200800d985 */ /* 0x0001e8000c101d2a */
[----:B------:R1:W-:Y:S01]  /*13830*/  @!P3 ST.E.128 desc[UR42][R10.64], R40 ;  /* 0x000000280a00b985 */ /* 0x0003e2000c101d2a */
[----:B0-----:R-:W-:-:S02]  /*13840*/  @!P2 LEA R8, P5, R160, R20, 0x1 ;  /* 0x00000014a008a211 */ /* 0x001fc400078a08ff */
[-C--:B-1----:R-:W-:Y:S02]  /*13850*/  @P0 LEA R10, P3, R156, R20.reuse, 0x1 ;  /* 0x000000149c0a0211 */ /* 0x082fe400078608ff */
[-C--:B------:R-:W-:Y:S02]  /*13860*/  @!P2 LEA.HI.X R9, R160, R21.reuse, R161, 0x1, P5 ;  /* 0x00000015a009a211 */ /* 0x080fe400028f0ca1 */
[----:B------:R-:W-:Y:S02]  /*13870*/  @P4 LEA R20, P5, R154, R20, 0x1 ;  /* 0x000000149a144211 */ /* 0x000fe400078a08ff */
[-C--:B------:R-:W-:Y:S01]  /*13880*/  @P0 LEA.HI.X R11, R156, R21.reuse, R157, 0x1, P3 ;  /* 0x000000159c0b0211 */ /* 0x080fe200018f0c9d */
[----:B------:R0:W-:Y:S01]  /*13890*/  @!P2 ST.E.128 desc[UR42][R8.64], R48 ;  /* 0x000000300800a985 */ /* 0x0001e2000c101d2a */
[----:B------:R-:W-:-:S03]  /*138a0*/  @P4 LEA.HI.X R21, R154, R21, R155, 0x1, P5 ;  /* 0x000000159a154211 */ /* 0x000fc600028f0c9b */
[----:B------:R0:W-:Y:S04]  /*138b0*/  @!P1 ST.E.128 desc[UR42][R24.64], R56 ;  /* 0x0000003818009985 */ /* 0x0001e8000c101d2a */
[----:B------:R0:W-:Y:S04]  /*138c0*/  @P0 ST.E.128 desc[UR42][R10.64], R64 ;  /* 0x000000400a000985 */ /* 0x0001e8000c101d2a */
[----:B------:R0:W-:Y:S02]  /*138d0*/  @P4 ST.E.128 desc[UR42][R20.64], R72 ;  /* 0x0000004814004985 */ /* 0x0001e4000c101d2a */
.L_x_4822:
[----:B------:R-:W-:Y:S05]  /*138e0*/  BSYNC B1 ;  /* 0x0000000000017941 */ /* 0x000fea0003800000 */
.L_x_4821:
        /* <DEDUP_REMOVED lines=17> */
[-C--:B0-----:R-:W-:Y:S02]  /*13a00*/  @!P3 LEA R10, P6, R164, R8.reuse, 0x1 ;  /* 0x00000008a40ab211 */ /* 0x081fe400078c08ff */
[----:B------:R-:W-:Y:S02]  /*13a10*/  @!P2 LEA R12, P5, R162, R8, 0x1 ;  /* 0x00000008a20ca211 */ /* 0x000fe400078a08ff */
[-C--:B------:R-:W-:Y:S02]  /*13a20*/  @!P3 LEA.HI.X R11, R164, R9.reuse, R165, 0x1, P6 ;  /* 0x00000009a40bb211 */ /* 0x080fe400030f0ca5 */
[----:B------:R-:W-:-:S03]  /*13a30*/  @!P2 LEA.HI.X R13, R162, R9, R163, 0x1, P5 ;  /* 0x00000009a20da211 */ /* 0x000fc600028f0ca3 */
[-C--:B-1----:R-:W-:Y:S01]  /*13a40*/  @P4 LEA R20, P5, R156, R8.reuse, 0x1 ;  /* 0x000000089c144211 */ /* 0x082fe200078a08ff */
[----:B------:R0:W-:Y:S01]  /*13a50*/  @!P3 ST.E.128 desc[UR42][R10.64], R36 ;  /* 0x000000240a00b985 */ /* 0x0001e2000c101d2a */
[-C--:B------:R-:W-:Y:S02]  /*13a60*/  @!P0 LEA R14, P3, R158, R8.reuse, 0x1 ;  /* 0x000000089e0e8211 */ /* 0x080fe400078608ff */
        /* <DEDUP_REMOVED lines=14> */
.L_x_4820:
[----:B0-----:R-:W2:Y:S01]  /*13b50*/  LDL.LU R11, [R1+0x48] ;  /* 0x00004800010b7983 */ /* 0x001ea20000300800 */
[----:B------:R-:W-:Y:S01]  /*13b60*/  ULDC.64 UR4, c[0x0][0xb08] ;  /* 0x0002c20000047ab9 */ /* 0x000fe20000000a00 */
[----:B------:R-:W0:Y:S01]  /*13b70*/  LDC R12, c[0x0][0xbe8] ;  /* 0x0002fa00ff0c7b82 */ /* 0x000e220000000800 */
[----:B------:R-:W-:Y:S01]  /*13b80*/  IMAD R10, R20, UR4, RZ ;  /* 0x00000004140a7c24 */ /* 0x000fe2000f8e02ff */
[----:B------:R-:W-:Y:S01]  /*13b90*/  BSSY B1, `(.L_x_4824) ;  /* 0x0000110000017945 */ /* 0x000fe20003800000 */
[----:B------:R-:W-:-:S04]  /*13ba0*/  IMAD.WIDE.U32 R8, R4, UR4, RZ ;  /* 0x0000000404087c25 */ /* 0x000fc8000f8e00ff */
[----:B------:R-:W-:Y:S01]  /*13bb0*/  IMAD R10, R4, UR5, R10 ;  /* 0x00000005040a7c24 */ /* 0x000fe2000f8e020a */
[----:B------:R-:W-:Y:S01]  /*13bc0*/  ULDC.64 UR4, c[0x0][0xb38] ;  /* 0x0002ce0000047ab9 */ /* 0x000fe20000000a00 */
[----:B------:R-:W-:Y:S01]  /*13bd0*/  SHF.R.S32.HI R4, RZ, 0x1f, R0 ;  /* 0x0000001fff047819 */ /* 0x000fe20000011400 */
[----:B------:R-:W-:Y:S02]  /*13be0*/  VIADD R153, R197, 0xf8 ;  /* 0x000000f8c5997836 */ /* 0x000fe40000000000 */
[----:B------:R-:W-:Y:S02]  /*13bf0*/  IMAD.IADD R9, R9, 0x1, R10 ;  /* 0x0000000109097824 */ /* 0x000fe400078e020a */
[----:B------:R-:W-:Y:S01]  /*13c00*/  IMAD.IADD R10, R208, 0x1, R199 ;  /* 0x00000001d00a7824 */ /* 0x000fe200078e02c7 */
[----:B------:R-:W-:Y:S01]  /*13c10*/  SHF.R.S32.HI R153, RZ, 0x1f, R153 ;  /* 0x0000001fff997819 */ /* 0x000fe20000011499 */
[----:B------:R-:W-:-:S04]  /*13c20*/  IMAD.WIDE.U32 R8, R185, UR4, R8 ;  /* 0x00000004b9087c25 */ /* 0x000fc8000f8e0008 */
[----:B------:R-:W-:Y:S01]  /*13c30*/  IMAD R9, R185, UR5, R9 ;  /* 0x00000005b9097c24 */ /* 0x000fe2000f8e0209 */
[----:B------:R-:W-:Y:S01]  /*13c40*/  ULDC.64 UR4, c[0x0][0xb40] ;  /* 0x0002d00000047ab9 */ /* 0x000fe20000000a00 */
[----:B------:R-:W-:Y:S02]  /*13c50*/  IMAD.IADD R199, R191, 0x1, R199 ;  /* 0x00000001bfc77824 */ /* 0x000fe400078e02c7 */
[----:B------:R-:W-:Y:S01]  /*13c60*/  IMAD R4, R4, UR4, RZ ;  /* 0x0000000404047c24 */ /* 0x000fe2000f8e02ff */
[----:B0-----:R-:W-:Y:S01]  /*13c70*/  ISETP.NE.AND P0, PT, R12, 0x1, PT ;  /* 0x000000010c00780c */ /* 0x001fe20003f05270 */
[----:B------:R-:W-:-:S04]  /*13c80*/  IMAD.WIDE.U32 R8, R0, UR4, R8 ;  /* 0x0000000400087c25 */ /* 0x000fc8000f8e0008 */
[----:B------:R-:W-:Y:S01]  /*13c90*/  IMAD R4, R0, UR5, R4 ;  /* 0x0000000500047c24 */ /* 0x000fe2000f8e0204 */
[----:B------:R-:W-:Y:S01]  /*13ca0*/  ULDC.64 UR4, c[0x0][0xb48] ;  /* 0x0002d20000047ab9 */ /* 0x000fe20000000a00 */
[----:B------:R-:W-:Y:S02]  /*13cb0*/  IMAD R3, R3, R12, RZ ;  /* 0x0000000c03037224 */ /* 0x000fe400078e02ff */
[----:B------:R-:W-:Y:S02]  /*13cc0*/  IMAD.IADD R9, R9, 0x1, R4 ;  /* 0x0000000109097824 */ /* 0x000fe400078e0204 */
[----:B------:R-:W-:Y:S02]  /*13cd0*/  IMAD.MOV.U32 R4, RZ, RZ, R10 ;  /* 0x000000ffff047224 */ /* 0x000fe400078e000a */
[----:B------:R-:W0:Y:S01]  /*13ce0*/  @P0 LDC R0, c[0x0][0xbf0] ;  /* 0x0002fc00ff000b82 */ /* 0x000e220000000800 */
[C---:B------:R-:W-:Y:S02]  /*13cf0*/  VIADD R155, R197.reuse, 0xf0 ;  /* 0x000000f0c59b7836 */ /* 0x040fe40000000000 */
        /* <DEDUP_REMOVED lines=71> */
[----:B------:R-:W-:Y:S01]  /*14170*/  IMAD R0, R12, R0, R10 ;  /* 0x000000000c007224 */ /* 0x000fe200078e020a */
        /* <DEDUP_REMOVED lines=28> */
[C---:B------:R-:W-:Y:S01]  /*14340*/  VIADD R10, R197.reuse, 0x30 ;  /* 0x00000030c50a7836 */ /* 0x040fe20000000000 */
[----:B------:R-:W-:Y:S01]  /*14350*/  SHF.R.S32.HI R11, RZ, 0x1f, R11 ;  /* 0x0000001fff0b7819 */ /* 0x000fe2000001140b */
[----:B------:R-:W-:-:S06]  /*14360*/  VIADD R12, R197, 0x38 ;  /* 0x00000038c50c7836 */ /* 0x000fcc0000000000 */
        /* <DEDUP_REMOVED lines=59> */
[----:B------:R-:W-:Y:S02]  /*14720*/  @!P1 LEA.HI.X R9, R10, R14, R11, 0x2, P2 ;  /* 0x0000000e0a099211 */ /* 0x000fe400010f140b */
[----:B------:R-:W-:-:S03]  /*14730*/  @!P4 LEA R10, P6, R205, R15, 0x2 ;  /* 0x0000000fcd0ac211 */ /* 0x000fc600078c10ff */
[----:B------:R0:W-:Y:S01]  /*14740*/  @!P1 ST.E.64 desc[UR42][R8.64], R60 ;  /* 0x0000003c08009985 */ /* 0x0001e2000c101b2a */
[----:B------:R-:W-:Y:S02]  /*14750*/  ISETP.GE.AND P1, PT, R219, UR4, PT ;  /* 0x00000004db007c0c */ /* 0x000fe4000bf26270 */
[----:B------:R-:W-:Y:S02]  /*14760*/  @!P4 LEA.HI.X R11, R205, R14, R209, 0x2, P6 ;  /* 0x0000000ecd0bc211 */ /* 0x000fe400030f14d1 */
        /* <DEDUP_REMOVED lines=17> */
[C---:B-1----:R-:W-:Y:S02]  /*14880*/  @!P1 LEA R10, P5, R185.reuse, R15, 0x2 ;  /* 0x0000000fb90a9211 */ /* 0x042fe400078a10ff */
        /* <DEDUP_REMOVED lines=56> */
[-C--:B------:R-:W-:Y:S02]  /*14c10*/  @!P5 LEA R20, P0, R152, R15.reuse, 0x2 ;  /* 0x0000000f9814d211 */ /* 0x080fe400078010ff */
[----:B-1----:R-:W-:Y:S01]  /*14c20*/  @!P2 LEA R10, P1, R154, R15, 0x2 ;  /* 0x0000000f9a0aa211 */ /* 0x002fe200078210ff */
[----:B------:R3:W-:Y:S01]  /*14c30*/  @!P4 ST.E.64 desc[UR42][R8.64], R136 ;  /* 0x000000880800c985 */ /* 0x0007e2000c101b2a */
[-C--:B------:R-:W-:Y:S02]  /*14c40*/  @!P5 LEA.HI.X R21, R152, R14.reuse, R153, 0x2, P0 ;  /* 0x0000000e9815d211 */ /* 0x080fe400000f1499 */
[----:B------:R-:W-:Y:S01]  /*14c50*/  @!P2 LEA.HI.X R11, R154, R14, R155, 0x2, P1 ;  /* 0x0000000e9a0ba211 */ /* 0x000fe200008f149b */
[----:B------:R3:W-:Y:S04]  /*14c60*/  @!P3 ST.E.64 desc[UR42][R12.64], R140 ;  /* 0x0000008c0c00b985 */ /* 0x0007e8000c101b2a */
[----:B------:R3:W-:Y:S04]  /*14c70*/  @!P2 ST.E.64 desc[UR42][R10.64], R144 ;  /* 0x000000900a00a985 */ /* 0x0007e8000c101b2a */
[----:B------:R3:W-:Y:S02]  /*14c80*/  @!P5 ST.E.64 desc[UR42][R20.64], R148 ;  /* 0x000000941400d985 */ /* 0x0007e4000c101b2a */
.L_x_4825:
[----:B------:R-:W-:Y:S05]  /*14c90*/  BSYNC B1 ;  /* 0x0000000000017941 */ /* 0x000fea0003800000 */
.L_x_4824:
[----:B0--3--:R-:W-:Y:S01]  /*14ca0*/  VIADD R8, R199, 0x8 ;  /* 0x00000008c7087836 */ /* 0x009fe20000000000 */
[----:B------:R-:W0:Y:S04]  /*14cb0*/  SHFL.IDX PT, R4, R4, 0x1, 0x1c1f ;  /* 0x003c1f0004047f89 */ /* 0x000e2800000e0000 */
        /* <DEDUP_REMOVED lines=8> */
[C---:B--2---:R-:W-:Y:S01]  /*14d40*/  VIADD R14, R197.reuse, 0x18 ;  /* 0x00000018c50e7836 */ /* 0x044fe20000000000 */
[----:B------:R-:W-:Y:S01]  /*14d50*/  ISETP.GE.AND P2, PT, R12, UR4, PT ;  /* 0x000000040c007c0c */ /* 0x000fe2000bf46270 */
[C---:B------:R-:W-:Y:S01]  /*14d60*/  VIADD R24, R197.reuse, 0x20 ;  /* 0x00000020c5187836 */ /* 0x040fe20000000000 */
[----:B------:R-:W-:Y:S01]  /*14d70*/  ISETP.GE.AND P1, PT, R20, UR4, PT ;  /* 0x0000000414007c0c */ /* 0x000fe2000bf26270 */
[C---:B------:R-:W-:Y:S01]  /*14d80*/  VIADD R13, R197.reuse, 0x8 ;  /* 0x00000008c50d7836 */ /* 0x040fe20000000000 */
[----:B------:R-:W-:Y:S01]  /*14d90*/  ISETP.GE.AND P0, PT, R14, UR4, PT ;  /* 0x000000040e007c0c */ /* 0x000fe2000bf06270 */
[----:B------:R-:W-:-:S02]  /*14da0*/  VIADD R28, R197, 0x10 ;  /* 0x00000010c51c7836 */ /* 0x000fc40000000000 */
[C---:B------:R-:W-:Y:S01]  /*14db0*/  VIADD R21, R197.reuse, 0x30 ;  /* 0x00000030c5157836 */ /* 0x040fe20000000000 */
[----:B------:R-:W-:Y:S01]  /*14dc0*/  SHF.R.S32.HI R13, RZ, 0x1f, R13 ;  /* 0x0000001fff0d7819 */ /* 0x000fe2000001140d */
[C---:B-1----:R-:W-:Y:S01]  /*14dd0*/  VIADD R15, R197.reuse, 0x18 ;  /* 0x00000018c50f7836 */ /* 0x042fe20000000000 */
[C---:B---3--:R-:W-:Y:S01]  /*14de0*/  @!P4 LEA R8, P3, R197.reuse, R0, 0x2 ;  /* 0x00000000c508c211 */ /* 0x048fe200078610ff */
[C---:B------:R-:W-:Y:S01]  /*14df0*/  VIADD R25, R197.reuse, 0x28 ;  /* 0x00000028c5197836 */ /* 0x040fe20000000000 */
[----:B------:R-:W-:Y:S02]  /*14e00*/  SHF.R.S32.HI R28, RZ, 0x1f, R28 ;  /* 0x0000001fff1c7819 */ /* 0x000fe4000001141c */
[----:B0-----:R-:W-:Y:S02]  /*14e10*/  @!P4 LEA.HI.X R9, R197, R4, R10, 0x2, P3 ;  /* 0x00000004c509c211 */ /* 0x001fe400018f140a */
[----:B------:R-:W-:Y:S02]  /*14e20*/  ISETP.GE.AND P3, PT, R24, UR4, PT ;  /* 0x0000000418007c0c */ /* 0x000fe4000bf66270 */
[----:B------:R-:W-:Y:S01]  /*14e30*/  @!P1 LEA R10, P5, R20, R0, 0x2 ;  /* 0x00000000140a9211 */ /* 0x000fe200078a10ff */
[----:B------:R0:W-:Y:S01]  /*14e40*/  @!P4 ST.E.64 desc[UR42][R8.64], R26 ;  /* 0x0000001a0800c985 */ /* 0x0001e2000c101b2a */
[----:B------:R-:W-:-:S02]  /*14e50*/  SHF.R.S32.HI R15, RZ, 0x1f, R15 ;  /* 0x0000001fff0f7819 */ /* 0x000fc4000001140f */
[----:B------:R-:W-:Y:S01]  /*14e60*/  @!P1 LEA.HI.X R11, R20, R4, R28, 0x2, P5 ;  /* 0x00000004140b9211 */ /* 0x000fe200028f141c */
[----:B------:R-:W-:Y:S01]  /*14e70*/  VIADD R28, R197, 0x20 ;  /* 0x00000020c51c7836 */ /* 0x000fe20000000000 */
[----:B------:R-:W-:Y:S01]  /*14e80*/  ISETP.GE.AND P5, PT, R21, UR4, PT ;  /* 0x0000000415007c0c */ /* 0x000fe2000bfa6270 */
[----:B------:R-:W-:Y:S01]  /*14e90*/  VIADD R20, R197, 0x40 ;  /* 0x00000040c5147836 */ /* 0x000fe20000000000 */
[----:B------:R-:W-:Y:S02]  /*14ea0*/  ISETP.GE.AND P4, PT, R25, UR4, PT ;  /* 0x0000000419007c0c */ /* 0x000fe4000bf86270 */
[----:B------:R-:W-:Y:S02]  /*14eb0*/  SHF.R.S32.HI R28, RZ, 0x1f, R28 ;  /* 0x0000001fff1c7819 */ /* 0x000fe4000001141c */
[----:B0-----:R-:W-:-:S04]  /*14ec0*/  @!P2 LEA R8, P6, R12, R0, 0x2 ;  /* 0x000000000c08a211 */ /* 0x001fc800078c10ff */
[----:B------:R-:W-:Y:S02]  /*14ed0*/  @!P2 LEA.HI.X R9, R12, R4, R13, 0x2, P6 ;  /* 0x000000040c09a211 */ /* 0x000fe400030f140d */
[----:B------:R-:W-:-:S03]  /*14ee0*/  @!P0 LEA R12, P6, R14, R0, 0x2 ;  /* 0x000000000e0c8211 */ /* 0x000fc600078c10ff */
[----:B------:R0:W-:Y:S01]  /*14ef0*/  @!P2 ST.E.64 desc[UR42][R8.64], R30 ;  /* 0x0000001e0800a985 */ /* 0x0001e2000c101b2a */
[----:B------:R-:W-:Y:S01]  /*14f00*/  @!P0 LEA.HI.X R13, R14, R4, R15, 0x2, P6 ;  /* 0x000000040e0d8211 */ /* 0x000fe200030f140f */
[C---:B------:R-:W-:Y:S02]  /*14f10*/  VIADD R15, R197.reuse, 0x38 ;  /* 0x00000038c50f7836 */ /* 0x040fe40000000000 */
[----:B------:R1:W-:Y:S01]  /*14f20*/  @!P1 ST.E.64 desc[UR42][R10.64], R34 ;  /* 0x000000220a009985 */ /* 0x0003e2000c101b2a */
[----:B------:R-:W-:-:S03]  /*14f30*/  VIADD R14, R197, 0x48 ;  /* 0x00000048c50e7836 */ /* 0x000fc60000000000 */
[----:B------:R2:W-:Y:S01]  /*14f40*/  @!P0 ST.E.64 desc[UR42][R12.64], R38 ;  /* 0x000000260c008985 */ /* 0x0005e2000c101b2a */
[----:B------:R-:W-:Y:S02]  /*14f50*/  ISETP.GE.AND P0, PT, R15, UR4, PT ;  /* 0x000000040f007c0c */ /* 0x000fe4000bf06270 */
[----:B0-----:R-:W-:-:S04]  /*14f60*/  @!P3 LEA R8, P1, R24, R0, 0x2 ;  /* 0x000000001808b211 */ /* 0x001fc800078210ff */
[----:B------:R-:W-:Y:S01]  /*14f70*/  @!P3 LEA.HI.X R9, R24, R4, R28, 0x2, P1 ;  /* 0x000000041809b211 */ /* 0x000fe200008f141c */
[----:B------:R-:W-:Y:S01]  /*14f80*/  VIADD R24, R197, 0x30 ;  /* 0x00000030c5187836 */ /* 0x000fe20000000000 */
[-C--:B-1----:R-:W-:Y:S01]  /*14f90*/  @!P4 LEA R10, P2, R25, R0.reuse, 0x2 ;  /* 0x00000000190ac211 */ /* 0x082fe200078410ff */
[----:B------:R-:W-:Y:S01]  /*14fa0*/  VIADD R28, R197, 0x28 ;  /* 0x00000028c51c7836 */ /* 0x000fe20000000000 */
[C---:B--2---:R-:W-:Y:S01]  /*14fb0*/  @!P5 LEA R12, P6, R21.reuse, R0, 0x2 ;  /* 0x00000000150cd211 */ /* 0x044fe200078c10ff */
[----:B------:R0:W-:Y:S01]  /*14fc0*/  @!P3 ST.E.64 desc[UR42][R8.64], R42 ;  /* 0x0000002a0800b985 */ /* 0x0001e2000c101b2a */
[----:B------:R-:W-:Y:S02]  /*14fd0*/  SHF.R.S32.HI R24, RZ, 0x1f, R24 ;  /* 0x0000001fff187819 */ /* 0x000fe40000011418 */
[----:B------:R-:W-:Y:S02]  /*14fe0*/  SHF.R.S32.HI R28, RZ, 0x1f, R28 ;  /* 0x0000001fff1c7819 */ /* 0x000fe4000001141c */
[----:B------:R-:W-:Y:S01]  /*14ff0*/  @!P5 LEA.HI.X R13, R21, R4, R24, 0x2, P6 ;  /* 0x00000004150dd211 */ /* 0x000fe200030f1418 */
[----:B------:R-:W-:Y:S01]  /*15000*/  VIADD R21, R197, 0x38 ;  /* 0x00000038c5157836 */ /* 0x000fe20000000000 */
[----:B------:R-:W-:-:S02]  /*15010*/  ISETP.GE.AND P1, PT, R20, UR4, PT ;  /* 0x0000000414007c0c */ /* 0x000fc4000bf26270 */
[----:B------:R-:W-:Y:S02]  /*15020*/  @!P4 LEA.HI.X R11, R25, R4, R28, 0x2, P2 ;  /* 0x00000004190bc211 */ /* 0x000fe400010f141c */
[----:B------:R-:W-:Y:S02]  /*15030*/  ISETP.GE.AND P2, PT, R14, UR4, PT ;  /* 0x000000040e007c0c */ /* 0x000fe4000bf46270 */
[----:B------:R-:W-:Y:S01]  /*15040*/  SHF.R.S32.HI R21, RZ, 0x1f, R21 ;  /* 0x0000001fff157819 */ /* 0x000fe20000011415 */
[----:B------:R1:W-:Y:S01]  /*15050*/  @!P4 ST.E.64 desc[UR42][R10.64], R46 ;  /* 0x0000002e0a00c985 */ /* 0x0003e2000c101b2a */
[C---:B0-----:R-:W-:Y:S02]  /*15060*/  @!P0 LEA R8, P6, R15.reuse, R0, 0x2 ;  /* 0x000000000f088211 */ /* 0x041fe400078c10ff */
[----:B------:R-:W-:Y:S01]  /*15070*/  ISETP.GE.AND P3, PT, R222, UR4, PT ;  /* 0x00000004de007c0c */ /* 0x000fe2000bf66270 */
[----:B------:R0:W-:Y:S01]  /*15080*/  @!P5 ST.E.64 desc[UR42][R12.64], R50 ;  /* 0x000000320c00d985 */ /* 0x0001e2000c101b2a */
[----:B------:R-:W-:Y:S01]  /*15090*/  @!P0 LEA.HI.X R9, R15, R4, R21, 0x2, P6 ;  /* 0x000000040f098211 */ /* 0x000fe200030f1415 */
[----:B------:R-:W-:Y:S01]  /*150a0*/  VIADD R21, R197, 0x40 ;  /* 0x00000040c5157836 */ /* 0x000fe20000000000 */
[----:B------:R-:W-:Y:S01]  /*150b0*/  ISETP.GE.AND P4, PT, R219, UR4, PT ;  /* 0x00000004db007c0c */ /* 0x000fe2000bf86270 */
[----:B------:R-:W-:-:S02]  /*150c0*/  VIADD R15, R197, 0x48 ;  /* 0x00000048c50f7836 */ /* 0x000fc40000000000 */
[----:B------:R2:W-:Y:S01]  /*150d0*/  @!P0 ST.E.64 desc[UR42][R8.64], R54 ;  /* 0x0000003608008985 */ /* 0x0005e2000c101b2a */
[----:B------:R-:W-:Y:S02]  /*150e0*/  SHF.R.S32.HI R21, RZ, 0x1f, R21 ;  /* 0x0000001fff157819 */ /* 0x000fe40000011415 */
[----:B------:R-:W-:Y:S02]  /*150f0*/  SHF.R.S32.HI R15, RZ, 0x1f, R15 ;  /* 0x0000001fff0f7819 */ /* 0x000fe4000001140f */
[-C--:B-1----:R-:W-:Y:S02]  /*15100*/  @!P1 LEA R10, P5, R20, R0.reuse, 0x2 ;  /* 0x00000000140a9211 */ /* 0x082fe400078a10ff */
[----:B------:R-:W-:Y:S02]  /*15110*/  ISETP.GE.AND P0, PT, R205, UR4, PT ;  /* 0x00000004cd007c0c */ /* 0x000fe4000bf06270 */
[----:B0-----:R-:W-:Y:S02]  /*15120*/  @!P2 LEA R12, P6, R14, R0, 0x2 ;  /* 0x000000000e0ca211 */ /* 0x001fe400078c10ff */
[----:B------:R-:W-:-:S02]  /*15130*/  @!P1 LEA.HI.X R11, R20, R4, R21, 0x2, P5 ;  /* 0x00000004140b9211 */ /* 0x000fc400028f1415 */
[----:B------:R-:W-:Y:S02]  /*15140*/  ISETP.GE.AND P5, PT, R213, UR4, PT ;  /* 0x00000004d5007c0c */ /* 0x000fe4000bfa6270 */
[----:B------:R-:W-:Y:S01]  /*15150*/  @!P2 LEA.HI.X R13, R14, R4, R15, 0x2, P6 ;  /* 0x000000040e0da211 */ /* 0x000fe200030f140f */
[----:B------:R0:W-:Y:S01]  /*15160*/  @!P1 ST.E.64 desc[UR42][R10.64], R58 ;  /* 0x0000003a0a009985 */ /* 0x0001e2000c101b2a */
[----:B--2---:R-:W-:Y:S02]  /*15170*/  @!P3 LEA R8, P6, R222, R0, 0x2 ;  /* 0x00000000de08b211 */ /* 0x004fe400078c10ff */
[----:B------:R-:W-:Y:S01]  /*15180*/  ISETP.GE.AND P1, PT, R198, UR4, PT ;  /* 0x00000004c6007c0c */ /* 0x000fe2000bf26270 */
[----:B------:R1:W-:Y:S01]  /*15190*/  @!P2 ST.E.64 desc[UR42][R12.64], R62 ;  /* 0x0000003e0c00a985 */ /* 0x0003e2000c101b2a */
[----:B------:R-:W-:-:S05]  /*151a0*/  @!P3 LEA.HI.X R9, R222, R4, R223, 0x2, P6 ;  /* 0x00000004de09b211 */ /* 0x000fca00030f14df */
[----:B------:R2:W-:Y:S01]  /*151b0*/  @!P3 ST.E.64 desc[UR42][R8.64], R66 ;  /* 0x000000420800b985 */ /* 0x0005e2000c101b2a */
[----:B0-----:R-:W-:-:S04]  /*151c0*/  @!P4 LEA R10, P2, R219, R0, 0x2 ;  /* 0x00000000db0ac211 */ /* 0x001fc800078410ff */
[----:B------:R-:W-:Y:S02]  /*151d0*/  @!P4 LEA.HI.X R11, R219, R4, R220, 0x2, P2 ;  /* 0x00000004db0bc211 */ /* 0x000fe400010f14dc */
[----:B------:R-:W-:Y:S02]  /*151e0*/  ISETP.GE.AND P2, PT, R185, UR4, PT ;  /* 0x00000004b9007c0c */ /* 0x000fe4000bf46270 */
[-C--:B-1----:R-:W-:Y:S01]  /*151f0*/  @!P5 LEA R12, P6, R213, R0.reuse, 0x2 ;  /* 0x00000000d50cd211 */ /* 0x082fe200078c10ff */
[----:B------:R0:W-:Y:S01]  /*15200*/  @!P4 ST.E.64 desc[UR42][R10.64], R70 ;  /* 0x000000460a00c985 */ /* 0x0001e2000c101b2a */
[----:B--2---:R-:W-:Y:S02]  /*15210*/  @!P0 LEA R8, P4, R205, R0, 0x2 ;  /* 0x00000000cd088211 */ /* 0x004fe400078810ff */
[-C--:B------:R-:W-:Y:S02]  /*15220*/  @!P5 LEA.HI.X R13, R213, R4.reuse, R218, 0x2, P6 ;  /* 0x00000004d50dd211 */ /* 0x080fe400030f14da */
[----:B------:R-:W-:-:S02]  /*15230*/  @!P0 LEA.HI.X R9, R205, R4, R209, 0x2, P4 ;  /* 0x00000004cd098211 */ /* 0x000fc400020f14d1 */
[----:B------:R-:W-:Y:S01]  /*15240*/  ISETP.GE.AND P4, PT, R180, UR4, PT ;  /* 0x00000004b4007c0c */ /* 0x000fe2000bf86270 */
[----:B------:R1:W-:Y:S01]  /*15250*/  @!P5 ST.E.64 desc[UR42][R12.64], R74 ;  /* 0x0000004a0c00d985 */ /* 0x0003e2000c101b2a */
[----:B------:R-:W-:-:S03]  /*15260*/  ISETP.GE.AND P5, PT, R182, UR4, PT ;  /* 0x00000004b6007c0c */ /* 0x000fc6000bfa6270 */
        /* <DEDUP_REMOVED lines=67> */
[----:B----4-:R-:W-:-:S04]  /*156a0*/  LEA R8, P0, R152, R0, 0x2 ;  /* 0x0000000098087211 */ /* 0x010fc800078010ff */
[----:B------:R-:W-:-:S05]  /*156b0*/  LEA.HI.X R9, R152, R4, R153, 0x2, P0 ;  /* 0x0000000498097211 */ /* 0x000fca00000f1499 */
[----:B------:R0:W-:Y:S01]  /*156c0*/  ST.E.64 desc[UR42][R8.64], R150 ;  /* 0x0000009608007985 */ /* 0x0001e2000c101b2a */
[----:B------:R-:W-:Y:S05]  /*156d0*/  BRA `(.L_x_4823) ;  /* 0x00000010000c7947 */ /* 0x000fea0003800000 */
.L_x_4817:
[----:B---3--:R-:W3:Y:S01]  /*156e0*/  LDL.LU R4, [R1+0x40] ;  /* 0x0000400001047983 */ /* 0x008ee20000300800 */
[----:B------:R-:W-:Y:S01]  /*156f0*/  ULDC.64 UR6, c[0x0][0xc08] ;  /* 0x0003020000067ab9 */ /* 0x000fe20000000a00 */
[----:B------:R-:W-:Y:S02]  /*15700*/  ULDC.64 UR4, c[0x0][0xc00] ;  /* 0x0003000000047ab9 */ /* 0x000fe40000000a00 */
[----:B------:R-:W4:Y:S04]  /*15710*/  LDL.LU R0, [R1+0x44] ;  /* 0x0000440001007983 */ /* 0x000f280000300800 */
[----:B------:R-:W2:Y:S01]  /*15720*/  LDL R13, [R1+0x38] ;  /* 0x00003800010d7983 */ /* 0x000ea20000100800 */
[----:B------:R-:W-:Y:S01]  /*15730*/  ISETP.NE.U32.AND P1, PT, RZ, UR6, PT ;  /* 0x00000006ff007c0c */ /* 0x000fe2000bf25070 */
[----:B------:R-:W-:Y:S01]  /*15740*/  IMAD.MOV.U32 R3, RZ, RZ, RZ ;  /* 0x000000ffff037224 */ /* 0x000fe200078e00ff */
[----:B------:R-:W-:-:S02]  /*15750*/  ISETP.NE.U32.AND P0, PT, RZ, UR4, PT ;  /* 0x00000004ff007c0c */ /* 0x000fc4000bf05070 */
[----:B------:R-:W-:Y:S02]  /*15760*/  ISETP.NE.AND.EX P1, PT, RZ, UR7, PT, P1 ;  /* 0x00000007ff007c0c */ /* 0x000fe4000bf25310 */
[----:B------:R-:W-:Y:S01]  /*15770*/  ISETP.NE.AND.EX P0, PT, RZ, UR5, PT, P0 ;  /* 0x00000005ff007c0c */ /* 0x000fe2000bf05300 */
[----:B0-----:R-:W0:Y:S01]  /*15780*/  S2R R12, SR_TID.X ;  /* 0x00000000000c7919 */ /* 0x001e220000002100 */
[----:B---3--:R-:W-:-:S04]  /*15790*/  IADD3 R8, P2, R4, UR4, RZ ;  /* 0x0000000404087c10 */ /* 0x008fc8000ff5e0ff */
[----:B----4-:R-:W-:-:S05]  /*157a0*/  IADD3.X R9, R0, UR5, RZ, P2, !PT ;  /* 0x0000000500097c10 */ /* 0x010fca00097fe4ff */
[----:B------:R-:W-:Y:S01]  /*157b0*/  @P1 IADD3 R10, P2, R4, UR6, RZ ;  /* 0x00000006040a1c10 */ /* 0x000fe2000ff5e0ff */
[----:B------:R-:W-:Y:S01]  /*157c0*/  ULDC UR4, c[0x0][0xa88] ;  /* 0x0002a20000047ab9 */ /* 0x000fe20000000800 */
[----:B------:R3:W5:Y:S02]  /*157d0*/  @P0 LDG.E R3, desc[UR42][R8.64] ;  /* 0x0000002a08030981 */ /* 0x000764000c1e1900 */
[----:B------:R-:W-:Y:S01]  /*157e0*/  @P1 IADD3.X R11, R0, UR7, RZ, P2, !PT ;  /* 0x00000007000b1c10 */ /* 0x000fe200097fe4ff */
[----:B------:R-:W-:-:S06]  /*157f0*/  IMAD.U32 R0, RZ, RZ, UR4 ;  /* 0x00000004ff007e24 */ /* 0x000fcc000f8e00ff */
[----:B------:R3:W5:Y:S01]  /*15800*/  @P1 LDG.E R0, desc[UR42][R10.64] ;  /* 0x0000002a0a001981 */ /* 0x000762000c1e1900 */
[----:B--2---:R-:W-:Y:S01]  /*15810*/  ISETP.NE.AND P2, PT, R13, RZ, PT ;  /* 0x000000ff0d00720c */ /* 0x004fe20003f45270 */
[----:B0-----:R-:W-:-:S05]  /*15820*/  VIADD R4, R12, 0xffffff80 ;  /* 0xffffff800c047836 */ /* 0x001fca0000000000 */
[----:B------:R-:W-:-:S07]  /*15830*/  ISETP.GT.AND P3, PT, R4, 0x3f, PT ;  /* 0x0000003f0400780c */ /* 0x000fce0003f64270 */
[----:B------:R-:W0:Y:S02]  /*15840*/  @!P2 LDC R13, c[0x0][0xad4] ;  /* 0x0002b500ff0dab82 */ /* 0x000e240000000800 */
[----:B0-----:R3:W-:Y:S01]  /*15850*/  @!P2 STL [R1+0x38], R13 ;  /* 0x0000380d0100a387 */ /* 0x0017e20000100800 */
[----:B------:R-:W-:Y:S01]  /*15860*/  ISETP.GT.AND P2, PT, R13, 0x1, PT ;  /* 0x000000010d00780c */ /* 0x000fe20003f44270 */
[----:B------:R-:W-:-:S12]  /*15870*/  @P1 BRA `(.L_x_4826) ;  /* 0x0000000000101947 */ /* 0x000fd80003800000 */
[----:B------:R-:W-:Y:S05]  /*15880*/  @!P0 BRA `(.L_x_4826) ;  /* 0x00000000000c8947 */ /* 0x000fea0003800000 */
[----:B---3--:R-:W2:Y:S04]  /*15890*/  LDG.E R11, desc[UR42][R8.64] ;  /* 0x0000002a080b7981 */ /* 0x008ea8000c1e1900 */
[----:B-----5:R-:W2:Y:S02]  /*158a0*/  LDG.E R0, desc[UR42][R8.64+0x4] ;  /* 0x0000042a08007981 */ /* 0x020ea4000c1e1900 */
[----:B--2---:R-:W-:-:S07]  /*158b0*/  IMAD.IADD R0, R0, 0x1, -R11 ;  /* 0x0000000100007824 */ /* 0x004fce00078e0a0b */
.L_x_4826:
[----:B---3--:R-:W2:Y:S04]  /*158c0*/  LDL.LU R8, [R1+0x3c] ;  /* 0x00003c0001087983 */ /* 0x008ea80000300800 */
[----:B------:R-:W3:Y:S01]  /*158d0*/  LDL.LU R4, [R1+0x50] ;  /* 0x0000500001047983 */ /* 0x000ee20000300800 */
[----:B------:R-:W-:Y:S01]  /*158e0*/  BSSY B1, `(.L_x_4827) ;  /* 0x0000036000017945 */ /* 0x000fe20003800000 */
[----:B-----5:R-:W-:Y:S02]  /*158f0*/  SHF.R.S32.HI R28, RZ, 0x1f, R3 ;  /* 0x0000001fff1c7819 */ /* 0x020fe40000011403 */
[----:B--2---:R-:W-:Y:S02]  /*15900*/  SEL R33, R8, RZ, !P0 ;  /* 0x000000ff08217207 */ /* 0x004fe40004000000 */
[----:B---3--:R-:W-:Y:S01]  /*15910*/  SEL R30, R4, RZ, !P0 ;  /* 0x000000ff041e7207 */ /* 0x008fe20004000000 */
        /* <DEDUP_REMOVED lines=50> */
.L_x_4828:
[----:B------:R-:W-:Y:S05]  /*15c40*/  BSYNC B1 ;  /* 0x0000000000017941 */ /* 0x000fea0003800000 */
.L_x_4827:
[----:B------:R-:W-:Y:S05]  /*15c50*/  @P2 BRA `(.L_x_4823) ;  /* 0x0000000800ac2947 */ /* 0x000fea0003800000 */
[----:B------:R-:W2:Y:S01]  /*15c60*/  S2R R10, SR_TID.X ;  /* 0x00000000000a7919 */ /* 0x000ea20000002100 */
[----:B------:R-:W3:Y:S01]  /*15c70*/  LDC R13, c[0x0][0xbe8] ;  /* 0x0002fa00ff0d7b82 */ /* 0x000ee20000000800 */
[----:B------:R-:W-:Y:S01]  /*15c80*/  ULDC.64 UR4, c[0x0][0xaa0] ;  /* 0x0002a80000047ab9 */ /* 0x000fe20000000a00 */
[----:B------:R-:W-:Y:S01]  /*15c90*/  VIADD R42, R193, 0x40 ;  /* 0x00000040c12a7836 */ /* 0x000fe20000000000 */
[----:B------:R-:W-:Y:S01]  /*15ca0*/  BSSY B1, `(.L_x_4829) ;  /* 0x0000082000017945 */ /* 0x000fe20003800000 */
[----:B------:R-:W-:Y:S02]  /*15cb0*/  IMAD R4, R28, UR4, RZ ;  /* 0x000000041c047c24 */ /* 0x000fe4000f8e02ff */
[----:B0-----:R-:W-:-:S04]  /*15cc0*/  IMAD.WIDE.U32 R8, R3, UR4, RZ ;  /* 0x0000000403087c25 */ /* 0x001fc8000f8e00ff */
[----:B------:R-:W-:Y:S01]  /*15cd0*/  IMAD R11, R3, UR5, R4 ;  /* 0x00000005030b7c24 */ /* 0x000fe2000f8e0204 */
[----:B------:R-:W-:Y:S01]  /*15ce0*/  ULDC.64 UR4, c[0x0][0xae8] ;  /* 0x0002ba0000047ab9 */ /* 0x000fe20000000a00 */
[----:B------:R-:W0:Y:S01]  /*15cf0*/  LDC R4, c[0x0][0xac8] ;  /* 0x0002b200ff047b82 */ /* 0x000e220000000800 */
[----:B------:R-:W-:Y:S02]  /*15d00*/  VIADD R40, R193, 0x80 ;  /* 0x00000080c1287836 */ /* 0x000fe40000000000 */
[----:B------:R-:W-:Y:S02]  /*15d10*/  IMAD.IADD R9, R9, 0x1, R11 ;  /* 0x0000000109097824 */ /* 0x000fe400078e020b */
[----:B------:R-:W-:Y:S02]  /*15d20*/  VIADD R38, R193, 0xc0 ;  /* 0x000000c0c1267836 */ /* 0x000fe40000000000 */
[----:B------:R-:W-:-:S04]  /*15d30*/  IMAD.WIDE.U32 R8, R185, UR4, R8 ;  /* 0x00000004b9087c25 */ /* 0x000fc8000f8e0008 */
[----:B------:R-:W-:Y:S01]  /*15d40*/  IMAD R9, R185, UR5, R9 ;  /* 0x00000005b9097c24 */ /* 0x000fe2000f8e0209 */
[----:B---3--:R-:W-:Y:S01]  /*15d50*/  ISETP.NE.AND P0, PT, R13, 0x1, PT ;  /* 0x000000010d00780c */ /* 0x008fe20003f05270 */
[----:B------:R-:W-:Y:S01]  /*15d60*/  ULDC.64 UR4, c[0x0][0xaf0] ;  /* 0x0002bc0000047ab9 */ /* 0x000fe20000000a00 */
[----:B------:R-:W-:Y:S02]  /*15d70*/  IMAD R25, R0, R13, RZ ;  /* 0x0000000d00197224 */ /* 0x000fe400078e02ff */
[----:B------:R-:W-:-:S04]  /*15d80*/  IMAD.WIDE.U32 R8, R33, UR4, R8 ;  /* 0x0000000421087c25 */ /* 0x000fc8000f8e0008 */
[----:B--2---:R-:W-:Y:S02]  /*15d90*/  VIADD R10, R10, 0xffffff80 ;  /* 0xffffff800a0a7836 */ /* 0x004fe40000000000 */
[C---:B------:R-:W-:Y:S01]  /*15da0*/  VIADD R36, R193.reuse, 0x100 ;  /* 0x00000100c1247836 */ /* 0x040fe20000000000 */
[----:B0-----:R-:W-:Y:S02]  /*15db0*/  ISETP.GE.AND P1, PT, R42, R4, PT ;  /* 0x000000042a00720c */ /* 0x001fe40003f26270 */
[----:B------:R-:W0:Y:S01]  /*15dc0*/  @P0 LDC R15, c[0x0][0xbec] ;  /* 0x0002fb00ff0f0b82 */ /* 0x000e220000000800 */
[----:B------:R-:W-:Y:S01]  /*15dd0*/  SHF.R.S32.HI R3, RZ, 0x1f, R10 ;  /* 0x0000001fff037819 */ /* 0x000fe2000001140a */
[C---:B------:R-:W-:Y:S01]  /*15de0*/  VIADD R34, R193.reuse, 0x140 ;  /* 0x00000140c1227836 */ /* 0x040fe20000000000 */
[----:B------:R-:W-:Y:S01]  /*15df0*/  SEL R14, RZ, 0xffffffff, P1 ;  /* 0xffffffffff0e7807 */ /* 0x000fe20000800000 */
[----:B------:R-:W-:Y:S01]  /*15e00*/  VIADD R31, R193, 0x180 ;  /* 0x00000180c11f7836 */ /* 0x000fe20000000000 */
[----:B------:R-:W-:Y:S01]  /*15e10*/  LEA.HI R3, R3, R10, RZ, 0x3 ;  /* 0x0000000a03037211 */ /* 0x000fe200078f18ff */
[C---:B------:R-:W-:Y:S01]  /*15e20*/  VIADD R27, R193.reuse, 0x1c0 ;  /* 0x000001c0c11b7836 */ /* 0x040fe20000000000 */
[-C--:B------:R-:W-:Y:S01]  /*15e30*/  ISETP.GE.AND P2, PT, R193, R4.reuse, PT ;  /* 0x00000004c100720c */ /* 0x080fe20003f46270 */
[----:B-1----:R-:W1:Y:S01]  /*15e40*/  @P0 LDC R21, c[0x0][0xbf0] ;  /* 0x0002fc00ff150b82 */ /* 0x002e620000000800 */
[----:B------:R-:W-:Y:S01]  /*15e50*/  LOP3.LUT R11, R3, 0xfffffff8, RZ, 0xc0, !PT ;  /* 0xfffffff8030b7812 */ /* 0x000fe200078ec0ff */
[----:B------:R-:W-:Y:S01]  /*15e60*/  IMAD.SHL.U32 R14, R14, 0x2, RZ ;  /* 0x000000020e0e7824 */ /* 0x000fe200078e00ff */
[----:B------:R-:W-:Y:S01]  /*15e70*/  SHF.R.S32.HI R26, RZ, 0x3, R3 ;  /* 0x00000003ff1a7819 */ /* 0x000fe20000011403 */
[----:B------:R-:W-:Y:S01]  /*15e80*/  IMAD R3, R30, UR4, RZ ;  /* 0x000000041e037c24 */ /* 0x000fe2000f8e02ff */
[----:B------:R-:W-:Y:S01]  /*15e90*/  ISETP.GE.AND P1, PT, R40, R4, PT ;  /* 0x000000042800720c */ /* 0x000fe20003f26270 */
[----:B------:R-:W-:-:S02]  /*15ea0*/  IMAD.IADD R10, R10, 0x1, -R11 ;  /* 0x000000010a0a7824 */ /* 0x000fc400078e0a0b */
[----:B------:R-:W-:Y:S01]  /*15eb0*/  IMAD R11, R33, UR5, R3 ;  /* 0x00000005210b7c24 */ /* 0x000fe2000f8e0203 */
[----:B------:R-:W-:Y:S01]  /*15ec0*/  ULDC.64 UR4, c[0x0][0xae0] ;  /* 0x0002b80000047ab9 */ /* 0x000fe20000000a00 */
[----:B------:R-:W-:Y:S02]  /*15ed0*/  IMAD R10, R10, 0x20, R26 ;  /* 0x000000200a0a7824 */ /* 0x000fe400078e021a */
[----:B------:R-:W-:Y:S01]  /*15ee0*/  IMAD.IADD R9, R9, 0x1, R11 ;  /* 0x0000000109097824 */ /* 0x000fe200078e020b */
[----:B------:R-:W-:Y:S01]  /*15ef0*/  SEL R11, RZ, 0x1, P2 ;  /* 0x00000001ff0b7807 */ /* 0x000fe20001000000 */
[----:B------:R-:W-:Y:S01]  /*15f00*/  IMAD.IADD R12, R199, 0x1, R10 ;  /* 0x00000001c70c7824 */ /* 0x000fe200078e020a */
[----:B------:R-:W-:Y:S01]  /*15f10*/  ISETP.GE.AND P2, PT, R27, R4, PT ;  /* 0x000000041b00720c */ /* 0x000fe20003f46270 */
[----:B------:R-:W-:Y:S02]  /*15f20*/  IMAD.IADD R26, R26, 0x1, R199 ;  /* 0x000000011a1a7824 */ /* 0x000fe400078e02c7 */
[----:B0-----:R-:W-:-:S04]  /*15f30*/  @P0 IMAD.HI.U32 R10, R12, R15, RZ ;  /* 0x0000000f0c0a0227 */ /* 0x001fc800078e00ff */
[----:B------:R-:W-:Y:S01]  /*15f40*/  IMAD.MOV.U32 R3, RZ, RZ, R12 ;  /* 0x000000ffff037224 */ /* 0x000fe200078e000c */
[----:B-1----:R-:W-:Y:S01]  /*15f50*/  @P0 SHF.R.U32.HI R3, RZ, R21, R10 ;  /* 0x00000015ff030219 */ /* 0x002fe2000001160a */
[C---:B------:R-:W-:Y:S01]  /*15f60*/  VIADD R29, R193.reuse, 0x1c0 ;  /* 0x000001c0c11d7836 */ /* 0x040fe20000000000 */
[----:B------:R-:W-:Y:S01]  /*15f70*/  LOP3.LUT R10, R14, 0x2, R11, 0xe2, !PT ;  /* 0x000000020e0a7812 */ /* 0x000fe200078ee20b */
[----:B------:R-:W-:Y:S01]  /*15f80*/  VIADD R32, R193, 0x180 ;  /* 0x00000180c1207836 */ /* 0x000fe20000000000 */
[----:B------:R-:W-:Y:S01]  /*15f90*/  SEL R14, RZ, 0xffffffff, P1 ;  /* 0xffffffffff0e7807 */ /* 0x000fe20000800000 */
[----:B------:R-:W-:Y:S01]  /*15fa0*/  IMAD.MOV R11, RZ, RZ, -R3 ;  /* 0x000000ffff0b7224 */ /* 0x000fe200078e0a03 */
[-C--:B------:R-:W-:Y:S01]  /*15fb0*/  ISETP.GE.AND P0, PT, R38, R4.reuse, PT ;  /* 0x000000042600720c */ /* 0x080fe20003f06270 */
[----:B------:R-:W-:Y:S01]  /*15fc0*/  IMAD.WIDE.U32 R8, R3, UR4, R8 ;  /* 0x0000000403087c25 */ /* 0x000fe2000f8e0008 */
[----:B------:R-:W-:Y:S02]  /*15fd0*/  SHF.R.S32.HI R0, RZ, 0x1f, R3 ;  /* 0x0000001fff007819 */ /* 0x000fe40000011403 */
[-C--:B------:R-:W-:Y:S01]  /*15fe0*/  ISETP.GE.AND P1, PT, R36, R4.reuse, PT ;  /* 0x000000042400720c */ /* 0x080fe20003f26270 */
[----:B------:R-:W-:Y:S01]  /*15ff0*/  IMAD R11, R13, R11, R12 ;  /* 0x0000000b0d0b7224 */ /* 0x000fe200078e020c */
[----:B------:R-:W-:Y:S01]  /*16000*/  SEL R12, RZ, 0xffffffff, P0 ;  /* 0xffffffffff0c7807 */ /* 0x000fe20000000000 */
[----:B------:R-:W-:Y:S01]  /*16010*/  IMAD.SHL.U32 R15, R14, 0x4, RZ ;  /* 0x000000040e0f7824 */ /* 0x000fe200078e00ff */
[-C--:B------:R-:W-:Y:S01]  /*16020*/  ISETP.GE.AND P0, PT, R34, R4.reuse, PT ;  /* 0x000000042200720c */ /* 0x080fe20003f06270 */
[----:B------:R-:W-:Y:S01]  /*16030*/  IMAD R0, R0, UR4, RZ ;  /* 0x0000000400007c24 */ /* 0x000fe2000f8e02ff */
[----:B------:R-:W-:Y:S01]  /*16040*/  SHF.R.S32.HI R29, RZ, 0x1f, R29 ;  /* 0x0000001fff1d7819 */ /* 0x000fe2000001141d */
        /* <DEDUP_REMOVED lines=13> */
[----:B------:R-:W-:-:S02]  /*16120*/  LOP3.LUT R10, R13, 0x10, R10, 0xe2, !PT ;  /* 0x000000100d0a7812 */ /* 0x000fc400078ee20a */
[----:B------:R-:W-:Y:S01]  /*16130*/  SHF.R.S32.HI R32, RZ, 0x1f, R32 ;  /* 0x0000001fff207819 */ /* 0x000fe20000011420 */
[----:B------:R-:W-:Y:S02]  /*16140*/  IMAD.SHL.U32 R13, R3, 0x20, RZ ;  /* 0x00000020030d7824 */ /* 0x000fe400078e00ff */
        /* <DEDUP_REMOVED lines=10> */
[C---:B------:R-:W-:Y:S01]  /*161f0*/  VIADD R39, R193.reuse, 0xc0 ;  /* 0x000000c0c1277836 */ /* 0x040fe20000000000 */
[----:B------:R-:W-:Y:S01]  /*16200*/  LOP3.LUT R21, R10, R11, RZ, 0xfc, !PT ;  /* 0x0000000b0a157212 */ /* 0x000fe200078efcff */
[C---:B------:R-:W-:Y:S01]  /*16210*/  VIADD R41, R193.reuse, 0x80 ;  /* 0x00000080c1297836 */ /* 0x040fe20000000000 */
[----:B------:R-:W-:Y:S01]  /*16220*/  SEL R0, RZ, 0x80, P2 ;  /* 0x00000080ff007807 */ /* 0x000fe20001000000 */
[----:B------:R-:W-:Y:S01]  /*16230*/  VIADD R43, R193, 0x40 ;  /* 0x00000040c12b7836 */ /* 0x000fe20000000000 */
[----:B------:R0:W1:Y:S01]  /*16240*/  SHFL.IDX PT, R14, R20, RZ, 0x181f ;  /* 0x00181fff140e7589 */ /* 0x00006200000e0000 */
[----:B------:R-:W-:-:S02]  /*16250*/  SHF.R.S32.HI R35, RZ, 0x1f, R35 ;  /* 0x0000001fff237819 */ /* 0x000fc40000011423 */
[----:B------:R-:W-:Y:S01]  /*16260*/  LOP3.LUT R24, R21, R0, RZ, 0xfc, !PT ;  /* 0x0000000015187212 */ /* 0x000fe200078efcff */
[----:B------:R0:W2:Y:S01]  /*16270*/  SHFL.IDX PT, R15, R3, RZ, 0x181f ;  /* 0x00181fff030f7589 */ /* 0x0000a200000e0000 */
        /* <DEDUP_REMOVED lines=17> */
[----:B0-----:R-:W-:-:S04]  /*16390*/  @!P5 LEA R10, P4, R40, R14, 0x1 ;  /* 0x0000000e280ad211 */ /* 0x001fc800078808ff */
[-C--:B------:R-:W-:Y:S02]  /*163a0*/  @!P5 LEA.HI.X R11, R40, R15.reuse, R41, 0x1, P4 ;  /* 0x0000000f280bd211 */ /* 0x080fe400020f0c29 */
[----:B------:R-:W-:Y:S02]  /*163b0*/  LOP3.LUT P4, RZ, R24, 0x80, RZ, 0xc0, !PT ;  /* 0x0000008018ff7812 */ /* 0x000fe4000788c0ff */
[-C--:B-1----:R-:W-:Y:S01]  /*163c0*/  @!P3 LEA R8, P6, R38, R14.reuse, 0x1 ;  /* 0x0000000e2608b211 */ /* 0x082fe200078c08ff */
[----:B------:R0:W-:Y:S02]  /*163d0*/  @!P5 ST.E.128 desc[UR42][R10.64], RZ ;  /* 0x000000ff0a00d985 */ /* 0x0001e4000c101d2a */
[----:B------:R-:W-:Y:S02]  /*163e0*/  @!P2 LEA R12, P5, R36, R14, 0x1 ;  /* 0x0000000e240ca211 */ /* 0x000fe400078a08ff */
[-C--:B------:R-:W-:Y:S02]  /*163f0*/  @!P3 LEA.HI.X R9, R38, R15.reuse, R39, 0x1, P6 ;  /* 0x0000000f2609b211 */ /* 0x080fe400030f0c27 */
[----:B------:R-:W-:-:S03]  /*16400*/  @!P2 LEA.HI.X R13, R36, R15, R37, 0x1, P5 ;  /* 0x0000000f240da211 */ /* 0x000fc600028f0c25 */
[----:B------:R1:W-:Y:S01]  /*16410*/  @!P3 ST.E.128 desc[UR42][R8.64], RZ ;  /* 0x000000ff0800b985 */ /* 0x0003e2000c101d2a */
[----:B0-----:R-:W-:-:S03]  /*16420*/  @!P1 LEA R10, P6, R34, R14, 0x1 ;  /* 0x0000000e220a9211 */ /* 0x001fc600078c08ff */
[----:B------:R0:W-:Y:S01]  /*16430*/  @!P2 ST.E.128 desc[UR42][R12.64], RZ ;  /* 0x000000ff0c00a985 */ /* 0x0001e2000c101d2a */
[----:B------:R-:W-:Y:S02]  /*16440*/  @!P1 LEA.HI.X R11, R34, R15, R35, 0x1, P6 ;  /* 0x0000000f220b9211 */ /* 0x000fe400030f0c23 */
[----:B-1----:R-:W-:-:S03]  /*16450*/  @P0 LEA R8, P3, R31, R14, 0x1 ;  /* 0x0000000e1f080211 */ /* 0x002fc600078608ff */
[----:B------:R0:W-:Y:S01]  /*16460*/  @!P1 ST.E.128 desc[UR42][R10.64], RZ ;  /* 0x000000ff0a009985 */ /* 0x0001e2000c101d2a */
[----:B------:R-:W-:Y:S02]  /*16470*/  @P4 LEA R14, P5, R27, R14, 0x1 ;  /* 0x0000000e1b0e4211 */ /* 0x000fe400078a08ff */
[-C--:B------:R-:W-:Y:S02]  /*16480*/  @P0 LEA.HI.X R9, R31, R15.reuse, R32, 0x1, P3 ;  /* 0x0000000f1f090211 */ /* 0x080fe400018f0c20 */
[----:B------:R-:W-:-:S03]  /*16490*/  @P4 LEA.HI.X R15, R27, R15, R29, 0x1, P5 ;  /* 0x0000000f1b0f4211 */ /* 0x000fc600028f0c1d */
[----:B------:R0:W-:Y:S04]  /*164a0*/  @P0 ST.E.128 desc[UR42][R8.64], RZ ;  /* 0x000000ff08000985 */ /* 0x0001e8000c101d2a */
[----:B------:R0:W-:Y:S02]  /*164b0*/  @P4 ST.E.128 desc[UR42][R14.64], RZ ;  /* 0x000000ff0e004985 */ /* 0x0001e4000c101d2a */
.L_x_4830:
[----:B------:R-:W-:Y:S05]  /*164c0*/  BSYNC B1 ;  /* 0x0000000000017941 */ /* 0x000fea0003800000 */
.L_x_4829:
[----:B------:R-:W-:Y:S01]  /*164d0*/  VIADD R0, R26, 0x20 ;  /* 0x000000201a007836 */ /* 0x000fe20000000000 */
[----:B0-2---:R0:W2:Y:S04]  /*164e0*/  SHFL.IDX PT, R15, R3, 0x1, 0x181f ;  /* 0x00381f00030f7f89 */ /* 0x0050a800000e0000 */
[----:B------:R-:W-:Y:S01]  /*164f0*/  ISETP.GE.AND P0, PT, R0, R25, PT ;  /* 0x000000190000720c */ /* 0x000fe20003f06270 */
[----:B-1----:R0:W1:-:S12]  /*16500*/  SHFL.IDX PT, R14, R20, 0x1, 0x181f ;  /* 0x00381f00140e7f89 */ /* 0x00205800000e0000 */
[----:B0-----:R-:W-:Y:S05]  /*16510*/  @P0 BRA `(.L_x_4823) ;  /* 0x00000000007c0947 */ /* 0x001fea0003800000 */
[-C--:B------:R-:W-:Y:S02]  /*16520*/  ISETP.GE.AND P6, PT, R193, R4.reuse, PT ;  /* 0x00000004c100720c */ /* 0x080fe40003fc6270 */
[-C--:B------:R-:W-:Y:S02]  /*16530*/  ISETP.GE.AND P5, PT, R42, R4.reuse, PT ;  /* 0x000000042a00720c */ /* 0x080fe40003fa6270 */
[-C--:B------:R-:W-:Y:S02]  /*16540*/  ISETP.GE.AND P4, PT, R40, R4.reuse, PT ;  /* 0x000000042800720c */ /* 0x080fe40003f86270 */
[-C--:B------:R-:W-:Y:S02]  /*16550*/  ISETP.GE.AND P3, PT, R38, R4.reuse, PT ;  /* 0x000000042600720c */ /* 0x080fe40003f66270 */
[-C--:B------:R-:W-:Y:S02]  /*16560*/  ISETP.GE.AND P2, PT, R36, R4.reuse, PT ;  /* 0x000000042400720c */ /* 0x080fe40003f46270 */
[----:B------:R-:W-:-:S03]  /*16570*/  ISETP.GE.AND P1, PT, R34, R4, PT ;  /* 0x000000042200720c */ /* 0x000fc60003f26270 */
[----:B-12---:R-:W-:Y:S02]  /*16580*/  @!P6 IMAD.WIDE R10, R193, 0x2, R14 ;  /* 0x00000002c10ae825 */ /* 0x006fe400078e020e */
        /* <DEDUP_REMOVED lines=8> */
[-C--:B-1----:R-:W-:Y:S01]  /*16610*/  @!P3 LEA R8, P5, R38, R14.reuse, 0x1 ;  /* 0x0000000e2608b211 */ /* 0x082fe200078a08ff */
[----:B------:R0:W-:Y:S01]  /*16620*/  @!P4 ST.E.128 desc[UR42][R10.64], RZ ;  /* 0x000000ff0a00c985 */ /* 0x0001e2000c101d2a */
        /* <DEDUP_REMOVED lines=14> */
.L_x_4823:
[----:B------:R-:W-:Y:S05]  /*16710*/  BSYNC B0 ;  /* 0x0000000000007941 */ /* 0x000fea0003800000 */
.L_x_4816:
[----:B------:R-:W-:Y:S02]  /*16720*/  ULDC UR4, c[0x0][0xc3c] ;  /* 0x00030f0000047ab9 */ /* 0x000fe40000000800 */
[----:B------:R-:W-:-:S13]  /*16730*/  ISETP.GE.AND P0, PT, R7, UR4, PT ;  /* 0x0000000407007c0c */ /* 0x000fda000bf06270 */
[----:B------:R-:W-:Y:S05]  /*16740*/  @!P0 BRA `(.L_x_4831) ;  /* 0xfffffeb0008c8947 */ /* 0x000fea000383ffff */
[----:B------:R-:W-:Y:S05]  /*16750*/  BRA `(.L_x_4675) ;  /* 0x0000008000a07947 */ /* 0x000fea0003800000 */
.L_x_4673:
        /* <DEDUP_REMOVED lines=16> */
.L_x_4832:
        /* <DEDUP_REMOVED lines=43> */
.L_x_4836:
        /* <DEDUP_REMOVED lines=37> */
.L_x_4834:
        /* <DEDUP_REMOVED lines=13> */
.L_x_4837:
        /* <DEDUP_REMOVED lines=62> */
.L_x_4838:
        /* <DEDUP_REMOVED lines=61> */
.L_x_4839:
[----:B------:R-:W-:-:S05]  /*175e0*/  LOP3.LUT R25, RZ, R2, RZ, 0x33, !PT ;  /* 0x00000002ff197212 */ /* 0x000fca00078e33ff */
[----:B------:R-:W-:Y:S01]  /*175f0*/  IMAD.IADD R25, R6, 0x1, R25 ;  /* 0x0000000106197824 */ /* 0x000fe200078e0219 */
[----:B------:R-:W-:Y:S06]  /*17600*/  BRA `(.L_x_4840) ;  /* 0x00000000000c7947 */ /* 0x000fec0003800000 */
.L_x_4835:
[----:B------:R-:W-:Y:S02]  /*17610*/  IMAD.MOV.U32 R25, RZ, RZ, RZ ;  /* 0x000000ffff197224 */ /* 0x000fe400078e00ff */
[----:B------:R-:W-:Y:S02]  /*17620*/  IMAD.U32 R24, RZ, RZ, UR6 ;  /* 0x00000006ff187e24 */ /* 0x000fe4000f8e00ff */
[----:B------:R-:W-:-:S07]  /*17630*/  IMAD.MOV.U32 R26, RZ, RZ, RZ ;  /* 0x000000ffff1a7224 */ /* 0x000fce00078e00ff */
.L_x_4840:
[----:B------:R-:W-:-:S13]  /*17640*/  ISETP.NE.AND P0, PT, R7, RZ, PT ;  /* 0x000000ff0700720c */ /* 0x000fda0003f05270 */
[----:B------:R-:W0:Y:S01]  /*17650*/  @!P0 S2R R3, SR_CgaCtaId ;  /* 0x0000000000038919 */ /* 0x000e220000008800 */
[----:B------:R-:W-:-:S04]  /*17660*/  @!P0 MOV R2, 0x400 ;  /* 0x0000040000028802 */ /* 0x000fc80000000f00 */
[----:B0-----:R-:W-:-:S05]  /*17670*/  @!P0 LEA R2, R3, R2, 0x18 ;  /* 0x0000000203028211 */ /* 0x001fca00078ec0ff */
[----:B------:R0:W-:Y:S01]  /*17680*/  @!P0 STS.128 [R2+0x28cd0], R24 ;  /* 0x028cd01802008388 */ /* 0x0001e20000000c00 */
[----:B------:R-:W-:Y:S06]  /*17690*/  BAR.ARV 0x5, 0x180 ;  /* 0x0146000000007b1d */ /* 0x000fec0000002000 */
.L_x_4833:
        /* <DEDUP_REMOVED lines=30> */
[----:B-1----:R-:W-:Y:S01]  /*17880*/  ULEA UR4, UR5, UR4, 0x18 ;  /* 0x0000000405047291 */ /* 0x002fe2000f8ec03f */
[----:B------:R-:W-:-:S02]  /*17890*/  LOP3.LUT R3, R2, 0x100, RZ, 0xfc, !PT ;  /* 0x0000010002037812 */ /* 0x000fc400078efcff */
[C---:B------:R-:W-:Y:S02]  /*178a0*/  LOP3.LUT R4, R2.reuse, 0x80, RZ, 0xfc, !PT ;  /* 0x0000008002047812 */ /* 0x040fe400078efcff */
[C---:B------:R-:W-:Y:S01]  /*178b0*/  LOP3.LUT R3, R2.reuse, 0x180, RZ, 0xfc, !PT ;  /* 0x0000018002037812 */ /* 0x040fe200078efcff */
[----:B------:R-:W-:Y:S01]  /*178c0*/  IMAD.U32 R17, RZ, RZ, UR4 ;  /* 0x00000004ff117e24 */ /* 0x000fe2000f8e00ff */
[----:B------:R-:W-:-:S03]  /*178d0*/  LOP3.LUT R2, R2, 0x1c0, RZ, 0xfc, !PT ;  /* 0x000001c002027812 */ /* 0x000fc600078efcff */
[----:B------:R-:W-:-:S05]  /*178e0*/  IMAD R0, R35, 0x2, R17 ;  /* 0x0000000223007824 */ /* 0x000fca00078e0211 */
[----:B------:R0:W-:Y:S02]  /*178f0*/  STL [R1+0x38], R0 ;  /* 0x0000380001007387 */ /* 0x0001e40000100800 */
.L_x_4952:
[----:B-1----:R-:W1:Y:S02]  /*17900*/  LDC.64 R2, c[0x0][0xc88] ;  /* 0x00032200ff027b82 */ /* 0x002e640000000a00 */
[----:B-1----:R-:W-:-:S05]  /*17910*/  IMAD.WIDE R2, R27, 0x4, R2 ;  /* 0x000000041b027825 */ /* 0x002fca00078e0202 */
[----:B------:R-:W0:Y:S01]  /*17920*/  LDG.E R31, desc[UR42][R2.64] ;  /* 0x0000002a021f7981 */ /* 0x000e22000c1e1900 */
        /* <DEDUP_REMOVED lines=45> */
[----:B--2---:R0:W-:Y:S01]  /*17c00*/  STL [R1+0x10], R8 ;  /* 0x0000100801007387 */ /* 0x0041e20000100800 */
[----:B------:R-:W-:Y:S01]  /*17c10*/  IMAD.MOV.U32 R10, RZ, RZ, R8 ;  /* 0x000000ffff0a7224 */ /* 0x000fe200078e0008 */
[----:B----4-:R-:W-:Y:S06]  /*17c20*/  @P2 BRA `(.L_x_4842) ;  /* 0x0000000000142947 */ /* 0x010fec0003800000 */
[----:B------:R-:W-:Y:S05]  /*17c30*/  @!P0 BRA `(.L_x_4842) ;  /* 0x0000000000108947 */ /* 0x000fea0003800000 */
[----:B------:R-:W2:Y:S04]  /*17c40*/  LDG.E R7, desc[UR42][R2.64] ;  /* 0x0000002a02077981 */ /* 0x000ea8000c1e1900 */
[----:B------:R-:W2:Y:S02]  /*17c50*/  LDG.E R2, desc[UR42][R2.64+0x4] ;  /* 0x0000042a02027981 */ /* 0x000ea4000c1e1900 */
[----:B--2---:R-:W-:-:S05]  /*17c60*/  IMAD.IADD R10, R2, 0x1, -R7 ;  /* 0x00000001020a7824 */ /* 0x004fca00078e0a07 */
[----:B------:R1:W-:Y:S02]  /*17c70*/  STL [R1+0x10], R10 ;  /* 0x0000100a01007387 */ /* 0x0003e40000100800 */
.L_x_4842:
[----:B------:R-:W-:Y:S01]  /*17c80*/  ULDC.64 UR4, c[0x0][0xa20] ;  /* 0x0002880000047ab9 */ /* 0x000fe20000000a00 */
[C---:B0-----:R-:W-:Y:S02]  /*17c90*/  LOP3.LUT R8, R26.reuse, 0xff000000, RZ, 0xc0, !PT ;  /* 0xff0000001a087812 */ /* 0x041fe400078ec0ff */
[----:B------:R-:W-:Y:S02]  /*17ca0*/  ISETP.NE.U32.AND P0, PT, RZ, UR4, PT ;  /* 0x00000004ff007c0c */ /* 0x000fe4000bf05070 */
[----:B------:R-:W-:Y:S02]  /*17cb0*/  SHF.R.U32.HI R8, RZ, 0x8, R8 ;  /* 0x00000008ff087819 */ /* 0x000fe40000011608 */
[----:B------:R-:W-:Y:S02]  /*17cc0*/  ISETP.NE.AND.EX P0, PT, RZ, UR5, PT, P0 ;  /* 0x00000005ff007c0c */ /* 0x000fe4000bf05300 */
[C---:B------:R-:W-:Y:S02]  /*17cd0*/  LOP3.LUT R2, R26.reuse, 0xff0000, RZ, 0xc0, !PT ;  /* 0x00ff00001a027812 */ /* 0x040fe400078ec0ff */
        /* <DEDUP_REMOVED lines=8> */
.L_x_4843:
        /* <DEDUP_REMOVED lines=9> */
.L_x_4844:
[----:B0-----:R-:W2:Y:S01]  /*17df0*/  @P1 LDG.E R2, desc[UR42][R4.64] ;  /* 0x0000002a04021981 */ /* 0x001ea2000c1e1900 */
[----:B------:R-:W0:Y:S03]  /*17e00*/  LDC R3, c[0x0][0x448] ;  /* 0x00011200ff037b82 */ /* 0x000e260000000800 */
[----:B------:R3:W2:Y:S01]  /*17e10*/  @P1 LDG.E R5, desc[UR42][R4.64+0x4] ;  /* 0x0000042a04051981 */ /* 0x0006a2000c1e1900 */
[----:B-----5:R-:W-:Y:S01]  /*17e20*/  IMAD.IADD R9, R9, 0x1, -R33 ;  /* 0x0000000109097824 */ /* 0x020fe200078e0a21 */
[----:B------:R-:W-:Y:S01]  /*17e30*/  BSSY B0, `(.L_x_4845) ;  /* 0x0000036000007945 */ /* 0x000fe20003800000 */
[----:B------:R-:W-:Y:S01]  /*17e40*/  LOP3.LUT R32, R8, 0xff, RZ, 0xc0, !PT ;  /* 0x000000ff08207812 */ /* 0x000fe200078ec0ff */
[----:B------:R-:W-:Y:S01]  /*17e50*/  IMAD.MOV.U32 R13, RZ, RZ, RZ ;  /* 0x000000ffff0d7224 */ /* 0x000fe200078e00ff */
[----:B0-----:R-:W-:-:S13]  /*17e60*/  ISETP.NE.AND P0, PT, R3, 0x1, PT ;  /* 0x000000010300780c */ /* 0x001fda0003f05270 */
[----:B---3--:R-:W0:Y:S08]  /*17e70*/  @P0 LDC R4, c[0x0][0x44c] ;  /* 0x00011300ff040b82 */ /* 0x008e300000000800 */
[----:B------:R-:W3:Y:S01]  /*17e80*/  @P0 LDC R3, c[0x0][0x450] ;  /* 0x00011400ff030b82 */ /* 0x000ee20000000800 */
[----:B--2---:R-:W-:Y:S02]  /*17e90*/  @P1 IMAD.IADD R6, R5, 0x1, -R2 ;  /* 0x0000000105061824 */ /* 0x004fe400078e0a02 */
[----:B------:R-:W-:-:S02]  /*17ea0*/  IMAD.SHL.U32 R2, R25, 0x40, RZ ;  /* 0x0000004019027824 */ /* 0x000fc400078e00ff */
[----:B------:R-:W-:Y:S02]  /*17eb0*/  IMAD.IADD R7, R9, 0x1, R6 ;  /* 0x0000000109077824 */ /* 0x000fe400078e0206 */
[----:B------:R-:W-:-:S03]  /*17ec0*/  VIADD R2, R2, 0x3f ;  /* 0x0000003f02027836 */ /* 0x000fc60000000000 */
[C---:B------:R-:W-:Y:S01]  /*17ed0*/  IADD3 R5, R7.reuse, 0x40, -R10 ;  /* 0x0000004007057810 */ /* 0x040fe20007ffe80a */
[----:B0-----:R-:W-:Y:S01]  /*17ee0*/  @P0 IMAD.HI.U32 R4, R2, R4, RZ ;  /* 0x0000000402040227 */ /* 0x001fe200078e00ff */
[----:B------:R0:W-:Y:S04]  /*17ef0*/  STL [R1], R7 ;  /* 0x0000000701007387 */ /* 0x0001e80000100800 */
[----:B---3--:R-:W-:Y:S01]  /*17f00*/  @P0 SHF.R.U32.HI R2, RZ, R3, R4 ;  /* 0x00000003ff020219 */ /* 0x008fe20000011604 */
[----:B------:R-:W-:-:S04]  /*17f10*/  VIADD R3, R7, 0x3f ;  /* 0x0000003f07037836 */ /* 0x000fc80000000000 */
[----:B------:R-:W-:Y:S01]  /*17f20*/  IMAD.IADD R2, R5, 0x1, R2 ;  /* 0x0000000105027824 */ /* 0x000fe200078e0202 */
[----:B------:R-:W-:-:S04]  /*17f30*/  SHF.R.S32.HI R4, RZ, 0x1f, R3 ;  /* 0x0000001fff047819 */ /* 0x000fc80000011403 */
[----:B------:R-:W-:Y:S02]  /*17f40*/  LEA.HI R4, R4, R3, RZ, 0x6 ;  /* 0x0000000304047211 */ /* 0x000fe400078f30ff */
[----:B------:R-:W-:Y:S02]  /*17f50*/  SHF.R.S32.HI R3, RZ, 0x1f, R2 ;  /* 0x0000001fff037819 */ /* 0x000fe40000011402 */
[----:B0-----:R-:W-:Y:S02]  /*17f60*/  SHF.R.S32.HI R7, RZ, 0x6, R4 ;  /* 0x00000006ff077819 */ /* 0x001fe40000011404 */
[----:B------:R-:W-:Y:S02]  /*17f70*/  LEA.HI R3, R3, R2, RZ, 0x6 ;  /* 0x0000000203037211 */ /* 0x000fe400078f30ff */
[----:B------:R-:W-:Y:S02]  /*17f80*/  SHF.R.U32.HI R4, RZ, 0x10, R8 ;  /* 0x00000010ff047819 */ /* 0x000fe40000011608 */
[----:B------:R-:W-:-:S04]  /*17f90*/  SHF.R.S32.HI R3, RZ, 0x6, R3 ;  /* 0x00000006ff037819 */ /* 0x000fc80000011403 */
[----:B-1----:R-:W-:-:S04]  /*17fa0*/  VIMNMX R10, R7, R3, PT ;  /* 0x00000003070a7248 */ /* 0x002fc80003fe0100 */
[----:B------:R-:W-:-:S13]  /*17fb0*/  ISETP.GE.AND P0, PT, R10, 0x1, PT ;  /* 0x000000010a00780c */ /* 0x000fda0003f06270 */
[----:B------:R-:W-:Y:S05]  /*17fc0*/  @!P0 BRA `(.L_x_4846) ;  /* 0x0000000000708947 */ /* 0x000fea0003800000 */
        /* <DEDUP_REMOVED lines=28> */
.L_x_4846:
[----:B------:R-:W-:Y:S05]  /*18190*/  BSYNC B0 ;  /* 0x0000000000007941 */ /* 0x000fea0003800000 */
.L_x_4845:
        /* <DEDUP_REMOVED lines=24> */
.L_x_5007:
[----:B-1----:R-:W-:Y:S02]  /*18320*/  ISETP.NE.AND P0, PT, R14, RZ, PT ;  /* 0x000000ff0e00720c */ /* 0x002fe40003f05270 */
[----:B------:R-:W-:-:S11]  /*18330*/  PLOP3.LUT P6, PT, PT, PT, PT, 0x8, 0x0 ;  /* 0x000000000000781c */ /* 0x000fd60003fce170 */
[----:B------:R-:W-:Y:S05]  /*18340*/  @P0 BRA `(.L_x_4850) ;  /* 0x00000000000c0947 */ /* 0x000fea0003800000 */
[----:B------:R-:W-:-:S03]  /*18350*/  UMOV UR4, 0xffffffff ;  /* 0xffffffff00047882 */ /* 0x000fc60000000000 */
[----:B------:R-:W-:Y:S05]  /*18360*/  BRA.DIV UR4, `(.L_x_4851) ;  /* 0x0000007a04147947 */ /* 0x000fea000b800000 */
[----:B------:R-:W-:-:S13]  /*18370*/  ELECT P6, URZ, PT ;  /* 0x00000000003f782f */ /* 0x000fda00038c0000 */
.L_x_4850:
        /* <DEDUP_REMOVED lines=9> */
.L_x_5010:
[----:B------:R-:W-:Y:S05]  /*18410*/  BSYNC B1 ;  /* 0x0000000000017941 */ /* 0x000fea0003800000 */
.L_x_4852:
        /* <DEDUP_REMOVED lines=10> */
.L_x_5011:
[----:B------:R-:W-:Y:S05]  /*184c0*/  BSYNC B2 ;  /* 0x0000000000027941 */ /* 0x000fea0003800000 */
.L_x_4856:
        /* <DEDUP_REMOVED lines=9> */
.L_x_4859:
[----:B------:R-:W-:Y:S05]  /*18560*/  BSYNC B2 ;  /* 0x0000000000027941 */ /* 0x000fea0003800000 */
.L_x_4858:
        /* <DEDUP_REMOVED lines=12> */
.L_x_4860:
        /* <DEDUP_REMOVED lines=13> */
.L_x_5012:
[----:B------:R-:W-:Y:S05]  /*18700*/  BSYNC B2 ;  /* 0x0000000000027941 */ /* 0x000fea0003800000 */
.L_x_4861:
        /* <DEDUP_REMOVED lines=11> */
.L_x_4864:
[----:B------:R-:W-:Y:S05]  /*187c0*/  BSYNC B2 ;  /* 0x0000000000027941 */ /* 0x000fea0003800000 */
.L_x_4863:
        /* <DEDUP_REMOVED lines=9> */
.L_x_4865:
        /* <DEDUP_REMOVED lines=15> */
.L_x_4866:
        /* <DEDUP_REMOVED lines=15> */
.L_x_4867:
        /* <DEDUP_REMOVED lines=15> */
.L_x_4868:
        /* <DEDUP_REMOVED lines=15> */
.L_x_4869:
        /* <DEDUP_REMOVED lines=15> */
.L_x_4870:
        /* <DEDUP_REMOVED lines=15> */
.L_x_4871:
        /* <DEDUP_REMOVED lines=15> */
.L_x_4872:
        /* <DEDUP_REMOVED lines=10> */
.L_x_4855:
[----:B------:R-:W-:Y:S05]  /*18f90*/  BSYNC B1 ;  /* 0x0000000000017941 */ /* 0x000fea0003800000 */
.L_x_4854:
        /* <DEDUP_REMOVED lines=9> */
.L_x_4892:
        /* <DEDUP_REMOVED lines=11> */
.L_x_5013:
[----:B------:R-:W-:Y:S05]  /*190e0*/  BSYNC B2 ;  /* 0x0000000000027941 */ /* 0x000fea0003800000 */
.L_x_4875:
        /* <DEDUP_REMOVED lines=9> */
.L_x_4878:
[----:B------:R-:W-:Y:S05]  /*19180*/  BSYNC B2 ;  /* 0x0000000000027941 */ /* 0x000fea0003800000 */
.L_x_4877:
        /* <DEDUP_REMOVED lines=11> */
.L_x_4879:
        /* <DEDUP_REMOVED lines=13> */
.L_x_5014:
[----:B------:R-:W-:Y:S05]  /*19310*/  BSYNC B2 ;  /* 0x0000000000027941 */ /* 0x000fea0003800000 */
.L_x_4880:
        /* <DEDUP_REMOVED lines=11> */
.L_x_4883:
[----:B------:R-:W-:Y:S05]  /*193d0*/  BSYNC B2 ;  /* 0x0000000000027941 */ /* 0x000fea0003800000 */
.L_x_4882:
        /* <DEDUP_REMOVED lines=9> */
.L_x_4884:
        /* <DEDUP_REMOVED lines=15> */
.L_x_4885:
        /* <DEDUP_REMOVED lines=15> */
.L_x_4886:
        /* <DEDUP_REMOVED lines=15> */
.L_x_4887:
        /* <DEDUP_REMOVED lines=15> */
.L_x_4888:
        /* <DEDUP_REMOVED lines=15> */
.L_x_4889:
        /* <DEDUP_REMOVED lines=15> */
.L_x_4890:
        /* <DEDUP_REMOVED lines=15> */
.L_x_4891:
        /* <DEDUP_REMOVED lines=10> */
.L_x_4874:
[----:B------:R-:W-:Y:S05]  /*19ba0*/  BSYNC B1 ;  /* 0x0000000000017941 */ /* 0x000fea0003800000 */
.L_x_4873:
        /* <DEDUP_REMOVED lines=8> */
.L_x_4848:
[----:B------:R-:W-:Y:S05]  /*19c30*/  BSYNC B0 ;  /* 0x0000000000007941 */ /* 0x000fea0003800000 */
.L_x_4847:
[----:B------:R-:W1:Y:S01]  /*19c40*/  LDC R0, c[0x0][0x448] ;  /* 0x00011200ff007b82 */ /* 0x000e620000000800 */
[----:B------:R-:W-:Y:S01]  /*19c50*/  LEA R2, R25, 0x3f, 0x6 ;  /* 0x0000003f19027811 */ /* 0x000fe200078e30ff */
[----:B------:R-:W-:Y:S06]  /*19c60*/  @!P0 WARPSYNC.ALL ;  /* 0x0000000000008948 */ /* 0x000fec0003800000 */
[----:B------:R-:W-:Y:S01]  /*19c70*/  @!P0 BAR.SYNC.DEFER_BLOCKING 0xc, 0x180 ;  /* 0x0306000000008b1d */ /* 0x000fe20000010000 */
[----:B------:R-:W-:-:S05]  /*19c80*/  ISETP.NE.AND P2, PT, R4, RZ, PT ;  /* 0x000000ff0400720c */ /* 0x000fca0003f45270 */
[----:B------:R-:W-:Y:S08]  /*19c90*/  BSSY B0, `(.L_x_4893) ;  /* 0x0000029000007945 */ /* 0x000ff00003800000 */
[----:B------:R-:W2:Y:S01]  /*19ca0*/  @!P2 LDC R4, c[0x0][0x9f0] ;  /* 0x00027c00ff04ab82 */ /* 0x000ea20000000800 */
[----:B-1----:R-:W-:-:S13]  /*19cb0*/  ISETP.NE.AND P1, PT, R0, 0x1, PT ;  /* 0x000000010000780c */ /* 0x002fda0003f25270 */
[----:B0-----:R-:W0:Y:S08]  /*19cc0*/  @P1 LDC R3, c[0x0][0x44c] ;  /* 0x00011300ff031b82 */ /* 0x001e300000000800 */
[----:B------:R-:W1:Y:S01]  /*19cd0*/  @P1 LDC R0, c[0x0][0x450] ;  /* 0x00011400ff001b82 */ /* 0x000e620000000800 */
[----:B0-----:R-:W-:-:S05]  /*19ce0*/  @P1 IMAD.HI.U32 R3, R2, R3, RZ ;  /* 0x0000000302031227 */ /* 0x001fca00078e00ff */
[----:B-1----:R-:W-:-:S05]  /*19cf0*/  @P1 SHF.R.U32.HI R2, RZ, R0, R3 ;  /* 0x00000000ff021219 */ /* 0x002fca0000011603 */
[----:B------:R-:W-:-:S05]  /*19d00*/  IMAD.IADD R2, R5, 0x1, R2 ;  /* 0x0000000105027824 */ /* 0x000fca00078e0202 */
[----:B------:R-:W-:-:S04]  /*19d10*/  SHF.R.S32.HI R0, RZ, 0x1f, R2 ;  /* 0x0000001fff007819 */ /* 0x000fc80000011402 */
[----:B------:R-:W-:-:S04]  /*19d20*/  LEA.HI R0, R0, R2, RZ, 0x6 ;  /* 0x0000000200007211 */ /* 0x000fc800078f30ff */
[----:B------:R-:W-:-:S04]  /*19d30*/  SHF.R.S32.HI R0, RZ, 0x6, R0 ;  /* 0x00000006ff007819 */ /* 0x000fc80000011400 */
[----:B------:R-:W-:Y:S01]  /*19d40*/  VIMNMX R7, R7, R0, PT ;  /* 0x0000000007077248 */ /* 0x000fe20003fe0100 */
[----:B------:R-:W-:-:S03]  /*19d50*/  IMAD.MOV.U32 R0, RZ, RZ, RZ ;  /* 0x000000ffff007224 */ /* 0x000fc600078e00ff */
[----:B------:R-:W-:-:S13]  /*19d60*/  ISETP.GE.AND P1, PT, R7, 0x1, PT ;  /* 0x000000010700780c */ /* 0x000fda0003f26270 */
[----:B--2---:R-:W-:Y:S05]  /*19d70*/  @!P1 BRA `(.L_x_4894) ;  /* 0x0000000000689947 */ /* 0x004fea0003800000 */
[-C--:B------:R-:W-:Y:S02]  /*19d80*/  IABS R0, R4.reuse ;  /* 0x0000000400007213 */ /* 0x080fe40000000000 */
        /* <DEDUP_REMOVED lines=25> */
.L_x_4894:
[----:B------:R-:W-:Y:S05]  /*19f20*/  BSYNC B0 ;  /* 0x0000000000007941 */ /* 0x000fea0003800000 */
.L_x_4893:
[-C--:B------:R-:W-:Y:S01]  /*19f30*/  IMAD R32, R32, R0.reuse, RZ ;  /* 0x0000000020207224 */ /* 0x080fe200078e02ff */
        /* <DEDUP_REMOVED lines=22> */
.L_x_4896:
        /* <DEDUP_REMOVED lines=20> */
.L_x_4899:
[----:B------:R-:W-:Y:S05]  /*1a1e0*/  BSYNC B6 ;  /* 0x0000000000067941 */ /* 0x000fea0003800000 */
.L_x_4898:
        /* <DEDUP_REMOVED lines=20> */
.L_x_4902:
        /* <DEDUP_REMOVED lines=15> */
.L_x_4901:
[----:B------:R-:W-:Y:S05]  /*1a420*/  BSYNC B6 ;  /* 0x0000000000067941 */ /* 0x000fea0003800000 */
.L_x_4900:
[----:B------:R-:W2:Y:S01]  /*1a430*/  LDL R34, [R1+0x18] ;  /* 0x0000180001227983 */ /* 0x000ea20000100800 */
[----:B------:R-:W-:Y:S01]  /*1a440*/  ULDC.64 UR4, c[0x0][0x9f8] ;  /* 0x00027e0000047ab9 */ /* 0x000fe20000000a00 */
[----:B------:R-:W0:Y:S02]  /*1a450*/  LDC R8, c[0x0][0x430] ;  /* 0x00010c00ff087b82 */ /* 0x000e240000000800 */
[----:B------:R-:W3:Y:S01]  /*1a460*/  LDL R20, [R1] ;  /* 0x0000000001147983 */ /* 0x000ee20000100800 */
[----:B------:R-:W-:Y:S01]  /*1a470*/  ISETP.NE.U32.AND P0, PT, RZ, UR4, PT ;  /* 0x00000004ff007c0c */ /* 0x000fe2000bf05070 */
[----:B------:R-:W1:Y:S03]  /*1a480*/  S2R R21, SR_TID.X ;  /* 0x0000000000157919 */ /* 0x000e660000002100 */
[----:B------:R-:W-:-:S13]  /*1a490*/  ISETP.NE.AND.EX P0, PT, RZ, UR5, PT, P0 ;  /* 0x00000005ff007c0c */ /* 0x000fda000bf05300 */
[----:B------:R-:W-:Y:S01]  /*1a4a0*/  @P0 IADD3 R2, P1, R23, UR4, RZ ;  /* 0x0000000417020c10 */ /* 0x000fe2000ff3e0ff */
[----:B------:R-:W-:-:S03]  /*1a4b0*/  ULDC UR4, c[0x0][0x320] ;  /* 0x0000c80000047ab9 */ /* 0x000fc60000000800 */
[----:B------:R-:W-:-:S05]  /*1a4c0*/  @P0 IADD3.X R3, R30, UR5, RZ, P1, !PT ;  /* 0x000000051e030c10 */ /* 0x000fca0008ffe4ff */
[----:B------:R4:W3:Y:S01]  /*1a4d0*/  @P0 LDG.E R26, desc[UR42][R2.64] ;  /* 0x0000002a021a0981 */ /* 0x0008e2000c1e1900 */
[----:B-1----:R-:W-:-:S04]  /*1a4e0*/  LOP3.LUT R21, R21, 0x7f, RZ, 0xc0, !PT ;  /* 0x0000007f15157812 */ /* 0x002fc800078ec0ff */
[----:B------:R-:W-:Y:S02]  /*1a4f0*/  SHF.R.U32.HI R0, RZ, 0x3, R21 ;  /* 0x00000003ff007819 */ /* 0x000fe40000011615 */
[----:B------:R-:W1:Y:S01]  /*1a500*/  S2R R21, SR_TID.X ;  /* 0x0000000000157919 */ /* 0x000e620000002100 */
[----:B0-----:R-:W-:Y:S01]  /*1a510*/  ISETP.NE.AND P1, PT, R8, 0x1, PT ;  /* 0x000000010800780c */ /* 0x001fe20003f25270 */
[----:B------:R-:W0:Y:S01]  /*1a520*/  S2R R9, SR_TID.X ;  /* 0x0000000000097919 */ /* 0x000e220000002100 */
[----:B------:R-:W0:Y:S11]  /*1a530*/  S2R R6, SR_TID.X ;  /* 0x0000000000067919 */ /* 0x000e360000002100 */
[----:B----4-:R-:W4:Y:S08]  /*1a540*/  @P1 LDC R3, c[0x0][0x434] ;  /* 0x00010d00ff031b82 */ /* 0x010f300000000800 */
[----:B------:R-:W4:Y:S01]  /*1a550*/  @P1 LDC R2, c[0x0][0x438] ;  /* 0x00010e00ff021b82 */ /* 0x000f220000000800 */
[----:B-1----:R-:W-:-:S05]  /*1a560*/  IMAD.SHL.U32 R21, R21, 0x10, RZ ;  /* 0x0000001015157824 */ /* 0x002fca00078e00ff */
[----:B------:R-:W-:Y:S01]  /*1a570*/  LOP3.LUT R21, R0, 0x70, R21, 0xf8, !PT ;  /* 0x0000007000157812 */ /* 0x000fe200078ef815 */
[----:B0-----:R-:W-:Y:S02]  /*1a580*/  IMAD.SHL.U32 R9, R9, 0x8, RZ ;  /* 0x0000000809097824 */ /* 0x001fe400078e00ff */
[----:B------:R-:W-:-:S03]  /*1a590*/  IMAD.SHL.U32 R6, R6, 0x8, RZ ;  /* 0x0000000806067824 */ /* 0x000fc600078e00ff */
[----:B------:R-:W-:Y:S02]  /*1a5a0*/  LOP3.LUT R9, R9, 0x38, RZ, 0xc0, !PT ;  /* 0x0000003809097812 */ /* 0x000fe400078ec0ff */
[----:B------:R-:W-:Y:S02]  /*1a5b0*/  LOP3.LUT R6, R6, 0x38, RZ, 0xc0, !PT ;  /* 0x0000003806067812 */ /* 0x000fe400078ec0ff */
[C---:B------:R-:W-:Y:S02]  /*1a5c0*/  ISETP.GE.AND P3, PT, R9.reuse, UR4, PT ;  /* 0x0000000409007c0c */ /* 0x040fe4000bf66270 */
[----:B------:R-:W-:Y:S02]  /*1a5d0*/  LOP3.LUT R18, R18, 0xffffffbf, RZ, 0xc0, !PT ;  /* 0xffffffbf12127812 */ /* 0x000fe400078ec0ff */
[----:B------:R-:W-:Y:S01]  /*1a5e0*/  LOP3.LUT R6, R6, 0x80, RZ, 0xfc, !PT ;  /* 0x0000008006067812 */ /* 0x000fe200078efcff */
[----:B------:R-:W0:Y:S01]  /*1a5f0*/  S2R R10, SR_TID.X ;  /* 0x00000000000a7919 */ /* 0x000e220000002100 */
[----:B------:R-:W-:Y:S01]  /*1a600*/  IMAD.MOV.U32 R36, RZ, RZ, RZ ;  /* 0x000000ffff247224 */ /* 0x000fe200078e00ff */
[----:B------:R-:W-:Y:S01]  /*1a610*/  LOP3.LUT R11, R9, 0x1c0, RZ, 0xfc, !PT ;  /* 0x000001c0090b7812 */ /* 0x000fe200078efcff */
[----:B0-----:R-:W-:-:S05]  /*1a620*/  IMAD.SHL.U32 R10, R10, 0x8, RZ ;  /* 0x000000080a0a7824 */ /* 0x001fca00078e00ff */
[----:B------:R-:W-:-:S04]  /*1a630*/  LOP3.LUT R10, R10, 0x38, RZ, 0xc0, !PT ;  /* 0x000000380a0a7812 */ /* 0x000fc800078ec0ff */
[----:B------:R-:W-:Y:S02]  /*1a640*/  LOP3.LUT R10, R10, 0x180, RZ, 0xfc, !PT ;  /* 0x000001800a0a7812 */ /* 0x000fe400078efcff */
[----:B--2---:R-:W-:Y:S02]  /*1a650*/  LEA R23, R34, 0xffffffc0, 0x6 ;  /* 0xffffffc022177811 */ /* 0x004fe400078e30ff */
[----:B------:R-:W0:Y:S03]  /*1a660*/  S2R R34, SR_TID.X ;  /* 0x0000000000227919 */ /* 0x000e260000002100 */
[----:B------:R-:W-:Y:S02]  /*1a670*/  IMAD.IADD R37, R21, 0x1, R23 ;  /* 0x0000000115257824 */ /* 0x000fe400078e0217 */
[----:B0-----:R-:W-:-:S05]  /*1a680*/  IMAD.SHL.U32 R34, R34, 0x8, RZ ;  /* 0x0000000822227824 */ /* 0x001fca00078e00ff */
[----:B------:R-:W-:-:S04]  /*1a690*/  LOP3.LUT R34, R34, 0x38, RZ, 0xc0, !PT ;  /* 0x0000003822227812 */ /* 0x000fc800078ec0ff */
[----:B------:R-:W-:-:S04]  /*1a6a0*/  LOP3.LUT R34, R34, 0x40, RZ, 0xfc, !PT ;  /* 0x0000004022227812 */ /* 0x000fc800078efcff */
[----:B------:R-:W-:Y:S02]  /*1a6b0*/  ISETP.GE.AND P2, PT, R34, UR4, PT ;  /* 0x0000000422007c0c */ /* 0x000fe4000bf46270 */
[----:B------:R-:W0:Y:S01]  /*1a6c0*/  S2R R34, SR_TID.X ;  /* 0x0000000000227919 */ /* 0x000e220000002100 */
[----:B---3--:R-:W-:-:S04]  /*1a6d0*/  ISETP.GE.AND P0, PT, R37, R20, PT ;  /* 0x000000142500720c */ /* 0x008fc80003f06270 */
[----:B------:R-:W-:Y:S01]  /*1a6e0*/  ISETP.GT.U32.OR P0, PT, R21, 0x3f, P0 ;  /* 0x0000003f1500780c */ /* 0x000fe20000704470 */
[----:B------:R-:W-:Y:S01]  /*1a6f0*/  IMAD.IADD R37, R37, 0x1, R33 ;  /* 0x0000000125257824 */ /* 0x000fe200078e0221 */
[----:B------:R-:W-:-:S03]  /*1a700*/  SEL R7, RZ, 0xffffffff, P2 ;  /* 0xffffffffff077807 */ /* 0x000fc60001000000 */
[----:B----4-:R-:W-:-:S08]  /*1a710*/  @P1 IMAD.HI.U32 R3, R37, R3, RZ ;  /* 0x0000000325031227 */ /* 0x010fd000078e00ff */
[----:B------:R-:W1:Y:S01]  /*1a720*/  @!P0 LDC.64 R4, c[0x0][0x428] ;  /* 0x00010a00ff048b82 */ /* 0x000e620000000a00 */
[----:B------:R-:W-:Y:S01]  /*1a730*/  IMAD.MOV.U32 R0, RZ, RZ, R37 ;  /* 0x000000ffff007224 */ /* 0x000fe200078e0025 */
[----:B------:R-:W-:Y:S01]  /*1a740*/  @P1 SHF.R.U32.HI R0, RZ, R2, R3 ;  /* 0x00000002ff001219 */ /* 0x000fe20000011603 */
[----:B------:R-:W-:Y:S02]  /*1a750*/  IMAD.SHL.U32 R7, R7, 0x2, RZ ;  /* 0x0000000207077824 */ /* 0x000fe400078e00ff */
[----:B0-----:R-:W-:-:S05]  /*1a760*/  IMAD.SHL.U32 R34, R34, 0x8, RZ ;  /* 0x0000000822227824 */ /* 0x001fca00078e00ff */
        /* <DEDUP_REMOVED lines=13> */
[----:B-1----:R-:W-:-:S04]  /*1a840*/  @!P0 IMAD R6, R34, R4, RZ ;  /* 0x0000000422068224 */ /* 0x002fc800078e02ff */
        /* <DEDUP_REMOVED lines=35> */
.L_x_5017:
        /* <DEDUP_REMOVED lines=10> */
.L_x_4904:
        /* <DEDUP_REMOVED lines=9> */
.L_x_5018:
[----:B------:R-:W-:Y:S05]  /*1abb0*/  BSYNC B0 ;  /* 0x0000000000007941 */ /* 0x000fea0003800000 */
.L_x_4905:
[----:B------:R-:W1:Y:S01]  /*1abc0*/  S2R R7, SR_TID.X ;  /* 0x0000000000077919 */ /* 0x000e620000002100 */
[----:B0-----:R-:W-:Y:S01]  /*1abd0*/  SHF.R.S32.HI R0, RZ, 0x1f, R37 ;  /* 0x0000001fff007819 */ /* 0x001fe20000011425 */
[----:B------:R-:W-:Y:S01]  /*1abe0*/  ULDC.64 UR4, c[0x0][0x300] ;  /* 0x0000c00000047ab9 */ /* 0x000fe20000000a00 */
[----:B-----5:R-:W-:Y:S01]  /*1abf0*/  SHF.R.S32.HI R4, RZ, 0x1f, R36 ;  /* 0x0000001fff047819 */ /* 0x020fe20000011424 */
[----:B------:R-:W-:Y:S01]  /*1ac00*/  IMAD.WIDE.U32 R2, R37, UR4, RZ ;  /* 0x0000000425027c25 */ /* 0x000fe2000f8e00ff */
[----:B------:R-:W-:Y:S01]  /*1ac10*/  ULDC.64 UR6, c[0x0][0x2e8] ;  /* 0x0000ba0000067ab9 */ /* 0x000fe20000000a00 */
[----:B------:R0:W-:Y:S01]  /*1ac20*/  STL [R1+0x24], R0 ;  /* 0x0000240001007387 */ /* 0x0001e20000100800 */
[----:B------:R-:W-:Y:S01]  /*1ac30*/  LOP3.LUT R18, R18, 0xfffffffd, RZ, 0xc0, !PT ;  /* 0xfffffffd12127812 */ /* 0x000fe200078ec0ff */
[----:B------:R-:W-:Y:S02]  /*1ac40*/  IMAD R5, R22, 0x1000, R35 ;  /* 0x0000100016057824 */ /* 0x000fe400078e0223 */
        /* <DEDUP_REMOVED lines=10> */
[----:B------:R-:W-:-:S03]  /*1acf0*/  IMAD.IADD R3, R3, 0x1, R0 ;  /* 0x0000000103037824 */ /* 0x000fc600078e0200 */
[----:B------:R-:W-:Y:S01]  /*1ad00*/  LOP3.LUT R7, R7, 0x38, RZ, 0xc0, !PT ;  /* 0x0000003807077812 */ /* 0x000fe200078ec0ff */
[C---:B------:R-:W-:Y:S01]  /*1ad10*/  IMAD.WIDE.U32 R2, R16.reuse, UR4, R2 ;  /* 0x0000000410027c25 */ /* 0x040fe2000f8e0002 */
[----:B------:R-:W-:Y:S02]  /*1ad20*/  ULDC UR4, c[0x0][0x2f4] ;  /* 0x0000bd0000047ab9 */ /* 0x000fe40000000800 */
[----:B------:R-:W-:Y:S01]  /*1ad30*/  ISETP.GE.AND P2, PT, R7, UR4, PT ;  /* 0x0000000407007c0c */ /* 0x000fe2000bf46270 */
[----:B--2---:R-:W-:Y:S01]  /*1ad40*/  IMAD R4, R16, UR5, R3 ;  /* 0x0000000510047c24 */ /* 0x004fe2000f8e0203 */
        /* <DEDUP_REMOVED lines=38> */
.L_x_5028:
        /* <DEDUP_REMOVED lines=10> */
.L_x_4908:
        /* <DEDUP_REMOVED lines=11> */
.L_x_4909:
[----:B------:R1:W5:Y:S01]  /*1b100*/  LDL.LU R0, [R1+0x14] ;  /* 0x0000140001007983 */ /* 0x0003620000300800 */
[----:B------:R1:W-:Y:S03]  /*1b110*/  SYNCS.ARRIVE.TRANS64.A1T0 RZ, [R30+URZ+0x28c30], RZ ;  /* 0x028c30ff1eff79a7 */ /* 0x0003e6000810003f */
[----:B------:R1:W5:Y:S04]  /*1b120*/  LDL.LU R4, [R1+0x4] ;  /* 0x0000040001047983 */ /* 0x0003680000300800 */
[----:B0-----:R1:W5:Y:S02]  /*1b130*/  LDL R3, [R1+0x8] ;  /* 0x0000080001037983 */ /* 0x0013640000100800 */
        /* <DEDUP_REMOVED lines=39> */
.L_x_4911:
[----:B------:R-:W-:Y:S05]  /*1b3b0*/  BSYNC B6 ;  /* 0x0000000000067941 */ /* 0x000fea0003800000 */
.L_x_4910:
        /* <DEDUP_REMOVED lines=90> */
.L_x_5037:
        /* <DEDUP_REMOVED lines=10> */
.L_x_4913:
        /* <DEDUP_REMOVED lines=18> */
.L_x_5038:
[----:B------:R-:W-:Y:S05]  /*1bb20*/  BSYNC B0 ;  /* 0x0000000000007941 */ /* 0x000fea0003800000 */
.L_x_4914:
[----:B------:R-:W-:-:S05]  /*1bb30*/  IMAD.U32 R2, RZ, RZ, UR38 ;  /* 0x00000026ff027e24 */ /* 0x000fca000f8e00ff */
[----:B------:R-:W-:-:S13]  /*1bb40*/  ISETP.NE.AND P0, PT, R2, 0x3, PT ;  /* 0x000000030200780c */ /* 0x000fda0003f05270 */
[----:B------:R-:W-:Y:S05]  /*1bb50*/  @!P0 BRA `(.L_x_4916) ;  /* 0x0000000000048947 */ /* 0x000fea0003800000 */
[----:B------:R-:W-:Y:S01]  /*1bb60*/  BPT.TRAP 0x1 ;  /* 0x000000040000795c */ /* 0x000fe20000300000 */
.L_x_4916:
[----:B0-----:R-:W-:Y:S01]  /*1bb70*/  SHF.L.U32 R0, R28, 0x1f, RZ ;  /* 0x0000001f1c007819 */ /* 0x001fe200000006ff */
[----:B------:R-:W-:Y:S03]  /*1bb80*/  BSSY B0, `(.L_x_4917) ;  /* 0x0000003000007945 */ /* 0x000fe60003800000 */
[----:B------:R-:W0:Y:S02]  /*1bb90*/  SYNCS.PHASECHK.TRANS64.TRYWAIT P0, [R30+URZ+0x28c60], R0 ;  /* 0x028c60001e0075a7 */ /* 0x000e24000800017f */
[----:B0-----:R-:W-:Y:S05]  /*1bba0*/  @!P0 BRA `(.L_x_4918) ;  /* 0x0000004c00788947 */ /* 0x001fea0003800000 */
.L_x_5039:
[----:B------:R-:W-:Y:S05]  /*1bbb0*/  BSYNC B0 ;  /* 0x0000000000007941 */ /* 0x000fea0003800000 */
.L_x_4917:
        /* <DEDUP_REMOVED lines=109> */
.L_x_5049:
        /* <DEDUP_REMOVED lines=34> */
.L_x_4920:
        /* <DEDUP_REMOVED lines=11> */
.L_x_4921:
        /* <DEDUP_REMOVED lines=12> */
.L_x_4936:
        /* <DEDUP_REMOVED lines=42> */
.L_x_4924:
[----:B------:R-:W-:Y:S01]  /*1c8c0*/  IMAD R6, R22, 0x8, R17 ;  /* 0x0000000816067824 */ /* 0x000fe200078e0211 */
[----:B------:R-:W-:Y:S01]  /*1c8d0*/  SHF.L.U32 R20, R28, 0x1f, RZ ;  /* 0x0000001f1c147819 */ /* 0x000fe200000006ff */
[----:B------:R-:W-:Y:S01]  /*1c8e0*/  BSSY B1, `(.L_x_4925) ;  /* 0x0000004000017945 */ /* 0x000fe20003800000 */
[----:B------:R-:W-:Y:S02]  /*1c8f0*/  SHF.R.S32.HI R9, RZ, 0x1f, R5 ;  /* 0x0000001fff097819 */ /* 0x000fe40000011405 */
[----:B------:R-:W0:Y:S02]  /*1c900*/  SYNCS.PHASECHK.TRANS64.TRYWAIT P0, [R6+URZ+0x28c40], R20 ;  /* 0x028c4014060075a7 */ /* 0x000e24000800017f */
[----:B0-----:R-:W-:Y:S05]  /*1c910*/  @!P0 BRA `(.L_x_4926) ;  /* 0x00000048005c8947 */ /* 0x001fea0003800000 */
.L_x_5050:
[----:B------:R-:W-:Y:S05]  /*1c920*/  BSYNC B1 ;  /* 0x0000000000017941 */ /* 0x000fea0003800000 */
.L_x_4925:
        /* <DEDUP_REMOVED lines=40> */
.L_x_5060:
        /* <DEDUP_REMOVED lines=8> */
.L_x_4928:
        /* <DEDUP_REMOVED lines=11> */
.L_x_4929:
[----:B------:R2:W-:Y:S01]  /*1cce0*/  SYNCS.ARRIVE.TRANS64.A1T0 RZ, [R6+URZ+0x28c30], RZ ;  /* 0x028c30ff06ff79a7 */ /* 0x0005e2000810003f */
[----:B------:R-:W-:Y:S05]  /*1ccf0*/  @!P2 BRA `(.L_x_4930) ;  /* 0x000000000004a947 */ /* 0x000fea0003800000 */
[----:B------:R-:W-:Y:S01]  /*1cd00*/  BPT.TRAP 0x1 ;  /* 0x000000040000795c */ /* 0x000fe20000300000 */
.L_x_4930:
[----:B------:R-:W3:Y:S01]  /*1cd10*/  SYNCS.PHASECHK.TRANS64.TRYWAIT P0, [R6+URZ+0x28c60], R20 ;  /* 0x028c6014060075a7 */ /* 0x000ee2000800017f */
[----:B------:R-:W-:Y:S04]  /*1cd20*/  BSSY B1, `(.L_x_4931) ;  /* 0x0000002000017945 */ /* 0x000fe80003800000 */
[----:B---3--:R-:W-:Y:S05]  /*1cd30*/  @!P0 BRA `(.L_x_4932) ;  /* 0x0000004800848947 */ /* 0x008fea0003800000 */
.L_x_5061:
[----:B------:R-:W-:Y:S05]  /*1cd40*/  BSYNC B1 ;  /* 0x0000000000017941 */ /* 0x000fea0003800000 */
.L_x_4931:
        /* <DEDUP_REMOVED lines=79> */
.L_x_5071:
        /* <DEDUP_REMOVED lines=25> */
.L_x_4934:
        /* <DEDUP_REMOVED lines=11> */
.L_x_4935:
[----:B------:R1:W-:Y:S01]  /*1d480*/  SYNCS.ARRIVE.TRANS64.A1T0 RZ, [R6+URZ+0x28c50], RZ ;  /* 0x028c50ff06ff79a7 */ /* 0x0003e2000810003f */
[----:B------:R-:W-:Y:S05]  /*1d490*/  @P3 BRA `(.L_x_4936) ;  /* 0xfffffff000603947 */ /* 0x000fea000383ffff */
.L_x_4923:
[----:B------:R-:W-:Y:S05]  /*1d4a0*/  BSYNC B0 ;  /* 0x0000000000007941 */ /* 0x000fea0003800000 */
.L_x_4922:
        /* <DEDUP_REMOVED lines=21> */
.L_x_4938:
[----:B------:R-:W-:Y:S05]  /*1d600*/  BSYNC B0 ;  /* 0x0000000000007941 */ /* 0x000fea0003800000 */
.L_x_4937:
[----:B------:R-:W-:-:S07]  /*1d610*/  SEL R22, R22, RZ, P0 ;  /* 0x000000ff16167207 */ /* 0x000fce0000000000 */
.L_x_4897:
[----:B------:R-:W-:Y:S05]  /*1d620*/  BSYNC B7 ;  /* 0x0000000000077941 */ /* 0x000fea0003800000 */
.L_x_4895:
        /* <DEDUP_REMOVED lines=11> */
.L_x_4939:
        /* <DEDUP_REMOVED lines=43> */
.L_x_5081:
[----:B------:R-:W-:Y:S02]  /*1d990*/  ULDC UR4, c[0x0][0xc38] ;  /* 0x00030e0000047ab9 */ /* 0x000fe40000000800 */
[----:B------:R-:W-:-:S04]  /*1d9a0*/  IMAD.U32 R4, RZ, RZ, UR4 ;  /* 0x00000004ff047e24 */ /* 0x000fc8000f8e00ff */
[----:B-1----:R-:W-:-:S04]  /*1d9b0*/  IMAD R3, R14, R4, RZ ;  /* 0x000000040e037224 */ /* 0x002fc800078e02ff */
[----:B------:R-:W-:-:S05]  /*1d9c0*/  IMAD.IADD R6, R6, 0x1, R3 ;  /* 0x0000000106067824 */ /* 0x000fca00078e0203 */
[----:B------:R-:W-:-:S13]  /*1d9d0*/  ISETP.GT.AND P6, PT, R6, R0, PT ;  /* 0x000000000600720c */ /* 0x000fda0003fc4270 */
[----:B------:R-:W-:Y:S05]  /*1d9e0*/  @P6 BRA `(.L_x_4942) ;  /* 0x0000000000a46947 */ /* 0x000fea0003800000 */
.L_x_4945:
        /* <DEDUP_REMOVED lines=35> */
.L_x_5089:
[----:B------:R-:W-:Y:S02]  /*1dc20*/  ULDC UR4, c[0x0][0xc38] ;  /* 0x00030e0000047ab9 */ /* 0x000fe40000000800 */
[----:B------:R-:W-:-:S04]  /*1dc30*/  IMAD.U32 R4, RZ, RZ, UR4 ;  /* 0x00000004ff047e24 */ /* 0x000fc8000f8e00ff */
[----:B-1----:R-:W-:-:S04]  /*1dc40*/  IMAD R3, R14, R4, RZ ;  /* 0x000000040e037224 */ /* 0x002fc800078e02ff */
[----:B------:R-:W-:-:S05]  /*1dc50*/  IMAD.IADD R6, R3, 0x1, R6 ;  /* 0x0000000103067824 */ /* 0x000fca00078e0206 */
[----:B------:R-:W-:-:S13]  /*1dc60*/  ISETP.GT.AND P6, PT, R6, R0, PT ;  /* 0x000000000600720c */ /* 0x000fda0003fc4270 */
[----:B------:R-:W-:Y:S05]  /*1dc70*/  @!P6 BRA `(.L_x_4945) ;  /* 0xfffffffc005ce947 */ /* 0x000fea000383ffff */
.L_x_4942:
        /* <DEDUP_REMOVED lines=10> */
.L_x_5094:
[----:B------:R-:W-:-:S13]  /*1dd20*/  ISETP.NE.AND P0, PT, R3, RZ, PT ;  /* 0x000000ff0300720c */ /* 0x000fda0003f05270 */
[----:B------:R-:W-:Y:S05]  /*1dd30*/  @!P0 BRA `(.L_x_4947) ;  /* 0x0000000000108947 */ /* 0x000fea0003800000 */
[----:B------:R-:W-:Y:S01]  /*1dd40*/  UMOV UR4, 0xffffffff ;  /* 0xffffffff00047882 */ /* 0x000fe20000000000 */
[----:B------:R-:W-:Y:S02]  /*1dd50*/  VIADD R12, R7, 0xffffffff ;  /* 0xffffffff070c7836 */ /* 0x000fe40000000000 */
[----:B------:R-:W-:Y:S05]  /*1dd60*/  BRA.DIV UR4, `(.L_x_4948) ;  /* 0x0000004a04b87947 */ /* 0x000fea000b800000 */
[----:B------:R4:W0:Y:S02]  /*1dd70*/  SHFL.IDX PT, R24, R2, R12, 0x1f ;  /* 0x00001f0c02187589 */ /* 0x00082400000e0000 */
.L_x_4947:
        /* <DEDUP_REMOVED lines=59> */
.L_x_4949:
        /* <DEDUP_REMOVED lines=60> */
.L_x_4950:
[----:B------:R-:W-:-:S05]  /*1e4f0*/  LOP3.LUT R0, RZ, R3, RZ, 0x33, !PT ;  /* 0x00000003ff007212 */ /* 0x000fca00078e33ff */
[----:B------:R-:W-:Y:S01]  /*1e500*/  IMAD.IADD R25, R25, 0x1, R0 ;  /* 0x0000000119197824 */ /* 0x000fe200078e0200 */
[----:B------:R-:W-:Y:S06]  /*1e510*/  BRA `(.L_x_4951) ;  /* 0x00000000001c7947 */ /* 0x000fec0003800000 */
.L_x_4943:
[----:B------:R-:W-:Y:S01]  /*1e520*/  UMOV UR4, URZ ;  /* 0x0000003f00047c82 */ /* 0x000fe20008000000 */
[----:B------:R-:W-:Y:S01]  /*1e530*/  UMOV UR5, URZ ;  /* 0x0000003f00057c82 */ /* 0x000fe20008000000 */
[----:B------:R-:W-:Y:S01]  /*1e540*/  ULDC UR6, c[0x0][0xc3c] ;  /* 0x00030f0000067ab9 */ /* 0x000fe20000000800 */
[----:B------:R-:W-:Y:S02]  /*1e550*/  IMAD.MOV.U32 R24, RZ, RZ, R0 ;  /* 0x000000ffff187224 */ /* 0x000fe400078e0000 */
[----:B------:R-:W-:Y:S02]  /*1e560*/  IMAD.U32 R25, RZ, RZ, UR4 ;  /* 0x00000004ff197e24 */ /* 0x000fe4000f8e00ff */
[----:B------:R-:W-:Y:S02]  /*1e570*/  IMAD.U32 R26, RZ, RZ, UR5 ;  /* 0x00000005ff1a7e24 */ /* 0x000fe4000f8e00ff */
[----:B------:R-:W-:-:S07]  /*1e580*/  IMAD.U32 R27, RZ, RZ, UR6 ;  /* 0x00000006ff1b7e24 */ /* 0x000fce000f8e00ff */
.L_x_4951:
        /* <DEDUP_REMOVED lines=10> */
.L_x_4940:
[----:B------:R-:W-:Y:S02]  /*1e630*/  ULDC UR4, c[0x0][0xc3c] ;  /* 0x00030f0000047ab9 */ /* 0x000fe40000000800 */
[----:B0-----:R-:W-:-:S13]  /*1e640*/  ISETP.GE.AND P0, PT, R27, UR4, PT ;  /* 0x000000041b007c0c */ /* 0x001fda000bf06270 */
[----:B------:R-:W-:Y:S05]  /*1e650*/  @!P0 BRA `(.L_x_4952) ;  /* 0xffffff9000a88947 */ /* 0x000fea000383ffff */
[----:B------:R-:W-:Y:S05]  /*1e660*/  BSYNC B8 ;  /* 0x0000000000087941 */ /* 0x000fea0003800000 */
.L_x_4841:
        /* <DEDUP_REMOVED lines=12> */
.L_x_5097:
[----:B------:R-:W-:Y:S05]  /*1e730*/  BSYNC B0 ;  /* 0x0000000000007941 */ /* 0x000fea0003800000 */
.L_x_4953:
[----:B------:R-:W-:-:S03]  /*1e740*/  UMOV UR4, 0xffffffff ;  /* 0xffffffff00047882 */ /* 0x000fc60000000000 */
[----:B------:R-:W-:Y:S05]  /*1e750*/  BRA.DIV UR4, `(.L_x_4955) ;  /* 0x0000004204787947 */ /* 0x000fea000b800000 */
[----:B0-----:R-:W0:Y:S02]  /*1e760*/  S2R R0, SR_TID.X ;  /* 0x0000000000007919 */ /* 0x001e240000002100 */
[----:B0-----:R-:W-:-:S04]  /*1e770*/  SHF.R.U32.HI R0, RZ, 0x5, R0 ;  /* 0x00000005ff007819 */ /* 0x001fc80000011600 */
[----:B------:R-:W-:-:S05]  /*1e780*/  LOP3.LUT R0, R0, 0x3, RZ, 0xc0, !PT ;  /* 0x0000000300007812 */ /* 0x000fca00078ec0ff */
[----:B------:R0:W1:Y:S02]  /*1e790*/  SHFL.IDX PT, R14, R0, RZ, 0x1f ;  /* 0x00001fff000e7589 */ /* 0x00006400000e0000 */
.L_x_5100:
[----:B-1----:R-:W-:-:S13]  /*1e7a0*/  ISETP.NE.AND P0, PT, R14, RZ, PT ;  /* 0x000000ff0e00720c */ /* 0x002fda0003f05270 */
[----:B------:R-:W-:Y:S05]  /*1e7b0*/  @P0 BRA `(.L_x_4675) ;  /* 0x0000000000880947 */ /* 0x000fea0003800000 */
[----:B------:R-:W-:-:S03]  /*1e7c0*/  UMOV UR4, 0xffffffff ;  /* 0xffffffff00047882 */ /* 0x000fc60000000000 */
[----:B------:R-:W-:Y:S05]  /*1e7d0*/  BRA.DIV UR4, `(.L_x_4956) ;  /* 0x00000042048c7947 */ /* 0x000fea000b800000 */
[----:B------:R-:W-:-:S13]  /*1e7e0*/  ELECT P6, URZ, PT ;  /* 0x00000000003f782f */ /* 0x000fda00038c0000 */
.L_x_5103:
[----:B------:R-:W-:Y:S05]  /*1e7f0*/  @!P6 BRA `(.L_x_4675) ;  /* 0x000000000078e947 */ /* 0x000fea0003800000 */
[----:B------:R-:W-:-:S06]  /*1e800*/  ULOP3.LUT UR4, UR36, 0x2, URZ, 0xfc, !UPT ;  /* 0x0000000224047892 */ /* 0x000fcc000f8efc3f */
[----:B0-----:R-:W-:-:S05]  /*1e810*/  IMAD.U32 R0, RZ, RZ, UR4 ;  /* 0x00000004ff007e24 */ /* 0x001fca000f8e00ff */
[----:B------:R-:W-:-:S13]  /*1e820*/  ISETP.NE.AND P0, PT, R0, 0x3, PT ;  /* 0x000000030000780c */ /* 0x000fda0003f05270 */
[----:B------:R-:W-:Y:S05]  /*1e830*/  @!P0 BRA `(.L_x_4957) ;  /* 0x0000000000048947 */ /* 0x000fea0003800000 */
[----:B------:R-:W-:Y:S01]  /*1e840*/  BPT.TRAP 0x1 ;  /* 0x000000040000795c */ /* 0x000fe20000300000 */
.L_x_4957:
[----:B------:R-:W-:Y:S01]  /*1e850*/  IMAD R5, R22, 0x8, R7 ;  /* 0x0000000816057824 */ /* 0x000fe200078e0207 */
[----:B------:R-:W-:Y:S01]  /*1e860*/  SHF.L.U32 R0, R28, 0x1f, RZ ;  /* 0x0000001f1c007819 */ /* 0x000fe200000006ff */
[----:B------:R-:W-:-:S03]  /*1e870*/  VIADD R22, R22, 0x1 ;  /* 0x0000000116167836 */ /* 0x000fc60000000000 */
[----:B------:R-:W0:Y:S02]  /*1e880*/  SYNCS.PHASECHK.TRANS64.TRYWAIT P1, [R5+URZ+0x28c40], R0 ;  /* 0x028c4000050075a7 */ /* 0x000e24000802017f */
[----:B------:R-:W-:-:S04]  /*1e890*/  ISETP.NE.AND P2, PT, R22, 0x2, PT ;  /* 0x000000021600780c */ /* 0x000fc80003f45270 */
[----:B------:R-:W-:Y:S01]  /*1e8a0*/  SEL R3, RZ, 0x1, P2 ;  /* 0x00000001ff037807 */ /* 0x000fe20001000000 */
[----:B0-----:R-:W-:Y:S08]  /*1e8b0*/  @!P1 BRA `(.L_x_4958) ;  /* 0x0000004000749947 */ /* 0x001ff00003800000 */
.L_x_5104:
[----:B------:R-:W-:Y:S02]  /*1e8c0*/  SEL R22, R22, RZ, P2 ;  /* 0x000000ff16167207 */ /* 0x000fe40001000000 */
[----:B------:R-:W-:Y:S01]  /*1e8d0*/  LOP3.LUT R2, R28, R3, RZ, 0x3c, !PT ;  /* 0x000000031c027212 */ /* 0x000fe200078e3cff */
[----:B------:R-:W-:Y:S06]  /*1e8e0*/  @!P0 BRA `(.L_x_4959) ;  /* 0x0000000000048947 */ /* 0x000fec0003800000 */
[----:B------:R-:W-:Y:S01]  /*1e8f0*/  BPT.TRAP 0x1 ;  /* 0x000000040000795c */ /* 0x000fe20000300000 */
.L_x_4959:
[----:B------:R-:W-:Y:S01]  /*1e900*/  IMAD R3, R22, 0x8, R7 ;  /* 0x0000000816037824 */ /* 0x000fe200078e0207 */
[----:B------:R-:W-:-:S04]  /*1e910*/  SHF.L.U32 R2, R2, 0x1f, RZ ;  /* 0x0000001f02027819 */ /* 0x000fc800000006ff */
[----:B------:R-:W1:Y:S02]  /*1e920*/  SYNCS.PHASECHK.TRANS64.TRYWAIT P1, [R3+URZ+0x28c40], R2 ;  /* 0x028c4002030075a7 */ /* 0x000e64000802017f */
[----:B-1----:R-:W-:Y:S05]  /*1e930*/  @!P1 BRA `(.L_x_4960) ;  /* 0x0000004000689947 */ /* 0x002fea0003800000 */
.L_x_5105:
[----:B------:R-:W-:Y:S05]  /*1e940*/  @!P0 BRA `(.L_x_4961) ;  /* 0x0000000000048947 */ /* 0x000fea0003800000 */
[----:B------:R-:W-:Y:S01]  /*1e950*/  BPT.TRAP 0x1 ;  /* 0x000000040000795c */ /* 0x000fe20000300000 */
.L_x_4961:
[----:B------:R-:W5:Y:S02]  /*1e960*/  SYNCS.PHASECHK.TRANS64.TRYWAIT P1, [R5+URZ+0x28c60], R0 ;  /* 0x028c6000050075a7 */ /* 0x000f64000802017f */
[----:B-----5:R-:W-:Y:S05]  /*1e970*/  @!P1 BRA `(.L_x_4962) ;  /* 0x00000040006c9947 */ /* 0x020fea0003800000 */
.L_x_5106:
[----:B------:R-:W-:Y:S05]  /*1e980*/  @!P0 BRA `(.L_x_4963) ;  /* 0x0000000000048947 */ /* 0x000fea0003800000 */
[----:B------:R-:W-:Y:S01]  /*1e990*/  BPT.TRAP 0x1 ;  /* 0x000000040000795c */ /* 0x000fe20000300000 */
.L_x_4963:
[----:B------:R0:W0:Y:S02]  /*1e9a0*/  SYNCS.PHASECHK.TRANS64.TRYWAIT P0, [R3+URZ+0x28c60], R2 ;  /* 0x028c6002030075a7 */ /* 0x000024000800017f */
[----:B0-----:R-:W-:Y:S05]  /*1e9b0*/  @!P0 NANOSLEEP.SYNCS 0x989680 ;  /* 0x009896800000895d */ /* 0x001fea0003900000 */
[----:B------:R-:W0:Y:S02]  /*1e9c0*/  @!P0 SYNCS.PHASECHK.TRANS64 P0, [R3+URZ+0x28c60], R2 ;  /* 0x028c6002030085a7 */ /* 0x000e24000800007f */
[----:B0-----:R-:W-:Y:S05]  /*1e9d0*/  @!P0 BRA `(.L_x_4963) ;  /* 0xfffffffc00f08947 */ /* 0x001fea000383ffff */
.L_x_4675:
[----:B------:R-:W-:Y:S05]  /*1e9e0*/  BSYNC B9 ;  /* 0x0000000000097941 */ /* 0x000fea0003800000 */
.L_x_4672:
[----:B------:R-:W-:Y:S05]  /*1e9f0*/  EXIT ;  /* 0x000000000000794d */ /* 0x000fea0003800000 */
.L_x_4693:
[----:B0-----:R0:W1:Y:S02]  /*1ea00*/  SYNCS.PHASECHK.TRANS64.TRYWAIT P6, [R60+URZ+0x28c90], R67 ;  /* 0x028c90433c0075a7 */ /* 0x00106400080c017f */
[----:B-1----:R-:W-:Y:S05]  /*1ea10*/  @!P6 NANOSLEEP.SYNCS 0x989680 ;  /* 0x009896800000e95d */ /* 0x002fea0003900000 */
[----:B------:R-:W1:Y:S02]  /*1ea20*/  @!P6 SYNCS.PHASECHK.TRANS64 P6, [R60+URZ+0x28c90], R67 ;  /* 0x028c90433c00e5a7 */ /* 0x000e6400080c007f */
[----:B-1----:R-:W-:Y:S05]  /*1ea30*/  @!P6 BRA `(.L_x_4693) ;  /* 0xfffffffc00f0e947 */ /* 0x002fea000383ffff */
[----:B------:R-:W-:Y:S05]  /*1ea40*/  BRA `(.L_x_4964) ;  /* 0xfffffe4400d47947 */ /* 0x000fea000383ffff */
.L_x_4694:
        /* <DEDUP_REMOVED lines=8> */
.L_x_4966:
[----:B------:R-:W-:Y:S05]  /*1ead0*/  BSYNC B1 ;  /* 0x0000000000017941 */ /* 0x000fea0003800000 */
.L_x_4965:
        /* <DEDUP_REMOVED lines=8> */
.L_x_4967:
[----:B------:R-:W-:Y:S01]  /*1eb60*/  IMAD.MOV.U32 R68, RZ, RZ, R14 ;  /* 0x000000ffff447224 */ /* 0x000fe200078e000e */
[----:B------:R-:W-:Y:S06]  /*1eb70*/  BRA `(.L_x_4968) ;  /* 0xfffffe44009c7947 */ /* 0x000fec000383ffff */
.L_x_4704:
[----:B0-----:R0:W1:Y:S02]  /*1eb80*/  SYNCS.PHASECHK.TRANS64.TRYWAIT P6, [R60+URZ+0x28c90], R67 ;  /* 0x028c90433c0075a7 */ /* 0x00106400080c017f */
[----:B-1----:R-:W-:Y:S05]  /*1eb90*/  @!P6 NANOSLEEP.SYNCS 0x989680 ;  /* 0x009896800000e95d */ /* 0x002fea0003900000 */
[----:B------:R-:W1:Y:S02]  /*1eba0*/  @!P6 SYNCS.PHASECHK.TRANS64 P6, [R60+URZ+0x28c90], R67 ;  /* 0x028c90433c00e5a7 */ /* 0x000e6400080c007f */
[----:B-1----:R-:W-:Y:S05]  /*1ebb0*/  @!P6 BRA `(.L_x_4704) ;  /* 0xfffffffc00f0e947 */ /* 0x002fea000383ffff */
[----:B------:R-:W-:Y:S05]  /*1ebc0*/  BRA `(.L_x_4969) ;  /* 0xfffffe50001c7947 */ /* 0x000fea000383ffff */
.L_x_4705:
        /* <DEDUP_REMOVED lines=8> */
.L_x_4971:
[----:B------:R-:W-:Y:S05]  /*1ec50*/  BSYNC B1 ;  /* 0x0000000000017941 */ /* 0x000fea0003800000 */
.L_x_4970:
        /* <DEDUP_REMOVED lines=8> */
.L_x_4972:
[----:B------:R-:W-:Y:S01]  /*1ece0*/  IMAD.MOV.U32 R68, RZ, RZ, R14 ;  /* 0x000000ffff447224 */ /* 0x000fe200078e000e */
[----:B------:R-:W-:Y:S06]  /*1ecf0*/  BRA `(.L_x_4973) ;  /* 0xfffffe4c00e47947 */ /* 0x000fec000383ffff */
.L_x_4710:
[----:B0-----:R0:W1:Y:S02]  /*1ed00*/  SYNCS.PHASECHK.TRANS64.TRYWAIT P0, [R60+URZ+0x28c90], R67 ;  /* 0x028c90433c0075a7 */ /* 0x001064000800017f */
[----:B-1----:R-:W-:Y:S05]  /*1ed10*/  @!P0 NANOSLEEP.SYNCS 0x989680 ;  /* 0x009896800000895d */ /* 0x002fea0003900000 */
[----:B------:R-:W1:Y:S02]  /*1ed20*/  @!P0 SYNCS.PHASECHK.TRANS64 P0, [R60+URZ+0x28c90], R67 ;  /* 0x028c90433c0085a7 */ /* 0x000e64000800007f */
[----:B-1----:R-:W-:Y:S05]  /*1ed30*/  @!P0 BRA `(.L_x_4710) ;  /* 0xfffffffc00f08947 */ /* 0x002fea000383ffff */
[----:B------:R-:W-:Y:S05]  /*1ed40*/  BRA `(.L_x_4974) ;  /* 0xfffffe5400f07947 */ /* 0x000fea000383ffff */
.L_x_4711:
[----:B------:R-:W-:Y:S01]  /*1ed50*/  BSSY B1, `(.L_x_4975) ;  /* 0x0000007000017945 */ /* 0x000fe20003800000 */
[----:B------:R-:W-:Y:S02]  /*1ed60*/  IMAD.MOV.U32 R12, RZ, RZ, RZ ;  /* 0x000000ffff0c7224 */ /* 0x000fe400078e00ff */
[----:B------:R-:W-:Y:S02]  /*1ed70*/  IMAD.MOV.U32 R11, RZ, RZ, 0x1c1f ;  /* 0x00001c1fff0b7424 */ /* 0x000fe400078e00ff */
[----:B------:R-:W-:-:S07]  /*1ed80*/  IMAD.MOV.U32 R15, RZ, RZ, -0x1 ;  /* 0xffffffffff0f7424 */ /* 0x000fce00078e00ff */
[----:B0-----:R-:W-:Y:S05]  /*1ed90*/  WARPSYNC.COLLECTIVE R15, `(.L_x_4976) ;  /* 0x000000000f087348 */ /* 0x001fea0003c00000 */
[----:B------:R1:W2:Y:S02]  /*1eda0*/  SHFL.IDX P6, R14, R13, R12, R11 ;  /* 0x0000000c0d0e7389 */ /* 0x0002a400000c000b */
[----:B012---:R-:W-:Y:S01]  /*1edb0*/  ENDCOLLECTIVE ;  /* 0x000000000000791b */ /* 0x007fe20003800000 */
.L_x_4976:
[----:B------:R-:W-:Y:S05]  /*1edc0*/  BSYNC B1 ;  /* 0x0000000000017941 */ /* 0x000fea0003800000 */
.L_x_4975:
        /* <DEDUP_REMOVED lines=8> */
.L_x_4977:
[----:B------:R-:W-:Y:S05]  /*1ee50*/  BRA `(.L_x_4978) ;  /* 0xfffffe5800107947 */ /* 0x000fea000383ffff */
.L_x_4715:
[----:B--2---:R2:W4:Y:S02]  /*1ee60*/  SYNCS.PHASECHK.TRANS64.TRYWAIT P5, [R60+URZ+0x28cb0], R67 ;  /* 0x028cb0433c0075a7 */ /* 0x00452400080a017f */
[----:B----4-:R-:W-:Y:S05]  /*1ee70*/  @!P5 NANOSLEEP.SYNCS 0x989680 ;  /* 0x009896800000d95d */ /* 0x010fea0003900000 */
[----:B------:R-:W4:Y:S02]  /*1ee80*/  @!P5 SYNCS.PHASECHK.TRANS64 P5, [R60+URZ+0x28cb0], R67 ;  /* 0x028cb0433c00d5a7 */ /* 0x000f2400080a007f */
[----:B----4-:R-:W-:Y:S05]  /*1ee90*/  @!P5 BRA `(.L_x_4715) ;  /* 0xfffffffc00f0d947 */ /* 0x010fea000383ffff */
[----:B------:R-:W-:Y:S05]  /*1eea0*/  BRA `(.L_x_4979) ;  /* 0xfffffe58009c7947 */ /* 0x000fea000383ffff */
.L_x_4728:
[----:B0-----:R0:W1:Y:S02]  /*1eeb0*/  SYNCS.PHASECHK.TRANS64.TRYWAIT P1, [R12+URZ+0x28c50], R5 ;  /* 0x028c50050c0075a7 */ /* 0x001064000802017f */
[----:B-1----:R-:W-:Y:S05]  /*1eec0*/  @!P1 NANOSLEEP.SYNCS 0x989680 ;  /* 0x009896800000995d */ /* 0x002fea0003900000 */
[----:B------:R-:W1:Y:S02]  /*1eed0*/  @!P1 SYNCS.PHASECHK.TRANS64 P1, [R12+URZ+0x28c50], R5 ;  /* 0x028c50050c0095a7 */ /* 0x000e64000802007f */
[----:B-1----:R-:W-:Y:S05]  /*1eee0*/  @!P1 BRA `(.L_x_4728) ;  /* 0xfffffffc00f09947 */ /* 0x002fea000383ffff */
[----:B------:R-:W-:Y:S05]  /*1eef0*/  BRA `(.L_x_4980) ;  /* 0xfffffe6c00547947 */ /* 0x000fea000383ffff */
.L_x_4736:
[----:B-1----:R1:W2:Y:S02]  /*1ef00*/  SYNCS.PHASECHK.TRANS64.TRYWAIT P1, [R21+URZ+0x28c50], R12 ;  /* 0x028c500c150075a7 */ /* 0x0022a4000802017f */
[----:B--2---:R-:W-:Y:S05]  /*1ef10*/  @!P1 NANOSLEEP.SYNCS 0x989680 ;  /* 0x009896800000995d */ /* 0x004fea0003900000 */
[----:B------:R-:W2:Y:S02]  /*1ef20*/  @!P1 SYNCS.PHASECHK.TRANS64 P1, [R21+URZ+0x28c50], R12 ;  /* 0x028c500c150095a7 */ /* 0x000ea4000802007f */
[----:B--2---:R-:W-:Y:S05]  /*1ef30*/  @!P1 BRA `(.L_x_4736) ;  /* 0xfffffffc00f09947 */ /* 0x004fea000383ffff */
[----:B------:R-:W-:Y:S05]  /*1ef40*/  BRA `(.L_x_4735) ;  /* 0xfffffe78007c7947 */ /* 0x000fea000383ffff */
.L_x_4752:
        /* <DEDUP_REMOVED lines=8> */
.L_x_4982:
[----:B------:R-:W-:Y:S05]  /*1efd0*/  BSYNC B1 ;  /* 0x0000000000017941 */ /* 0x000fea0003800000 */
.L_x_4981:
        /* <DEDUP_REMOVED lines=8> */
.L_x_4983:
[----:B------:R-:W-:Y:S02]  /*1f060*/  IMAD.MOV.U32 R13, RZ, RZ, R152 ;  /* 0x000000ffff0d7224 */ /* 0x000fe400078e0098 */
[----:B------:R-:W-:-:S07]  /*1f070*/  IMAD.MOV.U32 R3, RZ, RZ, R14 ;  /* 0x000000ffff037224 */ /* 0x000fce00078e000e */
[----:B------:R-:W-:Y:S05]  /*1f080*/  WARPSYNC.COLLECTIVE R15, `(.L_x_4984) ;  /* 0x000000000f087348 */ /* 0x000fea0003c00000 */
[----:B------:R0:W1:Y:S02]  /*1f090*/  SHFL.IDX P6, R14, R13, R12, R11 ;  /* 0x0000000c0d0e7389 */ /* 0x00006400000c000b */
[----:B01----:R-:W-:Y:S01]  /*1f0a0*/  ENDCOLLECTIVE ;  /* 0x000000000000791b */ /* 0x003fe20003800000 */
.L_x_4984:
[----:B------:R-:W-:Y:S02]  /*1f0b0*/  IMAD.MOV.U32 R13, RZ, RZ, R30 ;  /* 0x000000ffff0d7224 */ /* 0x000fe400078e001e */
[----:B------:R-:W-:-:S07]  /*1f0c0*/  IMAD.MOV.U32 R7, RZ, RZ, R14 ;  /* 0x000000ffff077224 */ /* 0x000fce00078e000e */
[----:B------:R-:W-:Y:S05]  /*1f0d0*/  WARPSYNC.COLLECTIVE R15, `(.L_x_4985) ;  /* 0x000000000f087348 */ /* 0x000fea0003c00000 */
[----:B------:R0:W1:Y:S02]  /*1f0e0*/  SHFL.IDX P6, R14, R13, R12, R11 ;  /* 0x0000000c0d0e7389 */ /* 0x00006400000c000b */
[----:B01----:R-:W-:Y:S01]  /*1f0f0*/  ENDCOLLECTIVE ;  /* 0x000000000000791b */ /* 0x003fe20003800000 */
.L_x_4985:
[----:B------:R-:W-:Y:S01]  /*1f100*/  IMAD.MOV.U32 R8, RZ, RZ, R14 ;  /* 0x000000ffff087224 */ /* 0x000fe200078e000e */
[----:B------:R-:W-:Y:S06]  /*1f110*/  BRA `(.L_x_4986) ;  /* 0xfffffe9000cc7947 */ /* 0x000fec000383ffff */
.L_x_4755:
[----:B------:R-:W-:Y:S01]  /*1f120*/  BSSY B1, `(.L_x_4987) ;  /* 0x0000008000017945 */ /* 0x000fe20003800000 */
[----:B------:R-:W-:Y:S02]  /*1f130*/  IMAD.MOV.U32 R13, RZ, RZ, R31 ;  /* 0x000000ffff0d7224 */ /* 0x000fe400078e001f */
[----:B------:R-:W-:Y:S02]  /*1f140*/  IMAD.MOV.U32 R12, RZ, RZ, 0x1 ;  /* 0x00000001ff0c7424 */ /* 0x000fe400078e00ff */
[----:B------:R-:W-:Y:S02]  /*1f150*/  IMAD.MOV.U32 R11, RZ, RZ, 0x1c1f ;  /* 0x00001c1fff0b7424 */ /* 0x000fe400078e00ff */
[----:B------:R-:W-:-:S07]  /*1f160*/  IMAD.MOV.U32 R15, RZ, RZ, -0x1 ;  /* 0xffffffffff0f7424 */ /* 0x000fce00078e00ff */
[----:B0--3--:R-:W-:Y:S05]  /*1f170*/  WARPSYNC.COLLECTIVE R15, `(.L_x_4988) ;  /* 0x000000000f087348 */ /* 0x009fea0003c00000 */
[----:B------:R1:W2:Y:S02]  /*1f180*/  SHFL.IDX P6, R14, R13, R12, R11 ;  /* 0x0000000c0d0e7389 */ /* 0x0002a400000c000b */
[----:B0123--:R-:W-:Y:S01]  /*1f190*/  ENDCOLLECTIVE ;  /* 0x000000000000791b */ /* 0x00ffe20003800000 */
.L_x_4988:
[----:B------:R-:W-:Y:S05]  /*1f1a0*/  BSYNC B1 ;  /* 0x0000000000017941 */ /* 0x000fea0003800000 */
.L_x_4987:
        /* <DEDUP_REMOVED lines=8> */
.L_x_4989:
[----:B------:R-:W-:Y:S02]  /*1f230*/  IMAD.MOV.U32 R13, RZ, RZ, R152 ;  /* 0x000000ffff0d7224 */ /* 0x000fe400078e0098 */
[----:B------:R-:W-:-:S07]  /*1f240*/  IMAD.MOV.U32 R3, RZ, RZ, R14 ;  /* 0x000000ffff037224 */ /* 0x000fce00078e000e */
[----:B------:R-:W-:Y:S05]  /*1f250*/  WARPSYNC.COLLECTIVE R15, `(.L_x_4990) ;  /* 0x000000000f087348 */ /* 0x000fea0003c00000 */
[----:B------:R0:W1:Y:S02]  /*1f260*/  SHFL.IDX P6, R14, R13, R12, R11 ;  /* 0x0000000c0d0e7389 */ /* 0x00006400000c000b */
[----:B01----:R-:W-:Y:S01]  /*1f270*/  ENDCOLLECTIVE ;  /* 0x000000000000791b */ /* 0x003fe20003800000 */
.L_x_4990:
[----:B------:R-:W-:Y:S02]  /*1f280*/  IMAD.MOV.U32 R13, RZ, RZ, R30 ;  /* 0x000000ffff0d7224 */ /* 0x000fe400078e001e */
[----:B------:R-:W-:-:S07]  /*1f290*/  IMAD.MOV.U32 R7, RZ, RZ, R14 ;  /* 0x000000ffff077224 */ /* 0x000fce00078e000e */
[----:B------:R-:W-:Y:S05]  /*1f2a0*/  WARPSYNC.COLLECTIVE R15, `(.L_x_4991) ;  /* 0x000000000f087348 */ /* 0x000fea0003c00000 */
[----:B------:R0:W1:Y:S02]  /*1f2b0*/  SHFL.IDX P6, R14, R13, R12, R11 ;  /* 0x0000000c0d0e7389 */ /* 0x00006400000c000b */
[----:B01----:R-:W-:Y:S01]  /*1f2c0*/  ENDCOLLECTIVE ;  /* 0x000000000000791b */ /* 0x003fe20003800000 */
.L_x_4991:
[----:B------:R-:W-:Y:S01]  /*1f2d0*/  IMAD.MOV.U32 R30, RZ, RZ, R14 ;  /* 0x000000ffff1e7224 */ /* 0x000fe200078e000e */
[----:B------:R-:W-:Y:S06]  /*1f2e0*/  BRA `(.L_x_4992) ;  /* 0xfffffe94002c7947 */ /* 0x000fec000383ffff */
.L_x_4759:
[----:B0-----:R0:W1:Y:S02]  /*1f2f0*/  SYNCS.PHASECHK.TRANS64.TRYWAIT P0, [R2+URZ+0x28c00], R35 ;  /* 0x028c0023020075a7 */ /* 0x001064000800017f */
[----:B-1----:R-:W-:Y:S05]  /*1f300*/  @!P0 NANOSLEEP.SYNCS 0x989680 ;  /* 0x009896800000895d */ /* 0x002fea0003900000 */
[----:B------:R-:W1:Y:S02]  /*1f310*/  @!P0 SYNCS.PHASECHK.TRANS64 P0, [R2+URZ+0x28c00], R35 ;  /* 0x028c0023020085a7 */ /* 0x000e64000800007f */
[----:B-1----:R-:W-:Y:S05]  /*1f320*/  @!P0 BRA `(.L_x_4759) ;  /* 0xfffffffc00f08947 */ /* 0x002fea000383ffff */
[----:B------:R-:W-:Y:S05]  /*1f330*/  BRA `(.L_x_4993) ;  /* 0xfffffe98001c7947 */ /* 0x000fea000383ffff */
.L_x_4767:
[----:B------:R-:W0:Y:S01]  /*1f340*/  LDC R39, c[0x0][0x3f4] ;  /* 0x0000fd00ff277b82 */ /* 0x000e220000000800 */
[----:B------:R-:W-:Y:S01]  /*1f350*/  BSSY B1, `(.L_x_4994) ;  /* 0x0000008000017945 */ /* 0x000fe20003800000 */
[----:B------:R-:W-:Y:S02]  /*1f360*/  IMAD.MOV.U32 R13, RZ, RZ, R27 ;  /* 0x000000ffff0d7224 */ /* 0x000fe400078e001b */
[----:B------:R-:W-:Y:S02]  /*1f370*/  IMAD.MOV.U32 R12, RZ, RZ, RZ ;  /* 0x000000ffff0c7224 */ /* 0x000fe400078e00ff */
[----:B------:R-:W-:Y:S02]  /*1f380*/  IMAD.MOV.U32 R11, RZ, RZ, 0x1c1f ;  /* 0x00001c1fff0b7424 */ /* 0x000fe400078e00ff */
[----:B------:R-:W-:-:S07]  /*1f390*/  IMAD.MOV.U32 R15, RZ, RZ, -0x1 ;  /* 0xffffffffff0f7424 */ /* 0x000fce00078e00ff */
[----:B0---4-:R-:W-:Y:S05]  /*1f3a0*/  WARPSYNC.COLLECTIVE R15, `(.L_x_4995) ;  /* 0x000000000f087348 */ /* 0x011fea0003c00000 */
[----:B------:R1:W2:Y:S02]  /*1f3b0*/  SHFL.IDX P6, R14, R13, R12, R11 ;  /* 0x0000000c0d0e7389 */ /* 0x0002a400000c000b */
[----:B012-4-:R-:W-:Y:S01]  /*1f3c0*/  ENDCOLLECTIVE ;  /* 0x000000000000791b */ /* 0x017fe20003800000 */
.L_x_4995:
[----:B------:R-:W-:Y:S05]  /*1f3d0*/  BSYNC B1 ;  /* 0x0000000000017941 */ /* 0x000fea0003800000 */
.L_x_4994:
        /* <DEDUP_REMOVED lines=10> */
.L_x_4996:
        /* <DEDUP_REMOVED lines=8> */
.L_x_4997:
[----:B------:R-:W-:-:S05]  /*1f500*/  @!P1 IADD3 R8, P2, R4, R7, RZ ;  /* 0x0000000704089210 */ /* 0x000fca0007f5e0ff */
[----:B------:R-:W-:Y:S02]  /*1f510*/  @!P1 IMAD.X R9, R3, 0x1, R6, P2 ;  /* 0x0000000103099824 */ /* 0x000fe400010e0606 */
[----:B------:R-:W-:Y:S02]  /*1f520*/  IMAD.MOV.U32 R13, RZ, RZ, R34 ;  /* 0x000000ffff0d7224 */ /* 0x000fe400078e0022 */
[----:B------:R-:W-:-:S07]  /*1f530*/  IMAD.MOV.U32 R5, RZ, RZ, R14 ;  /* 0x000000ffff057224 */ /* 0x000fce00078e000e */
[----:B------:R-:W-:Y:S05]  /*1f540*/  WARPSYNC.COLLECTIVE R15, `(.L_x_4998) ;  /* 0x000000000f087348 */ /* 0x000fea0003c00000 */
[----:B------:R0:W1:Y:S02]  /*1f550*/  SHFL.IDX P6, R14, R13, R12, R11 ;  /* 0x0000000c0d0e7389 */ /* 0x00006400000c000b */
[----:B01----:R-:W-:Y:S01]  /*1f560*/  ENDCOLLECTIVE ;  /* 0x000000000000791b */ /* 0x003fe20003800000 */
.L_x_4998:
        /* <DEDUP_REMOVED lines=21> */
.L_x_4999:
        /* <DEDUP_REMOVED lines=16> */
[----:B------:R-:W-:-:S07]  /*1f7c0*/  CS2R R4, SRZ ;  /* 0x0000000000047805 */ /* 0x000fce000001ff00 */
[----:B------:R-:W-:Y:S05]  /*1f7d0*/  WARPSYNC.COLLECTIVE R15, `(.L_x_5000) ;  /* 0x000000000f087348 */ /* 0x000fea0003c00000 */
[----:B------:R0:W1:Y:S02]  /*1f7e0*/  SHFL.IDX P6, R14, R13, R12, R11 ;  /* 0x0000000c0d0e7389 */ /* 0x00006400000c000b */
[----:B01----:R-:W-:Y:S01]  /*1f7f0*/  ENDCOLLECTIVE ;  /* 0x000000000000791b */ /* 0x003fe20003800000 */
.L_x_5000:
[----:B------:R-:W-:Y:S01]  /*1f800*/  PRMT R44, R6, 0x5410, R7 ;  /* 0x00005410062c7816 */ /* 0x000fe20000000007 */
[----:B------:R-:W-:Y:S02]  /*1f810*/  IMAD.MOV.U32 R13, RZ, RZ, R25 ;  /* 0x000000ffff0d7224 */ /* 0x000fe400078e0019 */
[----:B------:R-:W-:-:S07]  /*1f820*/  IMAD.MOV.U32 R24, RZ, RZ, R14 ;  /* 0x000000ffff187224 */ /* 0x000fce00078e000e */
[----:B------:R-:W-:Y:S05]  /*1f830*/  WARPSYNC.COLLECTIVE R15, `(.L_x_5001) ;  /* 0x000000000f087348 */ /* 0x000fea0003c00000 */
[----:B------:R0:W1:Y:S02]  /*1f840*/  SHFL.IDX P6, R14, R13, R12, R11 ;  /* 0x0000000c0d0e7389 */ /* 0x00006400000c000b */
[----:B01----:R-:W-:Y:S01]  /*1f850*/  ENDCOLLECTIVE ;  /* 0x000000000000791b */ /* 0x003fe20003800000 */
.L_x_5001:
[----:B------:R-:W-:Y:S02]  /*1f860*/  IMAD.MOV.U32 R13, RZ, RZ, R34 ;  /* 0x000000ffff0d7224 */ /* 0x000fe400078e0022 */
[----:B------:R-:W-:-:S07]  /*1f870*/  IMAD.MOV.U32 R25, RZ, RZ, R14 ;  /* 0x000000ffff197224 */ /* 0x000fce00078e000e */
[----:B------:R-:W-:Y:S05]  /*1f880*/  WARPSYNC.COLLECTIVE R15, `(.L_x_5002) ;  /* 0x000000000f087348 */ /* 0x000fea0003c00000 */
[----:B------:R0:W1:Y:S02]  /*1f890*/  SHFL.IDX P6, R14, R13, R12, R11 ;  /* 0x0000000c0d0e7389 */ /* 0x00006400000c000b */
[----:B01----:R-:W-:Y:S01]  /*1f8a0*/  ENDCOLLECTIVE ;  /* 0x000000000000791b */ /* 0x003fe20003800000 */
.L_x_5002:
[----:B------:R-:W-:Y:S05]  /*1f8b0*/  BRA `(.L_x_5003) ;  /* 0xfffffea400407947 */ /* 0x000fea000383ffff */
.L_x_4771:
[----:B0-----:R0:W1:Y:S02]  /*1f8c0*/  SYNCS.PHASECHK.TRANS64.TRYWAIT P1, [R2+URZ+0x28c00], R13 ;  /* 0x028c000d020075a7 */ /* 0x001064000802017f */
[----:B-1----:R-:W-:Y:S05]  /*1f8d0*/  @!P1 NANOSLEEP.SYNCS 0x989680 ;  /* 0x009896800000995d */ /* 0x002fea0003900000 */
[----:B------:R-:W1:Y:S02]  /*1f8e0*/  @!P1 SYNCS.PHASECHK.TRANS64 P1, [R2+URZ+0x28c00], R13 ;  /* 0x028c000d020095a7 */ /* 0x000e64000802007f */
[----:B-1----:R-:W-:Y:S05]  /*1f8f0*/  @!P1 BRA `(.L_x_4771) ;  /* 0xfffffffc00f09947 */ /* 0x002fea000383ffff */
[----:B------:R-:W-:Y:S05]  /*1f900*/  BRA `(.L_x_5004) ;  /* 0xfffffea400e07947 */ /* 0x000fea000383ffff */
.L_x_4777:
[----:B0-----:R0:W1:Y:S02]  /*1f910*/  SYNCS.PHASECHK.TRANS64.TRYWAIT P1, [R20+URZ+0x28c30], R21 ;  /* 0x028c3015140075a7 */ /* 0x001064000802017f */
[----:B-1----:R-:W-:Y:S05]  /*1f920*/  @!P1 NANOSLEEP.SYNCS 0x989680 ;  /* 0x009896800000995d */ /* 0x002fea0003900000 */
[----:B------:R-:W1:Y:S02]  /*1f930*/  @!P1 SYNCS.PHASECHK.TRANS64 P1, [R20+URZ+0x28c30], R21 ;  /* 0x028c3015140095a7 */ /* 0x000e64000802007f */
[----:B-1----:R-:W-:Y:S05]  /*1f940*/  @!P1 BRA `(.L_x_4777) ;  /* 0xfffffffc00f09947 */ /* 0x002fea000383ffff */
[----:B------:R-:W-:Y:S05]  /*1f950*/  BRA `(.L_x_4776) ;  /* 0xfffffeb400987947 */ /* 0x000fea000383ffff */
.L_x_4783:
[----:B--2---:R2:W3:Y:S02]  /*1f960*/  SYNCS.PHASECHK.TRANS64.TRYWAIT P1, [R20+URZ+0x28c50], R21 ;  /* 0x028c5015140075a7 */ /* 0x0044e4000802017f */
[----:B---3--:R-:W-:Y:S05]  /*1f970*/  @!P1 NANOSLEEP.SYNCS 0x989680 ;  /* 0x009896800000995d */ /* 0x008fea0003900000 */
[----:B------:R-:W3:Y:S02]  /*1f980*/  @!P1 SYNCS.PHASECHK.TRANS64 P1, [R20+URZ+0x28c50], R21 ;  /* 0x028c5015140095a7 */ /* 0x000ee4000802007f */
[----:B---3--:R-:W-:Y:S05]  /*1f990*/  @!P1 BRA `(.L_x_4783) ;  /* 0xfffffffc00f09947 */ /* 0x008fea000383ffff */
[----:B------:R-:W-:Y:S05]  /*1f9a0*/  BRA `(.L_x_4782) ;  /* 0xfffffecc00587947 */ /* 0x000fea000383ffff */
.L_x_4792:
[----:B-1----:R1:W2:Y:S02]  /*1f9b0*/  SYNCS.PHASECHK.TRANS64.TRYWAIT P1, [R209+URZ+0x28c30], R213 ;  /* 0x028c30d5d10075a7 */ /* 0x0022a4000802017f */
[----:B--2---:R-:W-:Y:S05]  /*1f9c0*/  @!P1 NANOSLEEP.SYNCS 0x989680 ;  /* 0x009896800000995d */ /* 0x004fea0003900000 */
[----:B------:R-:W2:Y:S02]  /*1f9d0*/  @!P1 SYNCS.PHASECHK.TRANS64 P1, [R209+URZ+0x28c30], R213 ;  /* 0x028c30d5d10095a7 */ /* 0x000ea4000802007f */
[----:B--2---:R-:W-:Y:S05]  /*1f9e0*/  @!P1 BRA `(.L_x_4792) ;  /* 0xfffffffc00f09947 */ /* 0x004fea000383ffff */
[----:B------:R-:W-:Y:S05]  /*1f9f0*/  BRA `(.L_x_4791) ;  /* 0xfffffed0008c7947 */ /* 0x000fea000383ffff */
.L_x_4798:
[----:B--2---:R2:W3:Y:S02]  /*1fa00*/  SYNCS.PHASECHK.TRANS64.TRYWAIT P1, [R209+URZ+0x28c50], R213 ;  /* 0x028c50d5d10075a7 */ /* 0x0044e4000802017f */
[----:B---3--:R-:W-:Y:S05]  /*1fa10*/  @!P1 NANOSLEEP.SYNCS 0x989680 ;  /* 0x009896800000995d */ /* 0x008fea0003900000 */
[----:B------:R-:W3:Y:S02]  /*1fa20*/  @!P1 SYNCS.PHASECHK.TRANS64 P1, [R209+URZ+0x28c50], R213 ;  /* 0x028c50d5d10095a7 */ /* 0x000ee4000802007f */
[----:B---3--:R-:W-:Y:S05]  /*1fa30*/  @!P1 BRA `(.L_x_4798) ;  /* 0xfffffffc00f09947 */ /* 0x008fea000383ffff */
[----:B------:R-:W-:Y:S05]  /*1fa40*/  BRA `(.L_x_4797) ;  /* 0xfffffef0003c7947 */ /* 0x000fea000383ffff */
.L_x_4807:
[----:B-1----:R1:W2:Y:S02]  /*1fa50*/  SYNCS.PHASECHK.TRANS64.TRYWAIT P1, [R198+URZ+0x28c30], R20 ;  /* 0x028c3014c60075a7 */ /* 0x0022a4000802017f */
[----:B--2---:R-:W-:Y:S05]  /*1fa60*/  @!P1 NANOSLEEP.SYNCS 0x989680 ;  /* 0x009896800000995d */ /* 0x004fea0003900000 */
[----:B------:R-:W2:Y:S02]  /*1fa70*/  @!P1 SYNCS.PHASECHK.TRANS64 P1, [R198+URZ+0x28c30], R20 ;  /* 0x028c3014c60095a7 */ /* 0x000ea4000802007f */
[----:B--2---:R-:W-:Y:S05]  /*1fa80*/  @!P1 BRA `(.L_x_4807) ;  /* 0xfffffffc00f09947 */ /* 0x004fea000383ffff */
[----:B------:R-:W-:Y:S05]  /*1fa90*/  BRA `(.L_x_4806) ;  /* 0xfffffef4005c7947 */ /* 0x000fea000383ffff */
.L_x_4813:
[----:B---3--:R3:W4:Y:S02]  /*1faa0*/  SYNCS.PHASECHK.TRANS64.TRYWAIT P1, [R198+URZ+0x28c50], R20 ;  /* 0x028c5014c60075a7 */ /* 0x008724000802017f */
[----:B----4-:R-:W-:Y:S05]  /*1fab0*/  @!P1 NANOSLEEP.SYNCS 0x989680 ;  /* 0x009896800000995d */ /* 0x010fea0003900000 */
[----:B------:R-:W4:Y:S02]  /*1fac0*/  @!P1 SYNCS.PHASECHK.TRANS64 P1, [R198+URZ+0x28c50], R20 ;  /* 0x028c5014c60095a7 */ /* 0x000f24000802007f */
[----:B----4-:R-:W-:Y:S05]  /*1fad0*/  @!P1 BRA `(.L_x_4813) ;  /* 0xfffffffc00f09947 */ /* 0x010fea000383ffff */
[----:B------:R-:W-:Y:S05]  /*1fae0*/  BRA `(.L_x_4812) ;  /* 0xffffff0c00b87947 */ /* 0x000fea000383ffff */
.L_x_4849:
[----:B------:R-:W0:Y:S01]  /*1faf0*/  S2R R11, SR_TID.X ;  /* 0x00000000000b7919 */ /* 0x000e220000002100 */
[----:B------:R-:W-:Y:S01]  /*1fb00*/  BSSY B1, `(.L_x_5005) ;  /* 0x000000a000017945 */ /* 0x000fe20003800000 */
[----:B------:R-:W-:Y:S02]  /*1fb10*/  IMAD.MOV.U32 R12, RZ, RZ, RZ ;  /* 0x000000ffff0c7224 */ /* 0x000fe400078e00ff */
[----:B------:R-:W-:Y:S01]  /*1fb20*/  IMAD.MOV.U32 R15, RZ, RZ, -0x1 ;  /* 0xffffffffff0f7424 */ /* 0x000fe200078e00ff */
[----:B0-----:R-:W-:-:S04]  /*1fb30*/  SHF.R.U32.HI R11, RZ, 0x5, R11 ;  /* 0x00000005ff0b7819 */ /* 0x001fc8000001160b */
[----:B------:R-:W-:-:S05]  /*1fb40*/  LOP3.LUT R11, R11, 0x3, RZ, 0xc0, !PT ;  /* 0x000000030b0b7812 */ /* 0x000fca00078ec0ff */
[----:B------:R-:W-:Y:S02]  /*1fb50*/  IMAD.MOV.U32 R13, RZ, RZ, R11 ;  /* 0x000000ffff0d7224 */ /* 0x000fe400078e000b */
[----:B------:R-:W-:-:S07]  /*1fb60*/  IMAD.MOV.U32 R11, RZ, RZ, 0x1f ;  /* 0x0000001fff0b7424 */ /* 0x000fce00078e00ff */
[----:B------:R-:W-:Y:S05]  /*1fb70*/  WARPSYNC.COLLECTIVE R15, `(.L_x_5006) ;  /* 0x000000000f087348 */ /* 0x000fea0003c00000 */
[----:B------:R0:W1:Y:S02]  /*1fb80*/  SHFL.IDX P6, R14, R13, R12, R11 ;  /* 0x0000000c0d0e7389 */ /* 0x00006400000c000b */
[----:B01----:R-:W-:Y:S01]  /*1fb90*/  ENDCOLLECTIVE ;  /* 0x000000000000791b */ /* 0x003fe20003800000 */
.L_x_5006:
[----:B------:R-:W-:Y:S05]  /*1fba0*/  BSYNC B1 ;  /* 0x0000000000017941 */ /* 0x000fea0003800000 */
.L_x_5005:
[----:B------:R-:W-:Y:S05]  /*1fbb0*/  BRA `(.L_x_5007) ;  /* 0xffffff8400d87947 */ /* 0x000fea000383ffff */
.L_x_4851:
[----:B------:R-:W-:Y:S01]  /*1fbc0*/  BSSY B1, `(.L_x_5008) ;  /* 0x0000006000017945 */ /* 0x000fe20003800000 */
[----:B------:R-:W-:-:S07]  /*1fbd0*/  IMAD.MOV.U32 R15, RZ, RZ, -0x1 ;  /* 0xffffffffff0f7424 */ /* 0x000fce00078e00ff */
[----:B0-----:R-:W-:Y:S05]  /*1fbe0*/  WARPSYNC.COLLECTIVE R15, `(.L_x_5009) ;  /* 0x000000000f0c7348 */ /* 0x001fea0003c00000 */
[----:B------:R-:W-:Y:S02]  /*1fbf0*/  ELECT P6, UR62, PT ;  /* 0x00000000003e782f */ /* 0x000fe400038c0000 */
[----:B------:R-:W-:Y:S01]  /*1fc00*/  MOV R14, UR62 ;  /* 0x0000003e000e7c02 */ /* 0x000fe20008000f00 */
[----:B0-----:R-:W-:Y:S10]  /*1fc10*/  ENDCOLLECTIVE ;  /* 0x000000000000791b */ /* 0x001ff40003800000 */
.L_x_5009:
[----:B------:R-:W-:Y:S05]  /*1fc20*/  BSYNC B1 ;  /* 0x0000000000017941 */ /* 0x000fea0003800000 */
.L_x_5008:
[----:B------:R-:W-:Y:S05]  /*1fc30*/  BRA `(.L_x_4850) ;  /* 0xffffff8400d07947 */ /* 0x000fea000383ffff */
.L_x_4853:
[----:B0-----:R0:W1:Y:S02]  /*1fc40*/  SYNCS.PHASECHK.TRANS64.TRYWAIT P0, [R17+URZ+0x28c20], R3 ;  /* 0x028c2003110075a7 */ /* 0x001064000800017f */
[----:B-1----:R-:W-:Y:S05]  /*1fc50*/  @!P0 NANOSLEEP.SYNCS 0x989680 ;  /* 0x009896800000895d */ /* 0x002fea0003900000 */
[----:B------:R-:W1:Y:S02]  /*1fc60*/  @!P0 SYNCS.PHASECHK.TRANS64 P0, [R17+URZ+0x28c20], R3 ;  /* 0x028c2003110085a7 */ /* 0x000e64000800007f */
[----:B-1----:R-:W-:Y:S05]  /*1fc70*/  @!P0 BRA `(.L_x_4853) ;  /* 0xfffffffc00f08947 */ /* 0x002fea000383ffff */
[----:B------:R-:W-:Y:S05]  /*1fc80*/  BRA `(.L_x_5010) ;  /* 0xffffff8400e07947 */ /* 0x000fea000383ffff */
.L_x_4857:
[----:B0-----:R0:W1:Y:S02]  /*1fc90*/  SYNCS.PHASECHK.TRANS64.TRYWAIT P0, [R3+URZ+0x28ca0], R9 ;  /* 0x028ca009030075a7 */ /* 0x001064000800017f */
[----:B-1----:R-:W-:Y:S05]  /*1fca0*/  @!P0 NANOSLEEP.SYNCS 0x989680 ;  /* 0x009896800000895d */ /* 0x002fea0003900000 */
[----:B------:R-:W1:Y:S02]  /*1fcb0*/  @!P0 SYNCS.PHASECHK.TRANS64 P0, [R3+URZ+0x28ca0], R9 ;  /* 0x028ca009030085a7 */ /* 0x000e64000800007f */
[----:B-1----:R-:W-:Y:S05]  /*1fcc0*/  @!P0 BRA `(.L_x_4857) ;  /* 0xfffffffc00f08947 */ /* 0x002fea000383ffff */
[----:B------:R-:W-:Y:S05]  /*1fcd0*/  BRA `(.L_x_5011) ;  /* 0xffffff8400f87947 */ /* 0x000fea000383ffff */
.L_x_4862:
[----:B-1----:R1:W2:Y:S02]  /*1fce0*/  SYNCS.PHASECHK.TRANS64.TRYWAIT P0, [R3+URZ+0x28cc0], R9 ;  /* 0x028cc009030075a7 */ /* 0x0022a4000800017f */
[----:B--2---:R-:W-:Y:S05]  /*1fcf0*/  @!P0 NANOSLEEP.SYNCS 0x989680 ;  /* 0x009896800000895d */ /* 0x004fea0003900000 */
[----:B------:R-:W2:Y:S02]  /*1fd00*/  @!P0 SYNCS.PHASECHK.TRANS64 P0, [R3+URZ+0x28cc0], R9 ;  /* 0x028cc009030085a7 */ /* 0x000ea4000800007f */
[----:B--2---:R-:W-:Y:S05]  /*1fd10*/  @!P0 BRA `(.L_x_4862) ;  /* 0xfffffffc00f08947 */ /* 0x004fea000383ffff */
[----:B------:R-:W-:Y:S05]  /*1fd20*/  BRA `(.L_x_5012) ;  /* 0xffffff8800747947 */ /* 0x000fea000383ffff */
.L_x_4876:
[----:B0-----:R0:W1:Y:S02]  /*1fd30*/  SYNCS.PHASECHK.TRANS64.TRYWAIT P1, [R9+URZ+0x28ca0], R2 ;  /* 0x028ca002090075a7 */ /* 0x001064000802017f */
[----:B-1----:R-:W-:Y:S05]  /*1fd40*/  @!P1 NANOSLEEP.SYNCS 0x989680 ;  /* 0x009896800000995d */ /* 0x002fea0003900000 */
[----:B------:R-:W1:Y:S02]  /*1fd50*/  @!P1 SYNCS.PHASECHK.TRANS64 P1, [R9+URZ+0x28ca0], R2 ;  /* 0x028ca002090095a7 */ /* 0x000e64000802007f */
[----:B-1----:R-:W-:Y:S05]  /*1fd60*/  @!P1 BRA `(.L_x_4876) ;  /* 0xfffffffc00f09947 */ /* 0x002fea000383ffff */
[----:B------:R-:W-:Y:S05]  /*1fd70*/  BRA `(.L_x_5013) ;  /* 0xffffff9000d87947 */ /* 0x000fea000383ffff */
.L_x_4881:
[----:B-1----:R1:W2:Y:S02]  /*1fd80*/  SYNCS.PHASECHK.TRANS64.TRYWAIT P1, [R9+URZ+0x28cc0], R2 ;  /* 0x028cc002090075a7 */ /* 0x0022a4000802017f */
[----:B--2---:R-:W-:Y:S05]  /*1fd90*/  @!P1 NANOSLEEP.SYNCS 0x989680 ;  /* 0x009896800000995d */ /* 0x004fea0003900000 */
[----:B------:R-:W2:Y:S02]  /*1fda0*/  @!P1 SYNCS.PHASECHK.TRANS64 P1, [R9+URZ+0x28cc0], R2 ;  /* 0x028cc002090095a7 */ /* 0x000ea4000802007f */
[----:B--2---:R-:W-:Y:S05]  /*1fdb0*/  @!P1 BRA `(.L_x_4881) ;  /* 0xfffffffc00f09947 */ /* 0x004fea000383ffff */
[----:B------:R-:W-:Y:S05]  /*1fdc0*/  BRA `(.L_x_5014) ;  /* 0xffffff9400507947 */ /* 0x000fea000383ffff */
.L_x_4903:
        /* <DEDUP_REMOVED lines=11> */
.L_x_5016:
[----:B------:R-:W-:Y:S05]  /*1fe80*/  BSYNC B0 ;  /* 0x0000000000007941 */ /* 0x000fea0003800000 */
.L_x_5015:
[----:B------:R-:W-:Y:S05]  /*1fe90*/  BRA `(.L_x_5017) ;  /* 0xffffffa800f87947 */ /* 0x000fea000383ffff */
.L_x_4906:
[----:B0-----:R0:W1:Y:S02]  /*1fea0*/  SYNCS.PHASECHK.TRANS64.TRYWAIT P0, [R30+URZ+0x28c40], R0 ;  /* 0x028c40001e0075a7 */ /* 0x001064000800017f */
[----:B-1----:R-:W-:Y:S05]  /*1feb0*/  @!P0 NANOSLEEP.SYNCS 0x989680 ;  /* 0x009896800000895d */ /* 0x002fea0003900000 */
[----:B------:R-:W1:Y:S02]  /*1fec0*/  @!P0 SYNCS.PHASECHK.TRANS64 P0, [R30+URZ+0x28c40], R0 ;  /* 0x028c40001e0085a7 */ /* 0x000e64000800007f */
[----:B-1----:R-:W-:Y:S05]  /*1fed0*/  @!P0 BRA `(.L_x_4906) ;  /* 0xfffffffc00f08947 */ /* 0x002fea000383ffff */
[----:B------:R-:W-:Y:S05]  /*1fee0*/  BRA `(.L_x_5018) ;  /* 0xffffffac00307947 */ /* 0x000fea000383ffff */
.L_x_4907:
        /* <DEDUP_REMOVED lines=8> */
.L_x_5020:
[----:B------:R-:W-:Y:S05]  /*1ff70*/  BSYNC B0 ;  /* 0x0000000000007941 */ /* 0x000fea0003800000 */
.L_x_5019:
        /* <DEDUP_REMOVED lines=9> */
.L_x_5021:
[----:B------:R-:W-:Y:S02]  /*20010*/  IMAD.MOV.U32 R13, RZ, RZ, R4 ;  /* 0x000000ffff0d7224 */ /* 0x000fe400078e0004 */
[----:B------:R-:W-:Y:S02]  /*20020*/  IMAD.MOV.U32 R12, RZ, RZ, 0x1 ;  /* 0x00000001ff0c7424 */ /* 0x000fe400078e00ff */
[----:B------:R-:W-:-:S07]  /*20030*/  IMAD.MOV.U32 R3, RZ, RZ, R14 ;  /* 0x000000ffff037224 */ /* 0x000fce00078e000e */
[----:B------:R-:W-:Y:S05]  /*20040*/  WARPSYNC.COLLECTIVE R15, `(.L_x_5022) ;  /* 0x000000000f087348 */ /* 0x000fea0003c00000 */
[----:B------:R0:W1:Y:S02]  /*20050*/  SHFL.IDX P6, R14, R13, R12, R11 ;  /* 0x0000000c0d0e7389 */ /* 0x00006400000c000b */
[----:B01----:R-:W-:Y:S01]  /*20060*/  ENDCOLLECTIVE ;  /* 0x000000000000791b */ /* 0x003fe20003800000 */
.L_x_5022:
        /* <DEDUP_REMOVED lines=15> */
.L_x_5023:
[----:B------:R-:W-:Y:S02]  /*20160*/  @P0 IMAD R6, R5, 0x2, R17 ;  /* 0x0000000205060824 */ /* 0x000fe400078e0211 */
[----:B------:R-:W-:Y:S02]  /*20170*/  IMAD.MOV.U32 R13, RZ, RZ, R4 ;  /* 0x000000ffff0d7224 */ /* 0x000fe400078e0004 */
[----:B------:R-:W-:Y:S02]  /*20180*/  IMAD.MOV.U32 R12, RZ, RZ, 0x2 ;  /* 0x00000002ff0c7424 */ /* 0x000fe400078e00ff */
[----:B------:R-:W-:-:S07]  /*20190*/  IMAD.MOV.U32 R3, RZ, RZ, R14 ;  /* 0x000000ffff037224 */ /* 0x000fce00078e000e */
[----:B------:R-:W-:Y:S05]  /*201a0*/  WARPSYNC.COLLECTIVE R15, `(.L_x_5024) ;  /* 0x000000000f087348 */ /* 0x000fea0003c00000 */
[----:B------:R0:W1:Y:S02]  /*201b0*/  SHFL.IDX P6, R14, R13, R12, R11 ;  /* 0x0000000c0d0e7389 */ /* 0x00006400000c000b */
[----:B01----:R-:W-:Y:S01]  /*201c0*/  ENDCOLLECTIVE ;  /* 0x000000000000791b */ /* 0x003fe20003800000 */
.L_x_5024:
        /* <DEDUP_REMOVED lines=15> */
.L_x_5025:
[----:B------:R-:W-:Y:S02]  /*202c0*/  @P0 IMAD R6, R5, 0x2, R17 ;  /* 0x0000000205060824 */ /* 0x000fe400078e0211 */
[----:B------:R-:W-:Y:S02]  /*202d0*/  IMAD.MOV.U32 R13, RZ, RZ, R4 ;  /* 0x000000ffff0d7224 */ /* 0x000fe400078e0004 */
[----:B------:R-:W-:Y:S02]  /*202e0*/  IMAD.MOV.U32 R12, RZ, RZ, 0x3 ;  /* 0x00000003ff0c7424 */ /* 0x000fe400078e00ff */
[----:B------:R-:W-:-:S07]  /*202f0*/  IMAD.MOV.U32 R3, RZ, RZ, R14 ;  /* 0x000000ffff037224 */ /* 0x000fce00078e000e */
[----:B------:R-:W-:Y:S05]  /*20300*/  WARPSYNC.COLLECTIVE R15, `(.L_x_5026) ;  /* 0x000000000f087348 */ /* 0x000fea0003c00000 */
[----:B------:R0:W1:Y:S02]  /*20310*/  SHFL.IDX P6, R14, R13, R12, R11 ;  /* 0x0000000c0d0e7389 */ /* 0x00006400000c000b */
[----:B01----:R-:W-:Y:S01]  /*20320*/  ENDCOLLECTIVE ;  /* 0x000000000000791b */ /* 0x003fe20003800000 */
.L_x_5026:
        /* <DEDUP_REMOVED lines=10> */
.L_x_5027:
[----:B------:R-:W-:Y:S01]  /*203d0*/  @!PT LDS RZ, [RZ] ;  /* 0x00000000fffff984 */ /* 0x000fe20000000800 */
[----:B------:R-:W-:Y:S01]  /*203e0*/  @!PT LDS RZ, [RZ] ;  /* 0x00000000fffff984 */ /* 0x000fe20000000800 */
[----:B------:R-:W-:Y:S01]  /*203f0*/  @!PT LDS RZ, [RZ] ;  /* 0x00000000fffff984 */ /* 0x000fe20000000800 */
[----:B------:R0:W-:Y:S01]  /*20400*/  @P0 LDGSTS.E.BYPASS.LTC128B.128 [R6+0x23400], desc[UR42][R2.64], !P2 ;  /* 0x2340000002060fae */ /* 0x0001e2000d101d6a */
[----:B------:R-:W-:Y:S01]  /*20410*/  IMAD.MOV.U32 R0, RZ, RZ, R14 ;  /* 0x000000ffff007224 */ /* 0x000fe200078e000e */
[----:B------:R-:W-:Y:S06]  /*20420*/  BRA `(.L_x_5028) ;  /* 0xffffffa800e07947 */ /* 0x000fec000383ffff */
.L_x_4912:
        /* <DEDUP_REMOVED lines=9> */
.L_x_5029:
[C---:B------:R-:W-:Y:S01]  /*204c0*/  VIADD R6, R25.reuse, 0x10 ;  /* 0x0000001019067836 */ /* 0x040fe20000000000 */
[----:B------:R-:W-:Y:S01]  /*204d0*/  ISETP.GE.AND P0, PT, R25, R5, PT ;  /* 0x000000051900720c */ /* 0x000fe20003f06270 */
[----:B------:R-:W-:Y:S02]  /*204e0*/  IMAD.MOV.U32 R13, RZ, RZ, R0 ;  /* 0x000000ffff0d7224 */ /* 0x000fe400078e0000 */
[----:B------:R-:W-:-:S10]  /*204f0*/  IMAD.MOV.U32 R2, RZ, RZ, R14 ;  /* 0x000000ffff027224 */ /* 0x000fd400078e000e */
[----:B------:R-:W-:Y:S05]  /*20500*/  WARPSYNC.COLLECTIVE R15, `(.L_x_5030) ;  /* 0x000000000f087348 */ /* 0x000fea0003c00000 */
[----:B------:R0:W1:Y:S02]  /*20510*/  SHFL.IDX P6, R14, R13, R12, R11 ;  /* 0x0000000c0d0e7389 */ /* 0x00006400000c000b */
[----:B01----:R-:W-:Y:S01]  /*20520*/  ENDCOLLECTIVE ;  /* 0x000000000000791b */ /* 0x003fe20003800000 */
.L_x_5030:
[----:B------:R-:W-:Y:S02]  /*20530*/  IMAD.MOV.U32 R13, RZ, RZ, R4 ;  /* 0x000000ffff0d7224 */ /* 0x000fe400078e0004 */
[----:B------:R-:W-:Y:S02]  /*20540*/  IMAD.MOV.U32 R12, RZ, RZ, 0x1 ;  /* 0x00000001ff0c7424 */ /* 0x000fe400078e00ff */
[----:B------:R-:W-:-:S07]  /*20550*/  IMAD.MOV.U32 R3, RZ, RZ, R14 ;  /* 0x000000ffff037224 */ /* 0x000fce00078e000e */
[----:B------:R-:W-:Y:S05]  /*20560*/  WARPSYNC.COLLECTIVE R15, `(.L_x_5031) ;  /* 0x000000000f087348 */ /* 0x000fea0003c00000 */
[----:B------:R0:W1:Y:S02]  /*20570*/  SHFL.IDX P6, R14, R13, R12, R11 ;  /* 0x0000000c0d0e7389 */ /* 0x00006400000c000b */
[----:B01----:R-:W-:Y:S01]  /*20580*/  ENDCOLLECTIVE ;  /* 0x000000000000791b */ /* 0x003fe20003800000 */
.L_x_5031:
        /* <DEDUP_REMOVED lines=15> */
.L_x_5032:
[----:B------:R-:W-:Y:S02]  /*20680*/  IMAD.MOV.U32 R13, RZ, RZ, R4 ;  /* 0x000000ffff0d7224 */ /* 0x000fe400078e0004 */
[----:B------:R-:W-:Y:S02]  /*20690*/  IMAD.MOV.U32 R12, RZ, RZ, 0x2 ;  /* 0x00000002ff0c7424 */ /* 0x000fe400078e00ff */
[----:B------:R-:W-:-:S07]  /*206a0*/  IMAD.MOV.U32 R3, RZ, RZ, R14 ;  /* 0x000000ffff037224 */ /* 0x000fce00078e000e */
[----:B------:R-:W-:Y:S05]  /*206b0*/  WARPSYNC.COLLECTIVE R15, `(.L_x_5033) ;  /* 0x000000000f087348 */ /* 0x000fea0003c00000 */
[----:B------:R0:W1:Y:S02]  /*206c0*/  SHFL.IDX P6, R14, R13, R12, R11 ;  /* 0x0000000c0d0e7389 */ /* 0x00006400000c000b */
[----:B01----:R-:W-:Y:S01]  /*206d0*/  ENDCOLLECTIVE ;  /* 0x000000000000791b */ /* 0x003fe20003800000 */
.L_x_5033:
        /* <DEDUP_REMOVED lines=16> */
.L_x_5034:
[----:B------:R-:W-:Y:S02]  /*207e0*/  IMAD.MOV.U32 R13, RZ, RZ, R4 ;  /* 0x000000ffff0d7224 */ /* 0x000fe400078e0004 */
[----:B------:R-:W-:Y:S02]  /*207f0*/  IMAD.MOV.U32 R12, RZ, RZ, 0x3 ;  /* 0x00000003ff0c7424 */ /* 0x000fe400078e00ff */
[----:B------:R-:W-:-:S07]  /*20800*/  IMAD.MOV.U32 R3, RZ, RZ, R14 ;  /* 0x000000ffff037224 */ /* 0x000fce00078e000e */
[----:B------:R-:W-:Y:S05]  /*20810*/  WARPSYNC.COLLECTIVE R15, `(.L_x_5035) ;  /* 0x000000000f087348 */ /* 0x000fea0003c00000 */
[----:B------:R0:W1:Y:S02]  /*20820*/  SHFL.IDX P6, R14, R13, R12, R11 ;  /* 0x0000000c0d0e7389 */ /* 0x00006400000c000b */
[----:B01----:R-:W-:Y:S01]  /*20830*/  ENDCOLLECTIVE ;  /* 0x000000000000791b */ /* 0x003fe20003800000 */
.L_x_5035:
        /* <DEDUP_REMOVED lines=10> */
.L_x_5036:
[----:B------:R-:W-:Y:S01]  /*208e0*/  @!PT LDS RZ, [RZ] ;  /* 0x00000000fffff984 */ /* 0x000fe20000000800 */
[----:B------:R-:W-:Y:S01]  /*208f0*/  @!PT LDS RZ, [RZ] ;  /* 0x00000000fffff984 */ /* 0x000fe20000000800 */
[----:B------:R-:W-:Y:S01]  /*20900*/  @!PT LDS RZ, [RZ] ;  /* 0x00000000fffff984 */ /* 0x000fe20000000800 */
[----:B------:R1:W-:Y:S01]  /*20910*/  @!P0 LDGSTS.E.BYPASS.LTC128B.128 [R8+0x21400], desc[UR42][R2.64], !P1 ;  /* 0x2140000002088fae */ /* 0x0003e2000c901d6a */
[----:B------:R-:W-:Y:S01]  /*20920*/  IMAD.MOV.U32 R0, RZ, RZ, R14 ;  /* 0x000000ffff007224 */ /* 0x000fe200078e000e */
[----:B------:R-:W-:Y:S06]  /*20930*/  BRA `(.L_x_5037) ;  /* 0xffffffb000087947 */ /* 0x000fec000383ffff */
.L_x_4915:
[----:B0-----:R0:W1:Y:S02]  /*20940*/  SYNCS.PHASECHK.TRANS64.TRYWAIT P0, [R17+URZ+0x28c20], R0 ;  /* 0x028c2000110075a7 */ /* 0x001064000800017f */
[----:B-1----:R-:W-:Y:S05]  /*20950*/  @!P0 NANOSLEEP.SYNCS 0x989680 ;  /* 0x009896800000895d */ /* 0x002fea0003900000 */
[----:B------:R-:W1:Y:S02]  /*20960*/  @!P0 SYNCS.PHASECHK.TRANS64 P0, [R17+URZ+0x28c20], R0 ;  /* 0x028c2000110085a7 */ /* 0x000e64000800007f */
[----:B-1----:R-:W-:Y:S05]  /*20970*/  @!P0 BRA `(.L_x_4915) ;  /* 0xfffffffc00f08947 */ /* 0x002fea000383ffff */
[----:B------:R-:W-:Y:S05]  /*20980*/  BRA `(.L_x_5038) ;  /* 0xffffffb000647947 */ /* 0x000fea000383ffff */
.L_x_4918:
[----:B0-----:R0:W1:Y:S02]  /*20990*/  SYNCS.PHASECHK.TRANS64.TRYWAIT P0, [R30+URZ+0x28c60], R0 ;  /* 0x028c60001e0075a7 */ /* 0x001064000800017f */
[----:B-1----:R-:W-:Y:S05]  /*209a0*/  @!P0 NANOSLEEP.SYNCS 0x989680 ;  /* 0x009896800000895d */ /* 0x002fea0003900000 */
[----:B------:R-:W1:Y:S02]  /*209b0*/  @!P0 SYNCS.PHASECHK.TRANS64 P0, [R30+URZ+0x28c60], R0 ;  /* 0x028c60001e0085a7 */ /* 0x000e64000800007f */
[----:B-1----:R-:W-:Y:S05]  /*209c0*/  @!P0 BRA `(.L_x_4918) ;  /* 0xfffffffc00f08947 */ /* 0x002fea000383ffff */
[----:B------:R-:W-:Y:S05]  /*209d0*/  BRA `(.L_x_5039) ;  /* 0xffffffb000747947 */ /* 0x000fea000383ffff */
.L_x_4919:
        /* <DEDUP_REMOVED lines=8> */
.L_x_5041:
[----:B------:R-:W-:Y:S05]  /*20a60*/  BSYNC B0 ;  /* 0x0000000000007941 */ /* 0x000fea0003800000 */
.L_x_5040:
        /* <DEDUP_REMOVED lines=15> */
.L_x_5042:
        /* <DEDUP_REMOVED lines=40> */
.L_x_5043:
[----:B------:R-:W-:Y:S02]  /*20de0*/  IMAD.MOV.U32 R13, RZ, RZ, R5 ;  /* 0x000000ffff0d7224 */ /* 0x000fe400078e0005 */
[----:B------:R-:W-:-:S07]  /*20df0*/  IMAD.MOV.U32 R3, RZ, RZ, R14 ;  /* 0x000000ffff037224 */ /* 0x000fce00078e000e */
[----:B------:R-:W-:Y:S05]  /*20e00*/  WARPSYNC.COLLECTIVE R15, `(.L_x_5044) ;  /* 0x000000000f087348 */ /* 0x000fea0003c00000 */
[----:B------:R0:W1:Y:S02]  /*20e10*/  SHFL.IDX P6, R14, R13, R12, R11 ;  /* 0x0000000c0d0e7389 */ /* 0x00006400000c000b */
[----:B01----:R-:W-:Y:S01]  /*20e20*/  ENDCOLLECTIVE ;  /* 0x000000000000791b */ /* 0x003fe20003800000 */
.L_x_5044:
        /* <DEDUP_REMOVED lines=29> */
.L_x_5045:
[----:B------:R-:W-:Y:S02]  /*21000*/  IMAD.MOV.U32 R13, RZ, RZ, R5 ;  /* 0x000000ffff0d7224 */ /* 0x000fe400078e0005 */
[----:B------:R-:W-:-:S07]  /*21010*/  IMAD.MOV.U32 R7, RZ, RZ, R14 ;  /* 0x000000ffff077224 */ /* 0x000fce00078e000e */
[----:B------:R-:W-:Y:S05]  /*21020*/  WARPSYNC.COLLECTIVE R15, `(.L_x_5046) ;  /* 0x000000000f087348 */ /* 0x000fea0003c00000 */
[----:B------:R0:W1:Y:S02]  /*21030*/  SHFL.IDX P6, R14, R13, R12, R11 ;  /* 0x0000000c0d0e7389 */ /* 0x00006400000c000b */
[----:B01----:R-:W-:Y:S01]  /*21040*/  ENDCOLLECTIVE ;  /* 0x000000000000791b */ /* 0x003fe20003800000 */
.L_x_5046:
        /* <DEDUP_REMOVED lines=29> */
.L_x_5047:
[----:B------:R-:W-:Y:S02]  /*21220*/  IMAD.MOV.U32 R13, RZ, RZ, R5 ;  /* 0x000000ffff0d7224 */ /* 0x000fe400078e0005 */
[----:B------:R-:W-:-:S07]  /*21230*/  IMAD.MOV.U32 R6, RZ, RZ, R14 ;  /* 0x000000ffff067224 */ /* 0x000fce00078e000e */
[----:B------:R-:W-:Y:S05]  /*21240*/  WARPSYNC.COLLECTIVE R15, `(.L_x_5048) ;  /* 0x000000000f087348 */ /* 0x000fea0003c00000 */
[----:B------:R0:W1:Y:S02]  /*21250*/  SHFL.IDX P6, R14, R13, R12, R11 ;  /* 0x0000000c0d0e7389 */ /* 0x00006400000c000b */
[----:B01----:R-:W-:Y:S01]  /*21260*/  ENDCOLLECTIVE ;  /* 0x000000000000791b */ /* 0x003fe20003800000 */
.L_x_5048:
[----:B------:R-:W-:Y:S01]  /*21270*/  IMAD.MOV.U32 R2, RZ, RZ, R14 ;  /* 0x000000ffff027224 */ /* 0x000fe200078e000e */
[----:B------:R-:W-:Y:S06]  /*21280*/  BRA `(.L_x_5049) ;  /* 0xffffffb000007947 */ /* 0x000fec000383ffff */
.L_x_4926:
[----:B0-----:R0:W1:Y:S02]  /*21290*/  SYNCS.PHASECHK.TRANS64.TRYWAIT P0, [R6+URZ+0x28c40], R20 ;  /* 0x028c4014060075a7 */ /* 0x001064000800017f */
[----:B-1----:R-:W-:Y:S05]  /*212a0*/  @!P0 NANOSLEEP.SYNCS 0x989680 ;  /* 0x009896800000895d */ /* 0x002fea0003900000 */
[----:B------:R-:W1:Y:S02]  /*212b0*/  @!P0 SYNCS.PHASECHK.TRANS64 P0, [R6+URZ+0x28c40], R20 ;  /* 0x028c4014060085a7 */ /* 0x000e64000800007f */
[----:B-1----:R-:W-:Y:S05]  /*212c0*/  @!P0 BRA `(.L_x_4926) ;  /* 0xfffffffc00f08947 */ /* 0x002fea000383ffff */
[----:B------:R-:W-:Y:S05]  /*212d0*/  BRA `(.L_x_5050) ;  /* 0xffffffb400907947 */ /* 0x000fea000383ffff */
.L_x_4927:
        /* <DEDUP_REMOVED lines=8> */
.L_x_5052:
[----:B------:R-:W-:Y:S05]  /*21360*/  BSYNC B1 ;  /* 0x0000000000017941 */ /* 0x000fea0003800000 */
.L_x_5051:
        /* <DEDUP_REMOVED lines=9> */
.L_x_5053:
[----:B------:R-:W-:Y:S02]  /*21400*/  IMAD.MOV.U32 R13, RZ, RZ, R25 ;  /* 0x000000ffff0d7224 */ /* 0x000fe400078e0019 */
[----:B------:R-:W-:Y:S02]  /*21410*/  IMAD.MOV.U32 R12, RZ, RZ, 0x1 ;  /* 0x00000001ff0c7424 */ /* 0x000fe400078e00ff */
[----:B------:R-:W-:-:S07]  /*21420*/  IMAD.MOV.U32 R2, RZ, RZ, R14 ;  /* 0x000000ffff027224 */ /* 0x000fce00078e000e */
[----:B------:R-:W-:Y:S05]  /*21430*/  WARPSYNC.COLLECTIVE R15, `(.L_x_5054) ;  /* 0x000000000f087348 */ /* 0x000fea0003c00000 */
[----:B------:R0:W1:Y:S02]  /*21440*/  SHFL.IDX P6, R14, R13, R12, R11 ;  /* 0x0000000c0d0e7389 */ /* 0x00006400000c000b */
[----:B01----:R-:W-:Y:S01]  /*21450*/  ENDCOLLECTIVE ;  /* 0x000000000000791b */ /* 0x003fe20003800000 */
.L_x_5054:
        /* <DEDUP_REMOVED lines=11> */
.L_x_5055:
[----:B------:R-:W-:Y:S02]  /*21510*/  IMAD.MOV.U32 R13, RZ, RZ, R25 ;  /* 0x000000ffff0d7224 */ /* 0x000fe400078e0019 */
[----:B------:R-:W-:Y:S02]  /*21520*/  IMAD.MOV.U32 R12, RZ, RZ, 0x2 ;  /* 0x00000002ff0c7424 */ /* 0x000fe400078e00ff */
[----:B------:R-:W-:-:S07]  /*21530*/  IMAD.MOV.U32 R2, RZ, RZ, R14 ;  /* 0x000000ffff027224 */ /* 0x000fce00078e000e */
[----:B------:R-:W-:Y:S05]  /*21540*/  WARPSYNC.COLLECTIVE R15, `(.L_x_5056) ;  /* 0x000000000f087348 */ /* 0x000fea0003c00000 */
[----:B------:R0:W1:Y:S02]  /*21550*/  SHFL.IDX P6, R14, R13, R12, R11 ;  /* 0x0000000c0d0e7389 */ /* 0x00006400000c000b */
[----:B01----:R-:W-:Y:S01]  /*21560*/  ENDCOLLECTIVE ;  /* 0x000000000000791b */ /* 0x003fe20003800000 */
.L_x_5056:
        /* <DEDUP_REMOVED lines=11> */
.L_x_5057:
[----:B------:R-:W-:Y:S02]  /*21620*/  IMAD.MOV.U32 R13, RZ, RZ, R25 ;  /* 0x000000ffff0d7224 */ /* 0x000fe400078e0019 */
[----:B------:R-:W-:Y:S02]  /*21630*/  IMAD.MOV.U32 R12, RZ, RZ, 0x3 ;  /* 0x00000003ff0c7424 */ /* 0x000fe400078e00ff */
[----:B------:R-:W-:-:S07]  /*21640*/  IMAD.MOV.U32 R2, RZ, RZ, R14 ;  /* 0x000000ffff027224 */ /* 0x000fce00078e000e */
[----:B------:R-:W-:Y:S05]  /*21650*/  WARPSYNC.COLLECTIVE R15, `(.L_x_5058) ;  /* 0x000000000f087348 */ /* 0x000fea0003c00000 */
[----:B------:R0:W1:Y:S02]  /*21660*/  SHFL.IDX P6, R14, R13, R12, R11 ;  /* 0x0000000c0d0e7389 */ /* 0x00006400000c000b */
[----:B01----:R-:W-:Y:S01]  /*21670*/  ENDCOLLECTIVE ;  /* 0x000000000000791b */ /* 0x003fe20003800000 */
.L_x_5058:
        /* <DEDUP_REMOVED lines=11> */
.L_x_5059:
[----:B------:R-:W-:Y:S01]  /*21730*/  IMAD.MOV.U32 R2, RZ, RZ, R14 ;  /* 0x000000ffff027224 */ /* 0x000fe200078e000e */
[----:B------:R-:W-:Y:S06]  /*21740*/  BRA `(.L_x_5060) ;  /* 0xffffffb400187947 */ /* 0x000fec000383ffff */
.L_x_4932:
[----:B---3--:R3:W4:Y:S02]  /*21750*/  SYNCS.PHASECHK.TRANS64.TRYWAIT P0, [R6+URZ+0x28c60], R20 ;  /* 0x028c6014060075a7 */ /* 0x008724000800017f */
[----:B----4-:R-:W-:Y:S05]  /*21760*/  @!P0 NANOSLEEP.SYNCS 0x989680 ;  /* 0x009896800000895d */ /* 0x010fea0003900000 */
[----:B------:R-:W4:Y:S02]  /*21770*/  @!P0 SYNCS.PHASECHK.TRANS64 P0, [R6+URZ+0x28c60], R20 ;  /* 0x028c6014060085a7 */ /* 0x000f24000800007f */
[----:B----4-:R-:W-:Y:S05]  /*21780*/  @!P0 BRA `(.L_x_4932) ;  /* 0xfffffffc00f08947 */ /* 0x010fea000383ffff */
[----:B------:R-:W-:Y:S05]  /*21790*/  BRA `(.L_x_5061) ;  /* 0xffffffb400687947 */ /* 0x000fea000383ffff */
.L_x_4933:
        /* <DEDUP_REMOVED lines=8> */
.L_x_5063:
[----:B------:R-:W-:Y:S05]  /*21820*/  BSYNC B1 ;  /* 0x0000000000017941 */ /* 0x000fea0003800000 */
.L_x_5062:
        /* <DEDUP_REMOVED lines=13> */
.L_x_5064:
        /* <DEDUP_REMOVED lines=17> */
.L_x_5065:
        /* <DEDUP_REMOVED lines=16> */
.L_x_5066:
        /* <DEDUP_REMOVED lines=19> */
.L_x_5067:
        /* <DEDUP_REMOVED lines=14> */
.L_x_5068:
        /* <DEDUP_REMOVED lines=16> */
.L_x_5069:
        /* <DEDUP_REMOVED lines=14> */
.L_x_5070:
[----:B------:R-:W-:Y:S05]  /*21f00*/  BRA `(.L_x_5071) ;  /* 0xffffffb000cc7947 */ /* 0x000fea000383ffff */
.L_x_4941:
        /* <DEDUP_REMOVED lines=8> */
.L_x_5073:
[----:B------:R-:W-:Y:S05]  /*21f90*/  BSYNC B0 ;  /* 0x0000000000007941 */ /* 0x000fea0003800000 */
.L_x_5072:
        /* <DEDUP_REMOVED lines=9> */
.L_x_5074:
        /* <DEDUP_REMOVED lines=23> */
.L_x_5075:
[----:B------:R-:W-:Y:S01]  /*221a0*/  IMAD.MOV.U32 R12, RZ, RZ, 0x2 ;  /* 0x00000002ff0c7424 */ /* 0x000fe200078e00ff */
[----:B------:R-:W-:-:S05]  /*221b0*/  SEL R4, R14, RZ, P1 ;  /* 0x000000ff0e047207 */ /* 0x000fca0000800000 */
[----:B------:R-:W-:-:S04]  /*221c0*/  IMAD.IADD R4, R13, 0x1, R4 ;  /* 0x000000010d047824 */ /* 0x000fc800078e0204 */
[----:B------:R-:W-:-:S07]  /*221d0*/  IMAD.MOV.U32 R13, RZ, RZ, R4 ;  /* 0x000000ffff0d7224 */ /* 0x000fce00078e0004 */
[----:B------:R-:W-:Y:S05]  /*221e0*/  WARPSYNC.COLLECTIVE R15, `(.L_x_5076) ;  /* 0x000000000f087348 */ /* 0x000fea0003c00000 */
[----:B------:R0:W1:Y:S02]  /*221f0*/  SHFL.UP P6, R14, R13, R12, R11 ;  /* 0x0400000c0d0e7389 */ /* 0x00006400000c000b */
[----:B01----:R-:W-:Y:S01]  /*22200*/  ENDCOLLECTIVE ;  /* 0x000000000000791b */ /* 0x003fe20003800000 */
.L_x_5076:
[----:B------:R-:W-:Y:S01]  /*22210*/  IMAD.MOV.U32 R12, RZ, RZ, 0x4 ;  /* 0x00000004ff0c7424 */ /* 0x000fe200078e00ff */
[----:B------:R-:W-:-:S05]  /*22220*/  SEL R3, R14, RZ, P2 ;  /* 0x000000ff0e037207 */ /* 0x000fca0001000000 */
[----:B------:R-:W-:-:S04]  /*22230*/  IMAD.IADD R2, R4, 0x1, R3 ;  /* 0x0000000104027824 */ /* 0x000fc800078e0203 */
[----:B------:R-:W-:-:S07]  /*22240*/  IMAD.MOV.U32 R13, RZ, RZ, R2 ;  /* 0x000000ffff0d7224 */ /* 0x000fce00078e0002 */
[----:B------:R-:W-:Y:S05]  /*22250*/  WARPSYNC.COLLECTIVE R15, `(.L_x_5077) ;  /* 0x000000000f087348 */ /* 0x000fea0003c00000 */
[----:B------:R0:W1:Y:S02]  /*22260*/  SHFL.UP P6, R14, R13, R12, R11 ;  /* 0x0400000c0d0e7389 */ /* 0x00006400000c000b */
[----:B01----:R-:W-:Y:S01]  /*22270*/  ENDCOLLECTIVE ;  /* 0x000000000000791b */ /* 0x003fe20003800000 */
.L_x_5077:
[----:B------:R-:W-:Y:S01]  /*22280*/  IMAD.MOV.U32 R12, RZ, RZ, 0x8 ;  /* 0x00000008ff0c7424 */ /* 0x000fe200078e00ff */
[----:B------:R-:W-:-:S05]  /*22290*/  SEL R3, R14, RZ, P3 ;  /* 0x000000ff0e037207 */ /* 0x000fca0001800000 */
[----:B------:R-:W-:-:S04]  /*222a0*/  IMAD.IADD R3, R2, 0x1, R3 ;  /* 0x0000000102037824 */ /* 0x000fc800078e0203 */
[----:B------:R-:W-:-:S07]  /*222b0*/  IMAD.MOV.U32 R13, RZ, RZ, R3 ;  /* 0x000000ffff0d7224 */ /* 0x000fce00078e0003 */
[----:B------:R-:W-:Y:S05]  /*222c0*/  WARPSYNC.COLLECTIVE R15, `(.L_x_5078) ;  /* 0x000000000f087348 */ /* 0x000fea0003c00000 */
[----:B------:R0:W1:Y:S02]  /*222d0*/  SHFL.UP P6, R14, R13, R12, R11 ;  /* 0x0400000c0d0e7389 */ /* 0x00006400000c000b */
[----:B01----:R-:W-:Y:S01]  /*222e0*/  ENDCOLLECTIVE ;  /* 0x000000000000791b */ /* 0x003fe20003800000 */
.L_x_5078:
[----:B------:R-:W-:Y:S01]  /*222f0*/  IMAD.MOV.U32 R12, RZ, RZ, 0x10 ;  /* 0x00000010ff0c7424 */ /* 0x000fe200078e00ff */
[----:B------:R-:W-:-:S05]  /*22300*/  SEL R4, R14, RZ, P4 ;  /* 0x000000ff0e047207 */ /* 0x000fca0002000000 */
[----:B------:R-:W-:-:S04]  /*22310*/  IMAD.IADD R4, R3, 0x1, R4 ;  /* 0x0000000103047824 */ /* 0x000fc800078e0204 */
[----:B------:R-:W-:-:S07]  /*22320*/  IMAD.MOV.U32 R13, RZ, RZ, R4 ;  /* 0x000000ffff0d7224 */ /* 0x000fce00078e0004 */
[----:B------:R-:W-:Y:S05]  /*22330*/  WARPSYNC.COLLECTIVE R15, `(.L_x_5079) ;  /* 0x000000000f087348 */ /* 0x000fea0003c00000 */
[----:B------:R0:W1:Y:S02]  /*22340*/  SHFL.UP P6, R14, R13, R12, R11 ;  /* 0x0400000c0d0e7389 */ /* 0x00006400000c000b */
[----:B01----:R-:W-:Y:S01]  /*22350*/  ENDCOLLECTIVE ;  /* 0x000000000000791b */ /* 0x003fe20003800000 */
.L_x_5079:
        /* <DEDUP_REMOVED lines=8> */
.L_x_5080:
[----:B------:R-:W-:Y:S05]  /*223e0*/  BRA `(.L_x_5081) ;  /* 0xffffffb400687947 */ /* 0x000fea000383ffff */
.L_x_4944:
[----:B------:R-:W-:Y:S01]  /*223f0*/  BSSY B0, `(.L_x_5082) ;  /* 0x0000007000007945 */ /* 0x000fe20003800000 */
[----:B------:R-:W-:Y:S02]  /*22400*/  IMAD.MOV.U32 R12, RZ, RZ, 0x1 ;  /* 0x00000001ff0c7424 */ /* 0x000fe400078e00ff */
[----:B------:R-:W-:Y:S02]  /*22410*/  IMAD.MOV.U32 R11, RZ, RZ, RZ ;  /* 0x000000ffff0b7224 */ /* 0x000fe400078e00ff */
[----:B------:R-:W-:-:S07]  /*22420*/  IMAD.MOV.U32 R15, RZ, RZ, -0x1 ;  /* 0xffffffffff0f7424 */ /* 0x000fce00078e00ff */
[----:B------:R-:W-:Y:S05]  /*22430*/  WARPSYNC.COLLECTIVE R15, `(.L_x_5083) ;  /* 0x000000000f087348 */ /* 0x000fea0003c00000 */
[----:B------:R0:W1:Y:S02]  /*22440*/  SHFL.UP P6, R14, R13, R12, R11 ;  /* 0x0400000c0d0e7389 */ /* 0x00006400000c000b */
[----:B01----:R-:W-:Y:S01]  /*22450*/  ENDCOLLECTIVE ;  /* 0x000000000000791b */ /* 0x003fe20003800000 */
.L_x_5083:
[----:B------:R-:W-:Y:S05]  /*22460*/  BSYNC B0 ;  /* 0x0000000000007941 */ /* 0x000fea0003800000 */
.L_x_5082:
        /* <DEDUP_REMOVED lines=8> */
.L_x_5084:
[----:B------:R-:W-:Y:S01]  /*224f0*/  IMAD.MOV.U32 R12, RZ, RZ, 0x4 ;  /* 0x00000004ff0c7424 */ /* 0x000fe200078e00ff */
[----:B------:R-:W-:-:S05]  /*22500*/  SEL R2, R14, RZ, P2 ;  /* 0x000000ff0e027207 */ /* 0x000fca0001000000 */
[----:B------:R-:W-:-:S04]  /*22510*/  IMAD.IADD R2, R13, 0x1, R2 ;  /* 0x000000010d027824 */ /* 0x000fc800078e0202 */
[----:B------:R-:W-:-:S07]  /*22520*/  IMAD.MOV.U32 R13, RZ, RZ, R2 ;  /* 0x000000ffff0d7224 */ /* 0x000fce00078e0002 */
[----:B------:R-:W-:Y:S05]  /*22530*/  WARPSYNC.COLLECTIVE R15, `(.L_x_5085) ;  /* 0x000000000f087348 */ /* 0x000fea0003c00000 */
[----:B------:R0:W1:Y:S02]  /*22540*/  SHFL.UP P6, R14, R13, R12, R11 ;  /* 0x0400000c0d0e7389 */ /* 0x00006400000c000b */
[----:B01----:R-:W-:Y:S01]  /*22550*/  ENDCOLLECTIVE ;  /* 0x000000000000791b */ /* 0x003fe20003800000 */
.L_x_5085:
[----:B------:R-:W-:Y:S01]  /*22560*/  IMAD.MOV.U32 R12, RZ, RZ, 0x8 ;  /* 0x00000008ff0c7424 */ /* 0x000fe200078e00ff */
[----:B------:R-:W-:-:S05]  /*22570*/  SEL R3, R14, RZ, P3 ;  /* 0x000000ff0e037207 */ /* 0x000fca0001800000 */
[----:B------:R-:W-:-:S04]  /*22580*/  IMAD.IADD R3, R2, 0x1, R3 ;  /* 0x0000000102037824 */ /* 0x000fc800078e0203 */
[----:B------:R-:W-:-:S07]  /*22590*/  IMAD.MOV.U32 R13, RZ, RZ, R3 ;  /* 0x000000ffff0d7224 */ /* 0x000fce00078e0003 */
[----:B------:R-:W-:Y:S05]  /*225a0*/  WARPSYNC.COLLECTIVE R15, `(.L_x_5086) ;  /* 0x000000000f087348 */ /* 0x000fea0003c00000 */
[----:B------:R0:W1:Y:S02]  /*225b0*/  SHFL.UP P6, R14, R13, R12, R11 ;  /* 0x0400000c0d0e7389 */ /* 0x00006400000c000b */
[----:B01----:R-:W-:Y:S01]  /*225c0*/  ENDCOLLECTIVE ;  /* 0x000000000000791b */ /* 0x003fe20003800000 */
.L_x_5086:
[----:B------:R-:W-:Y:S01]  /*225d0*/  IMAD.MOV.U32 R12, RZ, RZ, 0x10 ;  /* 0x00000010ff0c7424 */ /* 0x000fe200078e00ff */
[----:B------:R-:W-:-:S05]  /*225e0*/  SEL R4, R14, RZ, P4 ;  /* 0x000000ff0e047207 */ /* 0x000fca0002000000 */
[----:B------:R-:W-:-:S04]  /*225f0*/  IMAD.IADD R4, R3, 0x1, R4 ;  /* 0x0000000103047824 */ /* 0x000fc800078e0204 */
[----:B------:R-:W-:-:S07]  /*22600*/  IMAD.MOV.U32 R13, RZ, RZ, R4 ;  /* 0x000000ffff0d7224 */ /* 0x000fce00078e0004 */
[----:B------:R-:W-:Y:S05]  /*22610*/  WARPSYNC.COLLECTIVE R15, `(.L_x_5087) ;  /* 0x000000000f087348 */ /* 0x000fea0003c00000 */
[----:B------:R0:W1:Y:S02]  /*22620*/  SHFL.UP P6, R14, R13, R12, R11 ;  /* 0x0400000c0d0e7389 */ /* 0x00006400000c000b */
[----:B01----:R-:W-:Y:S01]  /*22630*/  ENDCOLLECTIVE ;  /* 0x000000000000791b */ /* 0x003fe20003800000 */
.L_x_5087:
        /* <DEDUP_REMOVED lines=8> */
.L_x_5088:
[----:B------:R-:W-:Y:S05]  /*226c0*/  BRA `(.L_x_5089) ;  /* 0xffffffb400547947 */ /* 0x000fea000383ffff */
.L_x_4946:
[----:B------:R-:W-:Y:S01]  /*226d0*/  BSSY B0, `(.L_x_5090) ;  /* 0x0000006000007945 */ /* 0x000fe20003800000 */
[----:B------:R-:W-:Y:S01]  /*226e0*/  PLOP3.LUT P6, PT, P6, PT, PT, 0x8, 0x0 ;  /* 0x000000000000781c */ /* 0x000fe200037ce170 */
[----:B------:R-:W-:-:S12]  /*226f0*/  IMAD.MOV.U32 R15, RZ, RZ, -0x1 ;  /* 0xffffffffff0f7424 */ /* 0x000fd800078e00ff */
[----:B0-----:R-:W-:Y:S05]  /*22700*/  WARPSYNC.COLLECTIVE R15, `(.L_x_5091) ;  /* 0x000000000f087348 */ /* 0x001fea0003c00000 */
[----:B------:R-:W-:Y:S01]  /*22710*/  VOTE.ANY R14, PT, P6 ;  /* 0x00000000000e7806 */ /* 0x000fe200030e0100 */
[----:B0-----:R-:W-:Y:S06]  /*22720*/  ENDCOLLECTIVE ;  /* 0x000000000000791b */ /* 0x001fec0003800000 */
.L_x_5091:
[----:B------:R-:W-:Y:S05]  /*22730*/  BSYNC B0 ;  /* 0x0000000000007941 */ /* 0x000fea0003800000 */
.L_x_5090:
        /* <DEDUP_REMOVED lines=10> */
.L_x_5092:
[----:B------:R-:W-:Y:S02]  /*227e0*/  IMAD.MOV.U32 R13, RZ, RZ, R5 ;  /* 0x000000ffff0d7224 */ /* 0x000fe400078e0005 */
[----:B------:R-:W-:-:S07]  /*227f0*/  IMAD.MOV.U32 R25, RZ, RZ, R14 ;  /* 0x000000ffff197224 */ /* 0x000fce00078e000e */
[----:B------:R-:W-:Y:S05]  /*22800*/  WARPSYNC.COLLECTIVE R15, `(.L_x_5093) ;  /* 0x000000000f087348 */ /* 0x000fea0003c00000 */
[----:B------:R0:W1:Y:S02]  /*22810*/  SHFL.IDX P6, R14, R13, R12, R11 ;  /* 0x0000000c0d0e7389 */ /* 0x00006400000c000b */
[----:B01----:R-:W-:Y:S01]  /*22820*/  ENDCOLLECTIVE ;  /* 0x000000000000791b */ /* 0x003fe20003800000 */
.L_x_5093:
[----:B------:R-:W-:Y:S01]  /*22830*/  IMAD.MOV.U32 R5, RZ, RZ, R14 ;  /* 0x000000ffff057224 */ /* 0x000fe200078e000e */
[----:B------:R-:W-:Y:S06]  /*22840*/  BRA `(.L_x_5094) ;  /* 0xffffffb400347947 */ /* 0x000fec000383ffff */
.L_x_4948:
[----:B------:R-:W-:Y:S01]  /*22850*/  BSSY B0, `(.L_x_5095) ;  /* 0x0000007000007945 */ /* 0x000fe20003800000 */
[----:B------:R-:W-:Y:S02]  /*22860*/  IMAD.MOV.U32 R13, RZ, RZ, R2 ;  /* 0x000000ffff0d7224 */ /* 0x000fe400078e0002 */
[----:B------:R-:W-:Y:S02]  /*22870*/  IMAD.MOV.U32 R11, RZ, RZ, 0x1f ;  /* 0x0000001fff0b7424 */ /* 0x000fe400078e00ff */
[----:B------:R-:W-:-:S07]  /*22880*/  IMAD.MOV.U32 R15, RZ, RZ, -0x1 ;  /* 0xffffffffff0f7424 */ /* 0x000fce00078e00ff */
[----:B0123--:R-:W-:Y:S05]  /*22890*/  WARPSYNC.COLLECTIVE R15, `(.L_x_5096) ;  /* 0x000000000f087348 */ /* 0x00ffea0003c00000 */
[----:B------:R4:W0:Y:S02]  /*228a0*/  SHFL.IDX P6, R14, R13, R12, R11 ;  /* 0x0000000c0d0e7389 */ /* 0x00082400000c000b */
[----:B01234-:R-:W-:Y:S01]  /*228b0*/  ENDCOLLECTIVE ;  /* 0x000000000000791b */ /* 0x01ffe20003800000 */
.L_x_5096:
[----:B------:R-:W-:Y:S05]  /*228c0*/  BSYNC B0 ;  /* 0x0000000000007941 */ /* 0x000fea0003800000 */
.L_x_5095:
[----:B------:R-:W-:Y:S01]  /*228d0*/  IMAD.MOV.U32 R24, RZ, RZ, R14 ;  /* 0x000000ffff187224 */ /* 0x000fe200078e000e */
[----:B------:R-:W-:Y:S06]  /*228e0*/  BRA `(.L_x_4947) ;  /* 0xffffffb400247947 */ /* 0x000fec000383ffff */
.L_x_4954:
[----:B0-----:R0:W1:Y:S02]  /*228f0*/  SYNCS.PHASECHK.TRANS64.TRYWAIT P0, [R7+URZ+0x28c20], R0 ;  /* 0x028c2000070075a7 */ /* 0x001064000800017f */
[----:B-1----:R-:W-:Y:S05]  /*22900*/  @!P0 NANOSLEEP.SYNCS 0x989680 ;  /* 0x009896800000895d */ /* 0x002fea0003900000 */
[----:B------:R-:W1:Y:S02]  /*22910*/  @!P0 SYNCS.PHASECHK.TRANS64 P0, [R7+URZ+0x28c20], R0 ;  /* 0x028c2000070085a7 */ /* 0x000e64000800007f */
[----:B-1----:R-:W-:Y:S05]  /*22920*/  @!P0 BRA `(.L_x_4954) ;  /* 0xfffffffc00f08947 */ /* 0x002fea000383ffff */
[----:B------:R-:W-:Y:S05]  /*22930*/  BRA `(.L_x_5097) ;  /* 0xffffffbc007c7947 */ /* 0x000fea000383ffff */
.L_x_4955:
        /* <DEDUP_REMOVED lines=11> */
.L_x_5099:
[----:B------:R-:W-:Y:S05]  /*229f0*/  BSYNC B0 ;  /* 0x0000000000007941 */ /* 0x000fea0003800000 */
.L_x_5098:
[----:B------:R-:W-:Y:S05]  /*22a00*/  BRA `(.L_x_5100) ;  /* 0xffffffbc00647947 */ /* 0x000fea000383ffff */
.L_x_4956:
[----:B------:R-:W-:Y:S01]  /*22a10*/  BSSY B0, `(.L_x_5101) ;  /* 0x0000006000007945 */ /* 0x000fe20003800000 */
[----:B------:R-:W-:-:S07]  /*22a20*/  IMAD.MOV.U32 R15, RZ, RZ, -0x1 ;  /* 0xffffffffff0f7424 */ /* 0x000fce00078e00ff */
[----:B0-234-:R-:W-:Y:S05]  /*22a30*/  WARPSYNC.COLLECTIVE R15, `(.L_x_5102) ;  /* 0x000000000f0c7348 */ /* 0x01dfea0003c00000 */
[----:B------:R-:W-:Y:S02]  /*22a40*/  ELECT P6, UR62, PT ;  /* 0x00000000003e782f */ /* 0x000fe400038c0000 */
[----:B------:R-:W-:Y:S01]  /*22a50*/  MOV R14, UR62 ;  /* 0x0000003e000e7c02 */ /* 0x000fe20008000f00 */
[----:B0-234-:R-:W-:Y:S10]  /*22a60*/  ENDCOLLECTIVE ;  /* 0x000000000000791b */ /* 0x01dff40003800000 */
.L_x_5102:
[----:B------:R-:W-:Y:S05]  /*22a70*/  BSYNC B0 ;  /* 0x0000000000007941 */ /* 0x000fea0003800000 */
.L_x_5101:
[----:B------:R-:W-:Y:S05]  /*22a80*/  BRA `(.L_x_5103) ;  /* 0xffffffbc00587947 */ /* 0x000fea000383ffff */
.L_x_4958:
[----:B0-----:R0:W1:Y:S02]  /*22a90*/  SYNCS.PHASECHK.TRANS64.TRYWAIT P1, [R5+URZ+0x28c40], R0 ;  /* 0x028c4000050075a7 */ /* 0x001064000802017f */
[----:B-1----:R-:W-:Y:S05]  /*22aa0*/  @!P1 NANOSLEEP.SYNCS 0x989680 ;  /* 0x009896800000995d */ /* 0x002fea0003900000 */
[----:B------:R-:W1:Y:S02]  /*22ab0*/  @!P1 SYNCS.PHASECHK.TRANS64 P1, [R5+URZ+0x28c40], R0 ;  /* 0x028c4000050095a7 */ /* 0x000e64000802007f */
[----:B-1----:R-:W-:Y:S05]  /*22ac0*/  @!P1 BRA `(.L_x_4958) ;  /* 0xfffffffc00f09947 */ /* 0x002fea000383ffff */
[----:B------:R-:W-:Y:S05]  /*22ad0*/  BRA `(.L_x_5104) ;  /* 0xffffffbc00787947 */ /* 0x000fea000383ffff */
.L_x_4960:
[----:B-1----:R1:W0:Y:S02]  /*22ae0*/  SYNCS.PHASECHK.TRANS64.TRYWAIT P1, [R3+URZ+0x28c40], R2 ;  /* 0x028c4002030075a7 */ /* 0x002224000802017f */
[----:B0-----:R-:W-:Y:S05]  /*22af0*/  @!P1 NANOSLEEP.SYNCS 0x989680 ;  /* 0x009896800000995d */ /* 0x001fea0003900000 */
[----:B------:R-:W0:Y:S02]  /*22b00*/  @!P1 SYNCS.PHASECHK.TRANS64 P1, [R3+URZ+0x28c40], R2 ;  /* 0x028c4002030095a7 */ /* 0x000e24000802007f */
[----:B0-----:R-:W-:Y:S05]  /*22b10*/  @!P1 BRA `(.L_x_4960) ;  /* 0xfffffffc00f09947 */ /* 0x001fea000383ffff */
[----:B------:R-:W-:Y:S05]  /*22b20*/  BRA `(.L_x_5105) ;  /* 0xffffffbc00847947 */ /* 0x000fea000383ffff */
.L_x_4962:
[----:B------:R0:W0:Y:S02]  /*22b30*/  SYNCS.PHASECHK.TRANS64.TRYWAIT P1, [R5+URZ+0x28c60], R0 ;  /* 0x028c6000050075a7 */ /* 0x000024000802017f */
[----:B0-----:R-:W-:Y:S05]  /*22b40*/  @!P1 NANOSLEEP.SYNCS 0x989680 ;  /* 0x009896800000995d */ /* 0x001fea0003900000 */
[----:B------:R-:W0:Y:S02]  /*22b50*/  @!P1 SYNCS.PHASECHK.TRANS64 P1, [R5+URZ+0x28c60], R0 ;  /* 0x028c6000050095a7 */ /* 0x000e24000802007f */
[----:B0-----:R-:W-:Y:S05]  /*22b60*/  @!P1 BRA `(.L_x_4962) ;  /* 0xfffffffc00f09947 */ /* 0x001fea000383ffff */
[----:B------:R-:W-:Y:S05]  /*22b70*/  BRA `(.L_x_5106) ;  /* 0xffffffbc00807947 */ /* 0x000fea000383ffff */
.L_x_5107:
        /* <DEDUP_REMOVED lines=16> */
.L_x_5845:


//--------------------- .text._ZN7cutlass13device_kernelIN5flash11enable_sm90INS1_16FlashAttnFwdSm90INS1_25CollectiveMainloopFwdSm90ILi2EN4cute5tupleIJNS5_1CILi1EEES8_S8_EEENS6_IJNS7_ILi64EEESA_SA_EEELi512ENS_10bfloat16_tEfNS_4arch4Sm90ELb1ELb0ELb1ELb1ELb1ELb0ELb1ELb0ELb0ELb1ELb1ELb0EEENS1_21CollectiveEpilogueFwdINS6_IJSA_NS7_ILi512EEESA_EEES9_SC_SE_Li256ELb1ELb1ELb1ELb0EEENS1_36VarlenDynamicPersistentTileSchedulerILi64ELi64ELi256ELi128ELb1ELb1ELb1ELb1ELb1ELb1EEEEEEEEEvNT_6ParamsE --------------------------
	.section	.text._ZN7cutlass13device_kernelIN5flash11enable_sm90INS1_16FlashAttnFwdSm90INS1_25CollectiveMainloopFwdSm90ILi2EN4cute5tupleIJNS5_1CILi1EEES8_S8_EEENS6_IJNS7_ILi64EEESA_SA_EEELi512ENS_10bfloat16_tEfNS_4arch4Sm90ELb1ELb0ELb1ELb1ELb1ELb0ELb1ELb0ELb0ELb1ELb1ELb0EEENS1_21CollectiveEpilogueFwdINS6_IJSA_NS7_ILi512EEESA_EEES9_SC_SE_Li256ELb1ELb1ELb1ELb0EEENS1_36VarlenDynamicPersistentTileSchedulerILi64ELi64ELi256ELi128ELb1ELb1ELb1ELb1ELb1ELb1EEEEEEEEEvNT_6ParamsE,"ax",@progbits
	.align	128
.text._ZN7cutlass13device_kernelIN5flash11enable_sm90INS1_16FlashAttnFwdSm90INS1_25CollectiveMainloopFwdSm90ILi2EN4cute5tupleIJNS5_1CILi1EEES8_S8_EEENS6_IJNS7_ILi64EEESA_SA_EEELi512ENS_10bfloat16_tEfNS_4arch4Sm90ELb1ELb0ELb1ELb1ELb1ELb0ELb1ELb0ELb0ELb1ELb1ELb0EEENS1_21CollectiveEpilogueFwdINS6_IJSA_NS7_ILi512EEESA_EEES9_SC_SE_Li256ELb1ELb1ELb1ELb0EEENS1_36VarlenDynamicPersistentTileSchedulerILi64ELi64ELi256ELi128ELb1ELb1ELb1ELb1ELb1ELb1EEEEEEEEEvNT_6ParamsE:
        .type           _ZN7cutlass13device_kernelIN5flash11enable_sm90INS1_16FlashAttnFwdSm90INS1_25CollectiveMainloopFwdSm90ILi2EN4cute5tupleIJNS5_1CILi1EEES8_S8_EEENS6_IJNS7_ILi64EEESA_SA_EEELi512ENS_10bfloat16_tEfNS_4arch4Sm90ELb1ELb0ELb1ELb1ELb1ELb0ELb1ELb0ELb0ELb1ELb1ELb0EEENS1_21CollectiveEpilogueFwdINS6_IJSA_NS7_ILi512EEESA_EEES9_SC_SE_Li256ELb1ELb1ELb1ELb0EEENS1_36VarlenDynamicPersistentTileSchedulerILi64ELi64ELi256ELi128ELb1ELb1ELb1ELb1ELb1ELb1EEEEEEEEEvNT_6ParamsE,@function
        .size           _ZN7cutlass13device_kernelIN5flash11enable_sm90INS1_16FlashAttnFwdSm90INS1_25CollectiveMainloopFwdSm90ILi2EN4cute5tupleIJNS5_1CILi1EEES8_S8_EEENS6_IJNS7_ILi64EEESA_SA_EEELi512ENS_10bfloat16_tEfNS_4arch4Sm90ELb1ELb0ELb1ELb1ELb1ELb0ELb1ELb0ELb0ELb1ELb1ELb0EEENS1_21CollectiveEpilogueFwdINS6_IJSA_NS7_ILi512EEESA_EEES9_SC_SE_Li256ELb1ELb1ELb1ELb0EEENS1_36VarlenDynamicPersistentTileSchedulerILi64ELi64ELi256ELi128ELb1ELb1ELb1ELb1ELb1ELb1EEEEEEEEEvNT_6ParamsE,(.L_x_5846 - _ZN7cutlass13device_kernelIN5flash11enable_sm90INS1_16FlashAttnFwdSm90INS1_25CollectiveMainloopFwdSm90ILi2EN4cute5tupleIJNS5_1CILi1EEES8_S8_EEENS6_IJNS7_ILi64EEESA_SA_EEELi512ENS_10bfloat16_tEfNS_4arch4Sm90ELb1ELb0ELb1ELb1ELb1ELb0ELb1ELb0ELb0ELb1ELb1ELb0EEENS1_21CollectiveEpilogueFwdINS6_IJSA_NS7_ILi512EEESA_EEES9_SC_SE_Li256ELb1ELb1ELb1ELb0EEENS1_36VarlenDynamicPersistentTileSchedulerILi64ELi64ELi256ELi128ELb1ELb1ELb1ELb1ELb1ELb1EEEEEEEEEvNT_6ParamsE)
        .other          _ZN7cutlass13device_kernelIN5flash11enable_sm90INS1_16FlashAttnFwdSm90INS1_25CollectiveMainloopFwdSm90ILi2EN4cute5tupleIJNS5_1CILi1EEES8_S8_EEENS6_IJNS7_ILi64EEESA_SA_EEELi512ENS_10bfloat16_tEfNS_4arch4Sm90ELb1ELb0ELb1ELb1ELb1ELb0ELb1ELb0ELb0ELb1ELb1ELb0EEENS1_21CollectiveEpilogueFwdINS6_IJSA_NS7_ILi512EEESA_EEES9_SC_SE_Li256ELb1ELb1ELb1ELb0EEENS1_36VarlenDynamicPersistentTileSchedulerILi64ELi64ELi256ELi128ELb1ELb1ELb1ELb1ELb1ELb1EEEEEEEEEvNT_6ParamsE,@"STO_CUDA_ENTRY STV_DEFAULT"
_ZN7cutlass13device_kernelIN5flash11enable_sm90INS1_16FlashAttnFwdSm90INS1_25CollectiveMainloopFwdSm90ILi2EN4cute5tupleIJNS5_1CILi1EEES8_S8_EEENS6_IJNS7_ILi64EEESA_SA_EEELi512ENS_10bfloat16_tEfNS_4arch4Sm90ELb1ELb0ELb1ELb1ELb1ELb0ELb1ELb0ELb0ELb1ELb1ELb0EEENS1_21CollectiveEpilogueFwdINS6_IJSA_NS7_ILi512EEESA_EEES9_SC_SE_Li256ELb1ELb1ELb1ELb0EEENS1_36VarlenDynamicPersistentTileSchedulerILi64ELi64ELi256ELi128ELb1ELb1ELb1ELb1ELb1ELb1EEEEEEEEEvNT_6ParamsE:
        /* <DEDUP_REMOVED lines=43> */
.L_x_5108:
        /* <DEDUP_REMOVED lines=22> */
.L_x_5109:
        /* <DEDUP_REMOVED lines=18> */
.L_x_5110:
        /* <DEDUP_REMOVED lines=22> */
.L_x_5111:
        /* <DEDUP_REMOVED lines=23> */
.L_x_5112:
        /* <DEDUP_REMOVED lines=8> */
.L_x_5114:
[----:B------:R-:W-:-:S08]  /*0880*/  NOP ;  /* 0x0000000000007918 */ /* 0x000fd00000000000 */
[----:B------:R-:W0:Y:S02]  /*0890*/  USETMAXREG.TRY_ALLOC.CTAPOOL UP0, 0xe8 ;  /* 0x000000e8000079c8 */ /* 0x000e240008000600 */
[----:B0-----:R-:W-:-:S13]  /*08a0*/  PLOP3.LUT P0, PT, PT, PT, UP0, 0x80, 0x0 ;  /* 0x000000000000781c */ /* 0x001fda0003f0f008 */
[----:B------:R-:W-:Y:S05]  /*08b0*/  @!P0 BRA `(.L_x_5114) ;  /* 0xfffffffc00f08947 */ /* 0x000fea000383ffff */
[----:B------:R-:W-:Y:S01]  /*08c0*/  LOP3.LUT R2, R0, 0xffffff80, RZ, 0xc0, !PT ;  /* 0xffffff8000027812 */ /* 0x000fe200078ec0ff */
[----:B------:R-:W0:Y:S01]  /*08d0*/  S2R R3, SR_CgaCtaId ;  /* 0x0000000000037919 */ /* 0x000e220000008800 */
[----:B------:R-:W-:Y:S01]  /*08e0*/  MOV R17, 0x400 ;  /* 0x0000040000117802 */ /* 0x000fe20000000f00 */
[----:B------:R-:W-:Y:S01]  /*08f0*/  ULDC UR4, c[0x0][0xd3c] ;  /* 0x00034f0000047ab9 */ /* 0x000fe20000000800 */
[----:B------:R-:W-:-:S13]  /*0900*/  ISETP.NE.AND P0, PT, R2, 0x80, PT ;  /* 0x000000800200780c */ /* 0x000fda0003f05270 */
[----:B------:R-:W-:Y:S06]  /*0910*/  @!P0 BAR.ARV 0x8, 0x100 ;  /* 0x0204000000008b1d */ /* 0x000fec0000002000 */
[----:B------:R-:W-:Y:S02]  /*0920*/  ISETP.GE.U32.AND P0, PT, R0, 0x100, PT ;  /* 0x000001000000780c */ /* 0x000fe40003f06070 */
[----:B0-----:R-:W-:-:S11]  /*0930*/  LEA R17, R3, R17, 0x18 ;  /* 0x0000001103117211 */ /* 0x001fd600078ec0ff */
[----:B------:R-:W-:Y:S08]  /*0940*/  @P0 BAR.ARV 0xf, 0x100 ;  /* 0x03c4000000000b1d */ /* 0x000ff00000002000 */
[----:B------:R-:W-:Y:S06]  /*0950*/  BAR.SYNC.DEFER_BLOCKING 0x5, 0x180 ;  /* 0x0146000000007b1d */ /* 0x000fec0000010000 */
[----:B------:R-:W0:Y:S02]  /*0960*/  LDS.128 R12, [R17+0x388d0] ;  /* 0x0388d000110c7984 */ /* 0x000e240000000c00 */
        /* <DEDUP_REMOVED lines=14> */
[----:B------:R-:W-:Y:S02]  /*0a50*/  LEA.HI R3, R3, R0, RZ, 0x2 ;  /* 0x0000000003037211 */ /* 0x000fe400078f10ff */
[----:B------:R-:W-:-:S02]  /*0a60*/  SHF.R.S32.HI R6, RZ, 0x5, R5 ;  /* 0x00000005ff067819 */ /* 0x000fc40000011405 */
[----:B------:R-:W-:Y:S02]  /*0a70*/  LOP3.LUT R13, R3, 0xfffffffc, RZ, 0xc0, !PT ;  /* 0xfffffffc030d7812 */ /* 0x000fe400078ec0ff */
[----:B------:R-:W-:Y:S02]  /*0a80*/  LOP3.LUT R3, R4, 0xfffffff0, RZ, 0xc0, !PT ;  /* 0xfffffff004037812 */ /* 0x000fe400078ec0ff */
[----:B------:R-:W-:Y:S01]  /*0a90*/  SHF.R.S32.HI R7, RZ, 0x1f, R5 ;  /* 0x0000001fff077819 */ /* 0x000fe20000011405 */
[C---:B------:R-:W-:Y:S01]  /*0aa0*/  IMAD.IADD R13, R0.reuse, 0x1, -R13 ;  /* 0x00000001000d7824 */ /* 0x040fe200078e0a0d */
[----:B------:R-:W-:Y:S01]  /*0ab0*/  SHF.R.S32.HI R5, RZ, 0x4, R4 ;  /* 0x00000004ff057819 */ /* 0x000fe20000011404 */
[----:B------:R-:W-:Y:S01]  /*0ac0*/  IMAD.IADD R3, R0, 0x1, -R3 ;  /* 0x0000000100037824 */ /* 0x000fe200078e0a03 */
[----:B------:R-:W-:Y:S02]  /*0ad0*/  LOP3.LUT R9, R2, 0xffffff80, RZ, 0xc0, !PT ;  /* 0xffffff8002097812 */ /* 0x000fe400078ec0ff */
[----:B------:R-:W-:-:S02]  /*0ae0*/  LOP3.LUT R11, R8, 0xfffffff8, RZ, 0xc0, !PT ;  /* 0xfffffff8080b7812 */ /* 0x000fc400078ec0ff */
[----:B------:R-:W-:Y:S01]  /*0af0*/  SHF.R.S32.HI R8, RZ, 0x1f, R3 ;  /* 0x0000001fff087819 */ /* 0x000fe20000011403 */
[----:B------:R-:W-:Y:S01]  /*0b00*/  IMAD.IADD R9, R0, 0x1, -R9 ;  /* 0x0000000100097824 */ /* 0x000fe200078e0a09 */
[----:B------:R-:W-:Y:S01]  /*0b10*/  LEA.HI R4, R4, R5, RZ, 0x1 ;  /* 0x0000000504047211 */ /* 0x000fe200078f08ff */
[----:B------:R-:W-:Y:S01]  /*0b20*/  IMAD.IADD R11, R0, 0x1, -R11 ;  /* 0x00000001000b7824 */ /* 0x000fe200078e0a0b */
[----:B------:R-:W-:Y:S02]  /*0b30*/  LEA.HI R7, R7, R6, RZ, 0x2 ;  /* 0x0000000607077211 */ /* 0x000fe400078f10ff */
[----:B------:R-:W-:Y:S01]  /*0b40*/  LEA.HI R10, R13, R13, RZ, 0x1 ;  /* 0x0000000d0d0a7211 */ /* 0x000fe200078f08ff */
[----:B------:R-:W-:Y:S01]  /*0b50*/  IMAD.SHL.U32 R18, R11, 0x8, RZ ;  /* 0x000000080b127824 */ /* 0x000fe200078e00ff */
[----:B------:R-:W-:Y:S02]  /*0b60*/  LEA.HI R8, R8, R3, RZ, 0x3 ;  /* 0x0000000308087211 */ /* 0x000fe400078f18ff */
[----:B------:R-:W-:Y:S01]  /*0b70*/  LOP3.LUT R4, R4, 0x1ffffffe, RZ, 0xc0, !PT ;  /* 0x1ffffffe04047812 */ /* 0x000fe200078ec0ff */
[C---:B------:R-:W-:Y:S01]  /*0b80*/  VIADD R198, R18.reuse, 0x40 ;  /* 0x0000004012c67836 */ /* 0x040fe20000000000 */
[----:B------:R-:W-:Y:S01]  /*0b90*/  SHF.R.S32.HI R20, RZ, 0x7, R2 ;  /* 0x00000007ff147819 */ /* 0x000fe20000011402 */
[----:B------:R-:W-:Y:S01]  /*0ba0*/  VIADD R197, R18, 0x80 ;  /* 0x0000008012c57836 */ /* 0x000fe20000000000 */
[----:B------:R-:W-:Y:S01]  /*0bb0*/  LOP3.LUT R7, R7, 0x3ffffc, RZ, 0xc0, !PT ;  /* 0x003ffffc07077812 */ /* 0x000fe200078ec0ff */
[----:B------:R-:W-:Y:S01]  /*0bc0*/  IMAD.IADD R4, R5, 0x1, -R4 ;  /* 0x0000000105047824 */ /* 0x000fe200078e0a04 */
[----:B------:R-:W-:Y:S01]  /*0bd0*/  SHF.R.S32.HI R0, RZ, 0x1f, R9 ;  /* 0x0000001fff007819 */ /* 0x000fe20000011409 */
[----:B------:R-:W-:Y:S01]  /*0be0*/  IMAD R12, R20, 0x100, R3 ;  /* 0x00000100140c7824 */ /* 0x000fe200078e0203 */
[----:B------:R-:W-:Y:S01]  /*0bf0*/  LOP3.LUT R16, R10, 0x1ffffffe, RZ, 0xc0, !PT ;  /* 0x1ffffffe0a107812 */ /* 0x000fe200078ec0ff */
[----:B------:R-:W-:Y:S01]  /*0c00*/  IMAD.IADD R7, R6, 0x1, -R7 ;  /* 0x0000000106077824 */ /* 0x000fe200078e0a07 */
[C---:B------:R-:W-:Y:S01]  /*0c10*/  LOP3.LUT R10, R8.reuse, 0xfffffff8, RZ, 0xc0, !PT ;  /* 0xfffffff8080a7812 */ /* 0x040fe200078ec0ff */
[----:B------:R-:W-:Y:S01]  /*0c20*/  IMAD.SHL.U32 R8, R8, 0x40, RZ ;  /* 0x0000004008087824 */ /* 0x000fe200078e00ff */
[-C--:B------:R-:W-:Y:S01]  /*0c30*/  LEA.HI R5, R0, R9.reuse, RZ, 0x2 ;  /* 0x0000000900057211 */ /* 0x080fe200078f10ff */
[----:B------:R-:W-:Y:S01]  /*0c40*/  IMAD R15, R7, 0x10, R12 ;  /* 0x00000010070f7824 */ /* 0x000fe200078e020c */
[----:B------:R-:W-:Y:S01]  /*0c50*/  LEA.HI R2, R2, R20, RZ, 0x1 ;  /* 0x0000001402027211 */ /* 0x000fe200078f08ff */
[----:B------:R-:W-:Y:S01]  /*0c60*/  IMAD.IADD R10, R3, 0x1, -R10 ;  /* 0x00000001030a7824 */ /* 0x000fe200078e0a0a */
[----:B------:R-:W-:Y:S01]  /*0c70*/  LEA.HI R3, R0, R9, RZ, 0x5 ;  /* 0x0000000900037211 */ /* 0x000fe200078f28ff */
[----:B------:R-:W-:Y:S01]  /*0c80*/  IMAD.SHL.U32 R4, R4, 0x8, RZ ;  /* 0x0000000804047824 */ /* 0x000fe200078e00ff */
[----:B------:R-:W-:Y:S01]  /*0c90*/  LOP3.LUT R12, R5, 0x7ffffffc, RZ, 0xc0, !PT ;  /* 0x7ffffffc050c7812 */ /* 0x000fe200078ec0ff */
[----:B------:R-:W-:Y:S01]  /*0ca0*/  IMAD.SHL.U32 R7, R10, 0x40, RZ ;  /* 0x000000400a077824 */ /* 0x000fe200078e00ff */
[--C-:B------:R-:W-:Y:S01]  /*0cb0*/  SHF.R.S32.HI R0, RZ, 0x2, R5.reuse ;  /* 0x00000002ff007819 */ /* 0x100fe20000011405 */
[----:B------:R-:W-:Y:S01]  /*0cc0*/  STL [R1+0x8], R20 ;  /* 0x0000081401007387 */ /* 0x000fe20000100800 */
[----:B------:R-:W-:Y:S01]  /*0cd0*/  SHF.R.S32.HI R5, RZ, 0x1f, R5 ;  /* 0x0000001fff057819 */ /* 0x000fe20000011405 */
[----:B------:R-:W-:Y:S01]  /*0ce0*/  IMAD.IADD R12, R9, 0x1, -R12 ;  /* 0x00000001090c7824 */ /* 0x000fe200078e0a0c */
[----:B------:R-:W-:Y:S01]  /*0cf0*/  SHF.R.S32.HI R3, RZ, 0x5, R3 ;  /* 0x00000005ff037819 */ /* 0x000fe20000011403 */
[----:B------:R-:W-:Y:S01]  /*0d00*/  IMAD.IADD R16, R13, 0x1, -R16 ;  /* 0x000000010d107824 */ /* 0x000fe200078e0a10 */
[----:B------:R-:W-:Y:S01]  /*0d10*/  LEA.HI R5, R5, R0, RZ, 0x3 ;  /* 0x0000000005057211 */ /* 0x000fe200078f18ff */
[----:B------:R-:W-:Y:S01]  /*0d20*/  IMAD.SHL.U32 R190, R12, 0x2, RZ ;  /* 0x000000020cbe7824 */ /* 0x000fe200078e00ff */
[----:B------:R-:W-:Y:S01]  /*0d30*/  LOP3.LUT R7, R7, 0x1c0, RZ, 0xc0, !PT ;  /* 0x000001c007077812 */ /* 0x000fe200078ec0ff */
[C---:B------:R-:W-:Y:S01]  /*0d40*/  VIADD R196, R18.reuse, 0xc0 ;  /* 0x000000c012c47836 */ /* 0x040fe20000000000 */
[----:B------:R-:W-:Y:S01]  /*0d50*/  LOP3.LUT R5, R5, 0xfffffff8, RZ, 0xc0, !PT ;  /* 0xfffffff805057812 */ /* 0x000fe200078ec0ff */
[----:B------:R-:W-:Y:S01]  /*0d60*/  VIADD R195, R18, 0x100 ;  /* 0x0000010012c37836 */ /* 0x000fe20000000000 */
[----:B------:R-:W-:Y:S01]  /*0d70*/  LOP3.LUT R9, R8, 0x7ffffe00, RZ, 0xc0, !PT ;  /* 0x7ffffe0008097812 */ /* 0x000fe200078ec0ff */
[--C-:B------:R-:W-:Y:S01]  /*0d80*/  IMAD.U32 R8, R15, 0x40, R4.reuse ;  /* 0x000000400f087824 */ /* 0x100fe200078e0004 */
[----:B------:R-:W-:Y:S01]  /*0d90*/  LOP3.LUT R4, R7, 0x8, R4, 0xf8, !PT ;  /* 0x0000000807047812 */ /* 0x000fe200078ef804 */
[----:B------:R-:W-:Y:S01]  /*0da0*/  IMAD.IADD R0, R0, 0x1, -R5 ;  /* 0x0000000100007824 */ /* 0x000fe200078e0a05 */
[----:B------:R-:W-:Y:S01]  /*0db0*/  SHF.R.U32.HI R7, RZ, 0x3, R7 ;  /* 0x00000003ff077819 */ /* 0x000fe20000011607 */
[----:B------:R-:W-:Y:S01]  /*0dc0*/  IMAD R9, R6, 0x400, R9 ;  /* 0x0000040006097824 */ /* 0x000fe200078e0209 */
[----:B------:R-:W-:Y:S01]  /*0dd0*/  STL [R1+0x2c], R8 ;  /* 0x00002c0801007387 */ /* 0x000fe20000100800 */
[----:B------:R-:W-:Y:S01]  /*0de0*/  IMAD R19, R3, 0x10, R0 ;  /* 0x0000001003137824 */ /* 0x000fe200078e0200 */
[----:B------:R-:W-:Y:S01]  /*0df0*/  LOP3.LUT R0, R2, 0xfffffe, RZ, 0xc0, !PT ;  /* 0x00fffffe02007812 */ /* 0x000fe200078ec0ff */
[----:B------:R-:W-:Y:S01]  /*0e00*/  IMAD.MOV.U32 R6, RZ, RZ, R14 ;  /* 0x000000ffff067224 */ /* 0x000fe200078e000e */
[----:B------:R-:W-:Y:S01]  /*0e10*/  LOP3.LUT R4, R4, R7, RZ, 0x3c, !PT ;  /* 0x0000000704047212 */ /* 0x000fe200078e3cff */
[----:B------:R-:W-:Y:S01]  /*0e20*/  IMAD.MOV.U32 R2, RZ, RZ, RZ ;  /* 0x000000ffff027224 */ /* 0x000fe200078e00ff */
[----:B------:R-:W-:Y:S01]  /*0e30*/  R2P PR, R10, 0x6 ;  /* 0x000000060a007804 */ /* 0x000fe20000000000 */
[----:B------:R-:W-:-:S02]  /*0e40*/  IMAD.IADD R0, R20, 0x1, -R0 ;  /* 0x0000000114007824 */ /* 0x000fc400078e0a00 */
[----:B------:R-:W-:Y:S02]  /*0e50*/  IMAD.IADD R4, R9, 0x1, R4 ;  /* 0x0000000109047824 */ /* 0x000fe400078e0204 */
[----:B------:R-:W-:Y:S01]  /*0e60*/  IMAD.SHL.U32 R3, R0, 0x100, RZ ;  /* 0x0000010000037824 */ /* 0x000fe200078e00ff */
[----:B------:R-:W-:Y:S01]  /*0e70*/  SEL R188, R188, 0xffffffc0, !P2 ;  /* 0xffffffc0bcbc7807 */ /* 0x000fe20005000000 */
[----:B------:R-:W-:Y:S01]  /*0e80*/  VIADD R0, R18, 0x180 ;  /* 0x0000018012007836 */ /* 0x000fe20000000000 */
[----:B------:R-:W-:Y:S01]  /*0e90*/  SHF.R.S32.HI R0, RZ, 0x1f, R198 ;  /* 0x0000001fff007819 */ /* 0x000fe200000114c6 */
[----:B------:R-:W-:Y:S01]  /*0ea0*/  IMAD.IADD R23, R190, 0x1, R3 ;  /* 0x00000001be177824 */ /* 0x000fe200078e0203 */
[----:B------:R0:W-:Y:S01]  /*0eb0*/  STL [R1+0x28], R3 ;  /* 0x0000280301007387 */ /* 0x0001e20000100800 */
[----:B------:R-:W-:Y:S02]  /*0ec0*/  IMAD R184, R4, 0x2, R17 ;  /* 0x0000000204b87824 */ /* 0x000fe400078e0211 */
[C---:B------:R-:W-:Y:S01]  /*0ed0*/  VIADD R0, R23.reuse, 0x10 ;  /* 0x0000001017007836 */ /* 0x040fe20000000000 */
[----:B------:R-:W-:Y:S01]  /*0ee0*/  SHF.R.S32.HI R5, RZ, 0x1f, R23 ;  /* 0x0000001fff057819 */ /* 0x000fe20000011417 */
[----:B------:R-:W-:-:S02]  /*0ef0*/  VIADD R228, R23, 0x20 ;  /* 0x0000002017e47836 */ /* 0x000fc40000000000 */
[C---:B------:R-:W-:Y:S01]  /*0f00*/  VIADD R227, R23.reuse, 0x28 ;  /* 0x0000002817e37836 */ /* 0x040fe20000000000 */
[----:B------:R-:W-:Y:S01]  /*0f10*/  SHF.R.S32.HI R0, RZ, 0x1f, R0 ;  /* 0x0000001fff007819 */ /* 0x000fe20000011400 */
[C---:B------:R-:W-:Y:S02]  /*0f20*/  VIADD R225, R23.reuse, 0x38 ;  /* 0x0000003817e17836 */ /* 0x040fe40000000000 */
[----:B0-----:R-:W-:Y:S01]  /*0f30*/  VIADD R3, R18, 0x1c0 ;  /* 0x000001c012037836 */ /* 0x001fe20000000000 */
[----:B------:R-:W-:Y:S01]  /*0f40*/  SHF.R.S32.HI R0, RZ, 0x1f, R227 ;  /* 0x0000001fff007819 */ /* 0x000fe200000114e3 */
        /* <DEDUP_REMOVED lines=61> */
[----:B------:R-:W-:Y:S02]  /*1320*/  IMAD R191, R16, 0x8, R19 ;  /* 0x0000000810bf7824 */ /* 0x000fe400078e0213 */
[----:B------:R-:W-:-:S07]  /*1330*/  IMAD.IADD R188, R188, 0x1, R187 ;  /* 0x00000001bcbc7824 */ /* 0x000fce00078e02bb */
.L_x_5178:
[----:B------:R-:W-:Y:S01]  /*1340*/  ULDC.64 UR6, c[0x0][0xd88] ;  /* 0x0003620000067ab9 */ /* 0x000fe20000000a00 */
[----:B------:R-:W-:Y:S01]  /*1350*/  ULDC.64 UR8, c[0x0][0xb10] ;  /* 0x0002c40000087ab9 */ /* 0x000fe20000000a00 */
[----:B------:R-:W-:Y:S01]  /*1360*/  UIMAD.WIDE UR6, UR5, 0x4, UR6 ;  /* 0x00000004050678a5 */ /* 0x000fe2000f8e0206 */
[----:B012---:R-:W0:Y:S05]  /*1370*/  LDC.64 R10, c[0x0][0x418] ;  /* 0x00010600ff0a7b82 */ /* 0x007e2a0000000a00 */
[----:B------:R-:W-:Y:S02]  /*1380*/  IMAD.U32 R192, RZ, RZ, UR6 ;  /* 0x00000006ffc07e24 */ /* 0x000fe4000f8e00ff */
[----:B------:R-:W-:Y:S01]  /*1390*/  IMAD.U32 R193, RZ, RZ, UR7 ;  /* 0x00000007ffc17e24 */ /* 0x000fe2000f8e00ff */
[----:B------:R-:W-:Y:S01]  /*13a0*/  ULDC.64 UR6, c[0x0][0xb20] ;  /* 0x0002c80000067ab9 */ /* 0x000fe20000000a00 */
[----:B------:R-:W1:Y:S03]  /*13b0*/  LDC R3, c[0x0][0x424] ;  /* 0x00010900ff037b82 */ /* 0x000e660000000800 */
[----:B------:R-:W2:Y:S01]  /*13c0*/  LDG.E R192, desc[UR42][R192.64] ;  /* 0x0000002ac0c07981 */ /* 0x000ea2000c1e1900 */
[----:B------:R-:W-:Y:S01]  /*13d0*/  ISETP.NE.U32.AND P1, PT, RZ, UR6, PT ;  /* 0x00000006ff007c0c */ /* 0x000fe2000bf25070 */
[----:B------:R-:W-:Y:S01]  /*13e0*/  IMAD.MOV.U32 R7, RZ, RZ, RZ ;  /* 0x000000ffff077224 */ /* 0x000fe200078e00ff */
[----:B------:R-:W-:-:S02]  /*13f0*/  ISETP.NE.U32.AND P0, PT, RZ, UR8, PT ;  /* 0x00000008ff007c0c */ /* 0x000fc4000bf05070 */
[----:B------:R-:W-:Y:S01]  /*1400*/  ISETP.NE.AND.EX P1, PT, RZ, UR7, PT, P1 ;  /* 0x00000007ff007c0c */ /* 0x000fe2000bf25310 */
[----:B---3--:R-:W3:Y:S01]  /*1410*/  LDC R186, c[0x0][0x2f0] ;  /* 0x0000bc00ffba7b82 */ /* 0x008ee20000000800 */
[----:B------:R-:W-:Y:S02]  /*1420*/  ISETP.NE.AND.EX P0, PT, RZ, UR9, PT, P0 ;  /* 0x00000009ff007c0c */ /* 0x000fe4000bf05300 */
[----:B--2---:R-:W-:-:S09]  /*1430*/  SHF.R.S32.HI R200, RZ, 0x1f, R192 ;  /* 0x0000001fffc87819 */ /* 0x004fd200000114c0 */
[----:B----4-:R-:W-:-:S04]  /*1440*/  @P1 LEA R4, P2, R192, UR6, 0x2 ;  /* 0x00000006c0041c11 */ /* 0x010fc8000f8410ff */
[C---:B------:R-:W-:Y:S02]  /*1450*/  @P1 LEA.HI.X R5, R192.reuse, UR7, R200, 0x2, P2 ;  /* 0x00000007c0051c11 */ /* 0x040fe400090f14c8 */
[----:B------:R-:W-:-:S03]  /*1460*/  @P0 LEA R8, P2, R192, UR8, 0x2 ;  /* 0x00000008c0080c11 */ /* 0x000fc6000f8410ff */
[----:B-----5:R2:W5:Y:S01]  /*1470*/  @P1 LDG.E R7, desc[UR42][R4.64] ;  /* 0x0000002a04071981 */ /* 0x020562000c1e1900 */
[----:B------:R-:W-:Y:S01]  /*1480*/  @P0 LEA.HI.X R9, R192, UR9, R200, 0x2, P2 ;  /* 0x00000009c0090c11 */ /* 0x000fe200090f14c8 */
[----:B------:R-:W-:-:S04]  /*1490*/  ULDC.64 UR8, c[0x0][0xb18] ;  /* 0x0002c60000087ab9 */ /* 0x000fc80000000a00 */
[----:B------:R2:W5:Y:S01]  /*14a0*/  @P0 LDG.E R185, desc[UR42][R8.64] ;  /* 0x0000002a08b90981 */ /* 0x000562000c1e1900 */
[----:B0-----:R-:W-:Y:S02]  /*14b0*/  ISETP.NE.U32.AND P1, PT, R10, RZ, PT ;  /* 0x000000ff0a00720c */ /* 0x001fe40003f25070 */
[----:B------:R-:W-:Y:S02]  /*14c0*/  ISETP.NE.U32.AND P2, PT, RZ, UR8, PT ;  /* 0x00000008ff007c0c */ /* 0x000fe4000bf45070 */
[C---:B------:R-:W-:Y:S02]  /*14d0*/  LOP3.LUT R0, R6.reuse, 0xff000000, RZ, 0xc0, !PT ;  /* 0xff00000006007812 */ /* 0x040fe400078ec0ff */
[----:B------:R-:W-:Y:S02]  /*14e0*/  ISETP.NE.AND.EX P1, PT, R11, RZ, PT, P1 ;  /* 0x000000ff0b00720c */ /* 0x000fe40003f25310 */
[----:B------:R-:W-:Y:S02]  /*14f0*/  ISETP.NE.AND.EX P2, PT, RZ, UR9, PT, P2 ;  /* 0x00000009ff007c0c */ /* 0x000fe4000bf45320 */
[----:B------:R-:W-:-:S02]  /*1500*/  LOP3.LUT R193, R6, 0xffff, RZ, 0xc0, !PT ;  /* 0x0000ffff06c17812 */ /* 0x000fc400078ec0ff */
[----:B------:R-:W-:Y:S02]  /*1510*/  LOP3.LUT R199, R6, 0xff0000, RZ, 0xc0, !PT ;  /* 0x00ff000006c77812 */ /* 0x000fe400078ec0ff */
[----:B------:R-:W-:Y:S02]  /*1520*/  SHF.R.U32.HI R0, RZ, 0x8, R0 ;  /* 0x00000008ff007819 */ /* 0x000fe40000011600 */
[----:B-1----:R-:W-:Y:S01]  /*1530*/  SEL R3, R3, 0x1, P1 ;  /* 0x0000000103037807 */ /* 0x002fe20000800000 */
[----:B--23--:R-:W-:Y:S06]  /*1540*/  @P0 BRA `(.L_x_5115) ;  /* 0x0000000000280947 */ /* 0x00cfec0003800000 */
[----:B------:R-:W-:Y:S01]  /*1550*/  ULDC.64 UR6, c[0x0][0xaf8] ;  /* 0x0002be0000067ab9 */ /* 0x000fe20000000a00 */
[----:B-----5:R-:W0:Y:S01]  /*1560*/  LDC R185, c[0x0][0x288] ;  /* 0x0000a200ffb97b82 */ /* 0x020e220000000800 */
[----:B------:R-:W-:-:S04]  /*1570*/  ISETP.NE.U32.AND P0, PT, RZ, UR6, PT ;  /* 0x00000006ff007c0c */ /* 0x000fc8000bf05070 */
[----:B------:R-:W-:-:S13]  /*1580*/  ISETP.NE.AND.EX P0, PT, RZ, UR7, PT, P0 ;  /* 0x00000007ff007c0c */ /* 0x000fda000bf05300 */
[----:B------:R-:W-:Y:S05]  /*1590*/  @!P0 BRA `(.L_x_5115) ;  /* 0x0000000000148947 */ /* 0x000fea0003800000 */
[----:B------:R-:W1:Y:S02]  /*15a0*/  LDC.64 R4, c[0x0][0xaf8] ;  /* 0x0002be00ff047b82 */ /* 0x000e640000000a00 */
[----:B-1----:R-:W-:-:S05]  /*15b0*/  IMAD.WIDE R4, R192, 0x4, R4 ;  /* 0x00000004c0047825 */ /* 0x002fca00078e0204 */
[----:B0-----:R-:W2:Y:S04]  /*15c0*/  LDG.E R185, desc[UR42][R4.64] ;  /* 0x0000002a04b97981 */ /* 0x001ea8000c1e1900 */
[----:B------:R-:W2:Y:S02]  /*15d0*/  LDG.E R6, desc[UR42][R4.64+0x4] ;  /* 0x0000042a04067981 */ /* 0x000ea4000c1e1900 */
[----:B--2---:R-:W-:-:S07]  /*15e0*/  IMAD.IADD R185, R6, 0x1, -R185 ;  /* 0x0000000106b97824 */ /* 0x004fce00078e0ab9 */
.L_x_5115:
[----:B------:R-:W-:Y:S01]  /*15f0*/  LEA.HI R199, R199, R0, RZ, 0x10 ;  /* 0x00000000c7c77211 */ /* 0x000fe200078f80ff */
[----:B------:R-:W-:Y:S01]  /*1600*/  IMAD R186, R3, R186, RZ ;  /* 0x000000ba03ba7224 */ /* 0x000fe200078e02ff */
[----:B------:R-:W-:Y:S06]  /*1610*/  @!P2 BRA `(.L_x_5116) ;  /* 0x000000000010a947 */ /* 0x000fec0003800000 */
[----:B------:R-:W-:-:S04]  /*1620*/  LEA R4, P0, R192, UR8, 0x2 ;  /* 0x00000008c0047c11 */ /* 0x000fc8000f8010ff */
[----:B------:R-:W-:-:S05]  /*1630*/  LEA.HI.X R5, R192, UR9, R200, 0x2, P0 ;  /* 0x00000009c0057c11 */ /* 0x000fca00080f14c8 */
[----:B------:R1:W5:Y:S01]  /*1640*/  LDG.E R186, desc[UR42][R4.64] ;  /* 0x0000002a04ba7981 */ /* 0x000362000c1e1900 */
[----:B------:R-:W-:Y:S05]  /*1650*/  BRA `(.L_x_5117) ;  /* 0x0000000000247947 */ /* 0x000fea0003800000 */
.L_x_5116:
[----:B------:R-:W-:Y:S02]  /*1660*/  ULDC.64 UR6, c[0x0][0xb00] ;  /* 0x0002c00000067ab9 */ /* 0x000fe40000000a00 */
[----:B------:R-:W-:-:S04]  /*1670*/  ISETP.NE.U32.AND P0, PT, RZ, UR6, PT ;  /* 0x00000006ff007c0c */ /* 0x000fc8000bf05070 */
[----:B------:R-:W-:-:S13]  /*1680*/  ISETP.NE.AND.EX P0, PT, RZ, UR7, PT, P0 ;  /* 0x00000007ff007c0c */ /* 0x000fda000bf05300 */
[----:B------:R-:W-:Y:S05]  /*1690*/  @!P0 BRA `(.L_x_5117) ;  /* 0x0000000000148947 */ /* 0x000fea0003800000 */
[----:B------:R-:W1:Y:S02]  /*16a0*/  LDC.64 R4, c[0x0][0xb00] ;  /* 0x0002c000ff047b82 */ /* 0x000e640000000a00 */
[----:B-1----:R-:W-:-:S05]  /*16b0*/  IMAD.WIDE R4, R192, 0x4, R4 ;  /* 0x00000004c0047825 */ /* 0x002fca00078e0204 */
[----:B------:R-:W2:Y:S04]  /*16c0*/  LDG.E R186, desc[UR42][R4.64] ;  /* 0x0000002a04ba7981 */ /* 0x000ea8000c1e1900 */
[----:B------:R-:W2:Y:S02]  /*16d0*/  LDG.E R3, desc[UR42][R4.64+0x4] ;  /* 0x0000042a04037981 */ /* 0x000ea4000c1e1900 */
[----:B--2---:R-:W-:-:S07]  /*16e0*/  IMAD.IADD R186, R3, 0x1, -R186 ;  /* 0x0000000103ba7824 */ /* 0x004fce00078e0aba */
.L_x_5117:
[----:B------:R-:W-:Y:S01]  /*16f0*/  UISETP.NE.AND UP0, UPT, UR41, 0x1, UPT ;  /* 0x000000012900788c */ /* 0x000fe2000bf05270 */
[----:B-----5:R-:W-:Y:S01]  /*1700*/  IMAD.IADD R186, R186, 0x1, -R7 ;  /* 0x00000001baba7824 */ /* 0x020fe200078e0a07 */
[----:B------:R-:W-:-:S03]  /*1710*/  USHF.L.U32 UR39, UR4, 0x6, URZ ;  /* 0x0000000604277899 */ /* 0x000fc6000800063f */
[----:B------:R-:W-:Y:S01]  /*1720*/  VIADD R0, R186, 0x3f ;  /* 0x0000003fba007836 */ /* 0x000fe20000000000 */
[----:B------:R-:W-:-:S04]  /*1730*/  PLOP3.LUT P0, PT, PT, PT, UP0, 0x80, 0x0 ;  /* 0x000000000000781c */ /* 0x000fc80003f0f008 */
[----:B------:R-:W-:-:S04]  /*1740*/  SHF.R.S32.HI R3, RZ, 0x1f, R0 ;  /* 0x0000001fff037819 */ /* 0x000fc80000011400 */
[----:B------:R-:W-:-:S04]  /*1750*/  LEA.HI R3, R3, R0, RZ, 0x6 ;  /* 0x0000000003037211 */ /* 0x000fc800078f30ff */
[----:B------:R-:W-:Y:S01]  /*1760*/  SHF.R.S32.HI R6, RZ, 0x6, R3 ;  /* 0x00000006ff067819 */ /* 0x000fe20000011403 */
[----:B------:R-:W-:Y:S06]  /*1770*/  @!P0 BRA `(.L_x_5118) ;  /* 0x0000001c00fc8947 */ /* 0x000fec0003800000 */
[----:B------:R-:W2:Y:S01]  /*1780*/  LDC R0, c[0x0][0x448] ;  /* 0x00011200ff007b82 */ /* 0x000ea20000000800 */
[----:B------:R-:W-:Y:S01]  /*1790*/  UIADD3 UR4, UR39, 0x3f, URZ ;  /* 0x0000003f27047890 */ /* 0x000fe2000fffe03f */
[----:B0-----:R-:W-:Y:S02]  /*17a0*/  IADD3 R185, R186, 0x40, -R185 ;  /* 0x00000040bab97810 */ /* 0x001fe40007ffe8b9 */
[----:B------:R-:W-:Y:S02]  /*17b0*/  LOP3.LUT R8, R199, 0xff, RZ, 0xc0, !PT ;  /* 0x000000ffc7087812 */ /* 0x000fe400078ec0ff */
[----:B--2---:R-:W-:Y:S01]  /*17c0*/  ISETP.NE.AND P0, PT, R0, 0x1, PT ;  /* 0x000000010000780c */ /* 0x004fe20003f05270 */
[----:B------:R-:W-:-:S12]  /*17d0*/  IMAD.U32 R0, RZ, RZ, UR4 ;  /* 0x00000004ff007e24 */ /* 0x000fd8000f8e00ff */
[----:B------:R-:W0:Y:S08]  /*17e0*/  @P0 LDC R3, c[0x0][0x44c] ;  /* 0x00011300ff030b82 */ /* 0x000e300000000800 */
[----:B-1----:R-:W1:Y:S01]  /*17f0*/  @P0 LDC R4, c[0x0][0x450] ;  /* 0x00011400ff040b82 */ /* 0x002e620000000800 */
[----:B0-----:R-:W-:-:S05]  /*1800*/  @P0 IMAD.HI.U32 R3, R3, UR4, RZ ;  /* 0x0000000403030c27 */ /* 0x001fca000f8e00ff */
        /* <DEDUP_REMOVED lines=9> */
[----:B------:R-:W-:-:S04]  /*18a0*/  SHF.R.U32.HI R0, RZ, 0x10, R199 ;  /* 0x00000010ff007819 */ /* 0x000fc800000116c7 */
[----:B------:R-:W-:-:S13]  /*18b0*/  ISETP.NE.AND P0, PT, R0, RZ, PT ;  /* 0x000000ff0000720c */ /* 0x000fda0003f05270 */
[----:B------:R-:W0:Y:S02]  /*18c0*/  @!P0 LDC R0, c[0x0][0xae8] ;  /* 0x0002ba00ff008b82 */ /* 0x000e240000000800 */
[-C--:B0-----:R-:W-:Y:S02]  /*18d0*/  IABS R7, R0.reuse ;  /* 0x0000000000077213 */ /* 0x081fe40000000000 */
        /* <DEDUP_REMOVED lines=26> */
.L_x_5119:
        /* <DEDUP_REMOVED lines=72> */
[----:B------:R-:W2:Y:S01]  /*1f00*/  LDL R4, [R1+0x8] ;  /* 0x0000080001047983 */ /* 0x000ea20000100800 */
        /* <DEDUP_REMOVED lines=9> */
[----:B------:R-:W-:Y:S01]  /*1fa0*/  UMOV UR7, 0x40000040 ;  /* 0x4000004000077882 */ /* 0x000fe20000000000 */
[----:B------:R-:W-:Y:S01]  /*1fb0*/  WARPGROUP.ARRIVE ;  /* 0x00000000000079c5 */ /* 0x000fe20000000000 */
        /* <DEDUP_REMOVED lines=12> */
[C---:B------:R-:W-:Y:S01]  /*2080*/  R2UR UR16, R5.reuse ;  /* 0x00000000051072ca */ /* 0x040fe200000e0000 */
[----:B------:R-:W-:Y:S01]  /*2090*/  VIADD R6, R5, 0x2 ;  /* 0x0000000205067836 */ /* 0x000fe20000000000 */
[----:B------:R-:W-:-:S04]  /*20a0*/  LOP3.LUT R3, R3, 0x2000000, RZ, 0xfc, !PT ;  /* 0x0200000003037812 */ /* 0x000fc800078efcff */
[----:B------:R-:W-:Y:S01]  /*20b0*/  R2UR UR12, R6 ;  /* 0x00000000060c72ca */ /* 0x000fe200000e0000 */
[----:B------:R-:W-:-:S04]  /*20c0*/  IMAD R4, R2, 0x1000, R3 ;  /* 0x0000100002047824 */ /* 0x000fc800078e0203 */
[C---:B------:R-:W-:Y:S01]  /*20d0*/  VIADD R6, R4.reuse, 0x80 ;  /* 0x0000008004067836 */ /* 0x040fe20000000000 */
[----:B------:R-:W-:-:S04]  /*20e0*/  R2UR UR18, R4 ;  /* 0x00000000041272ca */ /* 0x000fc800000e0000 */
[----:B------:R-:W-:Y:S01]  /*20f0*/  R2UR UR14, R6 ;  /* 0x00000000060e72ca */ /* 0x000fe200000e0000 */
[C---:B------:R-:W-:Y:S02]  /*2100*/  VIADD R6, R5.reuse, 0x4 ;  /* 0x0000000405067836 */ /* 0x040fe40000000000 */
[----:B------:R-:W-:-:S03]  /*2110*/  VIADD R5, R5, 0x6 ;  /* 0x0000000605057836 */ /* 0x000fc60000000000 */
[----:B------:R-:W-:Y:S01]  /*2120*/  R2UR UR8, R6 ;  /* 0x00000000060872ca */ /* 0x000fe200000e0000 */
[C---:B------:R-:W-:Y:S01]  /*2130*/  VIADD R6, R4.reuse, 0x100 ;  /* 0x0000010004067836 */ /* 0x040fe20000000000 */
[----:B------:R-:W-:Y:S01]  /*2140*/  R2UR UR4, R5 ;  /* 0x00000000050472ca */ /* 0x000fe200000e0000 */
[----:B------:R-:W-:Y:S01]  /*2150*/  HGMMA.64x256x16.F32.BF16 R24, gdesc[UR16].tnspB, RZ, !UPT, gsb0 ;  /* 0x43e00000101879f0 */ /* 0x000fe2000c0018ff */
[----:B------:R-:W-:Y:S02]  /*2160*/  VIADD R4, R4, 0x180 ;  /* 0x0000018004047836 */ /* 0x000fe40000000000 */
[----:B------:R-:W-:-:S03]  /*2170*/  R2UR UR10, R6 ;  /* 0x00000000060a72ca */ /* 0x000fc600000e0000 */
[----:B------:R-:W-:Y:S01]  /*2180*/  R2UR UR6, R4 ;  /* 0x00000000040672ca */ /* 0x000fe200000e0000 */
[----:B------:R-:W-:-:S05]  /*2190*/  IMAD.MOV.U32 R4, RZ, RZ, 0x1 ;  /* 0x00000001ff047424 */ /* 0x000fca00078e00ff */
[----:B------:R-:W-:-:S04]  /*21a0*/  SEL R4, R4, 0x2, !P0 ;  /* 0x0000000204047807 */ /* 0x000fc80004000000 */
[----:B------:R-:W-:-:S04]  /*21b0*/  LOP3.LUT R4, R4, 0x1, RZ, 0xfc, !PT ;  /* 0x0000000104047812 */ /* 0x000fc800078efcff */
[----:B------:R-:W-:Y:S01]  /*21c0*/  ISETP.NE.AND P1, PT, R4, 0x3, PT ;  /* 0x000000030400780c */ /* 0x000fe20003f25270 */
        /* <DEDUP_REMOVED lines=15> */
.L_x_5121:
[----:B------:R-:W0:Y:S01]  /*22c0*/  S2R R5, SR_CgaCtaId ;  /* 0x0000000000057919 */ /* 0x000e220000008800 */
[----:B------:R-:W-:Y:S01]  /*22d0*/  UIADD3 UR6, UR20, -0x2, URZ ;  /* 0xfffffffe14067890 */ /* 0x000fe2000fffe03f */
[----:B------:R-:W-:-:S04]  /*22e0*/  IMAD R4, R2, 0x8, R17 ;  /* 0x0000000802047824 */ /* 0x000fc800078e0211 */
[----:B------:R-:W-:Y:S01]  /*22f0*/  VIADD R4, R4, 0x38860 ;  /* 0x0003886004047836 */ /* 0x000fe20000000000 */
[----:B------:R-:W-:-:S04]  /*2300*/  ISETP.LE.AND P0, PT, R0, UR6, PT ;  /* 0x0000000600007c0c */ /* 0x000fc8000bf03270 */
[----:B0-----:R-:W-:-:S04]  /*2310*/  PRMT R4, R5, 0x654, R4 ;  /* 0x0000065405047816 */ /* 0x001fc80000000004 */
[----:B------:R0:W-:Y:S05]  /*2320*/  SYNCS.ARRIVE.TRANS64.RED.A1T0 RZ, [R4+URZ], RZ ;  /* 0x000000ff04ff79a7 */ /* 0x0001ea000810043f */
[----:B------:R-:W-:Y:S05]  /*2330*/  @!P0 BRA `(.L_x_5122) ;  /* 0x0000000800cc8947 */ /* 0x000fea0003800000 */
[----:B------:R-:W-:-:S05]  /*2340*/  UMOV UR20, UR6 ;  /* 0x0000000600147c82 */ /* 0x000fca0008000000 */
.L_x_5124:
        /* <DEDUP_REMOVED lines=9> */
[----:B------:R-:W-:Y:S01]  /*23e0*/  SEL R2, R2, RZ, P0 ;  /* 0x000000ff02027207 */ /* 0x000fe20000000000 */
        /* <DEDUP_REMOVED lines=139> */
[----:B------:R-:W-:Y:S02]  /*2ca0*/  R2UR UR6, R4 ;  /* 0x00000000040672ca */ /* 0x000fe400000e0000 */
[----:B------:R-:W-:Y:S01]  /*2cb0*/  SEL R4, RZ, 0x1, P0 ;  /* 0x00000001ff047807 */ /* 0x000fe20000000000 */
[----:B------:R-:W-:-:S02]  /*2cc0*/  WARPGROUP.DEPBAR.LE gsb0, 0x0 ;  /* 0x00008000000079c5 */ /* 0x000fc40000010000 */
[----:B------:R-:W-:-:S15]  /*2cd0*/  WARPGROUP.ARRIVE ;  /* 0x00000000000079c5 */ /* 0x000fde0000000000 */
[----:B------:R-:W-:-:S05]  /*2ce0*/  NOP ;  /* 0x0000000000007918 */ /* 0x000fca0000000000 */
        /* <DEDUP_REMOVED lines=9> */
[----:B------:R-:W-:Y:S01]  /*2d80*/  R2UR UR7, R4 ;  /* 0x00000000040772ca */ /* 0x000fe200000e0000 */
[----:B------:R-:W-:Y:S01]  /*2d90*/  UMOV UR6, UR20 ;  /* 0x0000001400067c82 */ /* 0x000fe20008000000 */
[----:B------:R-:W-:Y:S01]  /*2da0*/  UIADD3 UR20, UR20, -0x1, URZ ;  /* 0xffffffff14147890 */ /* 0x000fe2000fffe03f */
[----:B------:R-:W-:-:S10]  /*2db0*/  ISETP.LT.AND P0, PT, R0, UR6, PT ;  /* 0x0000000600007c0c */ /* 0x000fd4000bf01270 */
[----:B------:R-:W-:Y:S01]  /*2dc0*/  ULOP3.LUT UR37, UR37, UR7, URZ, 0x3c, !UPT ;  /* 0x0000000725257292 */ /* 0x000fe2000f8e3c3f */
[----:B------:R-:W-:Y:S02]  /*2dd0*/  WARPGROUP.DEPBAR.LE gsb0, 0x0 ;  /* 0x00008000000079c5 */ /* 0x000fe40000010000 */
[----:B------:R-:W-:Y:S06]  /*2de0*/  BAR.ARV 0xf, 0x100 ;  /* 0x03c4000000007b1d */ /* 0x000fec0000002000 */
[----:B------:R-:W-:Y:S05]  /*2df0*/  @!P1 BRA `(.L_x_5123) ;  /* 0x0000000000049947 */ /* 0x000fea0003800000 */
[----:B------:R-:W-:Y:S01]  /*2e00*/  BPT.TRAP 0x1 ;  /* 0x000000040000795c */ /* 0x000fe20000300000 */
.L_x_5123:
[----:B------:R-:W0:Y:S01]  /*2e10*/  S2R R5, SR_CgaCtaId ;  /* 0x0000000000057919 */ /* 0x000e220000008800 */
[----:B------:R-:W-:-:S04]  /*2e20*/  IMAD R4, R2, 0x8, R17 ;  /* 0x0000000802047824 */ /* 0x000fc800078e0211 */
[----:B------:R-:W-:-:S05]  /*2e30*/  VIADD R4, R4, 0x38860 ;  /* 0x0003886004047836 */ /* 0x000fca0000000000 */
[----:B0-----:R-:W-:-:S04]  /*2e40*/  PRMT R4, R5, 0x654, R4 ;  /* 0x0000065405047816 */ /* 0x001fc80000000004 */
[----:B------:R1:W-:Y:S01]  /*2e50*/  SYNCS.ARRIVE.TRANS64.RED.A1T0 RZ, [R4+URZ], RZ ;  /* 0x000000ff04ff79a7 */ /* 0x0003e2000810043f */
[----:B------:R-:W-:Y:S05]  /*2e60*/  @P0 BRA `(.L_x_5124) ;  /* 0xfffffff400380947 */ /* 0x000fea000383ffff */
.L_x_5122:
[----:B------:R-:W-:Y:S01]  /*2e70*/  BAR.SYNC.DEFER_BLOCKING 0xe, 0x100 ;  /* 0x0384000000007b1d */ /* 0x000fe20000010000 */
[C---:B------:R-:W-:Y:S01]  /*2e80*/  IMAD R0, R2.reuse, 0x40, R19 ;  /* 0x0000004002007824 */ /* 0x040fe200078e0213 */
[----:B------:R-:W-:Y:S01]  /*2e90*/  PLOP3.LUT P0, PT, PT, PT, PT, 0x8, 0x0 ;  /* 0x000000000000781c */ /* 0x000fe20003f0e170 */
[----:B------:R-:W-:Y:S02]  /*2ea0*/  VIADD R2, R2, 0x1 ;  /* 0x0000000102027836 */ /* 0x000fe40000000000 */
[----:B------:R-:W-:Y:S02]  /*2eb0*/  IMAD R17, R0, 0x4, R17 ;  /* 0x0000000400117824 */ /* 0x000fe400078e0211 */
[----:B------:R-:W-:Y:S01]  /*2ec0*/  IMAD.MOV.U32 R20, RZ, RZ, RZ ;  /* 0x000000ffff147224 */ /* 0x000fe200078e00ff */
[----:B------:R-:W-:-:S04]  /*2ed0*/  ISETP.NE.AND P1, PT, R2, 0x2, PT ;  /* 0x000000020200780c */ /* 0x000fc80003f25270 */
[----:B------:R-:W-:Y:S01]  /*2ee0*/  SEL R2, R2, RZ, P1 ;  /* 0x000000ff02027207 */ /* 0x000fe20000800000 */
[----:B------:R-:W2:Y:S04]  /*2ef0*/  LDS R3, [R17+0x38400] ;  /* 0x0384000011037984 */ /* 0x000ea80000000800 */
[----:B------:R-:W3:Y:S01]  /*2f00*/  LDS R0, [R17+0x38420] ;  /* 0x0384200011007984 */ /* 0x000ee20000000800 */
        /* <DEDUP_REMOVED lines=65> */
[-C--:B---3--:R-:W-:Y:S01]  /*3320*/  FMUL.FTZ R26, R26, R0.reuse ;  /* 0x000000001a1a7220 */ /* 0x088fe20000410000 */
[-C--:B------:R-:W-:Y:S01]  /*3330*/  FMUL.FTZ R27, R27, R0.reuse ;  /* 0x000000001b1b7220 */ /* 0x080fe20000410000 */
[-C--:B------:R-:W-:Y:S01]  /*3340*/  FMUL.FTZ R30, R30, R0.reuse ;  /* 0x000000001e1e7220 */ /* 0x080fe20000410000 */
[----:B------:R-:W-:Y:S01]  /*3350*/  R2UR UR4, R3 ;  /* 0x00000000030472ca */ /* 0x000fe200000e0000 */
        /* <DEDUP_REMOVED lines=62> */
[----:B------:R-:W-:Y:S01]  /*3740*/  ULOP3.LUT UR37, UR37, UR4, URZ, 0x3c, !UPT ;  /* 0x0000000425257292 */ /* 0x000fe2000f8e3c3f */
[----:B------:R-:W-:Y:S06]  /*3750*/  BAR.ARV 0xf, 0x100 ;  /* 0x03c4000000007b1d */ /* 0x000fec0000002000 */
[----:B------:R-:W-:Y:S05]  /*3760*/  BRA `(.L_x_5120) ;  /* 0x000000ac00807947 */ /* 0x000fea0003800000 */
.L_x_5118:
[----:B------:R-:W2:Y:S01]  /*3770*/  LDC R0, c[0x0][0x448] ;  /* 0x00011200ff007b82 */ /* 0x000ea20000000800 */
[----:B------:R-:W-:Y:S01]  /*3780*/  UIADD3 UR4, UR39, 0x3f, URZ ;  /* 0x0000003f27047890 */ /* 0x000fe2000fffe03f */
[----:B01----:R-:W-:Y:S02]  /*3790*/  IADD3 R5, R186, 0x40, -R185 ;  /* 0x00000040ba057810 */ /* 0x003fe40007ffe8b9 */
[----:B------:R-:W-:Y:S02]  /*37a0*/  LOP3.LUT R16, R16, 0xfffffffd, RZ, 0xc0, !PT ;  /* 0xfffffffd10107812 */ /* 0x000fe400078ec0ff */
[----:B--2---:R-:W-:-:S13]  /*37b0*/  ISETP.NE.AND P0, PT, R0, 0x1, PT ;  /* 0x000000010000780c */ /* 0x004fda0003f05270 */
[----:B------:R-:W0:Y:S01]  /*37c0*/  @P0 LDC R0, c[0x0][0x44c] ;  /* 0x00011300ff000b82 */ /* 0x000e220000000800 */
[----:B------:R-:W-:-:S07]  /*37d0*/  @P0 LOP3.LUT R16, R16, 0x2, RZ, 0xfc, !PT ;  /* 0x0000000210100812 */ /* 0x000fce00078efcff */
[----:B------:R-:W1:Y:S01]  /*37e0*/  @P0 LDC R4, c[0x0][0x450] ;  /* 0x00011400ff040b82 */ /* 0x000e620000000800 */
[----:B0-----:R-:W-:-:S04]  /*37f0*/  @P0 IMAD.HI.U32 R3, R0, UR4, RZ ;  /* 0x0000000400030c27 */ /* 0x001fc8000f8e00ff */
[----:B------:R-:W-:Y:S01]  /*3800*/  IMAD.U32 R0, RZ, RZ, UR4 ;  /* 0x00000004ff007e24 */ /* 0x000fe2000f8e00ff */
[----:B------:R-:W-:Y:S01]  /*3810*/  UMOV UR4, URZ ;  /* 0x0000003f00047c82 */ /* 0x000fe20008000000 */
[----:B-1----:R-:W-:-:S05]  /*3820*/  @P0 SHF.R.U32.HI R0, RZ, R4, R3 ;  /* 0x00000004ff000219 */ /* 0x002fca0000011603 */
[----:B------:R-:W-:-:S05]  /*3830*/  IMAD.IADD R0, R5, 0x1, R0 ;  /* 0x0000000105007824 */ /* 0x000fca00078e0200 */
[----:B------:R-:W-:-:S04]  /*3840*/  SHF.R.S32.HI R3, RZ, 0x1f, R0 ;  /* 0x0000001fff037819 */ /* 0x000fc80000011400 */
[----:B------:R-:W-:Y:S02]  /*3850*/  LEA.HI R3, R3, R0, RZ, 0x6 ;  /* 0x0000000003037211 */ /* 0x000fe400078f30ff */
[----:B------:R-:W-:Y:S02]  /*3860*/  LOP3.LUT R0, R199, 0xff, RZ, 0xc0, !PT ;  /* 0x000000ffc7007812 */ /* 0x000fe400078ec0ff */
[----:B------:R-:W-:Y:S02]  /*3870*/  SHF.R.S32.HI R3, RZ, 0x6, R3 ;  /* 0x00000006ff037819 */ /* 0x000fe40000011403 */
[----:B------:R-:W-:Y:S02]  /*3880*/  R2UR UR38, R0 ;  /* 0x00000000002672ca */ /* 0x000fe400000e0000 */
[----:B------:R-:W-:-:S04]  /*3890*/  VIMNMX R6, R6, R3, PT ;  /* 0x0000000306067248 */ /* 0x000fc80003fe0100 */
[----:B------:R-:W-:-:S13]  /*38a0*/  ISETP.GE.AND P0, PT, R6, 0x1, PT ;  /* 0x000000010600780c */ /* 0x000fda0003f06270 */
[----:B------:R-:W-:Y:S05]  /*38b0*/  @!P0 BRA `(.L_x_5125) ;  /* 0x0000000000948947 */ /* 0x000fea0003800000 */
[----:B------:R-:W-:Y:S01]  /*38c0*/  SHF.R.U32.HI R5, RZ, 0x10, R199 ;  /* 0x00000010ff057819 */ /* 0x000fe200000116c7 */
[----:B------:R-:W-:-:S03]  /*38d0*/  UMOV UR4, URZ ;  /* 0x0000003f00047c82 */ /* 0x000fc60008000000 */
[----:B------:R-:W-:-:S13]  /*38e0*/  ISETP.NE.AND P0, PT, R5, RZ, PT ;  /* 0x000000ff0500720c */ /* 0x000fda0003f05270 */
[----:B------:R-:W0:Y:S02]  /*38f0*/  @!P0 LDC R5, c[0x0][0xae8] ;  /* 0x0002ba00ff058b82 */ /* 0x000e240000000800 */
[-C--:B0-----:R-:W-:Y:S02]  /*3900*/  IABS R0, R5.reuse ;  /* 0x0000000500007213 */ /* 0x081fe40000000000 */
[----:B------:R-:W-:Y:S02]  /*3910*/  IABS R8, R5 ;  /* 0x0000000500087213 */ /* 0x000fe40000000000 */
[----:B------:R-:W-:Y:S02]  /*3920*/  R2UR UR8, R0 ;  /* 0x00000000000872ca */ /* 0x000fe400000e0000 */
[C---:B------:R-:W-:Y:S02]  /*3930*/  IADD3 R0, R5.reuse, -0x1, R6 ;  /* 0xffffffff05007810 */ /* 0x040fe40007ffe006 */
[----:B------:R-:W-:-:S02]  /*3940*/  R2UR UR9, R5 ;  /* 0x00000000050972ca */ /* 0x000fc400000e0000 */
[----:B------:R-:W-:Y:S02]  /*3950*/  IABS R7, R0 ;  /* 0x0000000000077213 */ /* 0x000fe40000000000 */
[----:B------:R-:W-:Y:S02]  /*3960*/  LOP3.LUT R0, R0, R5, RZ, 0x3c, !PT ;  /* 0x0000000500007212 */ /* 0x000fe400078e3cff */
[----:B------:R-:W-:-:S03]  /*3970*/  R2UR UR7, R7 ;  /* 0x00000000070772ca */ /* 0x000fc600000e0000 */
[----:B------:R-:W0:Y:S04]  /*3980*/  I2F.RP R3, UR8 ;  /* 0x0000000800037d06 */ /* 0x000e280008209400 */
[----:B------:R-:W-:-:S06]  /*3990*/  UISETP.NE.AND UP0, UPT, UR9, URZ, UPT ;  /* 0x0000003f0900728c */ /* 0x000fcc000bf05270 */
[----:B------:R-:W-:Y:S01]  /*39a0*/  PLOP3.LUT P0, PT, PT, PT, UP0, 0x80, 0x0 ;  /* 0x000000000000781c */ /* 0x000fe20003f0f008 */
        /* <DEDUP_REMOVED lines=16> */
[----:B------:R-:W-:Y:S01]  /*3ab0*/  UISETP.GE.AND UP2, UPT, UR6, URZ, UPT ;  /* 0x0000003f0600728c */ /* 0x000fe2000bf46270 */
[----:B------:R-:W-:-:S08]  /*3ac0*/  @!P0 R2UR UR6, R5 ;  /* 0x00000000050682ca */ /* 0x000fd000000e0000 */
[----:B------:R-:W-:-:S07]  /*3ad0*/  @UP1 UIADD3 UR5, UR5, 0x1, URZ ;  /* 0x0000000105051890 */ /* 0x000fce000fffe03f */
[----:B------:R-:W-:Y:S02]  /*3ae0*/  UMOV UR4, UR5 ;  /* 0x0000000500047c82 */ /* 0x000fe40008000000 */
[----:B------:R-:W-:Y:S02]  /*3af0*/  @!UP2 UIADD3 UR4, -UR4, URZ, URZ ;  /* 0x0000003f0404a290 */ /* 0x000fe4000fffe13f */
[----:B------:R-:W-:-:S12]  /*3b00*/  @!UP0 ULOP3.LUT UR4, URZ, UR6, URZ, 0x33, !UPT ;  /* 0x000000063f048292 */ /* 0x000fd8000f8e333f */
.L_x_5125:
[----:B------:R-:W-:Y:S02]  /*3b10*/  UIMAD UR38, UR38, UR4, URZ ;  /* 0x00000004262672a4 */ /* 0x000fe4000f8e023f */
[----:B------:R-:W-:Y:S01]  /*3b20*/  IMAD.U32 R3, RZ, RZ, UR4 ;  /* 0x00000004ff037e24 */ /* 0x000fe2000f8e00ff */
[----:B------:R-:W-:Y:S01]  /*3b30*/  PLOP3.LUT P0, PT, PT, PT, PT, 0x80, 0x0 ;  /* 0x000000000000781c */ /* 0x000fe20003f0f070 */
[----:B------:R-:W-:Y:S01]  /*3b40*/  IMAD.MOV.U32 R20, RZ, RZ, RZ ;  /* 0x000000ffff147224 */ /* 0x000fe200078e00ff */
[----:B------:R-:W-:Y:S02]  /*3b50*/  CS2R R150, SRZ ;  /* 0x0000000000967805 */ /* 0x000fe4000001ff00 */
[----:B------:R-:W-:Y:S02]  /*3b60*/  CS2R R148, SRZ ;  /* 0x0000000000947805 */ /* 0x000fe4000001ff00 */
[----:B------:R-:W-:Y:S01]  /*3b70*/  VIADDMNMX R168, R3, UR38, R6, PT ;  /* 0x0000002603a87c46 */ /* 0x000fe2000b800106 */
[----:B------:R-:W-:Y:S01]  /*3b80*/  IMAD.MOV.U32 R3, RZ, RZ, RZ ;  /* 0x000000ffff037224 */ /* 0x000fe200078e00ff */
[----:B------:R-:W-:-:S02]  /*3b90*/  CS2R R146, SRZ ;  /* 0x0000000000927805 */ /* 0x000fc4000001ff00 */
[----:B------:R-:W-:Y:S02]  /*3ba0*/  CS2R R144, SRZ ;  /* 0x0000000000907805 */ /* 0x000fe4000001ff00 */
[----:B------:R-:W-:Y:S02]  /*3bb0*/  ISETP.GT.AND P1, PT, R168, UR38, PT ;  /* 0x00000026a8007c0c */ /* 0x000fe4000bf24270 */
        /* <DEDUP_REMOVED lines=61> */
[----:B------:R-:W2:Y:S04]  /*3f90*/  LDL R0, [R1+0x8] ;  /* 0x0000080001007983 */ /* 0x000ea80000100800 */
        /* <DEDUP_REMOVED lines=28> */
.L_x_5126:
        /* <DEDUP_REMOVED lines=10> */
[----:B------:R-:W0:Y:S02]  /*4200*/  SYNCS.PHASECHK.TRANS64.TRYWAIT P1, [R17+URZ+0x38800], R6 ;  /* 0x03880006110075a7 */ /* 0x000e24000802017f */
[----:B0-----:R-:W-:Y:S05]  /*4210*/  @!P1 BRA `(.L_x_5127) ;  /* 0x0000015c00849947 */ /* 0x001fea0003800000 */
.L_x_5271:
[----:B------:R-:W-:Y:S05]  /*4220*/  @!P0 BRA `(.L_x_5128) ;  /* 0x0000000000048947 */ /* 0x000fea0003800000 */
[----:B------:R-:W-:Y:S01]  /*4230*/  BPT.TRAP 0x1 ;  /* 0x000000040000795c */ /* 0x000fe20000300000 */
.L_x_5128:
[----:B------:R-:W-:Y:S02]  /*4240*/  IMAD.U32 R8, RZ, RZ, UR37 ;  /* 0x00000025ff087e24 */ /* 0x000fe4000f8e00ff */
[----:B------:R-:W-:-:S03]  /*4250*/  IMAD R9, R2, 0x8, R17 ;  /* 0x0000000802097824 */ /* 0x000fc600078e0211 */
[----:B------:R-:W-:-:S04]  /*4260*/  SHF.L.U32 R8, R8, 0x1f, RZ ;  /* 0x0000001f08087819 */ /* 0x000fc800000006ff */
[----:B------:R1:W2:Y:S01]  /*4270*/  SYNCS.PHASECHK.TRANS64.TRYWAIT P1, [R9+URZ+0x38830], R8 ;  /* 0x03883008090075a7 */ /* 0x0002a2000802017f */
[----:B------:R-:W-:Y:S05]  /*4280*/  @!P0 BRA `(.L_x_5129) ;  /* 0x0000000000048947 */ /* 0x000fea0003800000 */
[----:B------:R-:W-:Y:S01]  /*4290*/  BPT.TRAP 0x1 ;  /* 0x000000040000795c */ /* 0x000fe20000300000 */
.L_x_5129:
[----:B------:R-:W-:-:S05]  /*42a0*/  VIADD R0, R17, 0x22400 ;  /* 0x0002240011007836 */ /* 0x000fca0000000000 */
[----:B------:R-:W-:-:S04]  /*42b0*/  SHF.R.U32.HI R0, RZ, 0x4, R0 ;  /* 0x00000004ff007819 */ /* 0x000fc80000011600 */
[----:B------:R-:W-:Y:S01]  /*42c0*/  LOP3.LUT R0, R0, 0x3fff, RZ, 0xc0, !PT ;  /* 0x00003fff00007812 */ /* 0x000fe200078ec0ff */
[----:B--2---:R-:W-:Y:S06]  /*42d0*/  @P1 BRA `(.L_x_5130) ;  /* 0x0000000000081947 */ /* 0x004fec0003800000 */
[----:B------:R-:W2:Y:S02]  /*42e0*/  SYNCS.PHASECHK.TRANS64.TRYWAIT P1, [R9+URZ+0x38830], R8 ;  /* 0x03883008090075a7 */ /* 0x000ea4000802017f */
[----:B--2---:R-:W-:Y:S05]  /*42f0*/  @!P1 BRA `(.L_x_5131) ;  /* 0x0000015c00609947 */ /* 0x004fea0003800000 */
.L_x_5130:
[----:B------:R-:W-:Y:S05]  /*4300*/  WARPSYNC.ALL ;  /* 0x0000000000007948 */ /* 0x000fea0003800000 */
[----:B------:R-:W-:Y:S01]  /*4310*/  LOP3.LUT R4, R0, 0x10000, RZ, 0xfc, !PT ;  /* 0x0001000000047812 */ /* 0x000fe200078efcff */
[----:B------:R-:W-:Y:S01]  /*4320*/  VIADD R0, R17, 0x20400 ;  /* 0x0002040011007836 */ /* 0x000fe20000000000 */
[----:B------:R-:W-:-:S03]  /*4330*/  WARPGROUP.ARRIVE ;  /* 0x00000000000079c5 */ /* 0x000fc60000000000 */
[----:B------:R-:W-:Y:S01]  /*4340*/  IMAD R3, R2, 0x200, R4 ;  /* 0x0000020002037824 */ /* 0x000fe200078e0204 */
[----:B------:R-:W-:Y:S01]  /*4350*/  UMOV UR11, 0x40000040 ;  /* 0x40000040000b7882 */ /* 0x000fe20000000000 */
[----:B------:R-:W-:Y:S01]  /*4360*/  UMOV UR9, 0x40000040 ;  /* 0x4000004000097882 */ /* 0x000fe20000000000 */
[----:B------:R-:W-:Y:S01]  /*4370*/  SHF.R.U32.HI R0, RZ, 0x4, R0 ;  /* 0x00000004ff007819 */ /* 0x000fe20000011600 */
[----:B------:R-:W-:Y:S01]  /*4380*/  UMOV UR15, 0x40000040 ;  /* 0x40000040000f7882 */ /* 0x000fe20000000000 */
[----:B------:R-:W-:Y:S01]  /*4390*/  R2UR UR10, R3 ;  /* 0x00000000030a72ca */ /* 0x000fe200000e0000 */
[----:B------:R-:W-:Y:S01]  /*43a0*/  UMOV UR13, 0x40000040 ;  /* 0x40000040000d7882 */ /* 0x000fe20000000000 */
[----:B------:R-:W-:Y:S01]  /*43b0*/  LOP3.LUT R0, R0, 0x3fff, RZ, 0xc0, !PT ;  /* 0x00003fff00007812 */ /* 0x000fe200078ec0ff */
[----:B------:R-:W-:Y:S01]  /*43c0*/  UMOV UR19, 0x40000040 ;  /* 0x4000004000137882 */ /* 0x000fe20000000000 */
[----:B------:R-:W-:Y:S01]  /*43d0*/  UMOV UR17, 0x40000040 ;  /* 0x4000004000117882 */ /* 0x000fe20000000000 */
[----:B------:R-:W-:Y:S01]  /*43e0*/  UMOV UR23, 0x40000040 ;  /* 0x4000004000177882 */ /* 0x000fe20000000000 */
[----:B------:R-:W-:Y:S01]  /*43f0*/  LOP3.LUT R0, R0, 0x10000, RZ, 0xfc, !PT ;  /* 0x0001000000007812 */ /* 0x000fe200078efcff */
[----:B------:R-:W-:-:S03]  /*4400*/  UMOV UR21, 0x40000040 ;  /* 0x4000004000157882 */ /* 0x000fc60000000000 */
[C---:B------:R-:W-:Y:S01]  /*4410*/  R2UR UR8, R0.reuse ;  /* 0x00000000000872ca */ /* 0x040fe200000e0000 */
[C---:B------:R-:W-:Y:S02]  /*4420*/  VIADD R3, R0.reuse, 0x2 ;  /* 0x0000000200037836 */ /* 0x040fe40000000000 */
[----:B------:R-:W-:Y:S02]  /*4430*/  UIADD3 UR14, UR10, 0x2, URZ ;  /* 0x000000020a0e7890 */ /* 0x000fe4000fffe03f */
[----:B------:R-:W-:Y:S01]  /*4440*/  UIADD3 UR18, UR10, 0x4, URZ ;  /* 0x000000040a127890 */ /* 0x000fe2000fffe03f */
[----:B------:R-:W-:Y:S01]  /*4450*/  R2UR UR12, R3 ;  /* 0x00000000030c72ca */ /* 0x000fe200000e0000 */
[C---:B------:R-:W-:Y:S01]  /*4460*/  VIADD R3, R0.reuse, 0x4 ;  /* 0x0000000400037836 */ /* 0x040fe20000000000 */
[----:B------:R-:W-:Y:S01]  /*4470*/  UIADD3 UR22, UR10, 0x6, URZ ;  /* 0x000000060a167890 */ /* 0x000fe2000fffe03f */
[----:B------:R-:W-:-:S03]  /*4480*/  VIADD R0, R0, 0x6 ;  /* 0x0000000600007836 */ /* 0x000fc60000000000 */
[----:B------:R-:W-:Y:S01]  /*4490*/  R2UR UR16, R3 ;  /* 0x00000000031072ca */ /* 0x000fe200000e0000 */
[----:B------:R-:W-:Y:S01]  /*44a0*/  HGMMA.64x64x16.F32.BF16 R24, gdesc[UR8], RZ, !UPT, gsb0 ;  /* 0x00e00000081879f0 */ /* 0x000fe2000c0018ff */
[----:B------:R-:W-:Y:S02]  /*44b0*/  R2UR UR20, R0 ;  /* 0x00000000001472ca */ /* 0x000fe400000e0000 */
        /* <DEDUP_REMOVED lines=10> */
[----:B------:R-:W3:Y:S02]  /*4560*/  SYNCS.PHASECHK.TRANS64.TRYWAIT P1, [R17+URZ+0x38810], R6 ;  /* 0x03881006110075a7 */ /* 0x000ee4000802017f */
[----:B---3--:R-:W-:Y:S05]  /*4570*/  @!P1 BRA `(.L_x_5132) ;  /* 0x0000015800d49947 */ /* 0x008fea0003800000 */
.L_x_5272:
[----:B------:R-:W-:Y:S05]  /*4580*/  @!P0 BRA `(.L_x_5133) ;  /* 0x0000000000048947 */ /* 0x000fea0003800000 */
[----:B------:R-:W-:Y:S01]  /*4590*/  BPT.TRAP 0x1 ;  /* 0x000000040000795c */ /* 0x000fe20000300000 */
.L_x_5133:
[----:B------:R4:W0:Y:S01]  /*45a0*/  SYNCS.PHASECHK.TRANS64.TRYWAIT P1, [R9+URZ+0x38850], R8 ;  /* 0x03885008090075a7 */ /* 0x000822000802017f */
[----:B------:R-:W-:Y:S05]  /*45b0*/  @!P0 BRA `(.L_x_5134) ;  /* 0x0000000000048947 */ /* 0x000fea0003800000 */
[----:B------:R-:W-:Y:S01]  /*45c0*/  BPT.TRAP 0x1 ;  /* 0x000000040000795c */ /* 0x000fe20000300000 */
.L_x_5134:
[C---:B------:R-:W-:Y:S02]  /*45d0*/  VIADD R0, R17.reuse, 0x400 ;  /* 0x0000040011007836 */ /* 0x040fe40000000000 */
[----:B------:R-:W-:-:S03]  /*45e0*/  VIADD R3, R17, 0x26400 ;  /* 0x0002640011037836 */ /* 0x000fc60000000000 */
[----:B------:R-:W-:Y:S02]  /*45f0*/  SHF.R.U32.HI R0, RZ, 0x4, R0 ;  /* 0x00000004ff007819 */ /* 0x000fe40000011600 */
[----:B------:R-:W-:Y:S02]  /*4600*/  SHF.R.U32.HI R3, RZ, 0x4, R3 ;  /* 0x00000004ff037819 */ /* 0x000fe40000011603 */
[----:B------:R-:W-:Y:S02]  /*4610*/  LOP3.LUT R0, R0, 0x3fff, RZ, 0xc0, !PT ;  /* 0x00003fff00007812 */ /* 0x000fe400078ec0ff */
[----:B------:R-:W-:Y:S02]  /*4620*/  LOP3.LUT R3, R3, 0x3fff, RZ, 0xc0, !PT ;  /* 0x00003fff03037812 */ /* 0x000fe400078ec0ff */
[----:B------:R-:W-:Y:S02]  /*4630*/  LOP3.LUT R0, R0, 0x10000, RZ, 0xfc, !PT ;  /* 0x0001000000007812 */ /* 0x000fe400078efcff */
[----:B------:R-:W-:-:S03]  /*4640*/  LOP3.LUT R3, R3, 0x10000, RZ, 0xfc, !PT ;  /* 0x0001000003037812 */ /* 0x000fc600078efcff */
[----:B------:R-:W-:Y:S01]  /*4650*/  IMAD R5, R2, 0x1000, R0 ;  /* 0x0000100002057824 */ /* 0x000fe200078e0200 */
[----:B0-----:R-:W-:Y:S06]  /*4660*/  @P1 BRA `(.L_x_5135) ;  /* 0x0000000000081947 */ /* 0x001fec0003800000 */
[----:B------:R-:W0:Y:S02]  /*4670*/  SYNCS.PHASECHK.TRANS64.TRYWAIT P1, [R9+URZ+0x38850], R8 ;  /* 0x03885008090075a7 */ /* 0x000e24000802017f */
[----:B0-----:R-:W-:Y:S05]  /*4680*/  @!P1 BRA `(.L_x_5136) ;  /* 0x0000015800a49947 */ /* 0x001fea0003800000 */
.L_x_5135:
[----:B------:R-:W-:Y:S01]  /*4690*/  R2UR UR24, R3 ;  /* 0x00000000031872ca */ /* 0x000fe200000e0000 */
[----:B------:R-:W-:Y:S01]  /*46a0*/  WARPGROUP.ARRIVE ;  /* 0x00000000000079c5 */ /* 0x000fe20000000000 */
[----:B------:R-:W-:Y:S01]  /*46b0*/  R2UR UR26, R5 ;  /* 0x00000000051a72ca */ /* 0x000fe200000e0000 */
[----:B------:R-:W-:Y:S01]  /*46c0*/  UMOV UR25, 0x40000040 ;  /* 0x4000004000197882 */ /* 0x000fe20000000000 */
[----:B------:R-:W-:Y:S01]  /*46d0*/  UMOV UR27, 0x40000040 ;  /* 0x40000040001b7882 */ /* 0x000fe20000000000 */
[----:B------:R-:W-:Y:S01]  /*46e0*/  VIADD R7, R3, 0x2 ;  /* 0x0000000203077836 */ /* 0x000fe20000000000 */
[----:B------:R-:W-:Y:S01]  /*46f0*/  UMOV UR5, 0x40000040 ;  /* 0x4000004000057882 */ /* 0x000fe20000000000 */
[----:B---3--:R-:W-:Y:S01]  /*4700*/  VIADD R6, R5, 0x2 ;  /* 0x0000000205067836 */ /* 0x008fe20000000000 */
[----:B------:R-:W-:Y:S01]  /*4710*/  UMOV UR7, 0x40000040 ;  /* 0x4000004000077882 */ /* 0x000fe20000000000 */
[----:B------:R-:W0:Y:S01]  /*4720*/  S2R R10, SR_TID.X ;  /* 0x00000000000a7919 */ /* 0x000e220000002100 */
[----:B------:R-:W-:Y:S01]  /*4730*/  R2UR UR4, R7 ;  /* 0x00000000070472ca */ /* 0x000fe200000e0000 */
[----:B------:R-:W-:Y:S01]  /*4740*/  VIADD R7, R3, 0x4 ;  /* 0x0000000403077836 */ /* 0x000fe20000000000 */
[----:B------:R-:W-:Y:S01]  /*4750*/  R2UR UR6, R6 ;  /* 0x00000000060672ca */ /* 0x000fe200000e0000 */
[----:B------:R-:W-:-:S02]  /*4760*/  VIADD R6, R5, 0x4 ;  /* 0x0000000405067836 */ /* 0x000fc40000000000 */
[----:B------:R-:W-:Y:S01]  /*4770*/  HGMMA.64x64x16.F32.BF16 R24, gdesc[UR24], R24, gsb0 ;  /* 0x00e00000181879f0 */ /* 0x000fe20008001818 */
[----:B------:R-:W-:Y:S02]  /*4780*/  VIADD R11, R5, 0x800 ;  /* 0x00000800050b7836 */ /* 0x000fe40000000000 */
[----:B------:R-:W-:Y:S01]  /*4790*/  IMAD.MOV.U32 R15, RZ, RZ, 0x40 ;  /* 0x00000040ff0f7424 */ /* 0x000fe200078e00ff */
[----:B0-----:R-:W-:Y:S01]  /*47a0*/  SHF.R.U32.HI R10, RZ, 0x7, R10 ;  /* 0x00000007ff0a7819 */ /* 0x001fe2000001160a */
        /* <DEDUP_REMOVED lines=8> */
[----:B------:R-:W-:Y:S01]  /*4830*/  VIADD R6, R5, 0x6 ;  /* 0x0000000605067836 */ /* 0x000fe20000000000 */
        /* <DEDUP_REMOVED lines=115> */
[----:B------:R-:W0:Y:S01]  /*4f70*/  SHFL.IDX PT, R6, R10, RZ, 0x1f ;  /* 0x00001fff0a067589 */ /* 0x000e2200000e0000 */
[----:B------:R-:W-:Y:S01]  /*4f80*/  VIADD R7, R3, 0x800 ;  /* 0x0000080003077836 */ /* 0x000fe20000000000 */
[----:B0-----:R-:W-:-:S04]  /*4f90*/  ISETP.GT.AND P1, PT, R6, 0x7f, PT ;  /* 0x0000007f0600780c */ /* 0x001fc80003f24270 */
[----:B------:R-:W-:-:S05]  /*4fa0*/  SEL R6, RZ, 0x2, !P1 ;  /* 0x00000002ff067807 */ /* 0x000fca0004800000 */
[C---:B-12-4-:R-:W-:Y:S02]  /*4fb0*/  IMAD.IADD R8, R6.reuse, 0x1, R7 ;  /* 0x0000000106087824 */ /* 0x056fe400078e0207 */
        /* <DEDUP_REMOVED lines=12> */
[----:B------:R-:W-:Y:S02]  /*5080*/  IMAD.IADD R13, R11, 0x1, R8 ;  /* 0x000000010b0d7824 */ /* 0x000fe400078e0208 */
[--C-:B------:R-:W-:Y:S02]  /*5090*/  IMAD.IADD R7, R7, 0x1, R10.reuse ;  /* 0x0000000107077824 */ /* 0x100fe400078e020a */
        /* <DEDUP_REMOVED lines=167> */
.L_x_5137:
[----:B------:R-:W0:Y:S01]  /*5b10*/  LDC R5, c[0x0][0x448] ;  /* 0x00011200ff057b82 */ /* 0x000e220000000800 */
[----:B------:R-:W-:Y:S01]  /*5b20*/  ULDC UR4, c[0x0][0xad0] ;  /* 0x0002b40000047ab9 */ /* 0x000fe20000000800 */
[----:B------:R-:W-:Y:S01]  /*5b30*/  ULDC UR10, c[0x0][0xa80] ;  /* 0x0002a000000a7ab9 */ /* 0x000fe20000000800 */
[----:B------:R-:W-:Y:S01]  /*5b40*/  FMUL.FTZ R24, R24, UR4 ;  /* 0x0000000418187c20 */ /* 0x000fe20008410000 */
[----:B------:R-:W-:Y:S01]  /*5b50*/  FMUL.FTZ R25, R25, UR4 ;  /* 0x0000000419197c20 */ /* 0x000fe20008410000 */
[----:B------:R-:W-:Y:S01]  /*5b60*/  FMUL.FTZ R28, R28, UR4 ;  /* 0x000000041c1c7c20 */ /* 0x000fe20008410000 */
[----:B------:R-:W-:Y:S01]  /*5b70*/  FMUL.FTZ R33, R33, UR4 ;  /* 0x0000000421217c20 */ /* 0x000fe20008410000 */
[----:B------:R-:W-:Y:S01]  /*5b80*/  FMUL.FTZ R29, R29, UR4 ;  /* 0x000000041d1d7c20 */ /* 0x000fe20008410000 */
[----:B------:R-:W-:Y:S01]  /*5b90*/  MUFU.TANH R20, R25 ;  /* 0x0000001900147308 */ /* 0x000fe20000002400 */
        /* <DEDUP_REMOVED lines=15> */
[----:B0-----:R-:W-:Y:S01]  /*5c90*/  ISETP.NE.AND P5, PT, R5, 0x1, PT ;  /* 0x000000010500780c */ /* 0x001fe20003fa5270 */
[----:B------:R-:W-:Y:S01]  /*5ca0*/  VIADD R5, R191, UR39 ;  /* 0x00000027bf057c36 */ /* 0x000fe20008000000 */
[----:B------:R0:W2:Y:S01]  /*5cb0*/  MUFU.TANH R10, R28 ;  /* 0x0000001c000a7308 */ /* 0x0000a20000002400 */
[----:B------:R-:W-:Y:S01]  /*5cc0*/  FMUL.FTZ R31, R31, UR4 ;  /* 0x000000041f1f7c20 */ /* 0x000fe20008410000 */
[----:B------:R-:W-:Y:S01]  /*5cd0*/  FMUL.FTZ R34, R34, UR4 ;  /* 0x0000000422227c20 */ /* 0x000fe20008410000 */
[----:B------:R-:W-:-:S02]  /*5ce0*/  IMAD.MOV.U32 R57, RZ, RZ, R5 ;  /* 0x000000ffff397224 */ /* 0x000fc400078e0005 */
[----:B------:R-:W-:Y:S01]  /*5cf0*/  FMUL.FTZ R35, R35, UR4 ;  /* 0x0000000423237c20 */ /* 0x000fe20008410000 */
[----:B------:R-:W-:Y:S01]  /*5d00*/  FMUL.FTZ R38, R38, UR4 ;  /* 0x0000000426267c20 */ /* 0x000fe20008410000 */
[----:B------:R-:W-:Y:S01]  /*5d10*/  FMUL.FTZ R39, R39, UR4 ;  /* 0x0000000427277c20 */ /* 0x000fe20008410000 */
[----:B------:R-:W-:Y:S01]  /*5d20*/  FMUL.FTZ R42, R42, UR4 ;  /* 0x000000042a2a7c20 */ /* 0x000fe20008410000 */
[----:B------:R-:W3:Y:S01]  /*5d30*/  MUFU.TANH R11, R29 ;  /* 0x0000001d000b7308 */ /* 0x000ee20000002400 */
[----:B------:R-:W-:Y:S01]  /*5d40*/  FMUL.FTZ R43, R43, UR4 ;  /* 0x000000042b2b7c20 */ /* 0x000fe20008410000 */
[----:B------:R-:W-:Y:S01]  /*5d50*/  FMUL.FTZ R46, R46, UR4 ;  /* 0x000000042e2e7c20 */ /* 0x000fe20008410000 */
[----:B------:R-:W4:Y:S01]  /*5d60*/  @P5 LDC R6, c[0x0][0x44c] ;  /* 0x00011300ff065b82 */ /* 0x000f220000000800 */
[----:B------:R-:W-:Y:S01]  /*5d70*/  FMUL.FTZ R47, R47, UR4 ;  /* 0x000000042f2f7c20 */ /* 0x000fe20008410000 */
[----:B------:R-:W-:Y:S01]  /*5d80*/  FMUL.FTZ R50, R50, UR4 ;  /* 0x0000000432327c20 */ /* 0x000fe20008410000 */
[----:B------:R-:W-:Y:S01]  /*5d90*/  FMUL.FTZ R51, R51, UR4 ;  /* 0x0000000433337c20 */ /* 0x000fe20008410000 */
[----:B------:R-:W-:Y:S01]  /*5da0*/  FMUL.FTZ R54, R54, UR4 ;  /* 0x0000000436367c20 */ /* 0x000fe20008410000 */
[----:B------:R-:W5:Y:S01]  /*5db0*/  MUFU.TANH R32, R32 ;  /* 0x0000002000207308 */ /* 0x000f620000002400 */
[----:B------:R-:W-:Y:S01]  /*5dc0*/  FMUL.FTZ R55, R55, UR4 ;  /* 0x0000000437377c20 */ /* 0x000fe20008410000 */
[----:B------:R-:W5:Y:S01]  /*5dd0*/  S2R R169, SR_CgaCtaId ;  /* 0x0000000000a97919 */ /* 0x000f620000008800 */
[----:B------:R-:W1:Y:S01]  /*5de0*/  @P5 LDC R13, c[0x0][0x450] ;  /* 0x00011400ff0d5b82 */ /* 0x000e620000000800 */
[----:B------:R-:W-:Y:S01]  /*5df0*/  UMOV UR23, 0x40000040 ;  /* 0x4000004000177882 */ /* 0x000fe20000000000 */
[----:B------:R-:W-:Y:S01]  /*5e00*/  UMOV UR7, 0x40000040 ;  /* 0x4000004000077882 */ /* 0x000fe20000000000 */
[----:B------:R-:W-:Y:S01]  /*5e10*/  UMOV UR15, 0x40000040 ;  /* 0x40000040000f7882 */ /* 0x000fe20000000000 */
[----:B------:R-:W-:Y:S01]  /*5e20*/  UMOV UR19, 0x40000040 ;  /* 0x4000004000137882 */ /* 0x000fe20000000000 */
[----:B------:R-:W-:Y:S08]  /*5e30*/  MUFU.TANH R36, R36 ;  /* 0x0000002400247308 */ /* 0x000ff00000002400 */
[----:B------:R-:W-:Y:S01]  /*5e40*/  MUFU.TANH R37, R37 ;  /* 0x0000002500257308 */ /* 0x000fe20000002400 */
[----:B----4-:R-:W-:-:S04]  /*5e50*/  @P5 IMAD.HI.U32 R6, R5, R6, RZ ;  /* 0x0000000605065227 */ /* 0x010fc800078e00ff */
[----:B------:R-:W-:-:S03]  /*5e60*/  IMAD R5, R168, -0x40, R15 ;  /* 0xffffffc0a8057824 */ /* 0x000fc600078e020f */
[----:B------:R-:W-:Y:S01]  /*5e70*/  MUFU.TANH R40, R40 ;  /* 0x0000002800287308 */ /* 0x000fe20000002400 */
[----:B-1----:R-:W-:Y:S02]  /*5e80*/  @P5 SHF.R.U32.HI R57, RZ, R13, R6 ;  /* 0x0000000dff395219 */ /* 0x002fe40000011606 */
[----:B------:R-:W-:Y:S02]  /*5e90*/  IADD3 R6, R186, 0x1, R5 ;  /* 0x00000001ba067810 */ /* 0x000fe40007ffe005 */
[----:B0-----:R-:W-:Y:S01]  /*5ea0*/  IADD3 R28, -R190, R5, R186 ;  /* 0x00000005be1c7210 */ /* 0x001fe20007ffe1ba */
[----:B------:R-:W0:Y:S02]  /*5eb0*/  SHFL.IDX PT, R8, R57, RZ, 0x1c1f ;  /* 0x001c1fff39087589 */ /* 0x000e2400000e0000 */
[----:B------:R1:W4:Y:S02]  /*5ec0*/  MUFU.TANH R13, R33 ;  /* 0x00000021000d7308 */ /* 0x0003240000002400 */
[----:B------:R-:W4:Y:S06]  /*5ed0*/  SHFL.IDX PT, R57, R57, 0x1, 0x1c1f ;  /* 0x003c1f0039397f89 */ /* 0x000f2c00000e0000 */
[----:B------:R-:W4:Y:S01]  /*5ee0*/  MUFU.TANH R41, R41 ;  /* 0x0000002900297308 */ /* 0x000f220000002400 */
[----:B-1----:R-:W-:-:S07]  /*5ef0*/  IADD3 R33, -R185, R6, -R190 ;  /* 0x00000006b9217210 */ /* 0x002fce0007ffe9be */
[----:B------:R-:W1:Y:S01]  /*5f00*/  MUFU.TANH R44, R44 ;  /* 0x0000002c002c7308 */ /* 0x000e620000002400 */
[----:B0-----:R-:W-:-:S07]  /*5f10*/  VIADDMNMX R21, R8, R33, R28, PT ;  /* 0x0000002108157246 */ /* 0x001fce000380011c */
[----:B------:R-:W0:Y:S01]  /*5f20*/  MUFU.TANH R27, R45 ;  /* 0x0000002d001b7308 */ /* 0x000e220000002400 */
[C---:B------:R-:W-:Y:S02]  /*5f30*/  ISETP.GT.AND P1, PT, R21.reuse, RZ, PT ;  /* 0x000000ff1500720c */ /* 0x040fe40003f24270 */
[C---:B------:R-:W-:Y:S02]  /*5f40*/  ISETP.GT.AND P2, PT, R21.reuse, 0x1, PT ;  /* 0x000000011500780c */ /* 0x040fe40003f44270 */
[----:B------:R-:W-:-:S03]  /*5f50*/  ISETP.GT.AND P3, PT, R21, 0x8, PT ;  /* 0x000000081500780c */ /* 0x000fc60003f64270 */
[----:B------:R-:W0:Y:S01]  /*5f60*/  MUFU.TANH R48, R48 ;  /* 0x0000003000307308 */ /* 0x000e220000002400 */
[----:B------:R-:W-:Y:S02]  /*5f70*/  FSEL R29, R24, -INF , P1 ;  /* 0xff800000181d7808 */ /* 0x000fe40000800000 */
[----:B------:R-:W-:Y:S02]  /*5f80*/  FSEL R20, R20, -INF , P2 ;  /* 0xff80000014147808 */ /* 0x000fe40001000000 */
[----:B------:R-:W-:Y:S02]  /*5f90*/  ISETP.GT.AND P1, PT, R21, 0x9, PT ;  /* 0x000000091500780c */ /* 0x000fe40003f24270 */
[----:B--2---:R-:W-:Y:S01]  /*5fa0*/  FSEL R8, R10, -INF , P3 ;  /* 0xff8000000a087808 */ /* 0x004fe20001800000 */
[----:B------:R-:W2:Y:S01]  /*5fb0*/  MUFU.TANH R26, R49 ;  /* 0x00000031001a7308 */ /* 0x000ea20000002400 */
[----:B------:R-:W-:Y:S02]  /*5fc0*/  FMNMX.FTZ R5, R29, R20, !PT ;  /* 0x000000141d057209 */ /* 0x000fe40007810000 */
[----:B---3--:R-:W-:-:S02]  /*5fd0*/  FSEL R6, R11, -INF , P1 ;  /* 0xff8000000b067808 */ /* 0x008fc40000800000 */
[C---:B------:R-:W-:Y:S02]  /*5fe0*/  ISETP.GT.AND P2, PT, R21.reuse, 0x10, PT ;  /* 0x000000101500780c */ /* 0x040fe40003f44270 */
[----:B------:R-:W-:Y:S01]  /*5ff0*/  FMNMX.FTZ R11, R8, R5, !PT ;  /* 0x00000005080b7209 */ /* 0x000fe20007810000 */
[----:B------:R-:W3:Y:S01]  /*6000*/  MUFU.TANH R52, R52 ;  /* 0x0000003400347308 */ /* 0x000ee20000002400 */
[----:B------:R-:W-:Y:S02]  /*6010*/  ISETP.GT.AND P1, PT, R21, 0x11, PT ;  /* 0x000000111500780c */ /* 0x000fe40003f24270 */
[----:B-----5:R-:W-:Y:S02]  /*6020*/  FSEL R5, R32, -INF , P2 ;  /* 0xff80000020057808 */ /* 0x020fe40001000000 */
[----:B------:R-:W-:Y:S02]  /*6030*/  FMNMX.FTZ R12, R6, R11, !PT ;  /* 0x0000000b060c7209 */ /* 0x000fe40007810000 */
[----:B----4-:R-:W-:Y:S01]  /*6040*/  FSEL R10, R13, -INF , P1 ;  /* 0xff8000000d0a7808 */ /* 0x010fe20000800000 */
[----:B------:R-:W4:Y:S01]  /*6050*/  MUFU.TANH R53, R53 ;  /* 0x0000003500357308 */ /* 0x000f220000002400 */
[----:B------:R-:W-:-:S02]  /*6060*/  ISETP.GT.AND P2, PT, R21, 0x18, PT ;  /* 0x000000181500780c */ /* 0x000fc40003f44270 */
[----:B------:R-:W-:Y:S02]  /*6070*/  FMNMX.FTZ R13, R5, R12, !PT ;  /* 0x0000000c050d7209 */ /* 0x000fe40007810000 */
[C---:B------:R-:W-:Y:S02]  /*6080*/  ISETP.GT.AND P1, PT, R21.reuse, 0x19, PT ;  /* 0x000000191500780c */ /* 0x040fe40003f24270 */
[----:B------:R-:W-:Y:S01]  /*6090*/  FSEL R11, R36, -INF , P2 ;  /* 0xff800000240b7808 */ /* 0x000fe20001000000 */
[----:B------:R5:W-:Y:S01]  /*60a0*/  MUFU.TANH R58, R30 ;  /* 0x0000001e003a7308 */ /* 0x000be20000002400 */
[----:B------:R-:W-:Y:S02]  /*60b0*/  FMNMX.FTZ R14, R10, R13, !PT ;  /* 0x0000000d0a0e7209 */ /* 0x000fe40007810000 */
[----:B------:R-:W-:Y:S02]  /*60c0*/  ISETP.GT.AND P2, PT, R21, 0x20, PT ;  /* 0x000000201500780c */ /* 0x000fe40003f44270 */
[----:B------:R-:W-:-:S02]  /*60d0*/  FSEL R12, R37, -INF , P1 ;  /* 0xff800000250c7808 */ /* 0x000fc40000800000 */
[----:B------:R-:W-:Y:S01]  /*60e0*/  FMNMX.FTZ R15, R11, R14, !PT ;  /* 0x0000000e0b0f7209 */ /* 0x000fe20007810000 */
[----:B------:R5:W-:Y:S01]  /*60f0*/  MUFU.TANH R32, R31 ;  /* 0x0000001f00207308 */ /* 0x000be20000002400 */
[C---:B------:R-:W-:Y:S02]  /*6100*/  ISETP.GT.AND P1, PT, R21.reuse, 0x21, PT ;  /* 0x000000211500780c */ /* 0x040fe40003f24270 */
[----:B------:R-:W-:Y:S02]  /*6110*/  FSEL R13, R40, -INF , P2 ;  /* 0xff800000280d7808 */ /* 0x000fe40001000000 */
[----:B------:R-:W-:Y:S02]  /*6120*/  FMNMX.FTZ R24, R12, R15, !PT ;  /* 0x0000000f0c187209 */ /* 0x000fe40007810000 */
[----:B------:R-:W-:Y:S01]  /*6130*/  ISETP.GT.AND P2, PT, R21, 0x28, PT ;  /* 0x000000281500780c */ /* 0x000fe20003f44270 */
[----:B------:R-:W5:Y:S01]  /*6140*/  MUFU.TANH R7, R7 ;  /* 0x0000000700077308 */ /* 0x000f620000002400 */
[----:B------:R-:W-:-:S02]  /*6150*/  FSEL R14, R41, -INF , P1 ;  /* 0xff800000290e7808 */ /* 0x000fc40000800000 */
[----:B------:R-:W-:Y:S02]  /*6160*/  FMNMX.FTZ R25, R13, R24, !PT ;  /* 0x000000180d197209 */ /* 0x000fe40007810000 */
[C---:B------:R-:W-:Y:S02]  /*6170*/  ISETP.GT.AND P1, PT, R21.reuse, 0x29, PT ;  /* 0x000000291500780c */ /* 0x040fe40003f24270 */
[----:B-1----:R-:W-:Y:S01]  /*6180*/  FSEL R15, R44, -INF , P2 ;  /* 0xff8000002c0f7808 */ /* 0x002fe20001000000 */
[----:B------:R-:W1:Y:S01]  /*6190*/  MUFU.TANH R56, R56 ;  /* 0x0000003800387308 */ /* 0x000e620000002400 */
[----:B------:R-:W-:Y:S02]  /*61a0*/  FMNMX.FTZ R24, R14, R25, !PT ;  /* 0x000000190e187209 */ /* 0x000fe40007810000 */
[----:B------:R-:W-:Y:S02]  /*61b0*/  ISETP.GT.AND P2, PT, R21, 0x30, PT ;  /* 0x000000301500780c */ /* 0x000fe40003f44270 */
[----:B0-----:R-:W-:-:S02]  /*61c0*/  FSEL R27, R27, -INF , P1 ;  /* 0xff8000001b1b7808 */ /* 0x001fc40000800000 */
[----:B------:R-:W-:Y:S01]  /*61d0*/  FMNMX.FTZ R24, R15, R24, !PT ;  /* 0x000000180f187209 */ /* 0x000fe20007810000 */
[----:B------:R0:W1:Y:S01]  /*61e0*/  MUFU.TANH R36, R34 ;  /* 0x0000002200247308 */ /* 0x0000620000002400 */
        /* <DEDUP_REMOVED lines=8> */
[----:B---3--:R-:W-:Y:S01]  /*6270*/  FSEL R24, R52, -INF , P2 ;  /* 0xff80000034187808 */ /* 0x008fe20001000000 */
[----:B------:R-:W-:Y:S01]  /*6280*/  MUFU.TANH R39, R39 ;  /* 0x0000002700277308 */ /* 0x000fe20000002400 */
[----:B------:R-:W-:Y:S02]  /*6290*/  FMNMX.FTZ R37, R26, R37, !PT ;  /* 0x000000251a257209 */ /* 0x000fe40007810000 */
[----:B----4-:R-:W-:Y:S02]  /*62a0*/  FSEL R21, R53, -INF , P1 ;  /* 0xff80000035157808 */ /* 0x010fe40000800000 */
[----:B-----5:R-:W-:-:S02]  /*62b0*/  FMNMX.FTZ R30, R24, R37, !PT ;  /* 0x00000025181e7209 */ /* 0x020fc40007810000 */
[----:B------:R-:W-:Y:S01]  /*62c0*/  VIADDMNMX R57, R57, R33, R28, PT ;  /* 0x0000002139397246 */ /* 0x000fe2000380011c */
[----:B------:R2:W3:Y:S01]  /*62d0*/  MUFU.TANH R37, R35 ;  /* 0x0000002300257308 */ /* 0x0004e20000002400 */
[----:B------:R-:W-:Y:S02]  /*62e0*/  FMNMX.FTZ R30, R21, R30, !PT ;  /* 0x0000001e151e7209 */ /* 0x000fe40007810000 */
[C---:B------:R-:W-:Y:S02]  /*62f0*/  ISETP.GT.AND P1, PT, R57.reuse, RZ, PT ;  /* 0x000000ff3900720c */ /* 0x040fe40003f24270 */
[C---:B------:R-:W-:Y:S01]  /*6300*/  ISETP.GT.AND P2, PT, R57.reuse, 0x1, PT ;  /* 0x000000013900780c */ /* 0x040fe20003f44270 */
[----:B------:R-:W0:Y:S01]  /*6310*/  SHFL.BFLY PT, R31, R30, 0x2, 0x1f ;  /* 0x0c401f001e1f7f89 */ /* 0x000e2200000e0000 */
[----:B------:R-:W-:Y:S01]  /*6320*/  ISETP.GT.AND P3, PT, R57, 0x8, PT ;  /* 0x000000083900780c */ /* 0x000fe20003f64270 */
[----:B------:R-:W4:Y:S01]  /*6330*/  MUFU.TANH R42, R42 ;  /* 0x0000002a002a7308 */ /* 0x000f220000002400 */
[----:B------:R-:W-:-:S02]  /*6340*/  FSEL R28, R7, -INF , P1 ;  /* 0xff800000071c7808 */ /* 0x000fc40000800000 */
[----:B------:R-:W-:-:S04]  /*6350*/  ISETP.GT.AND P1, PT, R57, 0x9, PT ;  /* 0x000000093900780c */ /* 0x000fc80003f24270 */
[----:B------:R-:W-:Y:S01]  /*6360*/  FSEL R32, R32, -INF , P1 ;  /* 0xff80000020207808 */ /* 0x000fe20000800000 */
[----:B------:R-:W5:Y:S01]  /*6370*/  MUFU.TANH R43, R43 ;  /* 0x0000002b002b7308 */ /* 0x000f620000002400 */
[----:B------:R-:W-:-:S07]  /*6380*/  ISETP.GT.AND P1, PT, R57, 0x11, PT ;  /* 0x000000113900780c */ /* 0x000fce0003f24270 */
[----:B------:R-:W5:Y:S01]  /*6390*/  MUFU.TANH R46, R46 ;  /* 0x0000002e002e7308 */ /* 0x000f620000002400 */
[----:B0-----:R-:W-:Y:S02]  /*63a0*/  FMNMX.FTZ R34, R30, R31, !PT ;  /* 0x0000001f1e227209 */ /* 0x001fe40007810000 */
[----:B-1----:R-:W-:-:S05]  /*63b0*/  FSEL R31, R56, -INF , P2 ;  /* 0xff800000381f7808 */ /* 0x002fca0001000000 */
[----:B------:R-:W0:Y:S01]  /*63c0*/  MUFU.TANH R47, R47 ;  /* 0x0000002f002f7308 */ /* 0x000e220000002400 */
[----:B------:R-:W-:Y:S01]  /*63d0*/  FSEL R30, R58, -INF , P3 ;  /* 0xff8000003a1e7808 */ /* 0x000fe20001800000 */
[----:B--2---:R-:W1:Y:S01]  /*63e0*/  SHFL.BFLY PT, R35, R34, 0x1, 0x1f ;  /* 0x0c201f0022237f89 */ /* 0x004e6200000e0000 */
[----:B------:R-:W-:Y:S02]  /*63f0*/  FMNMX.FTZ R7, R28, R31, !PT ;  /* 0x0000001f1c077209 */ /* 0x000fe40007810000 */
[----:B------:R-:W-:Y:S02]  /*6400*/  ISETP.GT.AND P2, PT, R57, 0x10, PT ;  /* 0x000000103900780c */ /* 0x000fe40003f44270 */
[----:B------:R-:W-:Y:S01]  /*6410*/  FMNMX.FTZ R7, R30, R7, !PT ;  /* 0x000000071e077209 */ /* 0x000fe20007810000 */
[----:B------:R-:W2:Y:S01]  /*6420*/  MUFU.TANH R50, R50 ;  /* 0x0000003200327308 */ /* 0x000ea20000002400 */
[----:B------:R-:W-:Y:S02]  /*6430*/  FSEL R33, R36, -INF , P2 ;  /* 0xff80000024217808 */ /* 0x000fe40001000000 */
[----:B------:R-:W-:-:S02]  /*6440*/  FMNMX.FTZ R36, R32, R7, !PT ;  /* 0x0000000720247209 */ /* 0x000fc40007810000 */
[C---:B------:R-:W-:Y:S02]  /*6450*/  ISETP.GT.AND P2, PT, R57.reuse, 0x18, PT ;  /* 0x000000183900780c */ /* 0x040fe40003f44270 */
[----:B------:R-:W-:Y:S01]  /*6460*/  ISETP.GT.AND P3, PT, R57, 0x29, PT ;  /* 0x000000293900780c */ /* 0x000fe20003f64270 */
[----:B------:R-:W2:Y:S08]  /*6470*/  MUFU.TANH R51, R51 ;  /* 0x0000003300337308 */ /* 0x000eb00000002400 */
[----:B------:R-:W2:Y:S01]  /*6480*/  MUFU.TANH R54, R54 ;  /* 0x0000003600367308 */ /* 0x000ea20000002400 */
[----:B-1----:R-:W-:-:S02]  /*6490*/  FMNMX.FTZ R7, R34, R35, !PT ;  /* 0x0000002322077209 */ /* 0x002fc40007810000 */
[----:B---3--:R-:W-:Y:S02]  /*64a0*/  FSEL R34, R37, -INF , P1 ;  /* 0xff80000025227808 */ /* 0x008fe40000800000 */
[----:B------:R-:W-:Y:S02]  /*64b0*/  FMNMX.FTZ R37, R33, R36, !PT ;  /* 0x0000002421257209 */ /* 0x000fe40007810000 */
[----:B------:R-:W-:Y:S01]  /*64c0*/  ISETP.GT.AND P1, PT, R57, 0x19, PT ;  /* 0x000000193900780c */ /* 0x000fe20003f24270 */
[----:B------:R-:W1:Y:S01]  /*64d0*/  MUFU.TANH R55, R55 ;  /* 0x0000003700377308 */ /* 0x000e620000002400 */
[----:B------:R-:W-:Y:S02]  /*64e0*/  FSEL R35, R38, -INF , P2 ;  /* 0xff80000026237808 */ /* 0x000fe40001000000 */
[----:B------:R-:W-:Y:S02]  /*64f0*/  FMNMX.FTZ R38, R34, R37, !PT ;  /* 0x0000002522267209 */ /* 0x000fe40007810000 */
[----:B------:R-:W-:-:S02]  /*6500*/  FSEL R36, R39, -INF , P1 ;  /* 0xff80000027247808 */ /* 0x000fc40000800000 */
[----:B------:R-:W-:Y:S02]  /*6510*/  ISETP.GT.AND P2, PT, R57, 0x20, PT ;  /* 0x000000203900780c */ /* 0x000fe40003f44270 */
[----:B------:R-:W-:Y:S02]  /*6520*/  FMNMX.FTZ R39, R35, R38, !PT ;  /* 0x0000002623277209 */ /* 0x000fe40007810000 */
[C---:B------:R-:W-:Y:S02]  /*6530*/  ISETP.GT.AND P1, PT, R57.reuse, 0x21, PT ;  /* 0x000000213900780c */ /* 0x040fe40003f24270 */
[----:B----4-:R-:W-:Y:S02]  /*6540*/  FSEL R37, R42, -INF , P2 ;  /* 0xff8000002a257808 */ /* 0x010fe40001000000 */
[----:B------:R-:W-:Y:S02]  /*6550*/  FMNMX.FTZ R40, R36, R39, !PT ;  /* 0x0000002724287209 */ /* 0x000fe40007810000 */
[----:B------:R-:W-:-:S02]  /*6560*/  ISETP.GT.AND P2, PT, R57, 0x28, PT ;  /* 0x000000283900780c */ /* 0x000fc40003f44270 */
[----:B-----5:R-:W-:Y:S02]  /*6570*/  FSEL R38, R43, -INF , P1 ;  /* 0xff8000002b267808 */ /* 0x020fe40000800000 */
[----:B------:R-:W-:Y:S01]  /*6580*/  FMNMX.FTZ R41, R37, R40, !PT ;  /* 0x0000002825297209 */ /* 0x000fe20007810000 */
[C---:B------:R-:W-:Y:S01]  /*6590*/  FMUL.FTZ R40, R7.reuse, UR10 ;  /* 0x0000000a07287c20 */ /* 0x040fe20008410000 */
[----:B------:R-:W-:Y:S02]  /*65a0*/  FSETP.NEU.FTZ.AND P4, PT, R7, -INF , PT ;  /* 0xff8000000700780b */ /* 0x000fe40003f9d000 */
[----:B------:R-:W-:Y:S02]  /*65b0*/  FSEL R39, R46, -INF , P2 ;  /* 0xff8000002e277808 */ /* 0x000fe40001000000 */
[----:B------:R-:W-:Y:S02]  /*65c0*/  FMNMX.FTZ R42, R38, R41, !PT ;  /* 0x00000029262a7209 */ /* 0x000fe40007810000 */
[----:B------:R-:W-:-:S02]  /*65d0*/  FSEL R45, R40, RZ, P4 ;  /* 0x000000ff282d7208 */ /* 0x000fc40002000000 */
[----:B------:R-:W-:Y:S02]  /*65e0*/  ISETP.GT.AND P1, PT, R57, 0x30, PT ;  /* 0x000000303900780c */ /* 0x000fe40003f24270 */
[----:B0-----:R-:W-:Y:S01]  /*65f0*/  FSEL R40, R47, -INF , P3 ;  /* 0xff8000002f287808 */ /* 0x001fe20001800000 */
[--C-:B------:R-:W-:Y:S01]  /*6600*/  FFMA.FTZ R46, R29, UR10, -R45.reuse ;  /* 0x0000000a1d2e7c23 */ /* 0x100fe2000801082d */
[----:B------:R-:W-:Y:S01]  /*6610*/  FMNMX.FTZ R43, R39, R42, !PT ;  /* 0x0000002a272b7209 */ /* 0x000fe20007810000 */
[--C-:B------:R-:W-:Y:S01]  /*6620*/  FFMA.FTZ R47, R20, UR10, -R45.reuse ;  /* 0x0000000a142f7c23 */ /* 0x100fe2000801082d */
        /* <DEDUP_REMOVED lines=8> */
[----:B------:R-:W-:Y:S01]  /*66b0*/  FSEL R29, R51, -INF , P2 ;  /* 0xff800000331d7808 */ /* 0x000fe20001000000 */
[--C-:B------:R-:W-:Y:S01]  /*66c0*/  FFMA.FTZ R10, R10, UR10, -R45.reuse ;  /* 0x0000000a0a0a7c23 */ /* 0x100fe2000801082d */
[----:B------:R-:W-:Y:S01]  /*66d0*/  FMNMX.FTZ R44, R41, R42, !PT ;  /* 0x0000002a292c7209 */ /* 0x000fe20007810000 */
[--C-:B------:R-:W-:Y:S01]  /*66e0*/  FFMA.FTZ R11, R11, UR10, -R45.reuse ;  /* 0x0000000a0b0b7c23 */ /* 0x100fe2000801082d */
[----:B------:R-:W-:Y:S01]  /*66f0*/  ISETP.GT.AND P2, PT, R57, 0x39, PT ;  /* 0x000000393900780c */ /* 0x000fe20003f44270 */
[--C-:B------:R-:W-:Y:S01]  /*6700*/  FFMA.FTZ R12, R12, UR10, -R45.reuse ;  /* 0x0000000a0c0c7c23 */ /* 0x100fe2000801082d */
[----:B------:R-:W-:Y:S01]  /*6710*/  FSEL R42, R54, -INF , P1 ;  /* 0xff800000362a7808 */ /* 0x000fe20000800000 */
        /* <DEDUP_REMOVED lines=8> */
[----:B------:R-:W-:Y:S01]  /*67a0*/  MUFU.EX2 R46, R46 ;  /* 0x0000002e002e7308 */ /* 0x000fe20000000800 */
[----:B------:R-:W-:Y:S01]  /*67b0*/  FMNMX.FTZ R43, R20, R43, !PT ;  /* 0x0000002b142b7209 */ /* 0x000fe20007810000 */
[--C-:B------:R-:W-:Y:S01]  /*67c0*/  FFMA.FTZ R25, R25, UR10, -R45.reuse ;  /* 0x0000000a19197c23 */ /* 0x100fe2000801082d */
[--C-:B------:R-:W-:Y:S01]  /*67d0*/  FFMA.FTZ R26, R26, UR10, -R45.reuse ;  /* 0x0000000a1a1a7c23 */ /* 0x100fe2000801082d */
[--C-:B------:R-:W-:Y:S01]  /*67e0*/  FFMA.FTZ R24, R24, UR10, -R45.reuse ;  /* 0x0000000a18187c23 */ /* 0x100fe2000801082d */
[----:B------:R-:W-:Y:S01]  /*67f0*/  FFMA.FTZ R21, R21, UR10, -R45 ;  /* 0x0000000a15157c23 */ /* 0x000fe2000801082d */
[----:B------:R-:W0:Y:S02]  /*6800*/  SHFL.BFLY PT, R6, R43, 0x2, 0x1f ;  /* 0x0c401f002b067f89 */ /* 0x000e2400000e0000 */
[----:B------:R-:W1:Y:S08]  /*6810*/  MUFU.EX2 R47, R47 ;  /* 0x0000002f002f7308 */ /* 0x000e700000000800 */
[----:B------:R-:W-:Y:S08]  /*6820*/  MUFU.EX2 R49, R44 ;  /* 0x0000002c00317308 */ /* 0x000ff00000000800 */
[----:B------:R-:W-:Y:S01]  /*6830*/  MUFU.EX2 R51, R10 ;  /* 0x0000000a00337308 */ /* 0x000fe20000000800 */
[----:B-1----:R-:W-:-:S02]  /*6840*/  F2FP.BF16.F32.PACK_AB R152, R47, R46 ;  /* 0x0000002e2f98723e */ /* 0x002fc400000010ff */
[----:B0-----:R-:W-:Y:S01]  /*6850*/  FMNMX.FTZ R6, R43, R6, !PT ;  /* 0x000000062b067209 */ /* 0x001fe20007810000 */
[----:B------:R-:W-:-:S04]  /*6860*/  FADD.FTZ R43, R46, R47 ;  /* 0x0000002f2e2b7221 */ /* 0x000fc80000010000 */
        /* <DEDUP_REMOVED lines=9> */
[----:B------:R-:W-:Y:S01]  /*6900*/  MUFU.EX2 R14, R14 ;  /* 0x0000000e000e7308 */ /* 0x000fe20000000800 */
[----:B--2---:R-:W-:Y:S02]  /*6910*/  F2FP.BF16.F32.PACK_AB R158, R12, R11 ;  /* 0x0000000b0c9e723e */ /* 0x004fe400000010ff */
[----:B------:R-:W-:Y:S01]  /*6920*/  FSEL R27, R5, RZ, P1 ;  /* 0x000000ff051b7208 */ /* 0x000fe20000800000 */
[----:B------:R-:W-:-:S04]  /*6930*/  IMAD R5, R2, 0x1000, R22 ;  /* 0x0000100002057824 */ /* 0x000fc800078e0216 */
[----:B------:R-:W-:Y:S01]  /*6940*/  MUFU.EX2 R15, R15 ;  /* 0x0000000f000f7308 */ /* 0x000fe20000000800 */
[--C-:B------:R-:W-:Y:S01]  /*6950*/  FFMA.FTZ R28, R28, UR10, -R27.reuse ;  /* 0x0000000a1c1c7c23 */ /* 0x100fe2000801081b */
[--C-:B------:R-:W-:Y:S01]  /*6960*/  FFMA.FTZ R31, R31, UR10, -R27.reuse ;  /* 0x0000000a1f1f7c23 */ /* 0x100fe2000801081b */
[--C-:B------:R-:W-:Y:S01]  /*6970*/  FFMA.FTZ R30, R30, UR10, -R27.reuse ;  /* 0x0000000a1e1e7c23 */ /* 0x100fe2000801081b */
[--C-:B------:R-:W-:Y:S01]  /*6980*/  FFMA.FTZ R32, R32, UR10, -R27.reuse ;  /* 0x0000000a20207c23 */ /* 0x100fe2000801081b */
[--C-:B------:R-:W-:Y:S01]  /*6990*/  FFMA.FTZ R33, R33, UR10, -R27.reuse ;  /* 0x0000000a21217c23 */ /* 0x100fe2000801081b */
[--C-:B------:R-:W-:Y:S01]  /*69a0*/  FFMA.FTZ R34, R34, UR10, -R27.reuse ;  /* 0x0000000a22227c23 */ /* 0x100fe2000801081b */
[C---:B------:R-:W-:Y:S01]  /*69b0*/  R2UR UR4, R5.reuse ;  /* 0x00000000050472ca */ /* 0x040fe200000e0000 */
[----:B------:R-:W-:Y:S01]  /*69c0*/  MUFU.EX2 R28, R28 ;  /* 0x0000001c001c7308 */ /* 0x000fe20000000800 */
[----:B------:R-:W-:Y:S02]  /*69d0*/  VIADD R6, R5, 0x80 ;  /* 0x0000008005067836 */ /* 0x000fe40000000000 */
[----:B------:R-:W-:Y:S01]  /*69e0*/  FFMA.FTZ R35, R35, UR10, -R27 ;  /* 0x0000000a23237c23 */ /* 0x000fe2000801081b */
[----:B------:R-:W-:-:S02]  /*69f0*/  VIADD R10, R5, 0x100 ;  /* 0x00000100050a7836 */ /* 0x000fc40000000000 */
[--C-:B------:R-:W-:Y:S01]  /*6a00*/  FFMA.FTZ R36, R36, UR10, -R27.reuse ;  /* 0x0000000a24247c23 */ /* 0x100fe2000801081b */
[----:B------:R-:W-:Y:S02]  /*6a10*/  VIADD R5, R5, 0x180 ;  /* 0x0000018005057836 */ /* 0x000fe40000000000 */
[----:B------:R-:W-:Y:S01]  /*6a20*/  FFMA.FTZ R37, R37, UR10, -R27 ;  /* 0x0000000a25257c23 */ /* 0x000fe2000801081b */
[----:B------:R-:W-:Y:S01]  /*6a30*/  R2UR UR6, R6 ;  /* 0x00000000060672ca */ /* 0x000fe200000e0000 */
[----:B------:R-:W0:Y:S01]  /*6a40*/  MUFU.EX2 R31, R31 ;  /* 0x0000001f001f7308 */ /* 0x000e220000000800 */
[----:B------:R-:W-:Y:S01]  /*6a50*/  R2UR UR14, R10 ;  /* 0x000000000a0e72ca */ /* 0x000fe200000e0000 */
[----:B------:R-:W-:Y:S01]  /*6a60*/  FADD.FTZ R6, R154, R43 ;  /* 0x0000002b9a067221 */ /* 0x000fe20000010000 */
[----:B------:R-:W-:Y:S01]  /*6a70*/  R2UR UR18, R5 ;  /* 0x00000000051272ca */ /* 0x000fe200000e0000 */
[----:B------:R-:W-:Y:S02]  /*6a80*/  VIADD R5, R9, 0x38840 ;  /* 0x0003884009057836 */ /* 0x000fe40000000000 */
[--C-:B------:R-:W-:Y:S01]  /*6a90*/  FFMA.FTZ R38, R38, UR10, -R27.reuse ;  /* 0x0000000a26267c23 */ /* 0x100fe2000801081b */
[----:B------:R-:W-:Y:S01]  /*6aa0*/  FADD.FTZ R43, R49, R6 ;  /* 0x00000006312b7221 */ /* 0x000fe20000010000 */
[----:B------:R-:W-:Y:S01]  /*6ab0*/  FFMA.FTZ R39, R39, UR10, -R27 ;  /* 0x0000000a27277c23 */ /* 0x000fe2000801081b */
[----:B------:R-:W1:Y:S01]  /*6ac0*/  MUFU.EX2 R30, R30 ;  /* 0x0000001e001e7308 */ /* 0x000e620000000800 */
[----:B------:R-:W-:Y:S01]  /*6ad0*/  PRMT R5, R169, 0x654, R5 ;  /* 0x00000654a9057816 */ /* 0x000fe20000000005 */
[----:B------:R-:W-:Y:S01]  /*6ae0*/  FADD.FTZ R6, R48, R43 ;  /* 0x0000002b30067221 */ /* 0x000fe20000010000 */
[--C-:B------:R-:W-:Y:S01]  /*6af0*/  FFMA.FTZ R40, R40, UR10, -R27.reuse ;  /* 0x0000000a28287c23 */ /* 0x100fe2000801081b */
[--C-:B------:R-:W-:Y:S01]  /*6b00*/  FFMA.FTZ R41, R41, UR10, -R27.reuse ;  /* 0x0000000a29297c23 */ /* 0x100fe2000801081b */
[----:B------:R2:W-:Y:S01]  /*6b10*/  SYNCS.ARRIVE.TRANS64.RED.A1T0 RZ, [R5+URZ], RZ ;  /* 0x000000ff05ff79a7 */ /* 0x0005e2000810043f */
[----:B------:R-:W-:Y:S01]  /*6b20*/  FFMA.FTZ R29, R29, UR10, -R27 ;  /* 0x0000000a1d1d7c23 */ /* 0x000fe2000801081b */
[----:B------:R-:W-:Y:S01]  /*6b30*/  FADD.FTZ R6, R51, R6 ;  /* 0x0000000633067221 */ /* 0x000fe20000010000 */
[----:B------:R-:W3:Y:S01]  /*6b40*/  MUFU.EX2 R155, R32 ;  /* 0x00000020009b7308 */ /* 0x000ee20000000800 */
[----:B0-----:R-:W-:Y:S01]  /*6b50*/  FADD.FTZ R45, R28, R31 ;  /* 0x0000001f1c2d7221 */ /* 0x001fe20000010000 */
[--C-:B------:R-:W-:Y:S01]  /*6b60*/  FFMA.FTZ R42, R42, UR10, -R27.reuse ;  /* 0x0000000a2a2a7c23 */ /* 0x100fe2000801081b */
[----:B------:R-:W-:Y:S01]  /*6b70*/  FFMA.FTZ R20, R20, UR10, -R27 ;  /* 0x0000000a14147c23 */ /* 0x000fe2000801081b */
[----:B------:R-:W-:Y:S01]  /*6b80*/  F2FP.BF16.F32.PACK_AB R153, R31, R28 ;  /* 0x0000001c1f99723e */ /* 0x000fe200000010ff */
[----:B------:R-:W-:Y:S01]  /*6b90*/  UMOV UR22, UR4 ;  /* 0x0000000400167c82 */ /* 0x000fe20008000000 */
[----:B------:R-:W-:-:S02]  /*6ba0*/  F2FP.BF16.F32.PACK_AB R154, R49, R154 ;  /* 0x0000009a319a723e */ /* 0x000fc400000010ff */
[----:B------:R-:W2:Y:S01]  /*6bb0*/  MUFU.EX2 R33, R33 ;  /* 0x0000002100217308 */ /* 0x000ea20000000800 */
[----:B-1----:R-:W-:Y:S01]  /*6bc0*/  FADD.FTZ R10, R30, R45 ;  /* 0x0000002d1e0a7221 */ /* 0x002fe20000010000 */
[----:B------:R-:W-:-:S06]  /*6bd0*/  F2FP.BF16.F32.PACK_AB R160, R14, R13 ;  /* 0x0000000d0ea0723e */ /* 0x000fcc00000010ff */
[----:B------:R-:W0:Y:S01]  /*6be0*/  MUFU.EX2 R34, R34 ;  /* 0x0000002200227308 */ /* 0x000e220000000800 */
[C---:B---3--:R-:W-:Y:S01]  /*6bf0*/  FADD.FTZ R10, R155.reuse, R10 ;  /* 0x0000000a9b0a7221 */ /* 0x048fe20000010000 */
[----:B------:R-:W-:Y:S01]  /*6c00*/  F2FP.BF16.F32.PACK_AB R155, R155, R30 ;  /* 0x0000001e9b9b723e */ /* 0x000fe200000010ff */
[----:B------:R-:W-:Y:S06]  /*6c10*/  BAR.SYNC.DEFER_BLOCKING 0xf, 0x100 ;  /* 0x03c4000000007b1d */ /* 0x000fec0000010000 */
[----:B------:R-:W1:Y:S01]  /*6c20*/  MUFU.EX2 R35, R35 ;  /* 0x0000002300237308 */ /* 0x000e620000000800 */
[----:B--2---:R-:W-:-:S07]  /*6c30*/  FADD.FTZ R5, R33, R10 ;  /* 0x0000000a21057221 */ /* 0x004fce0000010000 */
[----:B------:R-:W2:Y:S01]  /*6c40*/  MUFU.EX2 R36, R36 ;  /* 0x0000002400247308 */ /* 0x000ea20000000800 */
[C---:B0-----:R-:W-:Y:S01]  /*6c50*/  FADD.FTZ R10, R34.reuse, R5 ;  /* 0x00000005220a7221 */ /* 0x041fe20000010000 */
[----:B------:R-:W-:Y:S01]  /*6c60*/  FADD.FTZ R5, R11, R6 ;  /* 0x000000060b057221 */ /* 0x000fe20000010000 */
[----:B------:R-:W-:-:S05]  /*6c70*/  F2FP.BF16.F32.PACK_AB R157, R34, R33 ;  /* 0x00000021229d723e */ /* 0x000fca00000010ff */
[----:B------:R-:W0:Y:S01]  /*6c80*/  MUFU.EX2 R37, R37 ;  /* 0x0000002500257308 */ /* 0x000e220000000800 */
[----:B-1----:R-:W-:Y:S01]  /*6c90*/  FADD.FTZ R27, R35, R10 ;  /* 0x0000000a231b7221 */ /* 0x002fe20000010000 */
[----:B------:R-:W-:Y:S01]  /*6ca0*/  FADD.FTZ R10, R12, R5 ;  /* 0x000000050c0a7221 */ /* 0x000fe20000010000 */
[----:B------:R1:W-:Y:S03]  /*6cb0*/  STSM.16.M88.4 [R184+0x36400], R152 ;  /* 0x03640098b8007844 */ /* 0x0003e60000000200 */
[----:B------:R-:W-:Y:S02]  /*6cc0*/  FADD.FTZ R5, R13, R10 ;  /* 0x0000000a0d057221 */ /* 0x000fe40000010000 */
[----:B------:R-:W3:Y:S01]  /*6cd0*/  MUFU.EX2 R38, R38 ;  /* 0x0000002600267308 */ /* 0x000ee20000000800 */
[----:B--2---:R-:W-:Y:S01]  /*6ce0*/  FADD.FTZ R32, R36, R27 ;  /* 0x0000001b24207221 */ /* 0x004fe20000010000 */
[----:B------:R-:W-:Y:S01]  /*6cf0*/  FADD.FTZ R10, R14, R5 ;  /* 0x000000050e0a7221 */ /* 0x000fe20000010000 */
[----:B------:R-:W-:-:S03]  /*6d00*/  F2FP.BF16.F32.PACK_AB R159, R36, R35 ;  /* 0x00000023249f723e */ /* 0x000fc600000010ff */
[----:B------:R-:W-:Y:S02]  /*6d10*/  FADD.FTZ R5, R15, R10 ;  /* 0x0000000a0f057221 */ /* 0x000fe40000010000 */
[----:B------:R-:W2:Y:S01]  /*6d20*/  MUFU.EX2 R39, R39 ;  /* 0x0000002700277308 */ /* 0x000ea20000000800 */
[----:B0-----:R-:W-:Y:S01]  /*6d30*/  FADD.FTZ R27, R37, R32 ;  /* 0x00000020251b7221 */ /* 0x001fe20000010000 */
[C---:B------:R-:W-:Y:S01]  /*6d40*/  FADD.FTZ R10, R162.reuse, R5 ;  /* 0x00000005a20a7221 */ /* 0x040fe20000010000 */
[----:B------:R-:W-:Y:S01]  /*6d50*/  F2FP.BF16.F32.PACK_AB R162, R162, R15 ;  /* 0x0000000fa2a2723e */ /* 0x000fe200000010ff */
[----:B------:R1:W-:Y:S04]  /*6d60*/  STSM.16.M88.4 [R187], R156 ;  /* 0x0000009cbb007844 */ /* 0x0003e80000000200 */
[----:B------:R-:W0:Y:S01]  /*6d70*/  MUFU.EX2 R40, R40 ;  /* 0x0000002800287308 */ /* 0x000e220000000800 */
[C---:B---3--:R-:W-:Y:S01]  /*6d80*/  FADD.FTZ R28, R38.reuse, R27 ;  /* 0x0000001b261c7221 */ /* 0x048fe20000010000 */
[----:B------:R-:W-:-:S06]  /*6d90*/  F2FP.BF16.F32.PACK_AB R161, R38, R37 ;  /* 0x0000002526a1723e */ /* 0x000fcc00000010ff */
[----:B------:R-:W3:Y:S01]  /*6da0*/  MUFU.EX2 R41, R41 ;  /* 0x0000002900297308 */ /* 0x000ee20000000800 */
[----:B--2---:R-:W-:-:S07]  /*6db0*/  FADD.FTZ R27, R39, R28 ;  /* 0x0000001c271b7221 */ /* 0x004fce0000010000 */
[----:B------:R-:W2:Y:S01]  /*6dc0*/  MUFU.EX2 R25, R25 ;  /* 0x0000001900197308 */ /* 0x000ea20000000800 */
[C---:B0-----:R-:W-:Y:S01]  /*6dd0*/  FADD.FTZ R12, R40.reuse, R27 ;  /* 0x0000001b280c7221 */ /* 0x041fe20000010000 */
[----:B------:R-:W-:-:S05]  /*6de0*/  F2FP.BF16.F32.PACK_AB R163, R40, R39 ;  /* 0x0000002728a3723e */ /* 0x000fca00000010ff */
[----:B------:R1:W-:Y:S01]  /*6df0*/  STSM.16.M88.4 [R189], R160 ;  /* 0x000000a0bd007844 */ /* 0x0003e20000000200 */
[----:B------:R-:W0:Y:S01]  /*6e00*/  MUFU.EX2 R6, R29 ;  /* 0x0000001d00067308 */ /* 0x000e220000000800 */
[----:B---3--:R-:W-:-:S07]  /*6e10*/  FADD.FTZ R11, R41, R12 ;  /* 0x0000000c290b7221 */ /* 0x008fce0000010000 */
[----:B------:R-:W3:Y:S01]  /*6e20*/  MUFU.EX2 R26, R26 ;  /* 0x0000001a001a7308 */ /* 0x000ee20000000800 */
[----:B--2---:R-:W-:-:S07]  /*6e30*/  FADD.FTZ R5, R25, R10 ;  /* 0x0000000a19057221 */ /* 0x004fce0000010000 */
[----:B------:R-:W2:Y:S01]  /*6e40*/  MUFU.EX2 R42, R42 ;  /* 0x0000002a002a7308 */ /* 0x000ea20000000800 */
[C---:B0-----:R-:W-:Y:S01]  /*6e50*/  FADD.FTZ R11, R6.reuse, R11 ;  /* 0x0000000b060b7221 */ /* 0x041fe20000010000 */
[----:B------:R-:W-:-:S06]  /*6e60*/  F2FP.BF16.F32.PACK_AB R165, R6, R41 ;  /* 0x0000002906a5723e */ /* 0x000fcc00000010ff */
[----:B------:R-:W0:Y:S01]  /*6e70*/  MUFU.EX2 R24, R24 ;  /* 0x0000001800187308 */ /* 0x000e220000000800 */
[C---:B---3--:R-:W-:Y:S01]  /*6e80*/  FADD.FTZ R5, R26.reuse, R5 ;  /* 0x000000051a057221 */ /* 0x048fe20000010000 */
[----:B------:R-:W-:-:S06]  /*6e90*/  F2FP.BF16.F32.PACK_AB R164, R26, R25 ;  /* 0x000000191aa4723e */ /* 0x000fcc00000010ff */
[----:B------:R-:W3:Y:S01]  /*6ea0*/  MUFU.EX2 R167, R20 ;  /* 0x0000001400a77308 */ /* 0x000ee20000000800 */
[----:B--2---:R-:W-:-:S07]  /*6eb0*/  FADD.FTZ R12, R42, R11 ;  /* 0x0000000b2a0c7221 */ /* 0x004fce0000010000 */
[----:B------:R-:W2:Y:S01]  /*6ec0*/  MUFU.EX2 R21, R21 ;  /* 0x0000001500157308 */ /* 0x000ea20000000800 */
[----:B0-----:R-:W-:Y:S01]  /*6ed0*/  FADD.FTZ R10, R24, R5 ;  /* 0x00000005180a7221 */ /* 0x001fe20000010000 */
[C---:B---3--:R-:W-:Y:S01]  /*6ee0*/  FADD.FTZ R5, R167.reuse, R12 ;  /* 0x0000000ca7057221 */ /* 0x048fe20000010000 */
[----:B------:R-:W-:Y:S02]  /*6ef0*/  F2FP.BF16.F32.PACK_AB R167, R167, R42 ;  /* 0x0000002aa7a7723e */ /* 0x000fe400000010ff */
[C---:B--2---:R-:W-:Y:S01]  /*6f00*/  F2FP.BF16.F32.PACK_AB R166, R21.reuse, R24 ;  /* 0x0000001815a6723e */ /* 0x044fe200000010ff */
[----:B------:R-:W-:-:S04]  /*6f10*/  FADD.FTZ R6, R21, R10 ;  /* 0x0000000a15067221 */ /* 0x000fc80000010000 */
[----:B------:R1:W-:Y:S01]  /*6f20*/  STSM.16.M88.4 [R188], R164 ;  /* 0x000000a4bc007844 */ /* 0x0003e20000000200 */
        /* <DEDUP_REMOVED lines=25> */
.L_x_5138:
[----:B------:R-:W-:Y:S01]  /*70c0*/  VIADD R9, R9, 0x38860 ;  /* 0x0003886009097836 */ /* 0x000fe20000000000 */
[----:B------:R-:W0:Y:S01]  /*70d0*/  @P5 LDC R10, c[0x0][0x44c] ;  /* 0x00011300ff0a5b82 */ /* 0x000e220000000800 */
[----:B------:R-:W-:Y:S02]  /*70e0*/  IMAD.U32 R11, RZ, RZ, UR39 ;  /* 0x00000027ff0b7e24 */ /* 0x000fe4000f8e00ff */
[----:B------:R-:W-:Y:S01]  /*70f0*/  VIADD R168, R168, 0xfffffffe ;  /* 0xfffffffea8a87836 */ /* 0x000fe20000000000 */
[----:B------:R-:W-:-:S04]  /*7100*/  PRMT R9, R169, 0x654, R9 ;  /* 0x00000654a9097816 */ /* 0x000fc80000000009 */
[----:B------:R1:W-:Y:S01]  /*7110*/  SYNCS.ARRIVE.TRANS64.RED.A1T0 RZ, [R9+URZ], RZ ;  /* 0x000000ff09ff79a7 */ /* 0x0003e2000810043f */
[----:B------:R-:W-:Y:S01]  /*7120*/  R2UR UR7, R168 ;  /* 0x00000000a80772ca */ /* 0x000fe200000e0000 */
[----:B-1----:R-:W1:Y:S01]  /*7130*/  @P5 LDC R9, c[0x0][0x450] ;  /* 0x00011400ff095b82 */ /* 0x002e620000000800 */
[----:B0-----:R-:W-:-:S05]  /*7140*/  @P5 IMAD.HI.U32 R10, R10, UR39, RZ ;  /* 0x000000270a0a5c27 */ /* 0x001fca000f8e00ff */
[----:B-1----:R-:W-:-:S04]  /*7150*/  @P5 SHF.R.U32.HI R11, RZ, R9, R10 ;  /* 0x00000009ff0b5219 */ /* 0x002fc8000001160a */
[----:B------:R-:W-:-:S04]  /*7160*/  IADD3 R11, R11, R186, -R185 ;  /* 0x000000ba0b0b7210 */ /* 0x000fc80007ffe8b9 */
[C---:B------:R-:W-:Y:S02]  /*7170*/  R2UR UR4, R11.reuse ;  /* 0x000000000b0472ca */ /* 0x040fe400000e0000 */
[----:B------:R-:W-:-:S11]  /*7180*/  R2UR UR5, R11 ;  /* 0x000000000b0572ca */ /* 0x000fd600000e0000 */
        /* <DEDUP_REMOVED lines=9> */
[----:B------:R-:W-:Y:S01]  /*7220*/  ULDC UR4, c[0x0][0xad0] ;  /* 0x0002b40000047ab9 */ /* 0x000fe20000000800 */
[----:B------:R-:W-:Y:S01]  /*7230*/  IMAD.MOV.U32 R11, RZ, RZ, R7 ;  /* 0x000000ffff0b7224 */ /* 0x000fe200078e0007 */
[----:B------:R-:W-:Y:S01]  /*7240*/  ULDC UR5, c[0x0][0xa80] ;  /* 0x0002a00000057ab9 */ /* 0x000fe20000000800 */
[----:B------:R-:W-:-:S07]  /*7250*/  IMAD.MOV.U32 R10, RZ, RZ, R2 ;  /* 0x000000ffff0a7224 */ /* 0x000fce00078e0002 */
.L_x_5150:
[----:B------:R-:W-:-:S05]  /*7260*/  VIADD R2, R10, 0x1 ;  /* 0x000000010a027836 */ /* 0x000fca0000000000 */
[----:B------:R-:W-:-:S04]  /*7270*/  ISETP.NE.AND P1, PT, R2, 0x2, PT ;  /* 0x000000020200780c */ /* 0x000fc80003f25270 */
[----:B------:R-:W-:Y:S02]  /*7280*/  SEL R7, RZ, 0x1, P1 ;  /* 0x00000001ff077807 */ /* 0x000fe40000800000 */
[----:B------:R-:W-:Y:S02]  /*7290*/  SEL R2, R2, RZ, P1 ;  /* 0x000000ff02027207 */ /* 0x000fe40000800000 */
[----:B------:R-:W-:-:S13]  /*72a0*/  R2UR UR10, R7 ;  /* 0x00000000070a72ca */ /* 0x000fda00000e0000 */
[----:B------:R-:W-:Y:S01]  /*72b0*/  ULOP3.LUT UR37, UR37, UR10, URZ, 0x3c, !UPT ;  /* 0x0000000a25257292 */ /* 0x000fe2000f8e3c3f */
[----:B0-----:R-:W-:Y:S11]  /*72c0*/  @!P0 BRA `(.L_x_5140) ;  /* 0x0000000000048947 */ /* 0x001ff60003800000 */
[----:B------:R-:W-:Y:S01]  /*72d0*/  BPT.TRAP 0x1 ;  /* 0x000000040000795c */ /* 0x000fe20000300000 */
.L_x_5140:
[----:B------:R-:W-:Y:S02]  /*72e0*/  IMAD.U32 R7, RZ, RZ, UR37 ;  /* 0x00000025ff077e24 */ /* 0x000fe4000f8e00ff */
[----:B------:R-:W-:-:S03]  /*72f0*/  IMAD R9, R2, 0x8, R17 ;  /* 0x0000000802097824 */ /* 0x000fc600078e0211 */
[----:B------:R-:W-:-:S04]  /*7300*/  SHF.L.U32 R7, R7, 0x1f, RZ ;  /* 0x0000001f07077819 */ /* 0x000fc800000006ff */
[----:B------:R0:W1:Y:S01]  /*7310*/  SYNCS.PHASECHK.TRANS64.TRYWAIT P1, [R9+URZ+0x38830], R7 ;  /* 0x03883007090075a7 */ /* 0x000062000802017f */
[----:B------:R-:W-:Y:S05]  /*7320*/  @!P0 BRA `(.L_x_5141) ;  /* 0x0000000000048947 */ /* 0x000fea0003800000 */
[----:B------:R-:W-:Y:S01]  /*7330*/  BPT.TRAP 0x1 ;  /* 0x000000040000795c */ /* 0x000fe20000300000 */
.L_x_5141:
[----:B------:R-:W-:Y:S01]  /*7340*/  IMAD R8, R2, 0x200, R4 ;  /* 0x0000020002087824 */ /* 0x000fe200078e0204 */
[----:B-1----:R-:W-:Y:S06]  /*7350*/  @P1 BRA `(.L_x_5142) ;  /* 0x0000000000081947 */ /* 0x002fec0003800000 */
[----:B------:R-:W1:Y:S02]  /*7360*/  SYNCS.PHASECHK.TRANS64.TRYWAIT P1, [R9+URZ+0x38830], R7 ;  /* 0x03883007090075a7 */ /* 0x000e64000802017f */
[----:B-1----:R-:W-:Y:S05]  /*7370*/  @!P1 BRA `(.L_x_5143) ;  /* 0x0000012c007c9947 */ /* 0x002fea0003800000 */
.L_x_5142:
[----:B------:R-:W-:Y:S01]  /*7380*/  R2UR UR10, R8 ;  /* 0x00000000080a72ca */ /* 0x000fe200000e0000 */
[----:B------:R-:W-:Y:S01]  /*7390*/  WARPGROUP.ARRIVE ;  /* 0x00000000000079c5 */ /* 0x000fe20000000000 */
[----:B------:R-:W-:Y:S01]  /*73a0*/  UMOV UR11, 0x40000040 ;  /* 0x40000040000b7882 */ /* 0x000fe20000000000 */
[----:B------:R-:W-:Y:S01]  /*73b0*/  UMOV UR15, 0x40000040 ;  /* 0x40000040000f7882 */ /* 0x000fe20000000000 */
[----:B------:R-:W-:Y:S01]  /*73c0*/  UMOV UR19, 0x40000040 ;  /* 0x4000004000137882 */ /* 0x000fe20000000000 */
[----:B------:R-:W-:-:S08]  /*73d0*/  UMOV UR23, 0x40000040 ;  /* 0x4000004000177882 */ /* 0x000fd00000000000 */
[----:B------:R-:W-:Y:S01]  /*73e0*/  HGMMA.64x64x16.F32.BF16 R152, gdesc[UR8], RZ, !UPT, gsb0 ;  /* 0x00e00000089879f0 */ /* 0x000fe2000c0018ff */
[----:B------:R-:W-:Y:S02]  /*73f0*/  UIADD3 UR14, UR10, 0x2, URZ ;  /* 0x000000020a0e7890 */ /* 0x000fe4000fffe03f */
[----:B------:R-:W-:Y:S02]  /*7400*/  UIADD3 UR18, UR10, 0x4, URZ ;  /* 0x000000040a127890 */ /* 0x000fe4000fffe03f */
[----:B------:R-:W-:Y:S01]  /*7410*/  UIADD3 UR22, UR10, 0x6, URZ ;  /* 0x000000060a167890 */ /* 0x000fe2000fffe03f */
        /* <DEDUP_REMOVED lines=12> */
.L_x_5144:
[----:B------:R2:W3:Y:S01]  /*74e0*/  SYNCS.PHASECHK.TRANS64.TRYWAIT P1, [R9+URZ+0x38850], R7 ;  /* 0x03885007090075a7 */ /* 0x0004e2000802017f */
[----:B------:R-:W-:Y:S05]  /*74f0*/  @!P0 BRA `(.L_x_5145) ;  /* 0x0000000000048947 */ /* 0x000fea0003800000 */
[----:B------:R-:W-:Y:S01]  /*7500*/  BPT.TRAP 0x1 ;  /* 0x000000040000795c */ /* 0x000fe20000300000 */
.L_x_5145:
[----:B---3--:R-:W-:Y:S05]  /*7510*/  @P1 BRA `(.L_x_5146) ;  /* 0x0000000000081947 */ /* 0x008fea0003800000 */
[----:B------:R-:W3:Y:S02]  /*7520*/  SYNCS.PHASECHK.TRANS64.TRYWAIT P1, [R9+URZ+0x38850], R7 ;  /* 0x03885007090075a7 */ /* 0x000ee4000802017f */
[----:B---3--:R-:W-:Y:S05]  /*7530*/  @!P1 BRA `(.L_x_5147) ;  /* 0x0000012c00209947 */ /* 0x008fea0003800000 */
.L_x_5146:
[----:B0123--:R-:W-:Y:S01]  /*7540*/  IMAD R7, R2, 0x1000, R0 ;  /* 0x0000100002077824 */ /* 0x00ffe200078e0200 */
[----:B------:R-:W-:Y:S01]  /*7550*/  WARPGROUP.ARRIVE ;  /* 0x00000000000079c5 */ /* 0x000fe20000000000 */
[----:B------:R-:W-:Y:S01]  /*7560*/  UMOV UR27, 0x40000040 ;  /* 0x40000040001b7882 */ /* 0x000fe20000000000 */
[----:B------:R-:W-:Y:S01]  /*7570*/  VIADD R8, R3, 0x2 ;  /* 0x0000000203087836 */ /* 0x000fe20000000000 */
[----:B------:R-:W-:Y:S01]  /*7580*/  UMOV UR29, 0x40000040 ;  /* 0x40000040001d7882 */ /* 0x000fe20000000000 */
[C---:B------:R-:W-:Y:S01]  /*7590*/  R2UR UR26, R7.reuse ;  /* 0x00000000071a72ca */ /* 0x040fe200000e0000 */
[----:B------:R-:W-:Y:S01]  /*75a0*/  UMOV UR31, 0x40000040 ;  /* 0x40000040001f7882 */ /* 0x000fe20000000000 */
[----:B------:R-:W0:Y:S01]  /*75b0*/  S2R R13, SR_TID.X ;  /* 0x00000000000d7919 */ /* 0x000e220000002100 */
[----:B------:R-:W-:Y:S01]  /*75c0*/  R2UR UR28, R8 ;  /* 0x00000000081c72ca */ /* 0x000fe200000e0000 */
[C---:B------:R-:W-:Y:S02]  /*75d0*/  VIADD R8, R7.reuse, 0x2 ;  /* 0x0000000207087836 */ /* 0x040fe40000000000 */
[----:B------:R-:W-:-:S02]  /*75e0*/  VIADD R20, R7, 0x800 ;  /* 0x0000080007147836 */ /* 0x000fc40000000000 */
[----:B------:R-:W-:Y:S01]  /*75f0*/  IMAD.MOV.U32 R15, RZ, RZ, 0x4 ;  /* 0x00000004ff0f7424 */ /* 0x000fe200078e00ff */
[----:B------:R-:W-:Y:S01]  /*7600*/  R2UR UR30, R8 ;  /* 0x00000000081e72ca */ /* 0x000fe200000e0000 */
[----:B------:R-:W-:-:S03]  /*7610*/  VIADD R8, R3, 0x4 ;  /* 0x0000000403087836 */ /* 0x000fc60000000000 */
[----:B------:R-:W-:Y:S01]  /*7620*/  HGMMA.64x64x16.F32.BF16 R152, gdesc[UR24], R152, gsb0 ;  /* 0x00e00000189879f0 */ /* 0x000fe20008001898 */
[----:B0-----:R-:W-:Y:S02]  /*7630*/  SHF.R.U32.HI R13, RZ, 0x7, R13 ;  /* 0x00000007ff0d7819 */ /* 0x001fe4000001160d */
[----:B------:R-:W-:Y:S02]  /*7640*/  WARPGROUP.DEPBAR.LE gsb0, 0x0 ;  /* 0x00008000000079c5 */ /* 0x000fe40000010000 */
[----:B------:R-:W-:-:S06]  /*7650*/  WARPGROUP.ARRIVE ;  /* 0x00000000000079c5 */ /* 0x000fcc0000000000 */
[----:B------:R-:W-:Y:S01]  /*7660*/  HGMMA.64x64x16.F32.BF16 R152, gdesc[UR28], R152, gsb0 ;  /* 0x00e000001c9879f0 */ /* 0x000fe20008001898 */
[----:B------:R-:W-:Y:S01]  /*7670*/  R2UR UR28, R8 ;  /* 0x00000000081c72ca */ /* 0x000fe200000e0000 */
[----:B------:R-:W-:Y:S01]  /*7680*/  VIADD R8, R7, 0x4 ;  /* 0x0000000407087836 */ /* 0x000fe20000000000 */
[----:B------:R-:W-:Y:S01]  /*7690*/  UMOV UR29, 0x40000040 ;  /* 0x40000040001d7882 */ /* 0x000fe20000000000 */
[----:B------:R-:W-:-:S03]  /*76a0*/  UMOV UR31, 0x40000040 ;  /* 0x40000040001f7882 */ /* 0x000fc60000000000 */
[----:B------:R-:W-:Y:S01]  /*76b0*/  R2UR UR30, R8 ;  /* 0x00000000081e72ca */ /* 0x000fe200000e0000 */
[----:B------:R-:W-:Y:S01]  /*76c0*/  VIADD R8, R3, 0x6 ;  /* 0x0000000603087836 */ /* 0x000fe20000000000 */
[----:B------:R-:W-:Y:S02]  /*76d0*/  WARPGROUP.DEPBAR.LE gsb0, 0x0 ;  /* 0x00008000000079c5 */ /* 0x000fe40000010000 */
[----:B------:R-:W-:-:S09]  /*76e0*/  WARPGROUP.ARRIVE ;  /* 0x00000000000079c5 */ /* 0x000fd20000000000 */
        /* <DEDUP_REMOVED lines=113> */
[----:B------:R-:W-:Y:S02]  /*7e00*/  R2UR UR30, R8 ;  /* 0x00000000081e72ca */ /* 0x000fe400000e0000 */
[----:B------:R0:W1:Y:S02]  /*7e10*/  SHFL.IDX PT, R8, R13, RZ, 0x1f ;  /* 0x00001fff0d087589 */ /* 0x00006400000e0000 */
[----:B0-----:R-:W-:Y:S01]  /*7e20*/  VIADD R13, R3, 0x800 ;  /* 0x00000800030d7836 */ /* 0x001fe20000000000 */
[----:B-1----:R-:W-:-:S04]  /*7e30*/  ISETP.GT.AND P1, PT, R8, 0x7f, PT ;  /* 0x0000007f0800780c */ /* 0x002fc80003f24270 */
[----:B------:R-:W-:-:S05]  /*7e40*/  SEL R14, RZ, 0x2, !P1 ;  /* 0x00000002ff0e7807 */ /* 0x000fca0004800000 */
[----:B------:R-:W-:Y:S01]  /*7e50*/  IMAD.IADD R8, R13, 0x1, R14 ;  /* 0x000000010d087824 */ /* 0x000fe200078e020e */
[----:B------:R-:W-:Y:S02]  /*7e60*/  WARPGROUP.DEPBAR.LE gsb0, 0x0 ;  /* 0x00008000000079c5 */ /* 0x000fe40000010000 */
[----:B------:R-:W-:-:S06]  /*7e70*/  WARPGROUP.ARRIVE ;  /* 0x00000000000079c5 */ /* 0x000fcc0000000000 */
[----:B------:R-:W-:Y:S01]  /*7e80*/  HGMMA.64x64x16.F32.BF16 R152, gdesc[UR28], R152, gsb0 ;  /* 0x00e000001c9879f0 */ /* 0x000fe20008001898 */
[----:B------:R-:W-:Y:S01]  /*7e90*/  R2UR UR28, R8 ;  /* 0x00000000081c72ca */ /* 0x000fe200000e0000 */
[----:B------:R-:W-:Y:S01]  /*7ea0*/  IMAD.IADD R8, R14, 0x1, R20 ;  /* 0x000000010e087824 */ /* 0x000fe200078e0214 */
[----:B------:R-:W-:Y:S01]  /*7eb0*/  UMOV UR29, 0x40000040 ;  /* 0x40000040001d7882 */ /* 0x000fe20000000000 */
[----:B------:R-:W-:-:S03]  /*7ec0*/  UMOV UR31, 0x40000040 ;  /* 0x40000040001f7882 */ /* 0x000fc60000000000 */
[----:B------:R-:W-:Y:S02]  /*7ed0*/  R2UR UR30, R8 ;  /* 0x00000000081e72ca */ /* 0x000fe400000e0000 */
[C---:B------:R-:W-:Y:S02]  /*7ee0*/  SEL R8, R15.reuse, 0x2, P1 ;  /* 0x000000020f087807 */ /* 0x040fe40000800000 */
[----:B------:R-:W-:-:S03]  /*7ef0*/  SEL R15, R15, 0x6, !P1 ;  /* 0x000000060f0f7807 */ /* 0x000fc60004800000 */
[C---:B------:R-:W-:Y:S02]  /*7f00*/  IMAD.IADD R21, R13.reuse, 0x1, R8 ;  /* 0x000000010d157824 */ /* 0x040fe400078e0208 */
[----:B------:R-:W-:Y:S01]  /*7f10*/  IMAD.IADD R13, R13, 0x1, R15 ;  /* 0x000000010d0d7824 */ /* 0x000fe200078e020f */
[----:B------:R-:W-:Y:S02]  /*7f20*/  WARPGROUP.DEPBAR.LE gsb0, 0x0 ;  /* 0x00008000000079c5 */ /* 0x000fe40000010000 */
[----:B------:R-:W-:-:S06]  /*7f30*/  WARPGROUP.ARRIVE ;  /* 0x00000000000079c5 */ /* 0x000fcc0000000000 */
[----:B------:R-:W-:Y:S01]  /*7f40*/  HGMMA.64x64x16.F32.BF16 R152, gdesc[UR28], R152, gsb0 ;  /* 0x00e000001c9879f0 */ /* 0x000fe20008001898 */
[----:B------:R-:W-:Y:S01]  /*7f50*/  R2UR UR28, R21 ;  /* 0x00000000151c72ca */ /* 0x000fe200000e0000 */
[C---:B------:R-:W-:Y:S01]  /*7f60*/  IMAD.IADD R21, R20.reuse, 0x1, R8 ;  /* 0x0000000114157824 */ /* 0x040fe200078e0208 */
[----:B------:R-:W-:Y:S01]  /*7f70*/  UMOV UR29, 0x40000040 ;  /* 0x40000040001d7882 */ /* 0x000fe20000000000 */
[----:B------:R-:W-:Y:S01]  /*7f80*/  UMOV UR31, 0x40000040 ;  /* 0x40000040001f7882 */ /* 0x000fe20000000000 */
[----:B------:R-:W-:Y:S02]  /*7f90*/  IMAD.IADD R20, R20, 0x1, R15 ;  /* 0x0000000114147824 */ /* 0x000fe400078e020f */
[----:B------:R-:W-:Y:S01]  /*7fa0*/  R2UR UR30, R21 ;  /* 0x00000000151e72ca */ /* 0x000fe200000e0000 */
[----:B------:R-:W-:Y:S02]  /*7fb0*/  WARPGROUP.DEPBAR.LE gsb0, 0x0 ;  /* 0x00008000000079c5 */ /* 0x000fe40000010000 */
[----:B------:R-:W-:-:S10]  /*7fc0*/  WARPGROUP.ARRIVE ;  /* 0x00000000000079c5 */ /* 0x000fd40000000000 */
        /* <DEDUP_REMOVED lines=26> */
[----:B------:R-:W-:Y:S01]  /*8170*/  VIADD R20, R7, 0xa00 ;  /* 0x00000a0007147836 */ /* 0x000fe20000000000 */
[----:B------:R-:W-:Y:S01]  /*8180*/  UMOV UR29, 0x40000040 ;  /* 0x40000040001d7882 */ /* 0x000fe20000000000 */
[----:B------:R-:W-:Y:S02]  /*8190*/  UMOV UR31, 0x40000040 ;  /* 0x40000040001f7882 */ /* 0x000fe40000000000 */
[----:B------:R-:W-:-:S05]  /*81a0*/  IMAD.IADD R21, R14, 0x1, R20 ;  /* 0x000000010e157824 */ /* 0x000fca00078e0214 */
[----:B------:R-:W-:Y:S01]  /*81b0*/  R2UR UR30, R21 ;  /* 0x00000000151e72ca */ /* 0x000fe200000e0000 */
[C---:B------:R-:W-:Y:S02]  /*81c0*/  IMAD.IADD R21, R13.reuse, 0x1, R8 ;  /* 0x000000010d157824 */ /* 0x040fe400078e0208 */
[----:B------:R-:W-:Y:S01]  /*81d0*/  IMAD.IADD R13, R13, 0x1, R15 ;  /* 0x000000010d0d7824 */ /* 0x000fe200078e020f */
[----:B------:R-:W-:Y:S02]  /*81e0*/  WARPGROUP.DEPBAR.LE gsb0, 0x0 ;  /* 0x00008000000079c5 */ /* 0x000fe40000010000 */
[----:B------:R-:W-:-:S07]  /*81f0*/  WARPGROUP.ARRIVE ;  /* 0x00000000000079c5 */ /* 0x000fce0000000000 */
[----:B------:R-:W-:Y:S01]  /*8200*/  HGMMA.64x64x16.F32.BF16 R152, gdesc[UR28], R152, gsb0 ;  /* 0x00e000001c9879f0 */ /* 0x000fe20008001898 */
[----:B------:R-:W-:Y:S01]  /*8210*/  R2UR UR28, R21 ;  /* 0x00000000151c72ca */ /* 0x000fe200000e0000 */
[--C-:B------:R-:W-:Y:S01]  /*8220*/  IMAD.IADD R21, R8, 0x1, R20.reuse ;  /* 0x0000000108157824 */ /* 0x100fe200078e0214 */
        /* <DEDUP_REMOVED lines=82> */
[--C-:B------:R-:W-:Y:S02]  /*8750*/  IMAD.IADD R8, R8, 0x1, R20.reuse ;  /* 0x0000000108087824 */ /* 0x100fe400078e0214 */
        /* <DEDUP_REMOVED lines=37> */
.L_x_5148:
[----:B------:R-:W0:Y:S01]  /*89b0*/  LDC R7, c[0x0][0x448] ;  /* 0x00011200ff077b82 */ /* 0x000e220000000800 */
[----:B------:R-:W-:Y:S01]  /*89c0*/  VIADD R8, R191, UR39 ;  /* 0x00000027bf087c36 */ /* 0x000fe20008000000 */
[----:B------:R-:W-:Y:S01]  /*89d0*/  UMOV UR10, 0xffffffc0 ;  /* 0xffffffc0000a7882 */ /* 0x000fe20000000000 */
[----:B------:R-:W-:Y:S01]  /*89e0*/  FMUL.FTZ R14, R152, UR4 ;  /* 0x00000004980e7c20 */ /* 0x000fe20008410000 */
[----:B------:R-:W-:Y:S01]  /*89f0*/  UIMAD UR10, UR7, UR10, 0x1 ;  /* 0x00000001070a74a4 */ /* 0x000fe2000f8e020a */
        /* <DEDUP_REMOVED lines=19> */
[----:B0-----:R-:W-:Y:S01]  /*8b30*/  ISETP.NE.AND P1, PT, R7, 0x1, PT ;  /* 0x000000010700780c */ /* 0x001fe20003f25270 */
        /* <DEDUP_REMOVED lines=8> */
[----:B------:R-:W-:Y:S01]  /*8bc0*/  MUFU.TANH R152, R152 ;  /* 0x0000009800987308 */ /* 0x000fe20000002400 */
[----:B------:R-:W-:-:S03]  /*8bd0*/  UMOV UR15, 0x40000040 ;  /* 0x40000040000f7882 */ /* 0x000fc60000000000 */
[----:B------:R-:W3:Y:S04]  /*8be0*/  @P1 LDC R13, c[0x0][0x44c] ;  /* 0x00011300ff0d1b82 */ /* 0x000ee80000000800 */
[----:B------:R-:W-:Y:S04]  /*8bf0*/  MUFU.TANH R161, R161 ;  /* 0x000000a100a17308 */ /* 0x000fe80000002400 */
[----:B------:R-:W4:Y:S04]  /*8c00*/  @P1 LDC R7, c[0x0][0x450] ;  /* 0x00011400ff071b82 */ /* 0x000f280000000800 */
[----:B------:R-:W-:Y:S08]  /*8c10*/  MUFU.TANH R155, R155 ;  /* 0x0000009b009b7308 */ /* 0x000ff00000002400 */
[----:B------:R-:W-:Y:S01]  /*8c20*/  MUFU.TANH R158, R158 ;  /* 0x0000009e009e7308 */ /* 0x000fe20000002400 */
[----:B---3--:R-:W-:-:S07]  /*8c30*/  @P1 IMAD.HI.U32 R13, R8, R13, RZ ;  /* 0x0000000d080d1227 */ /* 0x008fce00078e00ff */
[----:B------:R-:W-:Y:S01]  /*8c40*/  MUFU.TANH R21, R21 ;  /* 0x0000001500157308 */ /* 0x000fe20000002400 */
[----:B----4-:R-:W-:Y:S01]  /*8c50*/  @P1 SHF.R.U32.HI R8, RZ, R7, R13 ;  /* 0x00000007ff081219 */ /* 0x010fe2000001160d */
[----:B------:R-:W-:Y:S01]  /*8c60*/  FMUL.FTZ R13, R153, UR4 ;  /* 0x00000004990d7c20 */ /* 0x000fe20008410000 */
[----:B------:R-:W-:Y:S01]  /*8c70*/  FMUL.FTZ R7, R154, UR4 ;  /* 0x000000049a077c20 */ /* 0x000fe20008410000 */
[----:B------:R-:W-:-:S04]  /*8c80*/  IADD3 R154, R186, UR10, -R190 ;  /* 0x0000000aba9a7c10 */ /* 0x000fc8000fffe8be */
[----:B------:R-:W-:Y:S01]  /*8c90*/  MUFU.TANH R159, R159 ;  /* 0x0000009f009f7308 */ /* 0x000fe20000002400 */
[----:B------:R-:W3:Y:S01]  /*8ca0*/  SHFL.IDX PT, R153, R8, RZ, 0x1c1f ;  /* 0x001c1fff08997589 */ /* 0x000ee200000e0000 */
[----:B------:R-:W-:Y:S01]  /*8cb0*/  UMOV UR10, UR5 ;  /* 0x00000005000a7c82 */ /* 0x000fe20008000000 */
[----:B------:R-:W-:Y:S02]  /*8cc0*/  IMAD.IADD R154, R154, 0x1, -R185 ;  /* 0x000000019a9a7824 */ /* 0x000fe400078e0ab9 */
[----:B------:R-:W4:Y:S03]  /*8cd0*/  SHFL.IDX PT, R8, R8, 0x1, 0x1c1f ;  /* 0x003c1f0008087f89 */ /* 0x000f2600000e0000 */
[----:B------:R-:W5:Y:S08]  /*8ce0*/  MUFU.TANH R7, R7 ;  /* 0x0000000700077308 */ /* 0x000f700000002400 */
[----:B------:R-:W5:Y:S08]  /*8cf0*/  MUFU.TANH R13, R13 ;  /* 0x0000000d000d7308 */ /* 0x000f700000002400 */
[----:B------:R-:W5:Y:S01]  /*8d00*/  MUFU.TANH R157, R157 ;  /* 0x0000009d009d7308 */ /* 0x000f620000002400 */
[----:B---3--:R-:W-:-:S02]  /*8d10*/  IMAD.IADD R153, R154, 0x1, R153 ;  /* 0x000000019a997824 */ /* 0x008fc400078e0299 */
[----:B----4-:R-:W-:-:S03]  /*8d20*/  IMAD.IADD R8, R154, 0x1, R8 ;  /* 0x000000019a087824 */ /* 0x010fc600078e0208 */
[C---:B------:R-:W-:Y:S02]  /*8d30*/  ISETP.GT.AND P5, PT, R153.reuse, RZ, PT ;  /* 0x000000ff9900720c */ /* 0x040fe40003fa4270 */
[C---:B------:R-:W-:Y:S01]  /*8d40*/  ISETP.GT.AND P3, PT, R153.reuse, 0x8, PT ;  /* 0x000000089900780c */ /* 0x040fe20003f64270 */
[----:B------:R-:W3:Y:S01]  /*8d50*/  MUFU.TANH R164, R164 ;  /* 0x000000a400a47308 */ /* 0x000ee20000002400 */
[C---:B------:R-:W-:Y:S02]  /*8d60*/  ISETP.GT.AND P2, PT, R153.reuse, 0x9, PT ;  /* 0x000000099900780c */ /* 0x040fe40003f44270 */
[----:B-1----:R-:W-:Y:S02]  /*8d70*/  FSEL R154, R14, -INF , P5 ;  /* 0xff8000000e9a7808 */ /* 0x002fe40002800000 */
[----:B------:R-:W-:Y:S02]  /*8d80*/  ISETP.GT.AND P6, PT, R8, RZ, PT ;  /* 0x000000ff0800720c */ /* 0x000fe40003fc4270 */
[----:B------:R-:W-:Y:S01]  /*8d90*/  ISETP.GT.AND P5, PT, R153, 0x11, PT ;  /* 0x000000119900780c */ /* 0x000fe20003fa4270 */
[----:B------:R-:W-:Y:S01]  /*8da0*/  MUFU.TANH R165, R165 ;  /* 0x000000a500a57308 */ /* 0x000fe20000002400 */
[----:B--2---:R-:W-:-:S02]  /*8db0*/  FSEL R160, R15, -INF , P3 ;  /* 0xff8000000fa07808 */ /* 0x004fc40001800000 */
[----:B------:R-:W-:Y:S02]  /*8dc0*/  ISETP.GT.AND P3, PT, R153, 0x19, PT ;  /* 0x000000199900780c */ /* 0x000fe40003f64270 */
[----:B0-----:R-:W-:Y:S02]  /*8dd0*/  FSEL R14, R20, -INF , P2 ;  /* 0xff800000140e7808 */ /* 0x001fe40001000000 */
[----:B-----5:R-:W-:Y:S01]  /*8de0*/  FSEL R7, R7, -INF , P6 ;  /* 0xff80000007077808 */ /* 0x020fe20003000000 */
[----:B------:R-:W-:Y:S01]  /*8df0*/  MUFU.TANH R168, R175 ;  /* 0x000000af00a87308 */ /* 0x000fe20000002400 */
[----:B------:R-:W-:Y:S02]  /*8e00*/  FSEL R20, R152, -INF , P5 ;  /* 0xff80000098147808 */ /* 0x000fe40002800000 */
[----:B------:R-:W-:Y:S02]  /*8e10*/  ISETP.GT.AND P6, PT, R8, 0x1, PT ;  /* 0x000000010800780c */ /* 0x000fe40003fc4270 */
[----:B------:R-:W-:-:S02]  /*8e20*/  FSEL R152, R161, -INF , P3 ;  /* 0xff800000a1987808 */ /* 0x000fc40001800000 */
[----:B------:R-:W-:Y:S01]  /*8e30*/  FSEL R155, R155, -INF , P6 ;  /* 0xff8000009b9b7808 */ /* 0x000fe20003000000 */
[----:B------:R-:W0:Y:S01]  /*8e40*/  MUFU.TANH R161, R162 ;  /* 0x000000a200a17308 */ /* 0x000e220000002400 */
[----:B------:R-:W-:Y:S02]  /*8e50*/  ISETP.GT.AND P6, PT, R8, 0x8, PT ;  /* 0x000000080800780c */ /* 0x000fe40003fc4270 */
[C---:B------:R-:W-:Y:S02]  /*8e60*/  ISETP.GT.AND P4, PT, R153.reuse, 0x1, PT ;  /* 0x000000019900780c */ /* 0x040fe40003f84270 */
[----:B------:R-:W-:Y:S02]  /*8e70*/  FSEL R158, R158, -INF , P6 ;  /* 0xff8000009e9e7808 */ /* 0x000fe40003000000 */
[----:B------:R-:W-:Y:S01]  /*8e80*/  ISETP.GT.AND P1, PT, R153, 0x10, PT ;  /* 0x000000109900780c */ /* 0x000fe20003f24270 */
[----:B------:R-:W1:Y:S01]  /*8e90*/  MUFU.TANH R162, R163 ;  /* 0x000000a300a27308 */ /* 0x000e620000002400 */
[----:B------:R-:W-:-:S02]  /*8ea0*/  FSEL R156, R13, -INF , P4 ;  /* 0xff8000000d9c7808 */ /* 0x000fc40002000000 */
[----:B------:R-:W-:Y:S02]  /*8eb0*/  ISETP.GT.AND P6, PT, R8, 0x9, PT ;  /* 0x000000090800780c */ /* 0x000fe40003fc4270 */
[C---:B------:R-:W-:Y:S02]  /*8ec0*/  ISETP.GT.AND P4, PT, R153.reuse, 0x18, PT ;  /* 0x000000189900780c */ /* 0x040fe40003f84270 */
[----:B------:R-:W-:Y:S01]  /*8ed0*/  ISETP.GT.AND P2, PT, R153, 0x20, PT ;  /* 0x000000209900780c */ /* 0x000fe20003f44270 */
[----:B------:R-:W2:Y:S01]  /*8ee0*/  MUFU.TANH R163, R166 ;  /* 0x000000a600a37308 */ /* 0x000ea20000002400 */
[----:B------:R-:W-:Y:S02]  /*8ef0*/  FSEL R15, R21, -INF , P1 ;  /* 0xff800000150f7808 */ /* 0x000fe40000800000 */
[----:B------:R-:W-:Y:S02]  /*8f00*/  FSEL R159, R159, -INF , P6 ;  /* 0xff8000009f9f7808 */ /* 0x000fe40003000000 */
[----:B------:R-:W-:-:S02]  /*8f10*/  FSEL R21, R157, -INF , P4 ;  /* 0xff8000009d157808 */ /* 0x000fc40002000000 */
[----:B------:R-:W-:Y:S01]  /*8f20*/  ISETP.GT.AND P6, PT, R8, 0x10, PT ;  /* 0x000000100800780c */ /* 0x000fe20003fc4270 */
[----:B------:R-:W-:Y:S01]  /*8f30*/  MUFU.TANH R166, R171 ;  /* 0x000000ab00a67308 */ /* 0x000fe20000002400 */
[----:B---3--:R-:W-:Y:S02]  /*8f40*/  FSEL R157, R164, -INF , P2 ;  /* 0xff800000a49d7808 */ /* 0x008fe40001000000 */
[----:B------:R-:W-:Y:S02]  /*8f50*/  ISETP.GT.AND P1, PT, R153, 0x21, PT ;  /* 0x000000219900780c */ /* 0x000fe40003f24270 */
[----:B0-----:R-:W-:Y:S02]  /*8f60*/  FSEL R161, R161, -INF , P6 ;  /* 0xff800000a1a17808 */ /* 0x001fe40003000000 */
[----:B------:R-:W-:Y:S01]  /*8f70*/  ISETP.GT.AND P6, PT, R8, 0x11, PT ;  /* 0x000000110800780c */ /* 0x000fe20003fc4270 */
[----:B------:R-:W0:Y:S01]  /*8f80*/  MUFU.TANH R164, R167 ;  /* 0x000000a700a47308 */ /* 0x000e220000002400 */
[----:B------:R-:W-:-:S02]  /*8f90*/  FSEL R13, R165, -INF , P1 ;  /* 0xff800000a50d7808 */ /* 0x000fc40000800000 */
[----:B-1----:R-:W-:Y:S02]  /*8fa0*/  FSEL R162, R162, -INF , P6 ;  /* 0xff800000a2a27808 */ /* 0x002fe40003000000 */
[C---:B------:R-:W-:Y:S02]  /*8fb0*/  ISETP.GT.AND P6, PT, R8.reuse, 0x18, PT ;  /* 0x000000180800780c */ /* 0x040fe40003fc4270 */
[----:B------:R-:W-:Y:S01]  /*8fc0*/  ISETP.GT.AND P5, PT, R153, 0x29, PT ;  /* 0x000000299900780c */ /* 0x000fe20003fa4270 */
[----:B------:R-:W1:Y:S01]  /*8fd0*/  MUFU.TANH R165, R170 ;  /* 0x000000aa00a57308 */ /* 0x000e620000002400 */
[----:B--2---:R-:W-:Y:S02]  /*8fe0*/  FSEL R163, R163, -INF , P6 ;  /* 0xff800000a3a37808 */ /* 0x004fe40003000000 */
[----:B------:R-:W-:Y:S02]  /*8ff0*/  ISETP.GT.AND P6, PT, R8, 0x19, PT ;  /* 0x000000190800780c */ /* 0x000fe40003fc4270 */
[----:B------:R-:W-:-:S02]  /*9000*/  ISETP.GT.AND P4, PT, R153, 0x30, PT ;  /* 0x000000309900780c */ /* 0x000fc40003f84270 */
[C---:B------:R-:W-:Y:S01]  /*9010*/  ISETP.GT.AND P3, PT, R153.reuse, 0x31, PT ;  /* 0x000000319900780c */ /* 0x040fe20003f64270 */
[----:B------:R-:W2:Y:S01]  /*9020*/  MUFU.TANH R167, R174 ;  /* 0x000000ae00a77308 */ /* 0x000ea20000002400 */
[----:B0-----:R-:W-:Y:S02]  /*9030*/  FSEL R164, R164, -INF , P6 ;  /* 0xff800000a4a47808 */ /* 0x001fe40003000000 */
[----:B------:R-:W-:Y:S02]  /*9040*/  ISETP.GT.AND P6, PT, R8, 0x20, PT ;  /* 0x000000200800780c */ /* 0x000fe40003fc4270 */
[C---:B------:R-:W-:Y:S02]  /*9050*/  ISETP.GT.AND P2, PT, R153.reuse, 0x38, PT ;  /* 0x000000389900780c */ /* 0x040fe40003f44270 */
[----:B------:R-:W-:Y:S01]  /*9060*/  ISETP.GT.AND P1, PT, R153, 0x39, PT ;  /* 0x000000399900780c */ /* 0x000fe20003f24270 */
[----:B------:R-:W0:Y:S01]  /*9070*/  MUFU.TANH R169, R178 ;  /* 0x000000b200a97308 */ /* 0x000e220000002400 */
[----:B-1----:R-:W-:-:S02]  /*9080*/  FSEL R165, R165, -INF , P6 ;  /* 0xff800000a5a57808 */ /* 0x002fc40003000000 */
[----:B------:R-:W-:-:S04]  /*9090*/  ISETP.GT.AND P6, PT, R8, 0x21, PT ;  /* 0x000000210800780c */ /* 0x000fc80003fc4270 */
[----:B------:R-:W-:Y:S01]  /*90a0*/  FSEL R166, R166, -INF , P6 ;  /* 0xff800000a6a67808 */ /* 0x000fe20003000000 */
[----:B------:R-:W1:Y:S01]  /*90b0*/  MUFU.TANH R170, R179 ;  /* 0x000000b300aa7308 */ /* 0x000e620000002400 */
[----:B------:R-:W-:-:S04]  /*90c0*/  ISETP.GT.AND P6, PT, R8, 0x28, PT ;  /* 0x000000280800780c */ /* 0x000fc80003fc4270 */
[----:B--2---:R-:W-:Y:S02]  /*90d0*/  FSEL R167, R167, -INF , P6 ;  /* 0xff800000a7a77808 */ /* 0x004fe40003000000 */
[----:B------:R-:W-:Y:S01]  /*90e0*/  ISETP.GT.AND P6, PT, R8, 0x29, PT ;  /* 0x000000290800780c */ /* 0x000fe20003fc4270 */
[----:B------:R2:W3:Y:S03]  /*90f0*/  MUFU.TANH R171, R182 ;  /* 0x000000b600ab7308 */ /* 0x0004e60000002400 */
[----:B------:R-:W-:Y:S02]  /*9100*/  FSEL R168, R168, -INF , P6 ;  /* 0xff800000a8a87808 */ /* 0x000fe40003000000 */
[----:B------:R-:W-:-:S03]  /*9110*/  ISETP.GT.AND P6, PT, R8, 0x30, PT ;  /* 0x000000300800780c */ /* 0x000fc60003fc4270 */
[----:B------:R-:W4:Y:S01]  /*9120*/  MUFU.TANH R174, R183 ;  /* 0x000000b700ae7308 */ /* 0x000f220000002400 */
[----:B0-----:R-:W-:Y:S01]  /*9130*/  FSEL R169, R169, -INF , P6 ;  /* 0xff800000a9a97808 */ /* 0x001fe20003000000 */
[----:B--2---:R-:W0:Y:S01]  /*9140*/  S2R R182, SR_CgaCtaId ;  /* 0x0000000000b67919 */ /* 0x004e220000008800 */
[----:B------:R-:W-:-:S04]  /*9150*/  ISETP.GT.AND P6, PT, R8, 0x31, PT ;  /* 0x000000310800780c */ /* 0x000fc80003fc4270 */
[----:B-1----:R-:W-:Y:S02]  /*9160*/  FSEL R170, R170, -INF , P6 ;  /* 0xff800000aaaa7808 */ /* 0x002fe40003000000 */
[----:B------:R-:W-:-:S04]  /*9170*/  ISETP.GT.AND P6, PT, R8, 0x38, PT ;  /* 0x000000380800780c */ /* 0x000fc80003fc4270 */
[----:B---3--:R-:W-:Y:S02]  /*9180*/  FSEL R171, R171, -INF , P6 ;  /* 0xff800000abab7808 */ /* 0x008fe40003000000 */
[----:B------:R-:W-:Y:S02]  /*9190*/  ISETP.GT.AND P6, PT, R8, 0x39, PT ;  /* 0x000000390800780c */ /* 0x000fe40003fc4270 */
[----:B------:R-:W-:Y:S02]  /*91a0*/  FMNMX.FTZ R8, R7, R12, !PT ;  /* 0x0000000c07087209 */ /* 0x000fe40007810000 */
[----:B----4-:R-:W-:Y:S02]  /*91b0*/  FSEL R174, R174, -INF , P6 ;  /* 0xff800000aeae7808 */ /* 0x010fe40003000000 */
        /* <DEDUP_REMOVED lines=25> */
[----:B------:R1:W2:Y:S01]  /*9350*/  MUFU.TANH R12, R172 ;  /* 0x000000ac000c7308 */ /* 0x0002a20000002400 */
        /* <DEDUP_REMOVED lines=8> */
[--C-:B-1----:R-:W-:Y:S01]  /*93e0*/  FFMA.FTZ R172, R168, UR10, -R175.reuse ;  /* 0x0000000aa8ac7c23 */ /* 0x102fe200080108af */
        /* <DEDUP_REMOVED lines=9> */
[----:B------:R-:W-:Y:S01]  /*9480*/  FFMA.FTZ R174, R174, UR10, -R175 ;  /* 0x0000000aaeae7c23 */ /* 0x000fe200080108af */
[----:B------:R-:W-:Y:S01]  /*9490*/  FMUL.FTZ R175, R177, UR4 ;  /* 0x00000004b1af7c20 */ /* 0x000fe20008410000 */
[----:B------:R-:W-:Y:S01]  /*94a0*/  FMUL.FTZ R177, R181, UR4 ;  /* 0x00000004b5b17c20 */ /* 0x000fe20008410000 */
[----:B--2---:R-:W-:-:S02]  /*94b0*/  FSEL R12, R12, -INF , P6 ;  /* 0xff8000000c0c7808 */ /* 0x004fc40003000000 */
[----:B------:R2:W3:Y:S08]  /*94c0*/  MUFU.EX2 R153, R155 ;  /* 0x0000009b00997308 */ /* 0x0004f00000000800 */
[----:B------:R-:W4:Y:S01]  /*94d0*/  MUFU.TANH R175, R175 ;  /* 0x000000af00af7308 */ /* 0x000f220000002400 */
[----:B-1----:R-:W-:Y:S01]  /*94e0*/  FFMA.FTZ R5, R168, R5, R7 ;  /* 0x00000005a8057223 */ /* 0x002fe20000010007 */
[----:B--2---:R-:W-:Y:S01]  /*94f0*/  FMUL.FTZ R155, R173, UR4 ;  /* 0x00000004ad9b7c20 */ /* 0x004fe20008410000 */
[----:B------:R-:W-:Y:S01]  /*9500*/  FMUL.FTZ R173, R176, UR4 ;  /* 0x00000004b0ad7c20 */ /* 0x000fe20008410000 */
[----:B------:R-:W-:Y:S01]  /*9510*/  FMUL.FTZ R176, R180, UR4 ;  /* 0x00000004b4b07c20 */ /* 0x000fe20008410000 */
[-C--:B------:R-:W-:Y:S01]  /*9520*/  FMUL.FTZ R26, R26, R168.reuse ;  /* 0x000000a81a1a7220 */ /* 0x080fe20000410000 */
[-C--:B------:R-:W-:Y:S01]  /*9530*/  FMUL.FTZ R27, R27, R168.reuse ;  /* 0x000000a81b1b7220 */ /* 0x080fe20000410000 */
[----:B------:R-:W-:Y:S01]  /*9540*/  FMUL.FTZ R30, R30, R168 ;  /* 0x000000a81e1e7220 */ /* 0x000fe20000410000 */
[----:B------:R-:W1:Y:S01]  /*9550*/  MUFU.TANH R155, R155 ;  /* 0x0000009b009b7308 */ /* 0x000e620000002400 */
[C---:B---3--:R-:W-:Y:S01]  /*9560*/  FADD.FTZ R5, R153.reuse, R5 ;  /* 0x0000000599057221 */ /* 0x048fe20000010000 */
[----:B------:R-:W-:Y:S01]  /*9570*/  F2FP.BF16.F32.PACK_AB R153, R153, R7 ;  /* 0x000000079999723e */ /* 0x000fe200000010ff */
[----:B------:R-:W-:-:S02]  /*9580*/  VIADD R7, R9, 0x38840 ;  /* 0x0003884009077836 */ /* 0x000fc40000000000 */
[-C--:B------:R-:W-:Y:S01]  /*9590*/  FMUL.FTZ R31, R31, R168.reuse ;  /* 0x000000a81f1f7220 */ /* 0x080fe20000410000 */
[-C--:B------:R-:W-:Y:S01]  /*95a0*/  FMUL.FTZ R34, R34, R168.reuse ;  /* 0x000000a822227220 */ /* 0x080fe20000410000 */
[-C--:B------:R-:W-:Y:S01]  /*95b0*/  FMUL.FTZ R35, R35, R168.reuse ;  /* 0x000000a823237220 */ /* 0x080fe20000410000 */
[-C--:B------:R-:W-:Y:S01]  /*95c0*/  FMUL.FTZ R38, R38, R168.reuse ;  /* 0x000000a826267220 */ /* 0x080fe20000410000 */
[----:B0-----:R-:W-:Y:S01]  /*95d0*/  PRMT R7, R182, 0x654, R7 ;  /* 0x00000654b6077816 */ /* 0x001fe20000000007 */
[----:B------:R-:W0:Y:S01]  /*95e0*/  MUFU.TANH R173, R173 ;  /* 0x000000ad00ad7308 */ /* 0x000e220000002400 */
[----:B----4-:R-:W-:Y:S01]  /*95f0*/  FSEL R175, R175, -INF , P3 ;  /* 0xff800000afaf7808 */ /* 0x010fe20001800000 */
[-C--:B------:R-:W-:Y:S01]  /*9600*/  FMUL.FTZ R39, R39, R168.reuse ;  /* 0x000000a827277220 */ /* 0x080fe20000410000 */
[----:B------:R2:W-:Y:S01]  /*9610*/  SYNCS.ARRIVE.TRANS64.RED.A1T0 RZ, [R7+URZ], RZ ;  /* 0x000000ff07ff79a7 */ /* 0x0005e2000810043f */
[-C--:B------:R-:W-:Y:S01]  /*9620*/  FMUL.FTZ R42, R42, R168.reuse ;  /* 0x000000a82a2a7220 */ /* 0x080fe20000410000 */
[-C--:B------:R-:W-:Y:S01]  /*9630*/  FMUL.FTZ R43, R43, R168.reuse ;  /* 0x000000a82b2b7220 */ /* 0x080fe20000410000 */
[-C--:B------:R-:W-:Y:S01]  /*9640*/  FMUL.FTZ R46, R46, R168.reuse ;  /* 0x000000a82e2e7220 */ /* 0x080fe20000410000 */
[-C--:B------:R-:W-:Y:S01]  /*9650*/  FMUL.FTZ R47, R47, R168.reuse ;  /* 0x000000a82f2f7220 */ /* 0x080fe20000410000 */
[----:B------:R-:W3:Y:S01]  /*9660*/  MUFU.TANH R176, R176 ;  /* 0x000000b000b07308 */ /* 0x000ee20000002400 */
[----:B-1----:R-:W-:Y:S01]  /*9670*/  FSEL R155, R155, -INF , P5 ;  /* 0xff8000009b9b7808 */ /* 0x002fe20002800000 */
[-C--:B------:R-:W-:Y:S01]  /*9680*/  FMUL.FTZ R50, R50, R168.reuse ;  /* 0x000000a832327220 */ /* 0x080fe20000410000 */
[----:B--2---:R-:W-:Y:S01]  /*9690*/  FMNMX.FTZ R7, R154, R11, !PT ;  /* 0x0000000b9a077209 */ /* 0x004fe20007810000 */
[-C--:B------:R-:W-:Y:S01]  /*96a0*/  FMUL.FTZ R51, R51, R168.reuse ;  /* 0x000000a833337220 */ /* 0x080fe20000410000 */
[-C--:B------:R-:W-:Y:S01]  /*96b0*/  FMUL.FTZ R54, R54, R168.reuse ;  /* 0x000000a836367220 */ /* 0x080fe20000410000 */
[-C--:B------:R-:W-:Y:S01]  /*96c0*/  FMUL.FTZ R55, R55, R168.reuse ;  /* 0x000000a837377220 */ /* 0x080fe20000410000 */
[----:B------:R-:W-:Y:S01]  /*96d0*/  FMNMX.FTZ R7, R156, R7, !PT ;  /* 0x000000079c077209 */ /* 0x000fe20007810000 */
[----:B------:R-:W1:Y:S01]  /*96e0*/  MUFU.TANH R177, R177 ;  /* 0x000000b100b17308 */ /* 0x000e620000002400 */
[----:B0-----:R-:W-:Y:S01]  /*96f0*/  FSEL R173, R173, -INF , P4 ;  /* 0xff800000adad7808 */ /* 0x001fe20002000000 */
[-C--:B------:R-:W-:Y:S01]  /*9700*/  FMUL.FTZ R58, R58, R168.reuse ;  /* 0x000000a83a3a7220 */ /* 0x080fe20000410000 */
[----:B------:R-:W-:Y:S01]  /*9710*/  FMNMX.FTZ R7, R160, R7, !PT ;  /* 0x00000007a0077209 */ /* 0x000fe20007810000 */
[-C--:B------:R-:W-:Y:S01]  /*9720*/  FMUL.FTZ R59, R59, R168.reuse ;  /* 0x000000a83b3b7220 */ /* 0x080fe20000410000 */
[-C--:B------:R-:W-:Y:S01]  /*9730*/  FMUL.FTZ R62, R62, R168.reuse ;  /* 0x000000a83e3e7220 */ /* 0x080fe20000410000 */
[-C--:B------:R-:W-:Y:S01]  /*9740*/  FMUL.FTZ R63, R63, R168.reuse ;  /* 0x000000a83f3f7220 */ /* 0x080fe20000410000 */
[----:B------:R-:W-:Y:S01]  /*9750*/  FMNMX.FTZ R7, R14, R7, !PT ;  /* 0x000000070e077209 */ /* 0x000fe20007810000 */
[----:B------:R-:W0:Y:S01]  /*9760*/  MUFU.EX2 R158, R158 ;  /* 0x0000009e009e7308 */ /* 0x000e220000000800 */
[----:B---3--:R-:W-:Y:S01]  /*9770*/  FSEL R176, R176, -INF , P2 ;  /* 0xff800000b0b07808 */ /* 0x008fe20001000000 */
[-C--:B------:R-:W-:Y:S01]  /*9780*/  FMUL.FTZ R66, R66, R168.reuse ;  /* 0x000000a842427220 */ /* 0x080fe20000410000 */
[----:B------:R-:W-:Y:S01]  /*9790*/  FMNMX.FTZ R7, R15, R7, !PT ;  /* 0x000000070f077209 */ /* 0x000fe20007810000 */
[-C--:B------:R-:W-:Y:S01]  /*97a0*/  FMUL.FTZ R67, R67, R168.reuse ;  /* 0x000000a843437220 */ /* 0x080fe20000410000 */
[-C--:B------:R-:W-:Y:S01]  /*97b0*/  FMUL.FTZ R70, R70, R168.reuse ;  /* 0x000000a846467220 */ /* 0x080fe20000410000 */
[-C--:B------:R-:W-:Y:S01]  /*97c0*/  FMUL.FTZ R71, R71, R168.reuse ;  /* 0x000000a847477220 */ /* 0x080fe20000410000 */
[----:B------:R-:W-:Y:S01]  /*97d0*/  FMNMX.FTZ R7, R20, R7, !PT ;  /* 0x0000000714077209 */ /* 0x000fe20007810000 */
[----:B------:R-:W2:Y:S01]  /*97e0*/  MUFU.EX2 R159, R159 ;  /* 0x0000009f009f7308 */ /* 0x000ea20000000800 */
[----:B-1----:R-:W-:Y:S01]  /*97f0*/  FSEL R177, R177, -INF , P1 ;  /* 0xff800000b1b17808 */ /* 0x002fe20000800000 */
[-C--:B------:R-:W-:Y:S01]  /*9800*/  FMUL.FTZ R74, R74, R168.reuse ;  /* 0x000000a84a4a7220 */ /* 0x080fe20000410000 */
[----:B------:R-:W-:Y:S01]  /*9810*/  FMNMX.FTZ R7, R21, R7, !PT ;  /* 0x0000000715077209 */ /* 0x000fe20007810000 */
[-C--:B------:R-:W-:Y:S01]  /*9820*/  FMUL.FTZ R75, R75, R168.reuse ;  /* 0x000000a84b4b7220 */ /* 0x080fe20000410000 */
[----:B------:R-:W-:Y:S01]  /*9830*/  ISETP.NE.AND P1, PT, R23, RZ, PT ;  /* 0x000000ff1700720c */ /* 0x000fe20003f25270 */
[-C--:B------:R-:W-:Y:S01]  /*9840*/  FMUL.FTZ R78, R78, R168.reuse ;  /* 0x000000a84e4e7220 */ /* 0x080fe20000410000 */
[----:B------:R-:W-:Y:S01]  /*9850*/  FMNMX.FTZ R7, R152, R7, !PT ;  /* 0x0000000798077209 */ /* 0x000fe20007810000 */
[----:B------:R-:W1:Y:S01]  /*9860*/  MUFU.EX2 R161, R161 ;  /* 0x000000a100a17308 */ /* 0x000e620000000800 */
[----:B0-----:R-:W-:Y:S01]  /*9870*/  FADD.FTZ R5, R158, R5 ;  /* 0x000000059e057221 */ /* 0x001fe20000010000 */
[-C--:B------:R-:W-:Y:S01]  /*9880*/  FMUL.FTZ R79, R79, R168.reuse ;  /* 0x000000a84f4f7220 */ /* 0x080fe20000410000 */
[----:B------:R-:W-:Y:S01]  /*9890*/  FMNMX.FTZ R7, R157, R7, !PT ;  /* 0x000000079d077209 */ /* 0x000fe20007810000 */
[-C--:B------:R-:W-:Y:S01]  /*98a0*/  FMUL.FTZ R82, R82, R168.reuse ;  /* 0x000000a852527220 */ /* 0x080fe20000410000 */
[-C--:B------:R-:W-:Y:S01]  /*98b0*/  FMUL.FTZ R83, R83, R168.reuse ;  /* 0x000000a853537220 */ /* 0x080fe20000410000 */
[-C--:B------:R-:W-:Y:S01]  /*98c0*/  FMUL.FTZ R86, R86, R168.reuse ;  /* 0x000000a856567220 */ /* 0x080fe20000410000 */
[----:B------:R-:W-:Y:S01]  /*98d0*/  FMNMX.FTZ R7, R13, R7, !PT ;  /* 0x000000070d077209 */ /* 0x000fe20007810000 */
[----:B------:R-:W0:Y:S01]  /*98e0*/  MUFU.EX2 R162, R162 ;  /* 0x000000a200a27308 */ /* 0x000e220000000800 */
[----:B--2---:R-:W-:Y:S01]  /*98f0*/  FADD.FTZ R5, R159, R5 ;  /* 0x000000059f057221 */ /* 0x004fe20000010000 */
[----:B------:R-:W-:Y:S01]  /*9900*/  @!P1 IMAD R10, R10, 0x40, R19 ;  /* 0x000000400a0a9824 */ /* 0x000fe200078e0213 */
[----:B------:R-:W-:Y:S01]  /*9910*/  FMNMX.FTZ R7, R12, R7, !PT ;  /* 0x000000070c077209 */ /* 0x000fe20007810000 */
[-C--:B------:R-:W-:Y:S01]  /*9920*/  FMUL.FTZ R87, R87, R168.reuse ;  /* 0x000000a857577220 */ /* 0x080fe20000410000 */
[-C--:B------:R-:W-:Y:S01]  /*9930*/  FMUL.FTZ R90, R90, R168.reuse ;  /* 0x000000a85a5a7220 */ /* 0x080fe20000410000 */
[----:B------:R-:W-:Y:S01]  /*9940*/  @!P1 IMAD R10, R10, 0x4, R17 ;  /* 0x000000040a0a9824 */ /* 0x000fe200078e0211 */
[----:B------:R-:W-:Y:S01]  /*9950*/  FMNMX.FTZ R7, R155, R7, !PT ;  /* 0x000000079b077209 */ /* 0x000fe20007810000 */
[----:B------:R-:W2:Y:S01]  /*9960*/  MUFU.EX2 R163, R163 ;  /* 0x000000a300a37308 */ /* 0x000ea20000000800 */
[----:B-1----:R-:W-:Y:S01]  /*9970*/  FADD.FTZ R5, R161, R5 ;  /* 0x00000005a1057221 */ /* 0x002fe20000010000 */
[-C--:B------:R-:W-:Y:S01]  /*9980*/  FMUL.FTZ R91, R91, R168.reuse ;  /* 0x000000a85b5b7220 */ /* 0x080fe20000410000 */
[----:B------:R-:W-:Y:S01]  /*9990*/  FMNMX.FTZ R7, R173, R7, !PT ;  /* 0x00000007ad077209 */ /* 0x000fe20007810000 */
[----:B------:R-:W-:Y:S01]  /*99a0*/  @!P1 STS [R10+0x38420], R168 ;  /* 0x038420a80a009388 */ /* 0x000fe20000000800 */
[-C--:B------:R-:W-:Y:S01]  /*99b0*/  FMUL.FTZ R94, R94, R168.reuse ;  /* 0x000000a85e5e7220 */ /* 0x080fe20000410000 */
        /* <DEDUP_REMOVED lines=12> */
[-C--:B------:R-:W-:Y:S01]  /*9a80*/  FMUL.FTZ R106, R106, R168.reuse ;  /* 0x000000a86a6a7220 */ /* 0x080fe20000410000 */
[-C--:B------:R-:W-:Y:S01]  /*9a90*/  FMUL.FTZ R107, R107, R168.reuse ;  /* 0x000000a86b6b7220 */ /* 0x080fe20000410000 */
[----:B------:R-:W2:Y:S01]  /*9aa0*/  SHFL.BFLY PT, R178, R7, 0x2, 0x1f ;  /* 0x0c401f0007b27f89 */ /* 0x000ea200000e0000 */
        /* <DEDUP_REMOVED lines=22> */
[----:B------:R-:W-:Y:S01]  /*9c10*/  FMUL.FTZ R142, R142, R168 ;  /* 0x000000a88e8e7220 */ /* 0x000fe20000410000 */
[----:B--2---:R-:W-:Y:S01]  /*9c20*/  FMNMX.FTZ R7, R7, R178, !PT ;  /* 0x000000b207077209 */ /* 0x004fe20007810000 */
[-C--:B------:R-:W-:Y:S01]  /*9c30*/  FMUL.FTZ R143, R143, R168.reuse ;  /* 0x000000a88f8f7220 */ /* 0x080fe20000410000 */
[-C--:B------:R-:W-:Y:S01]  /*9c40*/  FMUL.FTZ R146, R146, R168.reuse ;  /* 0x000000a892927220 */ /* 0x080fe20000410000 */
[-C--:B------:R-:W-:Y:S01]  /*9c50*/  FMUL.FTZ R147, R147, R168.reuse ;  /* 0x000000a893937220 */ /* 0x080fe20000410000 */
[----:B------:R-:W2:Y:S01]  /*9c60*/  MUFU.EX2 R169, R169 ;  /* 0x000000a900a97308 */ /* 0x000ea20000000800 */
[----:B------:R-:W3:Y:S01]  /*9c70*/  SHFL.BFLY PT, R178, R7, 0x1, 0x1f ;  /* 0x0c201f0007b27f89 */ /* 0x000ee200000e0000 */
[----:B-1----:R-:W-:Y:S01]  /*9c80*/  FADD.FTZ R5, R167, R5 ;  /* 0x00000005a7057221 */ /* 0x002fe20000010000 */
[-C--:B------:R-:W-:Y:S01]  /*9c90*/  FMUL.FTZ R150, R150, R168.reuse ;  /* 0x000000a896967220 */ /* 0x080fe20000410000 */
[----:B------:R-:W-:-:S04]  /*9ca0*/  FMUL.FTZ R151, R151, R168 ;  /* 0x000000a897977220 */ /* 0x000fc80000410000 */
[----:B------:R-:W1:Y:S01]  /*9cb0*/  MUFU.EX2 R170, R170 ;  /* 0x000000aa00aa7308 */ /* 0x000e620000000800 */
[----:B0-----:R-:W-:-:S07]  /*9cc0*/  FADD.FTZ R5, R172, R5 ;  /* 0x00000005ac057221 */ /* 0x001fce0000010000 */
[----:B------:R-:W0:Y:S01]  /*9cd0*/  MUFU.EX2 R171, R171 ;  /* 0x000000ab00ab7308 */ /* 0x000e220000000800 */
[----:B--2---:R-:W-:-:S07]  /*9ce0*/  FADD.FTZ R5, R169, R5 ;  /* 0x00000005a9057221 */ /* 0x004fce0000010000 */
[----:B------:R-:W2:Y:S01]  /*9cf0*/  MUFU.EX2 R174, R174 ;  /* 0x000000ae00ae7308 */ /* 0x000ea20000000800 */
[----:B---3--:R-:W-:Y:S01]  /*9d00*/  FMNMX.FTZ R7, R7, R178, !PT ;  /* 0x000000b207077209 */ /* 0x008fe20007810000 */
[----:B-1----:R-:W-:-:S03]  /*9d10*/  FADD.FTZ R5, R170, R5 ;  /* 0x00000005aa057221 */ /* 0x002fc60000010000 */
[----:B------:R-:W-:-:S04]  /*9d20*/  FSETP.NEU.FTZ.AND P2, PT, R7, -INF , PT ;  /* 0xff8000000700780b */ /* 0x000fc80003f5d000 */
[----:B------:R-:W-:Y:S01]  /*9d30*/  FSEL R178, R7, RZ, P2 ;  /* 0x000000ff07b27208 */ /* 0x000fe20001000000 */
[----:B0-----:R-:W-:-:S04]  /*9d40*/  FADD.FTZ R5, R171, R5 ;  /* 0x00000005ab057221 */ /* 0x001fc80000010000 */
[----:B------:R-:W-:Y:S01]  /*9d50*/  FADD.FTZ R178, -R178, R11 ;  /* 0x0000000bb2b27221 */ /* 0x000fe20000010100 */
[----:B--2---:R-:W-:-:S03]  /*9d60*/  FADD.FTZ R5, R174, R5 ;  /* 0x00000005ae057221 */ /* 0x004fc60000010000 */
[----:B------:R-:W-:-:S06]  /*9d70*/  FMUL.FTZ R11, R178, UR10 ;  /* 0x0000000ab20b7c20 */ /* 0x000fcc0008410000 */
[----:B------:R-:W0:Y:S02]  /*9d80*/  MUFU.EX2 R11, R11 ;  /* 0x0000000b000b7308 */ /* 0x000e240000000800 */
        /* <DEDUP_REMOVED lines=10> */
[----:B0-----:R-:W-:Y:S01]  /*9e30*/  FMUL.FTZ R10, R7, UR10 ;  /* 0x0000000a070a7c20 */ /* 0x001fe20008410000 */
        /* <DEDUP_REMOVED lines=26> */
[----:B------:R-:W1:Y:S01]  /*9fe0*/  MUFU.EX2 R156, R156 ;  /* 0x0000009c009c7308 */ /* 0x000e620000000800 */
[----:B------:R-:W-:Y:S01]  /*9ff0*/  F2FP.BF16.F32.PACK_AB R155, R159, R158 ;  /* 0x0000009e9f9b723e */ /* 0x000fe200000010ff */
[----:B------:R-:W-:Y:S01]  /*a000*/  FMUL.FTZ R57, R57, R11 ;  /* 0x0000000b39397220 */ /* 0x000fe20000410000 */
[----:B------:R-:W-:Y:S01]  /*a010*/  F2FP.BF16.F32.PACK_AB R159, R164, R163 ;  /* 0x000000a3a49f723e */ /* 0x000fe200000010ff */
[----:B------:R-:W-:Y:S01]  /*a020*/  FMUL.FTZ R60, R60, R11 ;  /* 0x0000000b3c3c7220 */ /* 0x000fe20000410000 */
[----:B------:R-:W-:Y:S01]  /*a030*/  F2FP.BF16.F32.PACK_AB R163, R172, R167 ;  /* 0x000000a7aca3723e */ /* 0x000fe200000010ff */
[----:B0-----:R-:W-:Y:S01]  /*a040*/  FFMA.FTZ R179, R11, R6, R154 ;  /* 0x000000060bb37223 */ /* 0x001fe2000001009a */
[----:B------:R-:W-:Y:S01]  /*a050*/  F2FP.BF16.F32.PACK_AB R167, R174, R171 ;  /* 0x000000abaea7723e */ /* 0x000fe200000010ff */
        /* <DEDUP_REMOVED lines=40> */
[----:B------:R2:W3:Y:S01]  /*a2e0*/  MUFU.EX2 R6, R152 ;  /* 0x0000009800067308 */ /* 0x0004e20000000800 */
        /* <DEDUP_REMOVED lines=8> */
[----:B--2---:R-:W-:Y:S01]  /*a370*/  F2FP.BF16.F32.PACK_AB R152, R156, R154 ;  /* 0x0000009a9c98723e */ /* 0x004fe200000010ff */
[----:B------:R-:W-:Y:S01]  /*a380*/  FMUL.FTZ R144, R144, R11 ;  /* 0x0000000b90907220 */ /* 0x000fe20000410000 */
[----:B0-----:R-:W-:Y:S01]  /*a390*/  F2FP.BF16.F32.PACK_AB R154, R14, R10 ;  /* 0x0000000a0e9a723e */ /* 0x001fe200000010ff */
[----:B------:R-:W-:Y:S01]  /*a3a0*/  BAR.SYNC.DEFER_BLOCKING 0xf, 0x100 ;  /* 0x03c4000000007b1d */ /* 0x000fe20000010000 */
[----:B-1----:R-:W-:Y:S01]  /*a3b0*/  F2FP.BF16.F32.PACK_AB R156, R20, R15 ;  /* 0x0000000f149c723e */ /* 0x002fe200000010ff */
[-C--:B------:R-:W-:Y:S01]  /*a3c0*/  FMUL.FTZ R145, R145, R11.reuse ;  /* 0x0000000b91917220 */ /* 0x080fe20000410000 */
[-C--:B------:R-:W-:Y:S01]  /*a3d0*/  FMUL.FTZ R148, R148, R11.reuse ;  /* 0x0000000b94947220 */ /* 0x080fe20000410000 */
[----:B------:R-:W-:Y:S01]  /*a3e0*/  FMUL.FTZ R149, R149, R11 ;  /* 0x0000000b95957220 */ /* 0x000fe20000410000 */
[----:B----4-:R-:W-:Y:S01]  /*a3f0*/  F2FP.BF16.F32.PACK_AB R157, R162, R161 ;  /* 0x000000a1a29d723e */ /* 0x010fe200000010ff */
[----:B------:R-:W0:Y:S01]  /*a400*/  MUFU.EX2 R13, R13 ;  /* 0x0000000d000d7308 */ /* 0x000e220000000800 */
[----:B------:R-:W-:Y:S01]  /*a410*/  F2FP.BF16.F32.PACK_AB R161, R166, R165 ;  /* 0x000000a5a6a1723e */ /* 0x000fe200000010ff */
[----:B------:R-:W-:Y:S01]  /*a420*/  FADD.FTZ R179, R10, R179 ;  /* 0x000000b30ab37221 */ /* 0x000fe20000010000 */
[----:B------:R-:W-:Y:S01]  /*a430*/  F2FP.BF16.F32.PACK_AB R165, R170, R169 ;  /* 0x000000a9aaa5723e */ /* 0x000fe200000010ff */
[----:B------:R-:W-:Y:S01]  /*a440*/  IMAD R169, R2, 0x1000, R22 ;  /* 0x0000100002a97824 */ /* 0x000fe200078e0216 */
[----:B---3--:R-:W-:Y:S01]  /*a450*/  F2FP.BF16.F32.PACK_AB R158, R6, R21 ;  /* 0x00000015069e723e */ /* 0x008fe200000010ff */
[----:B------:R-:W-:-:S02]  /*a460*/  FADD.FTZ R179, R14, R179 ;  /* 0x000000b30eb37221 */ /* 0x000fc40000010000 */
[----:B------:R-:W-:Y:S01]  /*a470*/  MUFU.EX2 R12, R12 ;  /* 0x0000000c000c7308 */ /* 0x000fe20000000800 */
[C---:B------:R-:W-:Y:S01]  /*a480*/  R2UR UR14, R169.reuse ;  /* 0x00000000a90e72ca */ /* 0x040fe200000e0000 */
[----:B------:R-:W-:Y:S02]  /*a490*/  VIADD R11, R169, 0x80 ;  /* 0x00000080a90b7836 */ /* 0x000fe40000000000 */
[----:B------:R-:W-:-:S04]  /*a4a0*/  FADD.FTZ R179, R15, R179 ;  /* 0x000000b30fb37221 */ /* 0x000fc80000010000 */
[----:B------:R-:W-:Y:S01]  /*a4b0*/  FADD.FTZ R179, R20, R179 ;  /* 0x000000b314b37221 */ /* 0x000fe20000010000 */
[----:B------:R-:W1:Y:S01]  /*a4c0*/  MUFU.EX2 R178, R178 ;  /* 0x000000b200b27308 */ /* 0x000e620000000800 */
[----:B0-----:R-:W-:Y:S01]  /*a4d0*/  F2FP.BF16.F32.PACK_AB R160, R13, R180 ;  /* 0x000000b40da0723e */ /* 0x001fe200000010ff */
[----:B------:R0:W-:Y:S01]  /*a4e0*/  STSM.16.M88.4 [R184+0x36400], R152 ;  /* 0x03640098b8007844 */ /* 0x0001e20000000200 */
[----:B------:R-:W-:-:S03]  /*a4f0*/  FADD.FTZ R179, R21, R179 ;  /* 0x000000b315b37221 */ /* 0x000fc60000010000 */
[----:B------:R0:W-:Y:S01]  /*a500*/  STSM.16.M88.4 [R187], R156 ;  /* 0x0000009cbb007844 */ /* 0x0001e20000000200 */
[----:B------:R-:W-:Y:S01]  /*a510*/  FADD.FTZ R179, R6, R179 ;  /* 0x000000b306b37221 */ /* 0x000fe20000010000 */
[----:B------:R-:W2:Y:S03]  /*a520*/  MUFU.EX2 R173, R173 ;  /* 0x000000ad00ad7308 */ /* 0x000ea60000000800 */
[----:B------:R-:W-:-:S04]  /*a530*/  FADD.FTZ R179, R180, R179 ;  /* 0x000000b3b4b37221 */ /* 0x000fc80000010000 */
[----:B------:R-:W-:Y:S01]  /*a540*/  FADD.FTZ R179, R13, R179 ;  /* 0x000000b30db37221 */ /* 0x000fe20000010000 */
[----:B------:R-:W3:Y:S01]  /*a550*/  MUFU.EX2 R175, R175 ;  /* 0x000000af00af7308 */ /* 0x000ee20000000800 */
[----:B-1----:R-:W-:Y:S02]  /*a560*/  F2FP.BF16.F32.PACK_AB R162, R178, R12 ;  /* 0x0000000cb2a2723e */ /* 0x002fe400000010ff */
[----:B------:R-:W-:-:S03]  /*a570*/  FADD.FTZ R179, R12, R179 ;  /* 0x000000b30cb37221 */ /* 0x000fc60000010000 */
[----:B------:R0:W-:Y:S01]  /*a580*/  STSM.16.M88.4 [R189], R160 ;  /* 0x000000a0bd007844 */ /* 0x0001e20000000200 */
[----:B------:R-:W-:Y:S01]  /*a590*/  FADD.FTZ R179, R178, R179 ;  /* 0x000000b3b2b37221 */ /* 0x000fe20000010000 */
[----:B------:R-:W1:Y:S03]  /*a5a0*/  MUFU.EX2 R176, R176 ;  /* 0x000000b000b07308 */ /* 0x000e660000000800 */
[----:B--2---:R-:W-:-:S05]  /*a5b0*/  FADD.FTZ R179, R173, R179 ;  /* 0x000000b3adb37221 */ /* 0x004fca0000010000 */
[----:B------:R-:W2:Y:S01]  /*a5c0*/  MUFU.EX2 R177, R177 ;  /* 0x000000b100b17308 */ /* 0x000ea20000000800 */
[C---:B---3--:R-:W-:Y:S01]  /*a5d0*/  F2FP.BF16.F32.PACK_AB R164, R175.reuse, R173 ;  /* 0x000000adafa4723e */ /* 0x048fe200000010ff */
[----:B------:R-:W-:-:S04]  /*a5e0*/  FADD.FTZ R179, R175, R179 ;  /* 0x000000b3afb37221 */ /* 0x000fc80000010000 */
[----:B-1----:R-:W-:Y:S01]  /*a5f0*/  FADD.FTZ R179, R176, R179 ;  /* 0x000000b3b0b37221 */ /* 0x002fe20000010000 */
[----:B--2---:R-:W-:-:S03]  /*a600*/  F2FP.BF16.F32.PACK_AB R166, R177, R176 ;  /* 0x000000b0b1a6723e */ /* 0x004fc600000010ff */
        /* <DEDUP_REMOVED lines=35> */
.L_x_5149:
[----:B------:R-:W-:Y:S01]  /*a840*/  UISETP.GT.AND UP0, UPT, UR7, UR6, UPT ;  /* 0x000000060700728c */ /* 0x000fe2000bf04270 */
[----:B------:R-:W-:Y:S01]  /*a850*/  VIADD R9, R9, 0x38860 ;  /* 0x0003886009097836 */ /* 0x000fe20000000000 */
[----:B------:R-:W-:Y:S01]  /*a860*/  UIADD3 UR7, UR7, -0x1, URZ ;  /* 0xffffffff07077890 */ /* 0x000fe2000fffe03f */
[----:B------:R-:W-:Y:S02]  /*a870*/  IMAD.MOV.U32 R12, RZ, RZ, R8 ;  /* 0x000000ffff0c7224 */ /* 0x000fe400078e0008 */
[----:B------:R-:W-:Y:S01]  /*a880*/  IMAD.MOV.U32 R11, RZ, RZ, R7 ;  /* 0x000000ffff0b7224 */ /* 0x000fe200078e0007 */
[----:B------:R-:W-:Y:S01]  /*a890*/  PLOP3.LUT P1, PT, PT, PT, UP0, 0x80, 0x0 ;  /* 0x000000000000781c */ /* 0x000fe20003f2f008 */
[----:B------:R-:W-:Y:S01]  /*a8a0*/  IMAD.MOV.U32 R10, RZ, RZ, R2 ;  /* 0x000000ffff0a7224 */ /* 0x000fe200078e0002 */
[----:B------:R-:W-:-:S04]  /*a8b0*/  PRMT R9, R182, 0x654, R9 ;  /* 0x00000654b6097816 */ /* 0x000fc80000000009 */
[----:B------:R0:W-:Y:S07]  /*a8c0*/  SYNCS.ARRIVE.TRANS64.RED.A1T0 RZ, [R9+URZ], RZ ;  /* 0x000000ff09ff79a7 */ /* 0x0001ee000810043f */
[----:B------:R-:W-:Y:S05]  /*a8d0*/  @P1 BRA `(.L_x_5150) ;  /* 0xffffffc800601947 */ /* 0x000fea000383ffff */
.L_x_5139:
        /* <DEDUP_REMOVED lines=8> */
.L_x_5162:
[----:B------:R-:W-:-:S05]  /*a960*/  VIADD R2, R11, 0x1 ;  /* 0x000000010b027836 */ /* 0x000fca0000000000 */
[----:B------:R-:W-:-:S04]  /*a970*/  ISETP.NE.AND P1, PT, R2, 0x2, PT ;  /* 0x000000020200780c */ /* 0x000fc80003f25270 */
[----:B------:R-:W-:Y:S02]  /*a980*/  SEL R7, RZ, 0x1, P1 ;  /* 0x00000001ff077807 */ /* 0x000fe40000800000 */
[----:B------:R-:W-:Y:S02]  /*a990*/  SEL R2, R2, RZ, P1 ;  /* 0x000000ff02027207 */ /* 0x000fe40000800000 */
[----:B------:R-:W-:-:S13]  /*a9a0*/  R2UR UR6, R7 ;  /* 0x00000000070672ca */ /* 0x000fda00000e0000 */
[----:B------:R-:W-:Y:S01]  /*a9b0*/  ULOP3.LUT UR37, UR37, UR6, URZ, 0x3c, !UPT ;  /* 0x0000000625257292 */ /* 0x000fe2000f8e3c3f */
[----:B-1----:R-:W-:Y:S11]  /*a9c0*/  @!P0 BRA `(.L_x_5152) ;  /* 0x0000000000048947 */ /* 0x002ff60003800000 */
[----:B------:R-:W-:Y:S01]  /*a9d0*/  BPT.TRAP 0x1 ;  /* 0x000000040000795c */ /* 0x000fe20000300000 */
.L_x_5152:
[----:B------:R-:W-:Y:S02]  /*a9e0*/  IMAD.U32 R7, RZ, RZ, UR37 ;  /* 0x00000025ff077e24 */ /* 0x000fe4000f8e00ff */
[----:B0-----:R-:W-:-:S03]  /*a9f0*/  IMAD R9, R2, 0x8, R17 ;  /* 0x0000000802097824 */ /* 0x001fc600078e0211 */
[----:B------:R-:W-:-:S04]  /*aa00*/  SHF.L.U32 R7, R7, 0x1f, RZ ;  /* 0x0000001f07077819 */ /* 0x000fc800000006ff */
[----:B------:R0:W1:Y:S01]  /*aa10*/  SYNCS.PHASECHK.TRANS64.TRYWAIT P1, [R9+URZ+0x38830], R7 ;  /* 0x03883007090075a7 */ /* 0x000062000802017f */
[----:B------:R-:W-:Y:S05]  /*aa20*/  @!P0 BRA `(.L_x_5153) ;  /* 0x0000000000048947 */ /* 0x000fea0003800000 */
[----:B------:R-:W-:Y:S01]  /*aa30*/  BPT.TRAP 0x1 ;  /* 0x000000040000795c */ /* 0x000fe20000300000 */
.L_x_5153:
[----:B------:R-:W-:Y:S01]  /*aa40*/  IMAD R8, R2, 0x200, R4 ;  /* 0x0000020002087824 */ /* 0x000fe200078e0204 */
[----:B-1----:R-:W-:Y:S06]  /*aa50*/  @P1 BRA `(.L_x_5154) ;  /* 0x0000000000081947 */ /* 0x002fec0003800000 */
[----:B------:R-:W1:Y:S02]  /*aa60*/  SYNCS.PHASECHK.TRANS64.TRYWAIT P1, [R9+URZ+0x38830], R7 ;  /* 0x03883007090075a7 */ /* 0x000e64000802017f */
[----:B-1----:R-:W-:Y:S05]  /*aa70*/  @!P1 BRA `(.L_x_5155) ;  /* 0x000000f400e49947 */ /* 0x002fea0003800000 */
.L_x_5154:
        /* <DEDUP_REMOVED lines=22> */
.L_x_5156:
[----:B------:R2:W3:Y:S01]  /*abe0*/  SYNCS.PHASECHK.TRANS64.TRYWAIT P1, [R9+URZ+0x38850], R7 ;  /* 0x03885007090075a7 */ /* 0x0004e2000802017f */
[----:B------:R-:W-:Y:S05]  /*abf0*/  @!P0 BRA `(.L_x_5157) ;  /* 0x0000000000048947 */ /* 0x000fea0003800000 */
[----:B------:R-:W-:Y:S01]  /*ac00*/  BPT.TRAP 0x1 ;  /* 0x000000040000795c */ /* 0x000fe20000300000 */
.L_x_5157:
[----:B---3--:R-:W-:Y:S05]  /*ac10*/  @P1 BRA `(.L_x_5158) ;  /* 0x0000000000081947 */ /* 0x008fea0003800000 */
[----:B------:R-:W3:Y:S02]  /*ac20*/  SYNCS.PHASECHK.TRANS64.TRYWAIT P1, [R9+URZ+0x38850], R7 ;  /* 0x03885007090075a7 */ /* 0x000ee4000802017f */
[----:B---3--:R-:W-:Y:S05]  /*ac30*/  @!P1 BRA `(.L_x_5159) ;  /* 0x000000f400889947 */ /* 0x008fea0003800000 */
.L_x_5158:
        /* <DEDUP_REMOVED lines=327> */
.L_x_5160:
        /* <DEDUP_REMOVED lines=18> */
[----:B------:R-:W-:Y:S01]  /*c1d0*/  UMOV UR10, UR4 ;  /* 0x00000004000a7c82 */ /* 0x000fe20008000000 */
[----:B------:R-:W-:Y:S01]  /*c1e0*/  FMUL.FTZ R159, R159, UR5 ;  /* 0x000000059f9f7c20 */ /* 0x000fe20008410000 */
[----:B------:R-:W2:Y:S01]  /*c1f0*/  S2R R185, SR_CgaCtaId ;  /* 0x0000000000b97919 */ /* 0x000ea20000008800 */
[----:B------:R-:W-:Y:S01]  /*c200*/  FMUL.FTZ R155, R155, UR5 ;  /* 0x000000059b9b7c20 */ /* 0x000fe20008410000 */
[----:B------:R-:W3:Y:S01]  /*c210*/  MUFU.TANH R14, R14 ;  /* 0x0000000e000e7308 */ /* 0x000ee20000002400 */
[----:B0-----:R-:W-:Y:S01]  /*c220*/  FMNMX.FTZ R7, R8, R12, !PT ;  /* 0x0000000c08077209 */ /* 0x001fe20007810000 */
[----:B------:R-:W-:Y:S01]  /*c230*/  FMUL.FTZ R158, R158, UR5 ;  /* 0x000000059e9e7c20 */ /* 0x000fe20008410000 */
[----:B------:R-:W-:Y:S01]  /*c240*/  FMUL.FTZ R170, R170, UR5 ;  /* 0x00000005aaaa7c20 */ /* 0x000fe20008410000 */
[----:B------:R-:W-:Y:S01]  /*c250*/  ISETP.NE.AND P1, PT, R23, RZ, PT ;  /* 0x000000ff1700720c */ /* 0x000fe20003f25270 */
[----:B------:R-:W-:-:S03]  /*c260*/  UMOV UR15, 0x40000040 ;  /* 0x40000040000f7882 */ /* 0x000fc60000000000 */
[----:B------:R-:W0:Y:S01]  /*c270*/  MUFU.TANH R15, R15 ;  /* 0x0000000f000f7308 */ /* 0x000e220000002400 */
[----:B-1----:R-:W-:-:S07]  /*c280*/  FMNMX.FTZ R7, R13, R7, !PT ;  /* 0x000000070d077209 */ /* 0x002fce0007810000 */
[----:B------:R-:W1:Y:S01]  /*c290*/  MUFU.TANH R20, R20 ;  /* 0x0000001400147308 */ /* 0x000e620000002400 */
[----:B---3--:R-:W-:Y:S01]  /*c2a0*/  FMNMX.FTZ R7, R14, R7, !PT ;  /* 0x000000070e077209 */ /* 0x008fe20007810000 */
[----:B------:R-:W-:-:S04]  /*c2b0*/  @!P1 IMAD R11, R11, 0x40, R19 ;  /* 0x000000400b0b9824 */ /* 0x000fc800078e0213 */
[----:B------:R-:W-:Y:S02]  /*c2c0*/  @!P1 IMAD R11, R11, 0x4, R17 ;  /* 0x000000040b0b9824 */ /* 0x000fe400078e0211 */
[----:B------:R-:W3:Y:S01]  /*c2d0*/  MUFU.TANH R21, R21 ;  /* 0x0000001500157308 */ /* 0x000ee20000002400 */
[----:B0-----:R-:W-:-:S07]  /*c2e0*/  FMNMX.FTZ R7, R15, R7, !PT ;  /* 0x000000070f077209 */ /* 0x001fce0007810000 */
[----:B------:R-:W0:Y:S01]  /*c2f0*/  MUFU.TANH R152, R152 ;  /* 0x0000009800987308 */ /* 0x000e220000002400 */
[----:B-1----:R-:W-:-:S07]  /*c300*/  FMNMX.FTZ R7, R20, R7, !PT ;  /* 0x0000000714077209 */ /* 0x002fce0007810000 */
[----:B------:R-:W1:Y:S01]  /*c310*/  MUFU.TANH R153, R153 ;  /* 0x0000009900997308 */ /* 0x000e620000002400 */
[----:B---3--:R-:W-:-:S07]  /*c320*/  FMNMX.FTZ R7, R21, R7, !PT ;  /* 0x0000000715077209 */ /* 0x008fce0007810000 */
        /* <DEDUP_REMOVED lines=16> */
[----:B------:R-:W-:Y:S01]  /*c430*/  MUFU.TANH R155, R155 ;  /* 0x0000009b009b7308 */ /* 0x000fe20000002400 */
[----:B---3--:R-:W-:-:S07]  /*c440*/  FMNMX.FTZ R7, R169, R7, !PT ;  /* 0x00000007a9077209 */ /* 0x008fce0007810000 */
[----:B------:R-:W-:Y:S01]  /*c450*/  MUFU.TANH R158, R158 ;  /* 0x0000009e009e7308 */ /* 0x000fe20000002400 */
[----:B0-----:R-:W-:-:S05]  /*c460*/  FMNMX.FTZ R7, R172, R7, !PT ;  /* 0x00000007ac077209 */ /* 0x001fca0007810000 */
[----:B------:R-:W0:Y:S02]  /*c470*/  SHFL.BFLY PT, R165, R7, 0x2, 0x1f ;  /* 0x0c401f0007a57f89 */ /* 0x000e2400000e0000 */
[----:B0-----:R-:W-:Y:S01]  /*c480*/  FMNMX.FTZ R7, R7, R165, !PT ;  /* 0x000000a507077209 */ /* 0x001fe20007810000 */
[----:B------:R-:W-:-:S04]  /*c490*/  FMUL.FTZ R165, R154, UR5 ;  /* 0x000000059aa57c20 */ /* 0x000fc80008410000 */
[----:B------:R-:W0:Y:S02]  /*c4a0*/  SHFL.BFLY PT, R173, R7, 0x1, 0x1f ;  /* 0x0c201f0007ad7f89 */ /* 0x000e2400000e0000 */
[----:B------:R-:W-:Y:S01]  /*c4b0*/  MUFU.TANH R165, R165 ;  /* 0x000000a500a57308 */ /* 0x000fe20000002400 */
[----:B0-----:R-:W-:-:S05]  /*c4c0*/  FMNMX.FTZ R7, R7, R173, !PT ;  /* 0x000000ad07077209 */ /* 0x001fca0007810000 */
[C---:B------:R-:W-:Y:S01]  /*c4d0*/  FMUL.FTZ R154, R7.reuse, UR10 ;  /* 0x0000000a079a7c20 */ /* 0x040fe20008410000 */
[----:B------:R-:W-:Y:S02]  /*c4e0*/  FADD.FTZ R176, -R7, R12 ;  /* 0x0000000c07b07221 */ /* 0x000fe40000010100 */
[----:B------:R0:W-:Y:S01]  /*c4f0*/  MUFU.TANH R12, R159 ;  /* 0x0000009f000c7308 */ /* 0x0001e20000002400 */
[--C-:B------:R-:W-:Y:S01]  /*c500*/  FFMA.FTZ R8, R8, UR10, -R154.reuse ;  /* 0x0000000a08087c23 */ /* 0x100fe2000801089a */
[----:B------:R-:W-:Y:S01]  /*c510*/  FMUL.FTZ R176, R176, UR10 ;  /* 0x0000000ab0b07c20 */ /* 0x000fe20008410000 */
[--C-:B------:R-:W-:Y:S01]  /*c520*/  FFMA.FTZ R173, R152, UR10, -R154.reuse ;  /* 0x0000000a98ad7c23 */ /* 0x100fe2000801089a */
[--C-:B------:R-:W-:Y:S01]  /*c530*/  FFMA.FTZ R14, R14, UR10, -R154.reuse ;  /* 0x0000000a0e0e7c23 */ /* 0x100fe2000801089a */
[--C-:B------:R-:W-:Y:S01]  /*c540*/  FFMA.FTZ R15, R15, UR10, -R154.reuse ;  /* 0x0000000a0f0f7c23 */ /* 0x100fe2000801089a */
[--C-:B------:R-:W-:Y:S01]  /*c550*/  FFMA.FTZ R20, R20, UR10, -R154.reuse ;  /* 0x0000000a14147c23 */ /* 0x100fe2000801089a */
[--C-:B------:R-:W-:Y:S01]  /*c560*/  FFMA.FTZ R21, R21, UR10, -R154.reuse ;  /* 0x0000000a15157c23 */ /* 0x100fe2000801089a */
[----:B------:R-:W-:Y:S01]  /*c570*/  MUFU.EX2 R8, R8 ;  /* 0x0000000800087308 */ /* 0x000fe20000000800 */
[--C-:B0-----:R-:W-:Y:S01]  /*c580*/  FFMA.FTZ R159, R13, UR10, -R154.reuse ;  /* 0x0000000a0d9f7c23 */ /* 0x101fe2000801089a */
        /* <DEDUP_REMOVED lines=8> */
[--C-:B------:R-:W-:Y:S01]  /*c610*/  FFMA.FTZ R169, R169, UR10, -R154.reuse ;  /* 0x0000000aa9a97c23 */ /* 0x100fe2000801089a */
[----:B------:R-:W-:-:S05]  /*c620*/  FFMA.FTZ R172, R172, UR10, -R154 ;  /* 0x0000000aacac7c23 */ /* 0x000fca000801089a */
[----:B------:R3:W4:Y:S01]  /*c630*/  MUFU.EX2 R152, R159 ;  /* 0x0000009f00987308 */ /* 0x0007220000000800 */
[----:B0-----:R-:W-:-:S07]  /*c640*/  FMUL.FTZ R176, R183, UR5 ;  /* 0x00000005b7b07c20 */ /* 0x001fce0008410000 */
[----:B------:R-:W-:Y:S01]  /*c650*/  MUFU.EX2 R15, R15 ;  /* 0x0000000f000f7308 */ /* 0x000fe20000000800 */
[----:B-1----:R-:W-:Y:S01]  /*c660*/  FFMA.FTZ R154, R13, R6, R8 ;  /* 0x000000060d9a7223 */ /* 0x002fe20000010008 */
[----:B---3--:R-:W-:Y:S01]  /*c670*/  FMUL.FTZ R159, R162, UR5 ;  /* 0x00000005a29f7c20 */ /* 0x008fe20008410000 */
[----:B------:R-:W-:Y:S01]  /*c680*/  FMUL.FTZ R162, R163, UR5 ;  /* 0x00000005a3a27c20 */ /* 0x000fe20008410000 */
[----:B------:R-:W-:Y:S01]  /*c690*/  FMUL.FTZ R6, R166, UR5 ;  /* 0x00000005a6067c20 */ /* 0x000fe20008410000 */
[----:B------:R-:W-:Y:S01]  /*c6a0*/  FMUL.FTZ R166, R171, UR5 ;  /* 0x00000005aba67c20 */ /* 0x000fe20008410000 */
[----:B------:R-:W-:Y:S01]  /*c6b0*/  FMUL.FTZ R171, R178, UR5 ;  /* 0x00000005b2ab7c20 */ /* 0x000fe20008410000 */
[-C--:B------:R-:W-:Y:S01]  /*c6c0*/  FMUL.FTZ R24, R24, R13.reuse ;  /* 0x0000000d18187220 */ /* 0x080fe20000410000 */
[----:B------:R-:W-:Y:S01]  /*c6d0*/  MUFU.TANH R159, R159 ;  /* 0x0000009f009f7308 */ /* 0x000fe20000002400 */
[C---:B----4-:R-:W-:Y:S01]  /*c6e0*/  FADD.FTZ R154, R152.reuse, R154 ;  /* 0x0000009a989a7221 */ /* 0x050fe20000010000 */
        /* <DEDUP_REMOVED lines=15> */
[----:B0-----:R-:W-:Y:S01]  /*c7e0*/  FMUL.FTZ R14, R167, UR5 ;  /* 0x00000005a70e7c20 */ /* 0x001fe20008410000 */
[----:B------:R-:W-:Y:S01]  /*c7f0*/  FMUL.FTZ R167, R174, UR5 ;  /* 0x00000005aea77c20 */ /* 0x000fe20008410000 */
[----:B------:R-:W-:Y:S01]  /*c800*/  FMUL.FTZ R174, R179, UR5 ;  /* 0x00000005b3ae7c20 */ /* 0x000fe20008410000 */
[-C--:B------:R-:W-:Y:S01]  /*c810*/  FMUL.FTZ R49, R49, R13.reuse ;  /* 0x0000000d31317220 */ /* 0x080fe20000410000 */
[-C--:B------:R-:W-:Y:S01]  /*c820*/  FMUL.FTZ R52, R52, R13.reuse ;  /* 0x0000000d34347220 */ /* 0x080fe20000410000 */
[-C--:B------:R-:W-:Y:S01]  /*c830*/  FMUL.FTZ R53, R53, R13.reuse ;  /* 0x0000000d35357220 */ /* 0x080fe20000410000 */
[-C--:B------:R-:W-:Y:S01]  /*c840*/  FMUL.FTZ R56, R56, R13.reuse ;  /* 0x0000000d38387220 */ /* 0x080fe20000410000 */
[----:B------:R-:W0:Y:S01]  /*c850*/  MUFU.TANH R6, R6 ;  /* 0x0000000600067308 */ /* 0x000e220000002400 */
[----:B-1----:R-:W-:Y:S01]  /*c860*/  FADD.FTZ R154, R8, R154 ;  /* 0x0000009a089a7221 */ /* 0x002fe20000010000 */
[-C--:B------:R-:W-:Y:S01]  /*c870*/  FMUL.FTZ R57, R57, R13.reuse ;  /* 0x0000000d39397220 */ /* 0x080fe20000410000 */
[-C--:B------:R-:W-:Y:S01]  /*c880*/  FMUL.FTZ R60, R60, R13.reuse ;  /* 0x0000000d3c3c7220 */ /* 0x080fe20000410000 */
[-C--:B------:R-:W-:Y:S01]  /*c890*/  FMUL.FTZ R61, R61, R13.reuse ;  /* 0x0000000d3d3d7220 */ /* 0x080fe20000410000 */
[C---:B------:R-:W-:Y:S01]  /*c8a0*/  FADD.FTZ R163, R15.reuse, R154 ;  /* 0x0000009a0fa37221 */ /* 0x040fe20000010000 */
[----:B------:R-:W-:Y:S01]  /*c8b0*/  F2FP.BF16.F32.PACK_AB R154, R15, R8 ;  /* 0x000000080f9a723e */ /* 0x000fe200000010ff */
[----:B------:R-:W-:Y:S01]  /*c8c0*/  VIADD R8, R9, 0x38840 ;  /* 0x0003884009087836 */ /* 0x000fe20000000000 */
[----:B------:R-:W1:Y:S01]  /*c8d0*/  MUFU.TANH R14, R14 ;  /* 0x0000000e000e7308 */ /* 0x000e620000002400 */
[-C--:B------:R-:W-:Y:S01]  /*c8e0*/  FMUL.FTZ R64, R64, R13.reuse ;  /* 0x0000000d40407220 */ /* 0x080fe20000410000 */
[-C--:B------:R-:W-:Y:S01]  /*c8f0*/  FMUL.FTZ R65, R65, R13.reuse ;  /* 0x0000000d41417220 */ /* 0x080fe20000410000 */
[-C--:B------:R-:W-:Y:S01]  /*c900*/  FMUL.FTZ R68, R68, R13.reuse ;  /* 0x0000000d44447220 */ /* 0x080fe20000410000 */
[----:B--2---:R-:W-:Y:S01]  /*c910*/  PRMT R8, R185, 0x654, R8 ;  /* 0x00000654b9087816 */ /* 0x004fe20000000008 */
[-C--:B------:R-:W-:Y:S01]  /*c920*/  FMUL.FTZ R69, R69, R13.reuse ;  /* 0x0000000d45457220 */ /* 0x080fe20000410000 */
[-C--:B------:R-:W-:Y:S01]  /*c930*/  FMUL.FTZ R72, R72, R13.reuse ;  /* 0x0000000d48487220 */ /* 0x080fe20000410000 */
[-C--:B------:R-:W-:Y:S01]  /*c940*/  FMUL.FTZ R73, R73, R13.reuse ;  /* 0x0000000d49497220 */ /* 0x080fe20000410000 */
[----:B------:R2:W-:Y:S01]  /*c950*/  SYNCS.ARRIVE.TRANS64.RED.A1T0 RZ, [R8+URZ], RZ ;  /* 0x000000ff08ff79a7 */ /* 0x0005e2000810043f */
[----:B------:R4:W5:Y:S01]  /*c960*/  MUFU.TANH R15, R170 ;  /* 0x000000aa000f7308 */ /* 0x0009620000002400 */
[----:B------:R-:W-:Y:S01]  /*c970*/  @!P1 STS [R11+0x38400], R13 ;  /* 0x0384000d0b009388 */ /* 0x000fe20000000800 */
[-C--:B------:R-:W-:Y:S01]  /*c980*/  FMUL.FTZ R76, R76, R13.reuse ;  /* 0x0000000d4c4c7220 */ /* 0x080fe20000410000 */
[-C--:B------:R-:W-:Y:S01]  /*c990*/  FMUL.FTZ R77, R77, R13.reuse ;  /* 0x0000000d4d4d7220 */ /* 0x080fe20000410000 */
[-C--:B------:R-:W-:Y:S01]  /*c9a0*/  FMUL.FTZ R80, R80, R13.reuse ;  /* 0x0000000d50507220 */ /* 0x080fe20000410000 */
[-C--:B------:R-:W-:Y:S01]  /*c9b0*/  FMUL.FTZ R81, R81, R13.reuse ;  /* 0x0000000d51517220 */ /* 0x080fe20000410000 */
[-C--:B------:R-:W-:Y:S01]  /*c9c0*/  FMUL.FTZ R84, R84, R13.reuse ;  /* 0x0000000d54547220 */ /* 0x080fe20000410000 */
[----:B--2---:R-:W-:Y:S01]  /*c9d0*/  FMNMX.FTZ R8, R165, R10, !PT ;  /* 0x0000000aa5087209 */ /* 0x004fe20007810000 */
[----:B------:R-:W2:Y:S01]  /*c9e0*/  MUFU.TANH R166, R166 ;  /* 0x000000a600a67308 */ /* 0x000ea20000002400 */
[----:B----4-:R-:W-:Y:S01]  /*c9f0*/  FMUL.FTZ R170, R175, UR5 ;  /* 0x00000005afaa7c20 */ /* 0x010fe20008410000 */
[----:B------:R-:W-:Y:S01]  /*ca00*/  FMUL.FTZ R175, R182, UR5 ;  /* 0x00000005b6af7c20 */ /* 0x000fe20008410000 */
        /* <DEDUP_REMOVED lines=16> */
[----:B---3--:R-:W-:Y:S01]  /*cb10*/  FMNMX.FTZ R8, R162, R8, !PT ;  /* 0x00000008a2087209 */ /* 0x008fe20007810000 */
[-C--:B------:R-:W-:Y:S01]  /*cb20*/  FMUL.FTZ R105, R105, R13.reuse ;  /* 0x0000000d69697220 */ /* 0x080fe20000410000 */
[-C--:B------:R-:W-:Y:S01]  /*cb30*/  FMUL.FTZ R108, R108, R13.reuse ;  /* 0x0000000d6c6c7220 */ /* 0x080fe20000410000 */
[-C--:B------:R-:W-:Y:S01]  /*cb40*/  FMUL.FTZ R109, R109, R13.reuse ;  /* 0x0000000d6d6d7220 */ /* 0x080fe20000410000 */
[----:B0-----:R-:W-:Y:S01]  /*cb50*/  FMNMX.FTZ R8, R6, R8, !PT ;  /* 0x0000000806087209 */ /* 0x001fe20007810000 */
[----:B------:R-:W0:Y:S01]  /*cb60*/  MUFU.TANH R171, R171 ;  /* 0x000000ab00ab7308 */ /* 0x000e220000002400 */
[-C--:B------:R-:W-:Y:S01]  /*cb70*/  FMUL.FTZ R112, R112, R13.reuse ;  /* 0x0000000d70707220 */ /* 0x080fe20000410000 */
[-C--:B------:R-:W-:Y:S01]  /*cb80*/  FMUL.FTZ R113, R113, R13.reuse ;  /* 0x0000000d71717220 */ /* 0x080fe20000410000 */
[----:B-1----:R-:W-:Y:S01]  /*cb90*/  FMNMX.FTZ R8, R14, R8, !PT ;  /* 0x000000080e087209 */ /* 0x002fe20007810000 */
[-C--:B------:R-:W-:Y:S01]  /*cba0*/  FMUL.FTZ R116, R116, R13.reuse ;  /* 0x0000000d74747220 */ /* 0x080fe20000410000 */
[-C--:B------:R-:W-:Y:S01]  /*cbb0*/  FMUL.FTZ R117, R117, R13.reuse ;  /* 0x0000000d75757220 */ /* 0x080fe20000410000 */
[-C--:B------:R-:W-:Y:S01]  /*cbc0*/  FMUL.FTZ R120, R120, R13.reuse ;  /* 0x0000000d78787220 */ /* 0x080fe20000410000 */
[----:B-----5:R-:W-:Y:S01]  /*cbd0*/  FMNMX.FTZ R8, R15, R8, !PT ;  /* 0x000000080f087209 */ /* 0x020fe20007810000 */
[----:B------:R-:W1:Y:S01]  /*cbe0*/  MUFU.TANH R174, R174 ;  /* 0x000000ae00ae7308 */ /* 0x000e620000002400 */
[-C--:B------:R-:W-:Y:S01]  /*cbf0*/  FMUL.FTZ R121, R121, R13.reuse ;  /* 0x0000000d79797220 */ /* 0x080fe20000410000 */
[-C--:B------:R-:W-:Y:S01]  /*cc00*/  FMUL.FTZ R124, R124, R13.reuse ;  /* 0x0000000d7c7c7220 */ /* 0x080fe20000410000 */
[----:B--2---:R-:W-:Y:S01]  /*cc10*/  FMNMX.FTZ R8, R166, R8, !PT ;  /* 0x00000008a6087209 */ /* 0x004fe20007810000 */
[-C--:B------:R-:W-:Y:S01]  /*cc20*/  FMUL.FTZ R125, R125, R13.reuse ;  /* 0x0000000d7d7d7220 */ /* 0x080fe20000410000 */
[-C--:B------:R-:W-:Y:S01]  /*cc30*/  FMUL.FTZ R128, R128, R13.reuse ;  /* 0x0000000d80807220 */ /* 0x080fe20000410000 */
[-C--:B------:R-:W-:Y:S01]  /*cc40*/  FMUL.FTZ R129, R129, R13.reuse ;  /* 0x0000000d81817220 */ /* 0x080fe20000410000 */
[----:B----4-:R-:W-:Y:S01]  /*cc50*/  FMNMX.FTZ R8, R167, R8, !PT ;  /* 0x00000008a7087209 */ /* 0x010fe20007810000 */
[----:B------:R-:W2:Y:S01]  /*cc60*/  MUFU.TANH R175, R175 ;  /* 0x000000af00af7308 */ /* 0x000ea20000002400 */
[-C--:B------:R-:W-:Y:S01]  /*cc70*/  FMUL.FTZ R132, R132, R13.reuse ;  /* 0x0000000d84847220 */ /* 0x080fe20000410000 */
[-C--:B------:R-:W-:Y:S01]  /*cc80*/  FMUL.FTZ R133, R133, R13.reuse ;  /* 0x0000000d85857220 */ /* 0x080fe20000410000 */
[----:B------:R-:W-:Y:S01]  /*cc90*/  FMNMX.FTZ R8, R170, R8, !PT ;  /* 0x00000008aa087209 */ /* 0x000fe20007810000 */
        /* <DEDUP_REMOVED lines=10> */
[----:B------:R-:W-:-:S02]  /*cd40*/  FMUL.FTZ R149, R149, R13 ;  /* 0x0000000d95957220 */ /* 0x000fc40000410000 */
[----:B------:R-:W1:Y:S01]  /*cd50*/  MUFU.EX2 R20, R20 ;  /* 0x0000001400147308 */ /* 0x000e620000000800 */
[----:B--2---:R-:W-:-:S07]  /*cd60*/  FMNMX.FTZ R8, R175, R8, !PT ;  /* 0x00000008af087209 */ /* 0x004fce0007810000 */
[----:B------:R-:W2:Y:S01]  /*cd70*/  MUFU.EX2 R21, R21 ;  /* 0x0000001500157308 */ /* 0x000ea20000000800 */
[----:B0-----:R-:W-:-:S05]  /*cd80*/  FMNMX.FTZ R8, R176, R8, !PT ;  /* 0x00000008b0087209 */ /* 0x001fca0007810000 */
[----:B------:R-:W0:Y:S02]  /*cd90*/  SHFL.BFLY PT, R177, R8, 0x2, 0x1f ;  /* 0x0c401f0008b17f89 */ /* 0x000e2400000e0000 */
[----:B------:R-:W3:Y:S01]  /*cda0*/  MUFU.EX2 R173, R173 ;  /* 0x000000ad00ad7308 */ /* 0x000ee20000000800 */
[----:B-1----:R-:W-:-:S07]  /*cdb0*/  FADD.FTZ R163, R20, R163 ;  /* 0x000000a314a37221 */ /* 0x002fce0000010000 */
[----:B------:R1:W-:Y:S01]  /*cdc0*/  MUFU.EX2 R178, R156 ;  /* 0x0000009c00b27308 */ /* 0x0003e20000000800 */
[----:B--2---:R-:W-:-:S07]  /*cdd0*/  FADD.FTZ R163, R21, R163 ;  /* 0x000000a315a37221 */ /* 0x004fce0000010000 */
[----:B------:R-:W-:Y:S01]  /*cde0*/  MUFU.EX2 R157, R157 ;  /* 0x0000009d009d7308 */ /* 0x000fe20000000800 */
[----:B---3--:R-:W-:Y:S01]  /*cdf0*/  FADD.FTZ R163, R173, R163 ;  /* 0x000000a3ada37221 */ /* 0x008fe20000010000 */
[----:B-1----:R-:W-:Y:S02]  /*ce00*/  F2FP.BF16.F32.PACK_AB R156, R21, R20 ;  /* 0x00000014159c723e */ /* 0x002fe400000010ff */
[----:B0-----:R-:W-:-:S04]  /*ce10*/  FMNMX.FTZ R8, R8, R177, !PT ;  /* 0x000000b108087209 */ /* 0x001fc80007810000 */
[----:B------:R-:W0:Y:S01]  /*ce20*/  MUFU.EX2 R177, R153 ;  /* 0x0000009900b17308 */ /* 0x000e220000000800 */
[----:B------:R-:W1:Y:S07]  /*ce30*/  SHFL.BFLY PT, R179, R8, 0x1, 0x1f ;  /* 0x0c201f0008b37f89 */ /* 0x000e6e00000e0000 */
[----:B------:R-:W-:Y:S08]  /*ce40*/  MUFU.EX2 R161, R161 ;  /* 0x000000a100a17308 */ /* 0x000ff00000000800 */
[----:B------:R-:W-:Y:S01]  /*ce50*/  MUFU.EX2 R164, R164 ;  /* 0x000000a400a47308 */ /* 0x000fe20000000800 */
[----:B0-----:R-:W-:-:S04]  /*ce60*/  FADD.FTZ R163, R177, R163 ;  /* 0x000000a3b1a37221 */ /* 0x001fc80000010000 */
[----:B------:R-:W-:-:S03]  /*ce70*/  FADD.FTZ R163, R178, R163 ;  /* 0x000000a3b2a37221 */ /* 0x000fc60000010000 */
[----:B------:R-:W-:Y:S01]  /*ce80*/  MUFU.EX2 R168, R168 ;  /* 0x000000a800a87308 */ /* 0x000fe20000000800 */
[----:B------:R-:W-:Y:S01]  /*ce90*/  FADD.FTZ R163, R157, R163 ;  /* 0x000000a39da37221 */ /* 0x000fe20000010000 */
[----:B-1----:R-:W-:-:S05]  /*cea0*/  FMNMX.FTZ R8, R8, R179, !PT ;  /* 0x000000b308087209 */ /* 0x002fca0007810000 */
[----:B------:R-:W-:Y:S01]  /*ceb0*/  FADD.FTZ R10, -R8, R10 ;  /* 0x0000000a080a7221 */ /* 0x000fe20000010100 */
[----:B------:R-:W0:Y:S03]  /*cec0*/  MUFU.EX2 R179, R160 ;  /* 0x000000a000b37308 */ /* 0x000e260000000800 */
[----:B------:R-:W-:-:S05]  /*ced0*/  FMUL.FTZ R10, R10, UR10 ;  /* 0x0000000a0a0a7c20 */ /* 0x000fca0008410000 */
[----:B------:R-:W-:Y:S08]  /*cee0*/  MUFU.EX2 R169, R169 ;  /* 0x000000a900a97308 */ /* 0x000ff00000000800 */
[----:B------:R-:W1:Y:S01]  /*cef0*/  MUFU.EX2 R10, R10 ;  /* 0x0000000a000a7308 */ /* 0x000e620000000800 */
[----:B0-----:R-:W-:-:S04]  /*cf00*/  FADD.FTZ R163, R179, R163 ;  /* 0x000000a3b3a37221 */ /* 0x001fc80000010000 */
[----:B------:R-:W-:-:S03]  /*cf10*/  FADD.FTZ R163, R161, R163 ;  /* 0x000000a3a1a37221 */ /* 0x000fc60000010000 */
[----:B------:R-:W-:Y:S01]  /*cf20*/  MUFU.EX2 R172, R172 ;  /* 0x000000ac00ac7308 */ /* 0x000fe20000000800 */
[----:B------:R-:W-:Y:S01]  /*cf30*/  FADD.FTZ R163, R164, R163 ;  /* 0x000000a3a4a37221 */ /* 0x000fe20000010000 */
[----:B------:R-:W-:-:S03]  /*cf40*/  F2FP.BF16.F32.PACK_AB R164, R168, R164 ;  /* 0x000000a4a8a4723e */ /* 0x000fc600000010ff */
[----:B------:R-:W-:Y:S01]  /*cf50*/  FADD.FTZ R163, R168, R163 ;  /* 0x000000a3a8a37221 */ /* 0x000fe20000010000 */
[----:B------:R-:W-:Y:S01]  /*cf60*/  IMAD R168, R2, 0x1000, R22 ;  /* 0x0000100002a87824 */ /* 0x000fe200078e0216 */
[----:B-1----:R0:W-:Y:S02]  /*cf70*/  @!P1 STS [R11+0x38420], R10 ;  /* 0x0384200a0b009388 */ /* 0x0021e40000000800 */
[----:B------:R-:W-:Y:S02]  /*cf80*/  FADD.FTZ R163, R169, R163 ;  /* 0x000000a3a9a37221 */ /* 0x000fe40000010000 */
        /* <DEDUP_REMOVED lines=30> */
[-C--:B------:R-:W-:Y:S01]  /*d170*/  FMUL.FTZ R46, R46, R10.reuse ;  /* 0x0000000a2e2e7220 */ /* 0x080fe20000410000 */
[-C--:B------:R-:W-:Y:S01]  /*d180*/  FMUL.FTZ R47, R47, R10.reuse ;  /* 0x0000000a2f2f7220 */ /* 0x080fe20000410000 */
[-C--:B------:R-:W-:Y:S01]  /*d190*/  FMUL.FTZ R50, R50, R10.reuse ;  /* 0x0000000a32327220 */ /* 0x080fe20000410000 */
[-C--:B------:R-:W-:Y:S01]  /*d1a0*/  FMUL.FTZ R51, R51, R10.reuse ;  /* 0x0000000a33337220 */ /* 0x080fe20000410000 */
[-C--:B------:R-:W-:Y:S01]  /*d1b0*/  FMUL.FTZ R54, R54, R10.reuse ;  /* 0x0000000a36367220 */ /* 0x080fe20000410000 */
[----:B0-----:R-:W-:Y:S01]  /*d1c0*/  FFMA.FTZ R181, R10, R5, R165 ;  /* 0x000000050ab57223 */ /* 0x001fe200000100a5 */
        /* <DEDUP_REMOVED lines=10> */
[----:B-1----:R-:W-:Y:S01]  /*d270*/  FADD.FTZ R181, R155, R181 ;  /* 0x000000b59bb57221 */ /* 0x002fe20000010000 */
[----:B0-----:R-:W-:Y:S01]  /*d280*/  F2FP.BF16.F32.PACK_AB R158, R177, R173 ;  /* 0x000000adb19e723e */ /* 0x001fe200000010ff */
        /* <DEDUP_REMOVED lines=46> */
[----:B-1----:R-:W-:Y:S01]  /*d570*/  F2FP.BF16.F32.PACK_AB R153, R155, R165 ;  /* 0x000000a59b99723e */ /* 0x002fe200000010ff */
[-C--:B------:R-:W-:Y:S01]  /*d580*/  FMUL.FTZ R147, R147, R10.reuse ;  /* 0x0000000a93937220 */ /* 0x080fe20000410000 */
[----:B--2---:R-:W-:Y:S01]  /*d590*/  F2FP.BF16.F32.PACK_AB R155, R12, R11 ;  /* 0x0000000b0c9b723e */ /* 0x004fe200000010ff */
[----:B------:R-:W-:Y:S01]  /*d5a0*/  BAR.SYNC.DEFER_BLOCKING 0xf, 0x100 ;  /* 0x03c4000000007b1d */ /* 0x000fe20000010000 */
[----:B0-----:R-:W-:Y:S01]  /*d5b0*/  F2FP.BF16.F32.PACK_AB R159, R14, R171 ;  /* 0x000000ab0e9f723e */ /* 0x001fe200000010ff */
[-C--:B------:R-:W-:Y:S01]  /*d5c0*/  FMUL.FTZ R150, R150, R10.reuse ;  /* 0x0000000a96967220 */ /* 0x080fe20000410000 */
[----:B------:R-:W-:Y:S01]  /*d5d0*/  FMUL.FTZ R151, R151, R10 ;  /* 0x0000000a97977220 */ /* 0x000fe20000410000 */
[----:B------:R-:W-:Y:S01]  /*d5e0*/  VIADD R10, R168, 0x80 ;  /* 0x00000080a80a7836 */ /* 0x000fe20000000000 */
[----:B---3--:R-:W-:Y:S01]  /*d5f0*/  F2FP.BF16.F32.PACK_AB R166, R172, R169 ;  /* 0x000000a9aca6723e */ /* 0x008fe200000010ff */
[----:B------:R-:W-:Y:S01]  /*d600*/  MUFU.EX2 R20, R167 ;  /* 0x000000a700147308 */ /* 0x000fe20000000800 */
[----:B------:R-:W-:Y:S01]  /*d610*/  UMOV UR14, UR6 ;  /* 0x00000006000e7c82 */ /* 0x000fe20008000000 */
[----:B------:R-:W-:Y:S01]  /*d620*/  FADD.FTZ R181, R11, R181 ;  /* 0x000000b50bb57221 */ /* 0x000fe20000010000 */
[----:B------:R-:W-:Y:S01]  /*d630*/  R2UR UR6, R10 ;  /* 0x000000000a0672ca */ /* 0x000fe200000e0000 */
[----:B------:R-:W-:-:S02]  /*d640*/  VIADD R10, R168, 0x100 ;  /* 0x00000100a80a7836 */ /* 0x000fc40000000000 */
[----:B------:R-:W-:Y:S01]  /*d650*/  VIADD R168, R168, 0x180 ;  /* 0x00000180a8a87836 */ /* 0x000fe20000000000 */
[----:B----4-:R-:W-:Y:S01]  /*d660*/  F2FP.BF16.F32.PACK_AB R161, R182, R5 ;  /* 0x00000005b6a1723e */ /* 0x010fe200000010ff */
[----:B------:R0:W1:Y:S01]  /*d670*/  MUFU.EX2 R21, R160 ;  /* 0x000000a000157308 */ /* 0x0000620000000800 */
[----:B------:R-:W-:-:S04]  /*d680*/  FADD.FTZ R181, R12, R181 ;  /* 0x000000b50cb57221 */ /* 0x000fc80000010000 */
[----:B------:R-:W-:-:S03]  /*d690*/  FADD.FTZ R181, R15, R181 ;  /* 0x000000b50fb57221 */ /* 0x000fc60000010000 */
[----:B------:R-:W-:Y:S01]  /*d6a0*/  MUFU.EX2 R180, R180 ;  /* 0x000000b400b47308 */ /* 0x000fe20000000800 */
[----:B0-----:R-:W-:Y:S01]  /*d6b0*/  F2FP.BF16.F32.PACK_AB R160, R157, R178 ;  /* 0x000000b29da0723e */ /* 0x001fe200000010ff */
[----:B------:R0:W-:Y:S01]  /*d6c0*/  STSM.16.M88.4 [R184+0x36400], R152 ;  /* 0x03640098b8007844 */ /* 0x0001e20000000200 */
[C---:B------:R-:W-:Y:S01]  /*d6d0*/  F2FP.BF16.F32.PACK_AB R157, R170.reuse, R15 ;  /* 0x0000000faa9d723e */ /* 0x040fe200000010ff */
[----:B------:R-:W-:-:S04]  /*d6e0*/  FADD.FTZ R181, R170, R181 ;  /* 0x000000b5aab57221 */ /* 0x000fc80000010000 */
[----:B------:R-:W2:Y:S01]  /*d6f0*/  MUFU.EX2 R174, R174 ;  /* 0x000000ae00ae7308 */ /* 0x000ea20000000800 */
[----:B-1----:R-:W-:Y:S01]  /*d700*/  F2FP.BF16.F32.PACK_AB R163, R21, R20 ;  /* 0x0000001415a3723e */ /* 0x002fe200000010ff */
[----:B------:R0:W-:Y:S01]  /*d710*/  STSM.16.M88.4 [R187], R156 ;  /* 0x0000009cbb007844 */ /* 0x0001e20000000200 */
[----:B------:R-:W-:-:S03]  /*d720*/  FADD.FTZ R181, R171, R181 ;  /* 0x000000b5abb57221 */ /* 0x000fc60000010000 */
[----:B------:R0:W-:Y:S01]  /*d730*/  STSM.16.M88.4 [R189], R160 ;  /* 0x000000a0bd007844 */ /* 0x0001e20000000200 */
[----:B------:R-:W-:Y:S01]  /*d740*/  FADD.FTZ R181, R14, R181 ;  /* 0x000000b50eb57221 */ /* 0x000fe20000010000 */
[----:B------:R-:W-:Y:S03]  /*d750*/  MUFU.EX2 R175, R175 ;  /* 0x000000af00af7308 */ /* 0x000fe60000000800 */
[----:B------:R-:W-:-:S04]  /*d760*/  FADD.FTZ R181, R5, R181 ;  /* 0x000000b505b57221 */ /* 0x000fc80000010000 */
[----:B------:R-:W-:Y:S01]  /*d770*/  FADD.FTZ R181, R182, R181 ;  /* 0x000000b5b6b57221 */ /* 0x000fe20000010000 */
[----:B------:R-:W1:Y:S01]  /*d780*/  MUFU.EX2 R176, R176 ;  /* 0x000000b000b07308 */ /* 0x000e620000000800 */
[----:B--2---:R-:W-:Y:S02]  /*d790*/  F2FP.BF16.F32.PACK_AB R165, R174, R180 ;  /* 0x000000b4aea5723e */ /* 0x004fe400000010ff */
[----:B------:R-:W-:-:S04]  /*d7a0*/  FADD.FTZ R181, R20, R181 ;  /* 0x000000b514b57221 */ /* 0x000fc80000010000 */
[----:B------:R-:W-:-:S04]  /*d7b0*/  FADD.FTZ R181, R21, R181 ;  /* 0x000000b515b57221 */ /* 0x000fc80000010000 */
[----:B------:R-:W-:-:S04]  /*d7c0*/  FADD.FTZ R181, R180, R181 ;  /* 0x000000b5b4b57221 */ /* 0x000fc80000010000 */
[----:B------:R-:W-:Y:S01]  /*d7d0*/  FADD.FTZ R181, R174, R181 ;  /* 0x000000b5aeb57221 */ /* 0x000fe20000010000 */
[----:B-1----:R-:W-:-:S03]  /*d7e0*/  F2FP.BF16.F32.PACK_AB R167, R176, R175 ;  /* 0x000000afb0a7723e */ /* 0x002fc600000010ff */
[----:B------:R-:W-:Y:S02]  /*d7f0*/  FADD.FTZ R181, R175, R181 ;  /* 0x000000b5afb57221 */ /* 0x000fe40000010000 */
[----:B------:R0:W-:Y:S01]  /*d800*/  STSM.16.M88.4 [R188], R164 ;  /* 0x000000a4bc007844 */ /* 0x0001e20000000200 */
[----:B------:R-:W-:Y:S01]  /*d810*/  WARPGROUP.ARRIVE ;  /* 0x00000000000079c5 */ /* 0x000fe20000000000 */
[----:B------:R-:W-:-:S05]  /*d820*/  FADD.FTZ R5, R176, R181 ;  /* 0x000000b5b0057221 */ /* 0x000fca0000010000 */
[----:B------:R-:W-:Y:S01]  /*d830*/  HGMMA.64x256x16.F32.BF16 R24, R152, gdesc[UR12].tnspB, R24, gsb0 ;  /* 0x43e0000c98187df0 */ /* 0x000fe20008001818 */
[----:B------:R-:W-:Y:S01]  /*d840*/  UMOV UR14, UR6 ;  /* 0x00000006000e7c82 */ /* 0x000fe20008000000 */
[----:B------:R-:W-:Y:S01]  /*d850*/  UMOV UR15, 0x40000040 ;  /* 0x40000040000f7882 */ /* 0x000fe20000000000 */
[----:B------:R-:W-:Y:S01]  /*d860*/  R2UR UR6, R10 ;  /* 0x000000000a0672ca */ /* 0x000fe200000e0000 */
[----:B------:R-:W-:Y:S02]  /*d870*/  WARPGROUP.DEPBAR.LE gsb0, 0x0 ;  /* 0x00008000000079c5 */ /* 0x000fe40000010000 */
[----:B------:R-:W-:-:S15]  /*d880*/  WARPGROUP.ARRIVE ;  /* 0x00000000000079c5 */ /* 0x000fde0000000000 */
[----:B------:R-:W-:-:S07]  /*d890*/  NOP ;  /* 0x0000000000007918 */ /* 0x000fce0000000000 */
        /* <DEDUP_REMOVED lines=25> */
.L_x_5161:
        /* <DEDUP_REMOVED lines=10> */
.L_x_5151:
[----:B------:R-:W2:Y:S01]  /*dad0*/  SHFL.BFLY PT, R4, R5, 0x2, 0x1f ;  /* 0x0c401f0005047f89 */ /* 0x000ea200000e0000 */
[----:B------:R-:W-:Y:S01]  /*dae0*/  IMAD.MOV.U32 R20, RZ, RZ, -0x800000 ;  /* 0xff800000ff147424 */ /* 0x000fe200078e00ff */
[----:B------:R-:W-:Y:S08]  /*daf0*/  BAR.ARV 0x8, 0x100 ;  /* 0x0204000000007b1d */ /* 0x000ff00000002000 */
[----:B------:R-:W-:Y:S01]  /*db00*/  BAR.SYNC.DEFER_BLOCKING 0xf, 0x100 ;  /* 0x03c4000000007b1d */ /* 0x000fe20000010000 */
[----:B------:R-:W-:Y:S01]  /*db10*/  ISETP.NE.AND P2, PT, R23, RZ, PT ;  /* 0x000000ff1700720c */ /* 0x000fe20003f45270 */
[----:B------:R-:W-:-:S04]  /*db20*/  UIADD3 UR36, UR36, 0x1, URZ ;  /* 0x0000000124247890 */ /* 0x000fc8000fffe03f */
[----:B------:R-:W3:Y:S01]  /*db30*/  SHFL.BFLY PT, R3, R6, 0x2, 0x1f ;  /* 0x0c401f0006037f89 */ /* 0x000ee200000e0000 */
[----:B--2---:R-:W-:-:S05]  /*db40*/  FADD.FTZ R4, R4, R5 ;  /* 0x0000000504047221 */ /* 0x004fca0000010000 */
[----:B------:R-:W2:Y:S01]  /*db50*/  SHFL.BFLY PT, R11, R4, 0x1, 0x1f ;  /* 0x0c201f00040b7f89 */ /* 0x000ea200000e0000 */
[----:B---3--:R-:W-:Y:S01]  /*db60*/  FADD.FTZ R3, R3, R6 ;  /* 0x0000000603037221 */ /* 0x008fe20000010000 */
[----:B------:R-:W-:-:S04]  /*db70*/  IMAD.U32 R6, RZ, RZ, UR10 ;  /* 0x0000000aff067e24 */ /* 0x000fc8000f8e00ff */
[----:B------:R-:W0:Y:S01]  /*db80*/  SHFL.BFLY PT, R0, R3, 0x1, 0x1f ;  /* 0x0c201f0003007f89 */ /* 0x000e2200000e0000 */
[----:B--2---:R-:W-:Y:S01]  /*db90*/  FADD.FTZ R10, R4, R11 ;  /* 0x0000000b040a7221 */ /* 0x004fe20000010000 */
[----:B------:R-:W-:-:S04]  /*dba0*/  IMAD.U32 R4, RZ, RZ, UR10 ;  /* 0x0000000aff047e24 */ /* 0x000fc8000f8e00ff */
[----:B------:R-:W-:-:S13]  /*dbb0*/  FSETP.NE.FTZ.AND P1, PT, R10, RZ, PT ;  /* 0x000000ff0a00720b */ /* 0x000fda0003f35000 */
[----:B------:R-:W-:Y:S01]  /*dbc0*/  @P1 FMUL.FTZ R4, R4, 0.69314718246459960938 ;  /* 0x3f31721804041820 */ /* 0x000fe20000410000 */
[----:B01----:R-:W-:Y:S01]  /*dbd0*/  FADD.FTZ R9, R3, R0 ;  /* 0x0000000003097221 */ /* 0x003fe20000010000 */
[----:B------:R-:W-:Y:S01]  /*dbe0*/  IMAD.MOV.U32 R3, RZ, RZ, -0x800000 ;  /* 0xff800000ff037424 */ /* 0x000fe200078e00ff */
[----:B------:R-:W0:Y:S03]  /*dbf0*/  @P1 MUFU.LG2 R0, R10 ;  /* 0x0000000a00001308 */ /* 0x000e260000000c00 */
[----:B------:R-:W-:-:S13]  /*dc00*/  FSETP.NE.FTZ.AND P0, PT, R9, RZ, PT ;  /* 0x000000ff0900720b */ /* 0x000fda0003f15000 */
[----:B------:R-:W1:Y:S01]  /*dc10*/  @P0 MUFU.LG2 R11, R9 ;  /* 0x00000009000b0308 */ /* 0x000e620000000c00 */
[----:B0-----:R-:W-:Y:S01]  /*dc20*/  @P1 FMUL.FTZ R5, R0, 0.69314718246459960938 ;  /* 0x3f31721800051820 */ /* 0x001fe20000410000 */
[----:B------:R-:W-:Y:S02]  /*dc30*/  IMAD.MOV.U32 R0, RZ, RZ, RZ ;  /* 0x000000ffff007224 */ /* 0x000fe400078e00ff */
[----:B------:R-:W-:Y:S01]  /*dc40*/  @P0 FMUL.FTZ R6, R6, 0.69314718246459960938 ;  /* 0x3f31721806060820 */ /* 0x000fe20000410000 */
[----:B------:R-:W-:Y:S01]  /*dc50*/  @P1 FFMA.FTZ R20, R4, R8, R5 ;  /* 0x0000000804141223 */ /* 0x000fe20000010005 */
[----:B------:R-:W-:Y:S02]  /*dc60*/  IMAD.MOV.U32 R4, RZ, RZ, RZ ;  /* 0x000000ffff047224 */ /* 0x000fe400078e00ff */
[----:B------:R-:W0:Y:S08]  /*dc70*/  @P1 MUFU.RCP R0, R10 ;  /* 0x0000000a00001308 */ /* 0x000e300000001000 */
[----:B------:R-:W2:Y:S01]  /*dc80*/  @P0 MUFU.RCP R4, R9 ;  /* 0x0000000900040308 */ /* 0x000ea20000001000 */
[----:B-1----:R-:W-:-:S04]  /*dc90*/  @P0 FMUL.FTZ R11, R11, 0.69314718246459960938 ;  /* 0x3f3172180b0b0820 */ /* 0x002fc80000410000 */
[----:B------:R-:W-:Y:S01]  /*dca0*/  @P0 FFMA.FTZ R3, R6, R7, R11 ;  /* 0x0000000706030223 */ /* 0x000fe2000001000b */
[C---:B------:R-:W-:Y:S01]  /*dcb0*/  @!P2 IMAD R6, R2.reuse, 0x40, R19 ;  /* 0x000000400206a824 */ /* 0x040fe200078e0213 */
[----:B------:R-:W-:Y:S01]  /*dcc0*/  PLOP3.LUT P0, PT, PT, PT, PT, 0x8, 0x0 ;  /* 0x000000000000781c */ /* 0x000fe20003f0e170 */
[----:B------:R-:W-:Y:S02]  /*dcd0*/  VIADD R2, R2, 0x1 ;  /* 0x0000000102027836 */ /* 0x000fe40000000000 */
[-C--:B0-----:R-:W-:Y:S01]  /*dce0*/  FMUL.FTZ R26, R26, R0.reuse ;  /* 0x000000001a1a7220 */ /* 0x081fe20000410000 */
[----:B------:R-:W-:Y:S02]  /*dcf0*/  @!P2 IMAD R17, R6, 0x4, R17 ;  /* 0x000000040611a824 */ /* 0x000fe400078e0211 */
[-C--:B------:R-:W-:Y:S01]  /*dd00*/  FMUL.FTZ R27, R27, R0.reuse ;  /* 0x000000001b1b7220 */ /* 0x080fe20000410000 */
[-C--:B------:R-:W-:Y:S01]  /*dd10*/  FMUL.FTZ R30, R30, R0.reuse ;  /* 0x000000001e1e7220 */ /* 0x080fe20000410000 */
[----:B------:R-:W-:Y:S01]  /*dd20*/  ISETP.NE.AND P1, PT, R2, 0x2, PT ;  /* 0x000000020200780c */ /* 0x000fe20003f25270 */
[-C--:B------:R-:W-:Y:S01]  /*dd30*/  FMUL.FTZ R31, R31, R0.reuse ;  /* 0x000000001f1f7220 */ /* 0x080fe20000410000 */
[----:B------:R0:W-:Y:S01]  /*dd40*/  @!P2 STS [R17+0x38420], R0 ;  /* 0x038420001100a388 */ /* 0x0001e20000000800 */
[----:B------:R-:W-:Y:S01]  /*dd50*/  FMUL.FTZ R34, R34, R0 ;  /* 0x0000000022227220 */ /* 0x000fe20000410000 */
[----:B------:R-:W-:Y:S01]  /*dd60*/  SEL R5, RZ, 0x1, P1 ;  /* 0x00000001ff057807 */ /* 0x000fe20000800000 */
[-C--:B--2---:R-:W-:Y:S01]  /*dd70*/  FMUL.FTZ R24, R24, R4.reuse ;  /* 0x0000000418187220 */ /* 0x084fe20000410000 */
[----:B------:R0:W-:Y:S01]  /*dd80*/  @!P2 STS [R17+0x38400], R4 ;  /* 0x038400041100a388 */ /* 0x0001e20000000800 */
        /* <DEDUP_REMOVED lines=123> */
[----:B------:R-:W-:Y:S01]  /*e540*/  SEL R2, R2, RZ, P1 ;  /* 0x000000ff02027207 */ /* 0x000fe20000800000 */
[----:B------:R-:W-:Y:S01]  /*e550*/  ULOP3.LUT UR37, UR37, UR4, URZ, 0x3c, !UPT ;  /* 0x0000000425257292 */ /* 0x000fe2000f8e3c3f */
[----:B0-----:R-:W-:Y:S11]  /*e560*/  BAR.ARV 0xe, 0x100 ;  /* 0x0384000000007b1d */ /* 0x001ff60000002000 */
.L_x_5120:
[----:B------:R-:W2:Y:S01]  /*e570*/  S2R R0, SR_CgaCtaId ;  /* 0x0000000000007919 */ /* 0x000ea20000008800 */
[----:B------:R-:W-:Y:S01]  /*e580*/  MOV R17, 0x400 ;  /* 0x0000040000117802 */ /* 0x000fe20000000f00 */
[----:B------:R-:W-:Y:S01]  /*e590*/  BSSY B0, `(.L_x_5163) ;  /* 0x0000487000007945 */ /* 0x000fe20003800000 */
[----:B------:R-:W-:Y:S02]  /*e5a0*/  BAR.SYNC.DEFER_BLOCKING 0x5, 0x180 ;  /* 0x0146000000007b1d */ /* 0x000fe40000010000 */
[----:B--2---:R-:W-:Y:S02]  /*e5b0*/  LEA R17, R0, R17, 0x18 ;  /* 0x0000001100117211 */ /* 0x004fe400078ec0ff */
[----:B------:R-:W-:-:S03]  /*e5c0*/  SHF.R.U32.HI R0, RZ, 0x10, R199 ;  /* 0x00000010ff007819 */ /* 0x000fc600000116c7 */
[----:B01----:R-:W0:Y:S02]  /*e5d0*/  LDS.128 R4, [R17+0x388d0] ;  /* 0x0388d00011047984 */ /* 0x003e240000000c00 */
[----:B0-----:R-:W-:Y:S02]  /*e5e0*/  R2UR UR4, R5 ;  /* 0x00000000050472ca */ /* 0x001fe400000e0000 */
[----:B------:R-:W-:Y:S01]  /*e5f0*/  R2UR UR5, R7 ;  /* 0x00000000070572ca */ /* 0x000fe200000e0000 */
[----:B------:R-:W-:Y:S06]  /*e600*/  BAR.ARV 0x4, 0x180 ;  /* 0x0106000000007b1d */ /* 0x000fec0000002000 */
[----:B------:R-:W-:Y:S08]  /*e610*/  @P0 BRA `(.L_x_5164) ;  /* 0x0000003800340947 */ /* 0x000ff00003800000 */
[----:B------:R-:W2:Y:S01]  /*e620*/  LDL R9, [R1+0x2c] ;  /* 0x00002c0001097983 */ /* 0x000ea20000100800 */
[----:B------:R-:W-:Y:S01]  /*e630*/  ULDC.64 UR6, c[0x0][0xd08] ;  /* 0x0003420000067ab9 */ /* 0x000fe20000000a00 */
[----:B------:R-:W0:Y:S01]  /*e640*/  S2R R8, SR_SWINHI ;  /* 0x0000000000087919 */ /* 0x000e220000002f00 */
[----:B------:R-:W-:Y:S02]  /*e650*/  MOV R4, R17 ;  /* 0x0000001100047202 */ /* 0x000fe40000000f00 */
[----:B0-----:R-:W-:Y:S01]  /*e660*/  MOV R5, R8 ;  /* 0x0000000800057202 */ /* 0x001fe20000000f00 */
[----:B------:R-:W-:Y:S02]  /*e670*/  BAR.SYNC.DEFER_BLOCKING 0x1, 0x100 ;  /* 0x0044000000007b1d */ /* 0x000fe40000010000 */
[----:B--2---:R-:W-:-:S03]  /*e680*/  IMAD.WIDE R152, R9, 0x2, R4 ;  /* 0x0000000209987825 */ /* 0x004fc600078e0204 */
[C---:B------:R-:W-:Y:S02]  /*e690*/  IADD3 R8, P6, R152.reuse, 0x6060, RZ ;  /* 0x0000606098087810 */ /* 0x040fe40007fde0ff */
[----:B------:R-:W-:Y:S02]  /*e6a0*/  IADD3 R10, P0, R152, 0x6040, RZ ;  /* 0x00006040980a7810 */ /* 0x000fe40007f1e0ff */
[----:B------:R-:W-:Y:S01]  /*e6b0*/  LOP3.LUT R7, R8, 0x380, RZ, 0xc0, !PT ;  /* 0x0000038008077812 */ /* 0x000fe200078ec0ff */
[----:B------:R-:W-:Y:S01]  /*e6c0*/  IMAD.X R9, RZ, RZ, R153, P6 ;  /* 0x000000ffff097224 */ /* 0x000fe200030e0699 */
[----:B------:R-:W-:Y:S02]  /*e6d0*/  LOP3.LUT R11, R10, 0x380, RZ, 0xc0, !PT ;  /* 0x000003800a0b7812 */ /* 0x000fe400078ec0ff */
[----:B------:R-:W-:Y:S02]  /*e6e0*/  SHF.R.U64 R7, R7, 0x3, RZ ;  /* 0x0000000307077819 */ /* 0x000fe400000012ff */
[----:B------:R-:W-:-:S02]  /*e6f0*/  IADD3 R12, P1, R152, 0x6020, RZ ;  /* 0x00006020980c7810 */ /* 0x000fc40007f3e0ff */
[----:B------:R-:W-:Y:S02]  /*e700*/  LOP3.LUT R8, R7, R8, RZ, 0x3c, !PT ;  /* 0x0000000807087212 */ /* 0x000fe400078e3cff */
[----:B------:R-:W-:Y:S02]  /*e710*/  SHF.R.U64 R11, R11, 0x3, RZ ;  /* 0x000000030b0b7819 */ /* 0x000fe400000012ff */
[----:B------:R-:W-:Y:S02]  /*e720*/  LOP3.LUT R13, R12, 0x380, RZ, 0xc0, !PT ;  /* 0x000003800c0d7812 */ /* 0x000fe400078ec0ff */
[----:B------:R-:W-:Y:S01]  /*e730*/  MOV R165, R8 ;  /* 0x0000000800a57202 */ /* 0x000fe20000000f00 */
[--C-:B------:R-:W-:Y:S01]  /*e740*/  IMAD.MOV.U32 R9, RZ, RZ, R153.reuse ;  /* 0x000000ffff097224 */ /* 0x100fe200078e0099 */
[----:B------:R-:W-:Y:S01]  /*e750*/  LOP3.LUT R10, R11, R10, RZ, 0x3c, !PT ;  /* 0x0000000a0b0a7212 */ /* 0x000fe200078e3cff */
[----:B------:R-:W-:Y:S01]  /*e760*/  IMAD.X R11, RZ, RZ, R153, P0 ;  /* 0x000000ffff0b7224 */ /* 0x000fe200000e0699 */
[----:B------:R-:W-:-:S02]  /*e770*/  LOP3.LUT R8, R152, 0x380, RZ, 0xc0, !PT ;  /* 0x0000038098087812 */ /* 0x000fc400078ec0ff */
[----:B------:R-:W-:Y:S02]  /*e780*/  SHF.R.U64 R13, R13, 0x3, RZ ;  /* 0x000000030d0d7819 */ /* 0x000fe400000012ff */
[----:B------:R-:W-:Y:S02]  /*e790*/  SHF.R.U64 R8, R8, 0x3, RZ ;  /* 0x0000000308087819 */ /* 0x000fe400000012ff */
[----:B------:R-:W-:Y:S01]  /*e7a0*/  LOP3.LUT R12, R13, R12, RZ, 0x3c, !PT ;  /* 0x0000000c0d0c7212 */ /* 0x000fe200078e3cff */
[----:B------:R-:W-:Y:S01]  /*e7b0*/  IMAD.X R13, RZ, RZ, R153, P1 ;  /* 0x000000ffff0d7224 */ /* 0x000fe200008e0699 */
[----:B------:R-:W-:Y:S02]  /*e7c0*/  MOV R164, R10 ;  /* 0x0000000a00a47202 */ /* 0x000fe40000000f00 */
[----:B------:R-:W0:Y:S01]  /*e7d0*/  LDC R10, c[0x0][0xbd4] ;  /* 0x0002f500ff0a7b82 */ /* 0x000e220000000800 */
[----:B------:R-:W-:Y:S02]  /*e7e0*/  LOP3.LUT R8, R8, R152, RZ, 0x3c, !PT ;  /* 0x0000009808087212 */ /* 0x000fe400078e3cff */
[----:B------:R-:W-:-:S02]  /*e7f0*/  MOV R22, R12 ;  /* 0x0000000c00167202 */ /* 0x000fc40000000f00 */
[C---:B------:R-:W-:Y:S02]  /*e800*/  IADD3 R156, P4, R152.reuse, 0x4040, RZ ;  /* 0x00004040989c7810 */ /* 0x040fe40007f9e0ff */
[----:B------:R-:W-:Y:S02]  /*e810*/  MOV R12, R8 ;  /* 0x00000008000c7202 */ /* 0x000fe40000000f00 */
[C---:B------:R-:W-:Y:S02]  /*e820*/  IADD3 R162, P0, R152.reuse, 0x2060, RZ ;  /* 0x0000206098a27810 */ /* 0x040fe40007f1e0ff */
[----:B------:R-:W-:Y:S02]  /*e830*/  IADD3 R8, P1, R152, 0x2040, RZ ;  /* 0x0000204098087810 */ /* 0x000fe40007f3e0ff */
[----:B------:R-:W-:Y:S02]  /*e840*/  LOP3.LUT R157, R156, 0x380, RZ, 0xc0, !PT ;  /* 0x000003809c9d7812 */ /* 0x000fe400078ec0ff */
[----:B------:R-:W-:-:S02]  /*e850*/  LOP3.LUT R163, R162, 0x380, RZ, 0xc0, !PT ;  /* 0x00000380a2a37812 */ /* 0x000fc400078ec0ff */
[----:B------:R-:W-:Y:S02]  /*e860*/  LOP3.LUT R9, R8, 0x380, RZ, 0xc0, !PT ;  /* 0x0000038008097812 */ /* 0x000fe400078ec0ff */
[----:B------:R-:W-:Y:S02]  /*e870*/  SHF.R.U64 R157, R157, 0x3, RZ ;  /* 0x000000039d9d7819 */ /* 0x000fe400000012ff */
[----:B------:R-:W-:Y:S02]  /*e880*/  SHF.R.U64 R163, R163, 0x3, RZ ;  /* 0x00000003a3a37819 */ /* 0x000fe400000012ff */
[----:B------:R-:W-:Y:S02]  /*e890*/  SHF.R.U64 R9, R9, 0x3, RZ ;  /* 0x0000000309097819 */ /* 0x000fe400000012ff */
[----:B------:R-:W-:Y:S01]  /*e8a0*/  LOP3.LUT R156, R157, R156, RZ, 0x3c, !PT ;  /* 0x0000009c9d9c7212 */ /* 0x000fe200078e3cff */
[--C-:B------:R-:W-:Y:S01]  /*e8b0*/  IMAD.X R157, RZ, RZ, R153.reuse, P4 ;  /* 0x000000ffff9d7224 */ /* 0x100fe200020e0699 */
[----:B------:R-:W-:Y:S01]  /*e8c0*/  LOP3.LUT R162, R163, R162, RZ, 0x3c, !PT ;  /* 0x000000a2a3a27212 */ /* 0x000fe200078e3cff */
[--C-:B------:R-:W-:Y:S01]  /*e8d0*/  IMAD.X R163, RZ, RZ, R153.reuse, P0 ;  /* 0x000000ffffa37224 */ /* 0x100fe200000e0699 */
[----:B------:R-:W-:Y:S01]  /*e8e0*/  LOP3.LUT R8, R9, R8, RZ, 0x3c, !PT ;  /* 0x0000000809087212 */ /* 0x000fe200078e3cff */
[----:B------:R-:W-:Y:S01]  /*e8f0*/  IMAD.X R9, RZ, RZ, R153, P1 ;  /* 0x000000ffff097224 */ /* 0x000fe200008e0699 */
[----:B------:R-:W-:-:S02]  /*e900*/  ISETP.NE.AND P0, PT, R0, RZ, PT ;  /* 0x000000ff0000720c */ /* 0x000fc40003f05270 */
[----:B------:R-:W-:Y:S02]  /*e910*/  MOV R156, R156 ;  /* 0x0000009c009c7202 */ /* 0x000fe40000000f00 */
[----:B------:R-:W-:Y:S02]  /*e920*/  IADD3 R158, P5, R152, 0x4020, RZ ;  /* 0x00004020989e7810 */ /* 0x000fe40007fbe0ff */
[----:B0-----:R-:W-:Y:S02]  /*e930*/  SEL R0, R0, R10, P0 ;  /* 0x0000000a00007207 */ /* 0x001fe40000000000 */
[----:B------:R-:W-:Y:S02]  /*e940*/  MOV R157, R8 ;  /* 0x00000008009d7202 */ /* 0x000fe40000000f00 */
[----:B------:R-:W-:Y:S02]  /*e950*/  IADD3 R8, P0, R152, 0x2020, RZ ;  /* 0x0000202098087810 */ /* 0x000fe40007f1e0ff */
[----:B------:R-:W-:-:S02]  /*e960*/  LOP3.LUT R159, R158, 0x380, RZ, 0xc0, !PT ;  /* 0x000003809e9f7812 */ /* 0x000fc400078ec0ff */
[----:B------:R-:W-:Y:S02]  /*e970*/  LOP3.LUT R9, R8, 0x380, RZ, 0xc0, !PT ;  /* 0x0000038008097812 */ /* 0x000fe400078ec0ff */
[----:B------:R-:W-:Y:S02]  /*e980*/  SHF.R.U64 R159, R159, 0x3, RZ ;  /* 0x000000039f9f7819 */ /* 0x000fe400000012ff */
[----:B------:R-:W-:Y:S02]  /*e990*/  SHF.R.U64 R9, R9, 0x3, RZ ;  /* 0x0000000309097819 */ /* 0x000fe400000012ff */
[----:B------:R-:W-:Y:S01]  /*e9a0*/  LOP3.LUT R158, R159, R158, RZ, 0x3c, !PT ;  /* 0x0000009e9f9e7212 */ /* 0x000fe200078e3cff */
[--C-:B------:R-:W-:Y:S01]  /*e9b0*/  IMAD.X R159, RZ, RZ, R153.reuse, P5 ;  /* 0x000000ffff9f7224 */ /* 0x100fe200028e0699 */
[----:B------:R-:W-:Y:S01]  /*e9c0*/  LOP3.LUT R8, R9, R8, RZ, 0x3c, !PT ;  /* 0x0000000809087212 */ /* 0x000fe200078e3cff */
[----:B------:R-:W-:Y:S01]  /*e9d0*/  IMAD.X R9, RZ, RZ, R153, P0 ;  /* 0x000000ffff097224 */ /* 0x000fe200000e0699 */
[----:B------:R-:W-:-:S02]  /*e9e0*/  F2FP.BF16.F32.PACK_AB R10, R29, R28 ;  /* 0x0000001c1d0a723e */ /* 0x000fc400000010ff */
[----:B------:R-:W-:Y:S02]  /*e9f0*/  MOV R158, R158 ;  /* 0x0000009e009e7202 */ /* 0x000fe40000000f00 */
[----:B------:R-:W-:Y:S02]  /*ea00*/  MOV R159, R8 ;  /* 0x00000008009f7202 */ /* 0x000fe40000000f00 */
[----:B------:R-:W-:Y:S02]  /*ea10*/  F2FP.BF16.F32.PACK_AB R8, R25, R24 ;  /* 0x000000181908723e */ /* 0x000fe400000010ff */
[----:B------:R-:W-:Y:S02]  /*ea20*/  F2FP.BF16.F32.PACK_AB R9, R27, R26 ;  /* 0x0000001a1b09723e */ /* 0x000fe400000010ff */
[----:B------:R-:W-:Y:S02]  /*ea30*/  F2FP.BF16.F32.PACK_AB R11, R31, R30 ;  /* 0x0000001e1f0b723e */ /* 0x000fe400000010ff */
[----:B------:R-:W-:-:S02]  /*ea40*/  IADD3 R14, P2, R152, 0x6000, RZ ;  /* 0x00006000980e7810 */ /* 0x000fc40007f5e0ff */
[----:B------:R-:W-:Y:S01]  /*ea50*/  F2FP.BF16.F32.PACK_AB R13, R35, R34 ;  /* 0x00000022230d723e */ /* 0x000fe200000010ff */
[----:B------:R0:W-:Y:S01]  /*ea60*/  STSM.16.M88.4 [R12], R8 ;  /* 0x000000080c007844 */ /* 0x0001e20000000200 */
[----:B------:R-:W-:Y:S02]  /*ea70*/  LOP3.LUT R15, R14, 0x380, RZ, 0xc0, !PT ;  /* 0x000003800e0f7812 */ /* 0x000fe400078ec0ff */
[----:B------:R-:W-:Y:S02]  /*ea80*/  IADD3 R154, P3, R152, 0x4060, RZ ;  /* 0x00004060989a7810 */ /* 0x000fe40007f7e0ff */
[----:B------:R-:W-:Y:S02]  /*ea90*/  SHF.R.U64 R15, R15, 0x3, RZ ;  /* 0x000000030f0f7819 */ /* 0x000fe400000012ff */
[----:B------:R-:W-:Y:S02]  /*eaa0*/  LOP3.LUT R155, R154, 0x380, RZ, 0xc0, !PT ;  /* 0x000003809a9b7812 */ /* 0x000fe400078ec0ff */
[----:B------:R-:W-:Y:S01]  /*eab0*/  LOP3.LUT R14, R15, R14, RZ, 0x3c, !PT ;  /* 0x0000000e0f0e7212 */ /* 0x000fe200078e3cff */
[----:B------:R-:W-:Y:S01]  /*eac0*/  IMAD.X R15, RZ, RZ, R153, P2 ;  /* 0x000000ffff0f7224 */ /* 0x000fe200010e0699 */
[----:B------:R-:W-:-:S02]  /*ead0*/  SHF.R.U64 R155, R155, 0x3, RZ ;  /* 0x000000039b9b7819 */ /* 0x000fc400000012ff */
[C---:B------:R-:W-:Y:S02]  /*eae0*/  IADD3 R160, P6, R152.reuse, 0x4000, RZ ;  /* 0x0000400098a07810 */ /* 0x040fe40007fde0ff */
[----:B------:R-:W-:Y:S02]  /*eaf0*/  MOV R21, R14 ;  /* 0x0000000e00157202 */ /* 0x000fe40000000f00 */
[----:B0-----:R-:W-:Y:S02]  /*eb00*/  IADD3 R8, P0, R152, 0x20, RZ ;  /* 0x0000002098087810 */ /* 0x001fe40007f1e0ff */
[----:B------:R-:W-:Y:S02]  /*eb10*/  F2FP.BF16.F32.PACK_AB R12, R33, R32 ;  /* 0x00000020210c723e */ /* 0x000fe400000010ff */
[----:B------:R-:W-:Y:S02]  /*eb20*/  LOP3.LUT R9, R8, 0x380, RZ, 0xc0, !PT ;  /* 0x0000038008097812 */ /* 0x000fe400078ec0ff */
[----:B------:R-:W-:-:S02]  /*eb30*/  F2FP.BF16.F32.PACK_AB R14, R37, R36 ;  /* 0x00000024250e723e */ /* 0x000fc400000010ff */
[----:B------:R-:W-:Y:S02]  /*eb40*/  SHF.R.U64 R9, R9, 0x3, RZ ;  /* 0x0000000309097819 */ /* 0x000fe400000012ff */
[----:B------:R-:W-:Y:S02]  /*eb50*/  F2FP.BF16.F32.PACK_AB R15, R39, R38 ;  /* 0x00000026270f723e */ /* 0x000fe400000010ff */
[----:B------:R-:W-:Y:S01]  /*eb60*/  LOP3.LUT R8, R9, R8, RZ, 0x3c, !PT ;  /* 0x0000000809087212 */ /* 0x000fe200078e3cff */
[----:B------:R-:W-:Y:S01]  /*eb70*/  IMAD.X R9, RZ, RZ, R153, P0 ;  /* 0x000000ffff097224 */ /* 0x000fe200000e0699 */
[----:B------:R-:W-:Y:S02]  /*eb80*/  F2FP.BF16.F32.PACK_AB R10, R45, R44 ;  /* 0x0000002c2d0a723e */ /* 0x000fe400000010ff */
[----:B------:R-:W-:Y:S02]  /*eb90*/  F2FP.BF16.F32.PACK_AB R11, R47, R46 ;  /* 0x0000002e2f0b723e */ /* 0x000fe400000010ff */
[----:B------:R-:W-:-:S02]  /*eba0*/  MOV R8, R8 ;  /* 0x0000000800087202 */ /* 0x000fc40000000f00 */
[----:B------:R-:W-:Y:S01]  /*ebb0*/  LOP3.LUT R154, R155, R154, RZ, 0x3c, !PT ;  /* 0x0000009a9b9a7212 */ /* 0x000fe200078e3cff */
[----:B------:R-:W-:Y:S01]  /*ebc0*/  IMAD.X R155, RZ, RZ, R153, P3 ;  /* 0x000000ffff9b7224 */ /* 0x000fe200018e0699 */
[----:B------:R-:W-:Y:S01]  /*ebd0*/  LOP3.LUT R161, R160, 0x380, RZ, 0xc0, !PT ;  /* 0x00000380a0a17812 */ /* 0x000fe200078ec0ff */
[----:B------:R0:W-:Y:S01]  /*ebe0*/  STSM.16.M88.4 [R8], R12 ;  /* 0x0000000c08007844 */ /* 0x0001e20000000200 */
[----:B------:R-:W-:Y:S02]  /*ebf0*/  MOV R162, R162 ;  /* 0x000000a200a27202 */ /* 0x000fe40000000f00 */
[----:B------:R-:W-:Y:S02]  /*ec00*/  MOV R7, R154 ;  /* 0x0000009a00077202 */ /* 0x000fe40000000f00 */
[----:B------:R-:W-:Y:S02]  /*ec10*/  SHF.R.U64 R161, R161, 0x3, RZ ;  /* 0x00000003a1a17819 */ /* 0x000fe400000012ff */
[----:B------:R-:W-:-:S02]  /*ec20*/  F2FP.BF16.F32.PACK_AB R155, R71, R70 ;  /* 0x00000046479b723e */ /* 0x000fc400000010ff */
        /* <DEDUP_REMOVED lines=80> */
[----:B------:R-:W-:Y:S01]  /*f130*/  STSM.16.M88.4 [R22], R12 ;  /* 0x0000000c16007844 */ /* 0x000fe20000000200 */
[----:B------:R-:W-:Y:S02]  /*f140*/  F2FP.BF16.F32.PACK_AB R153, R139, R138 ;  /* 0x0000008a8b99723e */ /* 0x000fe400000010ff */
[----:B------:R-:W-:Y:S02]  /*f150*/  F2FP.BF16.F32.PACK_AB R154, R141, R140 ;  /* 0x0000008c8d9a723e */ /* 0x000fe400000010ff */
[----:B------:R-:W-:Y:S02]  /*f160*/  F2FP.BF16.F32.PACK_AB R155, R143, R142 ;  /* 0x0000008e8f9b723e */ /* 0x000fe400000010ff */
[----:B------:R-:W-:Y:S02]  /*f170*/  SHF.L.U64.HI R7, R192, 0x2, R200 ;  /* 0x00000002c0077819 */ /* 0x000fe400000102c8 */
[----:B0-----:R-:W-:Y:S01]  /*f180*/  F2FP.BF16.F32.PACK_AB R8, R145, R144 ;  /* 0x000000909108723e */ /* 0x001fe200000010ff */
[----:B------:R-:W-:Y:S01]  /*f190*/  STSM.16.M88.4 [R164], R152 ;  /* 0x00000098a4007844 */ /* 0x000fe20000000200 */
[----:B------:R-:W-:-:S02]  /*f1a0*/  F2FP.BF16.F32.PACK_AB R9, R147, R146 ;  /* 0x000000929309723e */ /* 0x000fc400000010ff */
[----:B------:R-:W-:Y:S02]  /*f1b0*/  F2FP.BF16.F32.PACK_AB R10, R149, R148 ;  /* 0x00000094950a723e */ /* 0x000fe400000010ff */
[----:B------:R-:W-:-:S05]  /*f1c0*/  F2FP.BF16.F32.PACK_AB R11, R151, R150 ;  /* 0x00000096970b723e */ /* 0x000fca00000010ff */
[----:B------:R0:W-:Y:S02]  /*f1d0*/  STSM.16.M88.4 [R165], R8 ;  /* 0x00000008a5007844 */ /* 0x0001e40000000200 */
[----:B0-----:R-:W0:Y:S01]  /*f1e0*/  LDC.64 R10, c[0x0][0xd00] ;  /* 0x00034000ff0a7b82 */ /* 0x001e220000000a00 */
[----:B------:R-:W-:-:S07]  /*f1f0*/  IMAD.SHL.U32 R8, R192, 0x4, RZ ;  /* 0x00000004c0087824 */ /* 0x000fce00078e00ff */
[----:B------:R-:W-:Y:S01]  /*f200*/  BAR.SYNC.DEFER_BLOCKING 0x1, 0x100 ;  /* 0x0044000000007b1d */ /* 0x000fe20000010000 */
[----:B------:R-:W-:-:S04]  /*f210*/  @P0 IADD3 R12, P2, R8, UR6, RZ ;  /* 0x00000006080c0c10 */ /* 0x000fc8000ff5e0ff */
[----:B------:R-:W-:Y:S02]  /*f220*/  @P0 IADD3.X R13, R7, UR7, RZ, P2, !PT ;  /* 0x00000007070d0c10 */ /* 0x000fe400097fe4ff */
[----:B0-----:R-:W-:Y:S02]  /*f230*/  ISETP.NE.U32.AND P1, PT, R10, RZ, PT ;  /* 0x000000ff0a00720c */ /* 0x001fe40003f25070 */
[----:B------:R-:W-:Y:S01]  /*f240*/  IADD3 R8, P2, R8, R10, RZ ;  /* 0x0000000a08087210 */ /* 0x000fe20007f5e0ff */
[----:B------:R-:W2:Y:S01]  /*f250*/  @P0 LDG.E R12, desc[UR42][R12.64] ;  /* 0x0000002a0c0c0981 */ /* 0x000ea2000c1e1900 */
[----:B------:R-:W-:-:S03]  /*f260*/  ISETP.NE.AND.EX P1, PT, R11, RZ, PT, P1 ;  /* 0x000000ff0b00720c */ /* 0x000fc60003f25310 */
[----:B------:R-:W-:Y:S02]  /*f270*/  IMAD.X R9, R7, 0x1, R11, P2 ;  /* 0x0000000107097824 */ /* 0x000fe400010e060b */
[----:B------:R-:W-:-:S08]  /*f280*/  IMAD.MOV.U32 R7, RZ, RZ, RZ ;  /* 0x000000ffff077224 */ /* 0x000fd000078e00ff */
        /* <DEDUP_REMOVED lines=10> */
.L_x_5165:
[----:B------:R-:W2:Y:S01]  /*f330*/  LDL R8, [R1+0x8] ;  /* 0x0000080001087983 */ /* 0x000ea20000100800 */
[----:B------:R-:W-:-:S03]  /*f340*/  LOP3.LUT R199, R199, 0xff, RZ, 0xc0, !PT ;  /* 0x000000ffc7c77812 */ /* 0x000fc600078ec0ff */
[----:B--2---:R-:W0:Y:S02]  /*f350*/  SHFL.IDX PT, R8, R8, RZ, 0x1f ;  /* 0x00001fff08087589 */ /* 0x004e2400000e0000 */
[----:B0-----:R-:W-:Y:S02]  /*f360*/  ISETP.NE.AND P0, PT, R8, RZ, PT ;  /* 0x000000ff0800720c */ /* 0x001fe40003f05270 */
[----:B-----5:R-:W-:-:S11]  /*f370*/  SHF.R.S32.HI R8, RZ, 0x1f, R7 ;  /* 0x0000001fff087819 */ /* 0x020fd60000011407 */
[----:B------:R-:W-:Y:S05]  /*f380*/  @P0 BRA `(.L_x_5166) ;  /* 0x0000000000f40947 */ /* 0x000fea0003800000 */
[----:B------:R-:W2:Y:S01]  /*f390*/  LDL R156, [R1+0x28] ;  /* 0x00002800019c7983 */ /* 0x000ea20000100800 */
[----:B------:R-:W-:Y:S01]  /*f3a0*/  IMAD.MOV.U32 R9, RZ, RZ, 0xab8 ;  /* 0x00000ab8ff097424 */ /* 0x000fe200078e00ff */
[----:B------:R-:W-:Y:S01]  /*f3b0*/  ISETP.GT.AND P1, PT, R0, 0x1, PT ;  /* 0x000000010000780c */ /* 0x000fe20003f24270 */
[----:B------:R-:W0:Y:S01]  /*f3c0*/  LDC R155, c[0x0][0xce8] ;  /* 0x00033a00ff9b7b82 */ /* 0x000e220000000800 */
[----:B------:R-:W-:Y:S01]  /*f3d0*/  ISETP.NE.U32.AND P0, PT, R10, RZ, PT ;  /* 0x000000ff0a00720c */ /* 0x000fe20003f05070 */
[----:B------:R-:W-:Y:S01]  /*f3e0*/  VIADD R153, R191, UR39 ;  /* 0x00000027bf997c36 */ /* 0x000fe20008000000 */
[----:B------:R-:W-:Y:S02]  /*f3f0*/  SEL R9, R9, 0xa78, P1 ;  /* 0x00000a7809097807 */ /* 0x000fe40000800000 */
[----:B------:R-:W-:Y:S02]  /*f400*/  ISETP.NE.AND.EX P0, PT, R11, RZ, PT, P0 ;  /* 0x000000ff0b00720c */ /* 0x000fe40003f05300 */
[----:B------:R-:W-:Y:S01]  /*f410*/  SEL R154, R199, RZ, P1 ;  /* 0x000000ffc79a7207 */ /* 0x000fe20000800000 */
[----:B------:R-:W1:Y:S01]  /*f420*/  LDC.64 R12, c[0x0][R9+0x220] ;  /* 0x00008800090c7b82 */ /* 0x000e620000000a00 */
[----:B------:R-:W-:-:S02]  /*f430*/  SEL R22, R192, RZ, !P0 ;  /* 0x000000ffc0167207 */ /* 0x000fc40004000000 */
[----:B------:R-:W-:-:S05]  /*f440*/  SEL R21, R200, RZ, !P0 ;  /* 0x000000ffc8157207 */ /* 0x000fca0004000000 */
[----:B------:R-:W3:Y:S01]  /*f450*/  LDC.64 R14, c[0x0][R9+0x218] ;  /* 0x00008600090e7b82 */ /* 0x000ee20000000a00 */
[----:B0-----:R-:W-:Y:S01]  /*f460*/  ISETP.NE.AND P0, PT, R155, 0x1, PT ;  /* 0x000000019b00780c */ /* 0x001fe20003f05270 */
[----:B-1----:R-:W-:-:S04]  /*f470*/  IMAD R13, R13, R22, RZ ;  /* 0x000000160d0d7224 */ /* 0x002fc800078e02ff */
[C---:B------:R-:W-:Y:S02]  /*f480*/  IMAD R21, R12.reuse, R21, R13 ;  /* 0x000000150c157224 */ /* 0x040fe400078e020d */
[----:B------:R-:W-:-:S04]  /*f490*/  IMAD.WIDE.U32 R12, R12, R22, RZ ;  /* 0x000000160c0c7225 */ /* 0x000fc800078e00ff */
[-C--:B---3--:R-:W-:Y:S02]  /*f4a0*/  IMAD R22, R15, R193.reuse, RZ ;  /* 0x000000c10f167224 */ /* 0x088fe400078e02ff */
        /* <DEDUP_REMOVED lines=20> */
[----:B------:R-:W-:-:S02]  /*f5f0*/  VIADD R21, R19, UR39 ;  /* 0x0000002713157c36 */ /* 0x000fc40008000000 */
        /* <DEDUP_REMOVED lines=8> */
[----:B0-----:R-:W-:-:S04]  /*f680*/  LEA R15, P0, R14, R12, 0x2 ;  /* 0x0000000c0e0f7211 */ /* 0x001fc800078010ff */
[----:B-1----:R-:W-:Y:S02]  /*f690*/  LEA.HI.X R9, R14, R13, R9, 0x2, P0 ;  /* 0x0000000d0e097211 */ /* 0x002fe400000f1409 */
[----:B------:R-:W-:Y:S04]  /*f6a0*/  SHFL.IDX PT, R14, R15, 0x1, 0x1c1f ;  /* 0x003c1f000f0e7f89 */ /* 0x000fe800000e0000 */
[----:B------:R-:W-:Y:S01]  /*f6b0*/  SHFL.IDX PT, R13, R9, RZ, 0x1c1f ;  /* 0x001c1fff090d7589 */ /* 0x000fe200000e0000 */
[----:B--2---:R-:W-:-:S05]  /*f6c0*/  IMAD.MOV R12, RZ, RZ, -R156 ;  /* 0x000000ffff0c7224 */ /* 0x004fca00078e0a9c */
[----:B------:R-:W-:Y:S02]  /*f6d0*/  ISETP.NE.AND P0, PT, R190, R12, PT ;  /* 0x0000000cbe00720c */ /* 0x000fe40003f05270 */
        /* <DEDUP_REMOVED lines=8> */
.L_x_5166:
        /* <DEDUP_REMOVED lines=10> */
[----:B------:R-:W-:-:S04]  /*f800*/  SHF.R.S32.HI R9, RZ, 0x1f, R0 ;  /* 0x0000001fff097819 */ /* 0x000fc80000011400 */
[----:B------:R-:W-:-:S04]  /*f810*/  LEA.HI R9, R9, R0, RZ, 0x3 ;  /* 0x0000000009097211 */ /* 0x000fc800078f18ff */
[----:B0-----:R-:W-:-:S05]  /*f820*/  SHF.R.S32.HI R3, RZ, 0x3, R9 ;  /* 0x00000003ff037819 */ /* 0x001fca0000011409 */
        /* <DEDUP_REMOVED lines=9> */
[----:B------:R-:W-:Y:S01]  /*f8c0*/  IMAD.X R25, RZ, RZ, R5, P3 ;  /* 0x000000ffff197224 */ /* 0x000fe200018e0605 */
[----:B------:R-:W-:Y:S02]  /*f8d0*/  IADD3 R53, P3, R4, 0x8000, RZ ;  /* 0x0000800004357810 */ /* 0x000fe40007f7e0ff */
[----:B------:R-:W-:Y:S02]  /*f8e0*/  SHF.R.U64 R44, R44, 0x3, RZ ;  /* 0x000000032c2c7819 */ /* 0x000fe400000012ff */
[----:B------:R-:W-:Y:S01]  /*f8f0*/  LOP3.LUT R52, R53, 0x380, RZ, 0xc0, !PT ;  /* 0x0000038035347812 */ /* 0x000fe200078ec0ff */
[----:B------:R-:W-:Y:S01]  /*f900*/  IMAD R8, R8, UR8, RZ ;  /* 0x0000000808087c24 */ /* 0x000fe2000f8e02ff */
[----:B------:R-:W-:Y:S01]  /*f910*/  IADD3 R49, P2, R4, 0x7000, RZ ;  /* 0x0000700004317810 */ /* 0x000fe20007f5e0ff */
[----:B------:R-:W5:Y:S01]  /*f920*/  LD.E.128 R24, desc[UR42][R24.64] ;  /* 0x0000002a18187980 */ /* 0x000f62000c101d00 */
[----:B------:R-:W-:-:S02]  /*f930*/  SHF.R.U64 R52, R52, 0x3, RZ ;  /* 0x0000000334347819 */ /* 0x000fc400000012ff */
[C---:B------:R-:W-:Y:S02]  /*f940*/  IADD3 R29, P4, R4.reuse, 0x2000, RZ ;  /* 0x00002000041d7810 */ /* 0x040fe40007f9e0ff */
[C---:B------:R-:W-:Y:S02]  /*f950*/  IADD3 R33, P5, R4.reuse, 0x3000, RZ ;  /* 0x0000300004217810 */ /* 0x040fe40007fbe0ff */
[----:B------:R-:W-:Y:S02]  /*f960*/  IADD3 R37, P6, R4, 0x4000, RZ ;  /* 0x0000400004257810 */ /* 0x000fe40007fde0ff */
[----:B------:R-:W-:Y:S02]  /*f970*/  LOP3.LUT R40, R41, 0x380, RZ, 0xc0, !PT ;  /* 0x0000038029287812 */ /* 0x000fe400078ec0ff */
[----:B------:R-:W-:Y:S01]  /*f980*/  LOP3.LUT R52, R52, R53, RZ, 0x3c, !PT ;  /* 0x0000003534347212 */ /* 0x000fe200078e3cff */
[--C-:B------:R-:W-:Y:S01]  /*f990*/  IMAD.X R53, RZ, RZ, R5.reuse, P3 ;  /* 0x000000ffff357224 */ /* 0x100fe200018e0605 */
[----:B------:R-:W-:Y:S01]  /*f9a0*/  LOP3.LUT R44, R44, R45, RZ, 0x3c, !PT ;  /* 0x0000002d2c2c7212 */ /* 0x000fe200078e3cff */
[----:B------:R-:W-:Y:S01]  /*f9b0*/  IMAD.X R45, RZ, RZ, R5, P1 ;  /* 0x000000ffff2d7224 */ /* 0x000fe200008e0605 */
[----:B------:R-:W-:-:S02]  /*f9c0*/  LOP3.LUT R48, R49, 0x380, RZ, 0xc0, !PT ;  /* 0x0000038031307812 */ /* 0x000fc400078ec0ff */
[----:B------:R-:W-:Y:S01]  /*f9d0*/  IADD3 R11, P3, R4, 0xf000, RZ ;  /* 0x0000f000040b7810 */ /* 0x000fe20007f7e0ff */
[----:B------:R-:W5:Y:S01]  /*f9e0*/  LD.E.128 R52, desc[UR42][R52.64] ;  /* 0x0000002a34347980 */ /* 0x000f62000c101d00 */
[----:B------:R-:W-:Y:S02]  /*f9f0*/  LOP3.LUT R28, R29, 0x380, RZ, 0xc0, !PT ;  /* 0x000003801d1c7812 */ /* 0x000fe400078ec0ff */
[----:B------:R-:W-:Y:S01]  /*fa00*/  LOP3.LUT R32, R33, 0x380, RZ, 0xc0, !PT ;  /* 0x0000038021207812 */ /* 0x000fe200078ec0ff */
[----:B------:R-:W-:Y:S01]  /*fa10*/  IMAD.X R81, RZ, RZ, R5, P3 ;  /* 0x000000ffff517224 */ /* 0x000fe200018e0605 */
[----:B------:R-:W-:Y:S01]  /*fa20*/  LOP3.LUT R36, R37, 0x380, RZ, 0xc0, !PT ;  /* 0x0000038025247812 */ /* 0x000fe200078ec0ff */
[----:B------:R-:W5:Y:S01]  /*fa30*/  LD.E.128 R44, desc[UR42][R44.64] ;  /* 0x0000002a2c2c7980 */ /* 0x000f62000c101d00 */
[----:B------:R-:W-:Y:S02]  /*fa40*/  SHF.R.U64 R40, R40, 0x3, RZ ;  /* 0x0000000328287819 */ /* 0x000fe400000012ff */
[----:B------:R-:W-:-:S02]  /*fa50*/  IADD3 R73, P1, R4, 0xd000, RZ ;  /* 0x0000d00004497810 */ /* 0x000fc40007f3e0ff */
[----:B------:R-:W-:Y:S02]  /*fa60*/  SHF.R.U64 R48, R48, 0x3, RZ ;  /* 0x0000000330307819 */ /* 0x000fe400000012ff */
[----:B------:R-:W-:Y:S02]  /*fa70*/  SHF.R.U64 R28, R28, 0x3, RZ ;  /* 0x000000031c1c7819 */ /* 0x000fe400000012ff */
[----:B------:R-:W-:Y:S02]  /*fa80*/  SHF.R.U64 R32, R32, 0x3, RZ ;  /* 0x0000000320207819 */ /* 0x000fe400000012ff */
[----:B------:R-:W-:Y:S02]  /*fa90*/  SHF.R.U64 R36, R36, 0x3, RZ ;  /* 0x0000000324247819 */ /* 0x000fe400000012ff */
[----:B------:R-:W-:Y:S01]  /*faa0*/  LOP3.LUT R40, R40, R41, RZ, 0x3c, !PT ;  /* 0x0000002928287212 */ /* 0x000fe200078e3cff */
[----:B------:R-:W-:Y:S01]  /*fab0*/  IMAD.X R41, RZ, RZ, R5, P0 ;  /* 0x000000ffff297224 */ /* 0x000fe200000e0605 */
[----:B------:R-:W-:-:S02]  /*fac0*/  LOP3.LUT R72, R73, 0x380, RZ, 0xc0, !PT ;  /* 0x0000038049487812 */ /* 0x000fc400078ec0ff */
[----:B--2---:R-:W-:Y:S02]  /*fad0*/  ISETP.NE.AND P3, PT, R21, 0x1, PT ;  /* 0x000000011500780c */ /* 0x004fe40003f65270 */
[----:B------:R-:W-:Y:S01]  /*fae0*/  LOP3.LUT R48, R48, R49, RZ, 0x3c, !PT ;  /* 0x0000003130307212 */ /* 0x000fe200078e3cff */
[--C-:B------:R-:W-:Y:S01]  /*faf0*/  IMAD.X R49, RZ, RZ, R5.reuse, P2 ;  /* 0x000000ffff317224 */ /* 0x100fe200010e0605 */
[----:B------:R-:W-:Y:S01]  /*fb00*/  IADD3 R69, P0, R4, 0xc000, RZ ;  /* 0x0000c00004457810 */ /* 0x000fe20007f1e0ff */
[----:B------:R-:W5:Y:S01]  /*fb10*/  LD.E.128 R40, desc[UR42][R40.64] ;  /* 0x0000002a28287980 */ /* 0x000f62000c101d00 */
[----:B------:R-:W-:Y:S01]  /*fb20*/  LOP3.LUT R28, R28, R29, RZ, 0x3c, !PT ;  /* 0x0000001d1c1c7212 */ /* 0x000fe200078e3cff */
[--C-:B------:R-:W-:Y:S01]  /*fb30*/  IMAD.X R29, RZ, RZ, R5.reuse, P4 ;  /* 0x000000ffff1d7224 */ /* 0x100fe200020e0605 */
[----:B------:R-:W-:Y:S01]  /*fb40*/  LOP3.LUT R32, R32, R33, RZ, 0x3c, !PT ;  /* 0x0000002120207212 */ /* 0x000fe200078e3cff */
[--C-:B------:R-:W-:Y:S01]  /*fb50*/  IMAD.X R33, RZ, RZ, R5.reuse, P5 ;  /* 0x000000ffff217224 */ /* 0x100fe200028e0605 */
[----:B------:R-:W-:Y:S01]  /*fb60*/  LOP3.LUT R36, R36, R37, RZ, 0x3c, !PT ;  /* 0x0000002524247212 */ /* 0x000fe200078e3cff */
[----:B------:R-:W-:Y:S01]  /*fb70*/  IMAD.X R37, RZ, RZ, R5, P6 ;  /* 0x000000ffff257224 */ /* 0x000fe200030e0605 */
[----:B------:R-:W-:Y:S01]  /*fb80*/  IADD3 R77, P2, R4, 0xe000, RZ ;  /* 0x0000e000044d7810 */ /* 0x000fe20007f5e0ff */
[----:B------:R-:W0:Y:S01]  /*fb90*/  @P3 LDC R85, c[0x0][0xcec] ;  /* 0x00033b00ff553b82 */ /* 0x000e220000000800 */
[----:B------:R-:W-:Y:S01]  /*fba0*/  SHF.R.U64 R72, R72, 0x3, RZ ;  /* 0x0000000348487819 */ /* 0x000fe200000012ff */
[----:B------:R-:W5:Y:S01]  /*fbb0*/  LD.E.128 R28, desc[UR42][R28.64] ;  /* 0x0000002a1c1c7980 */ /* 0x000f62000c101d00 */
[----:B------:R-:W-:-:S02]  /*fbc0*/  LOP3.LUT R10, R11, 0x380, RZ, 0xc0, !PT ;  /* 0x000003800b0a7812 */ /* 0x000fc400078ec0ff */
[C---:B------:R-:W-:Y:S01]  /*fbd0*/  IADD3 R57, P4, R4.reuse, 0x9000, RZ ;  /* 0x0000900004397810 */ /* 0x040fe20007f9e0ff */
[----:B------:R-:W5:Y:S01]  /*fbe0*/  LD.E.128 R32, desc[UR42][R32.64] ;  /* 0x0000002a20207980 */ /* 0x000f62000c101d00 */
[C---:B------:R-:W-:Y:S01]  /*fbf0*/  IADD3 R61, P5, R4.reuse, 0xa000, RZ ;  /* 0x0000a000043d7810 */ /* 0x040fe20007fbe0ff */
[----:B------:R-:W1:Y:S01]  /*fc00*/  @P3 LDC R87, c[0x0][0xcf0] ;  /* 0x00033c00ff573b82 */ /* 0x000e620000000800 */
[C---:B------:R-:W-:Y:S01]  /*fc10*/  IADD3 R65, P6, R4.reuse, 0xb000, RZ ;  /* 0x0000b00004417810 */ /* 0x040fe20007fde0ff */
[----:B------:R-:W5:Y:S01]  /*fc20*/  LD.E.128 R36, desc[UR42][R36.64] ;  /* 0x0000002a24247980 */ /* 0x000f62000c101d00 */
[----:B------:R-:W-:Y:S02]  /*fc30*/  LOP3.LUT R68, R69, 0x380, RZ, 0xc0, !PT ;  /* 0x0000038045447812 */ /* 0x000fe400078ec0ff */
[----:B------:R-:W-:Y:S01]  /*fc40*/  LOP3.LUT R13, R4, 0x380, RZ, 0xc0, !PT ;  /* 0x00000380040d7812 */ /* 0x000fe200078ec0ff */
[----:B------:R-:W5:Y:S01]  /*fc50*/  LD.E.128 R48, desc[UR42][R48.64] ;  /* 0x0000002a30307980 */ /* 0x000f62000c101d00 */
[----:B------:R-:W-:-:S02]  /*fc60*/  LOP3.LUT R76, R77, 0x380, RZ, 0xc0, !PT ;  /* 0x000003804d4c7812 */ /* 0x000fc400078ec0ff */
[----:B------:R-:W-:Y:S01]  /*fc70*/  LOP3.LUT R72, R72, R73, RZ, 0x3c, !PT ;  /* 0x0000004948487212 */ /* 0x000fe200078e3cff */
[----:B------:R-:W-:Y:S01]  /*fc80*/  IMAD.X R73, RZ, RZ, R5, P1 ;  /* 0x000000ffff497224 */ /* 0x000fe200008e0605 */
[----:B------:R-:W-:Y:S02]  /*fc90*/  SHF.R.U64 R10, R10, 0x3, RZ ;  /* 0x000000030a0a7819 */ /* 0x000fe400000012ff */
[----:B------:R-:W-:Y:S02]  /*fca0*/  LOP3.LUT R56, R57, 0x380, RZ, 0xc0, !PT ;  /* 0x0000038039387812 */ /* 0x000fe400078ec0ff */
[----:B------:R-:W-:Y:S01]  /*fcb0*/  LOP3.LUT R60, R61, 0x380, RZ, 0xc0, !PT ;  /* 0x000003803d3c7812 */ /* 0x000fe200078ec0ff */
[----:B------:R-:W5:Y:S01]  /*fcc0*/  LD.E.128 R72, desc[UR42][R72.64] ;  /* 0x0000002a48487980 */ /* 0x000f62000c101d00 */
[----:B------:R-:W-:Y:S02]  /*fcd0*/  LOP3.LUT R64, R65, 0x380, RZ, 0xc0, !PT ;  /* 0x0000038041407812 */ /* 0x000fe400078ec0ff */
[----:B------:R-:W-:-:S02]  /*fce0*/  SHF.R.U64 R68, R68, 0x3, RZ ;  /* 0x0000000344447819 */ /* 0x000fc400000012ff */
[----:B------:R-:W-:Y:S02]  /*fcf0*/  SHF.R.U64 R13, R13, 0x3, RZ ;  /* 0x000000030d0d7819 */ /* 0x000fe400000012ff */
[----:B------:R-:W-:Y:S02]  /*fd00*/  ISETP.GE.AND P1, PT, R198, UR7, PT ;  /* 0x00000007c6007c0c */ /* 0x000fe4000bf26270 */
[----:B------:R-:W-:Y:S02]  /*fd10*/  SHF.R.U64 R76, R76, 0x3, RZ ;  /* 0x000000034c4c7819 */ /* 0x000fe400000012ff */
[----:B------:R-:W-:Y:S01]  /*fd20*/  LOP3.LUT R80, R10, R11, RZ, 0x3c, !PT ;  /* 0x0000000b0a507212 */ /* 0x000fe200078e3cff */
[----:B------:R-:W-:Y:S01]  /*fd30*/  IMAD R11, R7, UR9, R8 ;  /* 0x00000009070b7c24 */ /* 0x000fe2000f8e0208 */
[----:B------:R-:W-:Y:S02]  /*fd40*/  SHF.R.U64 R56, R56, 0x3, RZ ;  /* 0x0000000338387819 */ /* 0x000fe400000012ff */
[----:B------:R-:W-:-:S02]  /*fd50*/  SHF.R.U64 R60, R60, 0x3, RZ ;  /* 0x000000033c3c7819 */ /* 0x000fc400000012ff */
[----:B------:R-:W-:Y:S01]  /*fd60*/  SHF.R.U64 R64, R64, 0x3, RZ ;  /* 0x0000000340407819 */ /* 0x000fe200000012ff */
[----:B------:R-:W5:Y:S01]  /*fd70*/  LD.E.128 R80, desc[UR42][R80.64] ;  /* 0x0000002a50507980 */ /* 0x000f62000c101d00 */
[----:B------:R-:W-:Y:S01]  /*fd80*/  LOP3.LUT R68, R68, R69, RZ, 0x3c, !PT ;  /* 0x0000004544447212 */ /* 0x000fe200078e3cff */
[--C-:B------:R-:W-:Y:S01]  /*fd90*/  IMAD.X R69, RZ, RZ, R5.reuse, P0 ;  /* 0x000000ffff457224 */ /* 0x100fe200000e0605 */
[----:B------:R-:W-:Y:S02]  /*fda0*/  LOP3.LUT R4, R13, R4, RZ, 0x3c, !PT ;  /* 0x000000040d047212 */ /* 0x000fe400078e3cff */
[----:B------:R-:W-:Y:S02]  /*fdb0*/  SEL R8, RZ, 0xffffffff, P1 ;  /* 0xffffffffff087807 */ /* 0x000fe40000800000 */
[----:B------:R-:W-:Y:S01]  /*fdc0*/  LOP3.LUT R76, R76, R77, RZ, 0x3c, !PT ;  /* 0x0000004d4c4c7212 */ /* 0x000fe200078e3cff */
[--C-:B------:R-:W-:Y:S01]  /*fdd0*/  IMAD.X R77, RZ, RZ, R5.reuse, P2 ;  /* 0x000000ffff4d7224 */ /* 0x100fe200010e0605 */
[----:B------:R-:W-:Y:S01]  /*fde0*/  ISETP.GE.AND P0, PT, R197, UR7, PT ;  /* 0x00000007c5007c0c */ /* 0x000fe2000bf06270 */
[----:B------:R2:W5:Y:S01]  /*fdf0*/  LD.E.128 R12, desc[UR42][R4.64] ;  /* 0x0000002a040c7980 */ /* 0x000562000c101d00 */
[----:B------:R-:W-:Y:S01]  /*fe00*/  LOP3.LUT R56, R56, R57, RZ, 0x3c, !PT ;  /* 0x0000003938387212 */ /* 0x000fe200078e3cff */
[--C-:B------:R-:W-:Y:S01]  /*fe10*/  IMAD.X R57, RZ, RZ, R5.reuse, P4 ;  /* 0x000000ffff397224 */ /* 0x100fe200020e0605 */
[----:B------:R-:W-:Y:S01]  /*fe20*/  LOP3.LUT R60, R60, R61, RZ, 0x3c, !PT ;  /* 0x0000003d3c3c7212 */ /* 0x000fe200078e3cff */
[--C-:B------:R-:W-:Y:S01]  /*fe30*/  IMAD.X R61, RZ, RZ, R5.reuse, P5 ;  /* 0x000000ffff3d7224 */ /* 0x100fe200028e0605 */
[----:B------:R-:W-:Y:S01]  /*fe40*/  LOP3.LUT R64, R64, R65, RZ, 0x3c, !PT ;  /* 0x0000004140407212 */ /* 0x000fe200078e3cff */
[----:B------:R-:W-:Y:S01]  /*fe50*/  IMAD.X R65, RZ, RZ, R5, P6 ;  /* 0x000000ffff417224 */ /* 0x000fe200030e0605 */
[----:B------:R-:W-:Y:S01]  /*fe60*/  ISETP.GE.AND P2, PT, R18, UR7, PT ;  /* 0x0000000712007c0c */ /* 0x000fe2000bf46270 */
[----:B------:R-:W-:Y:S01]  /*fe70*/  IMAD.SHL.U32 R10, R8, 0x2, RZ ;  /* 0x00000002080a7824 */ /* 0x000fe200078e00ff */
[----:B------:R-:W-:Y:S01]  /*fe80*/  SEL R8, RZ, 0xffffffff, P0 ;  /* 0xffffffffff087807 */ /* 0x000fe20000000000 */
[----:B--2---:R-:W-:Y:S01]  /*fe90*/  IMAD.WIDE.U32 R4, R7, UR8, RZ ;  /* 0x0000000807047c25 */ /* 0x004fe2000f8e00ff */
[----:B------:R-:W-:Y:S01]  /*fea0*/  LOP3.LUT R9, R9, 0xfffffff8, RZ, 0xc0, !PT ;  /* 0xfffffff809097812 */ /* 0x000fe200078ec0ff */
[----:B------:R-:W-:Y:S01]  /*feb0*/  ULDC.64 UR8, c[0x0][0xbe8] ;  /* 0x0002fa0000087ab9 */ /* 0x000fe20000000a00 */
[----:B------:R-:W-:Y:S01]  /*fec0*/  SEL R7, RZ, 0x1, P2 ;  /* 0x00000001ff077807 */ /* 0x000fe20001000000 */
[----:B------:R-:W-:Y:S01]  /*fed0*/  IMAD.IADD R5, R5, 0x1, R11 ;  /* 0x0000000105057824 */ /* 0x000fe200078e020b */
[----:B------:R-:W5:Y:S01]  /*fee0*/  LD.E.128 R56, desc[UR42][R56.64] ;  /* 0x0000002a38387980 */ /* 0x000f62000c101d00 */
[----:B------:R-:W-:Y:S01]  /*fef0*/  IMAD.SHL.U32 R8, R8, 0x4, RZ ;  /* 0x0000000408087824 */ /* 0x000fe200078e00ff */
[----:B------:R-:W-:Y:S01]  /*ff00*/  LOP3.LUT R7, R10, 0x2, R7, 0xe2, !PT ;  /* 0x000000020a077812 */ /* 0x000fe200078ee207 */
[----:B------:R-:W-:Y:S01]  /*ff10*/  IMAD.IADD R0, R0, 0x1, -R9 ;  /* 0x0000000100007824 */ /* 0x000fe200078e0a09 */
[----:B------:R-:W-:Y:S01]  /*ff20*/  ISETP.GE.AND P0, PT, R196, UR7, PT ;  /* 0x00000007c4007c0c */ /* 0x000fe2000bf06270 */
[C---:B------:R-:W-:Y:S01]  /*ff30*/  IMAD.WIDE.U32 R4, R193.reuse, UR8, R4 ;  /* 0x00000008c1047c25 */ /* 0x040fe2000f8e0004 */
[----:B------:R-:W-:Y:S01]  /*ff40*/  LOP3.LUT R7, R8, 0x4, R7, 0xe2, !PT ;  /* 0x0000000408077812 */ /* 0x000fe200078ee207 */
[----:B------:R-:W5:Y:S01]  /*ff50*/  LD.E.128 R60, desc[UR42][R60.64] ;  /* 0x0000002a3c3c7980 */ /* 0x000f62000c101d00 */
[----:B------:R-:W-:Y:S01]  /*ff60*/  SHF.R.S32.HI R9, RZ, 0x1f, R192 ;  /* 0x0000001fff097819 */ /* 0x000fe200000114c0 */
[----:B------:R-:W-:Y:S01]  /*ff70*/  IMAD R0, R0, 0x20, R3 ;  /* 0x0000002000007824 */ /* 0x000fe200078e0203 */
[----:B------:R-:W-:Y:S01]  /*ff80*/  SEL R8, RZ, 0xffffffff, P0 ;  /* 0xffffffffff087807 */ /* 0x000fe20000000000 */
[----:B------:R-:W-:Y:S01]  /*ff90*/  IMAD R5, R193, UR9, R5 ;  /* 0x00000009c1057c24 */ /* 0x000fe2000f8e0205 */
[----:B------:R-:W-:Y:S01]  /*ffa0*/  ISETP.GE.AND P0, PT, R195, UR7, PT ;  /* 0x00000007c3007c0c */ /* 0x000fe2000bf06270 */
[----:B------:R-:W-:Y:S01]  /*ffb0*/  ULDC.64 UR8, c[0x0][0xbf0] ;  /* 0x0002fc0000087ab9 */ /* 0x000fe20000000a00 */
[----:B------:R-:W-:Y:S01]  /*ffc0*/  VIADD R20, R0, UR39 ;  /* 0x0000002700147c36 */ /* 0x000fe20008000000 */
[----:B------:R-:W5:Y:S01]  /*ffd0*/  LD.E.128 R64, desc[UR42][R64.64] ;  /* 0x0000002a40407980 */ /* 0x000f62000c101d00 */
[----:B------:R-:W-:Y:S01]  /*ffe0*/  IMAD R11, R9, UR8, RZ ;  /* 0x00000008090b7c24 */ /* 0x000fe2000f8e02ff */
[----:B------:R-:W-:Y:S01]  /*fff0*/  SEL R9, RZ, 0xffffffff, P0 ;  /* 0xffffffffff097807 */ /* 0x000fe20000000000 */
[----:B------:R-:W-:Y:S01]  /*10000*/  IMAD.SHL.U32 R8, R8, 0x8, RZ ;  /* 0x0000000808087824 */ /* 0x000fe200078e00ff */
[----:B------:R-:W5:Y:S01]  /*10010*/  LD.E.128 R68, desc[UR42][R68.64] ;  /* 0x0000002a44447980 */ /* 0x000f62000c101d00 */
[----:B0-----:R-:W-:-:S03]  /*10020*/  @P3 IMAD.HI.U32 R0, R20, R85, RZ ;  /* 0x0000005514003227 */ /* 0x001fc600078e00ff */
[----:B------:R-:W-:Y:S01]  /*10030*/  LOP3.LUT R8, R8, 0x8, R7, 0xe2, !PT ;  /* 0x0000000808087812 */ /* 0x000fe200078ee207 */
[----:B------:R-:W-:Y:S01]  /*10040*/  IMAD.SHL.U32 R9, R9, 0x10, RZ ;  /* 0x0000001009097824 */ /* 0x000fe200078e00ff */
[----:B------:R-:W5:Y:S01]  /*10050*/  LD.E.128 R76, desc[UR42][R76.64] ;  /* 0x0000002a4c4c7980 */ /* 0x000f62000c101d00 */
[----:B------:R-:W-:Y:S01]  /*10060*/  IMAD.MOV.U32 R7, RZ, RZ, R20 ;  /* 0x000000ffff077224 */ /* 0x000fe200078e0014 */
[----:B-1----:R-:W-:Y:S01]  /*10070*/  @P3 SHF.R.U32.HI R7, RZ, R87, R0 ;  /* 0x00000057ff073219 */ /* 0x002fe20000011600 */
[C---:B------:R-:W-:Y:S02]  /*10080*/  IMAD R11, R192.reuse, UR9, R11 ;  /* 0x00000009c00b7c24 */ /* 0x040fe4000f8e020b */
[----:B------:R-:W-:Y:S01]  /*10090*/  IMAD.WIDE.U32 R4, R192, UR8, R4 ;  /* 0x00000008c0047c25 */ /* 0x000fe2000f8e0004 */
[----:B------:R-:W-:Y:S01]  /*100a0*/  LOP3.LUT R8, R9, 0x10, R8, 0xe2, !PT ;  /* 0x0000001009087812 */ /* 0x000fe200078ee208 */
[----:B------:R-:W-:Y:S01]  /*100b0*/  ULDC.64 UR8, c[0x0][0xbe0] ;  /* 0x0002f80000087ab9 */ /* 0x000fe20000000a00 */
[----:B------:R-:W-:Y:S01]  /*100c0*/  SHF.R.S32.HI R9, RZ, 0x1f, R7 ;  /* 0x0000001fff097819 */ /* 0x000fe20000011407 */
[----:B------:R-:W-:Y:S01]  /*100d0*/  IMAD.IADD R5, R5, 0x1, R11 ;  /* 0x0000000105057824 */ /* 0x000fe200078e020b */
[----:B------:R-:W-:Y:S01]  /*100e0*/  ISETP.GE.AND P0, PT, R194, UR7, PT ;  /* 0x00000007c2007c0c */ /* 0x000fe2000bf06270 */
[----:B------:R-:W-:Y:S01]  /*100f0*/  IMAD.MOV R11, RZ, RZ, -R7 ;  /* 0x000000ffff0b7224 */ /* 0x000fe200078e0a07 */
[----:B------:R-:W-:Y:S01]  /*10100*/  @!PT LDS RZ, [RZ] ;  /* 0x00000000fffff984 */ /* 0x000fe20000000800 */
[----:B------:R-:W-:Y:S01]  /*10110*/  @!PT LDS RZ, [RZ] ;  /* 0x00000000fffff984 */ /* 0x000fe20000000800 */
[----:B------:R-:W-:Y:S01]  /*10120*/  @!PT LDS RZ, [RZ] ;  /* 0x00000000fffff984 */ /* 0x000fe20000000800 */
[----:B------:R-:W-:Y:S01]  /*10130*/  @!PT LDS RZ, [RZ] ;  /* 0x00000000fffff984 */ /* 0x000fe20000000800 */
[----:B------:R0:W-:Y:S06]  /*10140*/  MEMBAR.ALL.CTA ;  /* 0x0000000000007992 */ /* 0x0001ec0000008000 */
[----:B0-----:R-:W0:Y:S01]  /*10150*/  FENCE.VIEW.ASYNC.S ;  /* 0x00000000000073c6 */ /* 0x001e220000000000 */
[----:B------:R-:W-:Y:S01]  /*10160*/  IMAD R10, R9, UR8, RZ ;  /* 0x00000008090a7c24 */ /* 0x000fe2000f8e02ff */
[----:B------:R-:W-:Y:S01]  /*10170*/  SEL R0, RZ, 0xffffffff, P0 ;  /* 0xffffffffff007807 */ /* 0x000fe20000000000 */
[----:B------:R-:W-:-:S02]  /*10180*/  IMAD R9, R21, R11, R20 ;  /* 0x0000000b15097224 */ /* 0x000fc400078e0214 */
[----:B------:R-:W-:-:S04]  /*10190*/  IMAD.WIDE.U32 R4, R7, UR8, R4 ;  /* 0x0000000807047c25 */ /* 0x000fc8000f8e0004 */
[----:B------:R-:W-:Y:S01]  /*101a0*/  IMAD.SHL.U32 R85, R0, 0x20, RZ ;  /* 0x0000002000557824 */ /* 0x000fe200078e00ff */
[----:B------:R-:W-:Y:S01]  /*101b0*/  SHF.R.S32.HI R0, RZ, 0x1f, R9 ;  /* 0x0000001fff007819 */ /* 0x000fe20000011409 */
[----:B------:R-:W-:Y:S01]  /*101c0*/  IMAD R11, R7, UR9, R10 ;  /* 0x00000009070b7c24 */ /* 0x000fe2000f8e020a */
[----:B------:R-:W-:Y:S01]  /*101d0*/  ULDC.64 UR8, c[0x0][0xbd8] ;  /* 0x0002f60000087ab9 */ /* 0x000fe20000000a00 */
[----:B------:R-:W-:Y:S01]  /*101e0*/  IMAD R86, R21, UR6, RZ ;  /* 0x0000000615567c24 */ /* 0x000fe2000f8e02ff */
[----:B------:R-:W-:Y:S01]  /*101f0*/  LOP3.LUT R8, R85, 0x20, R8, 0xe2, !PT ;  /* 0x0000002055087812 */ /* 0x000fe200078ee208 */
[----:B------:R-:W-:Y:S02]  /*10200*/  IMAD.IADD R5, R5, 0x1, R11 ;  /* 0x0000000105057824 */ /* 0x000fe400078e020b */
[----:B------:R-:W-:Y:S02]  /*10210*/  IMAD R0, R0, UR8, RZ ;  /* 0x0000000800007c24 */ /* 0x000fe4000f8e02ff */
[----:B------:R-:W-:-:S02]  /*10220*/  VIADD R85, R3, UR39 ;  /* 0x0000002703557c36 */ /* 0x000fc40008000000 */
[C---:B------:R-:W-:Y:S02]  /*10230*/  VIADD R153, R18.reuse, 0x180 ;  /* 0x0000018012997836 */ /* 0x040fe40000000000 */
[C---:B------:R-:W-:Y:S02]  /*10240*/  IMAD R11, R9.reuse, UR9, R0 ;  /* 0x00000009090b7c24 */ /* 0x040fe4000f8e0200 */
[----:B------:R-:W-:Y:S01]  /*10250*/  IMAD.WIDE.U32 R4, R9, UR8, R4 ;  /* 0x0000000809047c25 */ /* 0x000fe2000f8e0004 */
[----:B------:R-:W-:Y:S01]  /*10260*/  ISETP.GE.AND P1, PT, R85, R86, PT ;  /* 0x000000565500720c */ /* 0x000fe20003f26270 */
[----:B------:R-:W-:Y:S01]  /*10270*/  ULDC.64 UR8, c[0x0][0xb80] ;  /* 0x0002e00000087ab9 */ /* 0x000fe20000000a00 */
[----:B------:R-:W-:Y:S01]  /*10280*/  ISETP.GE.AND P0, PT, R153, UR7, PT ;  /* 0x0000000799007c0c */ /* 0x000fe2000bf06270 */
[----:B------:R-:W-:Y:S01]  /*10290*/  VIADD R152, R18, 0x1c0 ;  /* 0x000001c012987836 */ /* 0x000fe20000000000 */
[----:B------:R-:W-:Y:S01]  /*102a0*/  LEA R22, P2, R4, UR8, 0x1 ;  /* 0x0000000804167c11 */ /* 0x000fe2000f8408ff */
[----:B------:R-:W-:-:S02]  /*102b0*/  IMAD.IADD R3, R5, 0x1, R11 ;  /* 0x0000000105037824 */ /* 0x000fc400078e020b */
[----:B------:R-:W-:Y:S01]  /*102c0*/  VIADD R0, R17, 0x38820 ;  /* 0x0003882011007836 */ /* 0x000fe20000000000 */
[----:B------:R-:W-:Y:S02]  /*102d0*/  SEL R7, RZ, 0x40, P0 ;  /* 0x00000040ff077807 */ /* 0x000fe40000000000 */
[----:B------:R-:W-:Y:S02]  /*102e0*/  ISETP.GE.AND P0, PT, R152, UR7, PT ;  /* 0x0000000798007c0c */ /* 0x000fe4000bf06270 */
[----:B------:R-:W-:Y:S02]  /*102f0*/  LEA.HI.X R84, R4, UR9, R3, 0x1, P2 ;  /* 0x0000000904547c11 */ /* 0x000fe400090f0c03 */
[----:B------:R-:W-:Y:S02]  /*10300*/  PRMT R0, RZ, 0x654, R0 ;  /* 0x00000654ff007816 */ /* 0x000fe40000000000 */
[----:B------:R-:W-:Y:S01]  /*10310*/  LOP3.LUT R7, R8, R7, RZ, 0xfc, !PT ;  /* 0x0000000708077212 */ /* 0x000fe200078efcff */
[----:B0-----:R0:W1:Y:S01]  /*10320*/  SHFL.IDX PT, R4, R22, RZ, 0x181f ;  /* 0x00181fff16047589 */ /* 0x00106200000e0000 */
[----:B------:R-:W-:Y:S01]  /*10330*/  SEL R8, RZ, 0x80, P0 ;  /* 0x00000080ff087807 */ /* 0x000fe20000000000 */
[----:B------:R2:W-:Y:S01]  /*10340*/  SYNCS.ARRIVE.TRANS64.RED.A1T0 RZ, [R0+URZ], RZ ;  /* 0x000000ff00ff79a7 */ /* 0x0005e2000810043f */
[----:B------:R-:W-:Y:S01]  /*10350*/  BSSY B1, `(.L_x_5168) ;  /* 0x000002a000017945 */ /* 0x000fe20003800000 */
[----:B------:R0:W3:Y:S01]  /*10360*/  SHFL.IDX PT, R5, R84, RZ, 0x181f ;  /* 0x00181fff54057589 */ /* 0x0000e200000e0000 */
[----:B------:R-:W-:-:S02]  /*10370*/  SHF.R.S32.HI R154, RZ, 0x1f, R198 ;  /* 0x0000001fff9a7819 */ /* 0x000fc400000114c6 */
[----:B--2---:R-:W-:Y:S01]  /*10380*/  LOP3.LUT R0, R7, R8, RZ, 0xfc, !PT ;  /* 0x0000000807007212 */ /* 0x004fe200078efcff */
        /* <DEDUP_REMOVED lines=8> */
[-C--:B-1----:R-:W-:Y:S01]  /*10410*/  @!P1 LEA R8, P2, R198, R4.reuse, 0x1 ;  /* 0x00000004c6089211 */ /* 0x082fe200078408ff */
[----:B---3--:R-:W-:Y:S02]  /*10420*/  @!P0 IMAD.WIDE R10, R18, 0x2, R4 ;  /* 0x00000002120a8825 */ /* 0x008fe400078e0204 */
[----:B------:R-:W-:Y:S02]  /*10430*/  @!P4 LEA R20, P5, R197, R4, 0x1 ;  /* 0x00000004c514c211 */ /* 0x000fe400078a08ff */
[----:B------:R-:W-:Y:S01]  /*10440*/  @!P1 LEA.HI.X R9, R198, R5, R154, 0x1, P2 ;  /* 0x00000005c6099211 */ /* 0x000fe200010f0c9a */
[----:B-----5:R1:W-:Y:S01]  /*10450*/  @!P0 ST.E.128 desc[UR42][R10.64], R12 ;  /* 0x0000000c0a008985 */ /* 0x0203e2000c101d2a */
[----:B------:R-:W-:Y:S02]  /*10460*/  ISETP.GE.AND P2, PT, R195, UR7, PT ;  /* 0x00000007c3007c0c */ /* 0x000fe4000bf46270 */
[----:B------:R-:W-:Y:S01]  /*10470*/  LOP3.LUT P0, RZ, R7, 0x40, RZ, 0xc0, !PT ;  /* 0x0000004007ff7812 */ /* 0x000fe2000780c0ff */
[----:B------:R2:W-:Y:S01]  /*10480*/  @!P1 ST.E.128 desc[UR42][R8.64], R28 ;  /* 0x0000001c08009985 */ /* 0x0005e2000c101d2a */
[----:B------:R-:W-:-:S02]  /*10490*/  ISETP.GE.AND P1, PT, R194, UR7, PT ;  /* 0x00000007c2007c0c */ /* 0x000fc4000bf26270 */
[----:B------:R-:W-:Y:S02]  /*104a0*/  @!P4 LEA.HI.X R21, R197, R5, R3, 0x1, P5 ;  /* 0x00000005c515c211 */ /* 0x000fe400028f0c03 */
[----:B------:R-:W-:-:S03]  /*104b0*/  SHF.R.S32.HI R3, RZ, 0x1f, R194 ;  /* 0x0000001fff037819 */ /* 0x000fc600000114c2 */
[----:B------:R4:W-:Y:S01]  /*104c0*/  @!P4 ST.E.128 desc[UR42][R20.64], R36 ;  /* 0x000000241400c985 */ /* 0x0009e2000c101d2a */
[CC--:B-1----:R-:W-:Y:S02]  /*104d0*/  @!P3 LEA R14, P6, R196.reuse, R4.reuse, 0x1 ;  /* 0x00000004c40eb211 */ /* 0x0c2fe400078c08ff */
[CC--:B------:R-:W-:Y:S02]  /*104e0*/  @!P2 LEA R12, P5, R195.reuse, R4.reuse, 0x1 ;  /* 0x00000004c30ca211 */ /* 0x0c0fe400078a08ff */
[-C--:B------:R-:W-:Y:S02]  /*104f0*/  @!P3 LEA.HI.X R15, R196, R5.reuse, R87, 0x1, P6 ;  /* 0x00000005c40fb211 */ /* 0x080fe400030f0c57 */
[----:B------:R-:W-:Y:S02]  /*10500*/  LOP3.LUT P6, RZ, R0, 0x80, RZ, 0xc0, !PT ;  /* 0x0000008000ff7812 */ /* 0x000fe400078cc0ff */
[----:B------:R-:W-:Y:S01]  /*10510*/  @!P2 LEA.HI.X R13, R195, R5, R88, 0x1, P5 ;  /* 0x00000005c30da211 */ /* 0x000fe200028f0c58 */
[----:B------:R4:W-:Y:S01]  /*10520*/  @!P3 ST.E.128 desc[UR42][R14.64], R44 ;  /* 0x0000002c0e00b985 */ /* 0x0009e2000c101d2a */
[----:B------:R-:W-:-:S02]  /*10530*/  @!P1 LEA R10, P5, R194, R4, 0x1 ;  /* 0x00000004c20a9211 */ /* 0x000fc400078a08ff */
[----:B--2---:R-:W-:Y:S01]  /*10540*/  SHF.R.S32.HI R9, RZ, 0x1f, R153 ;  /* 0x0000001fff097819 */ /* 0x004fe20000011499 */
[----:B------:R4:W-:Y:S01]  /*10550*/  @!P2 ST.E.128 desc[UR42][R12.64], R52 ;  /* 0x000000340c00a985 */ /* 0x0009e2000c101d2a */
[-C--:B------:R-:W-:Y:S02]  /*10560*/  @!P1 LEA.HI.X R11, R194, R5.reuse, R3, 0x1, P5 ;  /* 0x00000005c20b9211 */ /* 0x080fe400028f0c03 */
        /* <DEDUP_REMOVED lines=8> */
.L_x_5169:
[----:B------:R-:W-:Y:S05]  /*105f0*/  BSYNC B1 ;  /* 0x0000000000017941 */ /* 0x000fea0003800000 */
.L_x_5168:
[----:B------:R-:W-:Y:S01]  /*10600*/  VIADD R3, R85, 0x20 ;  /* 0x0000002055037836 */ /* 0x000fe20000000000 */
[----:B---34-:R2:W3:Y:S04]  /*10610*/  SHFL.IDX PT, R5, R84, 0x1, 0x181f ;  /* 0x00381f0054057f89 */ /* 0x0184e800000e0000 */
        /* <DEDUP_REMOVED lines=42> */
.L_x_5167:
[----:B------:R-:W-:Y:S01]  /*108c0*/  ULDC.64 UR8, c[0x0][0xc08] ;  /* 0x0003020000087ab9 */ /* 0x000fe20000000a00 */
[----:B------:R-:W-:Y:S01]  /*108d0*/  ULDC UR7, c[0x0][0xce8] ;  /* 0x00033a0000077ab9 */ /* 0x000fe20000000800 */
[----:B------:R-:W-:Y:S01]  /*108e0*/  IMAD R8, R8, UR8, RZ ;  /* 0x0000000808087c24 */ /* 0x000fe2000f8e02ff */
[----:B------:R-:W-:Y:S01]  /*108f0*/  UISETP.NE.AND UP0, UPT, UR7, 0x1, UPT ;  /* 0x000000010700788c */ /* 0x000fe2000bf05270 */
[C---:B------:R-:W-:Y:S01]  /*10900*/  IMAD.WIDE.U32 R4, R7.reuse, UR8, RZ ;  /* 0x0000000807047c25 */ /* 0x040fe2000f8e00ff */
[----:B------:R-:W-:Y:S01]  /*10910*/  ULDC.64 UR10, c[0x0][0xc30] ;  /* 0x00030c00000a7ab9 */ /* 0x000fe20000000a00 */
[----:B------:R-:W-:Y:S01]  /*10920*/  UIMAD UR6, UR6, UR7, URZ ;  /* 0x00000007060672a4 */ /* 0x000fe2000f8e023f */
[----:B------:R-:W-:Y:S01]  /*10930*/  BSSY B1, `(.L_x_5171) ;  /* 0x00000d3000017945 */ /* 0x000fe20003800000 */
[----:B0-----:R-:W-:Y:S01]  /*10940*/  IMAD R3, R7, UR9, R8 ;  /* 0x0000000907037c24 */ /* 0x001fe2000f8e0208 */
[----:B------:R-:W-:Y:S01]  /*10950*/  ULDC.64 UR8, c[0x0][0xc38] ;  /* 0x00030e0000087ab9 */ /* 0x000fe20000000a00 */
[----:B------:R-:W-:Y:S01]  /*10960*/  PLOP3.LUT P0, PT, PT, PT, UP0, 0x80, 0x0 ;  /* 0x000000000000781c */ /* 0x000fe20003f0f008 */
[----:B------:R-:W-:Y:S01]  /*10970*/  VIADD R0, R191, UR39 ;  /* 0x00000027bf007c36 */ /* 0x000fe20008000000 */
[----:B------:R-:W-:Y:S01]  /*10980*/  SHF.R.S32.HI R152, RZ, 0x1f, R201 ;  /* 0x0000001fff987819 */ /* 0x000fe200000114c9 */
[----:B------:R-:W-:Y:S01]  /*10990*/  IMAD.IADD R5, R5, 0x1, R3 ;  /* 0x0000000105057824 */ /* 0x000fe200078e0203 */
[----:B------:R-:W-:Y:S01]  /*109a0*/  SHF.R.S32.HI R3, RZ, 0x1f, R192 ;  /* 0x0000001fff037819 */ /* 0x000fe200000114c0 */
[----:B------:R-:W-:Y:S01]  /*109b0*/  IMAD.MOV.U32 R7, RZ, RZ, R0 ;  /* 0x000000ffff077224 */ /* 0x000fe200078e0000 */
[----:B------:R-:W-:Y:S01]  /*109c0*/  SHF.R.S32.HI R153, RZ, 0x1f, R202 ;  /* 0x0000001fff997819 */ /* 0x000fe200000114ca */
[----:B------:R-:W-:Y:S01]  /*109d0*/  IMAD.WIDE.U32 R4, R193, UR8, R4 ;  /* 0x00000008c1047c25 */ /* 0x000fe2000f8e0004 */
[----:B------:R-:W-:-:S02]  /*109e0*/  SHF.R.S32.HI R154, RZ, 0x1f, R203 ;  /* 0x0000001fff9a7819 */ /* 0x000fc400000114cb */
[----:B------:R-:W-:Y:S01]  /*109f0*/  SHF.R.S32.HI R155, RZ, 0x1f, R204 ;  /* 0x0000001fff9b7819 */ /* 0x000fe200000114cc */
[----:B------:R-:W-:Y:S01]  /*10a00*/  IMAD R5, R193, UR9, R5 ;  /* 0x00000009c1057c24 */ /* 0x000fe2000f8e0205 */
[----:B------:R-:W-:Y:S01]  /*10a10*/  ULDC.64 UR8, c[0x0][0xc40] ;  /* 0x0003100000087ab9 */ /* 0x000fe20000000a00 */
[----:B------:R-:W-:Y:S01]  /*10a20*/  VIADD R180, R23, 0x10 ;  /* 0x0000001017b47836 */ /* 0x000fe20000000000 */
[----:B------:R-:W-:Y:S01]  /*10a30*/  SHF.R.S32.HI R156, RZ, 0x1f, R205 ;  /* 0x0000001fff9c7819 */ /* 0x000fe200000114cd */
[----:B------:R-:W-:Y:S01]  /*10a40*/  IMAD R3, R3, UR8, RZ ;  /* 0x0000000803037c24 */ /* 0x000fe2000f8e02ff */
[----:B------:R-:W-:Y:S01]  /*10a50*/  SHF.R.S32.HI R157, RZ, 0x1f, R206 ;  /* 0x0000001fff9d7819 */ /* 0x000fe200000114ce */
[C---:B------:R-:W-:Y:S01]  /*10a60*/  IMAD.WIDE.U32 R4, R192.reuse, UR8, R4 ;  /* 0x00000008c0047c25 */ /* 0x040fe2000f8e0004 */
[----:B------:R-:W-:Y:S01]  /*10a70*/  @UP0 ULDC UR8, c[0x0][0xcec] ;  /* 0x00033b0000080ab9 */ /* 0x000fe20000000800 */
[----:B------:R-:W-:Y:S02]  /*10a80*/  SHF.R.S32.HI R158, RZ, 0x1f, R207 ;  /* 0x0000001fff9e7819 */ /* 0x000fe400000114cf */
[----:B------:R-:W-:Y:S01]  /*10a90*/  IMAD R3, R192, UR9, R3 ;  /* 0x00000009c0037c24 */ /* 0x000fe2000f8e0203 */
[----:B------:R-:W-:Y:S01]  /*10aa0*/  SHF.R.S32.HI R159, RZ, 0x1f, R208 ;  /* 0x0000001fff9f7819 */ /* 0x000fe200000114d0 */
[----:B------:R-:W-:Y:S01]  /*10ab0*/  VIADD R182, R23, 0x8 ;  /* 0x0000000817b67836 */ /* 0x000fe20000000000 */
[----:B------:R-:W-:Y:S01]  /*10ac0*/  SHF.R.S32.HI R160, RZ, 0x1f, R209 ;  /* 0x0000001fffa07819 */ /* 0x000fe200000114d1 */
[----:B------:R-:W-:Y:S01]  /*10ad0*/  IMAD.IADD R5, R5, 0x1, R3 ;  /* 0x0000000105057824 */ /* 0x000fe200078e0203 */
[----:B------:R-:W-:Y:S01]  /*10ae0*/  SHF.R.S32.HI R161, RZ, 0x1f, R210 ;  /* 0x0000001fffa17819 */ /* 0x000fe200000114d2 */
[----:B------:R-:W-:Y:S01]  /*10af0*/  @P0 IMAD.HI.U32 R3, R0, UR8, RZ ;  /* 0x0000000800030c27 */ /* 0x000fe2000f8e00ff */
[----:B------:R-:W-:Y:S01]  /*10b00*/  @UP0 ULDC UR8, c[0x0][0xcf0] ;  /* 0x00033c0000080ab9 */ /* 0x000fe20000000800 */
[----:B------:R-:W-:-:S02]  /*10b10*/  SHF.R.S32.HI R162, RZ, 0x1f, R211 ;  /* 0x0000001fffa27819 */ /* 0x000fc400000114d3 */
[----:B------:R-:W-:Y:S01]  /*10b20*/  SHF.R.S32.HI R163, RZ, 0x1f, R212 ;  /* 0x0000001fffa37819 */ /* 0x000fe200000114d4 */
[----:B------:R-:W-:Y:S01]  /*10b30*/  VIADD R179, R23, 0x10 ;  /* 0x0000001017b37836 */ /* 0x000fe20000000000 */
[----:B------:R-:W-:Y:S01]  /*10b40*/  @P0 SHF.R.U32.HI R7, RZ, UR8, R3 ;  /* 0x00000008ff070c19 */ /* 0x000fe20008011603 */
[----:B------:R-:W-:Y:S01]  /*10b50*/  ULDC.64 UR8, c[0x0][0xc48] ;  /* 0x0003120000087ab9 */ /* 0x000fe20000000a00 */
[----:B------:R-:W-:Y:S01]  /*10b60*/  SHF.R.S32.HI R164, RZ, 0x1f, R213 ;  /* 0x0000001fffa47819 */ /* 0x000fe200000114d5 */
[----:B------:R-:W-:Y:S01]  /*10b70*/  IMAD.WIDE.U32 R4, R199, UR8, R4 ;  /* 0x00000008c7047c25 */ /* 0x000fe2000f8e0004 */
[--C-:B------:R-:W-:Y:S02]  /*10b80*/  SHF.R.S32.HI R3, RZ, 0x1f, R7.reuse ;  /* 0x0000001fff037819 */ /* 0x100fe40000011407 */
[----:B------:R-:W-:Y:S01]  /*10b90*/  SHF.R.S32.HI R165, RZ, 0x1f, R214 ;  /* 0x0000001fffa57819 */ /* 0x000fe200000114d6 */
[----:B------:R-:W-:Y:S01]  /*10ba0*/  IMAD.MOV R9, RZ, RZ, -R7 ;  /* 0x000000ffff097224 */ /* 0x000fe200078e0a07 */
[----:B------:R-:W-:Y:S01]  /*10bb0*/  SHF.R.S32.HI R166, RZ, 0x1f, R215 ;  /* 0x0000001fffa67819 */ /* 0x000fe200000114d7 */
[----:B------:R-:W-:Y:S01]  /*10bc0*/  IMAD R8, R3, UR10, RZ ;  /* 0x0000000a03087c24 */ /* 0x000fe2000f8e02ff */
[----:B------:R-:W-:Y:S01]  /*10bd0*/  SHF.R.S32.HI R167, RZ, 0x1f, R216 ;  /* 0x0000001fffa77819 */ /* 0x000fe200000114d8 */
[----:B------:R-:W-:Y:S01]  /*10be0*/  IMAD R3, R9, UR7, R0 ;  /* 0x0000000709037c24 */ /* 0x000fe2000f8e0200 */
[----:B------:R-:W-:Y:S01]  /*10bf0*/  SHF.R.S32.HI R168, RZ, 0x1f, R217 ;  /* 0x0000001fffa87819 */ /* 0x000fe200000114d9 */
[----:B------:R-:W-:Y:S01]  /*10c00*/  IMAD R5, R199, UR9, R5 ;  /* 0x00000009c7057c24 */ /* 0x000fe2000f8e0205 */
[----:B------:R-:W-:Y:S01]  /*10c10*/  ULDC.64 UR8, c[0x0][0xc28] ;  /* 0x00030a0000087ab9 */ /* 0x000fe20000000a00 */
[C---:B------:R-:W-:Y:S01]  /*10c20*/  IMAD R9, R7.reuse, UR11, R8 ;  /* 0x0000000b07097c24 */ /* 0x040fe2000f8e0208 */
[----:B------:R-:W-:Y:S01]  /*10c30*/  SHF.R.S32.HI R0, RZ, 0x1f, R3 ;  /* 0x0000001fff007819 */ /* 0x000fe20000011403 */
[----:B------:R-:W-:Y:S01]  /*10c40*/  IMAD.WIDE.U32 R4, R7, UR10, R4 ;  /* 0x0000000a07047c25 */ /* 0x000fe2000f8e0004 */
[----:B------:R-:W-:-:S02]  /*10c50*/  SHF.R.S32.HI R169, RZ, 0x1f, R218 ;  /* 0x0000001fffa97819 */ /* 0x000fc400000114da */
[----:B------:R-:W-:Y:S01]  /*10c60*/  SHF.R.S32.HI R170, RZ, 0x1f, R219 ;  /* 0x0000001fffaa7819 */ /* 0x000fe200000114db */
[----:B------:R-:W-:Y:S01]  /*10c70*/  IMAD.IADD R5, R5, 0x1, R9 ;  /* 0x0000000105057824 */ /* 0x000fe200078e0209 */
[----:B------:R-:W-:Y:S01]  /*10c80*/  SHF.R.S32.HI R171, RZ, 0x1f, R220 ;  /* 0x0000001fffab7819 */ /* 0x000fe200000114dc */
[----:B------:R-:W-:Y:S01]  /*10c90*/  IMAD R0, R0, UR8, RZ ;  /* 0x0000000800007c24 */ /* 0x000fe2000f8e02ff */
[----:B------:R-:W-:Y:S01]  /*10ca0*/  SHF.R.S32.HI R172, RZ, 0x1f, R221 ;  /* 0x0000001fffac7819 */ /* 0x000fe200000114dd */
[C---:B------:R-:W-:Y:S01]  /*10cb0*/  IMAD.WIDE.U32 R4, R3.reuse, UR8, R4 ;  /* 0x0000000803047c25 */ /* 0x040fe2000f8e0004 */
[----:B------:R-:W-:Y:S02]  /*10cc0*/  SHF.R.S32.HI R20, RZ, 0x1f, R222 ;  /* 0x0000001fff147819 */ /* 0x000fe400000114de */
[----:B------:R-:W-:Y:S01]  /*10cd0*/  SHF.R.S32.HI R21, RZ, 0x1f, R223 ;  /* 0x0000001fff157819 */ /* 0x000fe200000114df */
[----:B------:R-:W-:Y:S01]  /*10ce0*/  IMAD R7, R3, UR9, R0 ;  /* 0x0000000903077c24 */ /* 0x000fe2000f8e0200 */
[----:B------:R-:W-:Y:S01]  /*10cf0*/  ULDC.64 UR8, c[0x0][0xc00] ;  /* 0x0003000000087ab9 */ /* 0x000fe20000000a00 */
[----:B------:R-:W-:Y:S01]  /*10d00*/  SHF.R.S32.HI R173, RZ, 0x1f, R224 ;  /* 0x0000001fffad7819 */ /* 0x000fe200000114e0 */
[----:B------:R-:W-:Y:S01]  /*10d10*/  VIADD R181, R23, 0x8 ;  /* 0x0000000817b57836 */ /* 0x000fe20000000000 */
[C---:B------:R-:W-:Y:S01]  /*10d20*/  LEA R0, P0, R4.reuse, UR8, 0x2 ;  /* 0x0000000804007c11 */ /* 0x040fe2000f8010ff */
[----:B------:R-:W-:Y:S01]  /*10d30*/  IMAD.IADD R3, R5, 0x1, R7 ;  /* 0x0000000105037824 */ /* 0x000fe200078e0207 */
[----:B------:R-:W-:Y:S01]  /*10d40*/  SHF.R.S32.HI R174, RZ, 0x1f, R225 ;  /* 0x0000001fffae7819 */ /* 0x000fe200000114e1 */
[----:B------:R-:W-:Y:S01]  /*10d50*/  VIADD R7, R19, UR39 ;  /* 0x0000002713077c36 */ /* 0x000fe20008000000 */
[----:B------:R-:W-:Y:S01]  /*10d60*/  SHF.R.S32.HI R175, RZ, 0x1f, R226 ;  /* 0x0000001fffaf7819 */ /* 0x000fe200000114e2 */
[----:B------:R0:W1:Y:S01]  /*10d70*/  SHFL.IDX PT, R13, R0, RZ, 0x1c1f ;  /* 0x001c1fff000d7589 */ /* 0x00006200000e0000 */
[----:B------:R-:W-:Y:S01]  /*10d80*/  LEA.HI.X R3, R4, UR9, R3, 0x2, P0 ;  /* 0x0000000904037c11 */ /* 0x000fe200080f1403 */
[----:B------:R-:W-:Y:S01]  /*10d90*/  VIADD R4, R17, 0x38820 ;  /* 0x0003882011047836 */ /* 0x000fe20000000000 */
[----:B------:R-:W-:-:S02]  /*10da0*/  ISETP.GE.AND P0, PT, R7, UR6, PT ;  /* 0x0000000607007c0c */ /* 0x000fc4000bf06270 */
[----:B------:R-:W-:Y:S01]  /*10db0*/  SHF.R.S32.HI R176, RZ, 0x1f, R227 ;  /* 0x0000001fffb07819 */ /* 0x000fe200000114e3 */
[----:B------:R0:W2:Y:S01]  /*10dc0*/  SHFL.IDX PT, R12, R3, RZ, 0x1c1f ;  /* 0x001c1fff030c7589 */ /* 0x0000a200000e0000 */
[----:B------:R-:W-:Y:S02]  /*10dd0*/  PRMT R4, RZ, 0x654, R4 ;  /* 0x00000654ff047816 */ /* 0x000fe40000000004 */
[----:B------:R-:W-:Y:S02]  /*10de0*/  SHF.R.S32.HI R177, RZ, 0x1f, R228 ;  /* 0x0000001fffb17819 */ /* 0x000fe400000114e4 */
[----:B------:R0:W-:Y:S01]  /*10df0*/  SYNCS.ARRIVE.TRANS64.RED.A1T0 RZ, [R4+URZ], RZ ;  /* 0x000000ff04ff79a7 */ /* 0x0001e2000810043f */
[----:B------:R-:W-:Y:S02]  /*10e00*/  SHF.R.S32.HI R178, RZ, 0x1f, R229 ;  /* 0x0000001fffb27819 */ /* 0x000fe400000114e5 */
[----:B------:R-:W-:Y:S02]  /*10e10*/  SHF.R.S32.HI R180, RZ, 0x1f, R180 ;  /* 0x0000001fffb47819 */ /* 0x000fe400000114b4 */
[----:B------:R-:W-:-:S02]  /*10e20*/  SHF.R.S32.HI R182, RZ, 0x1f, R182 ;  /* 0x0000001fffb67819 */ /* 0x000fc400000114b6 */
[----:B------:R-:W-:Y:S01]  /*10e30*/  SHF.R.S32.HI R183, RZ, 0x1f, R23 ;  /* 0x0000001fffb77819 */ /* 0x000fe20000011417 */
[----:B0-----:R-:W-:Y:S06]  /*10e40*/  @P0 BRA `(.L_x_5172) ;  /* 0x0000000800040947 */ /* 0x001fec0003800000 */
        /* <DEDUP_REMOVED lines=39> */
[CC--:B-1----:R-:W-:Y:S02]  /*110c0*/  @!P4 LEA R8, P2, R223.reuse, R13.reuse, 0x2 ;  /* 0x0000000ddf08c211 */ /* 0x0c2fe400078410ff */
        /* <DEDUP_REMOVED lines=89> */
.L_x_5172:
[----:B------:R-:W-:Y:S05]  /*11660*/  BSYNC B1 ;  /* 0x0000000000017941 */ /* 0x000fea0003800000 */
.L_x_5171:
        /* <DEDUP_REMOVED lines=13> */
[----:B------:R-:W-:Y:S01]  /*11740*/  @!P1 LEA R8, P5, R179, R0, 0x2 ;  /* 0x00000000b3089211 */ /* 0x000fe200078a10ff */
        /* <DEDUP_REMOVED lines=19> */
[----:B----4-:R-:W-:Y:S01]  /*11880*/  @!P5 LEA R10, P6, R226, R0, 0x2 ;  /* 0x00000000e20ad211 */ /* 0x010fe200078c10ff */
[----:B------:R3:W-:Y:S01]  /*11890*/  @!P4 ST.E.64 desc[UR42][R8.64], R46 ;  /* 0x0000002e0800c985 */ /* 0x0007e2000c101b2a */
[----:B------:R-:W-:Y:S02]  /*118a0*/  ISETP.GE.AND P3, PT, R222, UR6, PT ;  /* 0x00000006de007c0c */ /* 0x000fe4000bf66270 */
[----:B------:R-:W-:-:S02]  /*118b0*/  @!P5 LEA.HI.X R11, R226, R22, R175, 0x2, P6 ;  /* 0x00000016e20bd211 */ /* 0x000fc400030f14af */
[----:B------:R-:W-:-:S03]  /*118c0*/  ISETP.GE.AND P4, PT, R221, UR6, PT ;  /* 0x00000006dd007c0c */ /* 0x000fc6000bf86270 */
[----:B------:R4:W-:Y:S01]  /*118d0*/  @!P5 ST.E.64 desc[UR42][R10.64], R50 ;  /* 0x000000320a00d985 */ /* 0x0009e2000c101b2a */
[CC--:B0-----:R-:W-:Y:S02]  /*118e0*/  @!P0 LEA R4, P6, R225.reuse, R0.reuse, 0x2 ;  /* 0x00000000e1048211 */ /* 0x0c1fe400078c10ff */
[C---:B---3--:R-:W-:Y:S02]  /*118f0*/  @!P1 LEA R8, P5, R224.reuse, R0, 0x2 ;  /* 0x00000000e0089211 */ /* 0x048fe400078a10ff */
[-C--:B------:R-:W-:Y:S02]  /*11900*/  @!P0 LEA.HI.X R5, R225, R22.reuse, R174, 0x2, P6 ;  /* 0x00000016e1058211 */ /* 0x080fe400030f14ae */
[----:B------:R-:W-:Y:S02]  /*11910*/  @!P1 LEA.HI.X R9, R224, R22, R173, 0x2, P5 ;  /* 0x00000016e0099211 */ /* 0x000fe400028f14ad */
[----:B------:R-:W-:Y:S01]  /*11920*/  ISETP.GE.AND P5, PT, R220, UR6, PT ;  /* 0x00000006dc007c0c */ /* 0x000fe2000bfa6270 */
[----:B------:R0:W-:Y:S01]  /*11930*/  @!P0 ST.E.64 desc[UR42][R4.64], R54 ;  /* 0x0000003604008985 */ /* 0x0001e2000c101b2a */
[----:B----4-:R-:W-:-:S02]  /*11940*/  @!P2 LEA R10, P6, R223, R0, 0x2 ;  /* 0x00000000df0aa211 */ /* 0x010fc400078c10ff */
[----:B------:R-:W-:Y:S01]  /*11950*/  ISETP.GE.AND P0, PT, R219, UR6, PT ;  /* 0x00000006db007c0c */ /* 0x000fe2000bf06270 */
[----:B------:R3:W-:Y:S01]  /*11960*/  @!P1 ST.E.64 desc[UR42][R8.64], R58 ;  /* 0x0000003a08009985 */ /* 0x0007e2000c101b2a */
[----:B------:R-:W-:Y:S02]  /*11970*/  @!P2 LEA.HI.X R11, R223, R22, R21, 0x2, P6 ;  /* 0x00000016df0ba211 */ /* 0x000fe400030f1415 */
[-C--:B--2---:R-:W-:Y:S02]  /*11980*/  @!P3 LEA R12, P6, R222, R0.reuse, 0x2 ;  /* 0x00000000de0cb211 */ /* 0x084fe400078c10ff */
[----:B------:R-:W-:Y:S01]  /*11990*/  ISETP.GE.AND P1, PT, R218, UR6, PT ;  /* 0x00000006da007c0c */ /* 0x000fe2000bf26270 */
[----:B------:R2:W-:Y:S01]  /*119a0*/  @!P2 ST.E.64 desc[UR42][R10.64], R62 ;  /* 0x0000003e0a00a985 */ /* 0x0005e2000c101b2a */
[----:B------:R-:W-:Y:S02]  /*119b0*/  @!P4 LEA R14, P2, R221, R0, 0x2 ;  /* 0x00000000dd0ec211 */ /* 0x000fe400078410ff */
[----:B-1----:R-:W-:-:S02]  /*119c0*/  @!P3 LEA.HI.X R13, R222, R22, R20, 0x2, P6 ;  /* 0x00000016de0db211 */ /* 0x002fc400030f1414 */
[----:B------:R-:W-:Y:S02]  /*119d0*/  @!P4 LEA.HI.X R15, R221, R22, R172, 0x2, P2 ;  /* 0x00000016dd0fc211 */ /* 0x000fe400010f14ac */
[----:B------:R-:W-:Y:S01]  /*119e0*/  ISETP.GE.AND P2, PT, R217, UR6, PT ;  /* 0x00000006d9007c0c */ /* 0x000fe2000bf46270 */
[----:B------:R-:W-:Y:S01]  /*119f0*/  @!P3 ST.E.64 desc[UR42][R12.64], R66 ;  /* 0x000000420c00b985 */ /* 0x000fe2000c101b2a */
[----:B------:R-:W-:-:S03]  /*11a00*/  @!P5 LEA R20, P6, R220, R0, 0x2 ;  /* 0x00000000dc14d211 */ /* 0x000fc600078c10ff */
[----:B------:R1:W-:Y:S01]  /*11a10*/  @!P4 ST.E.64 desc[UR42][R14.64], R70 ;  /* 0x000000460e00c985 */ /* 0x0003e2000c101b2a */
[----:B------:R-:W-:Y:S02]  /*11a20*/  @!P5 LEA.HI.X R21, R220, R22, R171, 0x2, P6 ;  /* 0x00000016dc15d211 */ /* 0x000fe400030f14ab */
[CC--:B0-----:R-:W-:Y:S02]  /*11a30*/  @!P0 LEA R4, P4, R219.reuse, R0.reuse, 0x2 ;  /* 0x00000000db048211 */ /* 0x0c1fe400078810ff */
[----:B---3--:R-:W-:Y:S01]  /*11a40*/  @!P1 LEA R8, P3, R218, R0, 0x2 ;  /* 0x00000000da089211 */ /* 0x008fe200078610ff */
[----:B------:R0:W-:Y:S01]  /*11a50*/  @!P5 ST.E.64 desc[UR42][R20.64], R74 ;  /* 0x0000004a1400d985 */ /* 0x0001e2000c101b2a */
[----:B------:R-:W-:Y:S02]  /*11a60*/  @!P0 LEA.HI.X R5, R219, R22, R170, 0x2, P4 ;  /* 0x00000016db058211 */ /* 0x000fe400020f14aa */
[----:B------:R-:W-:Y:S02]  /*11a70*/  ISETP.GE.AND P4, PT, R215, UR6, PT ;  /* 0x00000006d7007c0c */ /* 0x000fe4000bf86270 */
[----:B------:R-:W-:Y:S01]  /*11a80*/  ISETP.GE.AND P5, PT, R216, UR6, PT ;  /* 0x00000006d8007c0c */ /* 0x000fe2000bfa6270 */
[----:B------:R3:W-:Y:S01]  /*11a90*/  @!P0 ST.E.64 desc[UR42][R4.64], R78 ;  /* 0x0000004e04008985 */ /* 0x0007e2000c101b2a */
[----:B--2---:R-:W-:-:S02]  /*11aa0*/  @!P2 LEA R10, P6, R217, R0, 0x2 ;  /* 0x00000000d90aa211 */ /* 0x004fc400078c10ff */
        /* <DEDUP_REMOVED lines=17> */
[-C--:B---3--:R-:W-:Y:S02]  /*11bc0*/  @!P2 LEA R4, P6, R213, R0.reuse, 0x2 ;  /* 0x00000000d504a211 */ /* 0x088fe400078c10ff */
[----:B------:R-:W-:Y:S01]  /*11bd0*/  ISETP.GE.AND P4, PT, R209, UR6, PT ;  /* 0x00000006d1007c0c */ /* 0x000fe2000bf86270 */
[----:B------:R3:W-:Y:S01]  /*11be0*/  @!P3 ST.E.64 desc[UR42][R20.64], R98 ;  /* 0x000000621400b985 */ /* 0x0007e2000c101b2a */
[----:B--2---:R-:W-:Y:S02]  /*11bf0*/  @!P1 LEA R8, P3, R212, R0, 0x2 ;  /* 0x00000000d4089211 */ /* 0x004fe400078610ff */
        /* <DEDUP_REMOVED lines=9> */
[----:B------:R0:W-:Y:S01]  /*11c90*/  @!P0 ST.E.64 desc[UR42][R10.64], R110 ;  /* 0x0000006e0a008985 */ /* 0x0001e2000c101b2a */
        /* <DEDUP_REMOVED lines=15> */
[-C--:B--2---:R-:W-:Y:S01]  /*11d90*/  @!P1 LEA R8, P6, R206, R0.reuse, 0x2 ;  /* 0x00000000ce089211 */ /* 0x084fe200078c10ff */
[----:B------:R2:W-:Y:S02]  /*11da0*/  @!P0 ST.E.64 desc[UR42][R4.64], R126 ;  /* 0x0000007e04008985 */ /* 0x0005e4000c101b2a */
[----:B0-----:R-:W-:-:S02]  /*11db0*/  @!P4 LEA R10, P0, R205, R0, 0x2 ;  /* 0x00000000cd0ac211 */ /* 0x001fc400078010ff */
[----:B------:R-:W-:Y:S02]  /*11dc0*/  @!P1 LEA.HI.X R9, R206, R22, R157, 0x2, P6 ;  /* 0x00000016ce099211 */ /* 0x000fe400030f149d */
[----:B---3--:R-:W-:Y:S02]  /*11dd0*/  @!P3 LEA R12, P6, R204, R0, 0x2 ;  /* 0x00000000cc0cb211 */ /* 0x008fe400078c10ff */
[----:B------:R-:W-:Y:S01]  /*11de0*/  @!P4 LEA.HI.X R11, R205, R22, R156, 0x2, P0 ;  /* 0x00000016cd0bc211 */ /* 0x000fe200000f149c */
[----:B------:R2:W-:Y:S01]  /*11df0*/  @!P1 ST.E.64 desc[UR42][R8.64], R130 ;  /* 0x0000008208009985 */ /* 0x0005e2000c101b2a */
[-C--:B----4-:R-:W-:Y:S02]  /*11e00*/  @!P2 LEA R14, P1, R203, R0.reuse, 0x2 ;  /* 0x00000000cb0ea211 */ /* 0x090fe400078210ff */
        /* <DEDUP_REMOVED lines=14> */
.L_x_5164:
        /* <DEDUP_REMOVED lines=26> */
.L_x_5173:
[----:B------:R-:W-:Y:S01]  /*12090*/  BSSY B1, `(.L_x_5174) ;  /* 0x0000038000017945 */ /* 0x000fe20003800000 */
[----:B------:R-:W-:Y:S02]  /*120a0*/  SEL R31, R192, RZ, !P0 ;  /* 0x000000ffc01f7207 */ /* 0x000fe40004000000 */
[----:B------:R-:W-:Y:S02]  /*120b0*/  SEL R200, R200, RZ, !P0 ;  /* 0x000000ffc8c87207 */ /* 0x000fe40004000000 */
[----:B-----5:R-:W-:Y:S01]  /*120c0*/  SHF.R.S32.HI R24, RZ, 0x1f, R3 ;  /* 0x0000001fff187819 */ /* 0x020fe20000011403 */
[----:B------:R-:W-:Y:S06]  /*120d0*/  @P3 BRA `(.L_x_5175) ;  /* 0x0000000000cc3947 */ /* 0x000fec0003800000 */
[----:B------:R-:W0:Y:S01]  /*120e0*/  S2R R33, SR_TID.X ;  /* 0x0000000000217919 */ /* 0x000e220000002100 */
[----:B------:R-:W1:Y:S01]  /*120f0*/  LDC R26, c[0x0][0xce8] ;  /* 0x00033a00ff1a7b82 */ /* 0x000e620000000800 */
[----:B------:R-:W-:Y:S02]  /*12100*/  IMAD.U32 R8, RZ, RZ, UR39 ;  /* 0x00000027ff087e24 */ /* 0x000fe4000f8e00ff */
[----:B-1----:R-:W-:-:S03]  /*12110*/  IMAD R4, R7, R26, RZ ;  /* 0x0000001a07047224 */ /* 0x002fc600078e02ff */
[----:B0-----:R-:W-:-:S04]  /*12120*/  IADD3 R33, R8, -0x80, R33 ;  /* 0xffffff8008217810 */ /* 0x001fc80007ffe021 */
[----:B------:R-:W-:-:S13]  /*12130*/  ISETP.GE.AND P0, PT, R33, R4, PT ;  /* 0x000000042100720c */ /* 0x000fda0003f06270 */
[----:B------:R-:W-:Y:S05]  /*12140*/  @P0 BRA `(.L_x_5175) ;  /* 0x0000000000b00947 */ /* 0x000fea0003800000 */
[----:B------:R-:W-:Y:S01]  /*12150*/  ISETP.NE.AND P1, PT, R26, 0x1, PT ;  /* 0x000000011a00780c */ /* 0x000fe20003f25270 */
[----:B------:R-:W-:Y:S01]  /*12160*/  IMAD.MOV.U32 R22, RZ, RZ, 0xab8 ;  /* 0x00000ab8ff167424 */ /* 0x000fe200078e00ff */
[----:B------:R-:W-:Y:S01]  /*12170*/  ISETP.GT.AND P0, PT, R0, 0x1, PT ;  /* 0x000000010000780c */ /* 0x000fe20003f04270 */
[----:B------:R-:W0:Y:S01]  /*12180*/  LDC.64 R4, c[0x0][0xca8] ;  /* 0x00032a00ff047b82 */ /* 0x000e220000000a00 */
[----:B------:R-:W-:Y:S01]  /*12190*/  LOP3.LUT R199, R199, 0xff, RZ, 0xc0, !PT ;  /* 0x000000ffc7c77812 */ /* 0x000fe200078ec0ff */
[----:B------:R-:W-:Y:S01]  /*121a0*/  IMAD.MOV.U32 R25, RZ, RZ, R33 ;  /* 0x000000ffff197224 */ /* 0x000fe200078e0021 */
[----:B------:R-:W-:-:S05]  /*121b0*/  SEL R22, R22, 0xa78, P0 ;  /* 0x00000a7816167807 */ /* 0x000fca0000000000 */
[----:B------:R-:W1:Y:S08]  /*121c0*/  LDC.64 R14, c[0x0][R22+0x220] ;  /* 0x00008800160e7b82 */ /* 0x000e700000000a00 */
[----:B------:R-:W2:Y:S08]  /*121d0*/  @P1 LDC R0, c[0x0][0xcec] ;  /* 0x00033b00ff001b82 */ /* 0x000eb00000000800 */
[----:B------:R-:W3:Y:S08]  /*121e0*/  @P1 LDC R29, c[0x0][0xcf0] ;  /* 0x00033c00ff1d1b82 */ /* 0x000ef00000000800 */
[----:B------:R-:W4:Y:S01]  /*121f0*/  LDC.64 R12, c[0x0][R22+0x218] ;  /* 0x00008600160c7b82 */ /* 0x000f220000000a00 */
[----:B-1----:R-:W-:-:S07]  /*12200*/  IMAD R15, R15, R31, RZ ;  /* 0x0000001f0f0f7224 */ /* 0x002fce00078e02ff */
[----:B------:R-:W1:Y:S01]  /*12210*/  LDC.64 R10, c[0x0][R22+0x228] ;  /* 0x00008a00160a7b82 */ /* 0x000e620000000a00 */
[----:B--2---:R-:W-:-:S07]  /*12220*/  @P1 IMAD.HI.U32 R0, R33, R0, RZ ;  /* 0x0000000021001227 */ /* 0x004fce00078e00ff */
[----:B------:R-:W2:Y:S01]  /*12230*/  LDC.64 R8, c[0x0][R22+0x210] ;  /* 0x0000840016087b82 */ /* 0x000ea20000000a00 */
[----:B---3--:R-:W-:Y:S01]  /*12240*/  @P1 SHF.R.U32.HI R25, RZ, R29, R0 ;  /* 0x0000001dff191219 */ /* 0x008fe20000011600 */
[----:B------:R-:W-:Y:S01]  /*12250*/  IMAD R29, R14, R200, R15 ;  /* 0x000000c80e1d7224 */ /* 0x000fe200078e020f */
[----:B------:R-:W-:-:S03]  /*12260*/  SEL R15, R199, RZ, P0 ;  /* 0x000000ffc70f7207 */ /* 0x000fc60000000000 */
[----:B------:R-:W-:Y:S02]  /*12270*/  IMAD.MOV R0, RZ, RZ, -R25 ;  /* 0x000000ffff007224 */ /* 0x000fe400078e0a19 */
[-C--:B----4-:R-:W-:Y:S01]  /*12280*/  IMAD R27, R13, R193.reuse, RZ ;  /* 0x000000c10d1b7224 */ /* 0x090fe200078e02ff */
[----:B0-----:R-:W0:Y:S01]  /*12290*/  @!P0 LDC R4, c[0x0][0xc50] ;  /* 0x00031400ff048b82 */ /* 0x001e220000000800 */
[----:B------:R-:W-:-:S04]  /*122a0*/  IMAD.WIDE.U32 R20, R12, R193, RZ ;  /* 0x000000c10c147225 */ /* 0x000fc800078e00ff */
[----:B------:R-:W-:-:S03]  /*122b0*/  IMAD.WIDE.U32 R12, R14, R31, RZ ;  /* 0x0000001f0e0c7225 */ /* 0x000fc600078e00ff */
[----:B------:R-:W3:Y:S01]  /*122c0*/  @!P0 LDC R5, c[0x0][0xc54] ;  /* 0x00031500ff058b82 */ /* 0x000ee20000000800 */
[----:B------:R-:W-:Y:S01]  /*122d0*/  IMAD.IADD R27, R21, 0x1, R27 ;  /* 0x00000001151b7824 */ /* 0x000fe200078e021b */
[----:B------:R-:W-:Y:S01]  /*122e0*/  IADD3 R20, P1, P3, R12, R20, R3 ;  /* 0x000000140c147210 */ /* 0x000fe20007b3e003 */
[----:B------:R-:W-:Y:S02]  /*122f0*/  IMAD.IADD R29, R13, 0x1, R29 ;  /* 0x000000010d1d7824 */ /* 0x000fe400078e021d */
[-C--:B-1----:R-:W-:Y:S02]  /*12300*/  IMAD R21, R11, R15.reuse, RZ ;  /* 0x0000000f0b157224 */ /* 0x082fe400078e02ff */
[----:B------:R-:W-:-:S04]  /*12310*/  IMAD.WIDE.U32 R10, R10, R15, RZ ;  /* 0x0000000f0a0a7225 */ /* 0x000fc800078e00ff */
[----:B------:R-:W-:Y:S01]  /*12320*/  IMAD R13, R26, R0, R33 ;  /* 0x000000001a0d7224 */ /* 0x000fe200078e0221 */
[----:B------:R-:W-:Y:S01]  /*12330*/  IADD3.X R0, R29, R27, R24, P1, P3 ;  /* 0x0000001b1d007210 */ /* 0x000fe20000fe6418 */
[----:B------:R-:W-:Y:S01]  /*12340*/  IMAD.IADD R21, R11, 0x1, R21 ;  /* 0x000000010b157824 */ /* 0x000fe200078e0215 */
[----:B------:R-:W-:Y:S02]  /*12350*/  IADD3 R10, P0, P1, R25, R20, R10 ;  /* 0x00000014190a7210 */ /* 0x000fe4000791e00a */
[----:B------:R-:W-:Y:S02]  /*12360*/  SHF.R.S32.HI R25, RZ, 0x1f, R25 ;  /* 0x0000001fff197819 */ /* 0x000fe40000011419 */
[----:B------:R-:W-:Y:S02]  /*12370*/  SHF.R.S32.HI R15, RZ, 0x1f, R13 ;  /* 0x0000001fff0f7819 */ /* 0x000fe4000001140d */
[----:B------:R-:W-:Y:S01]  /*12380*/  IADD3.X R11, R25, R0, R21, P0, P1 ;  /* 0x00000000190b7210 */ /* 0x000fe200007e2415 */
[----:B--2---:R-:W-:-:S04]  /*12390*/  IMAD R0, R9, R13, RZ ;  /* 0x0000000d09007224 */ /* 0x004fc800078e02ff */
[C---:B------:R-:W-:Y:S02]  /*123a0*/  IMAD R15, R8.reuse, R15, R0 ;  /* 0x0000000f080f7224 */ /* 0x040fe400078e0200 */
[----:B------:R-:W-:-:S04]  /*123b0*/  IMAD.WIDE.U32 R8, R8, R13, R10 ;  /* 0x0000000d08087225 */ /* 0x000fc800078e000a */
[----:B------:R-:W-:Y:S01]  /*123c0*/  IMAD.IADD R0, R9, 0x1, R15 ;  /* 0x0000000109007824 */ /* 0x000fe200078e020f */
[----:B0-----:R-:W-:Y:S01]  /*123d0*/  LEA R4, P0, R8, R4, 0x2 ;  /* 0x0000000408047211 */ /* 0x001fe200078010ff */
[----:B------:R-:W-:-:S03]  /*123e0*/  IMAD.MOV.U32 R9, RZ, RZ, -0x800000 ;  /* 0xff800000ff097424 */ /* 0x000fc600078e00ff */
[----:B---3--:R-:W-:-:S05]  /*123f0*/  LEA.HI.X R5, R8, R5, R0, 0x2, P0 ;  /* 0x0000000508057211 */ /* 0x008fca00000f1400 */
[----:B------:R0:W-:Y:S04]  /*12400*/  STG.E desc[UR42][R4.64], R9 ;  /* 0x0000000904007986 */ /* 0x0001e8000c10192a */
.L_x_5175:
[----:B------:R-:W-:Y:S05]  /*12410*/  BSYNC B1 ;  /* 0x0000000000017941 */ /* 0x000fea0003800000 */
.L_x_5174:
[----:B------:R-:W-:Y:S05]  /*12420*/  @P2 BRA `(.L_x_5170) ;  /* 0x0000000800742947 */ /* 0x000fea0003800000 */
[----:B------:R-:W1:Y:S01]  /*12430*/  LDC R10, c[0x0][0xce8] ;  /* 0x00033a00ff0a7b82 */ /* 0x000e620000000800 */
[----:B------:R-:W-:Y:S01]  /*12440*/  ULDC.64 UR6, c[0x0][0xba0] ;  /* 0x0002e80000067ab9 */ /* 0x000fe20000000a00 */
[----:B------:R-:W-:Y:S01]  /*12450*/  ULDC UR8, c[0x0][0xbc8] ;  /* 0x0002f20000087ab9 */ /* 0x000fe20000000800 */
[----:B------:R-:W-:Y:S01]  /*12460*/  IMAD R0, R24, UR6, RZ ;  /* 0x0000000618007c24 */ /* 0x000fe2000f8e02ff */
[----:B------:R-:W-:Y:S01]  /*12470*/  ISETP.GE.AND P2, PT, R198, UR8, PT ;  /* 0x00000008c6007c0c */ /* 0x000fe2000bf46270 */
[----:B0-----:R-:W-:Y:S01]  /*12480*/  IMAD.WIDE.U32 R4, R3, UR6, RZ ;  /* 0x0000000603047c25 */ /* 0x001fe2000f8e00ff */
[----:B------:R-:W-:Y:S01]  /*12490*/  ISETP.GE.AND P1, PT, R197, UR8, PT ;  /* 0x00000008c5007c0c */ /* 0x000fe2000bf26270 */
[----:B------:R-:W-:Y:S01]  /*124a0*/  BSSY B1, `(.L_x_5176) ;  /* 0x0000071000017945 */ /* 0x000fe20003800000 */
[C---:B------:R-:W-:Y:S01]  /*124b0*/  ISETP.GE.AND P3, PT, R18.reuse, UR8, PT ;  /* 0x0000000812007c0c */ /* 0x040fe2000bf66270 */
[----:B------:R-:W-:Y:S01]  /*124c0*/  IMAD R3, R3, UR7, R0 ;  /* 0x0000000703037c24 */ /* 0x000fe2000f8e0200 */
[----:B------:R-:W-:Y:S01]  /*124d0*/  ULDC.64 UR6, c[0x0][0xbe8] ;  /* 0x0002fa0000067ab9 */ /* 0x000fe20000000a00 */
[----:B------:R-:W-:Y:S01]  /*124e0*/  SEL R14, RZ, 0xffffffff, P1 ;  /* 0xffffffffff0e7807 */ /* 0x000fe20000800000 */
[C---:B------:R-:W-:Y:S01]  /*124f0*/  VIADD R32, R18.reuse, 0x180 ;  /* 0x0000018012207836 */ /* 0x040fe20000000000 */
[----:B------:R-:W-:Y:S01]  /*12500*/  SEL R12, RZ, 0x1, P3 ;  /* 0x00000001ff0c7807 */ /* 0x000fe20001800000 */
[----:B------:R-:W-:Y:S01]  /*12510*/  IMAD.IADD R5, R5, 0x1, R3 ;  /* 0x0000000105057824 */ /* 0x000fe200078e0203 */
[----:B------:R-:W-:Y:S01]  /*12520*/  SHF.R.S32.HI R3, RZ, 0x1f, R28 ;  /* 0x0000001fff037819 */ /* 0x000fe2000001141c */
[----:B------:R-:W-:Y:S01]  /*12530*/  VIADD R30, R18, 0x1c0 ;  /* 0x000001c0121e7836 */ /* 0x000fe20000000000 */
[----:B------:R-:W-:Y:S01]  /*12540*/  SHF.R.S32.HI R27, RZ, 0x1f, R32 ;  /* 0x0000001fff1b7819 */ /* 0x000fe20000011420 */
[----:B------:R-:W-:Y:S01]  /*12550*/  IMAD.WIDE.U32 R4, R193, UR6, R4 ;  /* 0x00000006c1047c25 */ /* 0x000fe2000f8e0004 */
[----:B------:R-:W-:-:S02]  /*12560*/  LEA.HI R3, R3, R28, RZ, 0x3 ;  /* 0x0000001c03037211 */ /* 0x000fc400078f18ff */
[----:B------:R-:W-:Y:S01]  /*12570*/  ISETP.GE.AND P1, PT, R30, UR8, PT ;  /* 0x000000081e007c0c */ /* 0x000fe2000bf26270 */
[----:B------:R-:W-:Y:S01]  /*12580*/  IMAD R5, R193, UR7, R5 ;  /* 0x00000007c1057c24 */ /* 0x000fe2000f8e0205 */
[----:B------:R-:W-:Y:S01]  /*12590*/  LOP3.LUT R9, R3, 0xfffffff8, RZ, 0xc0, !PT ;  /* 0xfffffff803097812 */ /* 0x000fe200078ec0ff */
[----:B------:R-:W-:Y:S01]  /*125a0*/  ULDC.64 UR6, c[0x0][0xbf0] ;  /* 0x0002fc0000067ab9 */ /* 0x000fe20000000a00 */
[----:B-1----:R-:W-:Y:S01]  /*125b0*/  ISETP.NE.AND P0, PT, R10, 0x1, PT ;  /* 0x000000010a00780c */ /* 0x002fe20003f05270 */
[----:B------:R-:W-:Y:S01]  /*125c0*/  IMAD R0, R200, UR6, RZ ;  /* 0x00000006c8007c24 */ /* 0x000fe2000f8e02ff */
[----:B------:R-:W-:Y:S01]  /*125d0*/  SHF.R.S32.HI R15, RZ, 0x3, R3 ;  /* 0x00000003ff0f7819 */ /* 0x000fe20000011403 */
[----:B------:R-:W-:Y:S01]  /*125e0*/  IMAD.IADD R28, R28, 0x1, -R9 ;  /* 0x000000011c1c7824 */ /* 0x000fe200078e0a09 */
[----:B------:R-:W-:Y:S01]  /*125f0*/  SHF.R.S32.HI R26, RZ, 0x1f, R195 ;  /* 0x0000001fff1a7819 */ /* 0x000fe200000114c3 */
[C---:B------:R-:W-:Y:S01]  /*12600*/  IMAD R9, R31.reuse, UR7, R0 ;  /* 0x000000071f097c24 */ /* 0x040fe2000f8e0200 */
[----:B------:R-:W-:Y:S01]  /*12610*/  SEL R0, RZ, 0xffffffff, P2 ;  /* 0xffffffffff007807 */ /* 0x000fe20001000000 */
[----:B------:R-:W-:Y:S01]  /*12620*/  IMAD R3, R28, 0x20, R15 ;  /* 0x000000201c037824 */ /* 0x000fe200078e020f */
[----:B------:R-:W-:Y:S01]  /*12630*/  SHF.R.S32.HI R29, RZ, 0x1f, R30 ;  /* 0x0000001fff1d7819 */ /* 0x000fe2000001141e */
[----:B------:R-:W-:Y:S01]  /*12640*/  IMAD.WIDE.U32 R4, R31, UR6, R4 ;  /* 0x000000061f047c25 */ /* 0x000fe2000f8e0004 */
[----:B------:R-:W-:Y:S01]  /*12650*/  ULDC.64 UR6, c[0x0][0xbe0] ;  /* 0x0002f80000067ab9 */ /* 0x000fe20000000a00 */
[----:B------:R-:W-:-:S02]  /*12660*/  SHF.R.S32.HI R31, RZ, 0x1f, R196 ;  /* 0x0000001fff1f7819 */ /* 0x000fc400000114c4 */
[----:B------:R-:W0:Y:S01]  /*12670*/  @P0 LDC R11, c[0x0][0xcec] ;  /* 0x00033b00ff0b0b82 */ /* 0x000e220000000800 */
[----:B------:R-:W-:Y:S01]  /*12680*/  VIADD R8, R3, UR39 ;  /* 0x0000002703087c36 */ /* 0x000fe20008000000 */
[----:B------:R-:W-:Y:S01]  /*12690*/  SHF.R.S32.HI R33, RZ, 0x1f, R194 ;  /* 0x0000001fff217819 */ /* 0x000fe200000114c2 */
[----:B------:R-:W-:Y:S01]  /*126a0*/  IMAD.SHL.U32 R21, R0, 0x2, RZ ;  /* 0x0000000200157824 */ /* 0x000fe200078e00ff */
[----:B------:R-:W-:Y:S01]  /*126b0*/  SHF.R.S32.HI R28, RZ, 0x1f, R197 ;  /* 0x0000001fff1c7819 */ /* 0x000fe200000114c5 */
[----:B------:R-:W-:Y:S01]  /*126c0*/  IMAD.MOV.U32 R3, RZ, RZ, R8 ;  /* 0x000000ffff037224 */ /* 0x000fe200078e0008 */
[----:B------:R-:W-:Y:S01]  /*126d0*/  SHF.R.S32.HI R34, RZ, 0x1f, R198 ;  /* 0x0000001fff227819 */ /* 0x000fe200000114c6 */
[----:B------:R-:W-:Y:S01]  /*126e0*/  IMAD.IADD R5, R5, 0x1, R9 ;  /* 0x0000000105057824 */ /* 0x000fe200078e0209 */
[----:B------:R-:W1:Y:S01]  /*126f0*/  @P0 LDC R13, c[0x0][0xcf0] ;  /* 0x00033c00ff0d0b82 */ /* 0x000e620000000800 */
[----:B------:R-:W-:Y:S01]  /*12700*/  LOP3.LUT R12, R21, 0x2, R12, 0xe2, !PT ;  /* 0x00000002150c7812 */ /* 0x000fe200078ee20c */
[----:B------:R-:W-:-:S02]  /*12710*/  IMAD R25, R7, R10, RZ ;  /* 0x0000000a07197224 */ /* 0x000fc400078e02ff */
[----:B0-----:R-:W-:-:S04]  /*12720*/  @P0 IMAD.HI.U32 R0, R8, R11, RZ ;  /* 0x0000000b08000227 */ /* 0x001fc800078e00ff */
[----:B------:R-:W-:Y:S01]  /*12730*/  IMAD.SHL.U32 R11, R14, 0x4, RZ ;  /* 0x000000040e0b7824 */ /* 0x000fe200078e00ff */
[----:B-1----:R-:W-:Y:S02]  /*12740*/  @P0 SHF.R.U32.HI R3, RZ, R13, R0 ;  /* 0x0000000dff030219 */ /* 0x002fe40000011600 */
[----:B------:R-:W-:Y:S02]  /*12750*/  ISETP.GE.AND P0, PT, R196, UR8, PT ;  /* 0x00000008c4007c0c */ /* 0x000fe4000bf06270 */
[--C-:B------:R-:W-:Y:S01]  /*12760*/  SHF.R.S32.HI R0, RZ, 0x1f, R3.reuse ;  /* 0x0000001fff007819 */ /* 0x100fe20000011403 */
[----:B------:R-:W-:Y:S01]  /*12770*/  IMAD.MOV R9, RZ, RZ, -R3 ;  /* 0x000000ffff097224 */ /* 0x000fe200078e0a03 */
[----:B------:R-:W-:Y:S01]  /*12780*/  LOP3.LUT R12, R11, 0x4, R12, 0xe2, !PT ;  /* 0x000000040b0c7812 */ /* 0x000fe200078ee20c */
[----:B------:R-:W-:Y:S01]  /*12790*/  IMAD.WIDE.U32 R4, R3, UR6, R4 ;  /* 0x0000000603047c25 */ /* 0x000fe2000f8e0004 */
[----:B------:R-:W-:Y:S02]  /*127a0*/  SEL R11, RZ, 0xffffffff, P0 ;  /* 0xffffffffff0b7807 */ /* 0x000fe40000000000 */
[----:B------:R-:W-:Y:S01]  /*127b0*/  ISETP.GE.AND P0, PT, R195, UR8, PT ;  /* 0x00000008c3007c0c */ /* 0x000fe2000bf06270 */
[----:B------:R-:W-:-:S02]  /*127c0*/  IMAD R0, R0, UR6, RZ ;  /* 0x0000000600007c24 */ /* 0x000fc4000f8e02ff */
[----:B------:R-:W-:Y:S02]  /*127d0*/  IMAD R9, R10, R9, R8 ;  /* 0x000000090a097224 */ /* 0x000fe400078e0208 */
[----:B------:R-:W-:Y:S02]  /*127e0*/  IMAD.SHL.U32 R13, R11, 0x8, RZ ;  /* 0x000000080b0d7824 */ /* 0x000fe400078e00ff */
[----:B------:R-:W-:Y:S01]  /*127f0*/  IMAD R11, R3, UR7, R0 ;  /* 0x00000007030b7c24 */ /* 0x000fe2000f8e0200 */
[----:B------:R-:W-:Y:S01]  /*12800*/  SEL R3, RZ, 0xffffffff, P0 ;  /* 0xffffffffff037807 */ /* 0x000fe20000000000 */
[----:B------:R-:W-:Y:S01]  /*12810*/  ULDC.64 UR6, c[0x0][0xbd8] ;  /* 0x0002f60000067ab9 */ /* 0x000fe20000000a00 */
[----:B------:R-:W-:Y:S01]  /*12820*/  ISETP.GE.AND P0, PT, R194, UR8, PT ;  /* 0x00000008c2007c0c */ /* 0x000fe2000bf06270 */
[----:B------:R-:W-:Y:S01]  /*12830*/  IMAD.IADD R5, R5, 0x1, R11 ;  /* 0x0000000105057824 */ /* 0x000fe200078e020b */
[----:B------:R-:W-:Y:S02]  /*12840*/  SHF.R.S32.HI R0, RZ, 0x1f, R9 ;  /* 0x0000001fff007819 */ /* 0x000fe40000011409 */
        /* <DEDUP_REMOVED lines=10> */
[----:B------:R-:W-:Y:S01]  /*128f0*/  SEL R9, RZ, 0x40, P0 ;  /* 0x00000040ff097807 */ /* 0x000fe20000000000 */
[----:B------:R-:W-:Y:S01]  /*12900*/  VIADD R0, R15, UR39 ;  /* 0x000000270f007c36 */ /* 0x000fe20008000000 */
[C---:B------:R-:W-:Y:S01]  /*12910*/  LEA R22, P0, R4.reuse, UR6, 0x1 ;  /* 0x0000000604167c11 */ /* 0x040fe2000f8008ff */
[----:B------:R-:W-:Y:S01]  /*12920*/  IMAD.IADD R3, R5, 0x1, R3 ;  /* 0x0000000105037824 */ /* 0x000fe200078e0203 */
[----:B------:R-:W-:Y:S02]  /*12930*/  LOP3.LUT R12, R11, 0x20, R12, 0xe2, !PT ;  /* 0x000000200b0c7812 */ /* 0x000fe400078ee20c */
[----:B------:R-:W-:Y:S01]  /*12940*/  SEL R5, RZ, 0x80, P1 ;  /* 0x00000080ff057807 */ /* 0x000fe20000800000 */
[----:B------:R0:W1:Y:S01]  /*12950*/  SHFL.IDX PT, R8, R22, RZ, 0x181f ;  /* 0x00181fff16087589 */ /* 0x00006200000e0000 */
[----:B------:R-:W-:-:S02]  /*12960*/  LEA.HI.X R3, R4, UR7, R3, 0x1, P0 ;  /* 0x0000000704037c11 */ /* 0x000fc400080f0c03 */
        /* <DEDUP_REMOVED lines=36> */
.L_x_5177:
[----:B------:R-:W-:Y:S05]  /*12bb0*/  BSYNC B1 ;  /* 0x0000000000017941 */ /* 0x000fea0003800000 */
.L_x_5176:
        /* <DEDUP_REMOVED lines=36> */
.L_x_5170:
[----:B------:R-:W-:Y:S05]  /*12e00*/  BSYNC B0 ;  /* 0x0000000000007941 */ /* 0x000fea0003800000 */
.L_x_5163:
[----:B------:R-:W-:Y:S02]  /*12e10*/  ULDC UR6, c[0x0][0xd3c] ;  /* 0x00034f0000067ab9 */ /* 0x000fe40000000800 */
[----:B------:R-:W-:-:S06]  /*12e20*/  UISETP.GE.AND UP0, UPT, UR5, UR6, UPT ;  /* 0x000000060500728c */ /* 0x000fcc000bf06270 */
[----:B------:R-:W-:-:S13]  /*12e30*/  PLOP3.LUT P0, PT, PT, PT, UP0, 0x80, 0x0 ;  /* 0x000000000000781c */ /* 0x000fda0003f0f008 */
[----:B------:R-:W-:Y:S05]  /*12e40*/  @!P0 BRA `(.L_x_5178) ;  /* 0xfffffee4003c8947 */ /* 0x000fea000383ffff */
[----:B------:R-:W-:Y:S05]  /*12e50*/  EXIT ;  /* 0x000000000000794d */ /* 0x000fea0003800000 */
.L_x_5113:
        /* <DEDUP_REMOVED lines=16> */
.L_x_5179:
        /* <DEDUP_REMOVED lines=43> */
.L_x_5183:
        /* <DEDUP_REMOVED lines=35> */
.L_x_5181:
        /* <DEDUP_REMOVED lines=13> */
.L_x_5184:
        /* <DEDUP_REMOVED lines=62> */
.L_x_5185:
        /* <DEDUP_REMOVED lines=61> */
.L_x_5186:
[----:B------:R-:W-:-:S05]  /*13cc0*/  LOP3.LUT R25, RZ, R2, RZ, 0x33, !PT ;  /* 0x00000002ff197212 */ /* 0x000fca00078e33ff */
[----:B------:R-:W-:Y:S01]  /*13cd0*/  IMAD.IADD R25, R6, 0x1, R25 ;  /* 0x0000000106197824 */ /* 0x000fe200078e0219 */
[----:B------:R-:W-:Y:S06]  /*13ce0*/  BRA `(.L_x_5187) ;  /* 0x0000000000147947 */ /* 0x000fec0003800000 */
.L_x_5182:
[----:B------:R-:W-:Y:S01]  /*13cf0*/  ULDC UR4, c[0x0][0xd3c] ;  /* 0x00034f0000047ab9 */ /* 0x000fe20000000800 */
[----:B------:R-:W-:Y:S02]  /*13d00*/  IMAD.MOV.U32 R25, RZ, RZ, RZ ;  /* 0x000000ffff197224 */ /* 0x000fe400078e00ff */
[----:B------:R-:W-:Y:S02]  /*13d10*/  IMAD.U32 R24, RZ, RZ, UR6 ;  /* 0x00000006ff187e24 */ /* 0x000fe4000f8e00ff */
[----:B------:R-:W-:Y:S02]  /*13d20*/  IMAD.MOV.U32 R26, RZ, RZ, RZ ;  /* 0x000000ffff1a7224 */ /* 0x000fe400078e00ff */
[----:B------:R-:W-:-:S07]  /*13d30*/  IMAD.U32 R27, RZ, RZ, UR4 ;  /* 0x00000004ff1b7e24 */ /* 0x000fce000f8e00ff */
.L_x_5187:
[----:B------:R-:W-:-:S13]  /*13d40*/  ISETP.NE.AND P0, PT, R7, RZ, PT ;  /* 0x000000ff0700720c */ /* 0x000fda0003f05270 */
[----:B------:R-:W0:Y:S01]  /*13d50*/  @!P0 S2R R3, SR_CgaCtaId ;  /* 0x0000000000038919 */ /* 0x000e220000008800 */
[----:B------:R-:W-:-:S04]  /*13d60*/  @!P0 MOV R2, 0x400 ;  /* 0x0000040000028802 */ /* 0x000fc80000000f00 */
[----:B0-----:R-:W-:-:S05]  /*13d70*/  @!P0 LEA R2, R3, R2, 0x18 ;  /* 0x0000000203028211 */ /* 0x001fca00078ec0ff */
[----:B------:R0:W-:Y:S01]  /*13d80*/  @!P0 STS.128 [R2+0x388d0], R24 ;  /* 0x0388d01802008388 */ /* 0x0001e20000000c00 */
[----:B------:R-:W-:Y:S06]  /*13d90*/  BAR.ARV 0x5, 0x180 ;  /* 0x0146000000007b1d */ /* 0x000fec0000002000 */
.L_x_5180:
[----:B------:R2:W-:Y:S01]  /*13da0*/  STL [R1+0x20], RZ ;  /* 0x000020ff01007387 */ /* 0x0005e20000100800 */
[----:B------:R-:W-:Y:S01]  /*13db0*/  ULDC UR4, c[0x0][0xd3c] ;  /* 0x00034f0000047ab9 */ /* 0x000fe20000000800 */
[----:B------:R-:W-:Y:S01]  /*13dc0*/  IMAD.MOV.U32 R23, RZ, RZ, 0x1 ;  /* 0x00000001ff177424 */ /* 0x000fe200078e00ff */
[----:B-1----:R-:W-:Y:S01]  /*13dd0*/  ISETP.GE.AND P0, PT, R27, UR4, PT ;  /* 0x000000041b007c0c */ /* 0x002fe2000bf06270 */
[----:B------:R-:W-:-:S12]  /*13de0*/  IMAD.MOV.U32 R18, RZ, RZ, RZ ;  /* 0x000000ffff127224 */ /* 0x000fd800078e00ff */
[----:B--2---:R-:W-:Y:S05]  /*13df0*/  @P0 BRA `(.L_x_5188) ;  /* 0x0000005c00a40947 */ /* 0x004fea0003800000 */
[----:B------:R-:W1:Y:S01]  /*13e00*/  S2UR UR5, SR_CgaCtaId ;  /* 0x00000000000579c3 */ /* 0x000e620000008800 */
[----:B------:R2:W-:Y:S01]  /*13e10*/  STL [R1+0x20], RZ ;  /* 0x000020ff01007387 */ /* 0x0005e20000100800 */
[C---:B0-----:R-:W-:Y:S01]  /*13e20*/  IMAD.SHL.U32 R2, R0.reuse, 0x8, RZ ;  /* 0x0000000800027824 */ /* 0x041fe200078e00ff */
        /* <DEDUP_REMOVED lines=17> */
[----:B-1----:R-:W-:Y:S01]  /*13f40*/  ULEA UR4, UR5, UR4, 0x18 ;  /* 0x0000000405047291 */ /* 0x002fe2000f8ec03f */
[C---:B------:R-:W-:Y:S02]  /*13f50*/  LOP3.LUT R0, R4.reuse, 0x100, RZ, 0xfc, !PT ;  /* 0x0000010004007812 */ /* 0x040fe400078efcff */
[----:B------:R-:W-:-:S02]  /*13f60*/  LOP3.LUT R3, R4, 0x140, RZ, 0xfc, !PT ;  /* 0x0000014004037812 */ /* 0x000fc400078efcff */
[C---:B------:R-:W-:Y:S01]  /*13f70*/  LOP3.LUT R2, R4.reuse, 0x180, RZ, 0xfc, !PT ;  /* 0x0000018004027812 */ /* 0x040fe200078efcff */
[----:B------:R-:W-:Y:S01]  /*13f80*/  IMAD.U32 R17, RZ, RZ, UR4 ;  /* 0x00000004ff117e24 */ /* 0x000fe2000f8e00ff */
[----:B------:R-:W-:-:S03]  /*13f90*/  LOP3.LUT R0, R4, 0x1c0, RZ, 0xfc, !PT ;  /* 0x000001c004007812 */ /* 0x000fc600078efcff */
[----:B--2---:R-:W-:-:S07]  /*13fa0*/  IMAD R19, R34, 0x2, R17 ;  /* 0x0000000222137824 */ /* 0x004fce00078e0211 */
.L_x_5257:
        /* <DEDUP_REMOVED lines=48> */
.L_x_5189:
        /* <DEDUP_REMOVED lines=9> */
.L_x_5190:
        /* <DEDUP_REMOVED lines=9> */
.L_x_5191:
        /* <DEDUP_REMOVED lines=59> */
.L_x_5193:
[----:B------:R-:W-:Y:S05]  /*14780*/  BSYNC B0 ;  /* 0x0000000000007941 */ /* 0x000fea0003800000 */
.L_x_5192:
        /* <DEDUP_REMOVED lines=24> */
.L_x_5195:
        /* <DEDUP_REMOVED lines=20> */
.L_x_5198:
[----:B------:R-:W-:Y:S05]  /*14a50*/  BSYNC B6 ;  /* 0x0000000000067941 */ /* 0x000fea0003800000 */
.L_x_5197:
        /* <DEDUP_REMOVED lines=20> */
.L_x_5201:
        /* <DEDUP_REMOVED lines=15> */
.L_x_5200:
[----:B------:R-:W-:Y:S05]  /*14c90*/  BSYNC B6 ;  /* 0x0000000000067941 */ /* 0x000fea0003800000 */
.L_x_5199:
        /* <DEDUP_REMOVED lines=9> */
[----:B------:R-:W-:-:S05]  /*14d30*/  @P0 IADD3.X R3, R30, UR5, RZ, P1, !PT ;  /* 0x000000051e030c10 */ /* 0x000fca0008ffe4ff */
        /* <DEDUP_REMOVED lines=9> */
[----:B------:R-:W1:Y:S01]  /*14dd0*/  S2R R4, SR_TID.X ;  /* 0x0000000000047919 */ /* 0x000e620000002100 */
[----:B------:R-:W-:Y:S02]  /*14de0*/  LOP3.LUT R0, R0, 0x1c0, RZ, 0xfc, !PT ;  /* 0x000001c000007812 */ /* 0x000fe400078efcff */
[----:B------:R-:W-:Y:S02]  /*14df0*/  LOP3.LUT R21, R21, 0x38, RZ, 0xc0, !PT ;  /* 0x0000003815157812 */ /* 0x000fe400078ec0ff */
[----:B------:R-:W-:-:S02]  /*14e00*/  ISETP.GE.AND P0, PT, R0, UR4, PT ;  /* 0x0000000400007c0c */ /* 0x000fc4000bf06270 */
[----:B------:R-:W3:Y:S01]  /*14e10*/  S2R R0, SR_TID.X ;  /* 0x0000000000007919 */ /* 0x000ee20000002100 */
        /* <DEDUP_REMOVED lines=8> */
[----:B-1----:R-:W-:-:S05]  /*14ea0*/  IMAD.SHL.U32 R4, R4, 0x8, RZ ;  /* 0x0000000804047824 */ /* 0x002fca00078e00ff */
[----:B------:R-:W-:Y:S01]  /*14eb0*/  LOP3.LUT R4, R4, 0x38, RZ, 0xc0, !PT ;  /* 0x0000003804047812 */ /* 0x000fe200078ec0ff */
[----:B---3--:R-:W-:-:S03]  /*14ec0*/  IMAD.SHL.U32 R0, R0, 0x8, RZ ;  /* 0x0000000800007824 */ /* 0x008fc600078e00ff */
[----:B------:R-:W-:Y:S02]  /*14ed0*/  LOP3.LUT R4, R4, 0x80, RZ, 0xfc, !PT ;  /* 0x0000008004047812 */ /* 0x000fe400078efcff */
[----:B------:R-:W-:Y:S02]  /*14ee0*/  LOP3.LUT R0, R0, 0x38, RZ, 0xc0, !PT ;  /* 0x0000003800007812 */ /* 0x000fe400078ec0ff */
[----:B------:R-:W-:Y:S02]  /*14ef0*/  ISETP.GE.AND P5, PT, R4, UR4, PT ;  /* 0x0000000404007c0c */ /* 0x000fe4000bfa6270 */
[----:B------:R-:W-:-:S04]  /*14f00*/  LOP3.LUT R0, R0, 0xc0, RZ, 0xfc, !PT ;  /* 0x000000c000007812 */ /* 0x000fc800078efcff */
[----:B------:R-:W-:-:S07]  /*14f10*/  ISETP.GE.AND P4, PT, R0, UR4, PT ;  /* 0x0000000400007c0c */ /* 0x000fce000bf86270 */
[----:B------:R-:W-:-:S04]  /*14f20*/  @P5 LOP3.LUT R16, R16, 0x20, RZ, 0xfc, !PT ;  /* 0x0000002010105812 */ /* 0x000fc800078efcff */
[----:B------:R-:W-:-:S04]  /*14f30*/  LOP3.LUT R16, R16, 0xffffffef, RZ, 0xc0, !PT ;  /* 0xffffffef10107812 */ /* 0x000fc800078ec0ff */
[----:B------:R-:W-:-:S04]  /*14f40*/  @P4 LOP3.LUT R16, R16, 0x10, RZ, 0xfc, !PT ;  /* 0x0000001010104812 */ /* 0x000fc800078efcff */
[----:B------:R-:W-:Y:S02]  /*14f50*/  LOP3.LUT R16, R16, 0xfffffffb, RZ, 0xc0, !PT ;  /* 0xfffffffb10107812 */ /* 0x000fe400078ec0ff */
[----:B--2---:R-:W-:Y:S02]  /*14f60*/  LEA R0, R33, 0xffffffc0, 0x6 ;  /* 0xffffffc021007811 */ /* 0x004fe400078e30ff */
[C---:B------:R-:W-:Y:S02]  /*14f70*/  LOP3.LUT R33, R21.reuse, 0x100, RZ, 0xfc, !PT ;  /* 0x0000010015217812 */ /* 0x040fe400078efcff */
[----:B------:R-:W-:Y:S02]  /*14f80*/  LOP3.LUT R21, R21, 0x140, RZ, 0xfc, !PT ;  /* 0x0000014015157812 */ /* 0x000fe400078efcff */
[----:B------:R-:W-:Y:S02]  /*14f90*/  ISETP.GE.AND P3, PT, R33, UR4, PT ;  /* 0x0000000421007c0c */ /* 0x000fe4000bf66270 */
[----:B------:R-:W-:-:S13]  /*14fa0*/  ISETP.GE.AND P2, PT, R21, UR4, PT ;  /* 0x0000000415007c0c */ /* 0x000fda000bf46270 */
[----:B------:R-:W-:-:S04]  /*14fb0*/  @P2 LOP3.LUT R16, R16, 0x4, RZ, 0xfc, !PT ;  /* 0x0000000410102812 */ /* 0x000fc800078efcff */
[----:B------:R-:W-:-:S04]  /*14fc0*/  LOP3.LUT R16, R16, 0xfffffff7, RZ, 0xc0, !PT ;  /* 0xfffffff710107812 */ /* 0x000fc800078ec0ff */
[----:B------:R-:W-:Y:S01]  /*14fd0*/  @P3 LOP3.LUT R16, R16, 0x8, RZ, 0xfc, !PT ;  /* 0x0000000810103812 */ /* 0x000fe200078efcff */
[----:B0---4-:R-:W-:Y:S06]  /*14fe0*/  BRA.DIV UR5, `(.L_x_5202) ;  /* 0x0000005205b07947 */ /* 0x011fec000b800000 */
.L_x_5275:
        /* <DEDUP_REMOVED lines=59> */
.L_x_5203:
        /* <DEDUP_REMOVED lines=9> */
.L_x_5276:
[----:B------:R-:W-:Y:S05]  /*15430*/  BSYNC B0 ;  /* 0x0000000000007941 */ /* 0x000fea0003800000 */
.L_x_5204:
        /* <DEDUP_REMOVED lines=64> */
.L_x_5286:
        /* <DEDUP_REMOVED lines=10> */
.L_x_5207:
        /* <DEDUP_REMOVED lines=11> */
.L_x_5208:
        /* <DEDUP_REMOVED lines=31> */
.L_x_5210:
[----:B------:R-:W-:Y:S05]  /*15b80*/  BSYNC B6 ;  /* 0x0000000000067941 */ /* 0x000fea0003800000 */
.L_x_5209:
[----:B------:R-:W2:Y:S01]  /*15b90*/  LDL R4, [R1+0xc] ;  /* 0x00000c0001047983 */ /* 0x000ea20000100800 */
[----:B0-----:R-:W0:Y:S01]  /*15ba0*/  S2R R2, SR_TID.X ;  /* 0x0000000000027919 */ /* 0x001e220000002100 */
[----:B------:R-:W-:Y:S01]  /*15bb0*/  IMAD.MOV.U32 R21, RZ, RZ, R35 ;  /* 0x000000ffff157224 */ /* 0x000fe200078e0023 */
[----:B------:R-:W-:Y:S01]  /*15bc0*/  ULDC.64 UR4, c[0x0][0x298] ;  /* 0x0000a60000047ab9 */ /* 0x000fe20000000a00 */
[----:B------:R-:W3:Y:S01]  /*15bd0*/  LDC R5, c[0x0][0x448] ;  /* 0x00011200ff057b82 */ /* 0x000ee20000000800 */
[----:B------:R-:W4:Y:S04]  /*15be0*/  LDL R20, [R1+0x4] ;  /* 0x0000040001147983 */ /* 0x000f280000100800 */
[----:B------:R0:W5:Y:S02]  /*15bf0*/  LDL R9, [R1+0x8] ;  /* 0x0000080001097983 */ /* 0x0001640000100800 */
[----:B0-----:R-:W-:-:S04]  /*15c00*/  LOP3.LUT R2, R2, 0x7f, RZ, 0xc0, !PT ;  /* 0x0000007f02027812 */ /* 0x001fc800078ec0ff */
[----:B------:R-:W-:Y:S02]  /*15c10*/  SHF.R.U32.HI R0, RZ, 0x3, R2 ;  /* 0x00000003ff007819 */ /* 0x000fe40000011602 */
[----:B------:R-:W0:Y:S01]  /*15c20*/  LDC R2, c[0x0][0x448] ;  /* 0x00011200ff027b82 */ /* 0x000e220000000800 */
[----:B------:R-:W1:Y:S01]  /*15c30*/  S2R R35, SR_TID.X ;  /* 0x0000000000237919 */ /* 0x000e620000002100 */
[----:B0-----:R-:W-:-:S13]  /*15c40*/  ISETP.NE.AND P6, PT, R2, 0x1, PT ;  /* 0x000000010200780c */ /* 0x001fda0003fc5270 */
[----:B------:R-:W0:Y:S01]  /*15c50*/  @P6 LDC R3, c[0x0][0x44c] ;  /* 0x00011300ff036b82 */ /* 0x000e220000000800 */
[----:B-1----:R-:W-:-:S07]  /*15c60*/  IMAD.SHL.U32 R35, R35, 0x10, RZ ;  /* 0x0000001023237824 */ /* 0x002fce00078e00ff */
[----:B------:R-:W1:Y:S01]  /*15c70*/  @P6 LDC R2, c[0x0][0x450] ;  /* 0x00011400ff026b82 */ /* 0x000e620000000800 */
[----:B------:R-:W-:-:S05]  /*15c80*/  LOP3.LUT R35, R0, 0x70, R35, 0xf8, !PT ;  /* 0x0000007000237812 */ /* 0x000fca00078ef823 */
[----:B------:R-:W-:-:S04]  /*15c90*/  IMAD R35, R25, 0x40, R35 ;  /* 0x0000004019237824 */ /* 0x000fc800078e0223 */
[----:B------:R-:W-:Y:S02]  /*15ca0*/  IMAD.MOV.U32 R0, RZ, RZ, R35 ;  /* 0x000000ffff007224 */ /* 0x000fe400078e0023 */
[----:B0-----:R-:W-:-:S05]  /*15cb0*/  @P6 IMAD.HI.U32 R3, R35, R3, RZ ;  /* 0x0000000323036227 */ /* 0x001fca00078e00ff */
[----:B-1----:R-:W-:Y:S01]  /*15cc0*/  @P6 SHF.R.U32.HI R0, RZ, R2, R3 ;  /* 0x00000002ff006219 */ /* 0x002fe20000011603 */
[----:B------:R-:W-:Y:S01]  /*15cd0*/  IMAD.WIDE.U32 R2, R36, UR4, RZ ;  /* 0x0000000424027c25 */ /* 0x000fe2000f8e00ff */
[----:B------:R-:W0:Y:S03]  /*15ce0*/  S2R R7, SR_TID.X ;  /* 0x0000000000077919 */ /* 0x000e260000002100 */
        /* <DEDUP_REMOVED lines=21> */
[----:B---3--:R-:W-:Y:S02]  /*15e40*/  IMAD R0, R5, R0, R35 ;  /* 0x0000000005007224 */ /* 0x008fe400078e0223 */
        /* <DEDUP_REMOVED lines=15> */
[----:B-----5:R-:W-:Y:S01]  /*15f40*/  IMAD R3, R9, R5, RZ ;  /* 0x0000000509037224 */ /* 0x020fe200078e02ff */
[----:B------:R-:W-:Y:S01]  /*15f50*/  SHFL.IDX PT, R4, R2, RZ, 0x181f ;  /* 0x00181fff02047589 */ /* 0x000fe200000e0000 */
[----:B------:R-:W-:Y:S01]  /*15f60*/  IMAD R25, R25, 0x40, R8 ;  /* 0x0000004019197824 */ /* 0x000fe200078e0208 */
        /* <DEDUP_REMOVED lines=37> */
.L_x_5295:
        /* <DEDUP_REMOVED lines=12> */
.L_x_5212:
        /* <DEDUP_REMOVED lines=28> */
.L_x_5214:
[----:B------:R-:W-:Y:S05]  /*16440*/  BSYNC B6 ;  /* 0x0000000000067941 */ /* 0x000fea0003800000 */
.L_x_5213:
        /* <DEDUP_REMOVED lines=163> */
.L_x_5305:
        /* <DEDUP_REMOVED lines=23> */
.L_x_5217:
[----:B------:R-:W-:Y:S05]  /*16ff0*/  BSYNC B0 ;  /* 0x0000000000007941 */ /* 0x000fea0003800000 */
.L_x_5216:
[----:B------:R-:W-:Y:S01]  /*17000*/  NOP ;  /* 0x0000000000007918 */ /* 0x000fe20000000000 */
[----:B------:R-:W-:-:S13]  /*17010*/  PLOP3.LUT P0, PT, PT, PT, PT, 0x80, 0x0 ;  /* 0x000000000000781c */ /* 0x000fda0003f0f070 */
.L_x_5218:
        /* <DEDUP_REMOVED lines=18> */
.L_x_5306:
[----:B------:R-:W-:Y:S05]  /*17140*/  BSYNC B0 ;  /* 0x0000000000007941 */ /* 0x000fea0003800000 */
.L_x_5219:
[----:B------:R-:W-:-:S05]  /*17150*/  IMAD.U32 R2, RZ, RZ, UR36 ;  /* 0x00000024ff027e24 */ /* 0x000fca000f8e00ff */
[----:B------:R-:W-:-:S13]  /*17160*/  ISETP.NE.AND P0, PT, R2, 0x3, PT ;  /* 0x000000030200780c */ /* 0x000fda0003f05270 */
[----:B------:R-:W-:Y:S05]  /*17170*/  @!P0 BRA `(.L_x_5221) ;  /* 0x0000000000048947 */ /* 0x000fea0003800000 */
[----:B------:R-:W-:Y:S01]  /*17180*/  BPT.TRAP 0x1 ;  /* 0x000000040000795c */ /* 0x000fe20000300000 */
.L_x_5221:
[----:B0-----:R-:W-:Y:S01]  /*17190*/  SHF.L.U32 R0, R23, 0x1f, RZ ;  /* 0x0000001f17007819 */ /* 0x001fe200000006ff */
[----:B------:R-:W-:Y:S03]  /*171a0*/  BSSY B0, `(.L_x_5222) ;  /* 0x0000003000007945 */ /* 0x000fe60003800000 */
[----:B------:R-:W0:Y:S02]  /*171b0*/  SYNCS.PHASECHK.TRANS64.TRYWAIT P0, [R22+URZ+0x38860], R0 ;  /* 0x03886000160075a7 */ /* 0x000e24000800017f */
[----:B0-----:R-:W-:Y:S05]  /*171c0*/  @!P0 BRA `(.L_x_5223) ;  /* 0x0000004400fc8947 */ /* 0x001fea0003800000 */
.L_x_5307:
[----:B------:R-:W-:Y:S05]  /*171d0*/  BSYNC B0 ;  /* 0x0000000000007941 */ /* 0x000fea0003800000 */
.L_x_5222:
        /* <DEDUP_REMOVED lines=108> */
.L_x_5317:
        /* <DEDUP_REMOVED lines=34> */
.L_x_5225:
        /* <DEDUP_REMOVED lines=11> */
.L_x_5226:
        /* <DEDUP_REMOVED lines=11> */
.L_x_5241:
        /* <DEDUP_REMOVED lines=44> */
.L_x_5229:
[----:B------:R-:W-:Y:S01]  /*17ee0*/  IMAD R6, R18, 0x8, R17 ;  /* 0x0000000812067824 */ /* 0x000fe200078e0211 */
[----:B------:R-:W-:Y:S01]  /*17ef0*/  SHF.L.U32 R20, R23, 0x1f, RZ ;  /* 0x0000001f17147819 */ /* 0x000fe200000006ff */
[----:B------:R-:W-:Y:S01]  /*17f00*/  BSSY B1, `(.L_x_5230) ;  /* 0x0000004000017945 */ /* 0x000fe20003800000 */
[----:B------:R-:W-:Y:S02]  /*17f10*/  SHF.R.S32.HI R9, RZ, 0x1f, R5 ;  /* 0x0000001fff097819 */ /* 0x000fe40000011405 */
[----:B------:R-:W0:Y:S02]  /*17f20*/  SYNCS.PHASECHK.TRANS64.TRYWAIT P0, [R6+URZ+0x38840], R20 ;  /* 0x03884014060075a7 */ /* 0x000e24000800017f */
[----:B0-----:R-:W-:Y:S05]  /*17f30*/  @!P0 BRA `(.L_x_5231) ;  /* 0x0000004000dc8947 */ /* 0x001fea0003800000 */
.L_x_5318:
[----:B------:R-:W-:Y:S05]  /*17f40*/  BSYNC B1 ;  /* 0x0000000000017941 */ /* 0x000fea0003800000 */
.L_x_5230:
        /* <DEDUP_REMOVED lines=40> */
.L_x_5328:
        /* <DEDUP_REMOVED lines=8> */
.L_x_5233:
        /* <DEDUP_REMOVED lines=11> */
.L_x_5234:
[----:B------:R2:W-:Y:S01]  /*18300*/  SYNCS.ARRIVE.TRANS64.A1T0 RZ, [R6+URZ+0x38830], RZ ;  /* 0x038830ff06ff79a7 */ /* 0x0005e2000810003f */
[----:B------:R-:W-:Y:S05]  /*18310*/  @!P2 BRA `(.L_x_5235) ;  /* 0x000000000004a947 */ /* 0x000fea0003800000 */
[----:B------:R-:W-:Y:S01]  /*18320*/  BPT.TRAP 0x1 ;  /* 0x000000040000795c */ /* 0x000fe20000300000 */
.L_x_5235:
[----:B------:R-:W3:Y:S01]  /*18330*/  SYNCS.PHASECHK.TRANS64.TRYWAIT P0, [R6+URZ+0x38860], R20 ;  /* 0x03886014060075a7 */ /* 0x000ee2000800017f */
[----:B------:R-:W-:Y:S04]  /*18340*/  BSSY B1, `(.L_x_5236) ;  /* 0x0000002000017945 */ /* 0x000fe80003800000 */
[----:B---3--:R-:W-:Y:S05]  /*18350*/  @!P0 BRA `(.L_x_5237) ;  /* 0x0000004400048947 */ /* 0x008fea0003800000 */
.L_x_5329:
[----:B------:R-:W-:Y:S05]  /*18360*/  BSYNC B1 ;  /* 0x0000000000017941 */ /* 0x000fea0003800000 */
.L_x_5236:
        /* <DEDUP_REMOVED lines=79> */
.L_x_5339:
        /* <DEDUP_REMOVED lines=25> */
.L_x_5239:
        /* <DEDUP_REMOVED lines=11> */
.L_x_5240:
[----:B------:R1:W-:Y:S01]  /*18aa0*/  SYNCS.ARRIVE.TRANS64.A1T0 RZ, [R6+URZ+0x38850], RZ ;  /* 0x038850ff06ff79a7 */ /* 0x0003e2000810003f */
[----:B------:R-:W-:Y:S05]  /*18ab0*/  @P3 BRA `(.L_x_5241) ;  /* 0xfffffff000583947 */ /* 0x000fea000383ffff */
.L_x_5228:
[----:B------:R-:W-:Y:S05]  /*18ac0*/  BSYNC B0 ;  /* 0x0000000000007941 */ /* 0x000fea0003800000 */
.L_x_5227:
        /* <DEDUP_REMOVED lines=21> */
.L_x_5243:
[----:B------:R-:W-:Y:S05]  /*18c20*/  BSYNC B0 ;  /* 0x0000000000007941 */ /* 0x000fea0003800000 */
.L_x_5242:
[----:B------:R-:W-:-:S07]  /*18c30*/  SEL R18, R18, RZ, P0 ;  /* 0x000000ff12127207 */ /* 0x000fce0000000000 */
.L_x_5196:
[----:B------:R-:W-:Y:S05]  /*18c40*/  BSYNC B7 ;  /* 0x0000000000077941 */ /* 0x000fea0003800000 */
.L_x_5194:
        /* <DEDUP_REMOVED lines=11> */
.L_x_5244:
        /* <DEDUP_REMOVED lines=43> */
.L_x_5349:
[----:B------:R-:W-:Y:S02]  /*18fb0*/  ULDC UR4, c[0x0][0xd38] ;  /* 0x00034e0000047ab9 */ /* 0x000fe40000000800 */
[----:B------:R-:W-:-:S04]  /*18fc0*/  IMAD.U32 R4, RZ, RZ, UR4 ;  /* 0x00000004ff047e24 */ /* 0x000fc8000f8e00ff */
[----:B-1----:R-:W-:-:S04]  /*18fd0*/  IMAD R5, R14, R4, RZ ;  /* 0x000000040e057224 */ /* 0x002fc800078e02ff */
[----:B------:R-:W-:-:S05]  /*18fe0*/  IMAD.IADD R6, R6, 0x1, R5 ;  /* 0x0000000106067824 */ /* 0x000fca00078e0205 */
[----:B------:R-:W-:-:S13]  /*18ff0*/  ISETP.GT.AND P6, PT, R6, R0, PT ;  /* 0x000000000600720c */ /* 0x000fda0003fc4270 */
[----:B------:R-:W-:Y:S05]  /*19000*/  @P6 BRA `(.L_x_5247) ;  /* 0x0000000000a46947 */ /* 0x000fea0003800000 */
.L_x_5250:
        /* <DEDUP_REMOVED lines=35> */
.L_x_5357:
[----:B------:R-:W-:Y:S02]  /*19240*/  ULDC UR4, c[0x0][0xd38] ;  /* 0x00034e0000047ab9 */ /* 0x000fe40000000800 */
[----:B------:R-:W-:-:S04]  /*19250*/  IMAD.U32 R4, RZ, RZ, UR4 ;  /* 0x00000004ff047e24 */ /* 0x000fc8000f8e00ff */
[----:B-1----:R-:W-:-:S04]  /*19260*/  IMAD R5, R14, R4, RZ ;  /* 0x000000040e057224 */ /* 0x002fc800078e02ff */
[----:B------:R-:W-:-:S05]  /*19270*/  IMAD.IADD R6, R5, 0x1, R6 ;  /* 0x0000000105067824 */ /* 0x000fca00078e0206 */
[----:B------:R-:W-:-:S13]  /*19280*/  ISETP.GT.AND P6, PT, R6, R0, PT ;  /* 0x000000000600720c */ /* 0x000fda0003fc4270 */
[----:B------:R-:W-:Y:S05]  /*19290*/  @!P6 BRA `(.L_x_5250) ;  /* 0xfffffffc005ce947 */ /* 0x000fea000383ffff */
.L_x_5247:
        /* <DEDUP_REMOVED lines=10> */
.L_x_5362:
[----:B------:R-:W-:-:S13]  /*19340*/  ISETP.NE.AND P0, PT, R2, RZ, PT ;  /* 0x000000ff0200720c */ /* 0x000fda0003f05270 */
[----:B------:R-:W-:Y:S05]  /*19350*/  @!P0 BRA `(.L_x_5252) ;  /* 0x0000000000108947 */ /* 0x000fea0003800000 */
[----:B------:R-:W-:Y:S01]  /*19360*/  UMOV UR4, 0xffffffff ;  /* 0xffffffff00047882 */ /* 0x000fe20000000000 */
[----:B-1----:R-:W-:Y:S02]  /*19370*/  VIADD R12, R12, 0xffffffff ;  /* 0xffffffff0c0c7836 */ /* 0x002fe40000000000 */
[----:B------:R-:W-:Y:S05]  /*19380*/  BRA.DIV UR4, `(.L_x_5253) ;  /* 0x0000004604347947 */ /* 0x000fea000b800000 */
[----:B------:R4:W1:Y:S02]  /*19390*/  SHFL.IDX PT, R24, R3, R12, 0x1f ;  /* 0x00001f0c03187589 */ /* 0x00086400000e0000 */
.L_x_5252:
        /* <DEDUP_REMOVED lines=59> */
.L_x_5254:
        /* <DEDUP_REMOVED lines=60> */
.L_x_5255:
[----:B------:R-:W-:-:S05]  /*19b10*/  LOP3.LUT R0, RZ, R3, RZ, 0x33, !PT ;  /* 0x00000003ff007212 */ /* 0x000fca00078e33ff */
[----:B------:R-:W-:Y:S01]  /*19b20*/  IMAD.IADD R25, R25, 0x1, R0 ;  /* 0x0000000119197824 */ /* 0x000fe200078e0200 */
[----:B------:R-:W-:Y:S06]  /*19b30*/  BRA `(.L_x_5256) ;  /* 0x00000000001c7947 */ /* 0x000fec0003800000 */
.L_x_5248:
[----:B------:R-:W-:Y:S01]  /*19b40*/  UMOV UR4, URZ ;  /* 0x0000003f00047c82 */ /* 0x000fe20008000000 */
[----:B------:R-:W-:Y:S01]  /*19b50*/  UMOV UR5, URZ ;  /* 0x0000003f00057c82 */ /* 0x000fe20008000000 */
[----:B------:R-:W-:Y:S01]  /*19b60*/  ULDC UR6, c[0x0][0xd3c] ;  /* 0x00034f0000067ab9 */ /* 0x000fe20000000800 */
[----:B------:R-:W-:Y:S02]  /*19b70*/  IMAD.MOV.U32 R24, RZ, RZ, R0 ;  /* 0x000000ffff187224 */ /* 0x000fe400078e0000 */
[----:B------:R-:W-:Y:S02]  /*19b80*/  IMAD.U32 R25, RZ, RZ, UR4 ;  /* 0x00000004ff197e24 */ /* 0x000fe4000f8e00ff */
[----:B------:R-:W-:Y:S02]  /*19b90*/  IMAD.U32 R26, RZ, RZ, UR5 ;  /* 0x00000005ff1a7e24 */ /* 0x000fe4000f8e00ff */
[----:B------:R-:W-:-:S07]  /*19ba0*/  IMAD.U32 R27, RZ, RZ, UR6 ;  /* 0x00000006ff1b7e24 */ /* 0x000fce000f8e00ff */
.L_x_5256:
        /* <DEDUP_REMOVED lines=10> */
.L_x_5245:
[----:B------:R-:W-:Y:S02]  /*19c50*/  ULDC UR4, c[0x0][0xd3c] ;  /* 0x00034f0000047ab9 */ /* 0x000fe40000000800 */
[----:B0-----:R-:W-:-:S13]  /*19c60*/  ISETP.GE.AND P0, PT, R27, UR4, PT ;  /* 0x000000041b007c0c */ /* 0x001fda000bf06270 */
[----:B------:R-:W-:Y:S05]  /*19c70*/  @!P0 BRA `(.L_x_5257) ;  /* 0xffffffa000cc8947 */ /* 0x000fea000383ffff */
[----:B------:R-:W-:Y:S05]  /*19c80*/  BSYNC B8 ;  /* 0x0000000000087941 */ /* 0x000fea0003800000 */
.L_x_5188:
        /* <DEDUP_REMOVED lines=12> */
.L_x_5365:
[----:B------:R-:W-:Y:S05]  /*19d50*/  BSYNC B0 ;  /* 0x0000000000007941 */ /* 0x000fea0003800000 */
.L_x_5258:
[----:B------:R-:W-:-:S03]  /*19d60*/  UMOV UR4, 0xffffffff ;  /* 0xffffffff00047882 */ /* 0x000fc60000000000 */
[----:B------:R-:W-:Y:S05]  /*19d70*/  BRA.DIV UR4, `(.L_x_5260) ;  /* 0x0000003a04f47947 */ /* 0x000fea000b800000 */
[----:B0-----:R-:W0:Y:S02]  /*19d80*/  S2R R0, SR_TID.X ;  /* 0x0000000000007919 */ /* 0x001e240000002100 */
[----:B0-----:R-:W-:-:S04]  /*19d90*/  SHF.R.U32.HI R0, RZ, 0x5, R0 ;  /* 0x00000005ff007819 */ /* 0x001fc80000011600 */
[----:B------:R-:W-:-:S05]  /*19da0*/  LOP3.LUT R0, R0, 0x3, RZ, 0xc0, !PT ;  /* 0x0000000300007812 */ /* 0x000fca00078ec0ff */
[----:B------:R0:W1:Y:S02]  /*19db0*/  SHFL.IDX PT, R14, R0, RZ, 0x1f ;  /* 0x00001fff000e7589 */ /* 0x00006400000e0000 */
.L_x_5368:
[----:B-1----:R-:W-:Y:S01]  /*19dc0*/  ISETP.NE.AND P0, PT, R14, RZ, PT ;  /* 0x000000ff0e00720c */ /* 0x002fe20003f05270 */
[----:B------:R-:W-:-:S12]  /*19dd0*/  BSSY B0, `(.L_x_5261) ;  /* 0x0000024000007945 */ /* 0x000fd80003800000 */
[----:B------:R-:W-:Y:S05]  /*19de0*/  @P0 BRA `(.L_x_5262) ;  /* 0x0000000000880947 */ /* 0x000fea0003800000 */
[----:B------:R-:W-:-:S03]  /*19df0*/  UMOV UR4, 0xffffffff ;  /* 0xffffffff00047882 */ /* 0x000fc60000000000 */
[----:B------:R-:W-:Y:S05]  /*19e00*/  BRA.DIV UR4, `(.L_x_5263) ;  /* 0x0000003e04047947 */ /* 0x000fea000b800000 */
[----:B------:R-:W-:-:S13]  /*19e10*/  ELECT P6, URZ, PT ;  /* 0x00000000003f782f */ /* 0x000fda00038c0000 */
.L_x_5371:
[----:B------:R-:W-:Y:S05]  /*19e20*/  @!P6 BRA `(.L_x_5262) ;  /* 0x000000000078e947 */ /* 0x000fea0003800000 */
[----:B------:R-:W-:-:S06]  /*19e30*/  ULOP3.LUT UR4, UR40, 0x2, URZ, 0xfc, !UPT ;  /* 0x0000000228047892 */ /* 0x000fcc000f8efc3f */
[----:B0-----:R-:W-:-:S05]  /*19e40*/  IMAD.U32 R0, RZ, RZ, UR4 ;  /* 0x00000004ff007e24 */ /* 0x001fca000f8e00ff */
[----:B------:R-:W-:-:S13]  /*19e50*/  ISETP.NE.AND P0, PT, R0, 0x3, PT ;  /* 0x000000030000780c */ /* 0x000fda0003f05270 */
[----:B------:R-:W-:Y:S05]  /*19e60*/  @!P0 BRA `(.L_x_5264) ;  /* 0x0000000000048947 */ /* 0x000fea0003800000 */
[----:B------:R-:W-:Y:S01]  /*19e70*/  BPT.TRAP 0x1 ;  /* 0x000000040000795c */ /* 0x000fe20000300000 */
.L_x_5264:
[C---:B------:R-:W-:Y:S01]  /*19e80*/  IMAD R3, R18.reuse, 0x8, R5 ;  /* 0x0000000812037824 */ /* 0x040fe200078e0205 */
[----:B------:R-:W-:Y:S01]  /*19e90*/  SHF.L.U32 R2, R23, 0x1f, RZ ;  /* 0x0000001f17027819 */ /* 0x000fe200000006ff */
[----:B------:R-:W-:-:S03]  /*19ea0*/  VIADD R18, R18, 0x1 ;  /* 0x0000000112127836 */ /* 0x000fc60000000000 */
[----:B------:R-:W0:Y:S02]  /*19eb0*/  SYNCS.PHASECHK.TRANS64.TRYWAIT P1, [R3+URZ+0x38840], R2 ;  /* 0x03884002030075a7 */ /* 0x000e24000802017f */
[----:B------:R-:W-:-:S04]  /*19ec0*/  ISETP.NE.AND P2, PT, R18, 0x2, PT ;  /* 0x000000021200780c */ /* 0x000fc80003f45270 */
[----:B------:R-:W-:Y:S01]  /*19ed0*/  SEL R0, RZ, 0x1, P2 ;  /* 0x00000001ff007807 */ /* 0x000fe20001000000 */
[----:B0-----:R-:W-:Y:S08]  /*19ee0*/  @!P1 BRA `(.L_x_5265) ;  /* 0x0000003800ec9947 */ /* 0x001ff00003800000 */
.L_x_5372:
[----:B------:R-:W-:Y:S02]  /*19ef0*/  SEL R18, R18, RZ, P2 ;  /* 0x000000ff12127207 */ /* 0x000fe40001000000 */
[----:B------:R-:W-:Y:S01]  /*19f00*/  LOP3.LUT R0, R23, R0, RZ, 0x3c, !PT ;  /* 0x0000000017007212 */ /* 0x000fe200078e3cff */
[----:B------:R-:W-:Y:S06]  /*19f10*/  @!P0 BRA `(.L_x_5266) ;  /* 0x0000000000048947 */ /* 0x000fec0003800000 */
[----:B------:R-:W-:Y:S01]  /*19f20*/  BPT.TRAP 0x1 ;  /* 0x000000040000795c */ /* 0x000fe20000300000 */
.L_x_5266:
[----:B------:R-:W-:Y:S01]  /*19f30*/  IMAD R5, R18, 0x8, R5 ;  /* 0x0000000812057824 */ /* 0x000fe200078e0205 */
[----:B------:R-:W-:-:S04]  /*19f40*/  SHF.L.U32 R0, R0, 0x1f, RZ ;  /* 0x0000001f00007819 */ /* 0x000fc800000006ff */
[----:B------:R-:W1:Y:S02]  /*19f50*/  SYNCS.PHASECHK.TRANS64.TRYWAIT P1, [R5+URZ+0x38840], R0 ;  /* 0x03884000050075a7 */ /* 0x000e64000802017f */
[----:B-1----:R-:W-:Y:S05]  /*19f60*/  @!P1 BRA `(.L_x_5267) ;  /* 0x0000003800e09947 */ /* 0x002fea0003800000 */
.L_x_5373:
[----:B------:R-:W-:Y:S05]  /*19f70*/  @!P0 BRA `(.L_x_5268) ;  /* 0x0000000000048947 */ /* 0x000fea0003800000 */
[----:B------:R-:W-:Y:S01]  /*19f80*/  BPT.TRAP 0x1 ;  /* 0x000000040000795c */ /* 0x000fe20000300000 */
.L_x_5268:
[----:B------:R-:W5:Y:S02]  /*19f90*/  SYNCS.PHASECHK.TRANS64.TRYWAIT P1, [R3+URZ+0x38860], R2 ;  /* 0x03886002030075a7 */ /* 0x000f64000802017f */
[----:B-----5:R-:W-:Y:S05]  /*19fa0*/  @!P1 BRA `(.L_x_5269) ;  /* 0x0000003800e49947 */ /* 0x020fea0003800000 */
.L_x_5374:
[----:B------:R-:W-:Y:S05]  /*19fb0*/  @!P0 BRA `(.L_x_5270) ;  /* 0x0000000000048947 */ /* 0x000fea0003800000 */
[----:B------:R-:W-:Y:S01]  /*19fc0*/  BPT.TRAP 0x1 ;  /* 0x000000040000795c */ /* 0x000fe20000300000 */
.L_x_5270:
[----:B------:R0:W0:Y:S02]  /*19fd0*/  SYNCS.PHASECHK.TRANS64.TRYWAIT P0, [R5+URZ+0x38860], R0 ;  /* 0x03886000050075a7 */ /* 0x000024000800017f */
[----:B0-----:R-:W-:Y:S05]  /*19fe0*/  @!P0 NANOSLEEP.SYNCS 0x989680 ;  /* 0x009896800000895d */ /* 0x001fea0003900000 */
[----:B------:R-:W0:Y:S02]  /*19ff0*/  @!P0 SYNCS.PHASECHK.TRANS64 P0, [R5+URZ+0x38860], R0 ;  /* 0x03886000050085a7 */ /* 0x000e24000800007f */
[----:B0-----:R-:W-:Y:S05]  /*1a000*/  @!P0 BRA `(.L_x_5270) ;  /* 0xfffffffc00f08947 */ /* 0x001fea000383ffff */
.L_x_5262:
[----:B------:R-:W-:Y:S05]  /*1a010*/  BSYNC B0 ;  /* 0x0000000000007941 */ /* 0x000fea0003800000 */
.L_x_5261:
[----:B------:R-:W-:Y:S05]  /*1a020*/  EXIT ;  /* 0x000000000000794d */ /* 0x000fea0003800000 */
.L_x_5127:
[----:B0-----:R0:W1:Y:S02]  /*1a030*/  SYNCS.PHASECHK.TRANS64.TRYWAIT P1, [R17+URZ+0x38800], R6 ;  /* 0x03880006110075a7 */ /* 0x001064000802017f */
[----:B-1----:R-:W-:Y:S05]  /*1a040*/  @!P1 NANOSLEEP.SYNCS 0x989680 ;  /* 0x009896800000995d */ /* 0x002fea0003900000 */
[----:B------:R-:W1:Y:S02]  /*1a050*/  @!P1 SYNCS.PHASECHK.TRANS64 P1, [R17+URZ+0x38800], R6 ;  /* 0x03880006110095a7 */ /* 0x000e64000802007f */
[----:B-1----:R-:W-:Y:S05]  /*1a060*/  @!P1 BRA `(.L_x_5127) ;  /* 0xfffffffc00f09947 */ /* 0x002fea000383ffff */
[----:B------:R-:W-:Y:S05]  /*1a070*/  BRA `(.L_x_5271) ;  /* 0xfffffea000687947 */ /* 0x000fea000383ffff */
.L_x_5131:
[----:B--2---:R2:W3:Y:S02]  /*1a080*/  SYNCS.PHASECHK.TRANS64.TRYWAIT P1, [R9+URZ+0x38830], R8 ;  /* 0x03883008090075a7 */ /* 0x0044e4000802017f */
[----:B---3--:R-:W-:Y:S05]  /*1a090*/  @!P1 NANOSLEEP.SYNCS 0x989680 ;  /* 0x009896800000995d */ /* 0x008fea0003900000 */
[----:B------:R-:W3:Y:S02]  /*1a0a0*/  @!P1 SYNCS.PHASECHK.TRANS64 P1, [R9+URZ+0x38830], R8 ;  /* 0x03883008090095a7 */ /* 0x000ee4000802007f */
[----:B---3--:R-:W-:Y:S05]  /*1a0b0*/  @!P1 BRA `(.L_x_5131) ;  /* 0xfffffffc00f09947 */ /* 0x008fea000383ffff */
[----:B------:R-:W-:Y:S05]  /*1a0c0*/  BRA `(.L_x_5130) ;  /* 0xfffffea0008c7947 */ /* 0x000fea000383ffff */
.L_x_5132:
[----:B---3--:R3:W4:Y:S02]  /*1a0d0*/  SYNCS.PHASECHK.TRANS64.TRYWAIT P1, [R17+URZ+0x38810], R6 ;  /* 0x03881006110075a7 */ /* 0x008724000802017f */
[----:B----4-:R-:W-:Y:S05]  /*1a0e0*/  @!P1 NANOSLEEP.SYNCS 0x989680 ;  /* 0x009896800000995d */ /* 0x010fea0003900000 */
[----:B------:R-:W4:Y:S02]  /*1a0f0*/  @!P1 SYNCS.PHASECHK.TRANS64 P1, [R17+URZ+0x38810], R6 ;  /* 0x03881006110095a7 */ /* 0x000f24000802007f */
[----:B----4-:R-:W-:Y:S05]  /*1a100*/  @!P1 BRA `(.L_x_5132) ;  /* 0xfffffffc00f09947 */ /* 0x010fea000383ffff */
[----:B------:R-:W-:Y:S05]  /*1a110*/  BRA `(.L_x_5272) ;  /* 0xfffffea400187947 */ /* 0x000fea000383ffff */
.L_x_5136:
[----:B------:R0:W0:Y:S02]  /*1a120*/  SYNCS.PHASECHK.TRANS64.TRYWAIT P1, [R9+URZ+0x38850], R8 ;  /* 0x03885008090075a7 */ /* 0x000024000802017f */
[----:B0-----:R-:W-:Y:S05]  /*1a130*/  @!P1 NANOSLEEP.SYNCS 0x989680 ;  /* 0x009896800000995d */ /* 0x001fea0003900000 */
[----:B------:R-:W0:Y:S02]  /*1a140*/  @!P1 SYNCS.PHASECHK.TRANS64 P1, [R9+URZ+0x38850], R8 ;  /* 0x03885008090095a7 */ /* 0x000e24000802007f */
[----:B0-----:R-:W-:Y:S05]  /*1a150*/  @!P1 BRA `(.L_x_5136) ;  /* 0xfffffffc00f09947 */ /* 0x001fea000383ffff */
[----:B------:R-:W-:Y:S05]  /*1a160*/  BRA `(.L_x_5135) ;  /* 0xfffffea400487947 */ /* 0x000fea000383ffff */
.L_x_5143:
[----:B-1----:R1:W2:Y:S02]  /*1a170*/  SYNCS.PHASECHK.TRANS64.TRYWAIT P1, [R9+URZ+0x38830], R7 ;  /* 0x03883007090075a7 */ /* 0x0022a4000802017f */
[----:B--2---:R-:W-:Y:S05]  /*1a180*/  @!P1 NANOSLEEP.SYNCS 0x989680 ;  /* 0x009896800000995d */ /* 0x004fea0003900000 */
[----:B------:R-:W2:Y:S02]  /*1a190*/  @!P1 SYNCS.PHASECHK.TRANS64 P1, [R9+URZ+0x38830], R7 ;  /* 0x03883007090095a7 */ /* 0x000ea4000802007f */
[----:B--2---:R-:W-:Y:S05]  /*1a1a0*/  @!P1 BRA `(.L_x_5143) ;  /* 0xfffffffc00f09947 */ /* 0x004fea000383ffff */
[----:B------:R-:W-:Y:S05]  /*1a1b0*/  BRA `(.L_x_5142) ;  /* 0xfffffed000707947 */ /* 0x000fea000383ffff */
.L_x_5147:
[----:B---3--:R3:W4:Y:S02]  /*1a1c0*/  SYNCS.PHASECHK.TRANS64.TRYWAIT P1, [R9+URZ+0x38850], R7 ;  /* 0x03885007090075a7 */ /* 0x008724000802017f */
[----:B----4-:R-:W-:Y:S05]  /*1a1d0*/  @!P1 NANOSLEEP.SYNCS 0x989680 ;  /* 0x009896800000995d */ /* 0x010fea0003900000 */
[----:B------:R-:W4:Y:S02]  /*1a1e0*/  @!P1 SYNCS.PHASECHK.TRANS64 P1, [R9+URZ+0x38850], R7 ;  /* 0x03885007090095a7 */ /* 0x000f24000802007f */
[----:B----4-:R-:W-:Y:S05]  /*1a1f0*/  @!P1 BRA `(.L_x_5147) ;  /* 0xfffffffc00f09947 */ /* 0x010fea000383ffff */
[----:B------:R-:W-:Y:S05]  /*1a200*/  BRA `(.L_x_5146) ;  /* 0xfffffed000cc7947 */ /* 0x000fea000383ffff */
.L_x_5155:
[----:B-1----:R1:W2:Y:S02]  /*1a210*/  SYNCS.PHASECHK.TRANS64.TRYWAIT P1, [R9+URZ+0x38830], R7 ;  /* 0x03883007090075a7 */ /* 0x0022a4000802017f */
[----:B--2---:R-:W-:Y:S05]  /*1a220*/  @!P1 NANOSLEEP.SYNCS 0x989680 ;  /* 0x009896800000995d */ /* 0x004fea0003900000 */
[----:B------:R-:W2:Y:S02]  /*1a230*/  @!P1 SYNCS.PHASECHK.TRANS64 P1, [R9+URZ+0x38830], R7 ;  /* 0x03883007090095a7 */ /* 0x000ea4000802007f */
[----:B--2---:R-:W-:Y:S05]  /*1a240*/  @!P1 BRA `(.L_x_5155) ;  /* 0xfffffffc00f09947 */ /* 0x004fea000383ffff */
[----:B------:R-:W-:Y:S05]  /*1a250*/  BRA `(.L_x_5154) ;  /* 0xffffff0800087947 */ /* 0x000fea000383ffff */
.L_x_5159:
[----:B---3--:R3:W4:Y:S02]  /*1a260*/  SYNCS.PHASECHK.TRANS64.TRYWAIT P1, [R9+URZ+0x38850], R7 ;  /* 0x03885007090075a7 */ /* 0x008724000802017f */
[----:B----4-:R-:W-:Y:S05]  /*1a270*/  @!P1 NANOSLEEP.SYNCS 0x989680 ;  /* 0x009896800000995d */ /* 0x010fea0003900000 */
[----:B------:R-:W4:Y:S02]  /*1a280*/  @!P1 SYNCS.PHASECHK.TRANS64 P1, [R9+URZ+0x38850], R7 ;  /* 0x03885007090095a7 */ /* 0x000f24000802007f */
[----:B----4-:R-:W-:Y:S05]  /*1a290*/  @!P1 BRA `(.L_x_5159) ;  /* 0xfffffffc00f09947 */ /* 0x010fea000383ffff */
[----:B------:R-:W-:Y:S05]  /*1a2a0*/  BRA `(.L_x_5158) ;  /* 0xffffff0800647947 */ /* 0x000fea000383ffff */
.L_x_5202:
        /* <DEDUP_REMOVED lines=11> */
.L_x_5274:
[----:B------:R-:W-:Y:S05]  /*1a360*/  BSYNC B0 ;  /* 0x0000000000007941 */ /* 0x000fea0003800000 */
.L_x_5273:
[----:B------:R-:W-:Y:S05]  /*1a370*/  BRA `(.L_x_5275) ;  /* 0xffffffac001c7947 */ /* 0x000fea000383ffff */
.L_x_5205:
[----:B0-----:R0:W1:Y:S02]  /*1a380*/  SYNCS.PHASECHK.TRANS64.TRYWAIT P0, [R22+URZ+0x38840], R0 ;  /* 0x03884000160075a7 */ /* 0x001064000800017f */
[----:B-1----:R-:W-:Y:S05]  /*1a390*/  @!P0 NANOSLEEP.SYNCS 0x989680 ;  /* 0x009896800000895d */ /* 0x002fea0003900000 */
[----:B------:R-:W1:Y:S02]  /*1a3a0*/  @!P0 SYNCS.PHASECHK.TRANS64 P0, [R22+URZ+0x38840], R0 ;  /* 0x03884000160085a7 */ /* 0x000e64000800007f */
[----:B-1----:R-:W-:Y:S05]  /*1a3b0*/  @!P0 BRA `(.L_x_5205) ;  /* 0xfffffffc00f08947 */ /* 0x002fea000383ffff */
[----:B------:R-:W-:Y:S05]  /*1a3c0*/  BRA `(.L_x_5276) ;  /* 0xffffffb000187947 */ /* 0x000fea000383ffff */
.L_x_5206:
        /* <DEDUP_REMOVED lines=8> */
.L_x_5278:
[----:B------:R-:W-:Y:S05]  /*1a450*/  BSYNC B0 ;  /* 0x0000000000007941 */ /* 0x000fea0003800000 */
.L_x_5277:
        /* <DEDUP_REMOVED lines=9> */
.L_x_5279:
[----:B------:R-:W-:Y:S02]  /*1a4f0*/  IMAD.MOV.U32 R13, RZ, RZ, R5 ;  /* 0x000000ffff0d7224 */ /* 0x000fe400078e0005 */
[----:B------:R-:W-:Y:S02]  /*1a500*/  IMAD.MOV.U32 R12, RZ, RZ, 0x1 ;  /* 0x00000001ff0c7424 */ /* 0x000fe400078e00ff */
[----:B------:R-:W-:-:S07]  /*1a510*/  IMAD.MOV.U32 R3, RZ, RZ, R14 ;  /* 0x000000ffff037224 */ /* 0x000fce00078e000e */
[----:B------:R-:W-:Y:S05]  /*1a520*/  WARPSYNC.COLLECTIVE R15, `(.L_x_5280) ;  /* 0x000000000f087348 */ /* 0x000fea0003c00000 */
[----:B------:R0:W1:Y:S02]  /*1a530*/  SHFL.IDX P6, R14, R13, R12, R11 ;  /* 0x0000000c0d0e7389 */ /* 0x00006400000c000b */
[----:B01----:R-:W-:Y:S01]  /*1a540*/  ENDCOLLECTIVE ;  /* 0x000000000000791b */ /* 0x003fe20003800000 */
.L_x_5280:
        /* <DEDUP_REMOVED lines=15> */
.L_x_5281:
[----:B------:R-:W-:Y:S02]  /*1a640*/  @P0 IMAD R6, R4, 0x2, R17 ;  /* 0x0000000204060824 */ /* 0x000fe400078e0211 */
[----:B------:R-:W-:Y:S02]  /*1a650*/  IMAD.MOV.U32 R13, RZ, RZ, R5 ;  /* 0x000000ffff0d7224 */ /* 0x000fe400078e0005 */
[----:B------:R-:W-:Y:S02]  /*1a660*/  IMAD.MOV.U32 R12, RZ, RZ, 0x2 ;  /* 0x00000002ff0c7424 */ /* 0x000fe400078e00ff */
[----:B------:R-:W-:-:S07]  /*1a670*/  IMAD.MOV.U32 R3, RZ, RZ, R14 ;  /* 0x000000ffff037224 */ /* 0x000fce00078e000e */
[----:B------:R-:W-:Y:S05]  /*1a680*/  WARPSYNC.COLLECTIVE R15, `(.L_x_5282) ;  /* 0x000000000f087348 */ /* 0x000fea0003c00000 */
[----:B------:R0:W1:Y:S02]  /*1a690*/  SHFL.IDX P6, R14, R13, R12, R11 ;  /* 0x0000000c0d0e7389 */ /* 0x00006400000c000b */
[----:B01----:R-:W-:Y:S01]  /*1a6a0*/  ENDCOLLECTIVE ;  /* 0x000000000000791b */ /* 0x003fe20003800000 */
.L_x_5282:
        /* <DEDUP_REMOVED lines=15> */
.L_x_5283:
[----:B------:R-:W-:Y:S02]  /*1a7a0*/  @P0 IMAD R6, R4, 0x2, R17 ;  /* 0x0000000204060824 */ /* 0x000fe400078e0211 */
[----:B------:R-:W-:Y:S02]  /*1a7b0*/  IMAD.MOV.U32 R13, RZ, RZ, R5 ;  /* 0x000000ffff0d7224 */ /* 0x000fe400078e0005 */
[----:B------:R-:W-:Y:S02]  /*1a7c0*/  IMAD.MOV.U32 R12, RZ, RZ, 0x3 ;  /* 0x00000003ff0c7424 */ /* 0x000fe400078e00ff */
[----:B------:R-:W-:-:S07]  /*1a7d0*/  IMAD.MOV.U32 R3, RZ, RZ, R14 ;  /* 0x000000ffff037224 */ /* 0x000fce00078e000e */
[----:B------:R-:W-:Y:S05]  /*1a7e0*/  WARPSYNC.COLLECTIVE R15, `(.L_x_5284) ;  /* 0x000000000f087348 */ /* 0x000fea0003c00000 */
[----:B------:R0:W1:Y:S02]  /*1a7f0*/  SHFL.IDX P6, R14, R13, R12, R11 ;  /* 0x0000000c0d0e7389 */ /* 0x00006400000c000b */
[----:B01----:R-:W-:Y:S01]  /*1a800*/  ENDCOLLECTIVE ;  /* 0x000000000000791b */ /* 0x003fe20003800000 */
.L_x_5284:
        /* <DEDUP_REMOVED lines=10> */
.L_x_5285:
[----:B------:R-:W-:Y:S01]  /*1a8b0*/  @!PT LDS RZ, [RZ] ;  /* 0x00000000fffff984 */ /* 0x000fe20000000800 */
[----:B------:R-:W-:Y:S01]  /*1a8c0*/  @!PT LDS RZ, [RZ] ;  /* 0x00000000fffff984 */ /* 0x000fe20000000800 */
[----:B------:R-:W-:Y:S01]  /*1a8d0*/  @!PT LDS RZ, [RZ] ;  /* 0x00000000fffff984 */ /* 0x000fe20000000800 */
[----:B------:R0:W-:Y:S01]  /*1a8e0*/  @P0 LDGSTS.E.BYPASS.LTC128B.128 [R6+0x23400], desc[UR42][R2.64], !P2 ;  /* 0x2340000002060fae */ /* 0x0001e2000d101d6a */
[----:B------:R-:W-:Y:S01]  /*1a8f0*/  IMAD.MOV.U32 R0, RZ, RZ, R14 ;  /* 0x000000ffff007224 */ /* 0x000fe200078e000e */
[----:B------:R-:W-:Y:S06]  /*1a900*/  BRA `(.L_x_5286) ;  /* 0xffffffac00cc7947 */ /* 0x000fec000383ffff */
.L_x_5211:
        /* <DEDUP_REMOVED lines=10> */
.L_x_5287:
        /* <DEDUP_REMOVED lines=9> */
.L_x_5288:
[----:B------:R-:W-:Y:S02]  /*1aa40*/  IMAD.MOV.U32 R13, RZ, RZ, R2 ;  /* 0x000000ffff0d7224 */ /* 0x000fe400078e0002 */
[----:B------:R-:W-:Y:S02]  /*1aa50*/  IMAD.MOV.U32 R12, RZ, RZ, 0x1 ;  /* 0x00000001ff0c7424 */ /* 0x000fe400078e00ff */
[----:B------:R-:W-:-:S07]  /*1aa60*/  IMAD.MOV.U32 R5, RZ, RZ, R14 ;  /* 0x000000ffff057224 */ /* 0x000fce00078e000e */
[----:B------:R-:W-:Y:S05]  /*1aa70*/  WARPSYNC.COLLECTIVE R15, `(.L_x_5289) ;  /* 0x000000000f087348 */ /* 0x000fea0003c00000 */
[----:B------:R0:W1:Y:S02]  /*1aa80*/  SHFL.IDX P6, R14, R13, R12, R11 ;  /* 0x0000000c0d0e7389 */ /* 0x00006400000c000b */
[----:B01----:R-:W-:Y:S01]  /*1aa90*/  ENDCOLLECTIVE ;  /* 0x000000000000791b */ /* 0x003fe20003800000 */
.L_x_5289:
        /* <DEDUP_REMOVED lines=15> */
.L_x_5290:
        /* <DEDUP_REMOVED lines=8> */
.L_x_5291:
        /* <DEDUP_REMOVED lines=16> */
.L_x_5292:
[----:B------:R-:W-:Y:S01]  /*1ad10*/  @P2 LOP3.LUT R16, R16, 0x40, RZ, 0xfc, !PT ;  /* 0x0000004010102812 */ /* 0x000fe200078efcff */
[----:B------:R-:W-:Y:S02]  /*1ad20*/  IMAD.MOV.U32 R13, RZ, RZ, R2 ;  /* 0x000000ffff0d7224 */ /* 0x000fe400078e0002 */
[----:B------:R-:W-:Y:S02]  /*1ad30*/  IMAD.MOV.U32 R12, RZ, RZ, 0x3 ;  /* 0x00000003ff0c7424 */ /* 0x000fe400078e00ff */
[----:B------:R-:W-:-:S07]  /*1ad40*/  IMAD.MOV.U32 R5, RZ, RZ, R14 ;  /* 0x000000ffff057224 */ /* 0x000fce00078e000e */
[----:B------:R-:W-:Y:S05]  /*1ad50*/  WARPSYNC.COLLECTIVE R15, `(.L_x_5293) ;  /* 0x000000000f087348 */ /* 0x000fea0003c00000 */
[----:B------:R0:W1:Y:S02]  /*1ad60*/  SHFL.IDX P6, R14, R13, R12, R11 ;  /* 0x0000000c0d0e7389 */ /* 0x00006400000c000b */
[----:B01----:R-:W-:Y:S01]  /*1ad70*/  ENDCOLLECTIVE ;  /* 0x000000000000791b */ /* 0x003fe20003800000 */
.L_x_5293:
        /* <DEDUP_REMOVED lines=14> */
.L_x_5294:
[----:B------:R-:W-:Y:S01]  /*1ae60*/  IMAD.MOV.U32 R0, RZ, RZ, R14 ;  /* 0x000000ffff007224 */ /* 0x000fe200078e000e */
[----:B------:R-:W-:Y:S06]  /*1ae70*/  BRA `(.L_x_5295) ;  /* 0xffffffb000d07947 */ /* 0x000fec000383ffff */
.L_x_5215:
        /* <DEDUP_REMOVED lines=47> */
.L_x_5297:
[----:B------:R-:W-:Y:S05]  /*1b170*/  BSYNC B0 ;  /* 0x0000000000007941 */ /* 0x000fea0003800000 */
.L_x_5296:
        /* <DEDUP_REMOVED lines=11> */
.L_x_5298:
        /* <DEDUP_REMOVED lines=39> */
.L_x_5299:
[----:B------:R-:W-:Y:S02]  /*1b4a0*/  IMAD.MOV.U32 R13, RZ, RZ, R0 ;  /* 0x000000ffff0d7224 */ /* 0x000fe400078e0000 */
[----:B------:R-:W-:-:S07]  /*1b4b0*/  IMAD.MOV.U32 R7, RZ, RZ, R14 ;  /* 0x000000ffff077224 */ /* 0x000fce00078e000e */
[----:B------:R-:W-:Y:S05]  /*1b4c0*/  WARPSYNC.COLLECTIVE R15, `(.L_x_5300) ;  /* 0x000000000f087348 */ /* 0x000fea0003c00000 */
[----:B------:R0:W1:Y:S02]  /*1b4d0*/  SHFL.IDX P6, R14, R13, R12, R11 ;  /* 0x0000000c0d0e7389 */ /* 0x00006400000c000b */
[----:B01----:R-:W-:Y:S01]  /*1b4e0*/  ENDCOLLECTIVE ;  /* 0x000000000000791b */ /* 0x003fe20003800000 */
.L_x_5300:
        /* <DEDUP_REMOVED lines=33> */
.L_x_5301:
[----:B------:R-:W-:Y:S02]  /*1b700*/  IMAD.MOV.U32 R13, RZ, RZ, R0 ;  /* 0x000000ffff0d7224 */ /* 0x000fe400078e0000 */
[----:B------:R-:W-:-:S07]  /*1b710*/  IMAD.MOV.U32 R7, RZ, RZ, R14 ;  /* 0x000000ffff077224 */ /* 0x000fce00078e000e */
[----:B------:R-:W-:Y:S05]  /*1b720*/  WARPSYNC.COLLECTIVE R15, `(.L_x_5302) ;  /* 0x000000000f087348 */ /* 0x000fea0003c00000 */
[----:B------:R0:W1:Y:S02]  /*1b730*/  SHFL.IDX P6, R14, R13, R12, R11 ;  /* 0x0000000c0d0e7389 */ /* 0x00006400000c000b */
[----:B01----:R-:W-:Y:S01]  /*1b740*/  ENDCOLLECTIVE ;  /* 0x000000000000791b */ /* 0x003fe20003800000 */
.L_x_5302:
        /* <DEDUP_REMOVED lines=27> */
.L_x_5303:
[----:B------:R-:W-:Y:S02]  /*1b900*/  IMAD.MOV.U32 R13, RZ, RZ, R0 ;  /* 0x000000ffff0d7224 */ /* 0x000fe400078e0000 */
[----:B------:R-:W-:-:S07]  /*1b910*/  IMAD.MOV.U32 R6, RZ, RZ, R14 ;  /* 0x000000ffff067224 */ /* 0x000fce00078e000e */
[----:B------:R-:W-:Y:S05]  /*1b920*/  WARPSYNC.COLLECTIVE R15, `(.L_x_5304) ;  /* 0x000000000f087348 */ /* 0x000fea0003c00000 */
[----:B------:R0:W1:Y:S02]  /*1b930*/  SHFL.IDX P6, R14, R13, R12, R11 ;  /* 0x0000000c0d0e7389 */ /* 0x00006400000c000b */
[----:B01----:R-:W-:Y:S01]  /*1b940*/  ENDCOLLECTIVE ;  /* 0x000000000000791b */ /* 0x003fe20003800000 */
.L_x_5304:
[----:B------:R-:W-:Y:S01]  /*1b950*/  IMAD.MOV.U32 R0, RZ, RZ, R14 ;  /* 0x000000ffff007224 */ /* 0x000fe200078e000e */
[----:B------:R-:W-:Y:S06]  /*1b960*/  BRA `(.L_x_5305) ;  /* 0xffffffb400447947 */ /* 0x000fec000383ffff */
.L_x_5220:
[----:B0-----:R0:W1:Y:S02]  /*1b970*/  SYNCS.PHASECHK.TRANS64.TRYWAIT P0, [R17+URZ+0x38820], R0 ;  /* 0x03882000110075a7 */ /* 0x001064000800017f */
[----:B-1----:R-:W-:Y:S05]  /*1b980*/  @!P0 NANOSLEEP.SYNCS 0x989680 ;  /* 0x009896800000895d */ /* 0x002fea0003900000 */
[----:B------:R-:W1:Y:S02]  /*1b990*/  @!P0 SYNCS.PHASECHK.TRANS64 P0, [R17+URZ+0x38820], R0 ;  /* 0x03882000110085a7 */ /* 0x000e64000800007f */
[----:B-1----:R-:W-:Y:S05]  /*1b9a0*/  @!P0 BRA `(.L_x_5220) ;  /* 0xfffffffc00f08947 */ /* 0x002fea000383ffff */
[----:B------:R-:W-:Y:S05]  /*1b9b0*/  BRA `(.L_x_5306) ;  /* 0xffffffb400e07947 */ /* 0x000fea000383ffff */
.L_x_5223:
[----:B0-----:R0:W1:Y:S02]  /*1b9c0*/  SYNCS.PHASECHK.TRANS64.TRYWAIT P0, [R22+URZ+0x38860], R0 ;  /* 0x03886000160075a7 */ /* 0x001064000800017f */
[----:B-1----:R-:W-:Y:S05]  /*1b9d0*/  @!P0 NANOSLEEP.SYNCS 0x989680 ;  /* 0x009896800000895d */ /* 0x002fea0003900000 */
[----:B------:R-:W1:Y:S02]  /*1b9e0*/  @!P0 SYNCS.PHASECHK.TRANS64 P0, [R22+URZ+0x38860], R0 ;  /* 0x03886000160085a7 */ /* 0x000e64000800007f */
[----:B-1----:R-:W-:Y:S05]  /*1b9f0*/  @!P0 BRA `(.L_x_5223) ;  /* 0xfffffffc00f08947 */ /* 0x002fea000383ffff */
[----:B------:R-:W-:Y:S05]  /*1ba00*/  BRA `(.L_x_5307) ;  /* 0xffffffb400f07947 */ /* 0x000fea000383ffff */
.L_x_5224:
        /* <DEDUP_REMOVED lines=8> */
.L_x_5309:
[----:B------:R-:W-:Y:S05]  /*1ba90*/  BSYNC B0 ;  /* 0x0000000000007941 */ /* 0x000fea0003800000 */
.L_x_5308:
        /* <DEDUP_REMOVED lines=15> */
.L_x_5310:
        /* <DEDUP_REMOVED lines=39> */
.L_x_5311:
[----:B------:R-:W-:Y:S02]  /*1be00*/  IMAD.MOV.U32 R13, RZ, RZ, R4 ;  /* 0x000000ffff0d7224 */ /* 0x000fe400078e0004 */
[----:B------:R-:W-:-:S07]  /*1be10*/  IMAD.MOV.U32 R3, RZ, RZ, R14 ;  /* 0x000000ffff037224 */ /* 0x000fce00078e000e */
[----:B------:R-:W-:Y:S05]  /*1be20*/  WARPSYNC.COLLECTIVE R15, `(.L_x_5312) ;  /* 0x000000000f087348 */ /* 0x000fea0003c00000 */
[----:B------:R0:W1:Y:S02]  /*1be30*/  SHFL.IDX P6, R14, R13, R12, R11 ;  /* 0x0000000c0d0e7389 */ /* 0x00006400000c000b */
[----:B01----:R-:W-:Y:S01]  /*1be40*/  ENDCOLLECTIVE ;  /* 0x000000000000791b */ /* 0x003fe20003800000 */
.L_x_5312:
        /* <DEDUP_REMOVED lines=29> */
.L_x_5313:
[----:B------:R-:W-:Y:S02]  /*1c020*/  IMAD.MOV.U32 R13, RZ, RZ, R4 ;  /* 0x000000ffff0d7224 */ /* 0x000fe400078e0004 */
[----:B------:R-:W-:-:S07]  /*1c030*/  IMAD.MOV.U32 R7, RZ, RZ, R14 ;  /* 0x000000ffff077224 */ /* 0x000fce00078e000e */
[----:B------:R-:W-:Y:S05]  /*1c040*/  WARPSYNC.COLLECTIVE R15, `(.L_x_5314) ;  /* 0x000000000f087348 */ /* 0x000fea0003c00000 */
[----:B------:R0:W1:Y:S02]  /*1c050*/  SHFL.IDX P6, R14, R13, R12, R11 ;  /* 0x0000000c0d0e7389 */ /* 0x00006400000c000b */
[----:B01----:R-:W-:Y:S01]  /*1c060*/  ENDCOLLECTIVE ;  /* 0x000000000000791b */ /* 0x003fe20003800000 */
.L_x_5314:
        /* <DEDUP_REMOVED lines=29> */
.L_x_5315:
[----:B------:R-:W-:Y:S02]  /*1c240*/  IMAD.MOV.U32 R13, RZ, RZ, R4 ;  /* 0x000000ffff0d7224 */ /* 0x000fe400078e0004 */
[----:B------:R-:W-:-:S07]  /*1c250*/  IMAD.MOV.U32 R6, RZ, RZ, R14 ;  /* 0x000000ffff067224 */ /* 0x000fce00078e000e */
[----:B------:R-:W-:Y:S05]  /*1c260*/  WARPSYNC.COLLECTIVE R15, `(.L_x_5316) ;  /* 0x000000000f087348 */ /* 0x000fea0003c00000 */
[----:B------:R0:W1:Y:S02]  /*1c270*/  SHFL.IDX P6, R14, R13, R12, R11 ;  /* 0x0000000c0d0e7389 */ /* 0x00006400000c000b */
[----:B01----:R-:W-:Y:S01]  /*1c280*/  ENDCOLLECTIVE ;  /* 0x000000000000791b */ /* 0x003fe20003800000 */
.L_x_5316:
[----:B------:R-:W-:Y:S01]  /*1c290*/  IMAD.MOV.U32 R2, RZ, RZ, R14 ;  /* 0x000000ffff027224 */ /* 0x000fe200078e000e */
[----:B------:R-:W-:Y:S06]  /*1c2a0*/  BRA `(.L_x_5317) ;  /* 0xffffffb4007c7947 */ /* 0x000fec000383ffff */
.L_x_5231:
[----:B0-----:R0:W1:Y:S02]  /*1c2b0*/  SYNCS.PHASECHK.TRANS64.TRYWAIT P0, [R6+URZ+0x38840], R20 ;  /* 0x03884014060075a7 */ /* 0x001064000800017f */
[----:B-1----:R-:W-:Y:S05]  /*1c2c0*/  @!P0 NANOSLEEP.SYNCS 0x989680 ;  /* 0x009896800000895d */ /* 0x002fea0003900000 */
[----:B------:R-:W1:Y:S02]  /*1c2d0*/  @!P0 SYNCS.PHASECHK.TRANS64 P0, [R6+URZ+0x38840], R20 ;  /* 0x03884014060085a7 */ /* 0x000e64000800007f */
[----:B-1----:R-:W-:Y:S05]  /*1c2e0*/  @!P0 BRA `(.L_x_5231) ;  /* 0xfffffffc00f08947 */ /* 0x002fea000383ffff */
[----:B------:R-:W-:Y:S05]  /*1c2f0*/  BRA `(.L_x_5318) ;  /* 0xffffffbc00107947 */ /* 0x000fea000383ffff */
.L_x_5232:
        /* <DEDUP_REMOVED lines=8> */
.L_x_5320:
[----:B------:R-:W-:Y:S05]  /*1c380*/  BSYNC B1 ;  /* 0x0000000000017941 */ /* 0x000fea0003800000 */
.L_x_5319:
        /* <DEDUP_REMOVED lines=9> */
.L_x_5321:
[----:B------:R-:W-:Y:S02]  /*1c420*/  IMAD.MOV.U32 R13, RZ, RZ, R25 ;  /* 0x000000ffff0d7224 */ /* 0x000fe400078e0019 */
[----:B------:R-:W-:Y:S02]  /*1c430*/  IMAD.MOV.U32 R12, RZ, RZ, 0x1 ;  /* 0x00000001ff0c7424 */ /* 0x000fe400078e00ff */
[----:B------:R-:W-:-:S07]  /*1c440*/  IMAD.MOV.U32 R2, RZ, RZ, R14 ;  /* 0x000000ffff027224 */ /* 0x000fce00078e000e */
[----:B------:R-:W-:Y:S05]  /*1c450*/  WARPSYNC.COLLECTIVE R15, `(.L_x_5322) ;  /* 0x000000000f087348 */ /* 0x000fea0003c00000 */
[----:B------:R0:W1:Y:S02]  /*1c460*/  SHFL.IDX P6, R14, R13, R12, R11 ;  /* 0x0000000c0d0e7389 */ /* 0x00006400000c000b */
[----:B01----:R-:W-:Y:S01]  /*1c470*/  ENDCOLLECTIVE ;  /* 0x000000000000791b */ /* 0x003fe20003800000 */
.L_x_5322:
        /* <DEDUP_REMOVED lines=11> */
.L_x_5323:
[----:B------:R-:W-:Y:S02]  /*1c530*/  IMAD.MOV.U32 R13, RZ, RZ, R25 ;  /* 0x000000ffff0d7224 */ /* 0x000fe400078e0019 */
[----:B------:R-:W-:Y:S02]  /*1c540*/  IMAD.MOV.U32 R12, RZ, RZ, 0x2 ;  /* 0x00000002ff0c7424 */ /* 0x000fe400078e00ff */
[----:B------:R-:W-:-:S07]  /*1c550*/  IMAD.MOV.U32 R2, RZ, RZ, R14 ;  /* 0x000000ffff027224 */ /* 0x000fce00078e000e */
[----:B------:R-:W-:Y:S05]  /*1c560*/  WARPSYNC.COLLECTIVE R15, `(.L_x_5324) ;  /* 0x000000000f087348 */ /* 0x000fea0003c00000 */
[----:B------:R0:W1:Y:S02]  /*1c570*/  SHFL.IDX P6, R14, R13, R12, R11 ;  /* 0x0000000c0d0e7389 */ /* 0x00006400000c000b */
[----:B01----:R-:W-:Y:S01]  /*1c580*/  ENDCOLLECTIVE ;  /* 0x000000000000791b */ /* 0x003fe20003800000 */
.L_x_5324:
        /* <DEDUP_REMOVED lines=11> */
.L_x_5325:
[----:B------:R-:W-:Y:S02]  /*1c640*/  IMAD.MOV.U32 R13, RZ, RZ, R25 ;  /* 0x000000ffff0d7224 */ /* 0x000fe400078e0019 */
[----:B------:R-:W-:Y:S02]  /*1c650*/  IMAD.MOV.U32 R12, RZ, RZ, 0x3 ;  /* 0x00000003ff0c7424 */ /* 0x000fe400078e00ff */
[----:B------:R-:W-:-:S07]  /*1c660*/  IMAD.MOV.U32 R2, RZ, RZ, R14 ;  /* 0x000000ffff027224 */ /* 0x000fce00078e000e */
[----:B------:R-:W-:Y:S05]  /*1c670*/  WARPSYNC.COLLECTIVE R15, `(.L_x_5326) ;  /* 0x000000000f087348 */ /* 0x000fea0003c00000 */
[----:B------:R0:W1:Y:S02]  /*1c680*/  SHFL.IDX P6, R14, R13, R12, R11 ;  /* 0x0000000c0d0e7389 */ /* 0x00006400000c000b */
[----:B01----:R-:W-:Y:S01]  /*1c690*/  ENDCOLLECTIVE ;  /* 0x000000000000791b */ /* 0x003fe20003800000 */
.L_x_5326:
        /* <DEDUP_REMOVED lines=11> */
.L_x_5327:
[----:B------:R-:W-:Y:S01]  /*1c750*/  IMAD.MOV.U32 R2, RZ, RZ, R14 ;  /* 0x000000ffff027224 */ /* 0x000fe200078e000e */
[----:B------:R-:W-:Y:S06]  /*1c760*/  BRA `(.L_x_5328) ;  /* 0xffffffb800987947 */ /* 0x000fec000383ffff */
.L_x_5237:
[----:B---3--:R3:W4:Y:S02]  /*1c770*/  SYNCS.PHASECHK.TRANS64.TRYWAIT P0, [R6+URZ+0x38860], R20 ;  /* 0x03886014060075a7 */ /* 0x008724000800017f */
[----:B----4-:R-:W-:Y:S05]  /*1c780*/  @!P0 NANOSLEEP.SYNCS 0x989680 ;  /* 0x009896800000895d */ /* 0x010fea0003900000 */
[----:B------:R-:W4:Y:S02]  /*1c790*/  @!P0 SYNCS.PHASECHK.TRANS64 P0, [R6+URZ+0x38860], R20 ;  /* 0x03886014060085a7 */ /* 0x000f24000800007f */
[----:B----4-:R-:W-:Y:S05]  /*1c7a0*/  @!P0 BRA `(.L_x_5237) ;  /* 0xfffffffc00f08947 */ /* 0x010fea000383ffff */
[----:B------:R-:W-:Y:S05]  /*1c7b0*/  BRA `(.L_x_5329) ;  /* 0xffffffb800e87947 */ /* 0x000fea000383ffff */
.L_x_5238:
        /* <DEDUP_REMOVED lines=8> */
.L_x_5331:
[----:B------:R-:W-:Y:S05]  /*1c840*/  BSYNC B1 ;  /* 0x0000000000017941 */ /* 0x000fea0003800000 */
.L_x_5330:
        /* <DEDUP_REMOVED lines=13> */
.L_x_5332:
        /* <DEDUP_REMOVED lines=17> */
.L_x_5333:
        /* <DEDUP_REMOVED lines=16> */
.L_x_5334:
        /* <DEDUP_REMOVED lines=19> */
.L_x_5335:
        /* <DEDUP_REMOVED lines=14> */
.L_x_5336:
        /* <DEDUP_REMOVED lines=16> */
.L_x_5337:
        /* <DEDUP_REMOVED lines=14> */
.L_x_5338:
[----:B------:R-:W-:Y:S05]  /*1cf20*/  BRA `(.L_x_5339) ;  /* 0xffffffb8004c7947 */ /* 0x000fea000383ffff */
.L_x_5246:
        /* <DEDUP_REMOVED lines=8> */
.L_x_5341:
[----:B------:R-:W-:Y:S05]  /*1cfb0*/  BSYNC B0 ;  /* 0x0000000000007941 */ /* 0x000fea0003800000 */
.L_x_5340:
        /* <DEDUP_REMOVED lines=9> */
.L_x_5342:
        /* <DEDUP_REMOVED lines=23> */
.L_x_5343:
[----:B------:R-:W-:Y:S01]  /*1d1c0*/  IMAD.MOV.U32 R12, RZ, RZ, 0x2 ;  /* 0x00000002ff0c7424 */ /* 0x000fe200078e00ff */
[----:B------:R-:W-:-:S05]  /*1d1d0*/  SEL R4, R14, RZ, P1 ;  /* 0x000000ff0e047207 */ /* 0x000fca0000800000 */
[----:B------:R-:W-:-:S04]  /*1d1e0*/  IMAD.IADD R4, R13, 0x1, R4 ;  /* 0x000000010d047824 */ /* 0x000fc800078e0204 */
[----:B------:R-:W-:-:S07]  /*1d1f0*/  IMAD.MOV.U32 R13, RZ, RZ, R4 ;  /* 0x000000ffff0d7224 */ /* 0x000fce00078e0004 */
[----:B------:R-:W-:Y:S05]  /*1d200*/  WARPSYNC.COLLECTIVE R15, `(.L_x_5344) ;  /* 0x000000000f087348 */ /* 0x000fea0003c00000 */
[----:B------:R0:W1:Y:S02]  /*1d210*/  SHFL.UP P6, R14, R13, R12, R11 ;  /* 0x0400000c0d0e7389 */ /* 0x00006400000c000b */
[----:B01----:R-:W-:Y:S01]  /*1d220*/  ENDCOLLECTIVE ;  /* 0x000000000000791b */ /* 0x003fe20003800000 */
.L_x_5344:
[----:B------:R-:W-:Y:S01]  /*1d230*/  IMAD.MOV.U32 R12, RZ, RZ, 0x4 ;  /* 0x00000004ff0c7424 */ /* 0x000fe200078e00ff */
[----:B------:R-:W-:-:S05]  /*1d240*/  SEL R3, R14, RZ, P2 ;  /* 0x000000ff0e037207 */ /* 0x000fca0001000000 */
[----:B------:R-:W-:-:S04]  /*1d250*/  IMAD.IADD R2, R4, 0x1, R3 ;  /* 0x0000000104027824 */ /* 0x000fc800078e0203 */
[----:B------:R-:W-:-:S07]  /*1d260*/  IMAD.MOV.U32 R13, RZ, RZ, R2 ;  /* 0x000000ffff0d7224 */ /* 0x000fce00078e0002 */
[----:B------:R-:W-:Y:S05]  /*1d270*/  WARPSYNC.COLLECTIVE R15, `(.L_x_5345) ;  /* 0x000000000f087348 */ /* 0x000fea0003c00000 */
[----:B------:R0:W1:Y:S02]  /*1d280*/  SHFL.UP P6, R14, R13, R12, R11 ;  /* 0x0400000c0d0e7389 */ /* 0x00006400000c000b */
[----:B01----:R-:W-:Y:S01]  /*1d290*/  ENDCOLLECTIVE ;  /* 0x000000000000791b */ /* 0x003fe20003800000 */
.L_x_5345:
[----:B------:R-:W-:Y:S01]  /*1d2a0*/  IMAD.MOV.U32 R12, RZ, RZ, 0x8 ;  /* 0x00000008ff0c7424 */ /* 0x000fe200078e00ff */
[----:B------:R-:W-:-:S05]  /*1d2b0*/  SEL R3, R14, RZ, P3 ;  /* 0x000000ff0e037207 */ /* 0x000fca0001800000 */
[----:B------:R-:W-:-:S04]  /*1d2c0*/  IMAD.IADD R3, R2, 0x1, R3 ;  /* 0x0000000102037824 */ /* 0x000fc800078e0203 */
[----:B------:R-:W-:-:S07]  /*1d2d0*/  IMAD.MOV.U32 R13, RZ, RZ, R3 ;  /* 0x000000ffff0d7224 */ /* 0x000fce00078e0003 */
[----:B------:R-:W-:Y:S05]  /*1d2e0*/  WARPSYNC.COLLECTIVE R15, `(.L_x_5346) ;  /* 0x000000000f087348 */ /* 0x000fea0003c00000 */
[----:B------:R0:W1:Y:S02]  /*1d2f0*/  SHFL.UP P6, R14, R13, R12, R11 ;  /* 0x0400000c0d0e7389 */ /* 0x00006400000c000b */
[----:B01----:R-:W-:Y:S01]  /*1d300*/  ENDCOLLECTIVE ;  /* 0x000000000000791b */ /* 0x003fe20003800000 */
.L_x_5346:
[----:B------:R-:W-:Y:S01]  /*1d310*/  IMAD.MOV.U32 R12, RZ, RZ, 0x10 ;  /* 0x00000010ff0c7424 */ /* 0x000fe200078e00ff */
[----:B------:R-:W-:-:S05]  /*1d320*/  SEL R4, R14, RZ, P4 ;  /* 0x000000ff0e047207 */ /* 0x000fca0002000000 */
[----:B------:R-:W-:-:S04]  /*1d330*/  IMAD.IADD R4, R3, 0x1, R4 ;  /* 0x0000000103047824 */ /* 0x000fc800078e0204 */
[----:B------:R-:W-:-:S07]  /*1d340*/  IMAD.MOV.U32 R13, RZ, RZ, R4 ;  /* 0x000000ffff0d7224 */ /* 0x000fce00078e0004 */
[----:B------:R-:W-:Y:S05]  /*1d350*/  WARPSYNC.COLLECTIVE R15, `(.L_x_5347) ;  /* 0x000000000f087348 */ /* 0x000fea0003c00000 */
[----:B------:R0:W1:Y:S02]  /*1d360*/  SHFL.UP P6, R14, R13, R12, R11 ;  /* 0x0400000c0d0e7389 */ /* 0x00006400000c000b */
[----:B01----:R-:W-:Y:S01]  /*1d370*/  ENDCOLLECTIVE ;  /* 0x000000000000791b */ /* 0x003fe20003800000 */
.L_x_5347:
        /* <DEDUP_REMOVED lines=8> */
.L_x_5348:
[----:B------:R-:W-:Y:S05]  /*1d400*/  BRA `(.L_x_5349) ;  /* 0xffffffb800e87947 */ /* 0x000fea000383ffff */
.L_x_5249:
[----:B------:R-:W-:Y:S01]  /*1d410*/  BSSY B0, `(.L_x_5350) ;  /* 0x0000007000007945 */ /* 0x000fe20003800000 */
[----:B------:R-:W-:Y:S02]  /*1d420*/  IMAD.MOV.U32 R12, RZ, RZ, 0x1 ;  /* 0x00000001ff0c7424 */ /* 0x000fe400078e00ff */
[----:B------:R-:W-:Y:S02]  /*1d430*/  IMAD.MOV.U32 R11, RZ, RZ, RZ ;  /* 0x000000ffff0b7224 */ /* 0x000fe400078e00ff */
[----:B------:R-:W-:-:S07]  /*1d440*/  IMAD.MOV.U32 R15, RZ, RZ, -0x1 ;  /* 0xffffffffff0f7424 */ /* 0x000fce00078e00ff */
[----:B------:R-:W-:Y:S05]  /*1d450*/  WARPSYNC.COLLECTIVE R15, `(.L_x_5351) ;  /* 0x000000000f087348 */ /* 0x000fea0003c00000 */
[----:B------:R0:W1:Y:S02]  /*1d460*/  SHFL.UP P6, R14, R13, R12, R11 ;  /* 0x0400000c0d0e7389 */ /* 0x00006400000c000b */
[----:B01----:R-:W-:Y:S01]  /*1d470*/  ENDCOLLECTIVE ;  /* 0x000000000000791b */ /* 0x003fe20003800000 */
.L_x_5351:
[----:B------:R-:W-:Y:S05]  /*1d480*/  BSYNC B0 ;  /* 0x0000000000007941 */ /* 0x000fea0003800000 */
.L_x_5350:
        /* <DEDUP_REMOVED lines=8> */
.L_x_5352:
[----:B------:R-:W-:Y:S01]  /*1d510*/  IMAD.MOV.U32 R12, RZ, RZ, 0x4 ;  /* 0x00000004ff0c7424 */ /* 0x000fe200078e00ff */
[----:B------:R-:W-:-:S05]  /*1d520*/  SEL R2, R14, RZ, P2 ;  /* 0x000000ff0e027207 */ /* 0x000fca0001000000 */
[----:B------:R-:W-:-:S04]  /*1d530*/  IMAD.IADD R2, R13, 0x1, R2 ;  /* 0x000000010d027824 */ /* 0x000fc800078e0202 */
[----:B------:R-:W-:-:S07]  /*1d540*/  IMAD.MOV.U32 R13, RZ, RZ, R2 ;  /* 0x000000ffff0d7224 */ /* 0x000fce00078e0002 */
[----:B------:R-:W-:Y:S05]  /*1d550*/  WARPSYNC.COLLECTIVE R15, `(.L_x_5353) ;  /* 0x000000000f087348 */ /* 0x000fea0003c00000 */
[----:B------:R0:W1:Y:S02]  /*1d560*/  SHFL.UP P6, R14, R13, R12, R11 ;  /* 0x0400000c0d0e7389 */ /* 0x00006400000c000b */
[----:B01----:R-:W-:Y:S01]  /*1d570*/  ENDCOLLECTIVE ;  /* 0x000000000000791b */ /* 0x003fe20003800000 */
.L_x_5353:
[----:B------:R-:W-:Y:S01]  /*1d580*/  IMAD.MOV.U32 R12, RZ, RZ, 0x8 ;  /* 0x00000008ff0c7424 */ /* 0x000fe200078e00ff */
[----:B------:R-:W-:-:S05]  /*1d590*/  SEL R3, R14, RZ, P3 ;  /* 0x000000ff0e037207 */ /* 0x000fca0001800000 */
[----:B------:R-:W-:-:S04]  /*1d5a0*/  IMAD.IADD R3, R2, 0x1, R3 ;  /* 0x0000000102037824 */ /* 0x000fc800078e0203 */
[----:B------:R-:W-:-:S07]  /*1d5b0*/  IMAD.MOV.U32 R13, RZ, RZ, R3 ;  /* 0x000000ffff0d7224 */ /* 0x000fce00078e0003 */
[----:B------:R-:W-:Y:S05]  /*1d5c0*/  WARPSYNC.COLLECTIVE R15, `(.L_x_5354) ;  /* 0x000000000f087348 */ /* 0x000fea0003c00000 */
[----:B------:R0:W1:Y:S02]  /*1d5d0*/  SHFL.UP P6, R14, R13, R12, R11 ;  /* 0x0400000c0d0e7389 */ /* 0x00006400000c000b */
[----:B01----:R-:W-:Y:S01]  /*1d5e0*/  ENDCOLLECTIVE ;  /* 0x000000000000791b */ /* 0x003fe20003800000 */
.L_x_5354:
[----:B------:R-:W-:Y:S01]  /*1d5f0*/  IMAD.MOV.U32 R12, RZ, RZ, 0x10 ;  /* 0x00000010ff0c7424 */ /* 0x000fe200078e00ff */
[----:B------:R-:W-:-:S05]  /*1d600*/  SEL R4, R14, RZ, P4 ;  /* 0x000000ff0e047207 */ /* 0x000fca0002000000 */
[----:B------:R-:W-:-:S04]  /*1d610*/  IMAD.IADD R4, R3, 0x1, R4 ;  /* 0x0000000103047824 */ /* 0x000fc800078e0204 */
[----:B------:R-:W-:-:S07]  /*1d620*/  IMAD.MOV.U32 R13, RZ, RZ, R4 ;  /* 0x000000ffff0d7224 */ /* 0x000fce00078e0004 */
[----:B------:R-:W-:Y:S05]  /*1d630*/  WARPSYNC.COLLECTIVE R15, `(.L_x_5355) ;  /* 0x000000000f087348 */ /* 0x000fea0003c00000 */
[----:B------:R0:W1:Y:S02]  /*1d640*/  SHFL.UP P6, R14, R13, R12, R11 ;  /* 0x0400000c0d0e7389 */ /* 0x00006400000c000b */
[----:B01----:R-:W-:Y:S01]  /*1d650*/  ENDCOLLECTIVE ;  /* 0x000000000000791b */ /* 0x003fe20003800000 */
.L_x_5355:
        /* <DEDUP_REMOVED lines=8> */
.L_x_5356:
[----:B------:R-:W-:Y:S05]  /*1d6e0*/  BRA `(.L_x_5357) ;  /* 0xffffffb800d47947 */ /* 0x000fea000383ffff */
.L_x_5251:
[----:B------:R-:W-:Y:S01]  /*1d6f0*/  BSSY B0, `(.L_x_5358) ;  /* 0x0000006000007945 */ /* 0x000fe20003800000 */
[----:B------:R-:W-:Y:S01]  /*1d700*/  PLOP3.LUT P6, PT, P6, PT, PT, 0x8, 0x0 ;  /* 0x000000000000781c */ /* 0x000fe200037ce170 */
[----:B------:R-:W-:-:S12]  /*1d710*/  IMAD.MOV.U32 R15, RZ, RZ, -0x1 ;  /* 0xffffffffff0f7424 */ /* 0x000fd800078e00ff */
[----:B0-----:R-:W-:Y:S05]  /*1d720*/  WARPSYNC.COLLECTIVE R15, `(.L_x_5359) ;  /* 0x000000000f087348 */ /* 0x001fea0003c00000 */
[----:B------:R-:W-:Y:S01]  /*1d730*/  VOTE.ANY R14, PT, P6 ;  /* 0x00000000000e7806 */ /* 0x000fe200030e0100 */
[----:B0-----:R-:W-:Y:S06]  /*1d740*/  ENDCOLLECTIVE ;  /* 0x000000000000791b */ /* 0x001fec0003800000 */
.L_x_5359:
[----:B------:R-:W-:Y:S05]  /*1d750*/  BSYNC B0 ;  /* 0x0000000000007941 */ /* 0x000fea0003800000 */
.L_x_5358:
        /* <DEDUP_REMOVED lines=8> */
.L_x_5360:
[----:B------:R-:W-:Y:S02]  /*1d7e0*/  IMAD.IADD R27, R12, 0x1, R27 ;  /* 0x000000010c1b7824 */ /* 0x000fe400078e021b */
[----:B------:R-:W-:Y:S02]  /*1d7f0*/  IMAD.MOV.U32 R13, RZ, RZ, R8 ;  /* 0x000000ffff0d7224 */ /* 0x000fe400078e0008 */
[----:B------:R-:W-:-:S07]  /*1d800*/  IMAD.MOV.U32 R25, RZ, RZ, R14 ;  /* 0x000000ffff197224 */ /* 0x000fce00078e000e */
[----:B------:R-:W-:Y:S05]  /*1d810*/  WARPSYNC.COLLECTIVE R15, `(.L_x_5361) ;  /* 0x000000000f087348 */ /* 0x000fea0003c00000 */
[----:B------:R0:W1:Y:S02]  /*1d820*/  SHFL.IDX P6, R14, R13, R12, R11 ;  /* 0x0000000c0d0e7389 */ /* 0x00006400000c000b */
[----:B01----:R-:W-:Y:S01]  /*1d830*/  ENDCOLLECTIVE ;  /* 0x000000000000791b */ /* 0x003fe20003800000 */
.L_x_5361:
[----:B------:R-:W-:Y:S01]  /*1d840*/  IMAD.MOV.U32 R8, RZ, RZ, R14 ;  /* 0x000000ffff087224 */ /* 0x000fe200078e000e */
[----:B------:R-:W-:Y:S06]  /*1d850*/  BRA `(.L_x_5362) ;  /* 0xffffffb800b87947 */ /* 0x000fec000383ffff */
.L_x_5253:
[----:B------:R-:W-:Y:S01]  /*1d860*/  BSSY B0, `(.L_x_5363) ;  /* 0x0000007000007945 */ /* 0x000fe20003800000 */
[----:B------:R-:W-:Y:S02]  /*1d870*/  IMAD.MOV.U32 R13, RZ, RZ, R3 ;  /* 0x000000ffff0d7224 */ /* 0x000fe400078e0003 */
[----:B------:R-:W-:Y:S02]  /*1d880*/  IMAD.MOV.U32 R11, RZ, RZ, 0x1f ;  /* 0x0000001fff0b7424 */ /* 0x000fe400078e00ff */
[----:B------:R-:W-:-:S07]  /*1d890*/  IMAD.MOV.U32 R15, RZ, RZ, -0x1 ;  /* 0xffffffffff0f7424 */ /* 0x000fce00078e00ff */
[----:B0-23--:R-:W-:Y:S05]  /*1d8a0*/  WARPSYNC.COLLECTIVE R15, `(.L_x_5364) ;  /* 0x000000000f087348 */ /* 0x00dfea0003c00000 */
[----:B------:R1:W4:Y:S02]  /*1d8b0*/  SHFL.IDX P6, R14, R13, R12, R11 ;  /* 0x0000000c0d0e7389 */ /* 0x00032400000c000b */
[----:B01234-:R-:W-:Y:S01]  /*1d8c0*/  ENDCOLLECTIVE ;  /* 0x000000000000791b */ /* 0x01ffe20003800000 */
.L_x_5364:
[----:B------:R-:W-:Y:S05]  /*1d8d0*/  BSYNC B0 ;  /* 0x0000000000007941 */ /* 0x000fea0003800000 */
.L_x_5363:
[----:B------:R-:W-:Y:S01]  /*1d8e0*/  IMAD.MOV.U32 R24, RZ, RZ, R14 ;  /* 0x000000ffff187224 */ /* 0x000fe200078e000e */
[----:B------:R-:W-:Y:S06]  /*1d8f0*/  BRA `(.L_x_5252) ;  /* 0xffffffb800a87947 */ /* 0x000fec000383ffff */
.L_x_5259:
[----:B0-----:R0:W1:Y:S02]  /*1d900*/  SYNCS.PHASECHK.TRANS64.TRYWAIT P0, [R5+URZ+0x38820], R0 ;  /* 0x03882000050075a7 */ /* 0x001064000800017f */
[----:B-1----:R-:W-:Y:S05]  /*1d910*/  @!P0 NANOSLEEP.SYNCS 0x989680 ;  /* 0x009896800000895d */ /* 0x002fea0003900000 */
[----:B------:R-:W1:Y:S02]  /*1d920*/  @!P0 SYNCS.PHASECHK.TRANS64 P0, [R5+URZ+0x38820], R0 ;  /* 0x03882000050085a7 */ /* 0x000e64000800007f */
[----:B-1----:R-:W-:Y:S05]  /*1d930*/  @!P0 BRA `(.L_x_5259) ;  /* 0xfffffffc00f08947 */ /* 0x002fea000383ffff */
[----:B------:R-:W-:Y:S05]  /*1d940*/  BRA `(.L_x_5365) ;  /* 0xffffffc400007947 */ /* 0x000fea000383ffff */
.L_x_5260:
        /* <DEDUP_REMOVED lines=11> */
.L_x_5367:
[----:B------:R-:W-:Y:S05]  /*1da00*/  BSYNC B0 ;  /* 0x0000000000007941 */ /* 0x000fea0003800000 */
.L_x_5366:
[----:B------:R-:W-:Y:S05]  /*1da10*/  BRA `(.L_x_5368) ;  /* 0xffffffc000e87947 */ /* 0x000fea000383ffff */
.L_x_5263:
[----:B------:R-:W-:Y:S01]  /*1da20*/  BSSY B1, `(.L_x_5369) ;  /* 0x0000006000017945 */ /* 0x000fe20003800000 */
[----:B------:R-:W-:-:S07]  /*1da30*/  IMAD.MOV.U32 R15, RZ, RZ, -0x1 ;  /* 0xffffffffff0f7424 */ /* 0x000fce00078e00ff */
[----:B0-234-:R-:W-:Y:S05]  /*1da40*/  WARPSYNC.COLLECTIVE R15, `(.L_x_5370) ;  /* 0x000000000f0c7348 */ /* 0x01dfea0003c00000 */
[----:B------:R-:W-:Y:S02]  /*1da50*/  ELECT P6, UR62, PT ;  /* 0x00000000003e782f */ /* 0x000fe400038c0000 */
[----:B------:R-:W-:Y:S01]  /*1da60*/  MOV R14, UR62 ;  /* 0x0000003e000e7c02 */ /* 0x000fe20008000f00 */
[----:B0-234-:R-:W-:Y:S10]  /*1da70*/  ENDCOLLECTIVE ;  /* 0x000000000000791b */ /* 0x01dff40003800000 */
.L_x_5370:
[----:B------:R-:W-:Y:S05]  /*1da80*/  BSYNC B1 ;  /* 0x0000000000017941 */ /* 0x000fea0003800000 */
.L_x_5369:
[----:B------:R-:W-:Y:S05]  /*1da90*/  BRA `(.L_x_5371) ;  /* 0xffffffc000e07947 */ /* 0x000fea000383ffff */
.L_x_5265:
[----:B0-----:R0:W1:Y:S02]  /*1daa0*/  SYNCS.PHASECHK.TRANS64.TRYWAIT P1, [R3+URZ+0x38840], R2 ;  /* 0x03884002030075a7 */ /* 0x001064000802017f */
[----:B-1----:R-:W-:Y:S05]  /*1dab0*/  @!P1 NANOSLEEP.SYNCS 0x989680 ;  /* 0x009896800000995d */ /* 0x002fea0003900000 */
[----:B------:R-:W1:Y:S02]  /*1dac0*/  @!P1 SYNCS.PHASECHK.TRANS64 P1, [R3+URZ+0x38840], R2 ;  /* 0x03884002030095a7 */ /* 0x000e64000802007f */
[----:B-1----:R-:W-:Y:S05]  /*1dad0*/  @!P1 BRA `(.L_x_5265) ;  /* 0xfffffffc00f09947 */ /* 0x002fea000383ffff */
[----:B------:R-:W-:Y:S05]  /*1dae0*/  BRA `(.L_x_5372) ;  /* 0xffffffc400007947 */ /* 0x000fea000383ffff */
.L_x_5267:
[----:B-1----:R1:W0:Y:S02]  /*1daf0*/  SYNCS.PHASECHK.TRANS64.TRYWAIT P1, [R5+URZ+0x38840], R0 ;  /* 0x03884000050075a7 */ /* 0x002224000802017f */
[----:B0-----:R-:W-:Y:S05]  /*1db00*/  @!P1 NANOSLEEP.SYNCS 0x989680 ;  /* 0x009896800000995d */ /* 0x001fea0003900000 */
[----:B------:R-:W0:Y:S02]  /*1db10*/  @!P1 SYNCS.PHASECHK.TRANS64 P1, [R5+URZ+0x38840], R0 ;  /* 0x03884000050095a7 */ /* 0x000e24000802007f */
[----:B0-----:R-:W-:Y:S05]  /*1db20*/  @!P1 BRA `(.L_x_5267) ;  /* 0xfffffffc00f09947 */ /* 0x001fea000383ffff */
[----:B------:R-:W-:Y:S05]  /*1db30*/  BRA `(.L_x_5373) ;  /* 0xffffffc4000c7947 */ /* 0x000fea000383ffff */
.L_x_5269:
[----:B------:R0:W0:Y:S02]  /*1db40*/  SYNCS.PHASECHK.TRANS64.TRYWAIT P1, [R3+URZ+0x38860], R2 ;  /* 0x03886002030075a7 */ /* 0x000024000802017f */
[----:B0-----:R-:W-:Y:S05]  /*1db50*/  @!P1 NANOSLEEP.SYNCS 0x989680 ;  /* 0x009896800000995d */ /* 0x001fea0003900000 */
[----:B------:R-:W0:Y:S02]  /*1db60*/  @!P1 SYNCS.PHASECHK.TRANS64 P1, [R3+URZ+0x38860], R2 ;  /* 0x03886002030095a7 */ /* 0x000e24000802007f */
[----:B0-----:R-:W-:Y:S05]  /*1db70*/  @!P1 BRA `(.L_x_5269) ;  /* 0xfffffffc00f09947 */ /* 0x001fea000383ffff */
[----:B------:R-:W-:Y:S05]  /*1db80*/  BRA `(.L_x_5374) ;  /* 0xffffffc400087947 */ /* 0x000fea000383ffff */
.L_x_5375:
        /* <DEDUP_REMOVED lines=15> */
.L_x_5846:


//--------------------- .text._ZN7cutlass13device_kernelIN5flash11enable_sm90INS1_16FlashAttnFwdSm90INS1_25CollectiveMainloopFwdSm90ILi2EN4cute5tupleIJNS5_1CILi1EEES8_S8_EEENS6_IJNS7_ILi64EEESA_SA_EEELi512ENS_10bfloat16_tEfNS_4arch4Sm90ELb1ELb0ELb1ELb1ELb1ELb1ELb1ELb0ELb0ELb1ELb1ELb0EEENS1_21CollectiveEpilogueFwdINS6_IJSA_NS7_ILi512EEESA_EEES9_SC_SE_Li256ELb1ELb1ELb1ELb0EEENS1_36VarlenDynamicPersistentTileSchedulerILi64ELi64ELi256ELi128ELb1ELb1ELb1ELb1ELb1ELb1EEEEEEEEEvNT_6ParamsE --------------------------
	.section	.text._ZN7cutlass13device_kernelIN5flash11enable_sm90INS1_16FlashAttnFwdSm90INS1_25CollectiveMainloopFwdSm90ILi2EN4cute5tupleIJNS5_1CILi1EEES8_S8_EEENS6_IJNS7_ILi64EEESA_SA_EEELi512ENS_10bfloat16_tEfNS_4arch4Sm90ELb1ELb0ELb1ELb1ELb1ELb1ELb1ELb0ELb0ELb1ELb1ELb0EEENS1_21CollectiveEpilogueFwdINS6_IJSA_NS7_ILi512EEESA_EEES9_SC_SE_Li256ELb1ELb1ELb1ELb0EEENS1_36VarlenDynamicPersistentTileSchedulerILi64ELi64ELi256ELi128ELb1ELb1ELb1ELb1ELb1ELb1EEEEEEEEEvNT_6ParamsE,"ax",@progbits
	.align	128
.text._ZN7cutlass13device_kernelIN5flash11enable_sm90INS1_16FlashAttnFwdSm90INS1_25CollectiveMainloopFwdSm90ILi2EN4cute5tupleIJNS5_1CILi1EEES8_S8_EEENS6_IJNS7_ILi64EEESA_SA_EEELi512ENS_10bfloat16_tEfNS_4arch4Sm90ELb1ELb0ELb1ELb1ELb1ELb1ELb1ELb0ELb0ELb1ELb1ELb0EEENS1_21CollectiveEpilogueFwdINS6_IJSA_NS7_ILi512EEESA_EEES9_SC_SE_Li256ELb1ELb1ELb1ELb0EEENS1_36VarlenDynamicPersistentTileSchedulerILi64ELi64ELi256ELi128ELb1ELb1ELb1ELb1ELb1ELb1EEEEEEEEEvNT_6ParamsE:
        .type           _ZN7cutlass13device_kernelIN5flash11enable_sm90INS1_16FlashAttnFwdSm90INS1_25CollectiveMainloopFwdSm90ILi2EN4cute5tupleIJNS5_1CILi1EEES8_S8_EEENS6_IJNS7_ILi64EEESA_SA_EEELi512ENS_10bfloat16_tEfNS_4arch4Sm90ELb1ELb0ELb1ELb1ELb1ELb1ELb1ELb0ELb0ELb1ELb1ELb0EEENS1_21CollectiveEpilogueFwdINS6_IJSA_NS7_ILi512EEESA_EEES9_SC_SE_Li256ELb1ELb1ELb1ELb0EEENS1_36VarlenDynamicPersistentTileSchedulerILi64ELi64ELi256ELi128ELb1ELb1ELb1ELb1ELb1ELb1EEEEEEEEEvNT_6ParamsE,@function
        .size           _ZN7cutlass13device_kernelIN5flash11enable_sm90INS1_16FlashAttnFwdSm90INS1_25CollectiveMainloopFwdSm90ILi2EN4cute5tupleIJNS5_1CILi1EEES8_S8_EEENS6_IJNS7_ILi64EEESA_SA_EEELi512ENS_10bfloat16_tEfNS_4arch4Sm90ELb1ELb0ELb1ELb1ELb1ELb1ELb1ELb0ELb0ELb1ELb1ELb0EEENS1_21CollectiveEpilogueFwdINS6_IJSA_NS7_ILi512EEESA_EEES9_SC_SE_Li256ELb1ELb1ELb1ELb0EEENS1_36VarlenDynamicPersistentTileSchedulerILi64ELi64ELi256ELi128ELb1ELb1ELb1ELb1ELb1ELb1EEEEEEEEEvNT_6ParamsE,(.L_x_5847 - _ZN7cutlass13device_kernelIN5flash11enable_sm90INS1_16FlashAttnFwdSm90INS1_25CollectiveMainloopFwdSm90ILi2EN4cute5tupleIJNS5_1CILi1EEES8_S8_EEENS6_IJNS7_ILi64EEESA_SA_EEELi512ENS_10bfloat16_tEfNS_4arch4Sm90ELb1ELb0ELb1ELb1ELb1ELb1ELb1ELb0ELb0ELb1ELb1ELb0EEENS1_21CollectiveEpilogueFwdINS6_IJSA_NS7_ILi512EEESA_EEES9_SC_SE_Li256ELb1ELb1ELb1ELb0EEENS1_36VarlenDynamicPersistentTileSchedulerILi64ELi64ELi256ELi128ELb1ELb1ELb1ELb1ELb1ELb1EEEEEEEEEvNT_6ParamsE)
        .other          _ZN7cutlass13device_kernelIN5flash11enable_sm90INS1_16FlashAttnFwdSm90INS1_25CollectiveMainloopFwdSm90ILi2EN4cute5tupleIJNS5_1CILi1EEES8_S8_EEENS6_IJNS7_ILi64EEESA_SA_EEELi512ENS_10bfloat16_tEfNS_4arch4Sm90ELb1ELb0ELb1ELb1ELb1ELb1ELb1ELb0ELb0ELb1ELb1ELb0EEENS1_21CollectiveEpilogueFwdINS6_IJSA_NS7_ILi512EEESA_EEES9_SC_SE_Li256ELb1ELb1ELb1ELb0EEENS1_36VarlenDynamicPersistentTileSchedulerILi64ELi64ELi256ELi128ELb1ELb1ELb1ELb1ELb1ELb1EEEEEEEEEvNT_6ParamsE,@"STO_CUDA_ENTRY STV_DEFAULT"
_ZN7cutlass13device_kernelIN5flash11enable_sm90INS1_16FlashAttnFwdSm90INS1_25CollectiveMainloopFwdSm90ILi2EN4cute5tupleIJNS5_1CILi1EEES8_S8_EEENS6_IJNS7_ILi64EEESA_SA_EEELi512ENS_10bfloat16_tEfNS_4arch4Sm90ELb1ELb0ELb1ELb1ELb1ELb1ELb1ELb0ELb0ELb1ELb1ELb0EEENS1_21CollectiveEpilogueFwdINS6_IJSA_NS7_ILi512EEESA_EEES9_SC_SE_Li256ELb1ELb1ELb1ELb0EEENS1_36VarlenDynamicPersistentTileSchedulerILi64ELi64ELi256ELi128ELb1ELb1ELb1ELb1ELb1ELb1EEEEEEEEEvNT_6ParamsE:
[----:B------:R-:W0:Y:S02]  /*0000*/  LDC R1, c[0x0][0x28] ;  /* 0x00000a00ff017b82 */ /* 0x000e240000000800 */
[----:B0-----:R-:W-:Y:S01]  /*0010*/  VIADD R1, R1, 0xffffff78 ;  /* 0xffffff7801017836 */ /* 0x001fe20000000000 */
[----:B------:R-:W0:Y:S01]  /*0020*/  S2R R0, SR_TID.X ;  /* 0x0000000000007919 */ /* 0x000e220000002100 */
[----:B------:R-:W-:Y:S01]  /*0030*/  ELECT P0, URZ, PT ;  /* 0x00000000003f782f */ /* 0x000fe20003800000 */
[----:B------:R-:W-:Y:S01]  /*0040*/  BSSY B0, `(.L_x_5376) ;  /* 0x000000d000007945 */ /* 0x000fe20003800000 */
[----:B0-----:R-:W-:-:S05]  /*0050*/  SHF.R.U32.HI R2, RZ, 0x5, R0 ;  /* 0x00000005ff027819 */ /* 0x001fca0000011600 */
        /* <DEDUP_REMOVED lines=11> */
.L_x_5377:
[----:B------:R-:W-:Y:S05]  /*0110*/  BSYNC B0 ;  /* 0x0000000000007941 */ /* 0x000fea0003800000 */
.L_x_5376:
[----:B------:R-:W-:Y:S01]  /*0120*/  SHF.R.U32.HI R4, RZ, 0x7, R0 ;  /* 0x00000007ff047819 */ /* 0x000fe20000011600 */
[----:B------:R-:W-:Y:S01]  /*0130*/  VOTEU.ANY UP0, P0 ;  /* 0x00000000003f7886 */ /* 0x000fe20000000100 */
[----:B------:R-:W0:Y:S01]  /*0140*/  SHFL.IDX PT, R3, R2, RZ, 0x1f ;  /* 0x00001fff02037589 */ /* 0x000e2200000e0000 */
[----:B------:R-:W-:Y:S01]  /*0150*/  UMOV UR4, 0x80 ;  /* 0x0000008000047882 */ /* 0x000fe20000000000 */
[----:B------:R-:W-:Y:S01]  /*0160*/  UMOV UR7, 0x100 ;  /* 0x0000010000077882 */ /* 0x000fe20000000000 */
[----:B------:R-:W-:Y:S01]  /*0170*/  VOTEU.ANY UP1, P0 ;  /* 0x00000000003f7886 */ /* 0x000fe20000020100 */
[----:B------:R-:W1:Y:S01]  /*0180*/  SHFL.IDX PT, R4, R4, RZ, 0x1f ;  /* 0x00001fff04047589 */ /* 0x000e6200000e0000 */
[----:B------:R-:W2:Y:S01]  /*0190*/  @UP0 S2UR UR8, SR_CgaCtaId ;  /* 0x00000000000809c3 */ /* 0x000ea20000008800 */
[----:B------:R-:W-:Y:S01]  /*01a0*/  @UP0 UMOV UR6, 0x400 ;  /* 0x0000040000060882 */ /* 0x000fe20000000000 */
[----:B------:R-:W-:-:S04]  /*01b0*/  @UP0 UIADD3 UR4, -UR4, 0x100000, URZ ;  /* 0x0010000004040890 */ /* 0x000fc8000fffe13f */
[----:B------:R-:W-:Y:S02]  /*01c0*/  @UP0 USHF.L.U32 UR5, UR4, 0xb, URZ ;  /* 0x0000000b04050899 */ /* 0x000fe4000800063f */
[----:B------:R-:W-:Y:S01]  /*01d0*/  @UP0 USHF.L.U32 UR4, UR4, 0x1, URZ ;  /* 0x0000000104040899 */ /* 0x000fe2000800063f */
[----:B------:R-:W-:Y:S01]  /*01e0*/  VOTEU.ANY UP2, P0 ;  /* 0x00000000003f7886 */ /* 0x000fe20000040100 */
[----:B0-----:R-:W-:Y:S01]  /*01f0*/  ISETP.NE.AND P1, PT, R3, RZ, PT ;  /* 0x000000ff0300720c */ /* 0x001fe20003f25270 */
[----:B-1----:R0:W-:Y:S01]  /*0200*/  STL [R1+0x7c], R4 ;  /* 0x00007c0401007387 */ /* 0x0021e20000100800 */
[----:B--2---:R-:W-:Y:S02]  /*0210*/  @UP0 ULEA UR8, UR8, UR6, 0x18 ;  /* 0x0000000608080291 */ /* 0x004fe4000f8ec03f */
[----:B------:R-:W-:-:S04]  /*0220*/  @UP0 UIADD3 UR6, -UR7, 0x100000, URZ ;  /* 0x0010000007060890 */ /* 0x000fc8000fffe13f */
[----:B------:R-:W-:Y:S02]  /*0230*/  @UP0 USHF.L.U32 UR7, UR6, 0xb, URZ ;  /* 0x0000000b06070899 */ /* 0x000fe4000800063f */
[----:B------:R-:W-:Y:S01]  /*0240*/  @UP0 USHF.L.U32 UR6, UR6, 0x1, URZ ;  /* 0x0000000106060899 */ /* 0x000fe2000800063f */
[----:B------:R-:W-:Y:S01]  /*0250*/  VOTEU.ANY UP0, P0 ;  /* 0x00000000003f7886 */ /* 0x000fe20000000100 */
[----:B------:R-:W1:Y:S04]  /*0260*/  FENCE.VIEW.ASYNC.S ;  /* 0x00000000000073c6 */ /* 0x000e680000000000 */
[----:B-1----:R0:W1:Y:S01]  /*0270*/  @UP0 SYNCS.EXCH.64 URZ, [UR8+0x38800], UR4 ;  /* 0x03880004083f05b2 */ /* 0x0020620008000100 */
[----:B------:R0:W2:Y:S05]  /*0280*/  @UP1 SYNCS.EXCH.64 URZ, [UR8+0x38810], UR4 ;  /* 0x03881004083f15b2 */ /* 0x0000aa0008000100 */
[----:B------:R0:W3:Y:S02]  /*0290*/  @UP2 SYNCS.EXCH.64 URZ, [UR8+0x38820], UR6 ;  /* 0x03882006083f25b2 */ /* 0x0000e40008000100 */
[----:B0-----:R-:W-:Y:S05]  /*02a0*/  @P1 BRA `(.L_x_5378) ;  /* 0x0000000000381947 */ /* 0x001fea0003800000 */
        /* <DEDUP_REMOVED lines=12> */
[----:B------:R0:W0:Y:S01]  /*0370*/  SYNCS.EXCH.64 URZ, [UR6+0x38848], UR4 ;  /* 0x03884804063f75b2 */ /* 0x0000220008000100 */
[----:B------:R-:W-:Y:S01]  /*0380*/  NOP ;  /* 0x0000000000007918 */ /* 0x000fe20000000000 */
.L_x_5378:
        /* <DEDUP_REMOVED lines=22> */
.L_x_5379:
        /* <DEDUP_REMOVED lines=18> */
.L_x_5380:
        /* <DEDUP_REMOVED lines=22> */
.L_x_5381:
        /* <DEDUP_REMOVED lines=22> */
.L_x_5382:
[----:B------:R-:W-:Y:S01]  /*08d0*/  IMAD.MOV.U32 R3, RZ, RZ, 0x1 ;  /* 0x00000001ff037424 */ /* 0x000fe200078e00ff */
[----:B------:R-:W-:Y:S01]  /*08e0*/  ISETP.NE.AND P0, PT, R4, RZ, PT ;  /* 0x000000ff0400720c */ /* 0x000fe20003f05270 */
[----:B------:R-:W-:Y:S01]  /*08f0*/  NOP ;  /* 0x0000000000007918 */ /* 0x000fe20000000000 */
[----:B------:R-:W-:Y:S01]  /*0900*/  ULDC.64 UR40, c[0x0][0x208] ;  /* 0x0000820000287ab9 */ /* 0x000fe20000000a00 */
[----:B------:R-:W-:Y:S01]  /*0910*/  BSSY B9, `(.L_x_5383) ;  /* 0x000238e000097945 */ /* 0x000fe20003800000 */
[----:B------:R-:W-:-:S05]  /*0920*/  SEL R3, R3, 0x2, !P0 ;  /* 0x0000000203037807 */ /* 0x000fca0004000000 */
[----:B------:R0:W-:Y:S02]  /*0930*/  STL [R1+0x10], R3 ;  /* 0x0000100301007387 */ /* 0x0001e40000100800 */
[----:B01234-:R-:W-:Y:S06]  /*0940*/  BAR.SYNC.DEFER_BLOCKING 0x0 ;  /* 0x0000000000007b1d */ /* 0x01ffec0000010000 */
[----:B------:R-:W-:Y:S05]  /*0950*/  @!P0 BRA `(.L_x_5384) ;  /* 0x000001a400ac8947 */ /* 0x000fea0003800000 */
.L_x_5385:
[----:B------:R-:W-:-:S08]  /*0960*/  NOP ;  /* 0x0000000000007918 */ /* 0x000fd00000000000 */
[----:B------:R-:W0:Y:S02]  /*0970*/  USETMAXREG.TRY_ALLOC.CTAPOOL UP0, 0xe8 ;  /* 0x000000e8000079c8 */ /* 0x000e240008000600 */
[----:B0-----:R-:W-:-:S13]  /*0980*/  PLOP3.LUT P0, PT, PT, PT, UP0, 0x80, 0x0 ;  /* 0x000000000000781c */ /* 0x001fda0003f0f008 */
[----:B------:R-:W-:Y:S05]  /*0990*/  @!P0 BRA `(.L_x_5385) ;  /* 0xfffffffc00f08947 */ /* 0x000fea000383ffff */
[----:B------:R-:W-:Y:S01]  /*09a0*/  SHF.R.U32.HI R2, RZ, 0x7, R0 ;  /* 0x00000007ff027819 */ /* 0x000fe20000011600 */
[----:B------:R-:W0:Y:S03]  /*09b0*/  S2UR UR4, SR_CgaCtaId ;  /* 0x00000000000479c3 */ /* 0x000e260000008800 */
[----:B------:R-:W-:Y:S02]  /*09c0*/  ISETP.NE.AND P0, PT, R2, 0x1, PT ;  /* 0x000000010200780c */ /* 0x000fe40003f05270 */
        /* <DEDUP_REMOVED lines=12> */
[----:B------:R-:W2:Y:S01]  /*0a90*/  LDL.LU R22, [R1+0x10] ;  /* 0x0000100001167983 */ /* 0x000ea20000300800 */
[----:B------:R-:W-:Y:S02]  /*0aa0*/  VIADD R0, R0, 0xffffff80 ;  /* 0xffffff8000007836 */ /* 0x000fe40000000000 */
[----:B------:R-:W-:Y:S02]  /*0ab0*/  IMAD.MOV.U32 R229, RZ, RZ, 0x40 ;  /* 0x00000040ffe57424 */ /* 0x000fe400078e00ff */
[----:B------:R-:W-:Y:S01]  /*0ac0*/  IMAD.MOV.U32 R185, RZ, RZ, RZ ;  /* 0x000000ffffb97224 */ /* 0x000fe200078e00ff */
[----:B------:R-:W-:Y:S01]  /*0ad0*/  SHF.R.S32.HI R3, RZ, 0x1f, R0 ;  /* 0x0000001fff037819 */ /* 0x000fe20000011400 */
[----:B------:R-:W-:-:S03]  /*0ae0*/  IMAD.MOV.U32 R192, RZ, RZ, RZ ;  /* 0x000000ffffc07224 */ /* 0x000fc600078e00ff */
[CC--:B------:R-:W-:Y:S02]  /*0af0*/  LEA.HI R4, R3.reuse, R0.reuse, RZ, 0x4 ;  /* 0x0000000003047211 */ /* 0x0c0fe400078f20ff */
[CC--:B------:R-:W-:Y:S02]  /*0b00*/  LEA.HI R5, R3.reuse, R0.reuse, RZ, 0x5 ;  /* 0x0000000003057211 */ /* 0x0c0fe400078f28ff */
[CC--:B------:R-:W-:Y:S02]  /*0b10*/  LEA.HI R2, R3.reuse, R0.reuse, RZ, 0x7 ;  /* 0x0000000003027211 */ /* 0x0c0fe400078f38ff */
[CC--:B------:R-:W-:Y:S02]  /*0b20*/  LEA.HI R11, R3.reuse, R0.reuse, RZ, 0x2 ;  /* 0x00000000030b7211 */ /* 0x0c0fe400078f10ff */
[----:B------:R-:W-:Y:S02]  /*0b30*/  LEA.HI R3, R3, R0, RZ, 0x3 ;  /* 0x0000000003037211 */ /* 0x000fe400078f18ff */
[----:B------:R-:W-:-:S02]  /*0b40*/  LOP3.LUT R9, R2, 0xffffff80, RZ, 0xc0, !PT ;  /* 0xffffff8002097812 */ /* 0x000fc400078ec0ff */
[----:B------:R-:W-:Y:S02]  /*0b50*/  LOP3.LUT R21, R3, 0xfffffff8, RZ, 0xc0, !PT ;  /* 0xfffffff803157812 */ /* 0x000fe400078ec0ff */
[----:B------:R-:W-:Y:S01]  /*0b60*/  LOP3.LUT R3, R4, 0xfffffff0, RZ, 0xc0, !PT ;  /* 0xfffffff004037812 */ /* 0x000fe200078ec0ff */
[C---:B------:R-:W-:Y:S01]  /*0b70*/  IMAD.IADD R9, R0.reuse, 0x1, -R9 ;  /* 0x0000000100097824 */ /* 0x040fe200078e0a09 */
[----:B------:R-:W-:Y:S01]  /*0b80*/  SHF.R.S32.HI R7, RZ, 0x4, R4 ;  /* 0x00000004ff077819 */ /* 0x000fe20000011404 */
[C---:B------:R-:W-:Y:S01]  /*0b90*/  IMAD.IADD R21, R0.reuse, 0x1, -R21 ;  /* 0x0000000100157824 */ /* 0x040fe200078e0a15 */
[----:B------:R-:W-:Y:S01]  /*0ba0*/  LOP3.LUT R19, R11, 0xfffffffc, RZ, 0xc0, !PT ;  /* 0xfffffffc0b137812 */ /* 0x000fe200078ec0ff */
[----:B------:R-:W-:Y:S01]  /*0bb0*/  IMAD.IADD R3, R0, 0x1, -R3 ;  /* 0x0000000100037824 */ /* 0x000fe200078e0a03 */
[----:B------:R-:W-:Y:S01]  /*0bc0*/  LEA.HI R4, R4, R7, RZ, 0x1 ;  /* 0x0000000704047211 */ /* 0x000fe200078f08ff */
[----:B------:R-:W-:Y:S01]  /*0bd0*/  IMAD.SHL.U32 R195, R21, 0x8, RZ ;  /* 0x0000000815c37824 */ /* 0x000fe200078e00ff */
[----:B------:R-:W-:Y:S01]  /*0be0*/  SHF.R.S32.HI R187, RZ, 0x2, R11 ;  /* 0x00000002ffbb7819 */ /* 0x000fe2000001140b */
[----:B------:R-:W-:Y:S01]  /*0bf0*/  IMAD.IADD R19, R0, 0x1, -R19 ;  /* 0x0000000100137824 */ /* 0x000fe200078e0a13 */
[----:B------:R-:W-:Y:S01]  /*0c00*/  SHF.R.S32.HI R8, RZ, 0x1f, R3 ;  /* 0x0000001fff087819 */ /* 0x000fe20000011403 */
[----:B------:R-:W-:Y:S01]  /*0c10*/  VIADD R35, R195, 0x80 ;  /* 0x00000080c3237836 */ /* 0x000fe20000000000 */
[----:B------:R-:W-:Y:S01]  /*0c20*/  SHF.R.S32.HI R0, RZ, 0x1f, R9 ;  /* 0x0000001fff007819 */ /* 0x000fe20000011409 */
[----:B------:R-:W-:Y:S01]  /*0c30*/  VIADD R25, R187, 0x20 ;  /* 0x00000020bb197836 */ /* 0x000fe20000000000 */
[----:B------:R-:W-:Y:S01]  /*0c40*/  LEA.HI R10, R8, R3, RZ, 0x3 ;  /* 0x00000003080a7211 */ /* 0x000fe200078f18ff */
[C---:B------:R-:W-:Y:S01]  /*0c50*/  IMAD.SHL.U32 R18, R19.reuse, 0x8, RZ ;  /* 0x0000000813127824 */ /* 0x040fe200078e00ff */
[--C-:B------:R-:W-:Y:S01]  /*0c60*/  SHF.R.S32.HI R24, RZ, 0x5, R5.reuse ;  /* 0x00000005ff187819 */ /* 0x100fe20000011405 */
[----:B------:R-:W-:Y:S01]  /*0c70*/  IMAD.SHL.U32 R190, R19, 0x4, RZ ;  /* 0x0000000413be7824 */ /* 0x000fe200078e00ff */
[----:B------:R-:W-:Y:S01]  /*0c80*/  LOP3.LUT R4, R4, 0x1ffffffe, RZ, 0xc0, !PT ;  /* 0x1ffffffe04047812 */ /* 0x000fe200078ec0ff */
[----:B------:R-:W-:Y:S01]  /*0c90*/  VIADD R34, R195, 0xc0 ;  /* 0x000000c0c3227836 */ /* 0x000fe20000000000 */
[----:B------:R-:W-:Y:S01]  /*0ca0*/  SHF.R.S32.HI R5, RZ, 0x1f, R5 ;  /* 0x0000001fff057819 */ /* 0x000fe20000011405 */
[----:B------:R-:W-:Y:S01]  /*0cb0*/  VIADD R226, R18, 0x40 ;  /* 0x0000004012e27836 */ /* 0x000fe20000000000 */
[-C--:B------:R-:W-:Y:S01]  /*0cc0*/  LEA.HI R6, R0, R9.reuse, RZ, 0x2 ;  /* 0x0000000900067211 */ /* 0x080fe200078f10ff */
[----:B------:R-:W-:Y:S01]  /*0cd0*/  IMAD.IADD R4, R7, 0x1, -R4 ;  /* 0x0000000107047824 */ /* 0x000fe200078e0a04 */
[----:B------:R-:W-:Y:S01]  /*0ce0*/  SHF.R.S32.HI R20, RZ, 0x7, R2 ;  /* 0x00000007ff147819 */ /* 0x000fe20000011402 */
[----:B------:R-:W-:Y:S01]  /*0cf0*/  VIADD R33, R195, 0x100 ;  /* 0x00000100c3217836 */ /* 0x000fe20000000000 */
        /* <DEDUP_REMOVED lines=9> */
[----:B------:R-:W-:Y:S01]  /*0d90*/  VIADD R225, R18, 0x60 ;  /* 0x0000006012e17836 */ /* 0x000fe20000000000 */
[----:B------:R-:W-:Y:S01]  /*0da0*/  LOP3.LUT R5, R5, 0x3ffffc, RZ, 0xc0, !PT ;  /* 0x003ffffc05057812 */ /* 0x000fe200078ec0ff */
[C---:B------:R-:W-:Y:S01]  /*0db0*/  VIADD R32, R195.reuse, 0x140 ;  /* 0x00000140c3207836 */ /* 0x040fe20000000000 */
[----:B------:R-:W-:Y:S01]  /*0dc0*/  SHF.R.S32.HI R3, RZ, 0x1f, R25 ;  /* 0x0000001fff037819 */ /* 0x000fe20000011419 */
[----:B------:R-:W-:Y:S01]  /*0dd0*/  VIADD R36, R195, 0x40 ;  /* 0x00000040c3247836 */ /* 0x000fe20000000000 */
[----:B------:R-:W-:Y:S01]  /*0de0*/  LEA.HI R0, R0, R9, RZ, 0x5 ;  /* 0x0000000900007211 */ /* 0x000fe200078f28ff */
[----:B------:R-:W-:Y:S01]  /*0df0*/  IMAD.IADD R9, R9, 0x1, -R6 ;  /* 0x0000000109097824 */ /* 0x000fe200078e0a06 */
[----:B------:R-:W-:Y:S01]  /*0e00*/  LEA.HI R8, R8, R7, RZ, 0x3 ;  /* 0x0000000708087211 */ /* 0x000fe200078f18ff */
[----:B------:R-:W-:Y:S01]  /*0e10*/  IMAD.IADD R5, R24, 0x1, -R5 ;  /* 0x0000000118057824 */ /* 0x000fe200078e0a05 */
[----:B------:R-:W-:Y:S01]  /*0e20*/  LEA.HI R6, R3, R25, RZ, 0x3 ;  /* 0x0000001903067211 */ /* 0x000fe200078f18ff */
[----:B------:R-:W-:Y:S01]  /*0e30*/  IMAD.SHL.U32 R3, R12, 0x40, RZ ;  /* 0x000000400c037824 */ /* 0x000fe200078e00ff */
[----:B------:R-:W-:Y:S01]  /*0e40*/  LOP3.LUT R8, R8, 0xfffffff8, RZ, 0xc0, !PT ;  /* 0xfffffff808087812 */ /* 0x000fe200078ec0ff */
[----:B------:R-:W-:Y:S01]  /*0e50*/  IMAD R23, R5, 0x10, R16 ;  /* 0x0000001005177824 */ /* 0x000fe200078e0210 */
[----:B------:R-:W-:Y:S01]  /*0e60*/  SHF.R.S32.HI R0, RZ, 0x5, R0 ;  /* 0x00000005ff007819 */ /* 0x000fe20000011400 */
[----:B------:R-:W-:Y:S01]  /*0e70*/  IMAD.SHL.U32 R5, R25, 0x40, RZ ;  /* 0x0000004019057824 */ /* 0x000fe200078e00ff */
[----:B------:R-:W-:Y:S01]  /*0e80*/  LOP3.LUT R3, R3, 0x1c0, RZ, 0xc0, !PT ;  /* 0x000001c003037812 */ /* 0x000fe200078ec0ff */
[----:B------:R-:W-:Y:S01]  /*0e90*/  IMAD.IADD R193, R7, 0x1, -R8 ;  /* 0x0000000107c17824 */ /* 0x000fe200078e0a08 */
[----:B------:R-:W-:Y:S01]  /*0ea0*/  LOP3.LUT R10, R10, 0x7ffffe00, RZ, 0xc0, !PT ;  /* 0x7ffffe000a0a7812 */ /* 0x000fe200078ec0ff */
[--C-:B------:R-:W-:Y:S01]  /*0eb0*/  IMAD.U32 R8, R23, 0x40, R4.reuse ;  /* 0x0000004017087824 */ /* 0x100fe200078e0004 */
[----:B------:R-:W-:Y:S01]  /*0ec0*/  LOP3.LUT R4, R3, 0x8, R4, 0xf8, !PT ;  /* 0x0000000803047812 */ /* 0x000fe200078ef804 */
[----:B------:R-:W-:Y:S01]  /*0ed0*/  IMAD R193, R0, 0x10, R193 ;  /* 0x0000001000c17824 */ /* 0x000fe200078e02c1 */
[----:B------:R-:W-:Y:S01]  /*0ee0*/  SHF.R.U32.HI R3, RZ, 0x3, R3 ;  /* 0x00000003ff037819 */ /* 0x000fe20000011603 */
[----:B------:R-:W-:Y:S01]  /*0ef0*/  IMAD R10, R24, 0x400, R10 ;  /* 0x00000400180a7824 */ /* 0x000fe200078e020a */
[----:B------:R-:W-:Y:S01]  /*0f00*/  SHF.R.S32.HI R0, RZ, 0x1f, R11 ;  /* 0x0000001fff007819 */ /* 0x000fe2000001140b */
[----:B------:R-:W-:Y:S01]  /*0f10*/  IMAD.SHL.U32 R6, R6, 0x40, RZ ;  /* 0x0000004006067824 */ /* 0x000fe200078e00ff */
[----:B------:R-:W-:Y:S01]  /*0f20*/  LOP3.LUT R3, R4, R3, RZ, 0x3c, !PT ;  /* 0x0000000304037212 */ /* 0x000fe200078e3cff */
[C---:B------:R-:W-:Y:S01]  /*0f30*/  VIADD R31, R195.reuse, 0x180 ;  /* 0x00000180c31f7836 */ /* 0x040fe20000000000 */
[----:B------:R-:W-:Y:S01]  /*0f40*/  LEA.HI R2, R2, R20, RZ, 0x1 ;  /* 0x0000001402027211 */ /* 0x000fe200078f08ff */
[----:B------:R-:W-:Y:S01]  /*0f50*/  VIADD R209, R190, 0x10 ;  /* 0x00000010bed17836 */ /* 0x000fe20000000000 */
[----:B------:R-:W-:Y:S01]  /*0f60*/  LEA.HI R0, R0, R187, RZ, 0x3 ;  /* 0x000000bb00007211 */ /* 0x000fe200078f18ff */
[----:B------:R-:W-:Y:S01]  /*0f70*/  IMAD.IADD R10, R10, 0x1, R3 ;  /* 0x000000010a0a7824 */ /* 0x000fe200078e0203 */
[----:B------:R-:W-:Y:S01]  /*0f80*/  LOP3.LUT R2, R2, 0xfffffe, RZ, 0xc0, !PT ;  /* 0x00fffffe02027812 */ /* 0x000fe200078ec0ff */
[----:B------:R-:W-:Y:S01]  /*0f90*/  VIADD R30, R195, 0x1c0 ;  /* 0x000001c0c31e7836 */ /* 0x000fe20000000000 */
[----:B------:R-:W-:Y:S01]  /*0fa0*/  LEA.HI R3, R19, R19, RZ, 0x1 ;  /* 0x0000001313037211 */ /* 0x000fe200078f08ff */
[----:B------:R-:W-:Y:S01]  /*0fb0*/  VIADD R224, R18, 0x80 ;  /* 0x0000008012e07836 */ /* 0x000fe20000000000 */
[----:B------:R-:W-:Y:S01]  /*0fc0*/  LOP3.LUT R0, R0, 0xfffffff8, RZ, 0xc0, !PT ;  /* 0xfffffff800007812 */ /* 0x000fe200078ec0ff */
[----:B------:R-:W-:Y:S01]  /*0fd0*/  IMAD.IADD R2, R20, 0x1, -R2 ;  /* 0x0000000114027824 */ /* 0x000fe200078e0a02 */
[----:B------:R-:W-:Y:S01]  /*0fe0*/  LOP3.LUT R5, R5, 0x1c0, RZ, 0xc0, !PT ;  /* 0x000001c005057812 */ /* 0x000fe200078ec0ff */
[C---:B------:R-:W-:Y:S01]  /*0ff0*/  VIADD R223, R18.reuse, 0xa0 ;  /* 0x000000a012df7836 */ /* 0x040fe20000000000 */
[----:B------:R-:W-:Y:S01]  /*1000*/  SHF.R.S32.HI R37, RZ, 0x1f, R35 ;  /* 0x0000001fff257819 */ /* 0x000fe20000011423 */
[----:B------:R-:W-:Y:S01]  /*1010*/  IMAD.IADD R194, R187, 0x1, -R0 ;  /* 0x00000001bbc27824 */ /* 0x000fe200078e0a00 */
[----:B------:R-:W-:Y:S01]  /*1020*/  LOP3.LUT R4, R3, 0x1ffffffe, RZ, 0xc0, !PT ;  /* 0x1ffffffe03047812 */ /* 0x000fe200078ec0ff */
[C---:B------:R-:W-:Y:S01]  /*1030*/  VIADD R29, R18.reuse, 0x1c0 ;  /* 0x000001c0121d7836 */ /* 0x040fe20000000000 */
[----:B------:R-:W-:Y:S01]  /*1040*/  SHF.R.S32.HI R35, RZ, 0x1f, R34 ;  /* 0x0000001fff237819 */ /* 0x000fe20000011422 */
[----:B------:R-:W-:Y:S01]  /*1050*/  STL [R1+0x14], R24 ;  /* 0x0000141801007387 */ /* 0x000fe20000100800 */
[----:B------:R-:W-:Y:S01]  /*1060*/  SHF.R.U32.HI R7, RZ, 0x3, R5 ;  /* 0x00000003ff077819 */ /* 0x000fe20000011605 */
[C---:B------:R-:W-:Y:S01]  /*1070*/  VIADD R27, R18.reuse, 0x1e0 ;  /* 0x000001e0121b7836 */ /* 0x040fe20000000000 */
[----:B------:R-:W-:Y:S01]  /*1080*/  SHF.R.S32.HI R3, RZ, 0x1f, R226 ;  /* 0x0000001fff037819 */ /* 0x000fe200000114e2 */
[----:B------:R-:W-:Y:S01]  /*1090*/  STL [R1+0x70], R20 ;  /* 0x0000701401007387 */ /* 0x000fe20000100800 */
[----:B------:R-:W-:Y:S01]  /*10a0*/  SHF.R.S32.HI R34, RZ, 0x1f, R33 ;  /* 0x0000001fff227819 */ /* 0x000fe20000011421 */
[----:B------:R-:W-:Y:S01]  /*10b0*/  VIADD R222, R18, 0xc0 ;  /* 0x000000c012de7836 */ /* 0x000fe20000000000 */
[----:B------:R-:W-:Y:S01]  /*10c0*/  LOP3.LUT R5, R5, 0x38, R18, 0xf8, !PT ;  /* 0x0000003805057812 */ /* 0x000fe200078ef812 */
[----:B------:R-:W-:Y:S01]  /*10d0*/  IMAD.SHL.U32 R28, R2, 0x100, RZ ;  /* 0x00000100021c7824 */ /* 0x000fe200078e00ff */
[----:B------:R-:W-:Y:S01]  /*10e0*/  LOP3.LUT R6, R6, 0xfffffe00, RZ, 0xc0, !PT ;  /* 0xfffffe0006067812 */ /* 0x000fe200078ec0ff */
[----:B------:R0:W-:Y:S01]  /*10f0*/  STL [R1+0x84], R8 ;  /* 0x0000840801007387 */ /* 0x0001e20000100800 */
[----:B------:R-:W-:Y:S01]  /*1100*/  SHF.R.S32.HI R0, RZ, 0x1f, R225 ;  /* 0x0000001fff007819 */ /* 0x000fe200000114e1 */
[C---:B------:R-:W-:Y:S01]  /*1110*/  VIADD R221, R18.reuse, 0xe0 ;  /* 0x000000e012dd7836 */ /* 0x040fe20000000000 */
[----:B------:R-:W-:Y:S01]  /*1120*/  SHF.R.S32.HI R33, RZ, 0x1f, R32 ;  /* 0x0000001fff217819 */ /* 0x000fe20000011420 */
[----:B------:R-:W-:Y:S01]  /*1130*/  STL [R1+0x68], RZ ;  /* 0x000068ff01007387 */ /* 0x000fe20000100800 */
[----:B------:R-:W-:Y:S01]  /*1140*/  SHF.R.S32.HI R38, RZ, 0x1f, R36 ;  /* 0x0000001fff267819 */ /* 0x000fe20000011424 */
[C---:B------:R-:W-:Y:S01]  /*1150*/  VIADD R220, R18.reuse, 0x100 ;  /* 0x0000010012dc7836 */ /* 0x040fe20000000000 */
[----:B------:R-:W-:Y:S01]  /*1160*/  SHF.R.S32.HI R32, RZ, 0x1f, R31 ;  /* 0x0000001fff207819 */ /* 0x000fe2000001141f */
[----:B------:R-:W-:Y:S01]  /*1170*/  STL [R1+0x8], R29 ;  /* 0x0000081d01007387 */ /* 0x000fe20000100800 */
[----:B------:R-:W-:Y:S01]  /*1180*/  SHF.R.S32.HI R36, RZ, 0x1f, R209 ;  /* 0x0000001fff247819 */ /* 0x000fe200000114d1 */
[C---:B------:R-:W-:Y:S01]  /*1190*/  VIADD R219, R18.reuse, 0x120 ;  /* 0x0000012012db7836 */ /* 0x040fe20000000000 */
[----:B------:R-:W-:Y:S01]  /*11a0*/  SHF.R.S32.HI R31, RZ, 0x1f, R30 ;  /* 0x0000001fff1f7819 */ /* 0x000fe2000001141e */
[----:B------:R-:W-:Y:S01]  /*11b0*/  STL [R1+0x4], R27 ;  /* 0x0000041b01007387 */ /* 0x000fe20000100800 */
[----:B------:R-:W-:Y:S01]  /*11c0*/  SHF.R.S32.HI R11, RZ, 0x1f, R224 ;  /* 0x0000001fff0b7819 */ /* 0x000fe200000114e0 */
[----:B------:R-:W-:Y:S01]  /*11d0*/  VIADD R218, R18, 0x140 ;  /* 0x0000014012da7836 */ /* 0x000fe20000000000 */
[----:B------:R-:W-:Y:S01]  /*11e0*/  SHF.L.U64.HI R30, R226, 0x1, R3 ;  /* 0x00000001e21e7819 */ /* 0x000fe20000010203 */
[----:B------:R-:W-:Y:S01]  /*11f0*/  STL [R1+0x80], R28 ;  /* 0x0000801c01007387 */ /* 0x000fe20000100800 */
[----:B0-----:R-:W-:Y:S01]  /*1200*/  LOP3.LUT R8, R6, R5, R7, 0xf6, !PT ;  /* 0x0000000506087212 */ /* 0x001fe200078ef607 */
[----:B------:R-:W-:Y:S01]  /*1210*/  IMAD.MOV.U32 R5, RZ, RZ, R13 ;  /* 0x000000ffff057224 */ /* 0x000fe200078e000d */
[----:B------:R-:W-:Y:S01]  /*1220*/  SHF.R.S32.HI R2, RZ, 0x1f, R223 ;  /* 0x0000001fff027819 */ /* 0x000fe200000114df */
[----:B------:R-:W-:Y:S01]  /*1230*/  STL [R1+0x74], R36 ;  /* 0x0000742401007387 */ /* 0x000fe20000100800 */
[----:B------:R-:W-:Y:S01]  /*1240*/  SHF.L.U64.HI R0, R225, 0x1, R0 ;  /* 0x00000001e1007819 */ /* 0x000fe20000010200 */
[----:B------:R-:W-:Y:S01]  /*1250*/  IMAD.MOV.U32 R7, RZ, RZ, R15 ;  /* 0x000000ffff077224 */ /* 0x000fe200078e000f */
[----:B------:R-:W-:Y:S01]  /*1260*/  SHF.R.S32.HI R13, RZ, 0x1f, R222 ;  /* 0x0000001fff0d7819 */ /* 0x000fe200000114de */
[----:B------:R-:W-:Y:S01]  /*1270*/  STL [R1+0x1c], R30 ;  /* 0x00001c1e01007387 */ /* 0x000fe20000100800 */
[----:B------:R-:W-:Y:S01]  /*1280*/  SHF.L.U64.HI R3, R224, 0x1, R11 ;  /* 0x00000001e0037819 */ /* 0x000fe2000001020b */
[----:B------:R-:W-:Y:S01]  /*1290*/  IMAD.MOV.U32 R6, RZ, RZ, R14 ;  /* 0x000000ffff067224 */ /* 0x000fe200078e000e */
[----:B------:R-:W-:Y:S01]  /*12a0*/  R2P PR, R12, 0x6 ;  /* 0x000000060c007804 */ /* 0x000fe20000000000 */
[----:B------:R0:W-:Y:S01]  /*12b0*/  STL [R1+0x20], R0 ;  /* 0x0000200001007387 */ /* 0x0001e20000100800 */
[----:B------:R-:W-:Y:S01]  /*12c0*/  SHF.L.U64.HI R2, R223, 0x1, R2 ;  /* 0x00000001df027819 */ /* 0x000fe20000010202 */
        /* <DEDUP_REMOVED lines=10> */
[----:B------:R-:W-:Y:S01]  /*1370*/  IMAD.IADD R4, R19, 0x1, -R4 ;  /* 0x0000000113047824 */ /* 0x000fe200078e0a04 */
[----:B------:R-:W-:Y:S01]  /*1380*/  SHF.R.S32.HI R16, RZ, 0x1f, R217 ;  /* 0x0000001fff107819 */ /* 0x000fe200000114d9 */
[----:B------:R-:W-:Y:S01]  /*1390*/  IMAD R227, R10, 0x2, R17 ;  /* 0x000000020ae37824 */ /* 0x000fe200078e0211 */
[----:B-1----:R-:W-:Y:S01]  /*13a0*/  SHF.L.U64.HI R3, R221, 0x1, R12 ;  /* 0x00000001dd037819 */ /* 0x002fe2000001020c */
[----:B------:R0:W-:Y:S01]  /*13b0*/  STL [R1+0x2c], R0 ;  /* 0x00002c0001007387 */ /* 0x0001e20000100800 */
[----:B------:R-:W-:Y:S01]  /*13c0*/  SHF.R.S32.HI R25, RZ, 0x1f, R216 ;  /* 0x0000001fff197819 */ /* 0x000fe200000114d8 */
[----:B------:R-:W-:Y:S01]  /*13d0*/  IMAD R4, R4, 0x8, R193 ;  /* 0x0000000804047824 */ /* 0x000fe200078e02c1 */
[----:B---3--:R-:W-:Y:S01]  /*13e0*/  SHF.L.U64.HI R2, R220, 0x1, R15 ;  /* 0x00000001dc027819 */ /* 0x008fe2000001020f */
[----:B------:R1:W-:Y:S01]  /*13f0*/  STL [R1+0x30], R3 ;  /* 0x0000300301007387 */ /* 0x0003e20000100800 */
[----:B------:R-:W-:Y:S01]  /*1400*/  SHF.R.S32.HI R20, RZ, 0x1f, R215 ;  /* 0x0000001fff147819 */ /* 0x000fe200000114d7 */
[----:B------:R-:W-:Y:S01]  /*1410*/  VIADD R228, R227, 0x36420 ;  /* 0x00036420e3e47836 */ /* 0x000fe20000000000 */
[----:B------:R-:W-:Y:S01]  /*1420*/  SHF.R.S32.HI R24, RZ, 0x1f, R29 ;  /* 0x0000001fff187819 */ /* 0x000fe2000001141d */
[----:B------:R3:W-:Y:S01]  /*1430*/  STL [R1+0x34], R2 ;  /* 0x0000340201007387 */ /* 0x0007e20000100800 */
[----:B------:R-:W-:Y:S01]  /*1440*/  SHF.R.S32.HI R26, RZ, 0x1f, R27 ;  /* 0x0000001fff1a7819 */ /* 0x000fe2000001141b */
[----:B------:R-:W-:Y:S01]  /*1450*/  VIADD R184, R18, 0x20 ;  /* 0x0000002012b87836 */ /* 0x000fe20000000000 */
[----:B0-----:R-:W-:-:S02]  /*1460*/  SHF.L.U64.HI R0, R219, 0x1, R14 ;  /* 0x00000001db007819 */ /* 0x001fc4000001020e */
[----:B------:R-:W-:Y:S02]  /*1470*/  SEL R229, R229, 0xffffffc0, !P2 ;  /* 0xffffffc0e5e57807 */ /* 0x000fe40005000000 */
[----:B-1----:R-:W-:Y:S01]  /*1480*/  SHF.L.U64.HI R3, R218, 0x1, R21 ;  /* 0x00000001da037819 */ /* 0x002fe20000010215 */
[----:B------:R0:W-:Y:S01]  /*1490*/  STL [R1+0x38], R0 ;  /* 0x0000380001007387 */ /* 0x0001e20000100800 */
[----:B------:R-:W-:Y:S02]  /*14a0*/  SHF.R.S32.HI R19, RZ, 0x1f, R18 ;  /* 0x0000001fff137819 */ /* 0x000fe40000011412 */
[----:B---3--:R-:W-:Y:S01]  /*14b0*/  SHF.L.U64.HI R2, R217, 0x1, R16 ;  /* 0x00000001d9027819 */ /* 0x008fe20000010210 */
[----:B------:R1:W-:Y:S01]  /*14c0*/  STL [R1+0x3c], R3 ;  /* 0x00003c0301007387 */ /* 0x0003e20000100800 */
[----:B------:R-:W-:-:S03]  /*14d0*/  SHF.R.S32.HI R196, RZ, 0x1f, R184 ;  /* 0x0000001fffc47819 */ /* 0x000fc600000114b8 */
[----:B------:R3:W-:Y:S01]  /*14e0*/  STL [R1+0x40], R2 ;  /* 0x0000400201007387 */ /* 0x0007e20000100800 */
[----:B0-----:R-:W-:Y:S01]  /*14f0*/  IMAD.SHL.U32 R0, R9, 0x2, RZ ;  /* 0x0000000209007824 */ /* 0x001fe200078e00ff */
[----:B------:R-:W-:Y:S02]  /*1500*/  SHF.L.U64.HI R9, R216, 0x1, R25 ;  /* 0x00000001d8097819 */ /* 0x000fe40000010219 */
[----:B-1----:R-:W-:Y:S01]  /*1510*/  SHF.L.U64.HI R3, R215, 0x1, R20 ;  /* 0x00000001d7037819 */ /* 0x002fe20000010214 */
[----:B------:R-:W-:Y:S02]  /*1520*/  IMAD.IADD R212, R0, 0x1, R28 ;  /* 0x0000000100d47824 */ /* 0x000fe400078e021c */
[----:B------:R-:W-:Y:S01]  /*1530*/  STL [R1+0x44], R9 ;  /* 0x0000440901007387 */ /* 0x000fe20000100800 */
[----:B---3--:R-:W-:Y:S01]  /*1540*/  SHF.L.U64.HI R2, R29, 0x1, R24 ;  /* 0x000000011d027819 */ /* 0x008fe20000010218 */
[C---:B------:R-:W-:Y:S02]  /*1550*/  VIADD R40, R212.reuse, 0x10 ;  /* 0x00000010d4287836 */ /* 0x040fe40000000000 */
[----:B------:R0:W-:Y:S01]  /*1560*/  STL [R1+0x10], R0 ;  /* 0x0000100001007387 */ /* 0x0001e20000100800 */
[----:B------:R-:W-:-:S02]  /*1570*/  VIADD R37, R212, 0x28 ;  /* 0x00000028d4257836 */ /* 0x000fc40000000000 */
[C---:B------:R-:W-:Y:S01]  /*1580*/  VIADD R34, R212.reuse, 0x40 ;  /* 0x00000040d4227836 */ /* 0x040fe20000000000 */
[----:B------:R-:W-:Y:S01]  /*1590*/  STL [R1+0x48], R3 ;  /* 0x0000480301007387 */ /* 0x000fe20000100800 */
[C---:B------:R-:W-:Y:S02]  /*15a0*/  VIADD R31, R212.reuse, 0x58 ;  /* 0x00000058d41f7836 */ /* 0x040fe40000000000 */
[C---:B------:R-:W-:Y:S01]  /*15b0*/  VIADD R28, R212.reuse, 0x70 ;  /* 0x00000070d41c7836 */ /* 0x040fe20000000000 */
[----:B------:R1:W-:Y:S01]  /*15c0*/  STL [R1+0x4c], R2 ;  /* 0x00004c0201007387 */ /* 0x0003e20000100800 */
[C---:B------:R-:W-:Y:S01]  /*15d0*/  VIADD R25, R212.reuse, 0x88 ;  /* 0x00000088d4197836 */ /* 0x040fe20000000000 */
[----:B0-----:R-:W-:Y:S01]  /*15e0*/  SHF.L.U64.HI R0, R27, 0x1, R26 ;  /* 0x000000011b007819 */ /* 0x001fe2000001021a */
[C---:B------:R-:W-:Y:S02]  /*15f0*/  VIADD R20, R212.reuse, 0xa0 ;  /* 0x000000a0d4147836 */ /* 0x040fe40000000000 */
[----:B------:R-:W-:-:S02]  /*1600*/  VIADD R14, R212, 0xb8 ;  /* 0x000000b8d40e7836 */ /* 0x000fc40000000000 */
[----:B------:R0:W-:Y:S01]  /*1610*/  STL [R1+0x50], R0 ;  /* 0x0000500001007387 */ /* 0x0001e20000100800 */
[----:B------:R-:W-:Y:S02]  /*1620*/  VIADD R12, R212, 0xc8 ;  /* 0x000000c8d40c7836 */ /* 0x000fe40000000000 */
[----:B-1----:R-:W-:Y:S02]  /*1630*/  IMAD R2, R8, 0x2, R17 ;  /* 0x0000000208027824 */ /* 0x002fe400078e0211 */
[C---:B------:R-:W-:Y:S01]  /*1640*/  VIADD R41, R212.reuse, 0x8 ;  /* 0x00000008d4297836 */ /* 0x040fe20000000000 */
[----:B------:R-:W-:Y:S01]  /*1650*/  SHF.R.S32.HI R10, RZ, 0x1f, R12 ;  /* 0x0000001fff0a7819 */ /* 0x000fe2000001140c */
        /* <DEDUP_REMOVED lines=40> */
[C---:B------:R-:W-:Y:S01]  /*18e0*/  VIADD R9, R212.reuse, 0xe0 ;  /* 0x000000e0d4097836 */ /* 0x040fe20000000000 */
[----:B------:R-:W-:Y:S01]  /*18f0*/  SHF.R.S32.HI R29, RZ, 0x1f, R29 ;  /* 0x0000001fff1d7819 */ /* 0x000fe2000001141d */
[C---:B------:R-:W-:Y:S01]  /*1900*/  VIADD R8, R212.reuse, 0xe8 ;  /* 0x000000e8d4087836 */ /* 0x040fe20000000000 */
[----:B------:R0:W-:Y:S01]  /*1910*/  STL [R1], R0 ;  /* 0x0000000001007387 */ /* 0x0001e20000100800 */
[C---:B------:R-:W-:Y:S01]  /*1920*/  VIADD R3, R212.reuse, 0xf0 ;  /* 0x000000f0d4037836 */ /* 0x040fe20000000000 */
        /* <DEDUP_REMOVED lines=14> */
[----:B--2---:R-:W-:Y:S02]  /*1a10*/  LOP3.LUT R188, R22, 0x1, RZ, 0xfc, !PT ;  /* 0x0000000116bc7812 */ /* 0x004fe400078efcff */
[----:B0-----:R-:W-:-:S07]  /*1a20*/  CS2R R22, SRZ ;  /* 0x0000000000167805 */ /* 0x001fce000001ff00 */
.L_x_5534:
[----:B0123--:R-:W0:Y:S01]  /*1a30*/  LDC.64 R2, c[0x0][0xd88] ;  /* 0x00036200ff027b82 */ /* 0x00fe220000000a00 */
[----:B------:R-:W-:Y:S01]  /*1a40*/  ULDC.64 UR6, c[0x0][0xb00] ;  /* 0x0002c00000067ab9 */ /* 0x000fe20000000a00 */
[----:B------:R-:W-:Y:S01]  /*1a50*/  ULDC.64 UR4, c[0x0][0xb20] ;  /* 0x0002c80000047ab9 */ /* 0x000fe20000000a00 */
[----:B------:R-:W-:Y:S01]  /*1a60*/  ULDC.64 UR8, c[0x0][0xb10] ;  /* 0x0002c40000087ab9 */ /* 0x000fe20000000a00 */
[----:B0-----:R-:W-:-:S05]  /*1a70*/  IMAD.WIDE R2, R7, 0x4, R2 ;  /* 0x0000000407027825 */ /* 0x001fca00078e0202 */
[----:B-----5:R-:W2:Y:S01]  /*1a80*/  LDG.E R24, desc[UR40][R2.64] ;  /* 0x0000002802187981 */ /* 0x020ea2000c1e1900 */
        /* <DEDUP_REMOVED lines=11> */
[C---:B------:R-:W-:Y:S02]  /*1b40*/  @P2 LEA R8, P3, R24.reuse, UR4, 0x2 ;  /* 0x0000000418082c11 */ /* 0x040fe4000f8610ff */
[C-C-:B------:R-:W-:Y:S01]  /*1b50*/  SHF.L.U64.HI R26, R24.reuse, 0x2, R0.reuse ;  /* 0x00000002181a7819 */ /* 0x140fe20000010200 */
[----:B------:R-:W-:Y:S01]  /*1b60*/  STL [R1+0x5c], R27 ;  /* 0x00005c1b01007387 */ /* 0x000fe20000100800 */
        /* <DEDUP_REMOVED lines=28> */
[----:B-1--4-:R-:W-:Y:S08]  /*1d30*/  @P1 BRA `(.L_x_5387) ;  /* 0x0000000000241947 */ /* 0x012ff00003800000 */
        /* <DEDUP_REMOVED lines=9> */
.L_x_5387:
[----:B------:R-:W-:Y:S02]  /*1dd0*/  IMAD.U32 R34, RZ, RZ, UR5 ;  /* 0x00000005ff227e24 */ /* 0x000fe4000f8e00ff */
[----:B------:R-:W-:Y:S01]  /*1de0*/  IMAD.U32 R25, RZ, RZ, UR4 ;  /* 0x00000004ff197e24 */ /* 0x000fe2000f8e00ff */
[----:B------:R-:W-:Y:S06]  /*1df0*/  @!P2 BRA `(.L_x_5388) ;  /* 0x000000000010a947 */ /* 0x000fec0003800000 */
[----:B------:R-:W-:-:S04]  /*1e00*/  IADD3 R2, P0, R27, UR8, RZ ;  /* 0x000000081b027c10 */ /* 0x000fc8000ff1e0ff */
[----:B------:R-:W-:-:S05]  /*1e10*/  IADD3.X R3, R26, UR9, RZ, P0, !PT ;  /* 0x000000091a037c10 */ /* 0x000fca00087fe4ff */
[----:B------:R0:W5:Y:S01]  /*1e20*/  LDG.E R25, desc[UR40][R2.64] ;  /* 0x0000002802197981 */ /* 0x000162000c1e1900 */
[----:B------:R-:W-:Y:S05]  /*1e30*/  BRA `(.L_x_5389) ;  /* 0x0000000000107947 */ /* 0x000fea0003800000 */
.L_x_5388:
[----:B------:R-:W-:Y:S05]  /*1e40*/  @!P0 BRA `(.L_x_5389) ;  /* 0x00000000000c8947 */ /* 0x000fea0003800000 */
[----:B------:R-:W2:Y:S04]  /*1e50*/  LDG.E R0, desc[UR40][R2.64] ;  /* 0x0000002802007981 */ /* 0x000ea8000c1e1900 */
[----:B------:R-:W2:Y:S02]  /*1e60*/  LDG.E R25, desc[UR40][R2.64+0x4] ;  /* 0x0000042802197981 */ /* 0x000ea4000c1e1900 */
[----:B--2---:R-:W-:-:S07]  /*1e70*/  IMAD.IADD R25, R25, 0x1, -R0 ;  /* 0x0000000119197824 */ /* 0x004fce00078e0a00 */
.L_x_5389:
        /* <DEDUP_REMOVED lines=9> */
[----:B------:R-:W-:-:S04]  /*1f10*/  ISETP.NE.U32.AND P1, PT, RZ, UR4, PT ;  /* 0x00000004ff007c0c */ /* 0x000fc8000bf25070 */
[----:B------:R-:W-:Y:S01]  /*1f20*/  ISETP.NE.AND.EX P1, PT, RZ, UR5, PT, P1 ;  /* 0x00000005ff007c0c */ /* 0x000fe2000bf25310 */
[----:B0----5:R-:W-:-:S12]  /*1f30*/  IMAD.MOV.U32 R2, RZ, RZ, R25 ;  /* 0x000000ffff027224 */ /* 0x021fd800078e0019 */
[----:B------:R-:W-:-:S04]  /*1f40*/  @P1 IADD3 R6, P2, R27, UR4, RZ ;  /* 0x000000041b061c10 */ /* 0x000fc8000ff5e0ff */
[----:B------:R-:W-:-:S05]  /*1f50*/  @P1 IADD3.X R7, R26, UR5, RZ, P2, !PT ;  /* 0x000000051a071c10 */ /* 0x000fca00097fe4ff */
[----:B------:R0:W5:Y:S01]  /*1f60*/  @P1 LDG.E R2, desc[UR40][R6.64] ;  /* 0x0000002806021981 */ /* 0x000162000c1e1900 */
[----:B-1----:R-:W-:Y:S01]  /*1f70*/  ISETP.NE.AND P1, PT, R4, 0x1, PT ;  /* 0x000000010400780c */ /* 0x002fe20003f25270 */
[----:B------:R-:W-:Y:S01]  /*1f80*/  IMAD.SHL.U32 R214, R5, 0x40, RZ ;  /* 0x0000004005d67824 */ /* 0x000fe200078e00ff */
[----:B------:R-:W-:Y:S01]  /*1f90*/  LOP3.LUT R13, R8, 0xff, RZ, 0xc0, !PT ;  /* 0x000000ff080d7812 */ /* 0x000fe200078ec0ff */
[----:B------:R-:W-:Y:S01]  /*1fa0*/  BSSY B0, `(.L_x_5390) ;  /* 0x0000036000007945 */ /* 0x000fe20003800000 */
[----:B------:R-:W-:Y:S01]  /*1fb0*/  SHF.R.U32.HI R12, RZ, 0x10, R8 ;  /* 0x00000010ff0c7819 */ /* 0x000fe20000011608 */
[----:B------:R-:W-:Y:S02]  /*1fc0*/  VIADD R3, R214, 0x3f ;  /* 0x0000003fd6037836 */ /* 0x000fe40000000000 */
[----:B------:R0:W-:Y:S04]  /*1fd0*/  STL [R1+0x64], R13 ;  /* 0x0000640d01007387 */ /* 0x0001e80000100800 */
[----:B------:R0:W-:Y:S02]  /*1fe0*/  STL [R1+0x54], R12 ;  /* 0x0000540c01007387 */ /* 0x0001e40000100800 */
[----:B------:R-:W1:Y:S08]  /*1ff0*/  @P1 LDC R4, c[0x0][0x44c] ;  /* 0x00011300ff041b82 */ /* 0x000e700000000800 */
[----:B------:R-:W3:Y:S01]  /*2000*/  @P1 LDC R11, c[0x0][0x450] ;  /* 0x00011400ff0b1b82 */ /* 0x000ee20000000800 */
[----:B--2---:R-:W-:-:S02]  /*2010*/  @P0 IMAD.IADD R34, R9, 0x1, -R0 ;  /* 0x0000000109220824 */ /* 0x004fc400078e0a00 */
[----:B------:R-:W-:Y:S02]  /*2020*/  IMAD.IADD R9, R25, 0x1, -R10 ;  /* 0x0000000119097824 */ /* 0x000fe400078e0a0a */
[----:B-1----:R-:W-:-:S04]  /*2030*/  @P1 IMAD.HI.U32 R0, R3, R4, RZ ;  /* 0x0000000403001227 */ /* 0x002fc800078e00ff */
[----:B------:R-:W-:Y:S01]  /*2040*/  IMAD.IADD R213, R9, 0x1, R34 ;  /* 0x0000000109d57824 */ /* 0x000fe200078e0222 */
[----:B---3--:R-:W-:-:S03]  /*2050*/  @P1 SHF.R.U32.HI R3, RZ, R11, R0 ;  /* 0x0000000bff031219 */ /* 0x008fc60000011600 */
[C---:B------:R-:W-:Y:S01]  /*2060*/  VIADD R0, R213.reuse, 0x3f ;  /* 0x0000003fd5007836 */ /* 0x040fe20000000000 */
[----:B------:R-:W-:-:S05]  /*2070*/  IADD3 R38, R213, 0x40, -R208 ;  /* 0x00000040d5267810 */ /* 0x000fca0007ffe8d0 */
[----:B------:R-:W-:Y:S01]  /*2080*/  IMAD.IADD R4, R38, 0x1, R3 ;  /* 0x0000000126047824 */ /* 0x000fe200078e0203 */
[----:B------:R-:W-:-:S04]  /*2090*/  SHF.R.S32.HI R3, RZ, 0x1f, R0 ;  /* 0x0000001fff037819 */ /* 0x000fc80000011400 */
[----:B------:R-:W-:Y:S02]  /*20a0*/  SHF.R.S32.HI R5, RZ, 0x1f, R4 ;  /* 0x0000001fff057819 */ /* 0x000fe40000011404 */
[----:B------:R-:W-:Y:S02]  /*20b0*/  LEA.HI R3, R3, R0, RZ, 0x6 ;  /* 0x0000000003037211 */ /* 0x000fe400078f30ff */
[----:B------:R-:W-:Y:S02]  /*20c0*/  LEA.HI R5, R5, R4, RZ, 0x6 ;  /* 0x0000000405057211 */ /* 0x000fe400078f30ff */
[----:B------:R-:W-:Y:S02]  /*20d0*/  SHF.R.S32.HI R37, RZ, 0x6, R3 ;  /* 0x00000006ff257819 */ /* 0x000fe40000011403 */
[----:B------:R-:W-:-:S04]  /*20e0*/  SHF.R.S32.HI R0, RZ, 0x6, R5 ;  /* 0x00000006ff007819 */ /* 0x000fc80000011405 */
[----:B------:R-:W-:Y:S01]  /*20f0*/  VIMNMX R10, R37, R0, PT ;  /* 0x00000000250a7248 */ /* 0x000fe20003fe0100 */
[----:B------:R-:W-:-:S03]  /*2100*/  IMAD.MOV.U32 R0, RZ, RZ, RZ ;  /* 0x000000ffff007224 */ /* 0x000fc600078e00ff */
        /* <DEDUP_REMOVED lines=31> */
.L_x_5391:
[----:B------:R-:W-:Y:S05]  /*2300*/  BSYNC B0 ;  /* 0x0000000000007941 */ /* 0x000fea0003800000 */
.L_x_5390:
        /* <DEDUP_REMOVED lines=36> */
.L_x_5394:
[----:B------:R-:W-:Y:S05]  /*2550*/  BSYNC B6 ;  /* 0x0000000000067941 */ /* 0x000fea0003800000 */
.L_x_5393:
        /* <DEDUP_REMOVED lines=20> */
.L_x_5396:
[----:B------:R-:W-:Y:S05]  /*26a0*/  BSYNC B6 ;  /* 0x0000000000067941 */ /* 0x000fea0003800000 */
.L_x_5395:
[----:B------:R-:W-:Y:S01]  /*26b0*/  ULDC.64 UR4, c[0x0][0xaf0] ;  /* 0x0002bc0000047ab9 */ /* 0x000fe20000000a00 */
[----:B------:R-:W2:Y:S01]  /*26c0*/  LDL R10, [R1+0x14] ;  /* 0x00001400010a7983 */ /* 0x000ea20000100800 */
[----:B------:R-:W-:Y:S01]  /*26d0*/  ISETP.NE.U32.AND P0, PT, RZ, UR4, PT ;  /* 0x00000004ff007c0c */ /* 0x000fe2000bf05070 */
[----:B------:R-:W-:Y:S01]  /*26e0*/  IMAD.MOV.U32 R59, RZ, RZ, R24 ;  /* 0x000000ffff3b7224 */ /* 0x000fe200078e0018 */
[----:B------:R-:W0:Y:S02]  /*26f0*/  LDC.64 R52, c[0x0][0x3f8] ;  /* 0x0000fe00ff347b82 */ /* 0x000e240000000a00 */
[----:B------:R-:W-:Y:S01]  /*2700*/  ISETP.NE.AND.EX P0, PT, RZ, UR5, PT, P0 ;  /* 0x00000005ff007c0c */ /* 0x000fe2000bf05300 */
[----:B------:R-:W1:Y:S05]  /*2710*/  S2R R0, SR_TID.X ;  /* 0x0000000000007919 */ /* 0x000e6a0000002100 */
[----:B------:R-:W3:Y:S07]  /*2720*/  LDC R47, c[0x0][0x3f4] ;  /* 0x0000fd00ff2f7b82 */ /* 0x000eee0000000800 */
[----:B------:R-:W-:-:S02]  /*2730*/  @P0 IADD3 R4, P1, R27, UR4, RZ ;  /* 0x000000041b040c10 */ /* 0x000fc4000ff3e0ff */
[----:B------:R-:W-:Y:S01]  /*2740*/  SHF.R.S32.HI R3, RZ, 0x1f, R187 ;  /* 0x0000001fff037819 */ /* 0x000fe200000114bb */
[----:B------:R-:W4:Y:S01]  /*2750*/  S2R R11, SR_TID.X ;  /* 0x00000000000b7919 */ /* 0x000f220000002100 */
[----:B------:R-:W-:Y:S01]  /*2760*/  @P0 IADD3.X R5, R26, UR5, RZ, P1, !PT ;  /* 0x000000051a050c10 */ /* 0x000fe20008ffe4ff */
[----:B------:R-:W-:Y:S01]  /*2770*/  IMAD.SHL.U32 R56, R194, 0x40, RZ ;  /* 0x00000040c2387824 */ /* 0x000fe200078e00ff */
[----:B------:R-:W-:Y:S01]  /*2780*/  SHF.R.S32.HI R191, RZ, 0x1f, R190 ;  /* 0x0000001fffbf7819 */ /* 0x000fe200000114be */
[----:B------:R-:W-:Y:S02]  /*2790*/  ULDC UR4, c[0x0][0x2f4] ;  /* 0x0000bd0000047ab9 */ /* 0x000fe40000000800 */
[----:B------:R1:W2:Y:S02]  /*27a0*/  @P0 LDG.E R59, desc[UR40][R4.64] ;  /* 0x00000028043b0981 */ /* 0x0002a4000c1e1900 */
[----:B-1----:R-:W1:Y:S01]  /*27b0*/  LDC.64 R4, c[0x0][0x408] ;  /* 0x00010200ff047b82 */ /* 0x002e620000000a00 */
[----:B------:R-:W-:-:S05]  /*27c0*/  VIADD R6, R0, 0xffffff80 ;  /* 0xffffff8000067836 */ /* 0x000fca0000000000 */
[----:B------:R-:W-:Y:S01]  /*27d0*/  SHF.R.S32.HI R7, RZ, 0x1f, R6 ;  /* 0x0000001fff077819 */ /* 0x000fe20000011406 */
[----:B0-----:R-:W-:-:S03]  /*27e0*/  IMAD R0, R3, R52, RZ ;  /* 0x0000003403007224 */ /* 0x001fc600078e02ff */
[----:B------:R-:W-:Y:S02]  /*27f0*/  LEA.HI R7, R7, R6, RZ, 0x2 ;  /* 0x0000000607077211 */ /* 0x000fe400078f10ff */
[----:B---3--:R-:W-:Y:S02]  /*2800*/  ISETP.GE.AND P3, PT, R18, R47, PT ;  /* 0x0000002f1200720c */ /* 0x008fe40003f66270 */
[----:B------:R-:W-:Y:S01]  /*2810*/  LOP3.LUT R9, R7, 0xfffffffc, RZ, 0xc0, !PT ;  /* 0xfffffffc07097812 */ /* 0x000fe200078ec0ff */
[----:B------:R-:W-:Y:S02]  /*2820*/  IMAD R7, R187, R53, R0 ;  /* 0x00000035bb077224 */ /* 0x000fe400078e0200 */
[----:B-1----:R-:W-:Y:S01]  /*2830*/  IMAD R0, R3, R4, RZ ;  /* 0x0000000403007224 */ /* 0x002fe200078e02ff */
[----:B------:R-:W-:Y:S01]  /*2840*/  SEL R3, R47, RZ, P3 ;  /* 0x000000ff2f037207 */ /* 0x000fe20001800000 */
[----:B------:R-:W-:-:S04]  /*2850*/  IMAD.IADD R8, R6, 0x1, -R9 ;  /* 0x0000000106087824 */ /* 0x000fc800078e0a09 */
[----:B------:R-:W-:Y:S02]  /*2860*/  IMAD.IADD R3, R18, 0x1, R3 ;  /* 0x0000000112037824 */ /* 0x000fe400078e0203 */
[C---:B------:R-:W-:Y:S01]  /*2870*/  IMAD R9, R187.reuse, R5, R0 ;  /* 0x00000005bb097224 */ /* 0x040fe200078e0200 */
[----:B------:R-:W-:Y:S02]  /*2880*/  LOP3.LUT R56, R56, 0x1c0, RZ, 0xc0, !PT ;  /* 0x000001c038387812 */ /* 0x000fe400078ec0ff */
[----:B------:R-:W-:Y:S01]  /*2890*/  SHF.R.S32.HI R0, RZ, 0x1f, R3 ;  /* 0x0000001fff007819 */ /* 0x000fe20000011403 */
[CC--:B------:R-:W-:Y:S01]  /*28a0*/  IMAD.WIDE.U32 R20, R187.reuse, R52.reuse, R190 ;  /* 0x00000034bb147225 */ /* 0x0c0fe200078e00be */
[----:B------:R-:W-:Y:S02]  /*28b0*/  SHF.R.U32.HI R50, RZ, 0x3, R56 ;  /* 0x00000003ff327819 */ /* 0x000fe40000011638 */
[----:B------:R-:W-:Y:S01]  /*28c0*/  LEA.HI R57, R0, R3, RZ, 0x3 ;  /* 0x0000000300397211 */ /* 0x000fe200078f18ff */
[----:B------:R-:W-:Y:S01]  /*28d0*/  IMAD.WIDE.U32 R28, R187, R52, R18 ;  /* 0x00000034bb1c7225 */ /* 0x000fe200078e0012 */
[----:B------:R-:W-:-:S03]  /*28e0*/  LOP3.LUT R3, R56, 0x18, R18, 0xf8, !PT ;  /* 0x0000001838037812 */ /* 0x000fc600078ef812 */
[----:B------:R-:W-:Y:S01]  /*28f0*/  IMAD.IADD R21, R21, 0x1, R7 ;  /* 0x0000000115157824 */ /* 0x000fe200078e0207 */
[----:B------:R-:W-:Y:S01]  /*2900*/  LOP3.LUT R3, R3, R50, RZ, 0x3c, !PT ;  /* 0x0000003203037212 */ /* 0x000fe200078e3cff */
[----:B------:R-:W-:Y:S01]  /*2910*/  IMAD.IADD R29, R7, 0x1, R29 ;  /* 0x00000001071d7824 */ /* 0x000fe200078e021d */
[----:B-----5:R-:W-:Y:S01]  /*2920*/  SHF.R.S32.HI R7, RZ, 0x1f, R2 ;  /* 0x0000001fff077819 */ /* 0x020fe20000011402 */
[----:B------:R-:W-:-:S04]  /*2930*/  IMAD.WIDE.U32 R30, R187, R4, R190 ;  /* 0x00000004bb1e7225 */ /* 0x000fc800078e00be */
[----:B------:R-:W-:-:S04]  /*2940*/  IMAD.WIDE.U32 R32, R187, R4, R18 ;  /* 0x00000004bb207225 */ /* 0x000fc800078e0012 */
[----:B------:R-:W-:Y:S02]  /*2950*/  IMAD R6, R7, R52, RZ ;  /* 0x0000003407067224 */ /* 0x000fe400078e02ff */
[----:B------:R-:W-:Y:S02]  /*2960*/  IMAD.IADD R31, R31, 0x1, R9 ;  /* 0x000000011f1f7824 */ /* 0x000fe400078e0209 */
[----:B------:R-:W-:Y:S02]  /*2970*/  IMAD.IADD R33, R9, 0x1, R33 ;  /* 0x0000000109217824 */ /* 0x000fe400078e0221 */
[----:B------:R-:W-:Y:S01]  /*2980*/  IMAD R7, R7, R4, RZ ;  /* 0x0000000407077224 */ /* 0x000fe200078e02ff */
[----:B----4-:R-:W-:Y:S01]  /*2990*/  SHF.R.U32.HI R11, RZ, 0x7, R11 ;  /* 0x00000007ff0b7819 */ /* 0x010fe2000001160b */
[C---:B------:R-:W-:Y:S01]  /*29a0*/  IMAD R43, R2.reuse, R53, R6 ;  /* 0x00000035022b7224 */ /* 0x040fe200078e0206 */
[----:B------:R-:W-:Y:S01]  /*29b0*/  LOP3.LUT R41, R57, 0xfffffff8, RZ, 0xc0, !PT ;  /* 0xfffffff839297812 */ /* 0x000fe200078ec0ff */
[----:B------:R-:W-:Y:S01]  /*29c0*/  IMAD.WIDE.U32 R20, R2, R52, R20 ;  /* 0x0000003402147225 */ /* 0x000fe200078e0014 */
[----:B------:R-:W-:-:S03]  /*29d0*/  SHF.L.U64.HI R53, R52, 0x6, R53 ;  /* 0x0000000634357819 */ /* 0x000fc60000010235 */
[----:B------:R-:W-:-:S04]  /*29e0*/  IMAD.WIDE.U32 R28, R2, R52, R28 ;  /* 0x00000034021c7225 */ /* 0x000fc800078e001c */
[C---:B------:R-:W-:Y:S02]  /*29f0*/  IMAD R7, R2.reuse, R5, R7 ;  /* 0x0000000502077224 */ /* 0x040fe400078e0207 */
[----:B------:R-:W-:-:S04]  /*2a00*/  IMAD.WIDE.U32 R30, R2, R4, R30 ;  /* 0x00000004021e7225 */ /* 0x000fc800078e001e */
[----:B------:R-:W-:Y:S01]  /*2a10*/  IMAD.WIDE.U32 R32, R2, R4, R32 ;  /* 0x0000000402207225 */ /* 0x000fe200078e0020 */
[----:B------:R-:W-:Y:S02]  /*2a20*/  SHF.L.U64.HI R51, R4, 0x6, R5 ;  /* 0x0000000604337819 */ /* 0x000fe40000010205 */
[----:B------:R-:W-:Y:S01]  /*2a30*/  ISETP.GE.AND P2, PT, R18, UR4, PT ;  /* 0x0000000412007c0c */ /* 0x000fe2000bf46270 */
[----:B------:R-:W-:Y:S01]  /*2a40*/  IMAD.IADD R44, R21, 0x1, R43 ;  /* 0x00000001152c7824 */ /* 0x000fe200078e022b */
[----:B------:R-:W-:Y:S01]  /*2a50*/  ISETP.GE.AND P1, PT, R184, UR4, PT ;  /* 0x00000004b8007c0c */ /* 0x000fe2000bf26270 */
[----:B------:R-:W-:Y:S02]  /*2a60*/  IMAD.IADD R58, R58, 0x1, R25 ;  /* 0x000000013a3a7824 */ /* 0x000fe400078e0219 */
[----:B------:R-:W-:Y:S02]  /*2a70*/  IMAD.SHL.U32 R52, R52, 0x40, RZ ;  /* 0x0000004034347824 */ /* 0x000fe400078e00ff */
[----:B------:R-:W-:-:S02]  /*2a80*/  IMAD.SHL.U32 R49, R4, 0x40, RZ ;  /* 0x0000004004317824 */ /* 0x000fc400078e00ff */
[----:B------:R-:W-:Y:S02]  /*2a90*/  VIADD R48, R11, 0x8 ;  /* 0x000000080b307836 */ /* 0x000fe40000000000 */
[----:B------:R-:W-:Y:S02]  /*2aa0*/  IMAD.SHL.U32 R47, R47, 0x2, RZ ;  /* 0x000000022f2f7824 */ /* 0x000fe400078e00ff */
[----:B------:R-:W-:Y:S02]  /*2ab0*/  IMAD R45, R8, 0x40, R187 ;  /* 0x00000040082d7824 */ /* 0x000fe400078e02bb */
[----:B------:R-:W-:Y:S02]  /*2ac0*/  IMAD.IADD R43, R43, 0x1, R29 ;  /* 0x000000012b2b7824 */ /* 0x000fe400078e021d */
[----:B------:R-:W-:Y:S02]  /*2ad0*/  IMAD.IADD R42, R31, 0x1, R7 ;  /* 0x000000011f2a7824 */ /* 0x000fe400078e0207 */
[----:B------:R-:W-:-:S02]  /*2ae0*/  IMAD.IADD R40, R7, 0x1, R33 ;  /* 0x0000000107287824 */ /* 0x000fc400078e0221 */
[----:B--2---:R-:W-:Y:S01]  /*2af0*/  IMAD R46, R10, 0x200, R3 ;  /* 0x000002000a2e7824 */ /* 0x004fe200078e0203 */
[----:B------:R-:W-:-:S04]  /*2b00*/  LOP3.LUT R3, R56, 0x38, R57, 0xf8, !PT ;  /* 0x0000003838037812 */ /* 0x000fc800078ef839 */
[----:B------:R-:W-:Y:S02]  /*2b10*/  LOP3.LUT R0, R3, R50, RZ, 0x3c, !PT ;  /* 0x0000003203007212 */ /* 0x000fe400078e3cff */
[----:B------:R-:W-:-:S03]  /*2b20*/  SHF.R.S32.HI R3, RZ, 0x1f, R41 ;  /* 0x0000001fff037819 */ /* 0x000fc60000011429 */
[----:B------:R-:W-:Y:S01]  /*2b30*/  IMAD R0, R10, 0x200, R0 ;  /* 0x000002000a007824 */ /* 0x000fe200078e0200 */
[----:B------:R-:W-:-:S07]  /*2b40*/  SHF.R.S32.HI R39, RZ, 0x1f, R59 ;  /* 0x0000001fff277819 */ /* 0x000fce000001143b */
.L_x_5429:
        /* <DEDUP_REMOVED lines=25> */
[----:B------:R-:W-:Y:S01]  /*2ce0*/  IMAD.SHL.U32 R66, R185, 0x1000, RZ ;  /* 0x00001000b9427824 */ /* 0x000fe200078e00ff */
[----:B------:R-:W-:Y:S05]  /*2cf0*/  YIELD ;  /* 0x0000000000007946 */ /* 0x000fea0003800000 */
[----:B------:R-:W-:Y:S01]  /*2d00*/  IMAD.MOV R7, RZ, RZ, -R8 ;  /* 0x000000ffff077224 */ /* 0x000fe200078e0a08 */
[----:B------:R-:W-:Y:S01]  /*2d10*/  BSSY B0, `(.L_x_5397) ;  /* 0x00001b7000007945 */ /* 0x000fe20003800000 */
[----:B------:R-:W-:Y:S01]  /*2d20*/  IMAD.IADD R10, R46, 0x1, R66 ;  /* 0x000000012e0a7824 */ /* 0x000fe200078e0242 */
[----:B------:R-:W-:Y:S01]  /*2d30*/  ISETP.GT.AND P4, PT, R35, R36, PT ;  /* 0x000000242300720c */ /* 0x000fe20003f84270 */
[----:B------:R-:W-:-:S02]  /*2d40*/  IMAD R62, R62, R7, R12 ;  /* 0x000000073e3e7224 */ /* 0x000fc400078e020c */
[----:B------:R-:W-:Y:S01]  /*2d50*/  IMAD R10, R10, 0x2, R17 ;  /* 0x000000020a0a7824 */ /* 0x000fe200078e0211 */
[----:B0-----:R-:W-:Y:S09]  /*2d60*/  @!P0 BRA `(.L_x_5398) ;  /* 0x0000001400f48947 */ /* 0x001ff20003800000 */
        /* <DEDUP_REMOVED lines=35> */
[----:B------:R-:W-:Y:S01]  /*2fa0*/  IMAD.MOV.U32 R6, RZ, RZ, R30 ;  /* 0x000000ffff067224 */ /* 0x000fe200078e001e */
[----:B------:R-:W-:Y:S01]  /*2fb0*/  ULDC.64 UR4, c[0x0][0x3e8] ;  /* 0x0000fa0000047ab9 */ /* 0x000fe20000000a00 */
[----:B------:R-:W-:Y:S01]  /*2fc0*/  IMAD.MOV.U32 R7, RZ, RZ, R42 ;  /* 0x000000ffff077224 */ /* 0x000fe200078e002a */
[----:B------:R-:W-:Y:S01]  /*2fd0*/  ULDC.64 UR6, c[0x0][0x400] ;  /* 0x0001000000067ab9 */ /* 0x000fe20000000a00 */
[----:B------:R-:W-:Y:S01]  /*2fe0*/  IMAD R5, R51, R35, RZ ;  /* 0x0000002333057224 */ /* 0x000fe200078e02ff */
[----:B------:R-:W-:Y:S01]  /*2ff0*/  CS2R R24, SRZ ;  /* 0x0000000000187805 */ /* 0x000fe2000001ff00 */
[----:B------:R-:W-:Y:S01]  /*3000*/  IMAD.WIDE.U32 R8, R35, R49, R6 ;  /* 0x0000003123087225 */ /* 0x000fe200078e0006 */
[----:B------:R-:W-:-:S03]  /*3010*/  IADD3 R7, P5, R20, R4, RZ ;  /* 0x0000000414077210 */ /* 0x000fc60007fbe0ff */
[----:B------:R-:W-:Y:S01]  /*3020*/  IMAD R5, R60, R49, R5 ;  /* 0x000000313c057224 */ /* 0x000fe200078e0205 */
[----:B------:R-:W-:Y:S01]  /*3030*/  LEA R4, P6, R8, UR6, 0x1 ;  /* 0x0000000608047c11 */ /* 0x000fe2000f8c08ff */
[----:B------:R-:W-:Y:S01]  /*3040*/  IMAD.X R12, R11, 0x1, R44, P5 ;  /* 0x000000010b0c7824 */ /* 0x000fe200028e062c */
[----:B------:R-:W-:Y:S01]  /*3050*/  LEA R6, P5, R7, UR4, 0x1 ;  /* 0x0000000407067c11 */ /* 0x000fe2000f8a08ff */
[----:B------:R-:W-:-:S03]  /*3060*/  IMAD.IADD R5, R9, 0x1, R5 ;  /* 0x0000000109057824 */ /* 0x000fc600078e0205 */
[----:B------:R-:W-:Y:S02]  /*3070*/  LEA.HI.X R7, R7, UR5, R12, 0x1, P5 ;  /* 0x0000000507077c11 */ /* 0x000fe4000a8f0c0c */
[----:B------:R-:W-:Y:S02]  /*3080*/  LEA.HI.X R5, R8, UR7, R5, 0x1, P6 ;  /* 0x0000000708057c11 */ /* 0x000fe4000b0f0c05 */
[----:B------:R-:W-:Y:S02]  /*3090*/  CS2R R8, SRZ ;  /* 0x0000000000087805 */ /* 0x000fe4000001ff00 */
[-C--:B------:R-:W-:Y:S02]  /*30a0*/  ISETP.GE.AND P6, PT, R190, R69.reuse, PT ;  /* 0x00000045be00720c */ /* 0x080fe40003fc6270 */
[----:B------:R-:W-:-:S11]  /*30b0*/  ISETP.GE.AND P5, PT, R209, R69, PT ;  /* 0x00000045d100720c */ /* 0x000fd60003fa6270 */
[----:B------:R0:W5:Y:S04]  /*30c0*/  @!P6 LDG.E.64 R26, desc[UR40][R6.64] ;  /* 0x00000028061ae981 */ /* 0x000168000c1e1b00 */
[----:B------:R0:W5:Y:S04]  /*30d0*/  @!P5 LDG.E.64 R8, desc[UR40][R6.64+0x20] ;  /* 0x000020280608d981 */ /* 0x000168000c1e1b00 */
[----:B------:R0:W5:Y:S04]  /*30e0*/  @!P6 LDG.E.64 R54, desc[UR40][R4.64] ;  /* 0x000000280436e981 */ /* 0x000168000c1e1b00 */
[----:B------:R0:W5:Y:S02]  /*30f0*/  @!P5 LDG.E.64 R24, desc[UR40][R4.64+0x20] ;  /* 0x000020280418d981 */ /* 0x000164000c1e1b00 */
.L_x_5401:
[----:B------:R-:W-:Y:S05]  /*3100*/  BSYNC B1 ;  /* 0x0000000000017941 */ /* 0x000fea0003800000 */
.L_x_5400:
[----:B------:R-:W-:Y:S01]  /*3110*/  ISETP.NE.AND P5, PT, R188, 0x3, PT ;  /* 0x00000003bc00780c */ /* 0x000fe20003fa5270 */
[----:B0----5:R-:W-:Y:S02]  /*3120*/  IMAD.MOV.U32 R4, RZ, RZ, R8 ;  /* 0x000000ffff047224 */ /* 0x021fe400078e0008 */
[----:B------:R-:W-:Y:S02]  /*3130*/  IMAD.MOV.U32 R5, RZ, RZ, R9 ;  /* 0x000000ffff057224 */ /* 0x000fe400078e0009 */
        /* <DEDUP_REMOVED lines=15> */
.L_x_5402:
[----:B------:R-:W-:Y:S01]  /*3230*/  IMAD R60, R185, 0x8, R17 ;  /* 0x00000008b93c7824 */ /* 0x000fe200078e0211 */
[----:B------:R-:W-:Y:S01]  /*3240*/  SHF.L.U32 R67, R192, 0x1f, RZ ;  /* 0x0000001fc0437819 */ /* 0x000fe200000006ff */
[----:B------:R-:W-:Y:S03]  /*3250*/  BSSY B1, `(.L_x_5403) ;  /* 0x0000003000017945 */ /* 0x000fe60003800000 */
[----:B------:R-:W0:Y:S02]  /*3260*/  SYNCS.PHASECHK.TRANS64.TRYWAIT P6, [R60+URZ+0x38890], R67 ;  /* 0x038890433c0075a7 */ /* 0x000e2400080c017f */
[----:B0-----:R-:W-:Y:S05]  /*3270*/  @!P6 BRA `(.L_x_5404) ;  /* 0x0000020c00e4e947 */ /* 0x001fea0003800000 */
.L_x_5673:
[----:B------:R-:W-:Y:S05]  /*3280*/  BSYNC B1 ;  /* 0x0000000000017941 */ /* 0x000fea0003800000 */
.L_x_5403:
[----:B------:R-:W-:-:S03]  /*3290*/  UMOV UR4, 0xffffffff ;  /* 0xffffffff00047882 */ /* 0x000fc60000000000 */
[----:B------:R-:W-:Y:S05]  /*32a0*/  BRA.DIV UR4, `(.L_x_5405) ;  /* 0x0000020e04ec7947 */ /* 0x000fea000b800000 */
[----:B------:R1:W2:Y:S04]  /*32b0*/  SHFL.IDX PT, R71, R14, RZ, 0x1c1f ;  /* 0x001c1fff0e477589 */ /* 0x0002a800000e0000 */
[----:B------:R1:W3:Y:S02]  /*32c0*/  SHFL.IDX PT, R73, R68, RZ, 0x1c1f ;  /* 0x001c1fff44497589 */ /* 0x0002e400000e0000 */
.L_x_5677:
[----:B------:R-:W-:Y:S05]  /*32d0*/  @P0 BRA `(.L_x_5406) ;  /* 0x0000001400680947 */ /* 0x000fea0003800000 */
[----:B------:R-:W-:Y:S04]  /*32e0*/  BSSY B1, `(.L_x_5407) ;  /* 0x0000036000017945 */ /* 0x000fe80003800000 */
[----:B------:R-:W-:Y:S05]  /*32f0*/  @P2 BRA `(.L_x_5408) ;  /* 0x0000000000d02947 */ /* 0x000fea0003800000 */
[----:B------:R4:W0:Y:S01]  /*3300*/  LDS.128 R4, [R10+0x22400] ;  /* 0x022400000a047984 */ /* 0x0008220000000c00 */
[----:B------:R-:W-:Y:S01]  /*3310*/  ISETP.GE.AND P0, PT, R190, R69, PT ;  /* 0x00000045be00720c */ /* 0x000fe20003f06270 */
[----:B------:R-:W-:-:S12]  /*3320*/  BSSY B2, `(.L_x_5409) ;  /* 0x000002e000027945 */ /* 0x000fd80003800000 */
[----:B----4-:R-:W-:Y:S05]  /*3330*/  @P0 BRA `(.L_x_5410) ;  /* 0x0000000000b00947 */ /* 0x010fea0003800000 */
[----:B------:R-:W-:Y:S01]  /*3340*/  SHF.R.U64 R11, R54, 0x10, R55 ;  /* 0x00000010360b7819 */ /* 0x000fe20000001237 */
[C---:B0-----:R-:W-:Y:S01]  /*3350*/  IMAD.U32 R10, R5.reuse, 0x10000, RZ ;  /* 0x00010000050a7824 */ /* 0x041fe200078e00ff */
[----:B------:R-:W-:Y:S02]  /*3360*/  SHF.R.U64 R12, R26, 0x10, R27 ;  /* 0x000000101a0c7819 */ /* 0x000fe4000000121b */
[C---:B------:R-:W-:Y:S02]  /*3370*/  PRMT R11, R72.reuse, 0x5410, R11 ;  /* 0x00005410480b7816 */ /* 0x040fe4000000000b */
[----:B------:R-:W-:Y:S02]  /*3380*/  PRMT R12, R72, 0x5432, R12 ;  /* 0x00005432480c7816 */ /* 0x000fe4000000000c */
[----:B------:R-:W-:Y:S02]  /*3390*/  LOP3.LUT R13, R5, 0xffff0000, RZ, 0xc0, !PT ;  /* 0xffff0000050d7812 */ /* 0x000fe400078ec0ff */
[C---:B------:R-:W-:Y:S01]  /*33a0*/  LOP3.LUT R15, R11.reuse, 0xffff0000, RZ, 0xc0, !PT ;  /* 0xffff00000b0f7812 */ /* 0x040fe200078ec0ff */
[----:B------:R-:W-:Y:S01]  /*33b0*/  IMAD.U32 R11, R11, 0x10000, RZ ;  /* 0x000100000b0b7824 */ /* 0x000fe200078e00ff */
[----:B------:R-:W-:-:S02]  /*33c0*/  SHF.R.U32.HI R26, RZ, 0x10, R27 ;  /* 0x00000010ff1a7819 */ /* 0x000fc4000001161b */
[C---:B-1----:R-:W-:Y:S01]  /*33d0*/  LOP3.LUT R14, R12.reuse, 0xffff0000, RZ, 0xc0, !PT ;  /* 0xffff00000c0e7812 */ /* 0x042fe200078ec0ff */
[CC--:B------:R-:W-:Y:S01]  /*33e0*/  FMUL.FTZ R5, R13.reuse, R15.reuse ;  /* 0x0000000f0d057220 */ /* 0x0c0fe20000410000 */
[----:B------:R-:W-:Y:S01]  /*33f0*/  SHF.R.U32.HI R27, RZ, 0x10, R55 ;  /* 0x00000010ff1b7819 */ /* 0x000fe20000011637 */
[----:B------:R-:W-:Y:S01]  /*3400*/  IMAD.U32 R12, R12, 0x10000, RZ ;  /* 0x000100000c0c7824 */ /* 0x000fe200078e00ff */
[C---:B------:R-:W-:Y:S01]  /*3410*/  PRMT R26, R74.reuse, 0x5432, R26 ;  /* 0x000054324a1a7816 */ /* 0x040fe2000000001a */
[-C--:B------:R-:W-:Y:S01]  /*3420*/  FMUL.FTZ R54, R13, R14.reuse ;  /* 0x0000000e0d367220 */ /* 0x080fe20000410000 */
[----:B------:R-:W-:Y:S01]  /*3430*/  PRMT R27, R74, 0x5410, R27 ;  /* 0x000054104a1b7816 */ /* 0x000fe2000000001b */
[----:B------:R-:W-:Y:S01]  /*3440*/  FFMA.FTZ R5, R10, R14, -R5 ;  /* 0x0000000e0a057223 */ /* 0x000fe20000010805 */
[----:B------:R-:W-:Y:S01]  /*3450*/  LOP3.LUT R14, R6, 0xffff0000, RZ, 0xc0, !PT ;  /* 0xffff0000060e7812 */ /* 0x000fe200078ec0ff */
[----:B------:R-:W-:Y:S01]  /*3460*/  FFMA.FTZ R10, R10, R15, R54 ;  /* 0x0000000f0a0a7223 */ /* 0x000fe20000010036 */
[C---:B------:R-:W-:Y:S01]  /*3470*/  IMAD.U32 R15, R26.reuse, 0x10000, RZ ;  /* 0x000100001a0f7824 */ /* 0x040fe200078e00ff */
[----:B------:R-:W-:Y:S01]  /*3480*/  LOP3.LUT R26, R26, 0xffff0000, RZ, 0xc0, !PT ;  /* 0xffff00001a1a7812 */ /* 0x000fe200078ec0ff */
[C---:B------:R-:W-:Y:S01]  /*3490*/  IMAD.U32 R54, R27.reuse, 0x10000, RZ ;  /* 0x000100001b367824 */ /* 0x040fe200078e00ff */
[----:B------:R-:W-:Y:S01]  /*34a0*/  LOP3.LUT R27, R27, 0xffff0000, RZ, 0xc0, !PT ;  /* 0xffff00001b1b7812 */ /* 0x000fe200078ec0ff */
[----:B------:R-:W-:-:S02]  /*34b0*/  IMAD.U32 R13, R6, 0x10000, RZ ;  /* 0x00010000060d7824 */ /* 0x000fc400078e00ff */
[C---:B------:R-:W-:Y:S01]  /*34c0*/  FMUL.FTZ R55, R14.reuse, R15 ;  /* 0x0000000f0e377220 */ /* 0x040fe20000410000 */
[-C--:B------:R-:W-:Y:S01]  /*34d0*/  FMUL.FTZ R6, R14, R54.reuse ;  /* 0x000000360e067220 */ /* 0x080fe20000410000 */
[C---:B------:R-:W-:Y:S01]  /*34e0*/  LOP3.LUT R14, R7.reuse, 0xffff0000, RZ, 0xc0, !PT ;  /* 0xffff0000070e7812 */ /* 0x040fe200078ec0ff */
[----:B------:R-:W-:Y:S01]  /*34f0*/  IMAD.U32 R7, R7, 0x10000, RZ ;  /* 0x0001000007077824 */ /* 0x000fe200078e00ff */
[----:B------:R-:W-:Y:S01]  /*3500*/  F2FP.BF16.F32.PACK_AB R5, R10, R5 ;  /* 0x000000050a05723e */ /* 0x000fe200000010ff */
[C---:B------:R-:W-:Y:S01]  /*3510*/  FFMA.FTZ R6, R13.reuse, R15, -R6 ;  /* 0x0000000f0d067223 */ /* 0x040fe20000010806 */
[----:B------:R-:W-:Y:S01]  /*3520*/  FFMA.FTZ R13, R13, R54, R55 ;  /* 0x000000360d0d7223 */ /* 0x000fe20000010037 */
[C---:B------:R-:W-:Y:S01]  /*3530*/  FMUL.FTZ R54, R14.reuse, R27 ;  /* 0x0000001b0e367220 */ /* 0x040fe20000410000 */
[----:B------:R-:W-:-:S03]  /*3540*/  FMUL.FTZ R14, R14, R26 ;  /* 0x0000001a0e0e7220 */ /* 0x000fc60000410000 */
[C---:B------:R-:W-:Y:S01]  /*3550*/  FFMA.FTZ R54, R7.reuse, R26, -R54 ;  /* 0x0000001a07367223 */ /* 0x040fe20000010836 */
[----:B------:R-:W-:Y:S01]  /*3560*/  FFMA.FTZ R27, R7, R27, R14 ;  /* 0x0000001b071b7223 */ /* 0x000fe2000001000e */
[C---:B------:R-:W-:Y:S01]  /*3570*/  LOP3.LUT R7, R4.reuse, 0xffff0000, RZ, 0xc0, !PT ;  /* 0xffff000004077812 */ /* 0x040fe200078ec0ff */
[----:B------:R-:W-:Y:S01]  /*3580*/  IMAD.U32 R4, R4, 0x10000, RZ ;  /* 0x0001000004047824 */ /* 0x000fe200078e00ff */
[----:B------:R-:W-:-:S03]  /*3590*/  F2FP.BF16.F32.PACK_AB R6, R13, R6 ;  /* 0x000000060d06723e */ /* 0x000fc600000010ff */
[CC--:B------:R-:W-:Y:S01]  /*35a0*/  FMUL.FTZ R15, R7.reuse, R11.reuse ;  /* 0x0000000b070f7220 */ /* 0x0c0fe20000410000 */
[----:B------:R-:W-:Y:S01]  /*35b0*/  FMUL.FTZ R14, R7, R12 ;  /* 0x0000000c070e7220 */ /* 0x000fe20000410000 */
[----:B------:R-:W-:Y:S02]  /*35c0*/  F2FP.BF16.F32.PACK_AB R7, R27, R54 ;  /* 0x000000361b07723e */ /* 0x000fe400000010ff */
[C---:B------:R-:W-:Y:S01]  /*35d0*/  FFMA.FTZ R15, R4.reuse, R12, -R15 ;  /* 0x0000000c040f7223 */ /* 0x040fe2000001080f */
[----:B------:R-:W-:-:S05]  /*35e0*/  FFMA.FTZ R14, R4, R11, R14 ;  /* 0x0000000b040e7223 */ /* 0x000fca000001000e */
[----:B------:R-:W-:-:S07]  /*35f0*/  F2FP.BF16.F32.PACK_AB R4, R14, R15 ;  /* 0x0000000f0e04723e */ /* 0x000fce00000010ff */
.L_x_5410:
[----:B------:R-:W-:Y:S05]  /*3600*/  BSYNC B2 ;  /* 0x0000000000027941 */ /* 0x000fea0003800000 */
.L_x_5409:
[----:B---3--:R-:W-:-:S04]  /*3610*/  LEA R10, P0, R18, R73, 0x1 ;  /* 0x00000049120a7211 */ /* 0x008fc800078008ff */
[----:B--2---:R-:W-:-:S05]  /*3620*/  LEA.HI.X R11, R18, R71, R19, 0x1, P0 ;  /* 0x00000047120b7211 */ /* 0x004fca00000f0c13 */
[----:B0-----:R4:W-:Y:S04]  /*3630*/  ST.E.128 desc[UR40][R10.64], R4 ;  /* 0x000000040a007985 */ /* 0x0019e8000c101d28 */
.L_x_5408:
[----:B------:R-:W-:Y:S05]  /*3640*/  BSYNC B1 ;  /* 0x0000000000017941 */ /* 0x000fea0003800000 */
.L_x_5407:
[----:B------:R-:W-:Y:S05]  /*3650*/  @P1 BRA `(.L_x_5406) ;  /* 0x0000001000881947 */ /* 0x000fea0003800000 */
[----:B----4-:R-:W-:Y:S01]  /*3660*/  IMAD.MOV.U32 R5, RZ, RZ, 0x20 ;  /* 0x00000020ff057424 */ /* 0x010fe200078e00ff */
[----:B------:R-:W-:Y:S01]  /*3670*/  LOP3.LUT P0, RZ, R194, 0x4, RZ, 0xc0, !PT ;  /* 0x00000004c2ff7812 */ /* 0x000fe2000780c0ff */
[----:B------:R-:W-:Y:S01]  /*3680*/  BSSY B1, `(.L_x_5411) ;  /* 0x0000036000017945 */ /* 0x000fe20003800000 */
[----:B------:R-:W-:Y:S02]  /*3690*/  ISETP.GE.AND P6, PT, R209, R69, PT ;  /* 0x00000045d100720c */ /* 0x000fe40003fc6270 */
[----:B------:R-:W-:Y:S02]  /*36a0*/  SEL R5, R5, 0xffffffe0, !P0 ;  /* 0xffffffe005057807 */ /* 0x000fe40004000000 */
[C---:B---3--:R-:W-:Y:S02]  /*36b0*/  LEA R10, P0, R184.reuse, R73, 0x1 ;  /* 0x00000049b80a7211 */ /* 0x048fe400078008ff */
[----:B------:R-:W-:Y:S02]  /*36c0*/  IADD3 R4, R5, R46, R66 ;  /* 0x0000002e05047210 */ /* 0x000fe40007ffe042 */
[----:B--2---:R-:W-:-:S03]  /*36d0*/  LEA.HI.X R11, R184, R71, R196, 0x1, P0 ;  /* 0x00000047b80b7211 */ /* 0x004fc600000f0cc4 */
[----:B------:R-:W-:-:S06]  /*36e0*/  IMAD R4, R4, 0x2, R17 ;  /* 0x0000000204047824 */ /* 0x000fcc00078e0211 */
[----:B------:R-:W2:Y:S01]  /*36f0*/  LDS.128 R4, [R4+0x22400] ;  /* 0x0224000004047984 */ /* 0x000ea20000000c00 */
[----:B------:R-:W-:Y:S05]  /*3700*/  @P6 BRA `(.L_x_5412) ;  /* 0x0000000000b46947 */ /* 0x000fea0003800000 */
[----:B-1----:R-:W-:Y:S02]  /*3710*/  SHF.R.U64 R14, R24, 0x10, R25 ;  /* 0x00000010180e7819 */ /* 0x002fe40000001219 */
[----:B------:R-:W-:Y:S02]  /*3720*/  SHF.R.U64 R15, R8, 0x10, R9 ;  /* 0x00000010080f7819 */ /* 0x000fe40000001209 */
[----:B------:R-:W-:Y:S02]  /*3730*/  SHF.R.U32.HI R54, RZ, 0x10, R25 ;  /* 0x00000010ff367819 */ /* 0x000fe40000011619 */
[----:B------:R-:W-:Y:S02]  /*3740*/  PRMT R25, R75, 0x5432, R14 ;  /* 0x000054324b197816 */ /* 0x000fe4000000000e */
[----:B------:R-:W-:Y:S02]  /*3750*/  PRMT R14, R70, 0x5410, R15 ;  /* 0x00005410460e7816 */ /* 0x000fe4000000000f */
[----:B------:R-:W-:Y:S01]  /*3760*/  SHF.R.U32.HI R26, RZ, 0x10, R9 ;  /* 0x00000010ff1a7819 */ /* 0x000fe20000011609 */
[----:B--2---:R-:W-:Y:S01]  /*3770*/  IMAD.U32 R9, R6, 0x10000, RZ ;  /* 0x0001000006097824 */ /* 0x004fe200078e00ff */
[----:B------:R-:W-:-:S02]  /*3780*/  LOP3.LUT R12, R5, 0xffff0000, RZ, 0xc0, !PT ;  /* 0xffff0000050c7812 */ /* 0x000fc400078ec0ff */
[C---:B------:R-:W-:Y:S01]  /*3790*/  LOP3.LUT R27, R25.reuse, 0xffff0000, RZ, 0xc0, !PT ;  /* 0xffff0000191b7812 */ /* 0x040fe200078ec0ff */
[----:B------:R-:W-:Y:S01]  /*37a0*/  IMAD.U32 R25, R25, 0x10000, RZ ;  /* 0x0001000019197824 */ /* 0x000fe200078e00ff */
[C---:B------:R-:W-:Y:S01]  /*37b0*/  LOP3.LUT R15, R14.reuse, 0xffff0000, RZ, 0xc0, !PT ;  /* 0xffff00000e0f7812 */ /* 0x040fe200078ec0ff */
[----:B------:R-:W-:Y:S01]  /*37c0*/  IMAD.U32 R14, R14, 0x10000, RZ ;  /* 0x000100000e0e7824 */ /* 0x000fe200078e00ff */
[----:B------:R-:W-:Y:S01]  /*37d0*/  PRMT R54, R76, 0x5432, R54 ;  /* 0x000054324c367816 */ /* 0x000fe20000000036 */
[----:B------:R-:W-:Y:S01]  /*37e0*/  FMUL.FTZ R68, R12, R27 ;  /* 0x0000001b0c447220 */ /* 0x000fe20000410000 */
[----:B------:R-:W-:Y:S01]  /*37f0*/  PRMT R24, R70, 0x5432, R26 ;  /* 0x0000543246187816 */ /* 0x000fe2000000001a */
[----:B------:R-:W-:Y:S01]  /*3800*/  FMUL.FTZ R12, R12, R15 ;  /* 0x0000000f0c0c7220 */ /* 0x000fe20000410000 */
[----:B------:R-:W-:Y:S01]  /*3810*/  LOP3.LUT R13, R6, 0xffff0000, RZ, 0xc0, !PT ;  /* 0xffff0000060d7812 */ /* 0x000fe200078ec0ff */
[C---:B------:R-:W-:Y:S01]  /*3820*/  IMAD.U32 R6, R7.reuse, 0x10000, RZ ;  /* 0x0001000007067824 */ /* 0x040fe200078e00ff */
[----:B------:R-:W-:Y:S01]  /*3830*/  LOP3.LUT R8, R7, 0xffff0000, RZ, 0xc0, !PT ;  /* 0xffff000007087812 */ /* 0x000fe200078ec0ff */
[----:B------:R-:W-:-:S02]  /*3840*/  IMAD.U32 R7, R5, 0x10000, RZ ;  /* 0x0001000005077824 */ /* 0x000fc400078e00ff */
[----:B------:R-:W-:Y:S02]  /*3850*/  IMAD.U32 R66, R54, 0x10000, RZ ;  /* 0x0001000036427824 */ /* 0x000fe400078e00ff */
[----:B------:R-:W-:Y:S02]  /*3860*/  IMAD.U32 R26, R24, 0x10000, RZ ;  /* 0x00010000181a7824 */ /* 0x000fe400078e00ff */
[C---:B------:R-:W-:Y:S01]  /*3870*/  FFMA.FTZ R27, R7.reuse, R27, R12 ;  /* 0x0000001b071b7223 */ /* 0x040fe2000001000c */
[----:B------:R-:W-:Y:S01]  /*3880*/  FFMA.FTZ R68, R7, R15, -R68 ;  /* 0x0000000f07447223 */ /* 0x000fe20000010844 */
[C---:B------:R-:W-:Y:S01]  /*3890*/  FMUL.FTZ R70, R13.reuse, R66 ;  /* 0x000000420d467220 */ /* 0x040fe20000410000 */
[-C--:B------:R-:W-:Y:S01]  /*38a0*/  FMUL.FTZ R12, R13, R26.reuse ;  /* 0x0000001a0d0c7220 */ /* 0x080fe20000410000 */
[----:B------:R-:W-:Y:S01]  /*38b0*/  IMAD.U32 R5, R4, 0x10000, RZ ;  /* 0x0001000004057824 */ /* 0x000fe200078e00ff */
[----:B------:R-:W-:Y:S01]  /*38c0*/  LOP3.LUT R13, R54, 0xffff0000, RZ, 0xc0, !PT ;  /* 0xffff0000360d7812 */ /* 0x000fe200078ec0ff */
[C---:B------:R-:W-:Y:S01]  /*38d0*/  FFMA.FTZ R70, R9.reuse, R26, -R70 ;  /* 0x0000001a09467223 */ /* 0x040fe20000010846 */
[----:B------:R-:W-:Y:S01]  /*38e0*/  LOP3.LUT R7, R24, 0xffff0000, RZ, 0xc0, !PT ;  /* 0xffff000018077812 */ /* 0x000fe200078ec0ff */
[----:B------:R-:W-:Y:S01]  /*38f0*/  FFMA.FTZ R9, R9, R66, R12 ;  /* 0x0000004209097223 */ /* 0x000fe2000001000c */
[----:B------:R-:W-:Y:S01]  /*3900*/  LOP3.LUT R4, R4, 0xffff0000, RZ, 0xc0, !PT ;  /* 0xffff000004047812 */ /* 0x000fe200078ec0ff */
[C---:B------:R-:W-:Y:S01]  /*3910*/  FMUL.FTZ R15, R8.reuse, R13 ;  /* 0x0000000d080f7220 */ /* 0x040fe20000410000 */
[----:B------:R-:W-:Y:S01]  /*3920*/  F2FP.BF16.F32.PACK_AB R27, R27, R68 ;  /* 0x000000441b1b723e */ /* 0x000fe200000010ff */
[----:B------:R-:W-:-:S02]  /*3930*/  FMUL.FTZ R12, R8, R7 ;  /* 0x00000007080c7220 */ /* 0x000fc40000410000 */
[C---:B------:R-:W-:Y:S01]  /*3940*/  FMUL.FTZ R8, R4.reuse, R25 ;  /* 0x0000001904087220 */ /* 0x040fe20000410000 */
[-C--:B------:R-:W-:Y:S01]  /*3950*/  FMUL.FTZ R4, R4, R14.reuse ;  /* 0x0000000e04047220 */ /* 0x080fe20000410000 */
[C---:B------:R-:W-:Y:S01]  /*3960*/  FFMA.FTZ R15, R6.reuse, R7, -R15 ;  /* 0x00000007060f7223 */ /* 0x040fe2000001080f */
[----:B------:R-:W-:Y:S01]  /*3970*/  FFMA.FTZ R12, R6, R13, R12 ;  /* 0x0000000d060c7223 */ /* 0x000fe2000001000c */
[C---:B------:R-:W-:Y:S01]  /*3980*/  FFMA.FTZ R8, R5.reuse, R14, -R8 ;  /* 0x0000000e05087223 */ /* 0x040fe20000010808 */
[----:B------:R-:W-:Y:S01]  /*3990*/  FFMA.FTZ R5, R5, R25, R4 ;  /* 0x0000001905057223 */ /* 0x000fe20000010004 */
[----:B------:R-:W-:Y:S02]  /*39a0*/  F2FP.BF16.F32.PACK_AB R6, R9, R70 ;  /* 0x000000460906723e */ /* 0x000fe400000010ff */
[----:B------:R-:W-:Y:S02]  /*39b0*/  F2FP.BF16.F32.PACK_AB R7, R12, R15 ;  /* 0x0000000f0c07723e */ /* 0x000fe400000010ff */
[----:B------:R-:W-:Y:S01]  /*39c0*/  F2FP.BF16.F32.PACK_AB R4, R5, R8 ;  /* 0x000000080504723e */ /* 0x000fe200000010ff */
[----:B------:R-:W-:-:S07]  /*39d0*/  IMAD.MOV.U32 R5, RZ, RZ, R27 ;  /* 0x000000ffff057224 */ /* 0x000fce00078e001b */
.L_x_5412:
[----:B------:R-:W-:Y:S05]  /*39e0*/  BSYNC B1 ;  /* 0x0000000000017941 */ /* 0x000fea0003800000 */
.L_x_5411:
[----:B--2---:R2:W-:Y:S01]  /*39f0*/  ST.E.128 desc[UR40][R10.64], R4 ;  /* 0x000000040a007985 */ /* 0x0045e2000c101d28 */
[----:B------:R-:W-:Y:S05]  /*3a00*/  BRA `(.L_x_5406) ;  /* 0x0000000c009c7947 */ /* 0x000fea0003800000 */
.L_x_5399:
        /* <DEDUP_REMOVED lines=24> */
[----:B------:R-:W-:Y:S01]  /*3b90*/  ISETP.NE.AND P5, PT, R188, 0x3, PT ;  /* 0x00000003bc00780c */ /* 0x000fe20003fa5270 */
        /* <DEDUP_REMOVED lines=15> */
[----:B------:R-:W-:Y:S06]  /*3c90*/  @!P5 BRA `(.L_x_5413) ;  /* 0x000000000004d947 */ /* 0x000fec0003800000 */
[----:B------:R-:W-:Y:S01]  /*3ca0*/  BPT.TRAP 0x1 ;  /* 0x000000040000795c */ /* 0x000fe20000300000 */
.L_x_5413:
[----:B------:R-:W-:Y:S01]  /*3cb0*/  IMAD R60, R185, 0x8, R17 ;  /* 0x00000008b93c7824 */ /* 0x000fe200078e0211 */
[----:B------:R-:W-:Y:S01]  /*3cc0*/  SHF.L.U32 R67, R192, 0x1f, RZ ;  /* 0x0000001fc0437819 */ /* 0x000fe200000006ff */
[----:B------:R-:W-:Y:S03]  /*3cd0*/  BSSY B1, `(.L_x_5414) ;  /* 0x0000003000017945 */ /* 0x000fe60003800000 */
[----:B------:R-:W0:Y:S02]  /*3ce0*/  SYNCS.PHASECHK.TRANS64.TRYWAIT P6, [R60+URZ+0x38890], R67 ;  /* 0x038890433c0075a7 */ /* 0x000e2400080c017f */
[----:B0-----:R-:W-:Y:S05]  /*3cf0*/  @!P6 BRA `(.L_x_5415) ;  /* 0x0000020400a4e947 */ /* 0x001fea0003800000 */
.L_x_5678:
[----:B------:R-:W-:Y:S05]  /*3d00*/  BSYNC B1 ;  /* 0x0000000000017941 */ /* 0x000fea0003800000 */
.L_x_5414:
[----:B------:R-:W-:-:S03]  /*3d10*/  UMOV UR4, 0xffffffff ;  /* 0xffffffff00047882 */ /* 0x000fc60000000000 */
[----:B------:R-:W-:Y:S05]  /*3d20*/  BRA.DIV UR4, `(.L_x_5416) ;  /* 0x0000020604ac7947 */ /* 0x000fea000b800000 */
[----:B------:R1:W2:Y:S04]  /*3d30*/  SHFL.IDX PT, R54, R14, RZ, 0x1c1f ;  /* 0x001c1fff0e367589 */ /* 0x0002a800000e0000 */
[----:B------:R-:W3:Y:S02]  /*3d40*/  SHFL.IDX PT, R68, R68, RZ, 0x1c1f ;  /* 0x001c1fff44447589 */ /* 0x000ee400000e0000 */
.L_x_5682:
[----:B------:R-:W-:-:S13]  /*3d50*/  ISETP.GE.OR P6, PT, R187, R65, P2 ;  /* 0x00000041bb00720c */ /* 0x000fda00017c6670 */
[----:B------:R-:W-:Y:S05]  /*3d60*/  @P6 BRA `(.L_x_5406) ;  /* 0x0000000800c46947 */ /* 0x000fea0003800000 */
[----:B------:R-:W4:Y:S01]  /*3d70*/  LDL R10, [R1+0x14] ;  /* 0x00001400010a7983 */ /* 0x000f220000100800 */
[----:B------:R-:W5:Y:S01]  /*3d80*/  LDC R70, c[0x0][0x2f4] ;  /* 0x0000bd00ff467b82 */ /* 0x000f620000000800 */
[----:B------:R-:W-:Y:S01]  /*3d90*/  BSSY B1, `(.L_x_5417) ;  /* 0x0000070000017945 */ /* 0x000fe20003800000 */
[----:B-----5:R-:W-:-:S05]  /*3da0*/  IMAD.IADD R8, R70, 0x1, -R47 ;  /* 0x0000000146087824 */ /* 0x020fca00078e0a2f */
[----:B------:R-:W-:-:S04]  /*3db0*/  SEL R8, R47, R8, !P3 ;  /* 0x000000082f087207 */ /* 0x000fc80005800000 */
[----:B------:R-:W-:-:S04]  /*3dc0*/  SHF.R.S32.HI R9, RZ, 0x1f, R8 ;  /* 0x0000001fff097819 */ /* 0x000fc80000011408 */
[----:B------:R-:W-:-:S04]  /*3dd0*/  LEA.HI R9, R9, R8, RZ, 0x4 ;  /* 0x0000000809097211 */ /* 0x000fc800078f20ff */
[----:B------:R-:W-:-:S04]  /*3de0*/  SHF.R.S32.HI R8, RZ, 0x4, R9 ;  /* 0x00000004ff087819 */ /* 0x000fc80000011409 */
[----:B------:R-:W-:-:S05]  /*3df0*/  LEA.HI.SX32 R8, R57, R8, 0x1d ;  /* 0x0000000839087211 */ /* 0x000fca00078feaff */
[----:B------:R-:W-:Y:S02]  /*3e00*/  IMAD.SHL.U32 R55, R8, 0x8, RZ ;  /* 0x0000000808377824 */ /* 0x000fe400078e00ff */
[----:B------:R-:W-:-:S03]  /*3e10*/  IMAD.IADD R8, R0, 0x1, R66 ;  /* 0x0000000100087824 */ /* 0x000fc600078e0242 */
[----:B------:R-:W-:Y:S01]  /*3e20*/  LOP3.LUT R9, R56, 0x38, R55, 0xf8, !PT ;  /* 0x0000003838097812 */ /* 0x000fe200078ef837 */
[----:B------:R-:W-:-:S03]  /*3e30*/  IMAD R8, R8, 0x2, R17 ;  /* 0x0000000208087824 */ /* 0x000fc600078e0211 */
[----:B------:R-:W-:-:S05]  /*3e40*/  LOP3.LUT R9, R9, R50, RZ, 0x3c, !PT ;  /* 0x0000003209097212 */ /* 0x000fca00078e3cff */
[----:B----4-:R-:W-:-:S04]  /*3e50*/  IMAD R9, R10, 0x200, R9 ;  /* 0x000002000a097824 */ /* 0x010fc800078e0209 */
[----:B------:R-:W-:Y:S02]  /*3e60*/  IMAD.IADD R66, R66, 0x1, R9 ;  /* 0x0000000142427824 */ /* 0x000fe400078e0209 */
[----:B------:R-:W4:Y:S02]  /*3e70*/  LDS.128 R8, [R8+0x22400] ;  /* 0x0224000008087984 */ /* 0x000f240000000c00 */
[----:B------:R-:W-:-:S05]  /*3e80*/  IMAD R66, R66, 0x2, R17 ;  /* 0x0000000242427824 */ /* 0x000fca00078e0211 */
[----:B-1----:R1:W0:Y:S01]  /*3e90*/  LDS.128 R12, [R66+0x22400] ;  /* 0x02240000420c7984 */ /* 0x0022220000000c00 */
[----:B------:R-:W-:Y:S05]  /*3ea0*/  @P0 BRA `(.L_x_5418) ;  /* 0x0000000400780947 */ /* 0x000fea0003800000 */
[----:B------:R-:W-:Y:S01]  /*3eb0*/  SHF.R.U32.HI R69, RZ, 0x10, R25 ;  /* 0x00000010ff457819 */ /* 0x000fe20000011619 */
[----:B----4-:R-:W-:Y:S01]  /*3ec0*/  IMAD.U32 R72, R9, 0x10000, RZ ;  /* 0x0001000009487824 */ /* 0x010fe200078e00ff */
[----:B-1----:R-:W-:Y:S02]  /*3ed0*/  SHF.R.U32.HI R66, RZ, 0x10, R5 ;  /* 0x00000010ff427819 */ /* 0x002fe40000011605 */
[C---:B------:R-:W-:Y:S02]  /*3ee0*/  PRMT R69, R71.reuse, 0x5410, R69 ;  /* 0x0000541047457816 */ /* 0x040fe40000000045 */
[----:B------:R-:W-:Y:S01]  /*3ef0*/  PRMT R66, R71, 0x5432, R66 ;  /* 0x0000543247427816 */ /* 0x000fe20000000042 */
[C---:B0-----:R-:W-:Y:S01]  /*3f00*/  IMAD.U32 R71, R13.reuse, 0x10000, RZ ;  /* 0x000100000d477824 */ /* 0x041fe200078e00ff */
[----:B------:R-:W-:Y:S01]  /*3f10*/  LOP3.LUT R13, R13, 0xffff0000, RZ, 0xc0, !PT ;  /* 0xffff00000d0d7812 */ /* 0x000fe200078ec0ff */
[----:B------:R-:W-:Y:S01]  /*3f20*/  IMAD.U32 R73, R69, 0x10000, RZ ;  /* 0x0001000045497824 */ /* 0x000fe200078e00ff */
[----:B------:R-:W-:Y:S01]  /*3f30*/  LOP3.LUT R9, R9, 0xffff0000, RZ, 0xc0, !PT ;  /* 0xffff000009097812 */ /* 0x000fe200078ec0ff */
[C---:B------:R-:W-:Y:S01]  /*3f40*/  IMAD.U32 R74, R66.reuse, 0x10000, RZ ;  /* 0x00010000424a7824 */ /* 0x040fe200078e00ff */
[----:B------:R-:W-:Y:S01]  /*3f50*/  LOP3.LUT R66, R66, 0xffff0000, RZ, 0xc0, !PT ;  /* 0xffff000042427812 */ /* 0x000fe200078ec0ff */
[C---:B------:R-:W-:Y:S01]  /*3f60*/  FMUL.FTZ R75, R71.reuse, R73 ;  /* 0x00000049474b7220 */ /* 0x040fe20000410000 */
[----:B------:R-:W-:Y:S01]  /*3f70*/  SHF.R.U64 R25, R24, 0x10, R25 ;  /* 0x0000001018197819 */ /* 0x000fe20000001219 */
[-C--:B------:R-:W-:Y:S01]  /*3f80*/  FMUL.FTZ R76, R71, R74.reuse ;  /* 0x0000004a474c7220 */ /* 0x080fe20000410000 */
[----:B------:R-:W-:Y:S01]  /*3f90*/  SHF.R.U32.HI R71, RZ, 0x10, R27 ;  /* 0x00000010ff477819 */ /* 0x000fe2000001161b */
[----:B------:R-:W-:Y:S01]  /*3fa0*/  FFMA.FTZ R74, R72, R74, -R75 ;  /* 0x0000004a484a7223 */ /* 0x000fe2000001084b */
[----:B------:R-:W-:-:S02]  /*3fb0*/  IMAD.U32 R75, R11, 0x10000, RZ ;  /* 0x000100000b4b7824 */ /* 0x000fc400078e00ff */
[----:B------:R-:W-:Y:S01]  /*3fc0*/  FFMA.FTZ R72, R72, R73, R76 ;  /* 0x0000004948487223 */ /* 0x000fe2000001004c */
[----:B------:R-:W-:Y:S01]  /*3fd0*/  LOP3.LUT R76, R69, 0xffff0000, RZ, 0xc0, !PT ;  /* 0xffff0000454c7812 */ /* 0x000fe200078ec0ff */
[----:B------:R-:W-:Y:S01]  /*3fe0*/  FMUL.FTZ R69, R13, R66 ;  /* 0x000000420d457220 */ /* 0x000fe20000410000 */
[----:B------:R-:W-:Y:S02]  /*3ff0*/  SHF.R.U32.HI R73, RZ, 0x10, R7 ;  /* 0x00000010ff497819 */ /* 0x000fe40000011607 */
[----:B------:R-:W-:Y:S01]  /*4000*/  PRMT R71, R77, 0x5410, R71 ;  /* 0x000054104d477816 */ /* 0x000fe20000000047 */
[----:B------:R-:W-:Y:S01]  /*4010*/  FMUL.FTZ R78, R13, R76 ;  /* 0x0000004c0d4e7220 */ /* 0x000fe20000410000 */
[----:B------:R-:W-:Y:S01]  /*4020*/  PRMT R73, R80, 0x5410, R73 ;  /* 0x0000541050497816 */ /* 0x000fe20000000049 */
[----:B------:R-:W-:Y:S01]  /*4030*/  IMAD.U32 R77, R15, 0x10000, RZ ;  /* 0x000100000f4d7824 */ /* 0x000fe200078e00ff */
[----:B------:R-:W-:Y:S01]  /*4040*/  PRMT R25, R79, 0x5410, R25 ;  /* 0x000054104f197816 */ /* 0x000fe20000000019 */
[C---:B------:R-:W-:Y:S01]  /*4050*/  FFMA.FTZ R13, R9.reuse, R66, -R78 ;  /* 0x00000042090d7223 */ /* 0x040fe2000001084e */
[----:B------:R-:W-:Y:S01]  /*4060*/  FFMA.FTZ R9, R9, R76, R69 ;  /* 0x0000004c09097223 */ /* 0x000fe20000010045 */
[C---:B------:R-:W-:Y:S01]  /*4070*/  IMAD.U32 R66, R71.reuse, 0x10000, RZ ;  /* 0x0001000047427824 */ /* 0x040fe200078e00ff */
[----:B------:R-:W-:Y:S01]  /*4080*/  LOP3.LUT R71, R71, 0xffff0000, RZ, 0xc0, !PT ;  /* 0xffff000047477812 */ /* 0x000fe200078ec0ff */
[C---:B------:R-:W-:Y:S01]  /*4090*/  IMAD.U32 R76, R73.reuse, 0x10000, RZ ;  /* 0x00010000494c7824 */ /* 0x040fe200078e00ff */
[----:B------:R-:W-:Y:S01]  /*40a0*/  LOP3.LUT R73, R73, 0xffff0000, RZ, 0xc0, !PT ;  /* 0xffff000049497812 */ /* 0x000fe200078ec0ff */
[C---:B------:R-:W-:Y:S01]  /*40b0*/  FMUL.FTZ R78, R77.reuse, R66 ;  /* 0x000000424d4e7220 */ /* 0x040fe20000410000 */
[----:B------:R-:W-:Y:S01]  /*40c0*/  SHF.R.U64 R26, R26, 0x10, R27 ;  /* 0x000000101a1a7819 */ /* 0x000fe2000000121b */
[-C--:B------:R-:W-:Y:S01]  /*40d0*/  FMUL.FTZ R77, R77, R76.reuse ;  /* 0x0000004c4d4d7220 */ /* 0x080fe20000410000 */
[----:B------:R-:W-:Y:S01]  /*40e0*/  LOP3.LUT R27, R25, 0xffff0000, RZ, 0xc0, !PT ;  /* 0xffff0000191b7812 */ /* 0x000fe200078ec0ff */
[----:B------:R-:W-:Y:S01]  /*40f0*/  FFMA.FTZ R69, R75, R76, -R78 ;  /* 0x0000004c4b457223 */ /* 0x000fe2000001084e */
[----:B------:R-:W-:-:S02]  /*4100*/  IMAD.U32 R78, R25, 0x10000, RZ ;  /* 0x00010000194e7824 */ /* 0x000fc400078e00ff */
        /* <DEDUP_REMOVED lines=8> */
[-C--:B------:R-:W-:Y:S01]  /*4190*/  FMUL.FTZ R76, R4, R73.reuse ;  /* 0x00000049044c7220 */ /* 0x080fe20000410000 */
[----:B------:R-:W-:Y:S01]  /*41a0*/  FMUL.FTZ R80, R11, R78 ;  /* 0x0000004e0b507220 */ /* 0x000fe20000410000 */
[----:B------:R-:W-:Y:S01]  /*41b0*/  SHF.R.U64 R7, R6, 0x10, R7 ;  /* 0x0000001006077819 */ /* 0x000fe20000001207 */
[C---:B------:R-:W-:Y:S01]  /*41c0*/  FFMA.FTZ R4, R5.reuse, R73, -R24 ;  /* 0x0000004905047223 */ /* 0x040fe20000010818 */
[----:B------:R-:W-:Y:S01]  /*41d0*/  PRMT R24, R82, 0x5410, R75 ;  /* 0x0000541052187816 */ /* 0x000fe2000000004b */
[----:B------:R-:W-:Y:S01]  /*41e0*/  FFMA.FTZ R5, R5, R71, R76 ;  /* 0x0000004705057223 */ /* 0x000fe2000001004c */
[----:B------:R-:W-:-:S02]  /*41f0*/  LOP3.LUT R8, R8, 0xffff0000, RZ, 0xc0, !PT ;  /* 0xffff000008087812 */ /* 0x000fc400078ec0ff */
[C---:B------:R-:W-:Y:S01]  /*4200*/  LOP3.LUT R25, R24.reuse, 0xffff0000, RZ, 0xc0, !PT ;  /* 0xffff000018197812 */ /* 0x040fe200078ec0ff */
[----:B------:R-:W-:Y:S01]  /*4210*/  IMAD.U32 R76, R24, 0x10000, RZ ;  /* 0x00010000184c7824 */ /* 0x000fe200078e00ff */
[----:B------:R-:W-:Y:S02]  /*4220*/  PRMT R26, R79, 0x5432, R26 ;  /* 0x000054324f1a7816 */ /* 0x000fe4000000001a */
[----:B------:R-:W-:Y:S01]  /*4230*/  PRMT R24, R81, 0x5410, R7 ;  /* 0x0000541051187816 */ /* 0x000fe20000000007 */
[-C--:B------:R-:W-:Y:S01]  /*4240*/  FMUL.FTZ R71, R11, R76.reuse ;  /* 0x0000004c0b477220 */ /* 0x080fe20000410000 */
[C---:B------:R-:W-:Y:S01]  /*4250*/  FFMA.FTZ R11, R15.reuse, R76, -R80 ;  /* 0x0000004c0f0b7223 */ /* 0x040fe20000010850 */
[C---:B------:R-:W-:Y:S01]  /*4260*/  IMAD.U32 R7, R14.reuse, 0x10000, RZ ;  /* 0x000100000e077824 */ /* 0x040fe200078e00ff */
[----:B------:R-:W-:Y:S01]  /*4270*/  LOP3.LUT R14, R14, 0xffff0000, RZ, 0xc0, !PT ;  /* 0xffff00000e0e7812 */ /* 0x000fe200078ec0ff */
[----:B------:R-:W-:Y:S01]  /*4280*/  FFMA.FTZ R15, R15, R78, R71 ;  /* 0x0000004e0f0f7223 */ /* 0x000fe20000010047 */
[C---:B------:R-:W-:Y:S01]  /*4290*/  FMUL.FTZ R71, R12.reuse, R27 ;  /* 0x0000001b0c477220 */ /* 0x040fe20000410000 */
[----:B------:R-:W-:Y:S01]  /*42a0*/  FMUL.FTZ R12, R12, R25 ;  /* 0x000000190c0c7220 */ /* 0x000fe20000410000 */
[----:B------:R-:W-:-:S02]  /*42b0*/  F2FP.BF16.F32.PACK_AB R13, R13, R74 ;  /* 0x0000004a0d0d723e */ /* 0x000fc400000010ff */
[C---:B------:R-:W-:Y:S01]  /*42c0*/  FFMA.FTZ R6, R8.reuse, R25, -R71 ;  /* 0x0000001908067223 */ /* 0x040fe20000010847 */
[----:B------:R-:W-:Y:S01]  /*42d0*/  FFMA.FTZ R8, R8, R27, R12 ;  /* 0x0000001b08087223 */ /* 0x000fe2000001000c */
[----:B------:R-:W-:Y:S01]  /*42e0*/  IMAD.U32 R27, R26, 0x10000, RZ ;  /* 0x000100001a1b7824 */ /* 0x000fe200078e00ff */
[----:B------:R-:W-:Y:S01]  /*42f0*/  F2FP.BF16.F32.PACK_AB R4, R4, R69 ;  /* 0x000000450404723e */ /* 0x000fe200000010ff */
[----:B------:R-:W-:Y:S01]  /*4300*/  IMAD.U32 R25, R24, 0x10000, RZ ;  /* 0x0001000018197824 */ /* 0x000fe200078e00ff */
[----:B------:R-:W-:Y:S01]  /*4310*/  F2FP.BF16.F32.PACK_AB R72, R9, R72 ;  /* 0x000000480948723e */ /* 0x000fe200000010ff */
[C---:B------:R-:W-:Y:S02]  /*4320*/  IMAD.U32 R12, R10.reuse, 0x10000, RZ ;  /* 0x000100000a0c7824 */ /* 0x040fe400078e00ff */
[C---:B------:R-:W-:Y:S01]  /*4330*/  FMUL.FTZ R71, R7.reuse, R27 ;  /* 0x0000001b07477220 */ /* 0x040fe20000410000 */
[----:B------:R-:W-:Y:S01]  /*4340*/  FMUL.FTZ R76, R7, R25 ;  /* 0x00000019074c7220 */ /* 0x000fe20000410000 */
[----:B------:R-:W-:Y:S01]  /*4350*/  LOP3.LUT R10, R10, 0xffff0000, RZ, 0xc0, !PT ;  /* 0xffff00000a0a7812 */ /* 0x000fe200078ec0ff */
[----:B------:R-:W-:-:S02]  /*4360*/  IMAD.MOV.U32 R9, RZ, RZ, R13 ;  /* 0x000000ffff097224 */ /* 0x000fc400078e000d */
[C---:B------:R-:W-:Y:S01]  /*4370*/  FFMA.FTZ R7, R12.reuse, R25, -R71 ;  /* 0x000000190c077223 */ /* 0x040fe20000010847 */
[----:B------:R-:W-:Y:S01]  /*4380*/  FFMA.FTZ R12, R12, R27, R76 ;  /* 0x0000001b0c0c7223 */ /* 0x000fe2000001004c */
[----:B------:R-:W-:Y:S01]  /*4390*/  LOP3.LUT R27, R26, 0xffff0000, RZ, 0xc0, !PT ;  /* 0xffff00001a1b7812 */ /* 0x000fe200078ec0ff */
[----:B------:R-:W-:Y:S01]  /*43a0*/  IMAD.MOV.U32 R13, RZ, RZ, R72 ;  /* 0x000000ffff0d7224 */ /* 0x000fe200078e0048 */
[----:B------:R-:W-:Y:S02]  /*43b0*/  LOP3.LUT R25, R24, 0xffff0000, RZ, 0xc0, !PT ;  /* 0xffff000018197812 */ /* 0x000fe400078ec0ff */
[----:B------:R-:W-:Y:S01]  /*43c0*/  F2FP.BF16.F32.PACK_AB R15, R8, R15 ;  /* 0x0000000f080f723e */ /* 0x000fe200000010ff */
[C---:B------:R-:W-:Y:S01]  /*43d0*/  FMUL.FTZ R71, R14.reuse, R27 ;  /* 0x0000001b0e477220 */ /* 0x040fe20000410000 */
[----:B------:R-:W-:Y:S01]  /*43e0*/  F2FP.BF16.F32.PACK_AB R5, R5, R66 ;  /* 0x000000420505723e */ /* 0x000fe200000010ff */
[----:B------:R-:W-:Y:S01]  /*43f0*/  FMUL.FTZ R24, R14, R25 ;  /* 0x000000190e187220 */ /* 0x000fe20000410000 */
[----:B------:R-:W-:Y:S01]  /*4400*/  F2FP.BF16.F32.PACK_AB R6, R6, R11 ;  /* 0x0000000b0606723e */ /* 0x000fe200000010ff */
[----:B------:R-:W-:Y:S01]  /*4410*/  FFMA.FTZ R14, R10, R25, -R71 ;  /* 0x000000190a0e7223 */ /* 0x000fe20000010847 */
[----:B------:R-:W-:-:S02]  /*4420*/  IMAD.MOV.U32 R11, RZ, RZ, R4 ;  /* 0x000000ffff0b7224 */ /* 0x000fc400078e0004 */
[----:B------:R-:W-:Y:S01]  /*4430*/  FFMA.FTZ R27, R10, R27, R24 ;  /* 0x0000001b0a1b7223 */ /* 0x000fe20000010018 */
[----:B------:R-:W-:Y:S01]  /*4440*/  IMAD.MOV.U32 R8, RZ, RZ, R6 ;  /* 0x000000ffff087224 */ /* 0x000fe200078e0006 */
[----:B------:R-:W-:-:S03]  /*4450*/  F2FP.BF16.F32.PACK_AB R10, R14, R7 ;  /* 0x000000070e0a723e */ /* 0x000fc600000010ff */
[----:B------:R-:W-:Y:S01]  /*4460*/  F2FP.BF16.F32.PACK_AB R14, R27, R12 ;  /* 0x0000000c1b0e723e */ /* 0x000fe200000010ff */
[----:B------:R-:W-:Y:S02]  /*4470*/  IMAD.MOV.U32 R12, RZ, RZ, R15 ;  /* 0x000000ffff0c7224 */ /* 0x000fe400078e000f */
[----:B------:R-:W-:-:S07]  /*4480*/  IMAD.MOV.U32 R15, RZ, RZ, R5 ;  /* 0x000000ffff0f7224 */ /* 0x000fce00078e0005 */
.L_x_5418:
[----:B------:R-:W-:Y:S05]  /*4490*/  BSYNC B1 ;  /* 0x0000000000017941 */ /* 0x000fea0003800000 */
.L_x_5417:
        /* <DEDUP_REMOVED lines=8> */
[----:B0-----:R0:W-:Y:S01]  /*4520*/  ST.E.128 desc[UR40][R4.64], R12 ;  /* 0x0000000c04007985 */ /* 0x0011e2000c101d28 */
[----:B------:R-:W-:Y:S05]  /*4530*/  BRA `(.L_x_5406) ;  /* 0x0000000000d07947 */ /* 0x000fea0003800000 */
.L_x_5398:
[----:B------:R-:W-:-:S13]  /*4540*/  ISETP.NE.AND P5, PT, R188, 0x3, PT ;  /* 0x00000003bc00780c */ /* 0x000fda0003fa5270 */
[----:B------:R-:W-:Y:S05]  /*4550*/  @!P5 BRA `(.L_x_5419) ;  /* 0x000000000004d947 */ /* 0x000fea0003800000 */
[----:B------:R-:W-:Y:S01]  /*4560*/  BPT.TRAP 0x1 ;  /* 0x000000040000795c */ /* 0x000fe20000300000 */
.L_x_5419:
[----:B------:R-:W-:Y:S01]  /*4570*/  IMAD R60, R185, 0x8, R17 ;  /* 0x00000008b93c7824 */ /* 0x000fe200078e0211 */
[----:B------:R-:W-:Y:S01]  /*4580*/  SHF.L.U32 R67, R192, 0x1f, RZ ;  /* 0x0000001fc0437819 */ /* 0x000fe200000006ff */
[----:B------:R-:W-:Y:S01]  /*4590*/  BSSY B1, `(.L_x_5420) ;  /* 0x0000004000017945 */ /* 0x000fe20003800000 */
[----:B------:R-:W-:Y:S02]  /*45a0*/  SHF.R.S32.HI R64, RZ, 0x1f, R62 ;  /* 0x0000001fff407819 */ /* 0x000fe4000001143e */
[----:B------:R-:W0:Y:S02]  /*45b0*/  SYNCS.PHASECHK.TRANS64.TRYWAIT P0, [R60+URZ+0x38890], R67 ;  /* 0x038890433c0075a7 */ /* 0x000e24000800017f */
[----:B0-----:R-:W-:Y:S05]  /*45c0*/  @!P0 BRA `(.L_x_5421) ;  /* 0x000001fc00d08947 */ /* 0x001fea0003800000 */
.L_x_5683:
[----:B------:R-:W-:Y:S05]  /*45d0*/  BSYNC B1 ;  /* 0x0000000000017941 */ /* 0x000fea0003800000 */
.L_x_5420:
        /* <DEDUP_REMOVED lines=24> */
.L_x_5687:
        /* <DEDUP_REMOVED lines=18> */
.L_x_5406:
[----:B------:R-:W-:Y:S05]  /*4880*/  BSYNC B0 ;  /* 0x0000000000007941 */ /* 0x000fea0003800000 */
.L_x_5397:
        /* <DEDUP_REMOVED lines=17> */
.L_x_5424:
[----:B------:R-:W-:Y:S05]  /*49a0*/  BSYNC B0 ;  /* 0x0000000000007941 */ /* 0x000fea0003800000 */
.L_x_5423:
[----:B------:R-:W1:Y:S01]  /*49b0*/  SYNCS.PHASECHK.TRANS64.TRYWAIT P5, [R60+URZ+0x388b0], R67 ;  /* 0x0388b0433c0075a7 */ /* 0x000e6200080a017f */
[----:B------:R-:W-:Y:S04]  /*49c0*/  BSSY B0, `(.L_x_5425) ;  /* 0x0000002000007945 */ /* 0x000fe80003800000 */
[----:B-1----:R-:W-:Y:S05]  /*49d0*/  @!P5 BRA `(.L_x_5426) ;  /* 0x000001fc0024d947 */ /* 0x002fea0003800000 */
.L_x_5688:
[----:B------:R-:W-:Y:S05]  /*49e0*/  BSYNC B0 ;  /* 0x0000000000007941 */ /* 0x000fea0003800000 */
.L_x_5425:
        /* <DEDUP_REMOVED lines=21> */
[----:B------:R-:W4:Y:S01]  /*4b40*/  LDL R27, [R1+0x1c] ;  /* 0x00001c00011b7983 */ /* 0x000f220000100800 */
[----:B------:R-:W-:-:S03]  /*4b50*/  ULDC UR4, c[0x0][0x320] ;  /* 0x0000c80000047ab9 */ /* 0x000fc60000000800 */
[----:B---3--:R-:W3:Y:S04]  /*4b60*/  LDL R14, [R1+0x20] ;  /* 0x00002000010e7983 */ /* 0x008ee80000100800 */
[----:B------:R-:W5:Y:S01]  /*4b70*/  LDL R26, [R1+0x24] ;  /* 0x00002400011a7983 */ /* 0x000f620000100800 */
[----:B------:R-:W-:Y:S01]  /*4b80*/  ISETP.GE.AND P6, PT, R18, UR4, PT ;  /* 0x0000000412007c0c */ /* 0x000fe2000bfc6270 */
[----:B------:R-:W-:Y:S01]  /*4b90*/  IMAD R8, R185, 0x8000, R46 ;  /* 0x00008000b9087824 */ /* 0x000fe200078e022e */
[----:B------:R-:W-:Y:S01]  /*4ba0*/  LOP3.LUT P5, RZ, R194, 0x4, RZ, 0xc0, !PT ;  /* 0x00000004c2ff7812 */ /* 0x000fe200078ac0ff */
[----:B------:R-:W5:Y:S02]  /*4bb0*/  LDL R25, [R1+0x28] ;  /* 0x0000280001197983 */ /* 0x000f640000100800 */
[----:B------:R-:W-:-:S02]  /*4bc0*/  IMAD R13, R8, 0x2, R17 ;  /* 0x00000002080d7824 */ /* 0x000fc400078e0211 */
[----:B------:R-:W5:Y:S04]  /*4bd0*/  LDL R24, [R1+0x2c] ;  /* 0x00002c0001187983 */ /* 0x000f680000100800 */
[----:B------:R-:W5:Y:S01]  /*4be0*/  LDL R15, [R1+0x30] ;  /* 0x00003000010f7983 */ /* 0x000f620000100800 */
[----:B------:R-:W-:-:S03]  /*4bf0*/  VIADD R12, R8, 0x20 ;  /* 0x00000020080c7836 */ /* 0x000fc60000000000 */
[----:B------:R-:W1:Y:S01]  /*4c00*/  @!P6 LDS.128 R4, [R13+0x400] ;  /* 0x000400000d04e984 */ /* 0x000e620000000c00 */
[----:B------:R-:W-:Y:S01]  /*4c10*/  @P5 VIADD R12, R8, 0xffffffe0 ;  /* 0xffffffe0080c5836 */ /* 0x000fe20000000000 */
[-C--:B0-----:R-:W-:Y:S02]  /*4c20*/  @!P6 LEA R8, P5, R18, R11.reuse, 0x1 ;  /* 0x0000000b1208e211 */ /* 0x081fe400078a08ff */
[----:B------:R-:W5:Y:S01]  /*4c30*/  LDL R61, [R1+0x38] ;  /* 0x00003800013d7983 */ /* 0x000f620000100800 */
[----:B------:R-:W-:Y:S01]  /*4c40*/  IMAD R12, R12, 0x2, R17 ;  /* 0x000000020c0c7824 */ /* 0x000fe200078e0211 */
[----:B--2---:R-:W-:Y:S02]  /*4c50*/  @!P6 LEA.HI.X R9, R18, R10, R19, 0x1, P5 ;  /* 0x0000000a1209e211 */ /* 0x004fe400028f0c13 */
[C---:B------:R-:W-:Y:S01]  /*4c60*/  ISETP.GE.AND P5, PT, R184.reuse, UR4, PT ;  /* 0x00000004b8007c0c */ /* 0x040fe2000bfa6270 */
[----:B------:R-:W2:Y:S04]  /*4c70*/  LDL R55, [R1+0x3c] ;  /* 0x00003c0001377983 */ /* 0x000ea80000100800 */
[----:B------:R-:W2:Y:S04]  /*4c80*/  LDL R54, [R1+0x40] ;  /* 0x0000400001367983 */ /* 0x000ea80000100800 */
[----:B-1----:R0:W-:Y:S04]  /*4c90*/  @!P6 ST.E.128 desc[UR40][R8.64], R4 ;  /* 0x000000040800e985 */ /* 0x0021e8000c101d28 */
[----:B------:R-:W1:Y:S01]  /*4ca0*/  @!P5 LDS.128 R4, [R12+0x400] ;  /* 0x000400000c04d984 */ /* 0x000e620000000c00 */
[----:B0-----:R-:W-:-:S04]  /*4cb0*/  @!P5 LEA R8, P6, R184, R11, 0x1 ;  /* 0x0000000bb808d211 */ /* 0x001fc800078c08ff */
[----:B------:R-:W-:Y:S02]  /*4cc0*/  @!P5 LEA.HI.X R9, R184, R10, R196, 0x1, P6 ;  /* 0x0000000ab809d211 */ /* 0x000fe400030f0cc4 */
[----:B------:R-:W-:-:S03]  /*4cd0*/  ISETP.GE.AND P6, PT, R226, UR4, PT ;  /* 0x00000004e2007c0c */ /* 0x000fc6000bfc6270 */
[----:B-1----:R0:W-:Y:S10]  /*4ce0*/  @!P5 ST.E.128 desc[UR40][R8.64], R4 ;  /* 0x000000040800d985 */ /* 0x0021f4000c101d28 */
[----:B------:R-:W1:Y:S01]  /*4cf0*/  @!P6 LDS.128 R4, [R13+0x2400] ;  /* 0x002400000d04e984 */ /* 0x000e620000000c00 */
[----:B0-----:R-:W-:-:S05]  /*4d00*/  @!P6 LEA R8, P5, R226, R11, 0x1 ;  /* 0x0000000be208e211 */ /* 0x001fca00078a08ff */
[----:B----4-:R-:W-:Y:S01]  /*4d10*/  @!P6 IMAD.X R9, R10, 0x1, R27, P5 ;  /* 0x000000010a09e824 */ /* 0x010fe200028e061b */
[C---:B------:R-:W-:Y:S01]  /*4d20*/  ISETP.GE.AND P5, PT, R225.reuse, UR4, PT ;  /* 0x00000004e1007c0c */ /* 0x040fe2000bfa6270 */
[----:B------:R-:W4:Y:S04]  /*4d30*/  LDL R27, [R1+0x44] ;  /* 0x00004400011b7983 */ /* 0x000f280000100800 */
[----:B-1----:R0:W-:Y:S08]  /*4d40*/  @!P6 ST.E.128 desc[UR40][R8.64], R4 ;  /* 0x000000040800e985 */ /* 0x0021f0000c101d28 */
[----:B------:R-:W1:Y:S01]  /*4d50*/  @!P5 LDS.128 R4, [R12+0x2400] ;  /* 0x002400000c04d984 */ /* 0x000e620000000c00 */
[----:B0-----:R-:W-:-:S05]  /*4d60*/  @!P5 LEA R8, P6, R225, R11, 0x1 ;  /* 0x0000000be108d211 */ /* 0x001fca00078c08ff */
[----:B---3--:R-:W-:Y:S02]  /*4d70*/  @!P5 IMAD.X R9, R10, 0x1, R14, P6 ;  /* 0x000000010a09d824 */ /* 0x008fe400030e060e */
[----:B------:R-:W3:Y:S01]  /*4d80*/  LDL R14, [R1+0x34] ;  /* 0x00003400010e7983 */ /* 0x000ee20000100800 */
[----:B------:R-:W-:-:S03]  /*4d90*/  ISETP.GE.AND P6, PT, R224, UR4, PT ;  /* 0x00000004e0007c0c */ /* 0x000fc6000bfc6270 */
[----:B-1----:R0:W-:Y:S10]  /*4da0*/  @!P5 ST.E.128 desc[UR40][R8.64], R4 ;  /* 0x000000040800d985 */ /* 0x0021f4000c101d28 */
[----:B------:R-:W1:Y:S01]  /*4db0*/  @!P6 LDS.128 R4, [R13+0x4400] ;  /* 0x004400000d04e984 */ /* 0x000e620000000c00 */
[----:B0-----:R-:W-:-:S05]  /*4dc0*/  @!P6 LEA R8, P5, R224, R11, 0x1 ;  /* 0x0000000be008e211 */ /* 0x001fca00078a08ff */
[----:B-----5:R-:W-:Y:S01]  /*4dd0*/  @!P6 IMAD.X R9, R10, 0x1, R26, P5 ;  /* 0x000000010a09e824 */ /* 0x020fe200028e061a */
[C---:B------:R-:W-:Y:S01]  /*4de0*/  ISETP.GE.AND P5, PT, R223.reuse, UR4, PT ;  /* 0x00000004df007c0c */ /* 0x040fe2000bfa6270 */
[----:B------:R-:W5:Y:S04]  /*4df0*/  LDL R26, [R1+0x48] ;  /* 0x00004800011a7983 */ /* 0x000f680000100800 */
[----:B-1----:R0:W-:Y:S08]  /*4e00*/  @!P6 ST.E.128 desc[UR40][R8.64], R4 ;  /* 0x000000040800e985 */ /* 0x0021f0000c101d28 */
[----:B------:R-:W1:Y:S01]  /*4e10*/  @!P5 LDS.128 R4, [R12+0x4400] ;  /* 0x004400000c04d984 */ /* 0x000e620000000c00 */
[----:B0-----:R-:W-:-:S05]  /*4e20*/  @!P5 LEA R8, P6, R223, R11, 0x1 ;  /* 0x0000000bdf08d211 */ /* 0x001fca00078c08ff */
[----:B------:R-:W-:Y:S01]  /*4e30*/  @!P5 IMAD.X R9, R10, 0x1, R25, P6 ;  /* 0x000000010a09d824 */ /* 0x000fe200030e0619 */
        /* <DEDUP_REMOVED lines=11> */
[----:B------:R-:W-:Y:S02]  /*4ef0*/  @!P5 IMAD.X R9, R10, 0x1, R15, P6 ;  /* 0x000000010a09d824 */ /* 0x000fe400030e060f */
[----:B------:R-:W5:Y:S01]  /*4f00*/  LDL R15, [R1+0x4] ;  /* 0x00000400010f7983 */ /* 0x000f620000100800 */
[----:B------:R-:W-:-:S03]  /*4f10*/  ISETP.GE.AND P6, PT, R220, UR4, PT ;  /* 0x00000004dc007c0c */ /* 0x000fc6000bfc6270 */
[----:B-1----:R0:W-:Y:S10]  /*4f20*/  @!P5 ST.E.128 desc[UR40][R8.64], R4 ;  /* 0x000000040800d985 */ /* 0x0021f4000c101d28 */
        /* <DEDUP_REMOVED lines=8> */
[----:B------:R-:W-:Y:S01]  /*4fb0*/  @!P5 IMAD.X R9, R10, 0x1, R61, P6 ;  /* 0x000000010a09d824 */ /* 0x000fe200030e063d */
[----:B------:R-:W-:-:S04]  /*4fc0*/  ISETP.GE.AND P6, PT, R218, UR4, PT ;  /* 0x00000004da007c0c */ /* 0x000fc8000bfc6270 */
[----:B-1----:R0:W-:Y:S09]  /*4fd0*/  @!P5 ST.E.128 desc[UR40][R8.64], R4 ;  /* 0x000000040800d985 */ /* 0x0021f2000c101d28 */
[----:B------:R-:W1:Y:S01]  /*4fe0*/  @!P6 LDS.128 R4, [R13+0xa400] ;  /* 0x00a400000d04e984 */ /* 0x000e620000000c00 */
[----:B0-----:R-:W-:-:S05]  /*4ff0*/  @!P6 LEA R8, P5, R218, R11, 0x1 ;  /* 0x0000000bda08e211 */ /* 0x001fca00078a08ff */
[----:B--2---:R-:W-:Y:S01]  /*5000*/  @!P6 IMAD.X R9, R10, 0x1, R55, P5 ;  /* 0x000000010a09e824 */ /* 0x004fe200028e0637 */
[----:B------:R-:W-:-:S04]  /*5010*/  ISETP.GE.AND P5, PT, R217, UR4, PT ;  /* 0x00000004d9007c0c */ /* 0x000fc8000bfa6270 */
[----:B-1----:R0:W-:Y:S09]  /*5020*/  @!P6 ST.E.128 desc[UR40][R8.64], R4 ;  /* 0x000000040800e985 */ /* 0x0021f2000c101d28 */
[----:B------:R-:W1:Y:S01]  /*5030*/  @!P5 LDS.128 R4, [R12+0xa400] ;  /* 0x00a400000c04d984 */ /* 0x000e620000000c00 */
[----:B0-----:R-:W-:-:S05]  /*5040*/  @!P5 LEA R8, P6, R217, R11, 0x1 ;  /* 0x0000000bd908d211 */ /* 0x001fca00078c08ff */
[----:B------:R-:W-:Y:S01]  /*5050*/  @!P5 IMAD.X R9, R10, 0x1, R54, P6 ;  /* 0x000000010a09d824 */ /* 0x000fe200030e0636 */
[----:B------:R-:W-:-:S04]  /*5060*/  ISETP.GE.AND P6, PT, R216, UR4, PT ;  /* 0x00000004d8007c0c */ /* 0x000fc8000bfc6270 */
[----:B-1----:R0:W-:Y:S09]  /*5070*/  @!P5 ST.E.128 desc[UR40][R8.64], R4 ;  /* 0x000000040800d985 */ /* 0x0021f2000c101d28 */
[----:B------:R-:W1:Y:S01]  /*5080*/  @!P6 LDS.128 R4, [R13+0xc400] ;  /* 0x00c400000d04e984 */ /* 0x000e620000000c00 */
[----:B0-----:R-:W-:-:S05]  /*5090*/  @!P6 LEA R8, P5, R216, R11, 0x1 ;  /* 0x0000000bd808e211 */ /* 0x001fca00078a08ff */
[----:B----4-:R-:W-:Y:S01]  /*50a0*/  @!P6 IMAD.X R9, R10, 0x1, R27, P5 ;  /* 0x000000010a09e824 */ /* 0x010fe200028e061b */
[----:B------:R-:W-:-:S04]  /*50b0*/  ISETP.GE.AND P5, PT, R215, UR4, PT ;  /* 0x00000004d7007c0c */ /* 0x000fc8000bfa6270 */
[----:B-1----:R0:W-:Y:S09]  /*50c0*/  @!P6 ST.E.128 desc[UR40][R8.64], R4 ;  /* 0x000000040800e985 */ /* 0x0021f2000c101d28 */
[----:B------:R-:W1:Y:S01]  /*50d0*/  @!P5 LDS.128 R4, [R12+0xc400] ;  /* 0x00c400000c04d984 */ /* 0x000e620000000c00 */
[----:B0-----:R-:W-:-:S05]  /*50e0*/  @!P5 LEA R8, P6, R215, R11, 0x1 ;  /* 0x0000000bd708d211 */ /* 0x001fca00078c08ff */
[----:B-----5:R-:W-:Y:S01]  /*50f0*/  @!P5 IMAD.X R9, R10, 0x1, R26, P6 ;  /* 0x000000010a09d824 */ /* 0x020fe200030e061a */
        /* <DEDUP_REMOVED lines=9> */
[----:B---3--:R-:W-:-:S05]  /*5190*/  @!P5 IMAD.X R9, R10, 0x1, R14, P6 ;  /* 0x000000010a09d824 */ /* 0x008fca00030e060e */
[----:B-1----:R4:W-:Y:S03]  /*51a0*/  @!P5 ST.E.128 desc[UR40][R8.64], R4 ;  /* 0x000000040800d985 */ /* 0x0029e6000c101d28 */
.L_x_5428:
[----:B------:R-:W-:Y:S05]  /*51b0*/  BSYNC B0 ;  /* 0x0000000000007941 */ /* 0x000fea0003800000 */
.L_x_5427:
        /* <DEDUP_REMOVED lines=17> */
.L_x_5392:
[----:B------:R-:W4:Y:S01]  /*52d0*/  LDL R4, [R1+0x7c] ;  /* 0x00007c0001047983 */ /* 0x000f220000100800 */
[----:B------:R-:W-:Y:S01]  /*52e0*/  BSSY B0, `(.L_x_5430) ;  /* 0x0000005000007945 */ /* 0x000fe20003800000 */
[----:B----4-:R-:W-:-:S03]  /*52f0*/  ISETP.NE.AND P1, PT, R4, 0x1, PT ;  /* 0x000000010400780c */ /* 0x010fc60003f25270 */
[----:B------:R-:W-:Y:S10]  /*5300*/  @P0 BRA `(.L_x_5431) ;  /* 0x0000000000080947 */ /* 0x000ff40003800000 */
[----:B------:R-:W4:Y:S02]  /*5310*/  FENCE.VIEW.ASYNC.G ;  /* 0x00000000000073c6 */ /* 0x000f240000000100 */
[----:B----4-:R-:W-:Y:S06]  /*5320*/  BAR.ARV 0xc, 0x180 ;  /* 0x0306000000007b1d */ /* 0x010fec0000002000 */
.L_x_5431:
[----:B------:R-:W-:Y:S05]  /*5330*/  BSYNC B0 ;  /* 0x0000000000007941 */ /* 0x000fea0003800000 */
.L_x_5430:
[----:B------:R-:W-:Y:S04]  /*5340*/  BSSY B7, `(.L_x_5432) ;  /* 0x00010d7000077945 */ /* 0x000fe80003800000 */
[----:B------:R-:W-:Y:S05]  /*5350*/  @!P1 BRA `(.L_x_5433) ;  /* 0x0000002000289947 */ /* 0x000fea0003800000 */
[----:B------:R-:W4:Y:S01]  /*5360*/  LDC R0, c[0x0][0x448] ;  /* 0x00011200ff007b82 */ /* 0x000f220000000800 */
[----:B------:R-:W-:Y:S01]  /*5370*/  VIADD R3, R214, 0x3f ;  /* 0x0000003fd6037836 */ /* 0x000fe20000000000 */
[----:B------:R-:W-:Y:S01]  /*5380*/  BSSY B0, `(.L_x_5434) ;  /* 0x000002c000007945 */ /* 0x000fe20003800000 */
[----:B----4-:R-:W-:-:S13]  /*5390*/  ISETP.NE.AND P0, PT, R0, 0x1, PT ;  /* 0x000000010000780c */ /* 0x010fda0003f05270 */
[----:B------:R-:W4:Y:S08]  /*53a0*/  @P0 LDC R0, c[0x0][0x44c] ;  /* 0x00011300ff000b82 */ /* 0x000f300000000800 */
[----:B------:R-:W0:Y:S01]  /*53b0*/  @P0 LDC R5, c[0x0][0x450] ;  /* 0x00011400ff050b82 */ /* 0x000e220000000800 */
[----:B----4-:R-:W-:-:S05]  /*53c0*/  @P0 IMAD.HI.U32 R0, R3, R0, RZ ;  /* 0x0000000003000227 */ /* 0x010fca00078e00ff */
[----:B0-----:R-:W-:-:S05]  /*53d0*/  @P0 SHF.R.U32.HI R3, RZ, R5, R0 ;  /* 0x00000005ff030219 */ /* 0x001fca0000011600 */
[----:B------:R-:W-:-:S05]  /*53e0*/  IMAD.IADD R3, R38, 0x1, R3 ;  /* 0x0000000126037824 */ /* 0x000fca00078e0203 */
[----:B------:R-:W-:-:S04]  /*53f0*/  SHF.R.S32.HI R0, RZ, 0x1f, R3 ;  /* 0x0000001fff007819 */ /* 0x000fc80000011403 */
[----:B------:R-:W-:Y:S01]  /*5400*/  LEA.HI R0, R0, R3, RZ, 0x6 ;  /* 0x0000000300007211 */ /* 0x000fe200078f30ff */
[----:B------:R-:W-:-:S03]  /*5410*/  IMAD.MOV.U32 R3, RZ, RZ, RZ ;  /* 0x000000ffff037224 */ /* 0x000fc600078e00ff */
[----:B------:R-:W-:-:S04]  /*5420*/  SHF.R.S32.HI R0, RZ, 0x6, R0 ;  /* 0x00000006ff007819 */ /* 0x000fc80000011400 */
[----:B--2---:R-:W-:-:S04]  /*5430*/  VIMNMX R10, R37, R0, PT ;  /* 0x00000000250a7248 */ /* 0x004fc80003fe0100 */
        /* <DEDUP_REMOVED lines=9> */
[----:B------:R-:W-:-:S05]  /*54d0*/  IABS R8, R9 ;  /* 0x0000000900087213 */ /* 0x000fca0000000000 */
[----:B------:R-:W-:Y:S02]  /*54e0*/  IMAD.MOV R8, RZ, RZ, -R8 ;  /* 0x000000ffff087224 */ /* 0x000fe400078e0a08 */
[----:B0-----:R-:W0:Y:S02]  /*54f0*/  MUFU.RCP R4, R4 ;  /* 0x0000000400047308 */ /* 0x001e240000001000 */
[----:B0----5:R-:W-:Y:S01]  /*5500*/  VIADD R2, R4, 0xffffffe ;  /* 0x0ffffffe04027836 */ /* 0x021fe20000000000 */
[----:B------:R-:W-:Y:S02]  /*5510*/  IABS R4, R0 ;  /* 0x0000000000047213 */ /* 0x000fe40000000000 */
[----:B------:R-:W-:-:S03]  /*5520*/  LOP3.LUT R0, R0, R9, RZ, 0x3c, !PT ;  /* 0x0000000900007212 */ /* 0x000fc600078e3cff */
[----:B------:R0:W2:Y:S01]  /*5530*/  F2I.FTZ.U32.TRUNC.NTZ R3, R2 ;  /* 0x0000000200037305 */ /* 0x0000a2000021f000 */
[----:B------:R-:W-:Y:S01]  /*5540*/  ISETP.GE.AND P2, PT, R0, RZ, PT ;  /* 0x000000ff0000720c */ /* 0x000fe20003f46270 */
[----:B0-----:R-:W-:Y:S02]  /*5550*/  IMAD.MOV.U32 R2, RZ, RZ, RZ ;  /* 0x000000ffff027224 */ /* 0x001fe400078e00ff */
[----:B--2---:R-:W-:-:S04]  /*5560*/  IMAD.MOV R6, RZ, RZ, -R3 ;  /* 0x000000ffff067224 */ /* 0x004fc800078e0a03 */
        /* <DEDUP_REMOVED lines=13> */
.L_x_5435:
[----:B------:R-:W-:Y:S05]  /*5640*/  BSYNC B0 ;  /* 0x0000000000007941 */ /* 0x000fea0003800000 */
.L_x_5434:
        /* <DEDUP_REMOVED lines=42> */
[----:B---3--:R-:W-:-:S02]  /*58f0*/  CS2R R72, SRZ ;  /* 0x0000000000487805 */ /* 0x008fc4000001ff00 */
[----:B------:R-:W-:Y:S02]  /*5900*/  CS2R R70, SRZ ;  /* 0x0000000000467805 */ /* 0x000fe4000001ff00 */
[----:B------:R-:W-:Y:S02]  /*5910*/  CS2R R68, SRZ ;  /* 0x0000000000447805 */ /* 0x000fe4000001ff00 */
[----:B------:R-:W-:Y:S02]  /*5920*/  CS2R R66, SRZ ;  /* 0x0000000000427805 */ /* 0x000fe4000001ff00 */
[----:B------:R-:W-:Y:S02]  /*5930*/  CS2R R64, SRZ ;  /* 0x0000000000407805 */ /* 0x000fe4000001ff00 */
[----:B------:R-:W-:Y:S02]  /*5940*/  CS2R R62, SRZ ;  /* 0x00000000003e7805 */ /* 0x000fe4000001ff00 */
[----:B-1----:R-:W-:-:S02]  /*5950*/  CS2R R60, SRZ ;  /* 0x00000000003c7805 */ /* 0x002fc4000001ff00 */
        /* <DEDUP_REMOVED lines=18> */
[----:B--2---:R-:W-:-:S05]  /*5a80*/  IMAD R0, R0, R3, RZ ;  /* 0x0000000300007224 */ /* 0x004fca00078e02ff */
[----:B------:R-:W-:-:S04]  /*5a90*/  VIADDMNMX R10, R0, R3, R10, PT ;  /* 0x00000003000a7246 */ /* 0x000fc8000380010a */
[----:B------:R-:W-:-:S13]  /*5aa0*/  ISETP.GT.AND P1, PT, R10, R0, PT ;  /* 0x000000000a00720c */ /* 0x000fda0003f24270 */
[----:B------:R-:W-:Y:S05]  /*5ab0*/  @!P1 BRA `(.L_x_5436) ;  /* 0x00000104007c9947 */ /* 0x000fea0003800000 */
[----:B-----5:R-:W2:Y:S01]  /*5ac0*/  LDL R2, [R1+0x70] ;  /* 0x0000700001027983 */ /* 0x020ea20000100800 */
[----:B------:R-:W-:Y:S01]  /*5ad0*/  IMAD.MOV.U32 R5, RZ, RZ, 0x40000040 ;  /* 0x40000040ff057424 */ /* 0x000fe200078e00ff */
[----:B------:R-:W-:Y:S01]  /*5ae0*/  BAR.SYNC.DEFER_BLOCKING 0xe, 0x100 ;  /* 0x0384000000007b1d */ /* 0x000fe20000010000 */
[----:B------:R-:W-:-:S03]  /*5af0*/  IMAD.MOV.U32 R9, RZ, RZ, 0x40000040 ;  /* 0x40000040ff097424 */ /* 0x000fc600078e00ff */
[----:B------:R-:W-:Y:S01]  /*5b00*/  R2UR UR7, R5 ;  /* 0x00000000050772ca */ /* 0x000fe200000e0000 */
[----:B------:R-:W-:Y:S01]  /*5b10*/  IMAD.MOV.U32 R7, RZ, RZ, 0x40000040 ;  /* 0x40000040ff077424 */ /* 0x000fe200078e00ff */
[----:B------:R-:W-:Y:S01]  /*5b20*/  ISETP.NE.AND P2, PT, R188, 0x3, PT ;  /* 0x00000003bc00780c */ /* 0x000fe20003f45270 */
[----:B------:R-:W-:Y:S01]  /*5b30*/  IMAD.MOV.U32 R5, RZ, RZ, 0x40000040 ;  /* 0x40000040ff057424 */ /* 0x000fe200078e00ff */
[----:B------:R-:W-:Y:S01]  /*5b40*/  R2UR UR15, R9 ;  /* 0x00000000090f72ca */ /* 0x000fe200000e0000 */
[----:B------:R-:W-:Y:S01]  /*5b50*/  IMAD.MOV.U32 R9, RZ, RZ, 0x40000040 ;  /* 0x40000040ff097424 */ /* 0x000fe200078e00ff */
[----:B------:R-:W-:Y:S01]  /*5b60*/  R2UR UR11, R7 ;  /* 0x00000000070b72ca */ /* 0x000fe200000e0000 */
[----:B------:R-:W-:-:S03]  /*5b70*/  IMAD.MOV.U32 R7, RZ, RZ, 0x40000040 ;  /* 0x40000040ff077424 */ /* 0x000fc600078e00ff */
[----:B------:R-:W-:Y:S02]  /*5b80*/  R2UR UR9, R9 ;  /* 0x00000000090972ca */ /* 0x000fe400000e0000 */
[----:B------:R-:W-:Y:S01]  /*5b90*/  R2UR UR13, R7 ;  /* 0x00000000070d72ca */ /* 0x000fe200000e0000 */
        /* <DEDUP_REMOVED lines=10> */
[----:B------:R-:W-:-:S04]  /*5c40*/  SHF.R.U32.HI R2, RZ, 0x4, R2 ;  /* 0x00000004ff027819 */ /* 0x000fc80000011602 */
[----:B------:R-:W-:-:S04]  /*5c50*/  LOP3.LUT R2, R2, 0x3fff, RZ, 0xc0, !PT ;  /* 0x00003fff02027812 */ /* 0x000fc800078ec0ff */
[----:B------:R-:W-:Y:S02]  /*5c60*/  LOP3.LUT R14, R2, 0x2000000, RZ, 0xfc, !PT ;  /* 0x02000000020e7812 */ /* 0x000fe400078efcff */
[----:B------:R-:W-:Y:S01]  /*5c70*/  LOP3.LUT R2, R3, 0x10000, RZ, 0xfc, !PT ;  /* 0x0001000003027812 */ /* 0x000fe200078efcff */
[----:B------:R-:W-:Y:S02]  /*5c80*/  IMAD.MOV.U32 R3, RZ, RZ, 0x40000040 ;  /* 0x40000040ff037424 */ /* 0x000fe400078e00ff */
[----:B------:R-:W-:Y:S01]  /*5c90*/  IMAD R4, R22, 0x1000, R14 ;  /* 0x0000100016047824 */ /* 0x000fe200078e020e */
[----:B------:R-:W-:Y:S02]  /*5ca0*/  R2UR UR4, R2 ;  /* 0x00000000020472ca */ /* 0x000fe400000e0000 */
[----:B------:R-:W-:Y:S01]  /*5cb0*/  R2UR UR5, R3 ;  /* 0x00000000030572ca */ /* 0x000fe200000e0000 */
[C---:B------:R-:W-:Y:S01]  /*5cc0*/  VIADD R8, R4.reuse, 0x100 ;  /* 0x0000010004087836 */ /* 0x040fe20000000000 */
[C---:B------:R-:W-:Y:S01]  /*5cd0*/  R2UR UR6, R4.reuse ;  /* 0x00000000040672ca */ /* 0x040fe200000e0000 */
[----:B------:R-:W-:-:S02]  /*5ce0*/  VIADD R6, R4, 0x80 ;  /* 0x0000008004067836 */ /* 0x000fc40000000000 */
        /* <DEDUP_REMOVED lines=30> */
.L_x_5437:
        /* <DEDUP_REMOVED lines=8> */
[----:B------:R-:W-:-:S07]  /*5f50*/  IMAD.MOV.U32 R15, RZ, RZ, R10 ;  /* 0x000000ffff0f7224 */ /* 0x000fce00078e000a */
.L_x_5441:
[----:B------:R-:W-:Y:S01]  /*5f60*/  BAR.SYNC.DEFER_BLOCKING 0xe, 0x100 ;  /* 0x0384000000007b1d */ /* 0x000fe20000010000 */
[----:B-1----:R-:W-:Y:S01]  /*5f70*/  IMAD R10, R22, 0x40, R193 ;  /* 0x00000040160a7824 */ /* 0x002fe200078e02c1 */
[----:B------:R-:W-:Y:S01]  /*5f80*/  R2UR UR4, R2 ;  /* 0x00000000020472ca */ /* 0x000fe200000e0000 */
[----:B------:R-:W-:Y:S01]  /*5f90*/  VIADD R22, R22, 0x1 ;  /* 0x0000000116167836 */ /* 0x000fe20000000000 */
[----:B------:R-:W-:Y:S01]  /*5fa0*/  R2UR UR5, R3 ;  /* 0x00000000030572ca */ /* 0x000fe200000e0000 */
[----:B------:R-:W-:Y:S02]  /*5fb0*/  IMAD R10, R10, 0x4, R17 ;  /* 0x000000040a0a7824 */ /* 0x000fe400078e0211 */
[----:B------:R-:W-:Y:S01]  /*5fc0*/  IMAD.MOV.U32 R13, RZ, RZ, 0x40000040 ;  /* 0x40000040ff0d7424 */ /* 0x000fe200078e00ff */
[----:B------:R-:W-:-:S04]  /*5fd0*/  ISETP.NE.AND P0, PT, R22, 0x2, PT ;  /* 0x000000021600780c */ /* 0x000fc80003f05270 */
[----:B------:R-:W-:Y:S01]  /*5fe0*/  SEL R22, R22, RZ, P0 ;  /* 0x000000ff16167207 */ /* 0x000fe20000000000 */
[----:B0-----:R-:W0:Y:S04]  /*5ff0*/  LDS R11, [R10+0x38400] ;  /* 0x038400000a0b7984 */ /* 0x001e280000000800 */
        /* <DEDUP_REMOVED lines=156> */
[----:B------:R-:W-:Y:S01]  /*69c0*/  R2UR UR6, R10 ;  /* 0x000000000a0672ca */ /* 0x000fe200000e0000 */
[----:B------:R-:W-:Y:S01]  /*69d0*/  IMAD.MOV.U32 R10, RZ, RZ, R15 ;  /* 0x000000ffff0a7224 */ /* 0x000fe200078e000f */
[----:B------:R-:W-:Y:S01]  /*69e0*/  R2UR UR7, R11 ;  /* 0x000000000b0772ca */ /* 0x000fe200000e0000 */
[----:B------:R-:W-:Y:S01]  /*69f0*/  VIADD R15, R15, 0xffffffff ;  /* 0xffffffff0f0f7836 */ /* 0x000fe20000000000 */
[----:B------:R-:W-:Y:S02]  /*6a00*/  R2UR UR4, R4 ;  /* 0x00000000040472ca */ /* 0x000fe400000e0000 */
[----:B------:R-:W-:Y:S02]  /*6a10*/  R2UR UR5, R5 ;  /* 0x00000000050572ca */ /* 0x000fe400000e0000 */
[----:B------:R-:W-:Y:S02]  /*6a20*/  ISETP.GT.AND P1, PT, R10, R0, PT ;  /* 0x000000000a00720c */ /* 0x000fe40003f24270 */
[----:B------:R-:W-:-:S04]  /*6a30*/  SEL R10, RZ, 0x1, P0 ;  /* 0x00000001ff0a7807 */ /* 0x000fc80000000000 */
[----:B------:R-:W-:Y:S01]  /*6a40*/  LOP3.LUT R23, R23, R10, RZ, 0x3c, !PT ;  /* 0x0000000a17177212 */ /* 0x000fe200078e3cff */
[----:B------:R-:W-:Y:S02]  /*6a50*/  WARPGROUP.DEPBAR.LE gsb0, 0x0 ;  /* 0x00008000000079c5 */ /* 0x000fe40000010000 */
[----:B------:R-:W-:-:S10]  /*6a60*/  WARPGROUP.ARRIVE ;  /* 0x00000000000079c5 */ /* 0x000fd40000000000 */
[----:B------:R-:W-:Y:S03]  /*6a70*/  HGMMA.64x256x16.F32.BF16 R24, gdesc[UR4].tnspB, R24, gsb0 ;  /* 0x43e00000041879f0 */ /* 0x000fe60008001818 */
[----:B------:R-:W-:Y:S02]  /*6a80*/  WARPGROUP.DEPBAR.LE gsb0, 0x0 ;  /* 0x00008000000079c5 */ /* 0x000fe40000010000 */
[----:B------:R-:W-:Y:S06]  /*6a90*/  BAR.ARV 0xf, 0x100 ;  /* 0x03c4000000007b1d */ /* 0x000fec0000002000 */
[----:B------:R-:W-:Y:S05]  /*6aa0*/  @!P2 BRA `(.L_x_5440) ;  /* 0x000000000004a947 */ /* 0x000fea0003800000 */
[----:B------:R-:W-:Y:S01]  /*6ab0*/  BPT.TRAP 0x1 ;  /* 0x000000040000795c */ /* 0x000fe20000300000 */
.L_x_5440:
[----:B------:R-:W-:-:S04]  /*6ac0*/  IMAD R10, R22, 0x8, R17 ;  /* 0x00000008160a7824 */ /* 0x000fc800078e0211 */
[----:B------:R-:W-:-:S05]  /*6ad0*/  VIADD R10, R10, 0x38860 ;  /* 0x000388600a0a7836 */ /* 0x000fca0000000000 */
[----:B------:R-:W-:-:S04]  /*6ae0*/  PRMT R10, R189, 0x654, R10 ;  /* 0x00000654bd0a7816 */ /* 0x000fc8000000000a */
[----:B------:R1:W-:Y:S01]  /*6af0*/  SYNCS.ARRIVE.TRANS64.RED.A1T0 RZ, [R10+URZ], RZ ;  /* 0x000000ff0aff79a7 */ /* 0x0003e2000810043f */
[----:B------:R-:W-:Y:S05]  /*6b00*/  @P1 BRA `(.L_x_5441) ;  /* 0xfffffff400141947 */ /* 0x000fea000383ffff */
.L_x_5439:
[----:B------:R-:W-:Y:S05]  /*6b10*/  BSYNC B0 ;  /* 0x0000000000007941 */ /* 0x000fea0003800000 */
.L_x_5438:
        /* <DEDUP_REMOVED lines=142> */
.L_x_5433:
[----:B------:R-:W4:Y:S01]  /*7400*/  LDC R0, c[0x0][0x448] ;  /* 0x00011200ff007b82 */ /* 0x000f220000000800 */
[----:B------:R-:W-:Y:S01]  /*7410*/  VIADD R3, R214, 0x3f ;  /* 0x0000003fd6037836 */ /* 0x000fe20000000000 */
[----:B------:R-:W-:Y:S01]  /*7420*/  BSSY B0, `(.L_x_5442) ;  /* 0x000002c000007945 */ /* 0x000fe20003800000 */
[----:B------:R-:W-:Y:S01]  /*7430*/  IMAD.MOV.U32 R170, RZ, RZ, RZ ;  /* 0x000000ffffaa7224 */ /* 0x000fe200078e00ff */
[----:B----4-:R-:W-:-:S13]  /*7440*/  ISETP.NE.AND P0, PT, R0, 0x1, PT ;  /* 0x000000010000780c */ /* 0x010fda0003f05270 */
[----:B------:R-:W4:Y:S08]  /*7450*/  @P0 LDC R0, c[0x0][0x44c] ;  /* 0x00011300ff000b82 */ /* 0x000f300000000800 */
[----:B------:R-:W0:Y:S01]  /*7460*/  @P0 LDC R5, c[0x0][0x450] ;  /* 0x00011400ff050b82 */ /* 0x000e220000000800 */
[----:B----4-:R-:W-:-:S05]  /*7470*/  @P0 IMAD.HI.U32 R0, R3, R0, RZ ;  /* 0x0000000003000227 */ /* 0x010fca00078e00ff */
[----:B0-----:R-:W-:-:S05]  /*7480*/  @P0 SHF.R.U32.HI R3, RZ, R5, R0 ;  /* 0x00000005ff030219 */ /* 0x001fca0000011600 */
[----:B------:R-:W-:-:S05]  /*7490*/  IMAD.IADD R3, R38, 0x1, R3 ;  /* 0x0000000126037824 */ /* 0x000fca00078e0203 */
[----:B------:R-:W-:-:S04]  /*74a0*/  SHF.R.S32.HI R0, RZ, 0x1f, R3 ;  /* 0x0000001fff007819 */ /* 0x000fc80000011403 */
[----:B------:R-:W-:-:S04]  /*74b0*/  LEA.HI R0, R0, R3, RZ, 0x6 ;  /* 0x0000000300007211 */ /* 0x000fc800078f30ff */
[----:B------:R-:W-:-:S04]  /*74c0*/  SHF.R.S32.HI R0, RZ, 0x6, R0 ;  /* 0x00000006ff007819 */ /* 0x000fc80000011400 */
[----:B------:R-:W-:-:S04]  /*74d0*/  VIMNMX R37, R37, R0, PT ;  /* 0x0000000025257248 */ /* 0x000fc80003fe0100 */
[----:B------:R-:W-:-:S13]  /*74e0*/  ISETP.GE.AND P0, PT, R37, 0x1, PT ;  /* 0x000000012500780c */ /* 0x000fda0003f06270 */
[----:B------:R-:W-:Y:S05]  /*74f0*/  @!P0 BRA `(.L_x_5443) ;  /* 0x0000000000788947 */ /* 0x000fea0003800000 */
[----:B------:R-:W4:Y:S01]  /*7500*/  LDL R4, [R1+0x54] ;  /* 0x0000540001047983 */ /* 0x000f220000100800 */
[----:B------:R-:W-:Y:S01]  /*7510*/  ULDC UR4, c[0x0][0xae8] ;  /* 0x0002ba0000047ab9 */ /* 0x000fe20000000800 */
[----:B----4-:R-:W-:-:S04]  /*7520*/  ISETP.NE.AND P0, PT, R4, RZ, PT ;  /* 0x000000ff0400720c */ /* 0x010fc80003f05270 */
[----:B------:R-:W-:-:S04]  /*7530*/  SEL R9, R4, UR4, P0 ;  /* 0x0000000404097c07 */ /* 0x000fc80008000000 */
[-C--:B------:R-:W-:Y:S02]  /*7540*/  IABS R6, R9.reuse ;  /* 0x0000000900067213 */ /* 0x080fe40000000000 */
[----:B------:R-:W-:Y:S02]  /*7550*/  IADD3 R0, R9, -0x1, R37 ;  /* 0xffffffff09007810 */ /* 0x000fe40007ffe025 */
[----:B------:R-:W0:Y:S01]  /*7560*/  I2F.RP R3, R6 ;  /* 0x0000000600037306 */ /* 0x000e220000209400 */
[-C--:B--2---:R-:W-:Y:S02]  /*7570*/  IABS R10, R9.reuse ;  /* 0x00000009000a7213 */ /* 0x084fe40000000000 */
        /* <DEDUP_REMOVED lines=22> */
.L_x_5443:
[----:B------:R-:W-:Y:S05]  /*76e0*/  BSYNC B0 ;  /* 0x0000000000007941 */ /* 0x000fea0003800000 */
.L_x_5442:
        /* <DEDUP_REMOVED lines=66> */
[----:B----4-:R-:W-:-:S05]  /*7b10*/  IMAD R0, R0, R170, RZ ;  /* 0x000000aa00007224 */ /* 0x010fca00078e02ff */
[----:B------:R3:W-:Y:S01]  /*7b20*/  STL [R1+0xc], R0 ;  /* 0x00000c0001007387 */ /* 0x0007e20000100800 */
[----:B------:R-:W-:Y:S02]  /*7b30*/  VIADDMNMX R170, R0, R170, R37, PT ;  /* 0x000000aa00aa7246 */ /* 0x000fe40003800125 */
[----:B------:R-:W-:Y:S02]  /*7b40*/  CS2R R36, SRZ ;  /* 0x0000000000247805 */ /* 0x000fe4000001ff00 */
[----:B------:R-:W-:-:S13]  /*7b50*/  ISETP.GT.AND P1, PT, R170, R0, PT ;  /* 0x00000000aa00720c */ /* 0x000fda0003f24270 */
[----:B---3--:R-:W-:Y:S05]  /*7b60*/  @!P1 BRA `(.L_x_5436) ;  /* 0x000000e400509947 */ /* 0x008fea0003800000 */
[----:B------:R-:W3:Y:S01]  /*7b70*/  LDL R0, [R1+0x70] ;  /* 0x0000700001007983 */ /* 0x000ee20000100800 */
[----:B------:R-:W-:Y:S03]  /*7b80*/  BSSY B6, `(.L_x_5444) ;  /* 0x000001d000067945 */ /* 0x000fe60003800000 */
[----:B---3--:R-:W0:Y:S02]  /*7b90*/  SHFL.IDX PT, R0, R0, RZ, 0x1f ;  /* 0x00001fff00007589 */ /* 0x008e2400000e0000 */
        /* <DEDUP_REMOVED lines=20> */
[----:B--2---:R-:W-:Y:S02]  /*7ce0*/  IMAD.U32 R10, RZ, RZ, UR4 ;  /* 0x00000004ff0a7e24 */ /* 0x004fe4000f8e00ff */
[----:B------:R-:W-:Y:S02]  /*7cf0*/  IMAD.U32 R11, RZ, RZ, UR5 ;  /* 0x00000005ff0b7e24 */ /* 0x000fe4000f8e00ff */
[----:B------:R-:W-:Y:S02]  /*7d00*/  IMAD.MOV.U32 R8, RZ, RZ, 0x70 ;  /* 0x00000070ff087424 */ /* 0x000fe400078e00ff */
[----:B------:R-:W-:Y:S02]  /*7d10*/  IMAD.MOV.U32 R12, RZ, RZ, 0x1 ;  /* 0x00000001ff0c7424 */ /* 0x000fe400078e00ff */
[----:B------:R-:W-:-:S07]  /*7d20*/  IMAD.MOV.U32 R13, RZ, RZ, RZ ;  /* 0x000000ffff0d7224 */ /* 0x000fce00078e00ff */
[----:B------:R-:W-:-:S07]  /*7d30*/  LEPC R20, `(.L_x_5445) ;  /* 0x000000001014794e */ /* 0x000fce0000000000 */
[----:B0----5:R-:W-:Y:S05]  /*7d40*/  CALL.ABS.NOINC R14 ;  /* 0x000000000e007343 */ /* 0x021fea0003c00000 */
.L_x_5445:
[----:B------:R-:W-:Y:S05]  /*7d50*/  BSYNC B6 ;  /* 0x0000000000067941 */ /* 0x000fea0003800000 */
.L_x_5444:
[----:B------:R-:W-:Y:S02]  /*7d60*/  ULDC UR4, c[0x0][0x3f4] ;  /* 0x0000fd0000047ab9 */ /* 0x000fe40000000800 */
[----:B------:R-:W-:-:S13]  /*7d70*/  ISETP.LT.AND P0, PT, RZ, UR4, PT ;  /* 0x00000004ff007c0c */ /* 0x000fda000bf01270 */
[----:B------:R-:W-:Y:S05]  /*7d80*/  @P0 BRA `(.L_x_5446) ;  /* 0x0000000000400947 */ /* 0x000fea0003800000 */
[----:B------:R-:W3:Y:S02]  /*7d90*/  LDL R20, [R1+0x68] ;  /* 0x0000680001147983 */ /* 0x000ee40000100800 */
[----:B---3--:R-:W-:-:S04]  /*7da0*/  LEA.HI R0, R20, R20, RZ, 0x1 ;  /* 0x0000001414007211 */ /* 0x008fc800078f08ff */
[----:B------:R-:W-:-:S05]  /*7db0*/  LOP3.LUT R0, R0, 0xfffffffe, RZ, 0xc0, !PT ;  /* 0xfffffffe00007812 */ /* 0x000fca00078ec0ff */
[----:B------:R-:W-:-:S05]  /*7dc0*/  IMAD.IADD R0, R20, 0x1, -R0 ;  /* 0x0000000114007824 */ /* 0x000fca00078e0a00 */
[----:B-----5:R-:W-:-:S04]  /*7dd0*/  SHF.L.U32 R2, R0, 0x1f, RZ ;  /* 0x0000001f00027819 */ /* 0x020fc800000006ff */
[----:B------:R0:W1:Y:S03]  /*7de0*/  SYNCS.PHASECHK.TRANS64.TRYWAIT P0, [R17+URZ+0x38800], R2 ;  /* 0x03880002110075a7 */ /* 0x000066000800017f */
[----:B-1----:R-:W-:Y:S05]  /*7df0*/  @!P0 NANOSLEEP.SYNCS 0x989680 ;  /* 0x009896800000895d */ /* 0x002fea0003900000 */
[----:B------:R-:W1:Y:S01]  /*7e00*/  @!P0 SYNCS.PHASECHK.TRANS64 P0, [R17+URZ+0x38800], R2 ;  /* 0x03880002110085a7 */ /* 0x000e62000800007f */
[----:B------:R-:W-:Y:S04]  /*7e10*/  BSSY B0, `(.L_x_5447) ;  /* 0x0000006000007945 */ /* 0x000fe80003800000 */
[----:B-1----:R-:W-:Y:S05]  /*7e20*/  @P0 BRA `(.L_x_5448) ;  /* 0x0000000000100947 */ /* 0x002fea0003800000 */
.L_x_5449:
[----:B-1----:R1:W3:Y:S02]  /*7e30*/  SYNCS.PHASECHK.TRANS64.TRYWAIT P0, [R17+URZ+0x38800], R2 ;  /* 0x03880002110075a7 */ /* 0x0022e4000800017f */
[----:B---3--:R-:W-:Y:S05]  /*7e40*/  @!P0 NANOSLEEP.SYNCS 0x989680 ;  /* 0x009896800000895d */ /* 0x008fea0003900000 */
[----:B------:R-:W3:Y:S02]  /*7e50*/  @!P0 SYNCS.PHASECHK.TRANS64 P0, [R17+URZ+0x38800], R2 ;  /* 0x03880002110085a7 */ /* 0x000ee4000800007f */
[----:B---3--:R-:W-:Y:S05]  /*7e60*/  @!P0 BRA `(.L_x_5449) ;  /* 0xfffffffc00f08947 */ /* 0x008fea000383ffff */
.L_x_5448:
[----:B------:R-:W-:Y:S05]  /*7e70*/  BSYNC B0 ;  /* 0x0000000000007941 */ /* 0x000fea0003800000 */
.L_x_5447:
[----:B------:R-:W-:Y:S05]  /*7e80*/  BRA `(.L_x_5450) ;  /* 0x0000002c00cc7947 */ /* 0x000fea0003800000 */
.L_x_5446:
        /* <DEDUP_REMOVED lines=22> */
[----:B--2---:R-:W-:Y:S02]  /*7ff0*/  IMAD.U32 R10, RZ, RZ, UR6 ;  /* 0x00000006ff0a7e24 */ /* 0x004fe4000f8e00ff */
        /* <DEDUP_REMOVED lines=8> */
.L_x_5452:
[----:B------:R-:W-:Y:S05]  /*8080*/  BSYNC B6 ;  /* 0x0000000000067941 */ /* 0x000fea0003800000 */
.L_x_5451:
        /* <DEDUP_REMOVED lines=36> */
[----:B--2---:R-:W-:Y:S02]  /*82d0*/  LEA.HI.X R10, R24, UR5, R3, 0x1, P0 ;  /* 0x00000005180a7c11 */ /* 0x004fe400080f0c03 */
[----:B------:R-:W-:Y:S01]  /*82e0*/  LEA.HI.X R31, R26, UR7, R31, 0x1, P1 ;  /* 0x000000071a1f7c11 */ /* 0x000fe200088f0c1f */
[----:B------:R-:W-:Y:S06]  /*82f0*/  BRA.DIV UR4, `(.L_x_5455) ;  /* 0x000001c204f07947 */ /* 0x000fec000b800000 */
[----:B------:R0:W1:Y:S04]  /*8300*/  SHFL.IDX PT, R0, R10, RZ, 0x1c1f ;  /* 0x001c1fff0a007589 */ /* 0x00006800000e0000 */
[----:B------:R0:W2:Y:S04]  /*8310*/  SHFL.IDX PT, R5, R9, RZ, 0x1c1f ;  /* 0x001c1fff09057589 */ /* 0x0000a800000e0000 */
[----:B------:R0:W3:Y:S04]  /*8320*/  SHFL.IDX PT, R8, R31, RZ, 0x1c1f ;  /* 0x001c1fff1f087589 */ /* 0x0000e800000e0000 */
[----:B------:R0:W4:Y:S02]  /*8330*/  SHFL.IDX PT, R6, R30, RZ, 0x1c1f ;  /* 0x001c1fff1e067589 */ /* 0x00012400000e0000 */
.L_x_5694:
        /* <DEDUP_REMOVED lines=22> */
[----:B----4-:R-:W-:-:S02]  /*84a0*/  @!P3 IADD3 R4, P1, R6, R4, RZ ;  /* 0x000000040604b210 */ /* 0x010fc40007f3e0ff */
[----:B---3--:R-:W-:Y:S01]  /*84b0*/  @!P3 SHF.L.U64.HI R11, R209, 0x1, R7 ;  /* 0x00000001d10bb819 */ /* 0x008fe20000010207 */
[----:B------:R-:W-:Y:S02]  /*84c0*/  IMAD.MOV.U32 R7, RZ, RZ, R8 ;  /* 0x000000ffff077224 */ /* 0x000fe400078e0008 */
[----:B------:R-:W-:-:S04]  /*84d0*/  @!P2 IMAD.WIDE R6, R190, 0x2, R6 ;  /* 0x00000002be06a825 */ /* 0x000fc800078e0206 */
[--C-:B------:R-:W-:Y:S01]  /*84e0*/  @!P3 IMAD.X R3, R0, 0x1, R11.reuse, P0 ;  /* 0x000000010003b824 */ /* 0x100fe200000e060b */
[----:B------:R1:W5:Y:S01]  /*84f0*/  @!P2 LD.E.64 R26, desc[UR40][R6.64] ;  /* 0x00000028061aa980 */ /* 0x000362000c101b00 */
[----:B------:R-:W-:-:S03]  /*8500*/  @!P3 IMAD.X R5, R8, 0x1, R11, P1 ;  /* 0x000000010805b824 */ /* 0x000fc600008e060b */
[----:B------:R1:W5:Y:S04]  /*8510*/  @!P3 LD.E.64 R20, desc[UR40][R2.64] ;  /* 0x000000280214b980 */ /* 0x000368000c101b00 */
[----:B------:R1:W5:Y:S02]  /*8520*/  @!P3 LD.E.64 R24, desc[UR40][R4.64] ;  /* 0x000000280418b980 */ /* 0x000364000c101b00 */
.L_x_5457:
[----:B------:R-:W-:Y:S05]  /*8530*/  BSYNC B1 ;  /* 0x0000000000017941 */ /* 0x000fea0003800000 */
.L_x_5456:
[----:B-1---5:R-:W-:Y:S01]  /*8540*/  IMAD.MOV.U32 R0, RZ, RZ, R26 ;  /* 0x000000ffff007224 */ /* 0x022fe200078e001a */
[----:B------:R-:W-:Y:S01]  /*8550*/  UMOV UR4, 0xffffffff ;  /* 0xffffffff00047882 */ /* 0x000fe20000000000 */
        /* <DEDUP_REMOVED lines=12> */
[----:B------:R-:W-:Y:S02]  /*8620*/  CS2R R2, SRZ ;  /* 0x0000000000027805 */ /* 0x000fe4000001ff00 */
[----:B------:R-:W-:Y:S01]  /*8630*/  PRMT R46, R4, 0x7610, R46 ;  /* 0x00007610042e7816 */ /* 0x000fe2000000002e */
[----:B------:R-:W-:Y:S06]  /*8640*/  BRA.DIV UR4, `(.L_x_5458) ;  /* 0x000001c204907947 */ /* 0x000fec000b800000 */
[----:B--2---:R1:W2:Y:S04]  /*8650*/  SHFL.IDX PT, R5, R10, 0x1, 0x1c1f ;  /* 0x003c1f000a057f89 */ /* 0x0042a800000e0000 */
[----:B------:R1:W0:Y:S04]  /*8660*/  SHFL.IDX PT, R4, R9, 0x1, 0x1c1f ;  /* 0x003c1f0009047f89 */ /* 0x00022800000e0000 */
[----:B------:R1:W0:Y:S04]  /*8670*/  SHFL.IDX PT, R7, R31, 0x1, 0x1c1f ;  /* 0x003c1f001f077f89 */ /* 0x00022800000e0000 */
[----:B------:R1:W0:Y:S02]  /*8680*/  SHFL.IDX PT, R14, R30, 0x1, 0x1c1f ;  /* 0x003c1f001e0e7f89 */ /* 0x00022400000e0000 */
.L_x_5700:
[----:B----4-:R-:W4:Y:S01]  /*8690*/  LDL R6, [R1+0x68] ;  /* 0x0000680001067983 */ /* 0x010f220000100800 */
[----:B------:R-:W-:Y:S01]  /*86a0*/  VIADD R32, R32, 0x20 ;  /* 0x0000002020207836 */ /* 0x000fe20000000000 */
[----:B------:R-:W-:Y:S01]  /*86b0*/  BSSY B1, `(.L_x_5459) ;  /* 0x0000023000017945 */ /* 0x000fe20003800000 */
[----:B01----:R-:W-:Y:S01]  /*86c0*/  IMAD.SHL.U32 R31, R194, 0x40, RZ ;  /* 0x00000040c21f7824 */ /* 0x003fe200078e00ff */
[----:B---3--:R-:W-:Y:S02]  /*86d0*/  CS2R R8, SRZ ;  /* 0x0000000000087805 */ /* 0x008fe4000001ff00 */
[----:B------:R-:W-:Y:S02]  /*86e0*/  CS2R R12, SRZ ;  /* 0x00000000000c7805 */ /* 0x000fe4000001ff00 */
[----:B------:R-:W-:Y:S02]  /*86f0*/  ISETP.GE.AND P0, PT, R32, R33, PT ;  /* 0x000000212000720c */ /* 0x000fe40003f06270 */
[----:B------:R-:W-:-:S02]  /*8700*/  CS2R R10, SRZ ;  /* 0x00000000000a7805 */ /* 0x000fc4000001ff00 */
[----:B----4-:R-:W-:-:S04]  /*8710*/  LEA.HI R0, R6, R6, RZ, 0x1 ;  /* 0x0000000606007211 */ /* 0x010fc800078f08ff */
[----:B------:R-:W-:-:S05]  /*8720*/  LOP3.LUT R0, R0, 0xfffffffe, RZ, 0xc0, !PT ;  /* 0xfffffffe00007812 */ /* 0x000fca00078ec0ff */
[----:B------:R-:W-:-:S05]  /*8730*/  IMAD.IADD R0, R6, 0x1, -R0 ;  /* 0x0000000106007824 */ /* 0x000fca00078e0a00 */
[----:B------:R-:W-:Y:S01]  /*8740*/  SHF.L.U32 R34, R0, 0x1f, RZ ;  /* 0x0000001f00227819 */ /* 0x000fe200000006ff */
[----:B------:R-:W-:Y:S06]  /*8750*/  @P0 BRA `(.L_x_5460) ;  /* 0x0000000000600947 */ /* 0x000fec0003800000 */
[----:B------:R-:W3:Y:S01]  /*8760*/  LDL R6, [R1+0x74] ;  /* 0x0000740001067983 */ /* 0x000ee20000100800 */
[----:B------:R-:W-:Y:S01]  /*8770*/  ULDC UR4, c[0x0][0x3f4] ;  /* 0x0000fd0000047ab9 */ /* 0x000fe20000000800 */
[----:B------:R-:W-:Y:S01]  /*8780*/  IMAD.MOV.U32 R2, RZ, RZ, R4 ;  /* 0x000000ffff027224 */ /* 0x000fe200078e0004 */
[----:B------:R-:W-:Y:S01]  /*8790*/  ISETP.GE.AND P3, PT, R209, UR4, PT ;  /* 0x00000004d1007c0c */ /* 0x000fe2000bf66270 */
[----:B--2---:R-:W-:Y:S01]  /*87a0*/  IMAD.MOV.U32 R3, RZ, RZ, R5 ;  /* 0x000000ffff037224 */ /* 0x004fe200078e0005 */
[----:B------:R-:W-:Y:S02]  /*87b0*/  ISETP.GE.AND P2, PT, R190, UR4, PT ;  /* 0x00000004be007c0c */ /* 0x000fe4000bf46270 */
[----:B------:R-:W-:Y:S01]  /*87c0*/  CS2R R12, SRZ ;  /* 0x00000000000c7805 */ /* 0x000fe2000001ff00 */
[----:B------:R-:W-:-:S08]  /*87d0*/  IMAD.MOV.U32 R8, RZ, RZ, R14 ;  /* 0x000000ffff087224 */ /* 0x000fd000078e000e */
[----:B------:R-:W-:Y:S02]  /*87e0*/  @!P3 IMAD.SHL.U32 R9, R209, 0x2, RZ ;  /* 0x00000002d109b824 */ /* 0x000fe400078e00ff */
[----:B------:R-:W-:-:S03]  /*87f0*/  @!P2 IMAD.WIDE R2, R190, 0x2, R2 ;  /* 0x00000002be02a825 */ /* 0x000fc600078e0202 */
[-C--:B------:R-:W-:Y:S02]  /*8800*/  @!P3 IADD3 R4, P0, R4, R9.reuse, RZ ;  /* 0x000000090404b210 */ /* 0x080fe40007f1e0ff */
[----:B------:R-:W-:Y:S01]  /*8810*/  CS2R R10, SRZ ;  /* 0x00000000000a7805 */ /* 0x000fe2000001ff00 */
[----:B------:R0:W5:Y:S02]  /*8820*/  @!P2 LD.E.64 R12, desc[UR40][R2.64] ;  /* 0x00000028020ca980 */ /* 0x000164000c101b00 */
[----:B0-----:R-:W-:Y:S02]  /*8830*/  CS2R R2, SRZ ;  /* 0x0000000000027805 */ /* 0x001fe4000001ff00 */
[----:B---3--:R-:W-:Y:S02]  /*8840*/  @!P3 SHF.L.U64.HI R30, R209, 0x1, R6 ;  /* 0x00000001d11eb819 */ /* 0x008fe40000010206 */
[----:B------:R-:W-:Y:S01]  /*8850*/  @!P3 IADD3 R6, P1, R14, R9, RZ ;  /* 0x000000090e06b210 */ /* 0x000fe20007f3e0ff */
[----:B------:R-:W-:-:S02]  /*8860*/  IMAD.MOV.U32 R9, RZ, RZ, R7 ;  /* 0x000000ffff097224 */ /* 0x000fc400078e0007 */
[----:B------:R-:W-:Y:S02]  /*8870*/  @!P3 IMAD.X R5, R5, 0x1, R30, P0 ;  /* 0x000000010505b824 */ /* 0x000fe400000e061e */
[----:B------:R-:W-:Y:S01]  /*8880*/  @!P2 IMAD.WIDE R14, R190, 0x2, R8 ;  /* 0x00000002be0ea825 */ /* 0x000fe200078e0208 */
[----:B------:R-:W-:Y:S02]  /*8890*/  CS2R R8, SRZ ;  /* 0x0000000000087805 */ /* 0x000fe4000001ff00 */
[----:B------:R0:W5:Y:S01]  /*88a0*/  @!P3 LD.E.64 R10, desc[UR40][R4.64] ;  /* 0x00000028040ab980 */ /* 0x000162000c101b00 */
[----:B------:R-:W-:-:S03]  /*88b0*/  @!P3 IMAD.X R7, R7, 0x1, R30, P1 ;  /* 0x000000010707b824 */ /* 0x000fc600008e061e */
[----:B------:R0:W5:Y:S04]  /*88c0*/  @!P2 LD.E.64 R2, desc[UR40][R14.64] ;  /* 0x000000280e02a980 */ /* 0x000168000c101b00 */
[----:B------:R0:W5:Y:S02]  /*88d0*/  @!P3 LD.E.64 R8, desc[UR40][R6.64] ;  /* 0x000000280608b980 */ /* 0x000164000c101b00 */
.L_x_5460:
[----:B------:R-:W-:Y:S05]  /*88e0*/  BSYNC B1 ;  /* 0x0000000000017941 */ /* 0x000fea0003800000 */
.L_x_5459:
[----:B0-----:R-:W3:Y:S01]  /*88f0*/  LDL R15, [R1+0x14] ;  /* 0x00001400010f7983 */ /* 0x001ee20000100800 */
[----:B------:R-:W0:Y:S01]  /*8900*/  SYNCS.PHASECHK.TRANS64.TRYWAIT P0, [R17+URZ+0x38800], R34 ;  /* 0x03880022110075a7 */ /* 0x000e22000800017f */
[----:B------:R-:W-:Y:S01]  /*8910*/  LOP3.LUT R31, R31, 0x1c0, RZ, 0xc0, !PT ;  /* 0x000001c01f1f7812 */ /* 0x000fe200078ec0ff */
[----:B--2--5:R-:W-:Y:S01]  /*8920*/  IMAD.MOV.U32 R5, RZ, RZ, R2 ;  /* 0x000000ffff057224 */ /* 0x024fe200078e0002 */
[----:B------:R-:W-:Y:S01]  /*8930*/  VIADDMNMX R30, R33, -R214, 0x40, PT ;  /* 0x00000040211e7446 */ /* 0x000fe200038009d6 */
[----:B------:R-:W-:Y:S01]  /*8940*/  IMAD.MOV.U32 R6, RZ, RZ, R8 ;  /* 0x000000ffff067224 */ /* 0x000fe200078e0008 */
[----:B------:R-:W-:Y:S01]  /*8950*/  LOP3.LUT R4, R31, 0x18, R18, 0xf8, !PT ;  /* 0x000000181f047812 */ /* 0x000fe200078ef812 */
[----:B------:R-:W-:Y:S01]  /*8960*/  IMAD.MOV.U32 R14, RZ, RZ, R12 ;  /* 0x000000ffff0e7224 */ /* 0x000fe200078e000c */
[----:B------:R-:W-:Y:S01]  /*8970*/  SHF.R.U32.HI R31, RZ, 0x3, R31 ;  /* 0x00000003ff1f7819 */ /* 0x000fe2000001161f */
[----:B------:R-:W-:Y:S01]  /*8980*/  IMAD.MOV.U32 R7, RZ, RZ, R9 ;  /* 0x000000ffff077224 */ /* 0x000fe200078e0009 */
[----:B------:R-:W-:Y:S01]  /*8990*/  BSSY B1, `(.L_x_5461) ;  /* 0x0000013000017945 */ /* 0x000fe20003800000 */
[----:B------:R-:W-:-:S02]  /*89a0*/  LOP3.LUT P2, RZ, R194, 0x4, RZ, 0xc0, !PT ;  /* 0x00000004c2ff7812 */ /* 0x000fc4000784c0ff */
[----:B------:R-:W-:Y:S02]  /*89b0*/  LOP3.LUT R4, R4, R31, RZ, 0x3c, !PT ;  /* 0x0000001f04047212 */ /* 0x000fe400078e3cff */
[----:B------:R-:W-:Y:S01]  /*89c0*/  PRMT R31, R31, 0x5410, R5 ;  /* 0x000054101f1f7816 */ /* 0x000fe20000000005 */
[----:B------:R-:W-:Y:S01]  /*89d0*/  IMAD.MOV.U32 R5, RZ, RZ, R3 ;  /* 0x000000ffff057224 */ /* 0x000fe200078e0003 */
[----:B------:R-:W-:Y:S02]  /*89e0*/  PRMT R45, R45, 0x5410, R14 ;  /* 0x000054102d2d7816 */ /* 0x000fe4000000000e */
[----:B------:R-:W-:Y:S02]  /*89f0*/  PRMT R31, R7, 0x7610, R31 ;  /* 0x00007610071f7816 */ /* 0x000fe4000000001f */
[----:B------:R-:W-:Y:S01]  /*8a00*/  PRMT R32, R6, 0x5410, R5 ;  /* 0x0000541006207816 */ /* 0x000fe20000000005 */
[----:B------:R-:W-:Y:S01]  /*8a10*/  IMAD.MOV.U32 R5, RZ, RZ, R13 ;  /* 0x000000ffff057224 */ /* 0x000fe200078e000d */
[----:B------:R-:W-:Y:S01]  /*8a20*/  ISETP.GE.AND P1, PT, R187, R30, PT ;  /* 0x0000001ebb00720c */ /* 0x000fe20003f26270 */
[----:B------:R-:W-:-:S03]  /*8a30*/  IMAD.MOV.U32 R6, RZ, RZ, R10 ;  /* 0x000000ffff067224 */ /* 0x000fc600078e000a */
[----:B------:R-:W-:Y:S01]  /*8a40*/  PRMT R47, R5, 0x7610, R47 ;  /* 0x00007610052f7816 */ /* 0x000fe2000000002f */
[----:B------:R-:W-:Y:S01]  /*8a50*/  IMAD.MOV.U32 R5, RZ, RZ, R11 ;  /* 0x000000ffff057224 */ /* 0x000fe200078e000b */
[----:B------:R-:W-:Y:S01]  /*8a60*/  PRMT R33, R6, 0x7610, R33 ;  /* 0x0000761006217816 */ /* 0x000fe20000000021 */
[----:B---3--:R-:W-:-:S04]  /*8a70*/  IMAD R4, R15, 0x200, R4 ;  /* 0x000002000f047824 */ /* 0x008fc800078e0204 */
[----:B------:R-:W-:-:S04]  /*8a80*/  IMAD R15, R4, 0x2, R17 ;  /* 0x00000002040f7824 */ /* 0x000fc800078e0211 */
[C---:B------:R-:W-:Y:S02]  /*8a90*/  VIADD R4, R15.reuse, 0x20400 ;  /* 0x000204000f047836 */ /* 0x040fe40000000000 */
[----:B------:R-:W-:Y:S01]  /*8aa0*/  VIADD R14, R15, 0x20440 ;  /* 0x000204400f0e7836 */ /* 0x000fe20000000000 */
[----:B0-----:R-:W-:Y:S06]  /*8ab0*/  @!P0 BRA `(.L_x_5462) ;  /* 0x000001bc00e48947 */ /* 0x001fec0003800000 */
.L_x_5701:
[----:B------:R-:W-:Y:S05]  /*8ac0*/  BSYNC B1 ;  /* 0x0000000000017941 */ /* 0x000fea0003800000 */
.L_x_5461:
[----:B------:R-:W-:Y:S01]  /*8ad0*/  BSSY B1, `(.L_x_5463) ;  /* 0x0000067000017945 */ /* 0x000fe20003800000 */
[----:B0-----:R-:W-:Y:S01]  /*8ae0*/  PRMT R34, R5, 0x7610, R34 ;  /* 0x0000761005227816 */ /* 0x001fe20000000022 */
[----:B------:R-:W-:Y:S02]  /*8af0*/  @P2 VIADD R14, R4, 0xffffffc0 ;  /* 0xffffffc0040e2836 */ /* 0x000fe40000000000 */
        /* <DEDUP_REMOVED lines=8> */
[--C-:B------:R-:W-:Y:S02]  /*8b80*/  SHF.R.U32.HI R36, RZ, 0x10, R29.reuse ;  /* 0x00000010ff247819 */ /* 0x100fe4000001161d */
[----:B------:R-:W-:Y:S02]  /*8b90*/  SHF.R.U64 R35, R28, 0x10, R29 ;  /* 0x000000101c237819 */ /* 0x000fe4000000121d */
        /* <DEDUP_REMOVED lines=42> */
.L_x_5466:
[----:B------:R-:W-:Y:S05]  /*8e40*/  BSYNC B2 ;  /* 0x0000000000027941 */ /* 0x000fea0003800000 */
.L_x_5465:
[----:B------:R-:W-:Y:S05]  /*8e50*/  @P1 BRA `(.L_x_5464) ;  /* 0x0000000000b81947 */ /* 0x000fea0003800000 */
[----:B0-----:R-:W0:Y:S01]  /*8e60*/  LDS.128 R4, [R14] ;  /* 0x000000000e047984 */ /* 0x001e220000000c00 */
        /* <DEDUP_REMOVED lines=12> */
[C---:B0-----:R-:W-:Y:S01]  /*8f30*/  LOP3.LUT R21, R6.reuse, 0xffff0000, RZ, 0xc0, !PT ;  /* 0xffff000006157812 */ /* 0x041fe200078ec0ff */
        /* <DEDUP_REMOVED lines=32> */
.L_x_5464:
[----:B------:R-:W-:Y:S05]  /*9140*/  BSYNC B1 ;  /* 0x0000000000017941 */ /* 0x000fea0003800000 */
.L_x_5463:
        /* <DEDUP_REMOVED lines=20> */
[----:B------:R-:W-:Y:S01]  /*9290*/  PRMT R20, R45, 0x5432, R20 ;  /* 0x000054322d147816 */ /* 0x000fe20000000014 */
        /* <DEDUP_REMOVED lines=20> */
[CC--:B------:R-:W-:Y:S01]  /*93e0*/  FMUL.FTZ R13, R3.reuse, R7.reuse ;  /* 0x00000007030d7220 */ /* 0x0c0fe20000410000 */
        /* <DEDUP_REMOVED lines=12> */
.L_x_5469:
[----:B------:R-:W-:Y:S05]  /*94b0*/  BSYNC B1 ;  /* 0x0000000000017941 */ /* 0x000fea0003800000 */
.L_x_5468:
        /* <DEDUP_REMOVED lines=8> */
[C---:B------:R-:W-:Y:S01]  /*9540*/  LOP3.LUT R10, R31.reuse, 0xffff0000, RZ, 0xc0, !PT ;  /* 0xffff00001f0a7812 */ /* 0x040fe200078ec0ff */
[----:B------:R-:W-:Y:S01]  /*9550*/  IMAD.U32 R13, R31, 0x10000, RZ ;  /* 0x000100001f0d7824 */ /* 0x000fe200078e00ff */
[----:B------:R-:W-:Y:S01]  /*9560*/  PRMT R32, R32, 0x5410, R3 ;  /* 0x0000541020207816 */ /* 0x000fe20000000003 */
[C---:B------:R-:W-:Y:S01]  /*9570*/  IMAD.U32 R11, R34.reuse, 0x10000, RZ ;  /* 0x00010000220b7824 */ /* 0x040fe200078e00ff */
[----:B------:R-:W-:Y:S02]  /*9580*/  LOP3.LUT R34, R34, 0xffff0000, RZ, 0xc0, !PT ;  /* 0xffff000022227812 */ /* 0x000fe400078ec0ff */
        /* <DEDUP_REMOVED lines=14> */
[C---:B------:R-:W-:Y:S01]  /*9670*/  IMAD.U32 R7, R32.reuse, 0x10000, RZ ;  /* 0x0001000020077824 */ /* 0x040fe200078e00ff */
[----:B------:R-:W-:Y:S01]  /*9680*/  LOP3.LUT R5, R5, 0xffff0000, RZ, 0xc0, !PT ;  /* 0xffff000005057812 */ /* 0x000fe200078ec0ff */
[----:B------:R-:W-:Y:S01]  /*9690*/  IMAD.U32 R6, R33, 0x10000, RZ ;  /* 0x0001000021067824 */ /* 0x000fe200078e00ff */
[----:B------:R-:W-:Y:S01]  /*96a0*/  LOP3.LUT R32, R32, 0xffff0000, RZ, 0xc0, !PT ;  /* 0xffff000020207812 */ /* 0x000fe200078ec0ff */
[----:B------:R-:W-:Y:S01]  /*96b0*/  FFMA.FTZ R20, R9, R34, -R20 ;  /* 0x0000002209147223 */ /* 0x000fe20000010814 */
        /* <DEDUP_REMOVED lines=16> */
.L_x_5454:
        /* <DEDUP_REMOVED lines=37> */
[----:B------:R-:W3:Y:S04]  /*9a10*/  SHFL.IDX PT, R0, R24, RZ, 0x1c1f ;  /* 0x001c1fff18007589 */ /* 0x000ee800000e0000 */
[----:B------:R-:W4:Y:S04]  /*9a20*/  SHFL.IDX PT, R14, R34, RZ, 0x1c1f ;  /* 0x001c1fff220e7589 */ /* 0x000f2800000e0000 */
[----:B------:R-:W5:Y:S01]  /*9a30*/  SHFL.IDX PT, R3, R27, RZ, 0x1c1f ;  /* 0x001c1fff1b037589 */ /* 0x000f6200000e0000 */
[----:B0-----:R-:W-:-:S04]  /*9a40*/  ISETP.GE.AND P0, PT, R18, R35, PT ;  /* 0x000000231200720c */ /* 0x001fc80003f06270 */
[----:B------:R-:W-:-:S13]  /*9a50*/  ISETP.GE.OR P1, PT, R32, R25, P0 ;  /* 0x000000192000720c */ /* 0x000fda0000726670 */
[C---:B------:R-:W-:Y:S01]  /*9a60*/  @!P1 IMAD.SHL.U32 R5, R18.reuse, 0x2, RZ ;  /* 0x0000000212059824 */ /* 0x040fe200078e00ff */
[----:B------:R-:W-:-:S04]  /*9a70*/  @!P1 SHF.L.U64.HI R6, R18, 0x1, R19 ;  /* 0x0000000112069819 */ /* 0x000fc80000010213 */
[----:B-1----:R-:W-:-:S05]  /*9a80*/  @!P1 IADD3 R8, P2, R2, R5, RZ ;  /* 0x0000000502089210 */ /* 0x002fca0007f5e0ff */
[----:B---3--:R-:W-:Y:S01]  /*9a90*/  @!P1 IMAD.X R9, R0, 0x1, R6, P2 ;  /* 0x0000000100099824 */ /* 0x008fe200010e0606 */
[----:B----4-:R-:W-:-:S05]  /*9aa0*/  @!P1 IADD3 R4, P2, R14, R5, RZ ;  /* 0x000000050e049210 */ /* 0x010fca0007f5e0ff */
[----:B--2---:R-:W2:Y:S01]  /*9ab0*/  @!P1 LD.E.128 R8, desc[UR40][R8.64] ;  /* 0x0000002808089980 */ /* 0x004ea2000c101d00 */
[----:B-----5:R-:W-:-:S06]  /*9ac0*/  @!P1 IMAD.X R5, R3, 0x1, R6, P2 ;  /* 0x0000000103059824 */ /* 0x020fcc00010e0606 */
        /* <DEDUP_REMOVED lines=12> */
[----:B------:R-:W-:Y:S02]  /*9b90*/  @!P1 IMAD.MOV.U32 R3, RZ, RZ, R9 ;  /* 0x000000ffff039224 */ /* 0x000fe400078e0009 */
[----:B---3--:R-:W-:Y:S01]  /*9ba0*/  @!P1 IMAD.MOV.U32 R28, RZ, RZ, R4 ;  /* 0x000000ffff1c9224 */ /* 0x008fe200078e0004 */
[----:B------:R-:W-:Y:S01]  /*9bb0*/  PRMT R36, R36, 0x5410, R0 ;  /* 0x0000541024247816 */ /* 0x000fe20000000000 */
[----:B------:R-:W-:Y:S02]  /*9bc0*/  IMAD.MOV.U32 R0, RZ, RZ, R20 ;  /* 0x000000ffff007224 */ /* 0x000fe400078e0014 */
[----:B------:R-:W-:Y:S02]  /*9bd0*/  @!P1 IMAD.MOV.U32 R29, RZ, RZ, R5 ;  /* 0x000000ffff1d9224 */ /* 0x000fe400078e0005 */
[----:B------:R-:W-:Y:S01]  /*9be0*/  @!P1 IMAD.MOV.U32 R30, RZ, RZ, R6 ;  /* 0x000000ffff1e9224 */ /* 0x000fe200078e0006 */
[----:B------:R-:W-:Y:S01]  /*9bf0*/  PRMT R36, R0, 0x7610, R36 ;  /* 0x0000761000247816 */ /* 0x000fe20000000024 */
[----:B------:R-:W-:-:S02]  /*9c00*/  @!P1 IMAD.MOV.U32 R31, RZ, RZ, R7 ;  /* 0x000000ffff1f9224 */ /* 0x000fc400078e0007 */
[----:B------:R-:W-:Y:S02]  /*9c10*/  @!P1 IMAD.MOV.U32 R21, RZ, RZ, R11 ;  /* 0x000000ffff159224 */ /* 0x000fe400078e000b */
[----:B------:R-:W-:Y:S02]  /*9c20*/  IMAD.MOV.U32 R0, RZ, RZ, R28 ;  /* 0x000000ffff007224 */ /* 0x000fe400078e001c */
[----:B------:R-:W-:Y:S02]  /*9c30*/  IMAD.MOV.U32 R4, RZ, RZ, R29 ;  /* 0x000000ffff047224 */ /* 0x000fe400078e001d */
[----:B------:R-:W-:Y:S02]  /*9c40*/  IMAD.MOV.U32 R5, RZ, RZ, R30 ;  /* 0x000000ffff057224 */ /* 0x000fe400078e001e */
[----:B------:R-:W-:Y:S02]  /*9c50*/  IMAD.MOV.U32 R6, RZ, RZ, R31 ;  /* 0x000000ffff067224 */ /* 0x000fe400078e001f */
[----:B------:R-:W-:Y:S01]  /*9c60*/  IMAD.MOV.U32 R12, RZ, RZ, R3 ;  /* 0x000000ffff0c7224 */ /* 0x000fe200078e0003 */
[----:B------:R-:W-:Y:S01]  /*9c70*/  PRMT R41, R0, 0x5410, R5 ;  /* 0x0000541000297816 */ /* 0x000fe20000000005 */
[----:B------:R-:W-:Y:S01]  /*9c80*/  IMAD.MOV.U32 R8, RZ, RZ, R21 ;  /* 0x000000ffff087224 */ /* 0x000fe200078e0015 */
[----:B------:R-:W-:-:S02]  /*9c90*/  PRMT R42, R4, 0x5410, R6 ;  /* 0x00005410042a7816 */ /* 0x000fc40000000006 */
[----:B------:R-:W-:Y:S02]  /*9ca0*/  CS2R R4, SRZ ;  /* 0x0000000000047805 */ /* 0x000fe4000001ff00 */
[----:B------:R-:W-:Y:S02]  /*9cb0*/  PRMT R43, R12, 0x7610, R43 ;  /* 0x000076100c2b7816 */ /* 0x000fe4000000002b */
[----:B01--45:R-:W-:-:S07]  /*9cc0*/  PRMT R33, R8, 0x7610, R33 ;  /* 0x0000761008217816 */ /* 0x033fce0000000021 */
.L_x_5711:
        /* <DEDUP_REMOVED lines=24> */
.L_x_5472:
[----:B------:R-:W-:Y:S05]  /*9e50*/  BSYNC B1 ;  /* 0x0000000000017941 */ /* 0x000fea0003800000 */
.L_x_5471:
        /* <DEDUP_REMOVED lines=16> */
[----:B------:R-:W-:Y:S01]  /*9f60*/  PRMT R52, R52, 0x5410, R15 ;  /* 0x0000541034347816 */ /* 0x000fe2000000000f */
[----:B------:R-:W-:Y:S01]  /*9f70*/  IMAD.MOV.U32 R34, RZ, RZ, R11 ;  /* 0x000000ffff227224 */ /* 0x000fe200078e000b */
[----:B------:R-:W-:Y:S01]  /*9f80*/  PRMT R53, R14, 0x5410, R24 ;  /* 0x000054100e357816 */ /* 0x000fe20000000018 */
[----:B0-----:R-:W-:Y:S06]  /*9f90*/  @!P1 BRA `(.L_x_5474) ;  /* 0x000001b000209947 */ /* 0x001fec0003800000 */
.L_x_5712:
[----:B------:R-:W-:Y:S05]  /*9fa0*/  BSYNC B1 ;  /* 0x0000000000017941 */ /* 0x000fea0003800000 */
.L_x_5473:
[----:B------:R-:W-:Y:S04]  /*9fb0*/  BSSY B1, `(.L_x_5475) ;  /* 0x000006b000017945 */ /* 0x000fe80003800000 */
[----:B------:R-:W-:Y:S05]  /*9fc0*/  @P2 BRA `(.L_x_5476) ;  /* 0x0000000400a42947 */ /* 0x000fea0003800000 */
[----:B------:R-:W2:Y:S01]  /*9fd0*/  LDL R24, [R1+0x14] ;  /* 0x0000140001187983 */ /* 0x000ea20000100800 */
[----:B0-----:R-:W-:Y:S01]  /*9fe0*/  IMAD.SHL.U32 R12, R194, 0x40, RZ ;  /* 0x00000040c20c7824 */ /* 0x001fe200078e00ff */
[----:B------:R-:W-:Y:S01]  /*9ff0*/  SHF.R.U64 R45, R28, 0x10, R29 ;  /* 0x000000101c2d7819 */ /* 0x000fe2000000121d */
[----:B------:R-:W-:Y:S01]  /*a000*/  IMAD.IADD R13, R18, 0x1, R35 ;  /* 0x00000001120d7824 */ /* 0x000fe200078e0223 */
[--C-:B------:R-:W-:Y:S02]  /*a010*/  SHF.R.U64 R44, R2, 0x10, R3.reuse ;  /* 0x00000010022c7819 */ /* 0x100fe40000001203 */
[----:B------:R-:W-:Y:S02]  /*a020*/  LOP3.LUT R14, R12, 0x1c0, RZ, 0xc0, !PT ;  /* 0x000001c00c0e7812 */ /* 0x000fe400078ec0ff */
[----:B------:R-:W-:Y:S02]  /*a030*/  SHF.R.U32.HI R39, RZ, 0x10, R3 ;  /* 0x00000010ff277819 */ /* 0x000fe40000011603 */
[----:B------:R-:W-:-:S02]  /*a040*/  LOP3.LUT R12, R14, 0x38, R18, 0xf8, !PT ;  /* 0x000000380e0c7812 */ /* 0x000fc400078ef812 */
[----:B------:R-:W-:Y:S02]  /*a050*/  SHF.R.U32.HI R15, RZ, 0x3, R14 ;  /* 0x00000003ff0f7819 */ /* 0x000fe4000001160e */
[----:B------:R-:W-:Y:S02]  /*a060*/  LOP3.LUT R13, R14, 0x38, R13, 0xf8, !PT ;  /* 0x000000380e0d7812 */ /* 0x000fe400078ef80d */
[-C--:B------:R-:W-:Y:S02]  /*a070*/  LOP3.LUT R12, R12, R15.reuse, RZ, 0x3c, !PT ;  /* 0x0000000f0c0c7212 */ /* 0x080fe400078e3cff */
[----:B------:R-:W-:Y:S02]  /*a080*/  LOP3.LUT R13, R13, R15, RZ, 0x3c, !PT ;  /* 0x0000000f0d0d7212 */ /* 0x000fe400078e3cff */
[--C-:B------:R-:W-:Y:S02]  /*a090*/  SHF.R.U64 R3, R20, 0x10, R21.reuse ;  /* 0x0000001014037819 */ /* 0x100fe40000001215 */
[----:B------:R-:W-:-:S02]  /*a0a0*/  SHF.R.U32.HI R40, RZ, 0x10, R21 ;  /* 0x00000010ff287819 */ /* 0x000fc40000011615 */
[----:B------:R-:W-:Y:S02]  /*a0b0*/  PRMT R45, R41, 0x5410, R45 ;  /* 0x00005410292d7816 */ /* 0x000fe4000000002d */
[----:B------:R-:W-:Y:S02]  /*a0c0*/  SHF.R.U32.HI R47, RZ, 0x10, R29 ;  /* 0x00000010ff2f7819 */ /* 0x000fe4000001161d */
[--C-:B------:R-:W-:Y:S01]  /*a0d0*/  SHF.R.U64 R20, R30, 0x10, R31.reuse ;  /* 0x000000101e147819 */ /* 0x100fe2000000121f */
[----:B------:R-:W-:Y:S01]  /*a0e0*/  IMAD.U32 R46, R45, 0x10000, RZ ;  /* 0x000100002d2e7824 */ /* 0x000fe200078e00ff */
[----:B------:R-:W-:Y:S02]  /*a0f0*/  SHF.R.U32.HI R2, RZ, 0x10, R31 ;  /* 0x00000010ff027819 */ /* 0x000fe4000001161f */
[C---:B------:R-:W-:Y:S02]  /*a100*/  PRMT R44, R36.reuse, 0x5432, R44 ;  /* 0x00005432242c7816 */ /* 0x040fe4000000002c */
[----:B------:R-:W-:-:S02]  /*a110*/  PRMT R36, R36, 0x5410, R3 ;  /* 0x0000541024247816 */ /* 0x000fc40000000003 */
[----:B------:R-:W-:Y:S02]  /*a120*/  PRMT R29, R43, 0x5410, R39 ;  /* 0x000054102b1d7816 */ /* 0x000fe40000000027 */
[----:B------:R-:W-:Y:S02]  /*a130*/  PRMT R33, R33, 0x5410, R40 ;  /* 0x0000541021217816 */ /* 0x000fe40000000028 */
[C---:B------:R-:W-:Y:S02]  /*a140*/  PRMT R47, R42.reuse, 0x5410, R47 ;  /* 0x000054102a2f7816 */ /* 0x040fe4000000002f */
[----:B------:R-:W-:Y:S02]  /*a150*/  PRMT R20, R41, 0x5432, R20 ;  /* 0x0000543229147816 */ /* 0x000fe40000000014 */
[----:B------:R-:W-:Y:S01]  /*a160*/  PRMT R2, R42, 0x5432, R2 ;  /* 0x000054322a027816 */ /* 0x000fe20000000002 */
[C---:B------:R-:W-:Y:S01]  /*a170*/  IMAD.U32 R48, R47.reuse, 0x10000, RZ ;  /* 0x000100002f307824 */ /* 0x040fe200078e00ff */
[----:B------:R-:W-:Y:S01]  /*a180*/  LOP3.LUT R47, R47, 0xffff0000, RZ, 0xc0, !PT ;  /* 0xffff00002f2f7812 */ /* 0x000fe200078ec0ff */
[----:B--2---:R-:W-:-:S02]  /*a190*/  IMAD R12, R24, 0x200, R12 ;  /* 0x00000200180c7824 */ /* 0x004fc400078e020c */
        /* <DEDUP_REMOVED lines=24> */
[----:B------:R-:W-:Y:S01]  /*a320*/  FMUL.FTZ R45, R15, R24 ;  /* 0x000000180f2d7220 */ /* 0x000fe20000410000 */
[----:B------:R-:W-:-:S02]  /*a330*/  LOP3.LUT R44, R44, 0xffff0000, RZ, 0xc0, !PT ;  /* 0xffff00002c2c7812 */ /* 0x000fc400078ec0ff */
[----:B------:R-:W-:Y:S01]  /*a340*/  FFMA.FTZ R15, R28, R24, -R49 ;  /* 0x000000181c0f7223 */ /* 0x000fe20000010831 */
[-C--:B------:R-:W-:Y:S01]  /*a350*/  FMUL.FTZ R50, R40, R27.reuse ;  /* 0x0000001b28327220 */ /* 0x080fe20000410000 */
[----:B------:R-:W-:Y:S01]  /*a360*/  FFMA.FTZ R24, R28, R46, R45 ;  /* 0x0000002e1c187223 */ /* 0x000fe2000001002d */
[----:B------:R-:W-:Y:S02]  /*a370*/  IMAD.U32 R46, R29, 0x10000, RZ ;  /* 0x000100001d2e7824 */ /* 0x000fe400078e00ff */
[-C--:B------:R-:W-:Y:S01]  /*a380*/  FMUL.FTZ R40, R40, R44.reuse ;  /* 0x0000002c28287220 */ /* 0x080fe20000410000 */
[----:B------:R-:W-:Y:S01]  /*a390*/  FFMA.FTZ R28, R31, R44, -R50 ;  /* 0x0000002c1f1c7223 */ /* 0x000fe20000010832 */
[C---:B------:R-:W-:Y:S01]  /*a3a0*/  FMUL.FTZ R44, R41.reuse, R48 ;  /* 0x00000030292c7220 */ /* 0x040fe20000410000 */
[-C--:B------:R-:W-:Y:S01]  /*a3b0*/  FMUL.FTZ R41, R41, R46.reuse ;  /* 0x0000002e29297220 */ /* 0x080fe20000410000 */
        /* <DEDUP_REMOVED lines=14> */
[----:B------:R-:W-:Y:S01]  /*a4a0*/  FMUL.FTZ R45, R25, R39 ;  /* 0x00000027192d7220 */ /* 0x000fe20000410000 */
[C---:B------:R-:W-:Y:S01]  /*a4b0*/  FFMA.FTZ R46, R21.reuse, R40, -R46 ;  /* 0x00000028152e7223 */ /* 0x040fe2000001082e */
[----:B------:R-:W-:Y:S01]  /*a4c0*/  FFMA.FTZ R43, R21, R44, R43 ;  /* 0x0000002c152b7223 */ /* 0x000fe2000001002b */
[----:B------:R-:W-:Y:S01]  /*a4d0*/  LOP3.LUT R20, R20, 0xffff0000, RZ, 0xc0, !PT ;  /* 0xffff000014147812 */ /* 0x000fe200078ec0ff */
[-C--:B------:R-:W-:Y:S01]  /*a4e0*/  FMUL.FTZ R25, R25, R29.reuse ;  /* 0x0000001d19197220 */ /* 0x080fe20000410000 */
[----:B------:R-:W-:Y:S01]  /*a4f0*/  LOP3.LUT R36, R36, 0xffff0000, RZ, 0xc0, !PT ;  /* 0xffff000024247812 */ /* 0x000fe200078ec0ff */
[----:B------:R-:W-:Y:S01]  /*a500*/  FFMA.FTZ R45, R12, R29, -R45 ;  /* 0x0000001d0c2d7223 */ /* 0x000fe2000001082d */
[----:B------:R-:W-:Y:S01]  /*a510*/  LOP3.LUT R21, R2, 0xffff0000, RZ, 0xc0, !PT ;  /* 0xffff000002157812 */ /* 0x000fe200078ec0ff */
[----:B------:R-:W-:Y:S01]  /*a520*/  FFMA.FTZ R39, R12, R39, R25 ;  /* 0x000000270c277223 */ /* 0x000fe20000010019 */
[----:B------:R-:W-:Y:S01]  /*a530*/  LOP3.LUT R33, R33, 0xffff0000, RZ, 0xc0, !PT ;  /* 0xffff000021217812 */ /* 0x000fe200078ec0ff */
[C---:B------:R-:W-:Y:S01]  /*a540*/  FMUL.FTZ R2, R13.reuse, R20 ;  /* 0x000000140d027220 */ /* 0x040fe20000410000 */
[----:B------:R-:W-:Y:S01]  /*a550*/  FMUL.FTZ R13, R13, R36 ;  /* 0x000000240d0d7220 */ /* 0x000fe20000410000 */
[C---:B------:R-:W-:Y:S01]  /*a560*/  FMUL.FTZ R25, R26.reuse, R21 ;  /* 0x000000151a197220 */ /* 0x040fe20000410000 */
[----:B------:R-:W-:Y:S01]  /*a570*/  F2FP.BF16.F32.PACK_AB R24, R27, R24 ;  /* 0x000000181b18723e */ /* 0x000fe200000010ff */
        /* <DEDUP_REMOVED lines=14> */
.L_x_5476:
[----:B------:R-:W-:Y:S05]  /*a660*/  BSYNC B1 ;  /* 0x0000000000017941 */ /* 0x000fea0003800000 */
.L_x_5475:
[----:B------:R-:W-:Y:S01]  /*a670*/  PRMT R20, R32, 0x5410, R34 ;  /* 0x0000541020147816 */ /* 0x000fe20000000022 */
[----:B------:R-:W-:Y:S06]  /*a680*/  @P0 BRA `(.L_x_5467) ;  /* 0x0000000400a80947 */ /* 0x000fec0003800000 */
[----:B-1----:R-:W2:Y:S01]  /*a690*/  LDL R38, [R1+0x78] ;  /* 0x0000780001267983 */ /* 0x002ea20000100800 */
[----:B------:R-:W-:-:S04]  /*a6a0*/  VIADD R14, R187, 0x20 ;  /* 0x00000020bb0e7836 */ /* 0x000fc80000000000 */
[----:B0-----:R-:W-:Y:S01]  /*a6b0*/  IMAD.SHL.U32 R12, R14, 0x40, RZ ;  /* 0x000000400e0c7824 */ /* 0x001fe200078e00ff */
        /* <DEDUP_REMOVED lines=11> */
[----:B------:R-:W0:Y:S01]  /*a770*/  LDS.128 R24, [R2+0x20400] ;  /* 0x0204000002187984 */ /* 0x000e220000000c00 */
[----:B------:R-:W-:Y:S02]  /*a780*/  SHF.R.U64 R28, R8, 0x10, R9 ;  /* 0x00000010081c7819 */ /* 0x000fe40000001209 */
[----:B------:R-:W-:Y:S02]  /*a790*/  SHF.R.U64 R31, R4, 0x10, R5 ;  /* 0x00000010041f7819 */ /* 0x000fe40000001205 */
[----:B------:R-:W-:Y:S02]  /*a7a0*/  SHF.R.U64 R3, R10, 0x10, R11 ;  /* 0x000000100a037819 */ /* 0x000fe4000000120b */
[----:B------:R-:W-:Y:S02]  /*a7b0*/  SHF.R.U32.HI R33, RZ, 0x10, R5 ;  /* 0x00000010ff217819 */ /* 0x000fe40000011605 */
[----:B------:R-:W-:Y:S02]  /*a7c0*/  PRMT R28, R52, 0x5432, R28 ;  /* 0x00005432341c7816 */ /* 0x000fe4000000001c */
[----:B------:R-:W-:-:S02]  /*a7d0*/  PRMT R31, R51, 0x5410, R31 ;  /* 0x00005410331f7816 */ /* 0x000fc4000000001f */
[----:B------:R-:W-:Y:S02]  /*a7e0*/  SHF.R.U32.HI R10, RZ, 0x10, R11 ;  /* 0x00000010ff0a7819 */ /* 0x000fe4000001160b */
[--C-:B------:R-:W-:Y:S02]  /*a7f0*/  SHF.R.U64 R34, R6, 0x10, R7.reuse ;  /* 0x0000001006227819 */ /* 0x100fe40000001207 */
[----:B------:R-:W-:Y:S01]  /*a800*/  SHF.R.U32.HI R35, RZ, 0x10, R7 ;  /* 0x00000010ff237819 */ /* 0x000fe20000011607 */
[----:B------:R-:W-:Y:S01]  /*a810*/  IMAD.U32 R32, R31, 0x10000, RZ ;  /* 0x000100001f207824 */ /* 0x000fe200078e00ff */
[----:B------:R-:W-:Y:S01]  /*a820*/  SHF.R.U32.HI R30, RZ, 0x10, R9 ;  /* 0x00000010ff1e7819 */ /* 0x000fe20000011609 */
[----:B------:R-:W-:Y:S01]  /*a830*/  IMAD.U32 R29, R28, 0x10000, RZ ;  /* 0x000100001c1d7824 */ /* 0x000fe200078e00ff */
[----:B------:R-:W-:Y:S02]  /*a840*/  PRMT R5, R20, 0x5410, R3 ;  /* 0x0000541014057816 */ /* 0x000fe40000000003 */
[----:B------:R-:W-:-:S02]  /*a850*/  PRMT R33, R52, 0x5410, R33 ;  /* 0x0000541034217816 */ /* 0x000fc40000000021 */
[----:B------:R-:W-:Y:S02]  /*a860*/  PRMT R4, R20, 0x5432, R10 ;  /* 0x0000543214047816 */ /* 0x000fe4000000000a */
[C---:B------:R-:W-:Y:S02]  /*a870*/  PRMT R30, R53.reuse, 0x5432, R30 ;  /* 0x00005432351e7816 */ /* 0x040fe4000000001e */
[----:B------:R-:W-:Y:S01]  /*a880*/  PRMT R35, R53, 0x5410, R35 ;  /* 0x0000541035237816 */ /* 0x000fe20000000023 */
[----:B0-----:R-:W-:Y:S01]  /*a890*/  IMAD.U32 R11, R24, 0x10000, RZ ;  /* 0x00010000180b7824 */ /* 0x001fe200078e00ff */
[C---:B------:R-:W-:Y:S01]  /*a8a0*/  LOP3.LUT R21, R26.reuse, 0xffff0000, RZ, 0xc0, !PT ;  /* 0xffff00001a157812 */ /* 0x040fe200078ec0ff */
[----:B------:R-:W-:Y:S01]  /*a8b0*/  IMAD.U32 R20, R26, 0x10000, RZ ;  /* 0x000100001a147824 */ /* 0x000fe200078e00ff */
[----:B------:R-:W-:Y:S01]  /*a8c0*/  LOP3.LUT R26, R27, 0xffff0000, RZ, 0xc0, !PT ;  /* 0xffff00001b1a7812 */ /* 0x000fe200078ec0ff */
[C---:B------:R-:W-:Y:S01]  /*a8d0*/  FMUL.FTZ R37, R11.reuse, R32 ;  /* 0x000000200b257220 */ /* 0x040fe20000410000 */
[----:B------:R-:W-:Y:S01]  /*a8e0*/  FMUL.FTZ R39, R11, R29 ;  /* 0x0000001d0b277220 */ /* 0x000fe20000410000 */
[----:B------:R-:W-:Y:S01]  /*a8f0*/  IMAD.U32 R11, R30, 0x10000, RZ ;  /* 0x000100001e0b7824 */ /* 0x000fe200078e00ff */
[----:B------:R-:W-:-:S02]  /*a900*/  LOP3.LUT R28, R28, 0xffff0000, RZ, 0xc0, !PT ;  /* 0xffff00001c1c7812 */ /* 0x000fc400078ec0ff */
[----:B------:R-:W-:Y:S01]  /*a910*/  PRMT R34, R51, 0x5432, R34 ;  /* 0x0000543233227816 */ /* 0x000fe20000000022 */
[----:B--2---:R-:W0:Y:S02]  /*a920*/  LDS.128 R12, [R38+0x20400] ;  /* 0x02040000260c7984 */ /* 0x004e240000000c00 */
        /* <DEDUP_REMOVED lines=8> */
[----:B------:R-:W-:Y:S01]  /*a9b0*/  IMAD.U32 R15, R25, 0x10000, RZ ;  /* 0x00010000190f7824 */ /* 0x000fe200078e00ff */
[----:B------:R-:W-:-:S02]  /*a9c0*/  LOP3.LUT R13, R24, 0xffff0000, RZ, 0xc0, !PT ;  /* 0xffff0000180d7812 */ /* 0x000fc400078ec0ff */
[----:B------:R-:W-:Y:S01]  /*a9d0*/  LOP3.LUT R24, R25, 0xffff0000, RZ, 0xc0, !PT ;  /* 0xffff000019187812 */ /* 0x000fe200078ec0ff */
[----:B------:R-:W-:Y:S02]  /*a9e0*/  IMAD.U32 R25, R27, 0x10000, RZ ;  /* 0x000100001b197824 */ /* 0x000fe400078e00ff */
[----:B------:R-:W-:Y:S02]  /*a9f0*/  IMAD.U32 R27, R33, 0x10000, RZ ;  /* 0x00010000211b7824 */ /* 0x000fe400078e00ff */
[C---:B------:R-:W-:Y:S01]  /*aa00*/  FFMA.FTZ R37, R6.reuse, R29, -R37 ;  /* 0x0000001d06257223 */ /* 0x040fe20000010825 */
[----:B------:R-:W-:Y:S01]  /*aa10*/  FFMA.FTZ R39, R6, R32, R39 ;  /* 0x0000002006277223 */ /* 0x000fe20000010027 */
[----:B------:R-:W-:Y:S02]  /*aa20*/  IMAD.U32 R29, R35, 0x10000, RZ ;  /* 0x00010000231d7824 */ /* 0x000fe400078e00ff */
[----:B------:R-:W-:Y:S01]  /*aa30*/  FMUL.FTZ R41, R15, R27 ;  /* 0x0000001b0f297220 */ /* 0x000fe20000410000 */
[----:B------:R-:W-:-:S02]  /*aa40*/  IMAD.U32 R6, R4, 0x10000, RZ ;  /* 0x0001000004067824 */ /* 0x000fc400078e00ff */
[-C--:B------:R-:W-:Y:S01]  /*aa50*/  FMUL.FTZ R15, R15, R11.reuse ;  /* 0x0000000b0f0f7220 */ /* 0x080fe20000410000 */
[----:B------:R-:W-:Y:S01]  /*aa60*/  LOP3.LUT R32, R31, 0xffff0000, RZ, 0xc0, !PT ;  /* 0xffff00001f207812 */ /* 0x000fe200078ec0ff */
[C---:B------:R-:W-:Y:S01]  /*aa70*/  FFMA.FTZ R41, R8.reuse, R11, -R41 ;  /* 0x0000000b08297223 */ /* 0x040fe20000010829 */
[C---:B------:R-:W-:Y:S01]  /*aa80*/  FMUL.FTZ R11, R25.reuse, R29 ;  /* 0x0000001d190b7220 */ /* 0x040fe20000410000 */
[-C--:B------:R-:W-:Y:S01]  /*aa90*/  FMUL.FTZ R36, R25, R6.reuse ;  /* 0x0000000619247220 */ /* 0x080fe20000410000 */
[----:B------:R-:W-:Y:S02]  /*aaa0*/  FFMA.FTZ R15, R8, R27, R15 ;  /* 0x0000001b080f7223 */ /* 0x000fe4000001000f */
[C---:B------:R-:W-:Y:S01]  /*aab0*/  FFMA.FTZ R25, R10.reuse, R6, -R11 ;  /* 0x000000060a197223 */ /* 0x040fe2000001080b */
[----:B------:R-:W-:Y:S01]  /*aac0*/  FFMA.FTZ R36, R10, R29, R36 ;  /* 0x0000001d0a247223 */ /* 0x000fe20000010024 */
[C---:B------:R-:W-:Y:S01]  /*aad0*/  FMUL.FTZ R6, R13.reuse, R32 ;  /* 0x000000200d067220 */ /* 0x040fe20000410000 */
[----:B------:R-:W-:Y:S01]  /*aae0*/  FMUL.FTZ R10, R13, R28 ;  /* 0x0000001c0d0a7220 */ /* 0x000fe20000410000 */
[----:B------:R-:W-:-:S02]  /*aaf0*/  IMAD.U32 R8, R34, 0x10000, RZ ;  /* 0x0001000022087824 */ /* 0x000fc400078e00ff */
[C---:B------:R-:W-:Y:S01]  /*ab00*/  FFMA.FTZ R28, R7.reuse, R28, -R6 ;  /* 0x0000001c071c7223 */ /* 0x040fe20000010806 */
[----:B------:R-:W-:Y:S01]  /*ab10*/  FFMA.FTZ R10, R7, R32, R10 ;  /* 0x00000020070a7223 */ /* 0x000fe2000001000a */
[----:B------:R-:W-:Y:S02]  /*ab20*/  IMAD.U32 R6, R5, 0x10000, RZ ;  /* 0x0001000005067824 */ /* 0x000fe400078e00ff */
[----:B------:R-:W-:Y:S01]  /*ab30*/  FMUL.FTZ R32, R20, R8 ;  /* 0x0000000814207220 */ /* 0x000fe20000410000 */
[----:B------:R-:W-:Y:S02]  /*ab40*/  LOP3.LUT R11, R30, 0xffff0000, RZ, 0xc0, !PT ;  /* 0xffff00001e0b7812 */ /* 0x000fe400078ec0ff */
[----:B------:R-:W-:Y:S01]  /*ab50*/  LOP3.LUT R33, R33, 0xffff0000, RZ, 0xc0, !PT ;  /* 0xffff000021217812 */ /* 0x000fe200078ec0ff */
[-C--:B------:R-:W-:Y:S01]  /*ab60*/  FMUL.FTZ R20, R20, R6.reuse ;  /* 0x0000000614147220 */ /* 0x080fe20000410000 */
[----:B------:R-:W-:Y:S01]  /*ab70*/  FFMA.FTZ R32, R9, R6, -R32 ;  /* 0x0000000609207223 */ /* 0x000fe20000010820 */
[----:B------:R-:W-:-:S02]  /*ab80*/  LOP3.LUT R34, R34, 0xffff0000, RZ, 0xc0, !PT ;  /* 0xffff000022227812 */ /* 0x000fc400078ec0ff */
[----:B------:R-:W-:Y:S02]  /*ab90*/  LOP3.LUT R6, R5, 0xffff0000, RZ, 0xc0, !PT ;  /* 0xffff000005067812 */ /* 0x000fe400078ec0ff */
[----:B------:R-:W-:Y:S02]  /*aba0*/  LOP3.LUT R35, R35, 0xffff0000, RZ, 0xc0, !PT ;  /* 0xffff000023237812 */ /* 0x000fe400078ec0ff */
[----:B------:R-:W-:Y:S01]  /*abb0*/  LOP3.LUT R5, R4, 0xffff0000, RZ, 0xc0, !PT ;  /* 0xffff000004057812 */ /* 0x000fe200078ec0ff */
[C---:B------:R-:W-:Y:S01]  /*abc0*/  FMUL.FTZ R13, R24.reuse, R33 ;  /* 0x00000021180d7220 */ /* 0x040fe20000410000 */
[----:B------:R-:W-:Y:S01]  /*abd0*/  FMUL.FTZ R30, R24, R11 ;  /* 0x0000000b181e7220 */ /* 0x000fe20000410000 */
[----:B------:R-:W-:Y:S01]  /*abe0*/  FFMA.FTZ R20, R9, R8, R20 ;  /* 0x0000000809147223 */ /* 0x000fe20000010014 */
[C---:B------:R-:W-:Y:S01]  /*abf0*/  FMUL.FTZ R4, R21.reuse, R34 ;  /* 0x0000002215047220 */ /* 0x040fe20000410000 */
[C---:B------:R-:W-:Y:S01]  /*ac00*/  FMUL.FTZ R9, R26.reuse, R35 ;  /* 0x000000231a097220 */ /* 0x040fe20000410000 */
[-C--:B------:R-:W-:Y:S01]  /*ac10*/  FMUL.FTZ R21, R21, R6.reuse ;  /* 0x0000000615157220 */ /* 0x080fe20000410000 */
[----:B------:R-:W-:Y:S01]  /*ac20*/  FMUL.FTZ R26, R26, R5 ;  /* 0x000000051a1a7220 */ /* 0x000fe20000410000 */
[C---:B------:R-:W-:Y:S01]  /*ac30*/  FFMA.FTZ R24, R12.reuse, R11, -R13 ;  /* 0x0000000b0c187223 */ /* 0x040fe2000001080d */
[----:B------:R-:W-:Y:S01]  /*ac40*/  FFMA.FTZ R30, R12, R33, R30 ;  /* 0x000000210c1e7223 */ /* 0x000fe2000001001e */
[C---:B------:R-:W-:Y:S01]  /*ac50*/  FFMA.FTZ R7, R3.reuse, R6, -R4 ;  /* 0x0000000603077223 */ /* 0x040fe20000010804 */
[C---:B------:R-:W-:Y:S01]  /*ac60*/  FFMA.FTZ R12, R14.reuse, R5, -R9 ;  /* 0x000000050e0c7223 */ /* 0x040fe20000010809 */
        /* <DEDUP_REMOVED lines=12> */
.L_x_5467:
[----:B------:R-:W-:Y:S05]  /*ad30*/  BSYNC B0 ;  /* 0x0000000000007941 */ /* 0x000fea0003800000 */
.L_x_5453:
        /* <DEDUP_REMOVED lines=8> */
.L_x_5450:
[----:B------:R-:W-:-:S13]  /*adc0*/  ISETP.NE.AND P0, PT, R188, 0x3, PT ;  /* 0x00000003bc00780c */ /* 0x000fda0003f05270 */
[----:B------:R-:W-:Y:S05]  /*add0*/  @!P0 BRA `(.L_x_5477) ;  /* 0x0000000000048947 */ /* 0x000fea0003800000 */
[----:B------:R-:W-:Y:S01]  /*ade0*/  BPT.TRAP 0x1 ;  /* 0x000000040000795c */ /* 0x000fe20000300000 */
.L_x_5477:
[----:B-1----:R-:W-:Y:S01]  /*adf0*/  IMAD R14, R22, 0x8, R17 ;  /* 0x00000008160e7824 */ /* 0x002fe200078e0211 */
[----:B------:R-:W-:-:S04]  /*ae00*/  SHF.L.U32 R13, R23, 0x1f, RZ ;  /* 0x0000001f170d7819 */ /* 0x000fc800000006ff */
[----:B------:R1:W3:Y:S01]  /*ae10*/  SYNCS.PHASECHK.TRANS64.TRYWAIT P1, [R14+URZ+0x38830], R13 ;  /* 0x0388300d0e0075a7 */ /* 0x0002e2000802017f */
[----:B------:R-:W-:Y:S05]  /*ae20*/  @!P0 BRA `(.L_x_5478) ;  /* 0x0000000000048947 */ /* 0x000fea0003800000 */
[----:B------:R-:W-:Y:S01]  /*ae30*/  BPT.TRAP 0x1 ;  /* 0x000000040000795c */ /* 0x000fe20000300000 */
.L_x_5478:
[C---:B0-2---:R-:W-:Y:S02]  /*ae40*/  VIADD R2, R17.reuse, 0x22400 ;  /* 0x0002240011027836 */ /* 0x045fe40000000000 */
[----:B------:R-:W-:-:S03]  /*ae50*/  VIADD R3, R17, 0x20400 ;  /* 0x0002040011037836 */ /* 0x000fc60000000000 */
        /* <DEDUP_REMOVED lines=8> */
.L_x_5479:
[----:B------:R-:W-:Y:S01]  /*aee0*/  LOP3.LUT R4, R3, 0x10000, RZ, 0xfc, !PT ;  /* 0x0001000003047812 */ /* 0x000fe200078efcff */
[----:B------:R-:W-:Y:S01]  /*aef0*/  IMAD R2, R22, 0x200, R206 ;  /* 0x0000020016027824 */ /* 0x000fe200078e02ce */
[----:B------:R-:W-:Y:S05]  /*af00*/  WARPSYNC.ALL ;  /* 0x0000000000007948 */ /* 0x000fea0003800000 */
[----:B------:R-:W-:Y:S01]  /*af10*/  IMAD.MOV.U32 R5, RZ, RZ, 0x40000040 ;  /* 0x40000040ff057424 */ /* 0x000fe200078e00ff */
[----:B------:R-:W-:Y:S01]  /*af20*/  R2UR UR4, R4 ;  /* 0x00000000040472ca */ /* 0x000fe200000e0000 */
[----:B------:R-:W-:Y:S01]  /*af30*/  IMAD.MOV.U32 R3, RZ, RZ, 0x40000040 ;  /* 0x40000040ff037424 */ /* 0x000fe200078e00ff */
[----:B------:R-:W-:Y:S01]  /*af40*/  R2UR UR6, R2 ;  /* 0x00000000020672ca */ /* 0x000fe200000e0000 */
[----:B------:R-:W-:Y:S01]  /*af50*/  WARPGROUP.ARRIVE ;  /* 0x00000000000079c5 */ /* 0x000fe20000000000 */
[----:B------:R-:W-:Y:S01]  /*af60*/  R2UR UR5, R5 ;  /* 0x00000000050572ca */ /* 0x000fe200000e0000 */
[----:B------:R-:W-:Y:S01]  /*af70*/  VIADD R10, R4, 0x2 ;  /* 0x00000002040a7836 */ /* 0x000fe20000000000 */
[----:B------:R-:W-:Y:S01]  /*af80*/  R2UR UR7, R3 ;  /* 0x00000000030772ca */ /* 0x000fe200000e0000 */
[----:B------:R-:W-:Y:S01]  /*af90*/  VIADD R6, R2, 0x2 ;  /* 0x0000000202067836 */ /* 0x000fe20000000000 */
[----:B------:R-:W-:Y:S01]  /*afa0*/  SHF.L.U32 R0, R0, 0x1f, RZ ;  /* 0x0000001f00007819 */ /* 0x000fe200000006ff */
[----:B------:R-:W-:Y:S01]  /*afb0*/  IMAD.MOV.U32 R11, RZ, RZ, 0x40000040 ;  /* 0x40000040ff0b7424 */ /* 0x000fe200078e00ff */
[----:B------:R-:W-:Y:S01]  /*afc0*/  BSSY B0, `(.L_x_5481) ;  /* 0x0000023000007945 */ /* 0x000fe20003800000 */
[----:B------:R-:W-:-:S02]  /*afd0*/  IMAD.MOV.U32 R7, RZ, RZ, 0x40000040 ;  /* 0x40000040ff077424 */ /* 0x000fc400078e00ff */
[----:B------:R-:W-:Y:S02]  /*afe0*/  VIADD R8, R4, 0x4 ;  /* 0x0000000404087836 */ /* 0x000fe40000000000 */
[----:B------:R-:W-:Y:S02]  /*aff0*/  IMAD.MOV.U32 R9, RZ, RZ, 0x40000040 ;  /* 0x40000040ff097424 */ /* 0x000fe400078e00ff */
[----:B------:R-:W-:Y:S02]  /*b000*/  IMAD.MOV.U32 R3, RZ, RZ, 0x40000040 ;  /* 0x40000040ff037424 */ /* 0x000fe400078e00ff */
[----:B------:R-:W-:Y:S01]  /*b010*/  HGMMA.64x64x16.F32.BF16 R24, gdesc[UR4], RZ, !UPT, gsb0 ;  /* 0x00e00000041879f0 */ /* 0x000fe2000c0018ff */
[----:B------:R-:W-:Y:S02]  /*b020*/  R2UR UR4, R10 ;  /* 0x000000000a0472ca */ /* 0x000fe400000e0000 */
        /* <DEDUP_REMOVED lines=28> */
.L_x_5713:
[----:B------:R-:W-:Y:S05]  /*b1f0*/  BSYNC B0 ;  /* 0x0000000000007941 */ /* 0x000fea0003800000 */
.L_x_5481:
[----:B------:R-:W-:Y:S05]  /*b200*/  @!P0 BRA `(.L_x_5483) ;  /* 0x0000000000048947 */ /* 0x000fea0003800000 */
[----:B------:R-:W-:Y:S01]  /*b210*/  BPT.TRAP 0x1 ;  /* 0x000000040000795c */ /* 0x000fe20000300000 */
.L_x_5483:
[----:B------:R3:W4:Y:S01]  /*b220*/  SYNCS.PHASECHK.TRANS64.TRYWAIT P1, [R14+URZ+0x38850], R13 ;  /* 0x0388500d0e0075a7 */ /* 0x000722000802017f */
[----:B------:R-:W-:Y:S05]  /*b230*/  @!P0 BRA `(.L_x_5484) ;  /* 0x0000000000048947 */ /* 0x000fea0003800000 */
[----:B------:R-:W-:Y:S01]  /*b240*/  BPT.TRAP 0x1 ;  /* 0x000000040000795c */ /* 0x000fe20000300000 */
.L_x_5484:
[----:B--2---:R-:W-:-:S05]  /*b250*/  VIADD R0, R17, 0x400 ;  /* 0x0000040011007836 */ /* 0x004fca0000000000 */
[----:B------:R-:W-:-:S04]  /*b260*/  SHF.R.U32.HI R0, RZ, 0x4, R0 ;  /* 0x00000004ff007819 */ /* 0x000fc80000011600 */
[----:B------:R-:W-:Y:S01]  /*b270*/  LOP3.LUT R0, R0, 0x3fff, RZ, 0xc0, !PT ;  /* 0x00003fff00007812 */ /* 0x000fe200078ec0ff */
[----:B----4-:R-:W-:Y:S06]  /*b280*/  @P1 BRA `(.L_x_5485) ;  /* 0x0000000000081947 */ /* 0x010fec0003800000 */
[----:B------:R-:W2:Y:S02]  /*b290*/  SYNCS.PHASECHK.TRANS64.TRYWAIT P1, [R14+URZ+0x38850], R13 ;  /* 0x0388500d0e0075a7 */ /* 0x000ea4000802017f */
[----:B--2---:R-:W-:Y:S05]  /*b2a0*/  @!P1 BRA `(.L_x_5486) ;  /* 0x0000019c00989947 */ /* 0x004fea0003800000 */
.L_x_5485:
[----:B------:R-:W-:Y:S05]  /*b2b0*/  WARPSYNC.ALL ;  /* 0x0000000000007948 */ /* 0x000fea0003800000 */
[----:B------:R-:W-:Y:S01]  /*b2c0*/  LOP3.LUT R207, R0, 0x10000, RZ, 0xfc, !PT ;  /* 0x0001000000cf7812 */ /* 0x000fe200078efcff */
[----:B------:R-:W-:Y:S01]  /*b2d0*/  VIADD R0, R17, 0x26400 ;  /* 0x0002640011007836 */ /* 0x000fe20000000000 */
[----:B------:R-:W-:-:S03]  /*b2e0*/  WARPGROUP.ARRIVE ;  /* 0x00000000000079c5 */ /* 0x000fc60000000000 */
[----:B------:R-:W-:-:S03]  /*b2f0*/  IMAD R12, R22, 0x1000, R207 ;  /* 0x00001000160c7824 */ /* 0x000fc600078e02cf */
[----:B------:R-:W4:Y:S01]  /*b300*/  S2R R15, SR_TID.X ;  /* 0x00000000000f7919 */ /* 0x000f220000002100 */
[----:B0123--:R-:W-:Y:S01]  /*b310*/  IMAD.MOV.U32 R13, RZ, RZ, 0x40000040 ;  /* 0x40000040ff0d7424 */ /* 0x00ffe200078e00ff */
[----:B------:R-:W-:Y:S01]  /*b320*/  SHF.R.U32.HI R0, RZ, 0x4, R0 ;  /* 0x00000004ff007819 */ /* 0x000fe20000011600 */
[----:B------:R-:W-:Y:S01]  /*b330*/  IMAD.MOV.U32 R3, RZ, RZ, 0x40000040 ;  /* 0x40000040ff037424 */ /* 0x000fe200078e00ff */
[C---:B------:R-:W-:Y:S01]  /*b340*/  R2UR UR6, R12.reuse ;  /* 0x000000000c0672ca */ /* 0x040fe200000e0000 */
[----:B------:R-:W-:Y:S01]  /*b350*/  VIADD R20, R12, 0x2 ;  /* 0x000000020c147836 */ /* 0x000fe20000000000 */
[----:B------:R-:W-:Y:S01]  /*b360*/  LOP3.LUT R0, R0, 0x3fff, RZ, 0xc0, !PT ;  /* 0x00003fff00007812 */ /* 0x000fe200078ec0ff */
[----:B------:R-:W-:Y:S01]  /*b370*/  IMAD.MOV.U32 R21, RZ, RZ, 0x40000040 ;  /* 0x40000040ff157424 */ /* 0x000fe200078e00ff */
[----:B------:R-:W-:Y:S01]  /*b380*/  R2UR UR7, R13 ;  /* 0x000000000d0772ca */ /* 0x000fe200000e0000 */
[----:B------:R-:W-:Y:S01]  /*b390*/  IMAD.MOV.U32 R57, RZ, RZ, 0x40000040 ;  /* 0x40000040ff397424 */ /* 0x000fe200078e00ff */
[----:B------:R-:W-:Y:S01]  /*b3a0*/  LOP3.LUT R2, R0, 0x10000, RZ, 0xfc, !PT ;  /* 0x0001000000027812 */ /* 0x000fe200078efcff */
[----:B------:R-:W-:Y:S01]  /*b3b0*/  VIADD R60, R12, 0x800 ;  /* 0x000008000c3c7836 */ /* 0x000fe20000000000 */
[----:B------:R-:W-:-:S02]  /*b3c0*/  R2UR UR5, R3 ;  /* 0x00000000030572ca */ /* 0x000fc400000e0000 */
[C---:B------:R-:W-:Y:S01]  /*b3d0*/  R2UR UR4, R2.reuse ;  /* 0x00000000020472ca */ /* 0x040fe200000e0000 */
[C---:B------:R-:W-:Y:S02]  /*b3e0*/  VIADD R56, R2.reuse, 0x2 ;  /* 0x0000000202387836 */ /* 0x040fe40000000000 */
[----:B------:R-:W-:-:S10]  /*b3f0*/  VIADD R58, R2, 0x800 ;  /* 0x00000800023a7836 */ /* 0x000fd40000000000 */
        /* <DEDUP_REMOVED lines=10> */
[----:B------:R0:W1:Y:S02]  /*b4a0*/  SHFL.IDX PT, R0, R15, RZ, 0x1f ;  /* 0x00001fff0f007589 */ /* 0x00006400000e0000 */
[----:B0-----:R-:W-:Y:S01]  /*b4b0*/  IMAD.MOV.U32 R15, RZ, RZ, 0x4 ;  /* 0x00000004ff0f7424 */ /* 0x001fe200078e00ff */
[----:B-1----:R-:W-:-:S04]  /*b4c0*/  ISETP.GT.AND P1, PT, R0, 0x7f, PT ;  /* 0x0000007f0000780c */ /* 0x002fc80003f24270 */
[----:B------:R-:W-:Y:S02]  /*b4d0*/  SEL R0, RZ, 0x2, !P1 ;  /* 0x00000002ff007807 */ /* 0x000fe40004800000 */
[C---:B------:R-:W-:Y:S02]  /*b4e0*/  SEL R13, R15.reuse, 0x2, P1 ;  /* 0x000000020f0d7807 */ /* 0x040fe40000800000 */
        /* <DEDUP_REMOVED lines=323> */
[----:B------:R-:W-:Y:S01]  /*c920*/  SEL R13, R13, 0xf80, P1 ;  /* 0x00000f800d0d7807 */ /* 0x000fe20000800000 */
        /* <DEDUP_REMOVED lines=16> */
[----:B------:R-:W-:Y:S02]  /*ca30*/  R2UR UR6, R20 ;  /* 0x00000000140672ca */ /* 0x000fe400000e0000 */
[----:B------:R-:W-:Y:S02]  /*ca40*/  R2UR UR7, R21 ;  /* 0x00000000150772ca */ /* 0x000fe400000e0000 */
[----:B------:R-:W-:Y:S02]  /*ca50*/  R2UR UR4, R56 ;  /* 0x00000000380472ca */ /* 0x000fe400000e0000 */
[----:B------:R-:W-:Y:S02]  /*ca60*/  R2UR UR5, R57 ;  /* 0x00000000390572ca */ /* 0x000fe400000e0000 */
        /* <DEDUP_REMOVED lines=19> */
.L_x_5487:
[----:B------:R-:W2:Y:S01]  /*cba0*/  LDL R20, [R1+0x18] ;  /* 0x0000180001147983 */ /* 0x000ea20000100800 */
[----:B------:R-:W0:Y:S01]  /*cbb0*/  LDC R12, c[0x0][0x448] ;  /* 0x00011200ff0c7b82 */ /* 0x000e220000000800 */
[----:B------:R-:W-:Y:S02]  /*cbc0*/  ULDC UR4, c[0x0][0xad0] ;  /* 0x0002b40000047ab9 */ /* 0x000fe40000000800 */
[----:B------:R-:W3:Y:S01]  /*cbd0*/  LDL R57, [R1+0x10] ;  /* 0x0000100001397983 */ /* 0x000ee20000100800 */
[----:B------:R-:W-:Y:S01]  /*cbe0*/  FMUL.FTZ R13, R27, UR4 ;  /* 0x000000041b0d7c20 */ /* 0x000fe20008410000 */
[----:B0-----:R-:W-:Y:S01]  /*cbf0*/  ISETP.NE.AND P5, PT, R12, 0x1, PT ;  /* 0x000000010c00780c */ /* 0x001fe20003fa5270 */
[----:B------:R-:W-:Y:S01]  /*cc00*/  FMUL.FTZ R64, R25, UR4 ;  /* 0x0000000419407c20 */ /* 0x000fe20008410000 */
[----:B------:R-:W-:-:S11]  /*cc10*/  FMUL.FTZ R0, R24, UR4 ;  /* 0x0000000418007c20 */ /* 0x000fd60008410000 */
[----:B------:R-:W0:Y:S01]  /*cc20*/  @P5 LDC R12, c[0x0][0x44c] ;  /* 0x00011300ff0c5b82 */ /* 0x000e220000000800 */
[----:B------:R-:W-:-:S07]  /*cc30*/  FMUL.FTZ R56, R36, UR4 ;  /* 0x0000000424387c20 */ /* 0x000fce0008410000 */
[----:B------:R-:W1:Y:S01]  /*cc40*/  @P5 LDC R27, c[0x0][0x450] ;  /* 0x00011400ff1b5b82 */ /* 0x000e620000000800 */
[----:B------:R-:W-:Y:S02]  /*cc50*/  IMAD R36, R170, -0x40, R15 ;  /* 0xffffffc0aa247824 */ /* 0x000fe400078e020f */
[----:B------:R-:W-:Y:S01]  /*cc60*/  FMUL.FTZ R62, R28, UR4 ;  /* 0x000000041c3e7c20 */ /* 0x000fe20008410000 */
[----:B------:R-:W4:Y:S01]  /*cc70*/  MUFU.TANH R0, R0 ;  /* 0x0000000000007308 */ /* 0x000f220000002400 */
[----:B------:R-:W-:Y:S01]  /*cc80*/  FMUL.FTZ R60, R29, UR4 ;  /* 0x000000041d3c7c20 */ /* 0x000fe20008410000 */
[----:B------:R-:W-:-:S06]  /*cc90*/  FMUL.FTZ R58, R32, UR4 ;  /* 0x00000004203a7c20 */ /* 0x000fcc0008410000 */
[----:B------:R-:W5:Y:S08]  /*cca0*/  MUFU.TANH R64, R64 ;  /* 0x0000004000407308 */ /* 0x000f700000002400 */
[----:B------:R-:W5:Y:S08]  /*ccb0*/  MUFU.TANH R62, R62 ;  /* 0x0000003e003e7308 */ /* 0x000f700000002400 */
[----:B------:R-:W5:Y:S01]  /*ccc0*/  MUFU.TANH R60, R60 ;  /* 0x0000003c003c7308 */ /* 0x000f620000002400 */
[----:B------:R-:W-:-:S07]  /*ccd0*/  FMUL.FTZ R24, R37, UR4 ;  /* 0x0000000425187c20 */ /* 0x000fce0008410000 */
[----:B------:R-:W5:Y:S01]  /*cce0*/  MUFU.TANH R58, R58 ;  /* 0x0000003a003a7308 */ /* 0x000f620000002400 */
[----:B------:R-:W-:Y:S01]  /*ccf0*/  FMUL.FTZ R21, R26, UR4 ;  /* 0x000000041a157c20 */ /* 0x000fe20008410000 */
[----:B------:R-:W-:-:S06]  /*cd00*/  FMUL.FTZ R26, R40, UR4 ;  /* 0x00000004281a7c20 */ /* 0x000fcc0008410000 */
[----:B------:R-:W-:Y:S01]  /*cd10*/  MUFU.TANH R56, R56 ;  /* 0x0000003800387308 */ /* 0x000fe20000002400 */
[----:B------:R-:W-:Y:S01]  /*cd20*/  FMUL.FTZ R28, R41, UR4 ;  /* 0x00000004291c7c20 */ /* 0x000fe20008410000 */
[----:B------:R-:W-:-:S06]  /*cd30*/  FMUL.FTZ R32, R44, UR4 ;  /* 0x000000042c207c20 */ /* 0x000fcc0008410000 */
[----:B------:R-:W-:Y:S08]  /*cd40*/  MUFU.TANH R24, R24 ;  /* 0x0000001800187308 */ /* 0x000ff00000002400 */
[----:B------:R-:W-:Y:S08]  /*cd50*/  MUFU.TANH R26, R26 ;  /* 0x0000001a001a7308 */ /* 0x000ff00000002400 */
[----:B------:R-:W-:Y:S08]  /*cd60*/  MUFU.TANH R28, R28 ;  /* 0x0000001c001c7308 */ /* 0x000ff00000002400 */
[----:B------:R-:W-:Y:S01]  /*cd70*/  MUFU.TANH R32, R32 ;  /* 0x0000002000207308 */ /* 0x000fe20000002400 */
[----:B------:R-:W-:Y:S01]  /*cd80*/  FMUL.FTZ R49, R49, UR4 ;  /* 0x0000000431317c20 */ /* 0x000fe20008410000 */
[----:B------:R-:W-:Y:S01]  /*cd90*/  FMUL.FTZ R52, R52, UR4 ;  /* 0x0000000434347c20 */ /* 0x000fe20008410000 */
[----:B------:R-:W-:-:S05]  /*cda0*/  FMUL.FTZ R53, R53, UR4 ;  /* 0x0000000435357c20 */ /* 0x000fca0008410000 */
[----:B------:R4:W-:Y:S08]  /*cdb0*/  MUFU.TANH R37, R52 ;  /* 0x0000003400257308 */ /* 0x0009f00000002400 */
[----:B------:R-:W-:Y:S01]  /*cdc0*/  MUFU.TANH R53, R53 ;  /* 0x0000003500357308 */ /* 0x000fe20000002400 */
[----:B----4-:R-:W-:-:S07]  /*cdd0*/  FMUL.FTZ R52, R30, UR4 ;  /* 0x000000041e347c20 */ /* 0x010fce0008410000 */
[----:B------:R-:W-:Y:S01]  /*cde0*/  MUFU.TANH R21, R21 ;  /* 0x0000001500157308 */ /* 0x000fe20000002400 */
[----:B------:R-:W-:-:S07]  /*cdf0*/  FMUL.FTZ R66, R34, UR4 ;  /* 0x0000000422427c20 */ /* 0x000fce0008410000 */
[----:B------:R-:W-:Y:S01]  /*ce00*/  MUFU.TANH R13, R13 ;  /* 0x0000000d000d7308 */ /* 0x000fe20000002400 */
[----:B------:R-:W-:-:S07]  /*ce10*/  FMUL.FTZ R68, R35, UR4 ;  /* 0x0000000423447c20 */ /* 0x000fce0008410000 */
[----:B------:R-:W-:Y:S01]  /*ce20*/  MUFU.TANH R52, R52 ;  /* 0x0000003400347308 */ /* 0x000fe20000002400 */
[----:B------:R-:W-:Y:S01]  /*ce30*/  FMUL.FTZ R70, R38, UR4 ;  /* 0x0000000426467c20 */ /* 0x000fe20008410000 */
[----:B------:R-:W-:-:S06]  /*ce40*/  FMUL.FTZ R34, R50, UR4 ;  /* 0x0000000432227c20 */ /* 0x000fcc0008410000 */
[----:B------:R-:W-:Y:S01]  /*ce50*/  MUFU.TANH R66, R66 ;  /* 0x0000004200427308 */ /* 0x000fe20000002400 */
[----:B------:R-:W-:Y:S01]  /*ce60*/  FMUL.FTZ R72, R39, UR4 ;  /* 0x0000000427487c20 */ /* 0x000fe20008410000 */
[----:B--2---:R-:W-:-:S04]  /*ce70*/  IMAD.IADD R25, R20, 0x1, R214 ;  /* 0x0000000114197824 */ /* 0x004fc800078e02d6 */
[----:B0-----:R-:W-:-:S05]  /*ce80*/  @P5 IMAD.HI.U32 R12, R25, R12, RZ ;  /* 0x0000000c190c5227 */ /* 0x001fca00078e00ff */
[----:B-1----:R-:W-:-:S05]  /*ce90*/  @P5 SHF.R.U32.HI R25, RZ, R27, R12 ;  /* 0x0000001bff195219 */ /* 0x002fca000001160c */
[----:B------:R-:W0:Y:S01]  /*cea0*/  SHFL.IDX PT, R12, R25, RZ, 0x1c1f ;  /* 0x001c1fff190c7589 */ /* 0x000e2200000e0000 */
[----:B------:R-:W-:Y:S02]  /*ceb0*/  IADD3 R27, R213, 0x1, R36 ;  /* 0x00000001d51b7810 */ /* 0x000fe40007ffe024 */
[----:B---3--:R-:W-:Y:S02]  /*cec0*/  IADD3 R36, -R57, R36, R213 ;  /* 0x0000002439247210 */ /* 0x008fe40007ffe1d5 */
[----:B------:R-:W-:Y:S01]  /*ced0*/  IADD3 R27, -R208, R27, -R57 ;  /* 0x0000001bd01b7210 */ /* 0x000fe20007ffe939 */
[----:B------:R-:W-:Y:S01]  /*cee0*/  FMUL.FTZ R20, R33, UR4 ;  /* 0x0000000421147c20 */ /* 0x000fe20008410000 */
[----:B------:R-:W2:Y:S05]  /*cef0*/  LDL R57, [R1] ;  /* 0x0000000001397983 */ /* 0x000eaa0000100800 */
[----:B------:R-:W1:Y:S01]  /*cf00*/  MUFU.TANH R20, R20 ;  /* 0x0000001400147308 */ /* 0x000e620000002400 */
[----:B0-----:R-:W-:-:S04]  /*cf10*/  VIADDMNMX R12, R12, R27, R36, PT ;  /* 0x0000001b0c0c7246 */ /* 0x001fc80003800124 */
[C---:B------:R-:W-:Y:S02]  /*cf20*/  ISETP.GT.AND P1, PT, R12.reuse, RZ, PT ;  /* 0x000000ff0c00720c */ /* 0x040fe40003f24270 */
[C---:B------:R-:W-:Y:S02]  /*cf30*/  ISETP.GT.AND P2, PT, R12.reuse, 0x1, PT ;  /* 0x000000010c00780c */ /* 0x040fe40003f44270 */
[----:B------:R-:W-:Y:S02]  /*cf40*/  ISETP.GT.AND P3, PT, R12, 0x8, PT ;  /* 0x000000080c00780c */ /* 0x000fe40003f64270 */
[----:B------:R-:W-:Y:S02]  /*cf50*/  FSEL R15, R0, -INF , P1 ;  /* 0xff800000000f7808 */ /* 0x000fe40000800000 */
[----:B-----5:R-:W-:Y:S02]  /*cf60*/  FSEL R64, R64, -INF , P2 ;  /* 0xff80000040407808 */ /* 0x020fe40001000000 */
[----:B------:R-:W-:-:S02]  /*cf70*/  ISETP.GT.AND P1, PT, R12, 0x9, PT ;  /* 0x000000090c00780c */ /* 0x000fc40003f24270 */
[----:B------:R-:W-:Y:S02]  /*cf80*/  FSEL R62, R62, -INF , P3 ;  /* 0xff8000003e3e7808 */ /* 0x000fe40001800000 */
[----:B------:R-:W-:Y:S02]  /*cf90*/  FMNMX.FTZ R29, R15, R64, !PT ;  /* 0x000000400f1d7209 */ /* 0x000fe40007810000 */
[----:B------:R-:W-:Y:S02]  /*cfa0*/  ISETP.GT.AND P2, PT, R12, 0x10, PT ;  /* 0x000000100c00780c */ /* 0x000fe40003f44270 */
[----:B------:R-:W-:Y:S02]  /*cfb0*/  FSEL R60, R60, -INF , P1 ;  /* 0xff8000003c3c7808 */ /* 0x000fe40000800000 */
[----:B------:R-:W-:Y:S02]  /*cfc0*/  FMNMX.FTZ R33, R62, R29, !PT ;  /* 0x0000001d3e217209 */ /* 0x000fe40007810000 */
[----:B------:R-:W-:-:S02]  /*cfd0*/  ISETP.GT.AND P1, PT, R12, 0x11, PT ;  /* 0x000000110c00780c */ /* 0x000fc40003f24270 */
[----:B------:R-:W-:Y:S02]  /*cfe0*/  FSEL R58, R58, -INF , P2 ;  /* 0xff8000003a3a7808 */ /* 0x000fe40001000000 */
[----:B------:R-:W-:Y:S01]  /*cff0*/  FMNMX.FTZ R33, R60, R33, !PT ;  /* 0x000000213c217209 */ /* 0x000fe20007810000 */
[----:B------:R-:W-:Y:S01]  /*d000*/  FMUL.FTZ R29, R48, UR4 ;  /* 0x00000004301d7c20 */ /* 0x000fe20008410000 */
[----:B------:R-:W-:Y:S01]  /*d010*/  ISETP.GT.AND P2, PT, R12, 0x18, PT ;  /* 0x000000180c00780c */ /* 0x000fe20003f44270 */
[----:B------:R-:W-:Y:S01]  /*d020*/  FMUL.FTZ R0, R45, UR4 ;  /* 0x000000042d007c20 */ /* 0x000fe20008410000 */
[----:B-1----:R-:W-:Y:S02]  /*d030*/  FSEL R48, R20, -INF , P1 ;  /* 0xff80000014307808 */ /* 0x002fe40000800000 */
[----:B------:R-:W-:Y:S02]  /*d040*/  FMNMX.FTZ R33, R58, R33, !PT ;  /* 0x000000213a217209 */ /* 0x000fe40007810000 */
[----:B------:R-:W-:-:S02]  /*d050*/  ISETP.GT.AND P1, PT, R12, 0x19, PT ;  /* 0x000000190c00780c */ /* 0x000fc40003f24270 */
[----:B------:R-:W-:Y:S02]  /*d060*/  FSEL R56, R56, -INF , P2 ;  /* 0xff80000038387808 */ /* 0x000fe40001000000 */
[----:B------:R-:W-:Y:S01]  /*d070*/  FMNMX.FTZ R33, R48, R33, !PT ;  /* 0x0000002130217209 */ /* 0x000fe20007810000 */
[----:B------:R-:W0:Y:S01]  /*d080*/  MUFU.TANH R0, R0 ;  /* 0x0000000000007308 */ /* 0x000e220000002400 */
[----:B------:R-:W-:Y:S02]  /*d090*/  ISETP.GT.AND P2, PT, R12, 0x20, PT ;  /* 0x000000200c00780c */ /* 0x000fe40003f44270 */
[----:B------:R-:W-:Y:S02]  /*d0a0*/  FSEL R40, R24, -INF , P1 ;  /* 0xff80000018287808 */ /* 0x000fe40000800000 */
[----:B------:R-:W-:Y:S02]  /*d0b0*/  FMNMX.FTZ R33, R56, R33, !PT ;  /* 0x0000002138217209 */ /* 0x000fe40007810000 */
[----:B------:R-:W-:Y:S01]  /*d0c0*/  ISETP.GT.AND P1, PT, R12, 0x21, PT ;  /* 0x000000210c00780c */ /* 0x000fe20003f24270 */
[----:B------:R-:W1:Y:S01]  /*d0d0*/  MUFU.TANH R29, R29 ;  /* 0x0000001d001d7308 */ /* 0x000e620000002400 */
[----:B------:R-:W-:-:S02]  /*d0e0*/  FSEL R44, R26, -INF , P2 ;  /* 0xff8000001a2c7808 */ /* 0x000fc40001000000 */
[----:B------:R-:W-:Y:S02]  /*d0f0*/  FMNMX.FTZ R33, R40, R33, !PT ;  /* 0x0000002128217209 */ /* 0x000fe40007810000 */
[----:B------:R-:W-:Y:S02]  /*d100*/  ISETP.GT.AND P2, PT, R12, 0x28, PT ;  /* 0x000000280c00780c */ /* 0x000fe40003f44270 */
[----:B------:R-:W-:Y:S01]  /*d110*/  FSEL R28, R28, -INF , P1 ;  /* 0xff8000001c1c7808 */ /* 0x000fe20000800000 */
[----:B------:R-:W3:Y:S01]  /*d120*/  MUFU.TANH R20, R49 ;  /* 0x0000003100147308 */ /* 0x000ee20000002400 */
[----:B------:R-:W-:Y:S02]  /*d130*/  FMNMX.FTZ R33, R44, R33, !PT ;  /* 0x000000212c217209 */ /* 0x000fe40007810000 */
[----:B------:R-:W-:Y:S02]  /*d140*/  ISETP.GT.AND P1, PT, R12, 0x29, PT ;  /* 0x000000290c00780c */ /* 0x000fe40003f24270 */
[----:B------:R-:W-:-:S02]  /*d150*/  FSEL R32, R32, -INF , P2 ;  /* 0xff80000020207808 */ /* 0x000fc40001000000 */
[----:B------:R-:W-:Y:S02]  /*d160*/  FMNMX.FTZ R33, R28, R33, !PT ;  /* 0x000000211c217209 */ /* 0x000fe40007810000 */
[----:B------:R-:W-:Y:S02]  /*d170*/  ISETP.GT.AND P2, PT, R12, 0x30, PT ;  /* 0x000000300c00780c */ /* 0x000fe40003f44270 */
[----:B0-----:R-:W-:Y:S02]  /*d180*/  FSEL R26, R0, -INF , P1 ;  /* 0xff800000001a7808 */ /* 0x001fe40000800000 */
[----:B------:R-:W-:Y:S02]  /*d190*/  FMNMX.FTZ R33, R32, R33, !PT ;  /* 0x0000002120217209 */ /* 0x000fe40007810000 */
[----:B------:R-:W-:Y:S02]  /*d1a0*/  ISETP.GT.AND P1, PT, R12, 0x31, PT ;  /* 0x000000310c00780c */ /* 0x000fe40003f24270 */
[----:B-1----:R-:W-:-:S02]  /*d1b0*/  FSEL R24, R29, -INF , P2 ;  /* 0xff8000001d187808 */ /* 0x002fc40001000000 */
[----:B------:R-:W-:Y:S01]  /*d1c0*/  FMNMX.FTZ R33, R26, R33, !PT ;  /* 0x000000211a217209 */ /* 0x000fe20007810000 */
[----:B------:R-:W0:Y:S01]  /*d1d0*/  SHFL.IDX PT, R25, R25, 0x1, 0x1c1f ;  /* 0x003c1f0019197f89 */ /* 0x000e2200000e0000 */
[----:B------:R-:W-:Y:S02]  /*d1e0*/  ISETP.GT.AND P2, PT, R12, 0x38, PT ;  /* 0x000000380c00780c */ /* 0x000fe40003f44270 */
[----:B---3--:R-:W-:Y:S02]  /*d1f0*/  FSEL R20, R20, -INF , P1 ;  /* 0xff80000014147808 */ /* 0x008fe40000800000 */
[----:B------:R-:W-:Y:S02]  /*d200*/  FMNMX.FTZ R33, R24, R33, !PT ;  /* 0x0000002118217209 */ /* 0x000fe40007810000 */
[----:B------:R-:W-:Y:S02]  /*d210*/  ISETP.GT.AND P1, PT, R12, 0x39, PT ;  /* 0x000000390c00780c */ /* 0x000fe40003f24270 */
[----:B------:R-:W-:-:S02]  /*d220*/  FSEL R12, R37, -INF , P2 ;  /* 0xff800000250c7808 */ /* 0x000fc40001000000 */
[----:B------:R-:W-:Y:S02]  /*d230*/  FMNMX.FTZ R33, R20, R33, !PT ;  /* 0x0000002114217209 */ /* 0x000fe40007810000 */
[----:B------:R-:W-:Y:S02]  /*d240*/  FSEL R0, R53, -INF , P1 ;  /* 0xff80000035007808 */ /* 0x000fe40000800000 */
[----:B------:R-:W-:-:S04]  /*d250*/  FMNMX.FTZ R33, R12, R33, !PT ;  /* 0x000000210c217209 */ /* 0x000fc80007810000 */
[----:B------:R-:W-:Y:S01]  /*d260*/  FMNMX.FTZ R33, R0, R33, !PT ;  /* 0x0000002100217209 */ /* 0x000fe20007810000 */
[----:B------:R-:W-:-:S04]  /*d270*/  FMUL.FTZ R29, R31, UR4 ;  /* 0x000000041f1d7c20 */ /* 0x000fc80008410000 */
[----:B------:R-:W1:Y:S01]  /*d280*/  SHFL.BFLY PT, R30, R33, 0x2, 0x1f ;  /* 0x0c401f00211e7f89 */ /* 0x000e6200000e0000 */
[----:B0-----:R-:W-:Y:S01]  /*d290*/  VIADDMNMX R27, R25, R27, R36, PT ;  /* 0x0000001b191b7246 */ /* 0x001fe20003800124 */
[----:B------:R-:W0:Y:S03]  /*d2a0*/  MUFU.TANH R29, R29 ;  /* 0x0000001d001d7308 */ /* 0x000e260000002400 */
[C---:B------:R-:W-:Y:S02]  /*d2b0*/  ISETP.GT.AND P1, PT, R27.reuse, RZ, PT ;  /* 0x000000ff1b00720c */ /* 0x040fe40003f24270 */
[----:B------:R-:W-:Y:S02]  /*d2c0*/  ISETP.GT.AND P2, PT, R27, 0x1, PT ;  /* 0x000000011b00780c */ /* 0x000fe40003f44270 */
[----:B------:R-:W-:Y:S01]  /*d2d0*/  FSEL R50, R21, -INF , P1 ;  /* 0xff80000015327808 */ /* 0x000fe20000800000 */
[----:B------:R-:W3:Y:S01]  /*d2e0*/  MUFU.TANH R68, R68 ;  /* 0x0000004400447308 */ /* 0x000ee20000002400 */
[----:B------:R-:W-:-:S02]  /*d2f0*/  ISETP.GT.AND P3, PT, R27, 0x8, PT ;  /* 0x000000081b00780c */ /* 0x000fc40003f64270 */
[----:B------:R-:W-:Y:S01]  /*d300*/  FSEL R21, R13, -INF , P2 ;  /* 0xff8000000d157808 */ /* 0x000fe20001000000 */
[----:B------:R-:W-:Y:S01]  /*d310*/  FMUL.FTZ R74, R42, UR4 ;  /* 0x000000042a4a7c20 */ /* 0x000fe20008410000 */
[C---:B------:R-:W-:Y:S02]  /*d320*/  ISETP.GT.AND P1, PT, R27.reuse, 0x9, PT ;  /* 0x000000091b00780c */ /* 0x040fe40003f24270 */
[----:B------:R-:W-:Y:S01]  /*d330*/  FSEL R52, R52, -INF , P3 ;  /* 0xff80000034347808 */ /* 0x000fe20001800000 */
[----:B------:R-:W4:Y:S01]  /*d340*/  MUFU.TANH R70, R70 ;  /* 0x0000004600467308 */ /* 0x000f220000002400 */
[----:B------:R-:W-:Y:S01]  /*d350*/  FMNMX.FTZ R13, R50, R21, !PT ;  /* 0x00000015320d7209 */ /* 0x000fe20007810000 */
[----:B------:R-:W-:Y:S01]  /*d360*/  FMUL.FTZ R25, R54, UR4 ;  /* 0x0000000436197c20 */ /* 0x000fe20008410000 */
[----:B------:R-:W-:Y:S02]  /*d370*/  ISETP.GT.AND P2, PT, R27, 0x10, PT ;  /* 0x000000101b00780c */ /* 0x000fe40003f44270 */
[----:B0-----:R-:W-:-:S02]  /*d380*/  FSEL R54, R29, -INF , P1 ;  /* 0xff8000001d367808 */ /* 0x001fc40000800000 */
[----:B-1----:R-:W-:Y:S01]  /*d390*/  FMNMX.FTZ R168, R33, R30, !PT ;  /* 0x0000001e21a87209 */ /* 0x002fe20007810000 */
[----:B------:R-:W0:Y:S01]  /*d3a0*/  MUFU.TANH R72, R72 ;  /* 0x0000004800487308 */ /* 0x000e220000002400 */
[----:B------:R-:W-:Y:S01]  /*d3b0*/  FMNMX.FTZ R13, R52, R13, !PT ;  /* 0x0000000d340d7209 */ /* 0x000fe20007810000 */
[----:B------:R-:W-:Y:S01]  /*d3c0*/  FMUL.FTZ R30, R43, UR4 ;  /* 0x000000042b1e7c20 */ /* 0x000fe20008410000 */
[C---:B------:R-:W-:Y:S01]  /*d3d0*/  ISETP.GT.AND P1, PT, R27.reuse, 0x11, PT ;  /* 0x000000111b00780c */ /* 0x040fe20003f24270 */
[----:B------:R-:W-:Y:S01]  /*d3e0*/  FMUL.FTZ R31, R46, UR4 ;  /* 0x000000042e1f7c20 */ /* 0x000fe20008410000 */
[----:B------:R-:W-:Y:S02]  /*d3f0*/  FSEL R66, R66, -INF , P2 ;  /* 0xff80000042427808 */ /* 0x000fe40001000000 */
[----:B------:R-:W-:Y:S01]  /*d400*/  FMNMX.FTZ R13, R54, R13, !PT ;  /* 0x0000000d360d7209 */ /* 0x000fe20007810000 */
[----:B------:R-:W1:Y:S01]  /*d410*/  MUFU.TANH R74, R74 ;  /* 0x0000004a004a7308 */ /* 0x000e620000002400 */
[----:B------:R-:W5:Y:S01]  /*d420*/  SHFL.BFLY PT, R35, R168, 0x1, 0x1f ;  /* 0x0c201f00a8237f89 */ /* 0x000f6200000e0000 */
[----:B------:R-:W-:Y:S01]  /*d430*/  ISETP.GT.AND P2, PT, R27, 0x18, PT ;  /* 0x000000181b00780c */ /* 0x000fe20003f44270 */
[----:B------:R-:W-:Y:S01]  /*d440*/  FMUL.FTZ R33, R47, UR4 ;  /* 0x000000042f217c20 */ /* 0x000fe20008410000 */
[----:B---3--:R-:W-:-:S02]  /*d450*/  FSEL R68, R68, -INF , P1 ;  /* 0xff80000044447808 */ /* 0x008fc40000800000 */
[----:B------:R-:W-:Y:S02]  /*d460*/  FMNMX.FTZ R13, R66, R13, !PT ;  /* 0x0000000d420d7209 */ /* 0x000fe40007810000 */
[----:B------:R-:W3:Y:S01]  /*d470*/  MUFU.TANH R30, R30 ;  /* 0x0000001e001e7308 */ /* 0x000ee20000002400 */
[----:B------:R-:W-:Y:S02]  /*d480*/  ISETP.GT.AND P1, PT, R27, 0x19, PT ;  /* 0x000000191b00780c */ /* 0x000fe40003f24270 */
[----:B----4-:R-:W-:Y:S02]  /*d490*/  FSEL R70, R70, -INF , P2 ;  /* 0xff80000046467808 */ /* 0x010fe40001000000 */
[----:B------:R-:W-:-:S03]  /*d4a0*/  FMNMX.FTZ R29, R68, R13, !PT ;  /* 0x0000000d441d7209 */ /* 0x000fc60007810000 */
[----:B------:R-:W4:Y:S01]  /*d4b0*/  MUFU.TANH R31, R31 ;  /* 0x0000001f001f7308 */ /* 0x000f220000002400 */
[----:B------:R-:W-:Y:S02]  /*d4c0*/  ISETP.GT.AND P2, PT, R27, 0x20, PT ;  /* 0x000000201b00780c */ /* 0x000fe40003f44270 */
[----:B0-----:R-:W-:Y:S02]  /*d4d0*/  FSEL R72, R72, -INF , P1 ;  /* 0xff80000048487808 */ /* 0x001fe40000800000 */
[----:B------:R-:W-:-:S03]  /*d4e0*/  FMNMX.FTZ R29, R70, R29, !PT ;  /* 0x0000001d461d7209 */ /* 0x000fc60007810000 */
[----:B------:R-:W0:Y:S01]  /*d4f0*/  MUFU.TANH R33, R33 ;  /* 0x0000002100217308 */ /* 0x000e220000002400 */
[----:B------:R-:W-:Y:S01]  /*d500*/  FMUL.FTZ R51, R51, UR4 ;  /* 0x0000000433337c20 */ /* 0x000fe20008410000 */
[C---:B------:R-:W-:Y:S02]  /*d510*/  ISETP.GT.AND P1, PT, R27.reuse, 0x21, PT ;  /* 0x000000211b00780c */ /* 0x040fe40003f24270 */
[----:B-1----:R-:W-:Y:S02]  /*d520*/  FSEL R74, R74, -INF , P2 ;  /* 0xff8000004a4a7808 */ /* 0x002fe40001000000 */
[----:B------:R-:W-:Y:S02]  /*d530*/  FMNMX.FTZ R29, R72, R29, !PT ;  /* 0x0000001d481d7209 */ /* 0x000fe40007810000 */
[----:B------:R-:W1:Y:S01]  /*d540*/  MUFU.TANH R34, R34 ;  /* 0x0000002200227308 */ /* 0x000e620000002400 */
[----:B------:R-:W-:Y:S01]  /*d550*/  ISETP.GT.AND P2, PT, R27, 0x28, PT ;  /* 0x000000281b00780c */ /* 0x000fe20003f44270 */
[----:B------:R-:W-:Y:S01]  /*d560*/  FMUL.FTZ R55, R55, UR4 ;  /* 0x0000000437377c20 */ /* 0x000fe20008410000 */
[----:B---3--:R-:W-:Y:S01]  /*d570*/  FSEL R46, R30, -INF , P1 ;  /* 0xff8000001e2e7808 */ /* 0x008fe20000800000 */
[----:B------:R-:W-:Y:S01]  /*d580*/  ULDC UR4, c[0x0][0xa80] ;  /* 0x0002a00000047ab9 */ /* 0x000fe20000000800 */
[----:B------:R-:W-:-:S03]  /*d590*/  FMNMX.FTZ R29, R74, R29, !PT ;  /* 0x0000001d4a1d7209 */ /* 0x000fc60007810000 */
[----:B------:R-:W3:Y:S01]  /*d5a0*/  MUFU.TANH R38, R51 ;  /* 0x0000003300267308 */ /* 0x000ee20000002400 */
[----:B------:R-:W-:Y:S02]  /*d5b0*/  ISETP.GT.AND P3, PT, R27, 0x29, PT ;  /* 0x000000291b00780c */ /* 0x000fe40003f64270 */
[----:B----4-:R-:W-:Y:S02]  /*d5c0*/  FSEL R36, R31, -INF , P2 ;  /* 0xff8000001f247808 */ /* 0x010fe40001000000 */
[----:B------:R-:W-:-:S03]  /*d5d0*/  FMNMX.FTZ R29, R46, R29, !PT ;  /* 0x0000001d2e1d7209 */ /* 0x000fc60007810000 */
[----:B------:R4:W3:Y:S01]  /*d5e0*/  MUFU.TANH R42, R25 ;  /* 0x00000019002a7308 */ /* 0x0008e20000002400 */
[----:B-----5:R-:W-:Y:S01]  /*d5f0*/  FMNMX.FTZ R168, R168, R35, !PT ;  /* 0x00000023a8a87209 */ /* 0x020fe20007810000 */
[----:B------:R-:W-:Y:S01]  /*d600*/  IMAD.U32 R13, RZ, RZ, UR4 ;  /* 0x00000004ff0d7e24 */ /* 0x000fe2000f8e00ff */
[----:B------:R-:W-:Y:S02]  /*d610*/  ISETP.GT.AND P1, PT, R27, 0x30, PT ;  /* 0x000000301b00780c */ /* 0x000fe40003f24270 */
[----:B0-----:R-:W-:Y:S02]  /*d620*/  FSEL R30, R33, -INF , P3 ;  /* 0xff800000211e7808 */ /* 0x001fe40001800000 */
[----:B------:R-:W-:Y:S01]  /*d630*/  FMNMX.FTZ R29, R36, R29, !PT ;  /* 0x0000001d241d7209 */ /* 0x000fe20007810000 */
[----:B------:R-:W0:Y:S01]  /*d640*/  MUFU.TANH R55, R55 ;  /* 0x0000003700377308 */ /* 0x000e220000002400 */
[----:B------:R-:W-:Y:S01]  /*d650*/  ISETP.GT.AND P2, PT, R27, 0x31, PT ;  /* 0x000000311b00780c */ /* 0x000fe20003f44270 */
[----:B----4-:R-:W-:Y:S01]  /*d660*/  FMUL.FTZ R25, R168, R13 ;  /* 0x0000000da8197220 */ /* 0x010fe20000410000 */
[----:B-1----:R-:W-:-:S02]  /*d670*/  FSEL R34, R34, -INF , P1 ;  /* 0xff80000022227808 */ /* 0x002fc40000800000 */
[----:B------:R-:W-:Y:S02]  /*d680*/  FMNMX.FTZ R29, R30, R29, !PT ;  /* 0x0000001d1e1d7209 */ /* 0x000fe40007810000 */
[----:B------:R-:W-:Y:S02]  /*d690*/  FSETP.NEU.FTZ.AND P4, PT, R168, -INF , PT ;  /* 0xff800000a800780b */ /* 0x000fe40003f9d000 */
[----:B------:R-:W-:Y:S02]  /*d6a0*/  ISETP.GT.AND P1, PT, R27, 0x38, PT ;  /* 0x000000381b00780c */ /* 0x000fe40003f24270 */
[----:B---3--:R-:W-:Y:S02]  /*d6b0*/  FSEL R38, R38, -INF , P2 ;  /* 0xff80000026267808 */ /* 0x008fe40001000000 */
[----:B------:R-:W-:Y:S02]  /*d6c0*/  FMNMX.FTZ R29, R34, R29, !PT ;  /* 0x0000001d221d7209 */ /* 0x000fe40007810000 */
[----:B------:R-:W-:-:S02]  /*d6d0*/  FSEL R25, R25, RZ, P4 ;  /* 0x000000ff19197208 */ /* 0x000fc40002000000 */
[----:B------:R-:W-:Y:S02]  /*d6e0*/  ISETP.GT.AND P2, PT, R27, 0x39, PT ;  /* 0x000000391b00780c */ /* 0x000fe40003f44270 */
[----:B------:R-:W-:Y:S02]  /*d6f0*/  FSEL R42, R42, -INF , P1 ;  /* 0xff8000002a2a7808 */ /* 0x000fe40000800000 */
[----:B------:R-:W-:Y:S01]  /*d700*/  FMNMX.FTZ R29, R38, R29, !PT ;  /* 0x0000001d261d7209 */ /* 0x000fe20007810000 */
[----:B------:R-:W-:Y:S01]  /*d710*/  FFMA.FTZ R35, R64, R13, -R25 ;  /* 0x0000000d40237223 */ /* 0x000fe20000010819 */
[----:B0-----:R-:W-:Y:S02]  /*d720*/  FSEL R64, R55, -INF , P2 ;  /* 0xff80000037407808 */ /* 0x001fe40001000000 */
[----:B------:R-:W-:-:S04]  /*d730*/  FMNMX.FTZ R29, R42, R29, !PT ;  /* 0x0000001d2a1d7209 */ /* 0x000fc80007810000 */
[----:B------:R-:W-:Y:S01]  /*d740*/  FMNMX.FTZ R29, R64, R29, !PT ;  /* 0x0000001d401d7209 */ /* 0x000fe20007810000 */
[----:B------:R-:W-:-:S04]  /*d750*/  FFMA.FTZ R37, R60, R13, -R25 ;  /* 0x0000000d3c257223 */ /* 0x000fc80000010819 */
[----:B------:R-:W0:Y:S02]  /*d760*/  SHFL.BFLY PT, R60, R29, 0x2, 0x1f ;  /* 0x0c401f001d3c7f89 */ /* 0x000e2400000e0000 */
[----:B0-----:R-:W-:-:S05]  /*d770*/  FMNMX.FTZ R60, R29, R60, !PT ;  /* 0x0000003c1d3c7209 */ /* 0x001fca0007810000 */
[----:B------:R-:W0:Y:S01]  /*d780*/  SHFL.BFLY PT, R169, R60, 0x1, 0x1f ;  /* 0x0c201f003ca97f89 */ /* 0x000e2200000e0000 */
        /* <DEDUP_REMOVED lines=14> */
[----:B0-----:R-:W-:-:S04]  /*d870*/  FMNMX.FTZ R169, R60, R169, !PT ;  /* 0x000000a93ca97209 */ /* 0x001fc80007810000 */
[C---:B------:R-:W-:Y:S01]  /*d880*/  FSETP.NEU.FTZ.AND P1, PT, R169.reuse, -INF , PT ;  /* 0xff800000a900780b */ /* 0x040fe20003f3d000 */
[----:B------:R-:W-:Y:S01]  /*d890*/  FMUL.FTZ R12, R169, R13 ;  /* 0x0000000da90c7220 */ /* 0x000fe20000410000 */
[----:B------:R-:W-:Y:S04]  /*d8a0*/  MUFU.EX2 R152, R152 ;  /* 0x0000009800987308 */ /* 0x000fe80000000800 */
[----:B------:R-:W-:-:S04]  /*d8b0*/  FSEL R25, R12, RZ, P1 ;  /* 0x000000ff0c197208 */ /* 0x000fc80000800000 */
[----:B------:R-:W0:Y:S01]  /*d8c0*/  MUFU.EX2 R35, R35 ;  /* 0x0000002300237308 */ /* 0x000e220000000800 */
[-CC-:B------:R-:W-:Y:S01]  /*d8d0*/  FFMA.FTZ R153, R50, R13.reuse, -R25.reuse ;  /* 0x0000000d32997223 */ /* 0x180fe20000010819 */
[-CC-:B------:R-:W-:Y:S01]  /*d8e0*/  FFMA.FTZ R0, R21, R13.reuse, -R25.reuse ;  /* 0x0000000d15007223 */ /* 0x180fe20000010819 */
[----:B------:R-:W-:-:S05]  /*d8f0*/  FFMA.FTZ R155, R52, R13, -R25 ;  /* 0x0000000d349b7223 */ /* 0x000fca0000010819 */
[----:B------:R-:W1:Y:S01]  /*d900*/  MUFU.EX2 R154, R154 ;  /* 0x0000009a009a7308 */ /* 0x000e620000000800 */
[----:B------:R-:W-:Y:S01]  /*d910*/  FFMA.FTZ R12, R54, R13, -R25 ;  /* 0x0000000d360c7223 */ /* 0x000fe20000010819 */
[----:B------:R-:W-:-:S06]  /*d920*/  VIADD R20, R14, 0x38840 ;  /* 0x000388400e147836 */ /* 0x000fcc0000000000 */
[----:B------:R-:W-:Y:S01]  /*d930*/  MUFU.EX2 R153, R153 ;  /* 0x0000009900997308 */ /* 0x000fe20000000800 */
[----:B------:R-:W-:-:S07]  /*d940*/  FFMA.FTZ R165, R66, R13, -R25 ;  /* 0x0000000d42a57223 */ /* 0x000fce0000010819 */
[----:B------:R-:W3:Y:S08]  /*d950*/  MUFU.EX2 R0, R0 ;  /* 0x0000000000007308 */ /* 0x000ef00000000800 */
[----:B------:R-:W4:Y:S01]  /*d960*/  MUFU.EX2 R37, R37 ;  /* 0x0000002500257308 */ /* 0x000f220000000800 */
[----:B------:R-:W-:Y:S01]  /*d970*/  FFMA.FTZ R28, R68, R13, -R25 ;  /* 0x0000000d441c7223 */ /* 0x000fe20000010819 */
[----:B------:R-:W-:Y:S01]  /*d980*/  PRMT R20, R189, 0x654, R20 ;  /* 0x00000654bd147816 */ /* 0x000fe20000000014 */
[----:B0-----:R-:W-:-:S05]  /*d990*/  FADD.FTZ R41, R152, R35 ;  /* 0x0000002398297221 */ /* 0x001fca0000010000 */
        /* <DEDUP_REMOVED lines=12> */
[----:B------:R-:W-:Y:S01]  /*da60*/  IMAD.MOV.U32 R25, RZ, RZ, 0x40000040 ;  /* 0x40000040ff197424 */ /* 0x000fe200078e00ff */
[----:B------:R5:W-:Y:S03]  /*da70*/  SYNCS.ARRIVE.TRANS64.RED.A1T0 RZ, [R20+URZ], RZ ;  /* 0x000000ff14ff79a7 */ /* 0x000be6000810043f */
[----:B------:R-:W2:Y:S01]  /*da80*/  MUFU.EX2 R12, R12 ;  /* 0x0000000c000c7308 */ /* 0x000ea20000000800 */
[----:B-1----:R-:W-:Y:S01]  /*da90*/  FADD.FTZ R36, R154, R41 ;  /* 0x000000299a247221 */ /* 0x002fe20000010000 */
[----:B------:R-:W-:-:S06]  /*daa0*/  IMAD.MOV.U32 R21, RZ, RZ, 0x40000040 ;  /* 0x40000040ff157424 */ /* 0x000fcc00078e00ff */
[----:B------:R-:W1:Y:S01]  /*dab0*/  MUFU.EX2 R39, R39 ;  /* 0x0000002700277308 */ /* 0x000e620000000800 */
[----:B-----5:R-:W-:Y:S01]  /*dac0*/  IMAD R20, R22, 0x1000, R210 ;  /* 0x0000100016147824 */ /* 0x020fe200078e02d2 */
[----:B------:R-:W-:Y:S01]  /*dad0*/  R2UR UR11, R25 ;  /* 0x00000000190b72ca */ /* 0x000fe200000e0000 */
[----:B---3--:R-:W-:-:S05]  /*dae0*/  FADD.FTZ R34, R153, R0 ;  /* 0x0000000099227221 */ /* 0x008fca0000010000 */
[----:B------:R-:W3:Y:S01]  /*daf0*/  MUFU.EX2 R165, R165 ;  /* 0x000000a500a57308 */ /* 0x000ee20000000800 */
[----:B----4-:R-:W-:Y:S01]  /*db00*/  FADD.FTZ R25, R37, R36 ;  /* 0x0000002425197221 */ /* 0x010fe20000010000 */
[----:B------:R-:W-:-:S06]  /*db10*/  VIADD R24, R20, 0x80 ;  /* 0x0000008014187836 */ /* 0x000fcc0000000000 */
[----:B------:R-:W4:Y:S01]  /*db20*/  MUFU.EX2 R166, R166 ;  /* 0x000000a600a67308 */ /* 0x000f220000000800 */
[----:B------:R-:W-:Y:S01]  /*db30*/  R2UR UR7, R21 ;  /* 0x00000000150772ca */ /* 0x000fe200000e0000 */
[----:B0-----:R-:W-:-:S06]  /*db40*/  FADD.FTZ R21, R155, R34 ;  /* 0x000000229b157221 */ /* 0x001fcc0000010000 */
[----:B------:R-:W0:Y:S01]  /*db50*/  MUFU.EX2 R28, R28 ;  /* 0x0000001c001c7308 */ /* 0x000e220000000800 */
[----:B------:R-:W-:Y:S01]  /*db60*/  FADD.FTZ R36, R164, R25 ;  /* 0x00000019a4247221 */ /* 0x000fe20000010000 */
[----:B------:R-:W-:-:S06]  /*db70*/  IMAD.MOV.U32 R25, RZ, RZ, 0x40000040 ;  /* 0x40000040ff197424 */ /* 0x000fcc00078e00ff */
[----:B------:R-:W5:Y:S01]  /*db80*/  MUFU.EX2 R33, R33 ;  /* 0x0000002100217308 */ /* 0x000f620000000800 */
[----:B------:R-:W-:Y:S01]  /*db90*/  R2UR UR10, R24 ;  /* 0x00000000180a72ca */ /* 0x000fe200000e0000 */
[----:B------:R-:W-:Y:S02]  /*dba0*/  VIADD R24, R20, 0x100 ;  /* 0x0000010014187836 */ /* 0x000fe40000000000 */
[----:B--2---:R-:W-:-:S04]  /*dbb0*/  FADD.FTZ R34, R12, R21 ;  /* 0x000000150c227221 */ /* 0x004fc80000010000 */
[----:B------:R-:W2:Y:S01]  /*dbc0*/  MUFU.EX2 R167, R167 ;  /* 0x000000a700a77308 */ /* 0x000ea20000000800 */
[C---:B------:R-:W-:Y:S01]  /*dbd0*/  R2UR UR6, R20.reuse ;  /* 0x00000000140672ca */ /* 0x040fe200000e0000 */
[----:B------:R-:W-:Y:S02]  /*dbe0*/  VIADD R20, R20, 0x180 ;  /* 0x0000018014147836 */ /* 0x000fe40000000000 */
[----:B-1----:R-:W-:-:S04]  /*dbf0*/  FADD.FTZ R41, R39, R36 ;  /* 0x0000002427297221 */ /* 0x002fc80000010000 */
[----:B------:R-:W1:Y:S01]  /*dc00*/  MUFU.EX2 R160, R160 ;  /* 0x000000a000a07308 */ /* 0x000e620000000800 */
[----:B------:R-:W-:Y:S01]  /*dc10*/  R2UR UR15, R25 ;  /* 0x00000000190f72ca */ /* 0x000fe200000e0000 */
[----:B---3--:R-:W-:-:S06]  /*dc20*/  FADD.FTZ R25, R165, R34 ;  /* 0x00000022a5197221 */ /* 0x008fcc0000010000 */
[----:B------:R-:W3:Y:S01]  /*dc30*/  MUFU.EX2 R26, R26 ;  /* 0x0000001a001a7308 */ /* 0x000ee20000000800 */
[----:B------:R-:W-:Y:S01]  /*dc40*/  R2UR UR14, R24 ;  /* 0x00000000180e72ca */ /* 0x000fe200000e0000 */
[----:B------:R-:W-:Y:S02]  /*dc50*/  IMAD.MOV.U32 R21, RZ, RZ, 0x40000040 ;  /* 0x40000040ff157424 */ /* 0x000fe400078e00ff */
[----:B----4-:R-:W-:-:S04]  /*dc60*/  FADD.FTZ R24, R166, R41 ;  /* 0x00000029a6187221 */ /* 0x010fc80000010000 */
[----:B------:R-:W4:Y:S01]  /*dc70*/  MUFU.EX2 R29, R29 ;  /* 0x0000001d001d7308 */ /* 0x000f220000000800 */
[----:B------:R-:W-:Y:S01]  /*dc80*/  R2UR UR18, R20 ;  /* 0x00000000141272ca */ /* 0x000fe200000e0000 */
[----:B0-----:R-:W-:-:S06]  /*dc90*/  FADD.FTZ R20, R28, R25 ;  /* 0x000000191c147221 */ /* 0x001fcc0000010000 */
[----:B------:R-:W0:Y:S01]  /*dca0*/  MUFU.EX2 R161, R161 ;  /* 0x000000a100a17308 */ /* 0x000e220000000800 */
[----:B-----5:R-:W-:Y:S01]  /*dcb0*/  FADD.FTZ R25, R33, R24 ;  /* 0x0000001821197221 */ /* 0x020fe20000010000 */
[----:B------:R-:W-:-:S06]  /*dcc0*/  R2UR UR19, R21 ;  /* 0x00000000151372ca */ /* 0x000fcc00000e0000 */
[----:B------:R-:W5:Y:S01]  /*dcd0*/  MUFU.EX2 R162, R162 ;  /* 0x000000a200a27308 */ /* 0x000f620000000800 */
[----:B--2---:R-:W-:-:S07]  /*dce0*/  FADD.FTZ R21, R167, R20 ;  /* 0x00000014a7157221 */ /* 0x004fce0000010000 */
[----:B------:R-:W2:Y:S01]  /*dcf0*/  MUFU.EX2 R30, R46 ;  /* 0x0000002e001e7308 */ /* 0x000ea20000000800 */
[----:B-1----:R-:W-:Y:S01]  /*dd00*/  FADD.FTZ R24, R160, R25 ;  /* 0x00000019a0187221 */ /* 0x002fe20000010000 */
[----:B---3--:R-:W-:-:S06]  /*dd10*/  FADD.FTZ R20, R26, R21 ;  /* 0x000000151a147221 */ /* 0x008fcc0000010000 */
[----:B------:R-:W1:Y:S01]  /*dd20*/  MUFU.EX2 R31, R31 ;  /* 0x0000001f001f7308 */ /* 0x000e620000000800 */
[----:B----4-:R-:W-:-:S07]  /*dd30*/  FADD.FTZ R25, R29, R24 ;  /* 0x000000181d197221 */ /* 0x010fce0000010000 */
[----:B------:R-:W3:Y:S01]  /*dd40*/  MUFU.EX2 R163, R163 ;  /* 0x000000a300a37308 */ /* 0x000ee20000000800 */
[----:B0-----:R-:W-:-:S07]  /*dd50*/  FADD.FTZ R21, R161, R20 ;  /* 0x00000014a1157221 */ /* 0x001fce0000010000 */
[----:B------:R-:W0:Y:S01]  /*dd60*/  MUFU.EX2 R156, R156 ;  /* 0x0000009c009c7308 */ /* 0x000e220000000800 */
[----:B------:R-:W-:-:S07]  /*dd70*/  F2FP.BF16.F32.PACK_AB R155, R12, R155 ;  /* 0x0000009b0c9b723e */ /* 0x000fce00000010ff */
[----:B------:R-:W4:Y:S01]  /*dd80*/  MUFU.EX2 R32, R32 ;  /* 0x0000002000207308 */ /* 0x000f220000000800 */
[----:B-----5:R-:W-:Y:S01]  /*dd90*/  FADD.FTZ R12, R162, R25 ;  /* 0x00000019a20c7221 */ /* 0x020fe20000010000 */
[----:B------:R-:W-:-:S06]  /*dda0*/  F2FP.BF16.F32.PACK_AB R153, R0, R153 ;  /* 0x000000990099723e */ /* 0x000fcc00000010ff */
[----:B------:R-:W5:Y:S01]  /*ddb0*/  MUFU.EX2 R27, R27 ;  /* 0x0000001b001b7308 */ /* 0x000f620000000800 */
[----:B--2---:R-:W-:-:S07]  /*ddc0*/  FADD.FTZ R0, R30, R21 ;  /* 0x000000151e007221 */ /* 0x004fce0000010000 */
[----:B------:R-:W2:Y:S01]  /*ddd0*/  MUFU.EX2 R157, R157 ;  /* 0x0000009d009d7308 */ /* 0x000ea20000000800 */
[----:B-1----:R-:W-:Y:S01]  /*dde0*/  FADD.FTZ R25, R31, R12 ;  /* 0x0000000c1f197221 */ /* 0x002fe20000010000 */
[----:B---3--:R-:W-:-:S06]  /*ddf0*/  FADD.FTZ R21, R163, R0 ;  /* 0x00000000a3157221 */ /* 0x008fcc0000010000 */
[----:B------:R-:W1:Y:S08]  /*de00*/  MUFU.EX2 R158, R158 ;  /* 0x0000009e009e7308 */ /* 0x000e700000000800 */
[----:B------:R-:W3:Y:S01]  /*de10*/  MUFU.EX2 R38, R38 ;  /* 0x0000002600267308 */ /* 0x000ee20000000800 */
[----:B0-----:R-:W-:Y:S01]  /*de20*/  FADD.FTZ R20, R156, R25 ;  /* 0x000000199c147221 */ /* 0x001fe20000010000 */
[----:B----4-:R-:W-:-:S06]  /*de30*/  FADD.FTZ R0, R32, R21 ;  /* 0x0000001520007221 */ /* 0x010fcc0000010000 */
[----:B------:R-:W0:Y:S08]  /*de40*/  MUFU.EX2 R15, R15 ;  /* 0x0000000f000f7308 */ /* 0x000e300000000800 */
[----:B------:R-:W4:Y:S01]  /*de50*/  MUFU.EX2 R159, R42 ;  /* 0x0000002a009f7308 */ /* 0x000f220000000800 */
[----:B-----5:R-:W-:-:S07]  /*de60*/  FADD.FTZ R25, R27, R20 ;  /* 0x000000141b197221 */ /* 0x020fce0000010000 */
[----:B------:R-:W5:Y:S01]  /*de70*/  MUFU.EX2 R12, R64 ;  /* 0x00000040000c7308 */ /* 0x000f620000000800 */
[----:B--2---:R-:W-:Y:S01]  /*de80*/  FADD.FTZ R21, R157, R0 ;  /* 0x000000009d157221 */ /* 0x004fe20000010000 */
[----:B-1----:R-:W-:Y:S01]  /*de90*/  FADD.FTZ R0, R158, R25 ;  /* 0x000000199e007221 */ /* 0x002fe20000010000 */
[----:B------:R-:W-:Y:S02]  /*dea0*/  F2FP.BF16.F32.PACK_AB R152, R35, R152 ;  /* 0x000000982398723e */ /* 0x000fe400000010ff */
[----:B---3--:R-:W-:Y:S01]  /*deb0*/  FADD.FTZ R20, R38, R21 ;  /* 0x0000001526147221 */ /* 0x008fe20000010000 */
[----:B------:R-:W-:Y:S01]  /*dec0*/  F2FP.BF16.F32.PACK_AB R154, R37, R154 ;  /* 0x0000009a259a723e */ /* 0x000fe200000010ff */
[----:B------:R-:W-:Y:S01]  /*ded0*/  BAR.SYNC.DEFER_BLOCKING 0xf, 0x100 ;  /* 0x03c4000000007b1d */ /* 0x000fe20000010000 */
[----:B------:R-:W-:Y:S01]  /*dee0*/  F2FP.BF16.F32.PACK_AB R164, R39, R164 ;  /* 0x000000a427a4723e */ /* 0x000fe200000010ff */
[----:B0-----:R-:W-:Y:S01]  /*def0*/  FADD.FTZ R0, R15, R0 ;  /* 0x000000000f007221 */ /* 0x001fe20000010000 */
[----:B------:R-:W-:-:S02]  /*df00*/  F2FP.BF16.F32.PACK_AB R165, R28, R165 ;  /* 0x000000a51ca5723e */ /* 0x000fc400000010ff */
[----:B------:R-:W-:Y:S02]  /*df10*/  F2FP.BF16.F32.PACK_AB R166, R33, R166 ;  /* 0x000000a621a6723e */ /* 0x000fe400000010ff */
[----:B------:R-:W-:Y:S02]  /*df20*/  F2FP.BF16.F32.PACK_AB R167, R26, R167 ;  /* 0x000000a71aa7723e */ /* 0x000fe400000010ff */
[----:B------:R-:W-:Y:S01]  /*df30*/  F2FP.BF16.F32.PACK_AB R158, R15, R158 ;  /* 0x0000009e0f9e723e */ /* 0x000fe200000010ff */
[----:B----4-:R-:W-:Y:S01]  /*df40*/  FADD.FTZ R15, R159, R20 ;  /* 0x000000149f0f7221 */ /* 0x010fe20000010000 */
[----:B------:R-:W-:Y:S02]  /*df50*/  F2FP.BF16.F32.PACK_AB R160, R29, R160 ;  /* 0x000000a01da0723e */ /* 0x000fe400000010ff */
[----:B------:R-:W-:Y:S02]  /*df60*/  F2FP.BF16.F32.PACK_AB R161, R30, R161 ;  /* 0x000000a11ea1723e */ /* 0x000fe400000010ff */
[----:B------:R-:W-:-:S02]  /*df70*/  F2FP.BF16.F32.PACK_AB R162, R31, R162 ;  /* 0x000000a21fa2723e */ /* 0x000fc400000010ff */
[----:B------:R-:W-:Y:S02]  /*df80*/  F2FP.BF16.F32.PACK_AB R163, R32, R163 ;  /* 0x000000a320a3723e */ /* 0x000fe400000010ff */
[----:B------:R-:W-:Y:S02]  /*df90*/  F2FP.BF16.F32.PACK_AB R156, R27, R156 ;  /* 0x0000009c1b9c723e */ /* 0x000fe400000010ff */
[----:B------:R-:W-:Y:S02]  /*dfa0*/  F2FP.BF16.F32.PACK_AB R157, R38, R157 ;  /* 0x0000009d269d723e */ /* 0x000fe400000010ff */
[----:B-----5:R-:W-:Y:S01]  /*dfb0*/  F2FP.BF16.F32.PACK_AB R159, R12, R159 ;  /* 0x0000009f0c9f723e */ /* 0x020fe200000010ff */
[----:B------:R-:W-:Y:S04]  /*dfc0*/  STSM.16.M88.4 [R227+0x36400], R152 ;  /* 0x03640098e3007844 */ /* 0x000fe80000000200 */
[----:B------:R-:W-:Y:S04]  /*dfd0*/  STSM.16.M88.4 [R228], R164 ;  /* 0x000000a4e4007844 */ /* 0x000fe80000000200 */
[----:B------:R0:W-:Y:S04]  /*dfe0*/  STSM.16.M88.4 [R57], R160 ;  /* 0x000000a039007844 */ /* 0x0001e80000000200 */
[----:B------:R1:W-:Y:S01]  /*dff0*/  STSM.16.M88.4 [R229], R156 ;  /* 0x0000009ce5007844 */ /* 0x0003e20000000200 */
[----:B0-----:R-:W-:-:S06]  /*e000*/  WARPGROUP.ARRIVE ;  /* 0x00000000000079c5 */ /* 0x001fcc0000000000 */
        /* <DEDUP_REMOVED lines=8> */
[----:B------:R-:W-:Y:S01]  /*e090*/  HGMMA.64x256x16.F32.BF16 R24, R160, gdesc[UR12].tnspB, R24, gsb0 ;  /* 0x43e0000ca0187df0 */ /* 0x000fe20008001818 */
[----:B------:R-:W-:Y:S01]  /*e0a0*/  LOP3.LUT R16, R16, 0xfffffffd, RZ, 0xc0, !PT ;  /* 0xfffffffd10107812 */ /* 0x000fe200078ec0ff */
[----:B------:R-:W-:-:S03]  /*e0b0*/  FADD.FTZ R12, R12, R15 ;  /* 0x0000000f0c0c7221 */ /* 0x000fc60000010000 */
[----:B------:R-:W-:Y:S01]  /*e0c0*/  @P5 LOP3.LUT R16, R16, 0x2, RZ, 0xfc, !PT ;  /* 0x0000000210105812 */ /* 0x000fe200078efcff */
[----:B------:R-:W-:Y:S02]  /*e0d0*/  WARPGROUP.DEPBAR.LE gsb0, 0x0 ;  /* 0x00008000000079c5 */ /* 0x000fe40000010000 */
[----:B------:R-:W-:-:S15]  /*e0e0*/  WARPGROUP.ARRIVE ;  /* 0x00000000000079c5 */ /* 0x000fde0000000000 */
[----:B------:R-:W-:-:S05]  /*e0f0*/  NOP ;  /* 0x0000000000007918 */ /* 0x000fca0000000000 */
        /* <DEDUP_REMOVED lines=12> */
.L_x_5488:
[----:B------:R-:W2:Y:S01]  /*e1c0*/  LDL R21, [R1+0xc] ;  /* 0x00000c0001157983 */ /* 0x000ea20000100800 */
[----:B------:R-:W-:Y:S01]  /*e1d0*/  VIADD R14, R14, 0x38860 ;  /* 0x000388600e0e7836 */ /* 0x000fe20000000000 */
[----:B------:R-:W0:Y:S01]  /*e1e0*/  @P5 LDC R15, c[0x0][0x44c] ;  /* 0x00011300ff0f5b82 */ /* 0x000e220000000800 */
[----:B------:R-:W-:Y:S01]  /*e1f0*/  IMAD.MOV.U32 R20, RZ, RZ, R214 ;  /* 0x000000ffff147224 */ /* 0x000fe200078e00d6 */
[----:B------:R-:W-:Y:S01]  /*e200*/  ULDC UR38, c[0x0][0xad0] ;  /* 0x0002b40000267ab9 */ /* 0x000fe20000000800 */
[----:B------:R-:W-:Y:S01]  /*e210*/  ULDC UR39, c[0x0][0xad0] ;  /* 0x0002b40000277ab9 */ /* 0x000fe20000000800 */
[----:B------:R-:W-:Y:S01]  /*e220*/  PRMT R14, R189, 0x654, R14 ;  /* 0x00000654bd0e7816 */ /* 0x000fe2000000000e */
[----:B------:R-:W-:Y:S01]  /*e230*/  ULDC UR36, c[0x0][0xa80] ;  /* 0x0002a00000247ab9 */ /* 0x000fe20000000800 */
[----:B------:R-:W-:Y:S01]  /*e240*/  ULDC UR37, c[0x0][0xa80] ;  /* 0x0002a00000257ab9 */ /* 0x000fe20000000800 */
[----:B------:R-:W-:Y:S01]  /*e250*/  BSSY B1, `(.L_x_5489) ;  /* 0x00003ce000017945 */ /* 0x000fe20003800000 */
[----:B------:R1:W-:Y:S02]  /*e260*/  SYNCS.ARRIVE.TRANS64.RED.A1T0 RZ, [R14+URZ], RZ ;  /* 0x000000ff0eff79a7 */ /* 0x0003e4000810043f */
[----:B-1----:R-:W1:Y:S01]  /*e270*/  @P5 LDC R14, c[0x0][0x450] ;  /* 0x00011400ff0e5b82 */ /* 0x002e620000000800 */
[----:B0-----:R-:W-:-:S05]  /*e280*/  @P5 IMAD.HI.U32 R15, R214, R15, RZ ;  /* 0x0000000fd60f5227 */ /* 0x001fca00078e00ff */
[----:B-1----:R-:W-:-:S04]  /*e290*/  @P5 SHF.R.U32.HI R20, RZ, R14, R15 ;  /* 0x0000000eff145219 */ /* 0x002fc8000001160f */
[----:B------:R-:W-:-:S04]  /*e2a0*/  IADD3 R14, R20, R213, -R208 ;  /* 0x000000d5140e7210 */ /* 0x000fc80007ffe8d0 */
[----:B------:R-:W-:-:S04]  /*e2b0*/  SHF.R.S32.HI R15, RZ, 0x1f, R14 ;  /* 0x0000001fff0f7819 */ /* 0x000fc8000001140e */
[----:B------:R-:W-:Y:S01]  /*e2c0*/  LEA.HI R15, R15, R14, RZ, 0x6 ;  /* 0x0000000e0f0f7211 */ /* 0x000fe200078f30ff */
[----:B------:R-:W-:-:S03]  /*e2d0*/  VIADD R14, R170, 0xfffffffe ;  /* 0xfffffffeaa0e7836 */ /* 0x000fc60000000000 */
[----:B------:R-:W-:-:S04]  /*e2e0*/  SHF.R.S32.HI R211, RZ, 0x6, R15 ;  /* 0x00000006ffd37819 */ /* 0x000fc8000001140f */
[----:B--2---:R-:W-:-:S04]  /*e2f0*/  VIMNMX R211, R21, R211, !PT ;  /* 0x000000d315d37248 */ /* 0x004fc80007fe0100 */
[----:B------:R-:W-:-:S13]  /*e300*/  ISETP.GE.AND P1, PT, R14, R211, PT ;  /* 0x000000d30e00720c */ /* 0x000fda0003f26270 */
[----:B------:R-:W-:Y:S05]  /*e310*/  @!P1 BRA `(.L_x_5490) ;  /* 0x0000003c00049947 */ /* 0x000fea0003800000 */
[----:B------:R-:W-:Y:S01]  /*e320*/  BSSY B0, `(.L_x_5490) ;  /* 0x00003c0000007945 */ /* 0x000fe20003800000 */
[----:B------:R-:W-:Y:S02]  /*e330*/  IMAD.MOV.U32 R21, RZ, RZ, R169 ;  /* 0x000000ffff157224 */ /* 0x000fe400078e00a9 */
[----:B------:R-:W-:Y:S02]  /*e340*/  IMAD.MOV.U32 R20, RZ, RZ, R168 ;  /* 0x000000ffff147224 */ /* 0x000fe400078e00a8 */
[----:B------:R-:W-:-:S07]  /*e350*/  IMAD.MOV.U32 R197, RZ, RZ, R22 ;  /* 0x000000ffffc57224 */ /* 0x000fce00078e0016 */
.L_x_5503:
[----:B------:R-:W-:-:S05]  /*e360*/  VIADD R22, R197, 0x1 ;  /* 0x00000001c5167836 */ /* 0x000fca0000000000 */
[----:B------:R-:W-:-:S04]  /*e370*/  ISETP.NE.AND P1, PT, R22, 0x2, PT ;  /* 0x000000021600780c */ /* 0x000fc80003f25270 */
[----:B------:R-:W-:Y:S02]  /*e380*/  SEL R13, RZ, 0x1, P1 ;  /* 0x00000001ff0d7807 */ /* 0x000fe40000800000 */
[----:B------:R-:W-:Y:S02]  /*e390*/  SEL R22, R22, RZ, P1 ;  /* 0x000000ff16167207 */ /* 0x000fe40000800000 */
[----:B------:R-:W-:Y:S01]  /*e3a0*/  LOP3.LUT R23, R23, R13, RZ, 0x3c, !PT ;  /* 0x0000000d17177212 */ /* 0x000fe200078e3cff */
[----:B0-----:R-:W-:Y:S06]  /*e3b0*/  @!P0 BRA `(.L_x_5491) ;  /* 0x0000000000048947 */ /* 0x001fec0003800000 */
[----:B------:R-:W-:Y:S01]  /*e3c0*/  BPT.TRAP 0x1 ;  /* 0x000000040000795c */ /* 0x000fe20000300000 */
.L_x_5491:
[----:B------:R-:W-:Y:S01]  /*e3d0*/  IMAD R15, R22, 0x8, R17 ;  /* 0x00000008160f7824 */ /* 0x000fe200078e0211 */
[----:B------:R-:W-:-:S04]  /*e3e0*/  SHF.L.U32 R13, R23, 0x1f, RZ ;  /* 0x0000001f170d7819 */ /* 0x000fc800000006ff */
[----:B------:R0:W1:Y:S01]  /*e3f0*/  SYNCS.PHASECHK.TRANS64.TRYWAIT P1, [R15+URZ+0x38830], R13 ;  /* 0x0388300d0f0075a7 */ /* 0x000062000802017f */
[----:B------:R-:W-:Y:S05]  /*e400*/  @!P0 BRA `(.L_x_5492) ;  /* 0x0000000000048947 */ /* 0x000fea0003800000 */
[----:B------:R-:W-:Y:S01]  /*e410*/  BPT.TRAP 0x1 ;  /* 0x000000040000795c */ /* 0x000fe20000300000 */
.L_x_5492:
[----:B------:R-:W-:Y:S01]  /*e420*/  BSSY B2, `(.L_x_5493) ;  /* 0x0000006000027945 */ /* 0x000fe20003800000 */
[----:B------:R-:W-:Y:S02]  /*e430*/  IMAD R156, R22, 0x200, R206 ;  /* 0x00000200169c7824 */ /* 0x000fe400078e02ce */
[----:B------:R-:W-:Y:S01]  /*e440*/  IMAD.MOV.U32 R157, RZ, RZ, 0x40000040 ;  /* 0x40000040ff9d7424 */ /* 0x000fe200078e00ff */
[----:B-1----:R-:W-:Y:S06]  /*e450*/  @P1 BRA `(.L_x_5494) ;  /* 0x0000000000081947 */ /* 0x002fec0003800000 */
[----:B------:R-:W1:Y:S02]  /*e460*/  SYNCS.PHASECHK.TRANS64.TRYWAIT P1, [R15+URZ+0x38830], R13 ;  /* 0x0388300d0f0075a7 */ /* 0x000e64000802017f */
[----:B-1----:R-:W-:Y:S05]  /*e470*/  @!P1 BRA `(.L_x_5495) ;  /* 0x0000016c00389947 */ /* 0x002fea0003800000 */
.L_x_5494:
[----:B------:R-:W-:Y:S05]  /*e480*/  BSYNC B2 ;  /* 0x0000000000027941 */ /* 0x000fea0003800000 */
.L_x_5493:
        /* <DEDUP_REMOVED lines=36> */
.L_x_5496:
[----:B------:R2:W3:Y:S01]  /*e6d0*/  SYNCS.PHASECHK.TRANS64.TRYWAIT P1, [R15+URZ+0x38850], R13 ;  /* 0x0388500d0f0075a7 */ /* 0x0004e2000802017f */
[----:B------:R-:W-:Y:S05]  /*e6e0*/  @!P0 BRA `(.L_x_5497) ;  /* 0x0000000000048947 */ /* 0x000fea0003800000 */
[----:B------:R-:W-:Y:S01]  /*e6f0*/  BPT.TRAP 0x1 ;  /* 0x000000040000795c */ /* 0x000fe20000300000 */
.L_x_5497:
[----:B------:R-:W-:Y:S04]  /*e700*/  BSSY B2, `(.L_x_5498) ;  /* 0x0000004000027945 */ /* 0x000fe80003800000 */
[----:B---3--:R-:W-:Y:S05]  /*e710*/  @P1 BRA `(.L_x_5499) ;  /* 0x0000000000081947 */ /* 0x008fea0003800000 */
[----:B------:R-:W3:Y:S02]  /*e720*/  SYNCS.PHASECHK.TRANS64.TRYWAIT P1, [R15+URZ+0x38850], R13 ;  /* 0x0388500d0f0075a7 */ /* 0x000ee4000802017f */
[----:B---3--:R-:W-:Y:S05]  /*e730*/  @!P1 BRA `(.L_x_5500) ;  /* 0x00000168009c9947 */ /* 0x008fea0003800000 */
.L_x_5499:
[----:B------:R-:W-:Y:S05]  /*e740*/  BSYNC B2 ;  /* 0x0000000000027941 */ /* 0x000fea0003800000 */
.L_x_5498:
[----:B------:R-:W-:Y:S01]  /*e750*/  IMAD R198, R22, 0x1000, R207 ;  /* 0x0000100016c67824 */ /* 0x000fe200078e02cf */
[----:B------:R-:W-:Y:S01]  /*e760*/  R2UR UR4, R2 ;  /* 0x00000000020472ca */ /* 0x000fe200000e0000 */
[----:B------:R-:W-:Y:S01]  /*e770*/  IMAD.MOV.U32 R199, RZ, RZ, 0x40000040 ;  /* 0x40000040ffc77424 */ /* 0x000fe200078e00ff */
[----:B------:R-:W-:Y:S01]  /*e780*/  R2UR UR5, R3 ;  /* 0x00000000030572ca */ /* 0x000fe200000e0000 */
[----:B------:R-:W-:Y:S01]  /*e790*/  WARPGROUP.ARRIVE ;  /* 0x00000000000079c5 */ /* 0x000fe20000000000 */
[----:B------:R-:W-:Y:S01]  /*e7a0*/  R2UR UR6, R198 ;  /* 0x00000000c60672ca */ /* 0x000fe200000e0000 */
[C---:B------:R-:W-:Y:S01]  /*e7b0*/  VIADD R200, R2.reuse, 0x2 ;  /* 0x0000000202c87836 */ /* 0x040fe20000000000 */
[----:B------:R-:W-:Y:S01]  /*e7c0*/  R2UR UR7, R199 ;  /* 0x00000000c70772ca */ /* 0x000fe200000e0000 */
[----:B------:R-:W-:Y:S02]  /*e7d0*/  IMAD.MOV.U32 R201, RZ, RZ, 0x40000040 ;  /* 0x40000040ffc97424 */ /* 0x000fe400078e00ff */
[----:B------:R-:W4:Y:S01]  /*e7e0*/  S2R R202, SR_TID.X ;  /* 0x0000000000ca7919 */ /* 0x000f220000002100 */
[----:B------:R-:W-:-:S02]  /*e7f0*/  VIADD R203, R2, 0x800 ;  /* 0x0000080002cb7836 */ /* 0x000fc40000000000 */
[----:B------:R-:W-:-:S07]  /*e800*/  IMAD.MOV.U32 R205, RZ, RZ, 0x40000040 ;  /* 0x40000040ffcd7424 */ /* 0x000fce00078e00ff */
        /* <DEDUP_REMOVED lines=9> */
[----:B----4-:R-:W-:-:S05]  /*e8a0*/  SHF.R.U32.HI R202, RZ, 0x7, R202 ;  /* 0x00000007ffca7819 */ /* 0x010fca00000116ca */
[----:B0123--:R0:W1:Y:S02]  /*e8b0*/  SHFL.IDX PT, R13, R202, RZ, 0x1f ;  /* 0x00001fffca0d7589 */ /* 0x00f06400000e0000 */
[----:B0-----:R-:W-:Y:S01]  /*e8c0*/  VIADD R202, R198, 0x800 ;  /* 0x00000800c6ca7836 */ /* 0x001fe20000000000 */
[----:B-1----:R-:W-:Y:S01]  /*e8d0*/  ISETP.GT.AND P1, PT, R13, 0x7f, PT ;  /* 0x0000007f0d00780c */ /* 0x002fe20003f24270 */
[----:B------:R-:W-:-:S03]  /*e8e0*/  IMAD.MOV.U32 R13, RZ, RZ, 0x4 ;  /* 0x00000004ff0d7424 */ /* 0x000fc600078e00ff */
        /* <DEDUP_REMOVED lines=312> */
[----:B------:R-:W-:-:S02]  /*fc70*/  IMAD.IADD R200, R204, 0x1, R202 ;  /* 0x00000001ccc87824 */ /* 0x000fc400078e02ca */
[----:B------:R-:W-:Y:S01]  /*fc80*/  IMAD.IADD R204, R203, 0x1, R204 ;  /* 0x00000001cbcc7824 */ /* 0x000fe200078e02cc */
[----:B------:R-:W-:Y:S02]  /*fc90*/  WARPGROUP.DEPBAR.LE gsb0, 0x0 ;  /* 0x00008000000079c5 */ /* 0x000fe40000010000 */
[----:B------:R-:W-:-:S06]  /*fca0*/  WARPGROUP.ARRIVE ;  /* 0x00000000000079c5 */ /* 0x000fcc0000000000 */
[----:B------:R-:W-:Y:S01]  /*fcb0*/  HGMMA.64x64x16.F32.BF16 R152, gdesc[UR4], R152, gsb0 ;  /* 0x00e00000049879f0 */ /* 0x000fe20008001898 */
[----:B------:R-:W-:Y:S01]  /*fcc0*/  R2UR UR6, R200 ;  /* 0x00000000c80672ca */ /* 0x000fe200000e0000 */
[----:B------:R-:W-:Y:S01]  /*fcd0*/  IMAD.IADD R200, R203, 0x1, R199 ;  /* 0x00000001cbc87824 */ /* 0x000fe200078e02c7 */
[----:B------:R-:W-:Y:S01]  /*fce0*/  R2UR UR7, R201 ;  /* 0x00000000c90772ca */ /* 0x000fe200000e0000 */
[----:B------:R-:W-:Y:S01]  /*fcf0*/  IMAD.MOV.U32 R201, RZ, RZ, 0x40000040 ;  /* 0x40000040ffc97424 */ /* 0x000fe200078e00ff */
[----:B------:R-:W-:Y:S02]  /*fd00*/  R2UR UR4, R204 ;  /* 0x00000000cc0472ca */ /* 0x000fe400000e0000 */
[----:B------:R-:W-:Y:S01]  /*fd10*/  R2UR UR5, R205 ;  /* 0x00000000cd0572ca */ /* 0x000fe200000e0000 */
[----:B------:R-:W-:Y:S02]  /*fd20*/  WARPGROUP.DEPBAR.LE gsb0, 0x0 ;  /* 0x00008000000079c5 */ /* 0x000fe40000010000 */
[----:B------:R-:W-:-:S10]  /*fd30*/  WARPGROUP.ARRIVE ;  /* 0x00000000000079c5 */ /* 0x000fd40000000000 */
[----:B------:R-:W-:Y:S01]  /*fd40*/  HGMMA.64x64x16.F32.BF16 R152, gdesc[UR4], R152, gsb0 ;  /* 0x00e00000049879f0 */ /* 0x000fe20008001898 */
[----:B------:R-:W-:Y:S01]  /*fd50*/  R2UR UR4, R200 ;  /* 0x00000000c80472ca */ /* 0x000fe200000e0000 */
[--C-:B------:R-:W-:Y:S01]  /*fd60*/  IMAD.IADD R200, R199, 0x1, R202.reuse ;  /* 0x00000001c7c87824 */ /* 0x100fe200078e02ca */
[----:B------:R-:W-:Y:S01]  /*fd70*/  R2UR UR5, R201 ;  /* 0x00000000c90572ca */ /* 0x000fe200000e0000 */
[----:B------:R-:W-:Y:S02]  /*fd80*/  IMAD.MOV.U32 R201, RZ, RZ, 0x40000040 ;  /* 0x40000040ffc97424 */ /* 0x000fe400078e00ff */
[----:B------:R-:W-:Y:S01]  /*fd90*/  IMAD.IADD R202, R13, 0x1, R202 ;  /* 0x000000010dca7824 */ /* 0x000fe200078e02ca */
[----:B------:R-:W-:Y:S01]  /*fda0*/  R2UR UR6, R200 ;  /* 0x00000000c80672ca */ /* 0x000fe200000e0000 */
[----:B------:R-:W-:Y:S01]  /*fdb0*/  IMAD.IADD R200, R203, 0x1, R13 ;  /* 0x00000001cbc87824 */ /* 0x000fe200078e020d */
[----:B------:R-:W-:Y:S01]  /*fdc0*/  R2UR UR7, R201 ;  /* 0x00000000c90772ca */ /* 0x000fe200000e0000 */
[----:B------:R-:W-:-:S02]  /*fdd0*/  IMAD.MOV.U32 R201, RZ, RZ, 0x40000040 ;  /* 0x40000040ffc97424 */ /* 0x000fc400078e00ff */
[----:B------:R-:W-:Y:S02]  /*fde0*/  IMAD.MOV.U32 R203, RZ, RZ, 0x40000040 ;  /* 0x40000040ffcb7424 */ /* 0x000fe400078e00ff */
[----:B------:R-:W-:Y:S02]  /*fdf0*/  IMAD.MOV.U32 R199, RZ, RZ, 0x40 ;  /* 0x00000040ffc77424 */ /* 0x000fe400078e00ff */
[----:B------:R-:W-:-:S03]  /*fe00*/  IMAD.MOV.U32 R13, RZ, RZ, 0x1000 ;  /* 0x00001000ff0d7424 */ /* 0x000fc600078e00ff */
[----:B------:R-:W-:Y:S02]  /*fe10*/  SEL R199, R199, 0x3e, P1 ;  /* 0x0000003ec7c77807 */ /* 0x000fe40000800000 */
[----:B------:R-:W-:Y:S02]  /*fe20*/  SEL R13, R13, 0xf80, P1 ;  /* 0x00000f800d0d7807 */ /* 0x000fe40000800000 */
[----:B------:R-:W-:Y:S02]  /*fe30*/  LOP3.LUT R199, R199, 0x6, RZ, 0xc0, !PT ;  /* 0x00000006c7c77812 */ /* 0x000fe400078ec0ff */
[----:B------:R-:W-:-:S04]  /*fe40*/  LOP3.LUT R13, R13, 0x1e00, RZ, 0xc0, !PT ;  /* 0x00001e000d0d7812 */ /* 0x000fc800078ec0ff */
[----:B------:R-:W-:Y:S01]  /*fe50*/  IADD3 R198, R199, R13, R198 ;  /* 0x0000000dc7c67210 */ /* 0x000fe20007ffe0c6 */
        /* <DEDUP_REMOVED lines=8> */
[----:B------:R-:W-:Y:S01]  /*fee0*/  IADD3 R200, R199, R13, R2 ;  /* 0x0000000dc7c87210 */ /* 0x000fe20007ffe002 */
[----:B------:R-:W-:Y:S01]  /*fef0*/  IMAD.MOV.U32 R199, RZ, RZ, 0x40000040 ;  /* 0x40000040ffc77424 */ /* 0x000fe200078e00ff */
[----:B------:R-:W-:-:S02]  /*ff00*/  WARPGROUP.DEPBAR.LE gsb0, 0x0 ;  /* 0x00008000000079c5 */ /* 0x000fc40000010000 */
        /* <DEDUP_REMOVED lines=12> */
.L_x_5501:
[----:B------:R-:W2:Y:S01]  /*ffd0*/  LDL R13, [R1+0x18] ;  /* 0x00001800010d7983 */ /* 0x000ea20000100800 */
[----:B------:R-:W0:Y:S03]  /*ffe0*/  LDC R198, c[0x0][0x448] ;  /* 0x00011200ffc67b82 */ /* 0x000e260000000800 */
[----:B------:R-:W3:Y:S01]  /*fff0*/  LDL R201, [R1+0x10] ;  /* 0x0000100001c97983 */ /* 0x000ee20000100800 */
        /* <DEDUP_REMOVED lines=21> */
[----:B------:R-:W-:Y:S01]  /*10150*/  FMUL.FTZ R174, R174, UR39 ;  /* 0x00000027aeae7c20 */ /* 0x000fe20008410000 */
[----:B------:R-:W-:Y:S01]  /*10160*/  FMUL.FTZ R175, R175, UR39 ;  /* 0x00000027afaf7c20 */ /* 0x000fe20008410000 */
[----:B------:R-:W-:Y:S01]  /*10170*/  FMUL.FTZ R178, R178, UR39 ;  /* 0x00000027b2b27c20 */ /* 0x000fe20008410000 */
[----:B------:R-:W4:Y:S09]  /*10180*/  LDL R203, [R1] ;  /* 0x0000000001cb7983 */ /* 0x000f320000100800 */
[----:B------:R-:W0:Y:S08]  /*10190*/  @P1 LDC R199, c[0x0][0x44c] ;  /* 0x00011300ffc71b82 */ /* 0x000e300000000800 */
[----:B------:R-:W1:Y:S01]  /*101a0*/  @P1 LDC R198, c[0x0][0x450] ;  /* 0x00011400ffc61b82 */ /* 0x000e620000000800 */
[----:B------:R-:W5:Y:S08]  /*101b0*/  MUFU.TANH R157, R157 ;  /* 0x0000009d009d7308 */ /* 0x000f700000002400 */
        /* <DEDUP_REMOVED lines=10> */
[----:B------:R-:W-:Y:S08]  /*10260*/  MUFU.TANH R155, R155 ;  /* 0x0000009b009b7308 */ /* 0x000ff00000002400 */
        /* <DEDUP_REMOVED lines=8> */
[----:B------:R-:W-:Y:S01]  /*102f0*/  MUFU.TANH R174, R174 ;  /* 0x000000ae00ae7308 */ /* 0x000fe20000002400 */
[----:B--2---:R-:W-:-:S04]  /*10300*/  IMAD.IADD R13, R13, 0x1, R214 ;  /* 0x000000010d0d7824 */ /* 0x004fc800078e02d6 */
[----:B0-----:R-:W-:-:S05]  /*10310*/  @P1 IMAD.HI.U32 R199, R13, R199, RZ ;  /* 0x000000c70dc71227 */ /* 0x001fca00078e00ff */
[----:B-1----:R-:W-:-:S05]  /*10320*/  @P1 SHF.R.U32.HI R13, RZ, R198, R199 ;  /* 0x000000c6ff0d1219 */ /* 0x002fca00000116c7 */
[----:B------:R-:W0:Y:S04]  /*10330*/  SHFL.IDX PT, R199, R13, RZ, 0x1c1f ;  /* 0x001c1fff0dc77589 */ /* 0x000e2800000e0000 */
[----:B------:R1:W2:Y:S02]  /*10340*/  SHFL.IDX PT, R200, R13, 0x1, 0x1c1f ;  /* 0x003c1f000dc87f89 */ /* 0x0002a400000e0000 */
[----:B-1----:R-:W-:Y:S01]  /*10350*/  FMUL.FTZ R13, R179, UR39 ;  /* 0x00000027b30d7c20 */ /* 0x002fe20008410000 */
[----:B------:R-:W-:-:S04]  /*10360*/  IMAD.MOV.U32 R179, RZ, RZ, -0x40 ;  /* 0xffffffc0ffb37424 */ /* 0x000fc800078e00ff */
[----:B------:R-:W-:-:S05]  /*10370*/  IMAD R179, R14, R179, 0x1 ;  /* 0x000000010eb37424 */ /* 0x000fca00078e02b3 */
[----:B---3--:R-:W-:Y:S01]  /*10380*/  IADD3 R179, R213, R179, -R201 ;  /* 0x000000b3d5b37210 */ /* 0x008fe20007ffe8c9 */
[----:B------:R-:W-:-:S04]  /*10390*/  FMUL.FTZ R198, R182, UR39 ;  /* 0x00000027b6c67c20 */ /* 0x000fc80008410000 */
[----:B------:R-:W-:-:S04]  /*103a0*/  IMAD.IADD R179, R179, 0x1, -R208 ;  /* 0x00000001b3b37824 */ /* 0x000fc800078e0ad0 */
[----:B0-----:R-:W-:Y:S02]  /*103b0*/  IMAD.IADD R182, R179, 0x1, R199 ;  /* 0x00000001b3b67824 */ /* 0x001fe400078e02c7 */
[----:B------:R-:W-:-:S03]  /*103c0*/  FMUL.FTZ R201, R183, UR39 ;  /* 0x00000027b7c97c20 */ /* 0x000fc60008410000 */
[----:B------:R-:W-:Y:S01]  /*103d0*/  ISETP.GT.AND P2, PT, R182, 0x9, PT ;  /* 0x00000009b600780c */ /* 0x000fe20003f44270 */
[----:B--2---:R-:W-:-:S03]  /*103e0*/  IMAD.IADD R183, R179, 0x1, R200 ;  /* 0x00000001b3b77824 */ /* 0x004fc600078e02c8 */
[----:B-----5:R-:W-:Y:S02]  /*103f0*/  FSEL R157, R157, -INF , P2 ;  /* 0xff8000009d9d7808 */ /* 0x020fe40001000000 */
[C---:B------:R-:W-:Y:S01]  /*10400*/  ISETP.GT.AND P2, PT, R182.reuse, 0x20, PT ;  /* 0x00000020b600780c */ /* 0x040fe20003f44270 */
[----:B------:R-:W0:Y:S01]  /*10410*/  MUFU.TANH R13, R13 ;  /* 0x0000000d000d7308 */ /* 0x000e220000002400 */
[----:B------:R-:W-:Y:S02]  /*10420*/  ISETP.GT.AND P4, PT, R182, RZ, PT ;  /* 0x000000ffb600720c */ /* 0x000fe40003f84270 */
[----:B------:R-:W-:Y:S02]  /*10430*/  FSEL R200, R168, -INF , P2 ;  /* 0xff800000a8c87808 */ /* 0x000fe40001000000 */
[----:B------:R-:W-:Y:S02]  /*10440*/  ISETP.GT.AND P2, PT, R183, 0x9, PT ;  /* 0x00000009b700780c */ /* 0x000fe40003f44270 */
[----:B------:R-:W-:-:S02]  /*10450*/  ISETP.GT.AND P5, PT, R182, 0x1, PT ;  /* 0x00000001b600780c */ /* 0x000fc40003fa4270 */
[----:B------:R-:W-:Y:S02]  /*10460*/  FSEL R152, R152, -INF , P4 ;  /* 0xff80000098987808 */ /* 0x000fe40002000000 */
[C---:B------:R-:W-:Y:S02]  /*10470*/  ISETP.GT.AND P4, PT, R182.reuse, 0x11, PT ;  /* 0x00000011b600780c */ /* 0x040fe40003f84270 */
[----:B------:R-:W-:Y:S02]  /*10480*/  FSEL R159, R159, -INF , P2 ;  /* 0xff8000009f9f7808 */ /* 0x000fe40001000000 */
[----:B------:R-:W-:Y:S02]  /*10490*/  ISETP.GT.AND P1, PT, R182, 0x8, PT ;  /* 0x00000008b600780c */ /* 0x000fe40003f24270 */
[----:B------:R-:W-:Y:S02]  /*104a0*/  FSEL R179, R153, -INF , P5 ;  /* 0xff80000099b37808 */ /* 0x000fe40002800000 */
[----:B------:R-:W-:-:S02]  /*104b0*/  ISETP.GT.AND P2, PT, R183, 0x20, PT ;  /* 0x00000020b700780c */ /* 0x000fc40003f44270 */
[----:B------:R-:W-:Y:S02]  /*104c0*/  ISETP.GT.AND P5, PT, R182, 0x18, PT ;  /* 0x00000018b600780c */ /* 0x000fe40003fa4270 */
[----:B------:R-:W-:Y:S02]  /*104d0*/  FSEL R161, R161, -INF , P4 ;  /* 0xff800000a1a17808 */ /* 0x000fe40002000000 */
[----:B------:R-:W-:Y:S02]  /*104e0*/  ISETP.GT.AND P4, PT, R183, RZ, PT ;  /* 0x000000ffb700720c */ /* 0x000fe40003f84270 */
[----:B------:R-:W-:Y:S02]  /*104f0*/  FSEL R156, R156, -INF , P1 ;  /* 0xff8000009c9c7808 */ /* 0x000fe40000800000 */
[----:B------:R-:W-:Y:S02]  /*10500*/  FSEL R170, R170, -INF , P2 ;  /* 0xff800000aaaa7808 */ /* 0x000fe40001000000 */
[----:B------:R-:W-:-:S02]  /*10510*/  ISETP.GT.AND P1, PT, R182, 0x19, PT ;  /* 0x00000019b600780c */ /* 0x000fc40003f24270 */
[----:B------:R-:W-:Y:S02]  /*10520*/  FSEL R164, R164, -INF , P5 ;  /* 0xff800000a4a47808 */ /* 0x000fe40002800000 */
[C---:B------:R-:W-:Y:S02]  /*10530*/  ISETP.GT.AND P2, PT, R183.reuse, 0x31, PT ;  /* 0x00000031b700780c */ /* 0x040fe40003f44270 */
[----:B------:R-:W-:Y:S02]  /*10540*/  ISETP.GT.AND P5, PT, R183, 0x1, PT ;  /* 0x00000001b700780c */ /* 0x000fe40003fa4270 */
[----:B------:R-:W-:Y:S02]  /*10550*/  FSEL R154, R154, -INF , P4 ;  /* 0xff8000009a9a7808 */ /* 0x000fe40002000000 */
[----:B------:R-:W-:Y:S02]  /*10560*/  ISETP.GT.AND P3, PT, R182, 0x10, PT ;  /* 0x00000010b600780c */ /* 0x000fe40003f64270 */
[----:B------:R-:W-:-:S02]  /*10570*/  FSEL R165, R165, -INF , P1 ;  /* 0xff800000a5a57808 */ /* 0x000fc40000800000 */
[----:B0-----:R-:W-:Y:S02]  /*10580*/  FSEL R153, R13, -INF , P2 ;  /* 0xff8000000d997808 */ /* 0x001fe40001000000 */
[----:B------:R-:W-:Y:S02]  /*10590*/  ISETP.GT.AND P1, PT, R183, 0x8, PT ;  /* 0x00000008b700780c */ /* 0x000fe40003f24270 */
[----:B------:R-:W-:Y:S02]  /*105a0*/  FSEL R155, R155, -INF , P5 ;  /* 0xff8000009b9b7808 */ /* 0x000fe40002800000 */
[----:B------:R-:W-:Y:S02]  /*105b0*/  FMNMX.FTZ R13, R154, R21, !PT ;  /* 0x000000159a0d7209 */ /* 0x000fe40007810000 */
[----:B------:R-:W-:Y:S02]  /*105c0*/  FSEL R160, R160, -INF , P3 ;  /* 0xff800000a0a07808 */ /* 0x000fe40001800000 */
[----:B------:R-:W-:-:S02]  /*105d0*/  ISETP.GT.AND P3, PT, R182, 0x21, PT ;  /* 0x00000021b600780c */ /* 0x000fc40003f64270 */
[----:B------:R-:W-:Y:S02]  /*105e0*/  FSEL R158, R158, -INF , P1 ;  /* 0xff8000009e9e7808 */ /* 0x000fe40000800000 */
[----:B------:R-:W-:Y:S01]  /*105f0*/  FMNMX.FTZ R13, R155, R13, !PT ;  /* 0x0000000d9b0d7209 */ /* 0x000fe20007810000 */
[----:B------:R0:W-:Y:S03]  /*10600*/  MUFU.TANH R199, R201 ;  /* 0x000000c900c77308 */ /* 0x0001e60000002400 */
[----:B------:R-:W-:Y:S02]  /*10610*/  FMNMX.FTZ R13, R158, R13, !PT ;  /* 0x0000000d9e0d7209 */ /* 0x000fe40007810000 */
[----:B0-----:R-:W-:Y:S02]  /*10620*/  FSEL R201, R169, -INF , P3 ;  /* 0xff800000a9c97808 */ /* 0x001fe40001800000 */
[----:B------:R-:W-:-:S02]  /*10630*/  ISETP.GT.AND P3, PT, R183, 0x10, PT ;  /* 0x00000010b700780c */ /* 0x000fc40003f64270 */
[----:B------:R-:W-:Y:S02]  /*10640*/  ISETP.GT.AND P4, PT, R183, 0x11, PT ;  /* 0x00000011b700780c */ /* 0x000fe40003f84270 */
[----:B------:R-:W-:Y:S02]  /*10650*/  FSEL R162, R162, -INF , P3 ;  /* 0xff800000a2a27808 */ /* 0x000fe40001800000 */
[----:B------:R-:W-:Y:S02]  /*10660*/  FMNMX.FTZ R13, R159, R13, !PT ;  /* 0x0000000d9f0d7209 */ /* 0x000fe40007810000 */
[----:B------:R-:W-:Y:S02]  /*10670*/  ISETP.GT.AND P5, PT, R183, 0x18, PT ;  /* 0x00000018b700780c */ /* 0x000fe40003fa4270 */
[----:B------:R-:W-:Y:S02]  /*10680*/  FSEL R163, R163, -INF , P4 ;  /* 0xff800000a3a37808 */ /* 0x000fe40002000000 */
[----:B------:R-:W-:-:S02]  /*10690*/  FMNMX.FTZ R13, R162, R13, !PT ;  /* 0x0000000da20d7209 */ /* 0x000fc40007810000 */
[----:B------:R-:W-:Y:S02]  /*106a0*/  ISETP.GT.AND P1, PT, R183, 0x19, PT ;  /* 0x00000019b700780c */ /* 0x000fe40003f24270 */
[----:B------:R-:W-:Y:S02]  /*106b0*/  FSEL R166, R166, -INF , P5 ;  /* 0xff800000a6a67808 */ /* 0x000fe40002800000 */
[----:B------:R-:W-:Y:S01]  /*106c0*/  FMNMX.FTZ R13, R163, R13, !PT ;  /* 0x0000000da30d7209 */ /* 0x000fe20007810000 */
[----:B------:R-:W0:Y:S01]  /*106d0*/  MUFU.TANH R175, R175 ;  /* 0x000000af00af7308 */ /* 0x000e220000002400 */
[----:B------:R-:W-:Y:S02]  /*106e0*/  FSEL R167, R167, -INF , P1 ;  /* 0xff800000a7a77808 */ /* 0x000fe40000800000 */
[----:B------:R-:W-:Y:S02]  /*106f0*/  FMNMX.FTZ R13, R166, R13, !PT ;  /* 0x0000000da60d7209 */ /* 0x000fe40007810000 */
[----:B------:R-:W-:-:S02]  /*10700*/  ISETP.GT.AND P3, PT, R183, 0x21, PT ;  /* 0x00000021b700780c */ /* 0x000fc40003f64270 */
[----:B------:R-:W-:Y:S01]  /*10710*/  FMNMX.FTZ R13, R167, R13, !PT ;  /* 0x0000000da70d7209 */ /* 0x000fe20007810000 */
[----:B------:R-:W1:Y:S01]  /*10720*/  MUFU.TANH R178, R178 ;  /* 0x000000b200b27308 */ /* 0x000e620000002400 */
[----:B------:R-:W-:Y:S02]  /*10730*/  ISETP.GT.AND P4, PT, R183, 0x28, PT ;  /* 0x00000028b700780c */ /* 0x000fe40003f84270 */
[----:B------:R-:W-:Y:S02]  /*10740*/  FSEL R171, R171, -INF , P3 ;  /* 0xff800000abab7808 */ /* 0x000fe40001800000 */
[----:B------:R-:W-:Y:S02]  /*10750*/  FMNMX.FTZ R13, R170, R13, !PT ;  /* 0x0000000daa0d7209 */ /* 0x000fe40007810000 */
[----:B------:R-:W-:Y:S01]  /*10760*/  ISETP.GT.AND P5, PT, R183, 0x29, PT ;  /* 0x00000029b700780c */ /* 0x000fe20003fa4270 */
[----:B------:R-:W2:Y:S01]  /*10770*/  MUFU.TANH R198, R198 ;  /* 0x000000c600c67308 */ /* 0x000ea20000002400 */
[----:B------:R-:W-:-:S02]  /*10780*/  FSEL R174, R174, -INF , P4 ;  /* 0xff800000aeae7808 */ /* 0x000fc40002000000 */
[----:B------:R-:W-:Y:S02]  /*10790*/  FMNMX.FTZ R13, R171, R13, !PT ;  /* 0x0000000dab0d7209 */ /* 0x000fe40007810000 */
[----:B------:R-:W-:Y:S02]  /*107a0*/  ISETP.GT.AND P1, PT, R183, 0x30, PT ;  /* 0x00000030b700780c */ /* 0x000fe40003f24270 */
[----:B0-----:R-:W-:Y:S02]  /*107b0*/  FSEL R175, R175, -INF , P5 ;  /* 0xff800000afaf7808 */ /* 0x001fe40002800000 */
[----:B------:R-:W-:Y:S02]  /*107c0*/  FMNMX.FTZ R13, R174, R13, !PT ;  /* 0x0000000dae0d7209 */ /* 0x000fe40007810000 */
[----:B-1----:R-:W-:Y:S02]  /*107d0*/  FSEL R178, R178, -INF , P1 ;  /* 0xff800000b2b27808 */ /* 0x002fe40000800000 */
[----:B------:R-:W-:-:S02]  /*107e0*/  FMNMX.FTZ R13, R175, R13, !PT ;  /* 0x0000000daf0d7209 */ /* 0x000fc40007810000 */
[C---:B------:R-:W-:Y:S02]  /*107f0*/  ISETP.GT.AND P3, PT, R183.reuse, 0x38, PT ;  /* 0x00000038b700780c */ /* 0x040fe40003f64270 */
[----:B------:R-:W-:Y:S02]  /*10800*/  FMNMX.FTZ R13, R178, R13, !PT ;  /* 0x0000000db20d7209 */ /* 0x000fe40007810000 */
[----:B------:R-:W-:Y:S02]  /*10810*/  ISETP.GT.AND P4, PT, R183, 0x39, PT ;  /* 0x00000039b700780c */ /* 0x000fe40003f84270 */
[----:B--2---:R-:W-:Y:S02]  /*10820*/  FSEL R198, R198, -INF , P3 ;  /* 0xff800000c6c67808 */ /* 0x004fe40001800000 */
[----:B------:R-:W-:Y:S02]  /*10830*/  FMNMX.FTZ R13, R153, R13, !PT ;  /* 0x0000000d990d7209 */ /* 0x000fe40007810000 */
[----:B------:R-:W-:-:S02]  /*10840*/  FSEL R199, R199, -INF , P4 ;  /* 0xff800000c7c77808 */ /* 0x000fc40002000000 */
[----:B------:R-:W-:-:S04]  /*10850*/  FMNMX.FTZ R13, R198, R13, !PT ;  /* 0x0000000dc60d7209 */ /* 0x000fc80007810000 */
[----:B------:R-:W-:-:S05]  /*10860*/  FMNMX.FTZ R13, R199, R13, !PT ;  /* 0x0000000dc70d7209 */ /* 0x000fca0007810000 */
[----:B------:R-:W0:Y:S02]  /*10870*/  SHFL.BFLY PT, R168, R13, 0x2, 0x1f ;  /* 0x0c401f000da87f89 */ /* 0x000e2400000e0000 */
[----:B0-----:R-:W-:-:S05]  /*10880*/  FMNMX.FTZ R168, R13, R168, !PT ;  /* 0x000000a80da87209 */ /* 0x001fca0007810000 */
[----:B------:R-:W0:Y:S01]  /*10890*/  SHFL.BFLY PT, R169, R168, 0x1, 0x1f ;  /* 0x0c201f00a8a97f89 */ /* 0x000e2200000e0000 */
[----:B------:R-:W-:Y:S02]  /*108a0*/  IMAD.U32 R13, RZ, RZ, UR37 ;  /* 0x00000025ff0d7e24 */ /* 0x000fe4000f8e00ff */
[----:B------:R-:W-:Y:S01]  /*108b0*/  FMUL.FTZ R172, R172, UR39 ;  /* 0x00000027acac7c20 */ /* 0x000fe20008410000 */
[----:B------:R-:W-:Y:S02]  /*108c0*/  ISETP.GT.AND P1, PT, R182, 0x29, PT ;  /* 0x00000029b600780c */ /* 0x000fe40003f24270 */
[----:B0-----:R-:W-:-:S04]  /*108d0*/  FMNMX.FTZ R169, R168, R169, !PT ;  /* 0x000000a9a8a97209 */ /* 0x001fc80007810000 */
[C---:B------:R-:W-:Y:S01]  /*108e0*/  FSETP.NEU.FTZ.AND P6, PT, R169.reuse, -INF , PT ;  /* 0xff800000a900780b */ /* 0x040fe20003fdd000 */
[----:B------:R-:W-:-:S03]  /*108f0*/  FMUL.FTZ R168, R169, R13 ;  /* 0x0000000da9a87220 */ /* 0x000fc60000410000 */
[----:B------:R-:W-:Y:S02]  /*10900*/  FSEL R183, R169, RZ, P6 ;  /* 0x000000ffa9b77208 */ /* 0x000fe40003000000 */
[----:B------:R-:W-:-:S03]  /*10910*/  FSEL R168, R168, RZ, P6 ;  /* 0x000000ffa8a87208 */ /* 0x000fc60003000000 */
[----:B------:R-:W-:Y:S02]  /*10920*/  FADD.FTZ R183, -R183, R21 ;  /* 0x00000015b7b77221 */ /* 0x000fe40000010100 */
[----:B------:R0:W-:Y:S01]  /*10930*/  MUFU.TANH R21, R172 ;  /* 0x000000ac00157308 */ /* 0x0001e20000002400 */
[-CC-:B------:R-:W-:Y:S01]  /*10940*/  FFMA.FTZ R154, R154, R13.reuse, -R168.reuse ;  /* 0x0000000d9a9a7223 */ /* 0x180fe200000108a8 */
[C---:B------:R-:W-:Y:S01]  /*10950*/  ISETP.GT.AND P2, PT, R182.reuse, 0x30, PT ;  /* 0x00000030b600780c */ /* 0x040fe20003f44270 */
[-CC-:B------:R-:W-:Y:S01]  /*10960*/  FFMA.FTZ R155, R155, R13.reuse, -R168.reuse ;  /* 0x0000000d9b9b7223 */ /* 0x180fe200000108a8 */
[C---:B------:R-:W-:Y:S01]  /*10970*/  ISETP.GT.AND P3, PT, R182.reuse, 0x31, PT ;  /* 0x00000031b600780c */ /* 0x040fe20003f64270 */
[-C--:B0-----:R-:W-:Y:S01]  /*10980*/  FFMA.FTZ R172, R171, R13.reuse, -R168 ;  /* 0x0000000dabac7223 */ /* 0x081fe200000108a8 */
[----:B------:R-:W-:Y:S01]  /*10990*/  FMUL.FTZ R171, R183, R13 ;  /* 0x0000000db7ab7220 */ /* 0x000fe20000410000 */
[C---:B------:R-:W-:Y:S02]  /*109a0*/  ISETP.GT.AND P4, PT, R182.reuse, 0x38, PT ;  /* 0x00000038b600780c */ /* 0x040fe40003f84270 */
[----:B------:R-:W-:-:S02]  /*109b0*/  ISETP.GT.AND P5, PT, R182, 0x39, PT ;  /* 0x00000039b600780c */ /* 0x000fc40003fa4270 */
[----:B------:R-:W-:Y:S01]  /*109c0*/  ISETP.GT.AND P6, PT, R182, 0x28, PT ;  /* 0x00000028b600780c */ /* 0x000fe20003fc4270 */
[----:B------:R-:W-:Y:S01]  /*109d0*/  FFMA.FTZ R182, R153, R13, -R168 ;  /* 0x0000000d99b67223 */ /* 0x000fe200000108a8 */
[----:B------:R-:W-:Y:S08]  /*109e0*/  MUFU.EX2 R171, R171 ;  /* 0x000000ab00ab7308 */ /* 0x000ff00000000800 */
[----:B------:R0:W1:Y:S08]  /*109f0*/  MUFU.EX2 R153, R154 ;  /* 0x0000009a00997308 */ /* 0x0000700000000800 */
[----:B------:R-:W2:Y:S01]  /*10a00*/  MUFU.EX2 R155, R155 ;  /* 0x0000009b009b7308 */ /* 0x000ea20000000800 */
[----:B0-----:R-:W-:-:S05]  /*10a10*/  VIADD R154, R15, 0x38840 ;  /* 0x000388400f9a7836 */ /* 0x001fca0000000000 */
[----:B------:R-:W-:Y:S01]  /*10a20*/  PRMT R154, R189, 0x654, R154 ;  /* 0x00000654bd9a7816 */ /* 0x000fe2000000009a */
[----:B-1----:R-:W-:-:S03]  /*10a30*/  FFMA.FTZ R12, R171, R12, R153 ;  /* 0x0000000cab0c7223 */ /* 0x002fc60000010099 */
[----:B------:R0:W-:Y:S02]  /*10a40*/  SYNCS.ARRIVE.TRANS64.RED.A1T0 RZ, [R154+URZ], RZ ;  /* 0x000000ff9aff79a7 */ /* 0x0001e4000810043f */
[----:B0-----:R-:W-:Y:S01]  /*10a50*/  FMNMX.FTZ R154, R152, R20, !PT ;  /* 0x00000014989a7209 */ /* 0x001fe20007810000 */
[C---:B--2---:R-:W-:Y:S01]  /*10a60*/  FADD.FTZ R12, R155.reuse, R12 ;  /* 0x0000000c9b0c7221 */ /* 0x044fe20000010000 */
[----:B------:R-:W-:Y:S02]  /*10a70*/  F2FP.BF16.F32.PACK_AB R153, R155, R153 ;  /* 0x000000999b99723e */ /* 0x000fe400000010ff */
[----:B------:R-:W-:Y:S01]  /*10a80*/  FMNMX.FTZ R155, R179, R154, !PT ;  /* 0x0000009ab39b7209 */ /* 0x000fe20007810000 */
[----:B------:R-:W-:-:S03]  /*10a90*/  FFMA.FTZ R158, R158, R13, -R168 ;  /* 0x0000000d9e9e7223 */ /* 0x000fc600000108a8 */
        /* <DEDUP_REMOVED lines=12> */
[----:B------:R-:W-:Y:S01]  /*10b60*/  FMNMX.FTZ R168, R157, R155, !PT ;  /* 0x0000009b9da87209 */ /* 0x000fe20007810000 */
[----:B------:R-:W-:-:S03]  /*10b70*/  FMUL.FTZ R173, R173, UR39 ;  /* 0x00000027adad7c20 */ /* 0x000fc60008410000 */
[----:B------:R-:W-:Y:S01]  /*10b80*/  FMNMX.FTZ R168, R160, R168, !PT ;  /* 0x000000a8a0a87209 */ /* 0x000fe20007810000 */
[----:B------:R0:W1:Y:S03]  /*10b90*/  MUFU.TANH R154, R173 ;  /* 0x000000ad009a7308 */ /* 0x0000660000002400 */
[----:B------:R-:W-:Y:S01]  /*10ba0*/  FMNMX.FTZ R168, R161, R168, !PT ;  /* 0x000000a8a1a87209 */ /* 0x000fe20007810000 */
[----:B------:R-:W-:-:S03]  /*10bb0*/  FMUL.FTZ R176, R176, UR39 ;  /* 0x00000027b0b07c20 */ /* 0x000fc60008410000 */
[----:B------:R-:W-:Y:S01]  /*10bc0*/  FMNMX.FTZ R168, R164, R168, !PT ;  /* 0x000000a8a4a87209 */ /* 0x000fe20007810000 */
[----:B0-----:R-:W-:Y:S01]  /*10bd0*/  FMUL.FTZ R173, R177, UR39 ;  /* 0x00000027b1ad7c20 */ /* 0x001fe20008410000 */
[----:B------:R0:W2:Y:S02]  /*10be0*/  MUFU.TANH R155, R176 ;  /* 0x000000b0009b7308 */ /* 0x0000a40000002400 */
[----:B------:R-:W-:-:S04]  /*10bf0*/  FMNMX.FTZ R168, R165, R168, !PT ;  /* 0x000000a8a5a87209 */ /* 0x000fc80007810000 */
[----:B------:R-:W-:Y:S01]  /*10c00*/  FMNMX.FTZ R168, R200, R168, !PT ;  /* 0x000000a8c8a87209 */ /* 0x000fe20007810000 */
[----:B0-----:R-:W-:Y:S01]  /*10c10*/  FMUL.FTZ R176, R180, UR39 ;  /* 0x00000027b4b07c20 */ /* 0x001fe20008410000 */
[----:B------:R-:W0:Y:S01]  /*10c20*/  MUFU.TANH R173, R173 ;  /* 0x000000ad00ad7308 */ /* 0x000e220000002400 */
[----:B------:R-:W-:Y:S01]  /*10c30*/  FMUL.FTZ R180, R181, UR39 ;  /* 0x00000027b5b47c20 */ /* 0x000fe20008410000 */
[----:B------:R-:W-:Y:S02]  /*10c40*/  FSEL R21, R21, -INF , P6 ;  /* 0xff80000015157808 */ /* 0x000fe40003000000 */
[----:B------:R-:W-:-:S04]  /*10c50*/  FMNMX.FTZ R168, R201, R168, !PT ;  /* 0x000000a8c9a87209 */ /* 0x000fc80007810000 */
[----:B------:R-:W3:Y:S01]  /*10c60*/  MUFU.TANH R176, R176 ;  /* 0x000000b000b07308 */ /* 0x000ee20000002400 */
[----:B-1----:R-:W-:Y:S02]  /*10c70*/  FSEL R177, R154, -INF , P1 ;  /* 0xff8000009ab17808 */ /* 0x002fe40000800000 */
[----:B------:R-:W-:-:S05]  /*10c80*/  FMNMX.FTZ R168, R21, R168, !PT ;  /* 0x000000a815a87209 */ /* 0x000fca0007810000 */
[----:B------:R-:W1:Y:S01]  /*10c90*/  MUFU.TANH R180, R180 ;  /* 0x000000b400b47308 */ /* 0x000e620000002400 */
[----:B--2---:R-:W-:Y:S02]  /*10ca0*/  FSEL R154, R155, -INF , P2 ;  /* 0xff8000009b9a7808 */ /* 0x004fe40001000000 */
[----:B------:R-:W-:Y:S02]  /*10cb0*/  FMNMX.FTZ R168, R177, R168, !PT ;  /* 0x000000a8b1a87209 */ /* 0x000fe40007810000 */
[----:B0-----:R-:W-:Y:S02]  /*10cc0*/  FSEL R173, R173, -INF , P3 ;  /* 0xff800000adad7808 */ /* 0x001fe40001800000 */
[----:B------:R-:W-:Y:S02]  /*10cd0*/  FMNMX.FTZ R168, R154, R168, !PT ;  /* 0x000000a89aa87209 */ /* 0x000fe40007810000 */
[----:B---3--:R-:W-:Y:S02]  /*10ce0*/  FSEL R176, R176, -INF , P4 ;  /* 0xff800000b0b07808 */ /* 0x008fe40002000000 */
[----:B------:R-:W-:-:S04]  /*10cf0*/  FMNMX.FTZ R168, R173, R168, !PT ;  /* 0x000000a8ada87209 */ /* 0x000fc80007810000 */
[----:B------:R-:W-:Y:S02]  /*10d00*/  FMNMX.FTZ R168, R176, R168, !PT ;  /* 0x000000a8b0a87209 */ /* 0x000fe40007810000 */
[----:B-1----:R-:W-:-:S04]  /*10d10*/  FSEL R180, R180, -INF , P5 ;  /* 0xff800000b4b47808 */ /* 0x002fc80002800000 */
[----:B------:R-:W-:-:S05]  /*10d20*/  FMNMX.FTZ R168, R180, R168, !PT ;  /* 0x000000a8b4a87209 */ /* 0x000fca0007810000 */
[----:B------:R-:W0:Y:S02]  /*10d30*/  SHFL.BFLY PT, R155, R168, 0x2, 0x1f ;  /* 0x0c401f00a89b7f89 */ /* 0x000e2400000e0000 */
[----:B0-----:R-:W-:-:S05]  /*10d40*/  FMNMX.FTZ R168, R168, R155, !PT ;  /* 0x0000009ba8a87209 */ /* 0x001fca0007810000 */
[----:B------:R-:W0:Y:S01]  /*10d50*/  SHFL.BFLY PT, R181, R168, 0x1, 0x1f ;  /* 0x0c201f00a8b57f89 */ /* 0x000e2200000e0000 */
[----:B------:R-:W-:Y:S08]  /*10d60*/  MUFU.EX2 R155, R158 ;  /* 0x0000009e009b7308 */ /* 0x000ff00000000800 */
[----:B------:R1:W-:Y:S01]  /*10d70*/  MUFU.EX2 R158, R163 ;  /* 0x000000a3009e7308 */ /* 0x0003e20000000800 */
[----:B0-----:R-:W-:-:S04]  /*10d80*/  FMNMX.FTZ R168, R168, R181, !PT ;  /* 0x000000b5a8a87209 */ /* 0x001fc80007810000 */
[----:B------:R-:W-:-:S04]  /*10d90*/  FSETP.NEU.FTZ.AND P2, PT, R168, -INF , PT ;  /* 0xff800000a800780b */ /* 0x000fc80003f5d000 */
[----:B-1----:R-:W-:-:S05]  /*10da0*/  FSEL R163, R168, RZ, P2 ;  /* 0x000000ffa8a37208 */ /* 0x002fca0001000000 */
[----:B------:R-:W-:Y:S01]  /*10db0*/  FADD.FTZ R163, -R163, R20 ;  /* 0x00000014a3a37221 */ /* 0x000fe20000010100 */
[----:B------:R-:W-:-:S03]  /*10dc0*/  ISETP.NE.AND P1, PT, R212, RZ, PT ;  /* 0x000000ffd400720c */ /* 0x000fc60003f25270 */
[----:B------:R-:W-:-:S06]  /*10dd0*/  FMUL.FTZ R163, R163, R13 ;  /* 0x0000000da3a37220 */ /* 0x000fcc0000410000 */
[----:B------:R-:W0:Y:S04]  /*10de0*/  MUFU.EX2 R163, R163 ;  /* 0x000000a300a37308 */ /* 0x000e280000000800 */
[----:B------:R-:W-:-:S04]  /*10df0*/  @!P1 IMAD R20, R197, 0x40, R193 ;  /* 0x00000040c5149824 */ /* 0x000fc800078e02c1 */
[----:B------:R-:W-:-:S05]  /*10e00*/  @!P1 IMAD R20, R20, 0x4, R17 ;  /* 0x0000000414149824 */ /* 0x000fca00078e0211 */
[----:B------:R-:W-:Y:S04]  /*10e10*/  @!P1 STS [R20+0x38420], R171 ;  /* 0x038420ab14009388 */ /* 0x000fe80000000800 */
[----:B0-----:R0:W-:Y:S02]  /*10e20*/  @!P1 STS [R20+0x38400], R163 ;  /* 0x038400a314009388 */ /* 0x0011e40000000800 */
[----:B0-----:R-:W-:-:S05]  /*10e30*/  FMUL.FTZ R20, R168, R13 ;  /* 0x0000000da8147220 */ /* 0x001fca0000410000 */
[----:B------:R-:W-:-:S05]  /*10e40*/  FSEL R20, R20, RZ, P2 ;  /* 0x000000ff14147208 */ /* 0x000fca0001000000 */
[-CC-:B------:R-:W-:Y:S01]  /*10e50*/  FFMA.FTZ R152, R152, R13.reuse, -R20.reuse ;  /* 0x0000000d98987223 */ /* 0x180fe20000010814 */
[-CC-:B------:R-:W-:Y:S01]  /*10e60*/  FFMA.FTZ R179, R179, R13.reuse, -R20.reuse ;  /* 0x0000000db3b37223 */ /* 0x180fe20000010814 */
[-CC-:B------:R-:W-:Y:S01]  /*10e70*/  FFMA.FTZ R156, R156, R13.reuse, -R20.reuse ;  /* 0x0000000d9c9c7223 */ /* 0x180fe20000010814 */
[----:B------:R-:W-:Y:S08]  /*10e80*/  MUFU.EX2 R159, R159 ;  /* 0x0000009f009f7308 */ /* 0x000ff00000000800 */
[----:B------:R-:W0:Y:S01]  /*10e90*/  MUFU.EX2 R152, R152 ;  /* 0x0000009800987308 */ /* 0x000e220000000800 */
[-CC-:B------:R-:W-:Y:S01]  /*10ea0*/  FFMA.FTZ R157, R157, R13.reuse, -R20.reuse ;  /* 0x0000000d9d9d7223 */ /* 0x180fe20000010814 */
[-CC-:B------:R-:W-:Y:S01]  /*10eb0*/  FFMA.FTZ R183, R164, R13.reuse, -R20.reuse ;  /* 0x0000000da4b77223 */ /* 0x180fe20000010814 */
[----:B------:R-:W-:-:S05]  /*10ec0*/  FFMA.FTZ R164, R21, R13, -R20 ;  /* 0x0000000d15a47223 */ /* 0x000fca0000010814 */
[----:B------:R-:W1:Y:S01]  /*10ed0*/  MUFU.EX2 R197, R179 ;  /* 0x000000b300c57308 */ /* 0x000e620000000800 */
[----:B------:R-:W-:Y:S01]  /*10ee0*/  FFMA.FTZ R160, R160, R13, -R20 ;  /* 0x0000000da0a07223 */ /* 0x000fe20000010814 */
[----:B------:R-:W-:-:S06]  /*10ef0*/  IMAD.MOV.U32 R21, RZ, RZ, 0x40000040 ;  /* 0x40000040ff157424 */ /* 0x000fcc00078e00ff */
[----:B------:R-:W2:Y:S01]  /*10f00*/  MUFU.EX2 R162, R162 ;  /* 0x000000a200a27308 */ /* 0x000ea20000000800 */
[----:B------:R-:W-:-:S07]  /*10f10*/  FFMA.FTZ R181, R161, R13, -R20 ;  /* 0x0000000da1b57223 */ /* 0x000fce0000010814 */
[----:B------:R-:W3:Y:S01]  /*10f20*/  MUFU.EX2 R156, R156 ;  /* 0x0000009c009c7308 */ /* 0x000ee20000000800 */
[----:B------:R-:W-:Y:S01]  /*10f30*/  R2UR UR7, R21 ;  /* 0x00000000150772ca */ /* 0x000fe200000e0000 */
[----:B------:R-:W-:Y:S01]  /*10f40*/  FADD.FTZ R21, R155, R12 ;  /* 0x0000000c9b157221 */ /* 0x000fe20000010000 */
[----:B0-----:R-:W-:-:S05]  /*10f50*/  FFMA.FTZ R0, R163, R0, R152 ;  /* 0x00000000a3007223 */ /* 0x001fca0000010098 */
[----:B------:R0:W5:Y:S01]  /*10f60*/  MUFU.EX2 R202, R157 ;  /* 0x0000009d00ca7308 */ /* 0x0001620000000800 */
[----:B------:R-:W-:Y:S01]  /*10f70*/  FADD.FTZ R21, R159, R21 ;  /* 0x000000159f157221 */ /* 0x000fe20000010000 */
[----:B-1----:R-:W-:-:S06]  /*10f80*/  FADD.FTZ R0, R197, R0 ;  /* 0x00000000c5007221 */ /* 0x002fcc0000010000 */
[----:B------:R-:W1:Y:S01]  /*10f90*/  MUFU.EX2 R160, R160 ;  /* 0x000000a000a07308 */ /* 0x000e620000000800 */
[-CC-:B------:R-:W-:Y:S01]  /*10fa0*/  FFMA.FTZ R165, R165, R13.reuse, -R20.reuse ;  /* 0x0000000da5a57223 */ /* 0x180fe20000010814 */
[----:B------:R-:W-:Y:S01]  /*10fb0*/  FFMA.FTZ R177, R177, R13, -R20 ;  /* 0x0000000db1b17223 */ /* 0x000fe20000010814 */
[----:B--2---:R-:W-:-:S05]  /*10fc0*/  FADD.FTZ R21, R162, R21 ;  /* 0x00000015a2157221 */ /* 0x004fca0000010000 */
[----:B------:R-:W2:Y:S01]  /*10fd0*/  MUFU.EX2 R181, R181 ;  /* 0x000000b500b57308 */ /* 0x000ea20000000800 */
[-CC-:B------:R-:W-:Y:S01]  /*10fe0*/  FFMA.FTZ R176, R176, R13.reuse, -R20.reuse ;  /* 0x0000000db0b07223 */ /* 0x180fe20000010814 */
[-C--:B------:R-:W-:Y:S01]  /*10ff0*/  FFMA.FTZ R180, R180, R13.reuse, -R20 ;  /* 0x0000000db4b47223 */ /* 0x080fe20000010814 */
[----:B---3--:R-:W-:Y:S01]  /*11000*/  FADD.FTZ R0, R156, R0 ;  /* 0x000000009c007221 */ /* 0x008fe20000010000 */
[-CC-:B------:R-:W-:Y:S01]  /*11010*/  FFMA.FTZ R200, R200, R13.reuse, -R20.reuse ;  /* 0x0000000dc8c87223 */ /* 0x180fe20000010814 */
[----:B------:R-:W-:-:S03]  /*11020*/  FFMA.FTZ R201, R201, R13, -R20 ;  /* 0x0000000dc9c97223 */ /* 0x000fc60000010814 */
[----:B------:R-:W3:Y:S01]  /*11030*/  MUFU.EX2 R183, R183 ;  /* 0x000000b700b77308 */ /* 0x000ee20000000800 */
[-CC-:B------:R-:W-:Y:S01]  /*11040*/  FFMA.FTZ R154, R154, R13.reuse, -R20.reuse ;  /* 0x0000000d9a9a7223 */ /* 0x180fe20000010814 */
[----:B------:R-:W-:Y:S01]  /*11050*/  FFMA.FTZ R161, R173, R13, -R20 ;  /* 0x0000000dada17223 */ /* 0x000fe20000010814 */
[C---:B------:R-:W-:Y:S01]  /*11060*/  FADD.FTZ R21, R158.reuse, R21 ;  /* 0x000000159e157221 */ /* 0x040fe20000010000 */
[----:B0-----:R-:W-:Y:S01]  /*11070*/  F2FP.BF16.F32.PACK_AB R157, R158, R162 ;  /* 0x000000a29e9d723e */ /* 0x001fe200000010ff */
[----:B-----5:R-:W-:-:S03]  /*11080*/  FADD.FTZ R158, R202, R0 ;  /* 0x00000000ca9e7221 */ /* 0x020fc60000010000 */
[----:B------:R-:W0:Y:S01]  /*11090*/  MUFU.EX2 R166, R166 ;  /* 0x000000a600a67308 */ /* 0x000e220000000800 */
[----:B------:R-:W-:Y:S01]  /*110a0*/  F2FP.BF16.F32.PACK_AB R152, R197, R152 ;  /* 0x00000098c598723e */ /* 0x000fe200000010ff */
[----:B-1----:R-:W-:-:S06]  /*110b0*/  FADD.FTZ R158, R160, R158 ;  /* 0x0000009ea09e7221 */ /* 0x002fcc0000010000 */
[----:B------:R-:W1:Y:S08]  /*110c0*/  MUFU.EX2 R165, R165 ;  /* 0x000000a500a57308 */ /* 0x000e700000000800 */
[----:B------:R-:W5:Y:S01]  /*110d0*/  MUFU.EX2 R167, R167 ;  /* 0x000000a700a77308 */ /* 0x000f620000000800 */
[----:B--2---:R-:W-:-:S07]  /*110e0*/  FADD.FTZ R158, R181, R158 ;  /* 0x0000009eb59e7221 */ /* 0x004fce0000010000 */
[----:B------:R-:W-:Y:S08]  /*110f0*/  MUFU.EX2 R170, R170 ;  /* 0x000000aa00aa7308 */ /* 0x000ff00000000800 */
[----:B------:R-:W2:Y:S08]  /*11100*/  MUFU.EX2 R172, R172 ;  /* 0x000000ac00ac7308 */ /* 0x000eb00000000800 */
[----:B------:R-:W-:Y:S08]  /*11110*/  MUFU.EX2 R174, R174 ;  /* 0x000000ae00ae7308 */ /* 0x000ff00000000800 */
[----:B------:R-:W-:Y:S08]  /*11120*/  MUFU.EX2 R175, R175 ;  /* 0x000000af00af7308 */ /* 0x000ff00000000800 */
[----:B------:R-:W-:Y:S08]  /*11130*/  MUFU.EX2 R12, R200 ;  /* 0x000000c8000c7308 */ /* 0x000ff00000000800 */
[----:B------:R-:W4:Y:S08]  /*11140*/  MUFU.EX2 R173, R201 ;  /* 0x000000c900ad7308 */ /* 0x000f300000000800 */
[----:B------:R-:W-:Y:S08]  /*11150*/  MUFU.EX2 R179, R164 ;  /* 0x000000a400b37308 */ /* 0x000ff00000000800 */
[----:B------:R-:W4:Y:S08]  /*11160*/  MUFU.EX2 R177, R177 ;  /* 0x000000b100b17308 */ /* 0x000f300000000800 */
[----:B------:R-:W-:Y:S08]  /*11170*/  MUFU.EX2 R178, R178 ;  /* 0x000000b200b27308 */ /* 0x000ff00000000800 */
[----:B------:R-:W-:Y:S08]  /*11180*/  MUFU.EX2 R182, R182 ;  /* 0x000000b600b67308 */ /* 0x000ff00000000800 */
[----:B------:R-:W-:Y:S08]  /*11190*/  MUFU.EX2 R198, R198 ;  /* 0x000000c600c67308 */ /* 0x000ff00000000800 */
[----:B------:R-:W-:Y:S08]  /*111a0*/  MUFU.EX2 R199, R199 ;  /* 0x000000c700c77308 */ /* 0x000ff00000000800 */
[----:B------:R1:W-:Y:S08]  /*111b0*/  MUFU.EX2 R0, R154 ;  /* 0x0000009a00007308 */ /* 0x0003f00000000800 */
[----:B------:R2:W4:Y:S08]  /*111c0*/  MUFU.EX2 R197, R161 ;  /* 0x000000a100c57308 */ /* 0x0005300000000800 */
[----:B------:R-:W-:Y:S08]  /*111d0*/  MUFU.EX2 R176, R176 ;  /* 0x000000b000b07308 */ /* 0x000ff00000000800 */
[----:B------:R-:W4:Y:S01]  /*111e0*/  MUFU.EX2 R180, R180 ;  /* 0x000000b400b47308 */ /* 0x000f220000000800 */
[----:B---3--:R-:W-:Y:S01]  /*111f0*/  FADD.FTZ R158, R183, R158 ;  /* 0x0000009eb79e7221 */ /* 0x008fe20000010000 */
[----:B------:R-:W-:-:S02]  /*11200*/  IMAD R20, R22, 0x1000, R210 ;  /* 0x0000100016147824 */ /* 0x000fc400078e02d2 */
[----:B0-----:R-:W-:Y:S01]  /*11210*/  FADD.FTZ R21, R166, R21 ;  /* 0x00000015a6157221 */ /* 0x001fe20000010000 */
[----:B-1----:R-:W-:Y:S02]  /*11220*/  F2FP.BF16.F32.PACK_AB R154, R202, R156 ;  /* 0x0000009cca9a723e */ /* 0x002fe400000010ff */
[----:B------:R-:W-:Y:S01]  /*11230*/  F2FP.BF16.F32.PACK_AB R156, R181, R160 ;  /* 0x000000a0b59c723e */ /* 0x000fe200000010ff */
[----:B------:R-:W-:Y:S01]  /*11240*/  FADD.FTZ R181, R165, R158 ;  /* 0x0000009ea5b57221 */ /* 0x000fe20000010000 */
[----:B------:R-:W-:Y:S01]  /*11250*/  F2FP.BF16.F32.PACK_AB R155, R159, R155 ;  /* 0x0000009b9f9b723e */ /* 0x000fe200000010ff */
[----:B------:R-:W-:Y:S01]  /*11260*/  BAR.SYNC.DEFER_BLOCKING 0xf, 0x100 ;  /* 0x03c4000000007b1d */ /* 0x000fe20000010000 */
[----:B-----5:R-:W-:Y:S01]  /*11270*/  F2FP.BF16.F32.PACK_AB R159, R167, R166 ;  /* 0x000000a6a79f723e */ /* 0x020fe200000010ff */
[----:B------:R-:W-:Y:S01]  /*11280*/  FMUL.FTZ R24, R24, R163 ;  /* 0x000000a318187220 */ /* 0x000fe20000410000 */
[----:B------:R-:W-:Y:S01]  /*11290*/  F2FP.BF16.F32.PACK_AB R158, R165, R183 ;  /* 0x000000b7a59e723e */ /* 0x000fe200000010ff */
        /* <DEDUP_REMOVED lines=63> */
[----:B------:R-:W-:Y:S01]  /*11690*/  R2UR UR6, R20 ;  /* 0x00000000140672ca */ /* 0x000fe200000e0000 */
[----:B------:R-:W-:Y:S01]  /*116a0*/  FADD.FTZ R21, R167, R21 ;  /* 0x00000015a7157221 */ /* 0x000fe20000010000 */
[----:B--2---:R-:W-:Y:S01]  /*116b0*/  F2FP.BF16.F32.PACK_AB R161, R172, R170 ;  /* 0x000000aaaca1723e */ /* 0x004fe200000010ff */
[-C--:B------:R-:W-:Y:S01]  /*116c0*/  FMUL.FTZ R26, R26, R171.reuse ;  /* 0x000000ab1a1a7220 */ /* 0x080fe20000410000 */
[----:B----4-:R-:W-:Y:S01]  /*116d0*/  F2FP.BF16.F32.PACK_AB R160, R173, R12 ;  /* 0x0000000cada0723e */ /* 0x010fe200000010ff */
[----:B------:R-:W-:Y:S01]  /*116e0*/  FMUL.FTZ R27, R27, R171 ;  /* 0x000000ab1b1b7220 */ /* 0x000fe20000410000 */
[----:B------:R-:W-:Y:S01]  /*116f0*/  F2FP.BF16.F32.PACK_AB R162, R177, R179 ;  /* 0x000000b3b1a2723e */ /* 0x000fe200000010ff */
[-C--:B------:R-:W-:Y:S01]  /*11700*/  FMUL.FTZ R30, R30, R171.reuse ;  /* 0x000000ab1e1e7220 */ /* 0x080fe20000410000 */
        /* <DEDUP_REMOVED lines=62> */
[----:B------:R-:W-:-:S02]  /*11af0*/  F2FP.BF16.F32.PACK_AB R164, R197, R0 ;  /* 0x00000000c5a4723e */ /* 0x000fc400000010ff */
[----:B------:R-:W-:Y:S02]  /*11b00*/  F2FP.BF16.F32.PACK_AB R165, R182, R178 ;  /* 0x000000b2b6a5723e */ /* 0x000fe400000010ff */
[----:B------:R-:W-:Y:S02]  /*11b10*/  F2FP.BF16.F32.PACK_AB R166, R180, R176 ;  /* 0x000000b0b4a6723e */ /* 0x000fe400000010ff */
[----:B------:R-:W-:Y:S01]  /*11b20*/  F2FP.BF16.F32.PACK_AB R167, R199, R198 ;  /* 0x000000c6c7a7723e */ /* 0x000fe200000010ff */
[----:B------:R0:W-:Y:S04]  /*11b30*/  STSM.16.M88.4 [R227+0x36400], R152 ;  /* 0x03640098e3007844 */ /* 0x0001e80000000200 */
[----:B------:R1:W-:Y:S04]  /*11b40*/  STSM.16.M88.4 [R228], R156 ;  /* 0x0000009ce4007844 */ /* 0x0003e80000000200 */
[----:B------:R1:W-:Y:S04]  /*11b50*/  STSM.16.M88.4 [R203], R160 ;  /* 0x000000a0cb007844 */ /* 0x0003e80000000200 */
[----:B------:R1:W-:Y:S01]  /*11b60*/  STSM.16.M88.4 [R229], R164 ;  /* 0x000000a4e5007844 */ /* 0x0003e20000000200 */
[----:B------:R-:W-:-:S06]  /*11b70*/  WARPGROUP.ARRIVE ;  /* 0x00000000000079c5 */ /* 0x000fcc0000000000 */
[----:B------:R-:W-:Y:S03]  /*11b80*/  HGMMA.64x256x16.F32.BF16 R24, R152, gdesc[UR4].tnspB, R24, gsb0 ;  /* 0x43e0000498187df0 */ /* 0x000fe60008001818 */
[----:B------:R-:W-:Y:S02]  /*11b90*/  WARPGROUP.DEPBAR.LE gsb0, 0x0 ;  /* 0x00008000000079c5 */ /* 0x000fe40000010000 */
[----:B0-----:R-:W-:Y:S02]  /*11ba0*/  VIADD R152, R20, 0x80 ;  /* 0x0000008014987836 */ /* 0x001fe40000000000 */
[----:B------:R-:W-:-:S03]  /*11bb0*/  IMAD.MOV.U32 R153, RZ, RZ, 0x40000040 ;  /* 0x40000040ff997424 */ /* 0x000fc600078e00ff */
[----:B------:R-:W-:Y:S02]  /*11bc0*/  R2UR UR6, R152 ;  /* 0x00000000980672ca */ /* 0x000fe400000e0000 */
[----:B------:R-:W-:Y:S01]  /*11bd0*/  R2UR UR7, R153 ;  /* 0x00000000990772ca */ /* 0x000fe200000e0000 */
[----:B------:R-:W-:-:S15]  /*11be0*/  WARPGROUP.ARRIVE ;  /* 0x00000000000079c5 */ /* 0x000fde0000000000 */
[----:B------:R-:W-:Y:S01]  /*11bf0*/  HGMMA.64x256x16.F32.BF16 R24, R156, gdesc[UR4].tnspB, R24, gsb0 ;  /* 0x43e000049c187df0 */ /* 0x000fe20008001818 */
[----:B------:R-:W-:Y:S02]  /*11c00*/  VIADD R152, R20, 0x100 ;  /* 0x0000010014987836 */ /* 0x000fe40000000000 */
[----:B------:R-:W-:-:S03]  /*11c10*/  IMAD.MOV.U32 R153, RZ, RZ, 0x40000040 ;  /* 0x40000040ff997424 */ /* 0x000fc600078e00ff */
[----:B------:R-:W-:Y:S02]  /*11c20*/  R2UR UR6, R152 ;  /* 0x00000000980672ca */ /* 0x000fe400000e0000 */
[----:B------:R-:W-:Y:S01]  /*11c30*/  R2UR UR7, R153 ;  /* 0x00000000990772ca */ /* 0x000fe200000e0000 */
[----:B------:R-:W-:Y:S01]  /*11c40*/  FADD.FTZ R171, R170, R21 ;  /* 0x00000015aaab7221 */ /* 0x000fe20000010000 */
[----:B------:R-:W-:Y:S02]  /*11c50*/  VIADD R20, R20, 0x180 ;  /* 0x0000018014147836 */ /* 0x000fe40000000000 */
[----:B------:R-:W-:Y:S01]  /*11c60*/  IMAD.MOV.U32 R21, RZ, RZ, 0x40000040 ;  /* 0x40000040ff157424 */ /* 0x000fe200078e00ff */
[----:B------:R-:W-:Y:S02]  /*11c70*/  WARPGROUP.DEPBAR.LE gsb0, 0x0 ;  /* 0x00008000000079c5 */ /* 0x000fe40000010000 */
[----:B------:R-:W-:-:S13]  /*11c80*/  WARPGROUP.ARRIVE ;  /* 0x00000000000079c5 */ /* 0x000fda0000000000 */
[----:B------:R-:W-:Y:S01]  /*11c90*/  HGMMA.64x256x16.F32.BF16 R24, R160, gdesc[UR4].tnspB, R24, gsb0 ;  /* 0x43e00004a0187df0 */ /* 0x000fe20008001818 */
[----:B------:R-:W-:Y:S02]  /*11ca0*/  R2UR UR6, R20 ;  /* 0x00000000140672ca */ /* 0x000fe400000e0000 */
[----:B------:R-:W-:Y:S01]  /*11cb0*/  R2UR UR7, R21 ;  /* 0x00000000150772ca */ /* 0x000fe200000e0000 */
        /* <DEDUP_REMOVED lines=29> */
.L_x_5502:
        /* <DEDUP_REMOVED lines=10> */
.L_x_5490:
[----:B------:R-:W-:Y:S05]  /*11f30*/  BSYNC B1 ;  /* 0x0000000000017941 */ /* 0x000fea0003800000 */
.L_x_5489:
[----:B0-----:R-:W2:Y:S01]  /*11f40*/  LDL R15, [R1+0xc] ;  /* 0x00000c00010f7983 */ /* 0x001ea20000100800 */
[----:B------:R-:W-:Y:S01]  /*11f50*/  BSSY B0, `(.L_x_5504) ;  /* 0x000036c000007945 */ /* 0x000fe20003800000 */
[----:B--2---:R-:W-:-:S13]  /*11f60*/  ISETP.GE.AND P1, PT, R14, R15, PT ;  /* 0x0000000f0e00720c */ /* 0x004fda0003f26270 */
[----:B------:R-:W-:Y:S05]  /*11f70*/  @!P1 BRA `(.L_x_5505) ;  /* 0x0000003400a49947 */ /* 0x000fea0003800000 */
[----:B------:R-:W-:Y:S02]  /*11f80*/  IMAD.MOV.U32 R20, RZ, RZ, R169 ;  /* 0x000000ffff147224 */ /* 0x000fe400078e00a9 */
[----:B------:R-:W-:Y:S02]  /*11f90*/  IMAD.MOV.U32 R197, RZ, RZ, R168 ;  /* 0x000000ffffc57224 */ /* 0x000fe400078e00a8 */
[----:B------:R-:W-:-:S07]  /*11fa0*/  IMAD.MOV.U32 R21, RZ, RZ, R22 ;  /* 0x000000ffff157224 */ /* 0x000fce00078e0016 */
.L_x_5518:
[----:B------:R-:W-:-:S05]  /*11fb0*/  VIADD R22, R21, 0x1 ;  /* 0x0000000115167836 */ /* 0x000fca0000000000 */
[----:B------:R-:W-:-:S04]  /*11fc0*/  ISETP.NE.AND P1, PT, R22, 0x2, PT ;  /* 0x000000021600780c */ /* 0x000fc80003f25270 */
[----:B------:R-:W-:Y:S02]  /*11fd0*/  SEL R13, RZ, 0x1, P1 ;  /* 0x00000001ff0d7807 */ /* 0x000fe40000800000 */
[----:B------:R-:W-:Y:S02]  /*11fe0*/  SEL R22, R22, RZ, P1 ;  /* 0x000000ff16167207 */ /* 0x000fe40000800000 */
[----:B------:R-:W-:Y:S01]  /*11ff0*/  LOP3.LUT R23, R23, R13, RZ, 0x3c, !PT ;  /* 0x0000000d17177212 */ /* 0x000fe200078e3cff */
[----:B------:R-:W-:Y:S06]  /*12000*/  @!P0 BRA `(.L_x_5506) ;  /* 0x0000000000048947 */ /* 0x000fec0003800000 */
[----:B------:R-:W-:Y:S01]  /*12010*/  BPT.TRAP 0x1 ;  /* 0x000000040000795c */ /* 0x000fe20000300000 */
.L_x_5506:
[----:B------:R-:W-:Y:S01]  /*12020*/  IMAD R15, R22, 0x8, R17 ;  /* 0x00000008160f7824 */ /* 0x000fe200078e0211 */
[----:B------:R-:W-:-:S04]  /*12030*/  SHF.L.U32 R13, R23, 0x1f, RZ ;  /* 0x0000001f170d7819 */ /* 0x000fc800000006ff */
[----:B------:R0:W1:Y:S01]  /*12040*/  SYNCS.PHASECHK.TRANS64.TRYWAIT P1, [R15+URZ+0x38830], R13 ;  /* 0x0388300d0f0075a7 */ /* 0x000062000802017f */
[----:B------:R-:W-:Y:S05]  /*12050*/  @!P0 BRA `(.L_x_5507) ;  /* 0x0000000000048947 */ /* 0x000fea0003800000 */
[----:B------:R-:W-:Y:S01]  /*12060*/  BPT.TRAP 0x1 ;  /* 0x000000040000795c */ /* 0x000fe20000300000 */
.L_x_5507:
[----:B------:R-:W-:Y:S01]  /*12070*/  BSSY B1, `(.L_x_5508) ;  /* 0x0000006000017945 */ /* 0x000fe20003800000 */
[----:B------:R-:W-:Y:S02]  /*12080*/  IMAD R156, R22, 0x200, R206 ;  /* 0x00000200169c7824 */ /* 0x000fe400078e02ce */
[----:B------:R-:W-:Y:S01]  /*12090*/  IMAD.MOV.U32 R157, RZ, RZ, 0x40000040 ;  /* 0x40000040ff9d7424 */ /* 0x000fe200078e00ff */
[----:B-1----:R-:W-:Y:S06]  /*120a0*/  @P1 BRA `(.L_x_5509) ;  /* 0x0000000000081947 */ /* 0x002fec0003800000 */
[----:B------:R-:W1:Y:S02]  /*120b0*/  SYNCS.PHASECHK.TRANS64.TRYWAIT P1, [R15+URZ+0x38830], R13 ;  /* 0x0388300d0f0075a7 */ /* 0x000e64000802017f */
[----:B-1----:R-:W-:Y:S05]  /*120c0*/  @!P1 BRA `(.L_x_5510) ;  /* 0x00000130004c9947 */ /* 0x002fea0003800000 */
.L_x_5509:
[----:B------:R-:W-:Y:S05]  /*120d0*/  BSYNC B1 ;  /* 0x0000000000017941 */ /* 0x000fea0003800000 */
.L_x_5508:
        /* <DEDUP_REMOVED lines=36> */
.L_x_5511:
[----:B------:R2:W3:Y:S01]  /*12320*/  SYNCS.PHASECHK.TRANS64.TRYWAIT P1, [R15+URZ+0x38850], R13 ;  /* 0x0388500d0f0075a7 */ /* 0x0004e2000802017f */
[----:B------:R-:W-:Y:S05]  /*12330*/  @!P0 BRA `(.L_x_5512) ;  /* 0x0000000000048947 */ /* 0x000fea0003800000 */
[----:B------:R-:W-:Y:S01]  /*12340*/  BPT.TRAP 0x1 ;  /* 0x000000040000795c */ /* 0x000fe20000300000 */
.L_x_5512:
[----:B------:R-:W-:Y:S04]  /*12350*/  BSSY B1, `(.L_x_5513) ;  /* 0x0000004000017945 */ /* 0x000fe80003800000 */
[----:B---3--:R-:W-:Y:S05]  /*12360*/  @P1 BRA `(.L_x_5514) ;  /* 0x0000000000081947 */ /* 0x008fea0003800000 */
[----:B------:R-:W3:Y:S02]  /*12370*/  SYNCS.PHASECHK.TRANS64.TRYWAIT P1, [R15+URZ+0x38850], R13 ;  /* 0x0388500d0f0075a7 */ /* 0x000ee4000802017f */
[----:B---3--:R-:W-:Y:S05]  /*12380*/  @!P1 BRA `(.L_x_5515) ;  /* 0x0000012c00b09947 */ /* 0x008fea0003800000 */
.L_x_5514:
[----:B------:R-:W-:Y:S05]  /*12390*/  BSYNC B1 ;  /* 0x0000000000017941 */ /* 0x000fea0003800000 */
.L_x_5513:
        /* <DEDUP_REMOVED lines=392> */
.L_x_5516:
        /* <DEDUP_REMOVED lines=34> */
[----:B------:R-:W-:Y:S01]  /*13e40*/  FMUL.FTZ R178, R178, UR38 ;  /* 0x00000026b2b27c20 */ /* 0x000fe20008410000 */
[----:B------:R-:W-:Y:S01]  /*13e50*/  FMUL.FTZ R179, R179, UR38 ;  /* 0x00000026b3b37c20 */ /* 0x000fe20008410000 */
[----:B------:R-:W-:Y:S01]  /*13e60*/  FMUL.FTZ R182, R182, UR38 ;  /* 0x00000026b6b67c20 */ /* 0x000fe20008410000 */
[----:B------:R-:W-:Y:S01]  /*13e70*/  FMUL.FTZ R183, R183, UR38 ;  /* 0x00000026b7b77c20 */ /* 0x000fe20008410000 */
[----:B------:R-:W1:Y:S01]  /*13e80*/  MUFU.TANH R160, R160 ;  /* 0x000000a000a07308 */ /* 0x000e620000002400 */
[----:B--2---:R-:W-:-:S02]  /*13e90*/  FMNMX.FTZ R13, R156, R13, !PT ;  /* 0x0000000d9c0d7209 */ /* 0x004fc40007810000 */
[----:B------:R-:W-:-:S05]  /*13ea0*/  ISETP.NE.AND P1, PT, R212, RZ, PT ;  /* 0x000000ffd400720c */ /* 0x000fca0003f25270 */
        /* <DEDUP_REMOVED lines=28> */
[----:B------:R-:W-:Y:S08]  /*14070*/  MUFU.TANH R159, R159 ;  /* 0x0000009f009f7308 */ /* 0x000ff00000002400 */
[----:B------:R-:W-:Y:S01]  /*14080*/  MUFU.TANH R162, R162 ;  /* 0x000000a200a27308 */ /* 0x000fe20000002400 */
[----:B0-----:R-:W-:-:S07]  /*14090*/  FMNMX.FTZ R168, R168, R13, !PT ;  /* 0x0000000da8a87209 */ /* 0x001fce0007810000 */
[----:B------:R-:W-:Y:S01]  /*140a0*/  MUFU.TANH R163, R163 ;  /* 0x000000a300a37308 */ /* 0x000fe20000002400 */
[----:B------:R-:W0:Y:S07]  /*140b0*/  SHFL.BFLY PT, R13, R168, 0x1, 0x1f ;  /* 0x0c201f00a80d7f89 */ /* 0x000e2e00000e0000 */
[----:B------:R-:W-:Y:S08]  /*140c0*/  MUFU.TANH R166, R166 ;  /* 0x000000a600a67308 */ /* 0x000ff00000002400 */
[----:B------:R-:W-:Y:S08]  /*140d0*/  MUFU.TANH R167, R167 ;  /* 0x000000a700a77308 */ /* 0x000ff00000002400 */
[----:B------:R-:W-:Y:S01]  /*140e0*/  MUFU.TANH R170, R170 ;  /* 0x000000aa00aa7308 */ /* 0x000fe20000002400 */
[----:B0-----:R-:W-:Y:S01]  /*140f0*/  FMNMX.FTZ R168, R168, R13, !PT ;  /* 0x0000000da8a87209 */ /* 0x001fe20007810000 */
        /* <DEDUP_REMOVED lines=21> */
[----:B------:R-:W-:Y:S01]  /*14250*/  VIADD R197, R15, 0x38840 ;  /* 0x000388400fc57836 */ /* 0x000fe20000000000 */
[----:B------:R-:W-:Y:S04]  /*14260*/  MUFU.EX2 R153, R200 ;  /* 0x000000c800997308 */ /* 0x000fe80000000800 */
[----:B------:R-:W-:-:S04]  /*14270*/  PRMT R197, R189, 0x654, R197 ;  /* 0x00000654bdc57816 */ /* 0x000fc800000000c5 */
[----:B------:R1:W-:Y:S01]  /*14280*/  SYNCS.ARRIVE.TRANS64.RED.A1T0 RZ, [R197+URZ], RZ ;  /* 0x000000ffc5ff79a7 */ /* 0x0003e2000810043f */
[----:B------:R-:W0:Y:S01]  /*14290*/  MUFU.EX2 R152, R152 ;  /* 0x0000009800987308 */ /* 0x000e220000000800 */
[----:B-1----:R-:W-:-:S07]  /*142a0*/  FMNMX.FTZ R197, R154, R20, !PT ;  /* 0x000000149ac57209 */ /* 0x002fce0007810000 */
[----:B------:R-:W1:Y:S01]  /*142b0*/  MUFU.EX2 R199, R199 ;  /* 0x000000c700c77308 */ /* 0x000e620000000800 */
[----:B--2---:R-:W-:-:S04]  /*142c0*/  FMNMX.FTZ R197, R155, R197, !PT ;  /* 0x000000c59bc57209 */ /* 0x004fc80007810000 */
[----:B---3--:R-:W-:-:S03]  /*142d0*/  FMNMX.FTZ R197, R158, R197, !PT ;  /* 0x000000c59ec57209 */ /* 0x008fc60007810000 */
[----:B------:R-:W2:Y:S01]  /*142e0*/  MUFU.TANH R174, R174 ;  /* 0x000000ae00ae7308 */ /* 0x000ea20000002400 */
[----:B0-----:R-:W-:Y:S01]  /*142f0*/  FFMA.FTZ R0, R153, R0, R152 ;  /* 0x0000000099007223 */ /* 0x001fe20000010098 */
[----:B------:R-:W-:-:S04]  /*14300*/  FMNMX.FTZ R197, R159, R197, !PT ;  /* 0x000000c59fc57209 */ /* 0x000fc80007810000 */
[----:B------:R-:W-:Y:S02]  /*14310*/  FMNMX.FTZ R197, R162, R197, !PT ;  /* 0x000000c5a2c57209 */ /* 0x000fe40007810000 */
[----:B------:R-:W0:Y:S01]  /*14320*/  MUFU.TANH R175, R175 ;  /* 0x000000af00af7308 */ /* 0x000e220000002400 */
[C---:B-1----:R-:W-:Y:S01]  /*14330*/  FADD.FTZ R0, R199.reuse, R0 ;  /* 0x00000000c7007221 */ /* 0x042fe20000010000 */
[----:B------:R-:W-:Y:S02]  /*14340*/  F2FP.BF16.F32.PACK_AB R152, R199, R152 ;  /* 0x00000098c798723e */ /* 0x000fe400000010ff */
[----:B------:R-:W-:-:S04]  /*14350*/  FMNMX.FTZ R197, R163, R197, !PT ;  /* 0x000000c5a3c57209 */ /* 0x000fc80007810000 */
[----:B------:R-:W-:Y:S01]  /*14360*/  FMNMX.FTZ R197, R166, R197, !PT ;  /* 0x000000c5a6c57209 */ /* 0x000fe20007810000 */
[----:B------:R-:W1:Y:S03]  /*14370*/  MUFU.TANH R178, R178 ;  /* 0x000000b200b27308 */ /* 0x000e660000002400 */
[----:B------:R-:W-:-:S04]  /*14380*/  FMNMX.FTZ R197, R167, R197, !PT ;  /* 0x000000c5a7c57209 */ /* 0x000fc80007810000 */
[----:B------:R-:W-:Y:S01]  /*14390*/  FMNMX.FTZ R197, R170, R197, !PT ;  /* 0x000000c5aac57209 */ /* 0x000fe20007810000 */
[----:B------:R-:W3:Y:S03]  /*143a0*/  MUFU.TANH R179, R179 ;  /* 0x000000b300b37308 */ /* 0x000ee60000002400 */
[----:B------:R-:W-:-:S04]  /*143b0*/  FMNMX.FTZ R197, R171, R197, !PT ;  /* 0x000000c5abc57209 */ /* 0x000fc80007810000 */
[----:B--2---:R-:W-:Y:S01]  /*143c0*/  FMNMX.FTZ R199, R174, R197, !PT ;  /* 0x000000c5aec77209 */ /* 0x004fe20007810000 */
[----:B------:R-:W2:Y:S03]  /*143d0*/  MUFU.TANH R182, R182 ;  /* 0x000000b600b67308 */ /* 0x000ea60000002400 */
[----:B0-----:R-:W-:-:S04]  /*143e0*/  FMNMX.FTZ R199, R175, R199, !PT ;  /* 0x000000c7afc77209 */ /* 0x001fc80007810000 */
[----:B-1----:R-:W-:Y:S01]  /*143f0*/  FMNMX.FTZ R199, R178, R199, !PT ;  /* 0x000000c7b2c77209 */ /* 0x002fe20007810000 */
[----:B------:R-:W0:Y:S03]  /*14400*/  MUFU.TANH R197, R183 ;  /* 0x000000b700c57308 */ /* 0x000e260000002400 */
[----:B---3--:R-:W-:-:S05]  /*14410*/  FMNMX.FTZ R199, R179, R199, !PT ;  /* 0x000000c7b3c77209 */ /* 0x008fca0007810000 */
[----:B------:R-:W-:Y:S01]  /*14420*/  MUFU.EX2 R156, R156 ;  /* 0x0000009c009c7308 */ /* 0x000fe20000000800 */
[----:B--2---:R-:W-:-:S07]  /*14430*/  FMNMX.FTZ R199, R182, R199, !PT ;  /* 0x000000c7b6c77209 */ /* 0x004fce0007810000 */
[----:B------:R-:W-:Y:S01]  /*14440*/  MUFU.EX2 R160, R160 ;  /* 0x000000a000a07308 */ /* 0x000fe20000000800 */
[----:B0-----:R-:W-:-:S05]  /*14450*/  FMNMX.FTZ R200, R197, R199, !PT ;  /* 0x000000c7c5c87209 */ /* 0x001fca0007810000 */
[----:B------:R-:W0:Y:S02]  /*14460*/  SHFL.BFLY PT, R183, R200, 0x2, 0x1f ;  /* 0x0c401f00c8b77f89 */ /* 0x000e2400000e0000 */
[----:B------:R1:W-:Y:S08]  /*14470*/  MUFU.EX2 R199, R169 ;  /* 0x000000a900c77308 */ /* 0x0003f00000000800 */
[----:B------:R-:W-:Y:S08]  /*14480*/  MUFU.EX2 R161, R161 ;  /* 0x000000a100a17308 */ /* 0x000ff00000000800 */
[----:B------:R-:W-:Y:S01]  /*14490*/  MUFU.EX2 R164, R164 ;  /* 0x000000a400a47308 */ /* 0x000fe20000000800 */
[----:B0-----:R-:W-:-:S07]  /*144a0*/  FMNMX.FTZ R200, R200, R183, !PT ;  /* 0x000000b7c8c87209 */ /* 0x001fce0007810000 */
[----:B------:R-:W-:Y:S01]  /*144b0*/  MUFU.EX2 R183, R157 ;  /* 0x0000009d00b77308 */ /* 0x000fe20000000800 */
[----:B------:R-:W1:Y:S07]  /*144c0*/  SHFL.BFLY PT, R201, R200, 0x1, 0x1f ;  /* 0x0c201f00c8c97f89 */ /* 0x000e6e00000e0000 */
[----:B------:R-:W-:Y:S08]  /*144d0*/  MUFU.EX2 R165, R165 ;  /* 0x000000a500a57308 */ /* 0x000ff00000000800 */
[----:B------:R-:W-:Y:S08]  /*144e0*/  MUFU.EX2 R198, R198 ;  /* 0x000000c600c67308 */ /* 0x000ff00000000800 */
[----:B------:R-:W-:Y:S01]  /*144f0*/  MUFU.EX2 R172, R172 ;  /* 0x000000ac00ac7308 */ /* 0x000fe20000000800 */
[----:B-1----:R-:W-:-:S05]  /*14500*/  FMNMX.FTZ R169, R200, R201, !PT ;  /* 0x000000c9c8a97209 */ /* 0x002fca0007810000 */
[----:B------:R-:W-:Y:S02]  /*14510*/  FADD.FTZ R20, -R169, R20 ;  /* 0x00000014a9147221 */ /* 0x000fe40000010100 */
[----:B------:R-:W-:Y:S02]  /*14520*/  MUFU.EX2 R173, R173 ;  /* 0x000000ad00ad7308 */ /* 0x000fe40000000800 */
[----:B------:R-:W-:-:S06]  /*14530*/  FMUL.FTZ R20, R20, R13 ;  /* 0x0000000d14147220 */ /* 0x000fcc0000410000 */
[----:B------:R0:W1:Y:S08]  /*14540*/  MUFU.EX2 R157, R20 ;  /* 0x00000014009d7308 */ /* 0x0000700000000800 */
[----:B------:R-:W2:Y:S01]  /*14550*/  MUFU.EX2 R176, R176 ;  /* 0x000000b000b07308 */ /* 0x000ea20000000800 */
[----:B0-----:R-:W-:-:S04]  /*14560*/  @!P1 IMAD R20, R21, 0x40, R193 ;  /* 0x0000004015149824 */ /* 0x001fc800078e02c1 */
[----:B------:R-:W-:-:S03]  /*14570*/  @!P1 IMAD R20, R20, 0x4, R17 ;  /* 0x0000000414149824 */ /* 0x000fc600078e0211 */
[----:B------:R-:W0:Y:S02]  /*14580*/  MUFU.EX2 R177, R177 ;  /* 0x000000b100b17308 */ /* 0x000e240000000800 */
[----:B------:R-:W-:Y:S04]  /*14590*/  @!P1 STS [R20+0x38400], R153 ;  /* 0x0384009914009388 */ /* 0x000fe80000000800 */
[----:B-1----:R1:W-:Y:S02]  /*145a0*/  @!P1 STS [R20+0x38420], R157 ;  /* 0x0384209d14009388 */ /* 0x0023e40000000800 */
[----:B------:R-:W3:Y:S01]  /*145b0*/  MUFU.EX2 R180, R180 ;  /* 0x000000b400b47308 */ /* 0x000ee20000000800 */
[----:B-1----:R-:W-:-:S04]  /*145c0*/  FMUL.FTZ R20, R169, R13 ;  /* 0x0000000da9147220 */ /* 0x002fc80000410000 */
[-CC-:B------:R-:W-:Y:S01]  /*145d0*/  FFMA.FTZ R203, R154, R13.reuse, -R20.reuse ;  /* 0x0000000d9acb7223 */ /* 0x180fe20000010814 */
[-C--:B------:R-:W-:Y:S01]  /*145e0*/  FFMA.FTZ R211, R163, R13.reuse, -R20 ;  /* 0x0000000da3d37223 */ /* 0x080fe20000010814 */
[----:B------:R-:W-:Y:S01]  /*145f0*/  FADD.FTZ R0, R156, R0 ;  /* 0x000000009c007221 */ /* 0x000fe20000010000 */
[-CC-:B------:R-:W-:Y:S01]  /*14600*/  FFMA.FTZ R154, R167, R13.reuse, -R20.reuse ;  /* 0x0000000da79a7223 */ /* 0x180fe20000010814 */
[----:B------:R1:W4:Y:S01]  /*14610*/  MUFU.EX2 R163, R203 ;  /* 0x000000cb00a37308 */ /* 0x0003220000000800 */
[-C--:B------:R-:W-:Y:S01]  /*14620*/  FFMA.FTZ R201, R170, R13.reuse, -R20 ;  /* 0x0000000daac97223 */ /* 0x080fe20000010814 */
[----:B------:R-:W-:Y:S01]  /*14630*/  FADD.FTZ R0, R183, R0 ;  /* 0x00000000b7007221 */ /* 0x000fe20000010000 */
[-CC-:B------:R-:W-:Y:S01]  /*14640*/  FFMA.FTZ R21, R155, R13.reuse, -R20.reuse ;  /* 0x0000000d9b157223 */ /* 0x180fe20000010814 */
[-CC-:B------:R-:W-:Y:S01]  /*14650*/  FFMA.FTZ R204, R158, R13.reuse, -R20.reuse ;  /* 0x0000000d9ecc7223 */ /* 0x180fe20000010814 */
[-CC-:B------:R-:W-:Y:S01]  /*14660*/  FFMA.FTZ R205, R159, R13.reuse, -R20.reuse ;  /* 0x0000000d9fcd7223 */ /* 0x180fe20000010814 */
[-CC-:B------:R-:W-:Y:S01]  /*14670*/  FFMA.FTZ R208, R162, R13.reuse, -R20.reuse ;  /* 0x0000000da2d07223 */ /* 0x180fe20000010814 */
[-CC-:B------:R-:W-:Y:S01]  /*14680*/  FFMA.FTZ R213, R166, R13.reuse, -R20.reuse ;  /* 0x0000000da6d57223 */ /* 0x180fe20000010814 */
[-C--:B------:R-:W-:Y:S01]  /*14690*/  FFMA.FTZ R200, R179, R13.reuse, -R20 ;  /* 0x0000000db3c87223 */ /* 0x080fe20000010814 */
[----:B-1----:R-:W5:Y:S01]  /*146a0*/  LDL R203, [R1] ;  /* 0x0000000001cb7983 */ /* 0x002f620000100800 */
[----:B------:R-:W-:Y:S01]  /*146b0*/  FADD.FTZ R0, R160, R0 ;  /* 0x00000000a0007221 */ /* 0x000fe20000010000 */
[-CC-:B------:R-:W-:Y:S01]  /*146c0*/  FFMA.FTZ R162, R175, R13.reuse, -R20.reuse ;  /* 0x0000000dafa27223 */ /* 0x180fe20000010814 */
[----:B------:R-:W-:Y:S01]  /*146d0*/  MUFU.EX2 R166, R181 ;  /* 0x000000b500a67308 */ /* 0x000fe20000000800 */
[-C--:B------:R-:W-:Y:S01]  /*146e0*/  FFMA.FTZ R202, R171, R13.reuse, -R20 ;  /* 0x0000000dabca7223 */ /* 0x080fe20000010814 */
[----:B------:R-:W-:Y:S01]  /*146f0*/  FADD.FTZ R0, R161, R0 ;  /* 0x00000000a1007221 */ /* 0x000fe20000010000 */
[-CC-:B------:R-:W-:Y:S01]  /*14700*/  FFMA.FTZ R158, R174, R13.reuse, -R20.reuse ;  /* 0x0000000dae9e7223 */ /* 0x180fe20000010814 */
[-CC-:B------:R-:W-:Y:S01]  /*14710*/  FFMA.FTZ R167, R178, R13.reuse, -R20.reuse ;  /* 0x0000000db2a77223 */ /* 0x180fe20000010814 */
[-C--:B------:R-:W-:Y:S01]  /*14720*/  FFMA.FTZ R155, R182, R13.reuse, -R20 ;  /* 0x0000000db69b7223 */ /* 0x080fe20000010814 */
[----:B------:R-:W-:Y:S01]  /*14730*/  FADD.FTZ R0, R164, R0 ;  /* 0x00000000a4007221 */ /* 0x000fe20000010000 */
[----:B------:R-:W-:-:S03]  /*14740*/  FFMA.FTZ R159, R197, R13, -R20 ;  /* 0x0000000dc59f7223 */ /* 0x000fc60000010814 */
[----:B------:R-:W-:-:S04]  /*14750*/  FADD.FTZ R0, R165, R0 ;  /* 0x00000000a5007221 */ /* 0x000fc80000010000 */
[----:B------:R-:W-:-:S04]  /*14760*/  FADD.FTZ R0, R198, R0 ;  /* 0x00000000c6007221 */ /* 0x000fc80000010000 */
[----:B------:R-:W-:Y:S01]  /*14770*/  FADD.FTZ R0, R199, R0 ;  /* 0x00000000c7007221 */ /* 0x000fe20000010000 */
[----:B------:R1:W-:Y:S03]  /*14780*/  MUFU.EX2 R181, R154 ;  /* 0x0000009a00b57308 */ /* 0x0003e60000000800 */
[----:B------:R-:W-:-:S05]  /*14790*/  FADD.FTZ R0, R172, R0 ;  /* 0x00000000ac007221 */ /* 0x000fca0000010000 */
[----:B------:R-:W4:Y:S01]  /*147a0*/  MUFU.EX2 R170, R21 ;  /* 0x0000001500aa7308 */ /* 0x000f220000000800 */
[----:B-1----:R-:W-:Y:S01]  /*147b0*/  F2FP.BF16.F32.PACK_AB R154, R183, R156 ;  /* 0x0000009cb79a723e */ /* 0x002fe200000010ff */
[----:B------:R-:W-:Y:S01]  /*147c0*/  FADD.FTZ R0, R173, R0 ;  /* 0x00000000ad007221 */ /* 0x000fe20000010000 */
[----:B------:R-:W-:Y:S02]  /*147d0*/  F2FP.BF16.F32.PACK_AB R156, R161, R160 ;  /* 0x000000a0a19c723e */ /* 0x000fe400000010ff */
[----:B------:R-:W-:-:S03]  /*147e0*/  F2FP.BF16.F32.PACK_AB R160, R199, R198 ;  /* 0x000000c6c7a0723e */ /* 0x000fc600000010ff */
[----:B------:R-:W-:Y:S01]  /*147f0*/  MUFU.EX2 R171, R204 ;  /* 0x000000cc00ab7308 */ /* 0x000fe20000000800 */
[----:B--2---:R-:W-:-:S07]  /*14800*/  FADD.FTZ R0, R176, R0 ;  /* 0x00000000b0007221 */ /* 0x004fce0000010000 */
[----:B------:R-:W1:Y:S08]  /*14810*/  MUFU.EX2 R174, R205 ;  /* 0x000000cd00ae7308 */ /* 0x000e700000000800 */
[----:B------:R-:W-:Y:S08]  /*14820*/  MUFU.EX2 R182, R201 ;  /* 0x000000c900b67308 */ /* 0x000ff00000000800 */
[----:B------:R-:W-:Y:S08]  /*14830*/  MUFU.EX2 R175, R208 ;  /* 0x000000d000af7308 */ /* 0x000ff00000000800 */
[----:B------:R-:W2:Y:S08]  /*14840*/  MUFU.EX2 R178, R211 ;  /* 0x000000d300b27308 */ /* 0x000eb00000000800 */
[----:B------:R-:W2:Y:S08]  /*14850*/  MUFU.EX2 R179, R213 ;  /* 0x000000d500b37308 */ /* 0x000eb00000000800 */
[----:B------:R0:W-:Y:S08]  /*14860*/  MUFU.EX2 R201, R162 ;  /* 0x000000a200c97308 */ /* 0x0001f00000000800 */
[----:B------:R-:W2:Y:S01]  /*14870*/  MUFU.EX2 R183, R202 ;  /* 0x000000ca00b77308 */ /* 0x000ea20000000800 */
[----:B0-----:R-:W-:-:S07]  /*14880*/  F2FP.BF16.F32.PACK_AB R162, R173, R172 ;  /* 0x000000acada2723e */ /* 0x001fce00000010ff */
[----:B------:R-:W0:Y:S08]  /*14890*/  MUFU.EX2 R197, R158 ;  /* 0x0000009e00c57308 */ /* 0x000e300000000800 */
[----:B------:R-:W-:Y:S08]  /*148a0*/  MUFU.EX2 R198, R167 ;  /* 0x000000a700c67308 */ /* 0x000ff00000000800 */
[----:B------:R-:W0:Y:S08]  /*148b0*/  MUFU.EX2 R200, R200 ;  /* 0x000000c800c87308 */ /* 0x000e300000000800 */
[----:B------:R1:W-:Y:S08]  /*148c0*/  MUFU.EX2 R172, R155 ;  /* 0x0000009b00ac7308 */ /* 0x0003f00000000800 */
[----:B------:R0:W0:Y:S01]  /*148d0*/  MUFU.EX2 R173, R159 ;  /* 0x0000009f00ad7308 */ /* 0x0000220000000800 */
[----:B------:R-:W-:Y:S01]  /*148e0*/  FADD.FTZ R0, R177, R0 ;  /* 0x00000000b1007221 */ /* 0x000fe20000010000 */
[----:B------:R-:W-:-:S02]  /*148f0*/  IMAD R20, R22, 0x1000, R210 ;  /* 0x0000100016147824 */ /* 0x000fc400078e02d2 */
[----:B------:R-:W-:Y:S02]  /*14900*/  IMAD.MOV.U32 R21, RZ, RZ, 0x40000040 ;  /* 0x40000040ff157424 */ /* 0x000fe400078e00ff */
[----:B---3--:R-:W-:Y:S01]  /*14910*/  FADD.FTZ R0, R180, R0 ;  /* 0x00000000b4007221 */ /* 0x008fe20000010000 */
        /* <DEDUP_REMOVED lines=64> */
[----:B----4-:R-:W-:Y:S01]  /*14d20*/  FFMA.FTZ R12, R157, R12, R163 ;  /* 0x0000000c9d0c7223 */ /* 0x010fe200000100a3 */
        /* <DEDUP_REMOVED lines=65> */
[----:B-1----:R-:W-:Y:S01]  /*15140*/  F2FP.BF16.F32.PACK_AB R155, R174, R171 ;  /* 0x000000abae9b723e */ /* 0x002fe200000010ff */
[----:B------:R-:W-:Y:S01]  /*15150*/  BAR.SYNC.DEFER_BLOCKING 0xf, 0x100 ;  /* 0x03c4000000007b1d */ /* 0x000fe20000010000 */
[----:B------:R-:W-:Y:S01]  /*15160*/  F2FP.BF16.F32.PACK_AB R158, R165, R164 ;  /* 0x000000a4a59e723e */ /* 0x000fe200000010ff */
[----:B------:R-:W-:Y:S01]  /*15170*/  FADD.FTZ R0, R166, R0 ;  /* 0x00000000a6007221 */ /* 0x000fe20000010000 */
[----:B--2---:R-:W-:Y:S02]  /*15180*/  F2FP.BF16.F32.PACK_AB R157, R178, R175 ;  /* 0x000000afb29d723e */ /* 0x004fe400000010ff */
[----:B0-----:R-:W-:Y:S02]  /*15190*/  F2FP.BF16.F32.PACK_AB R159, R181, R179 ;  /* 0x000000b3b59f723e */ /* 0x001fe400000010ff */
[----:B------:R-:W-:Y:S02]  /*151a0*/  R2UR UR6, R20 ;  /* 0x00000000140672ca */ /* 0x000fe400000e0000 */
[----:B------:R-:W-:-:S02]  /*151b0*/  R2UR UR7, R21 ;  /* 0x00000000150772ca */ /* 0x000fc400000e0000 */
[----:B------:R-:W-:Y:S02]  /*151c0*/  F2FP.BF16.F32.PACK_AB R161, R183, R182 ;  /* 0x000000b6b7a1723e */ /* 0x000fe400000010ff */
[----:B------:R-:W-:Y:S02]  /*151d0*/  F2FP.BF16.F32.PACK_AB R163, R201, R197 ;  /* 0x000000c5c9a3723e */ /* 0x000fe400000010ff */
[----:B------:R-:W-:Y:S02]  /*151e0*/  F2FP.BF16.F32.PACK_AB R164, R177, R176 ;  /* 0x000000b0b1a4723e */ /* 0x000fe400000010ff */
[----:B------:R-:W-:Y:S02]  /*151f0*/  F2FP.BF16.F32.PACK_AB R166, R166, R180 ;  /* 0x000000b4a6a6723e */ /* 0x000fe400000010ff */
[----:B------:R-:W-:Y:S02]  /*15200*/  F2FP.BF16.F32.PACK_AB R165, R200, R198 ;  /* 0x000000c6c8a5723e */ /* 0x000fe400000010ff */
[----:B------:R-:W-:Y:S01]  /*15210*/  F2FP.BF16.F32.PACK_AB R167, R173, R172 ;  /* 0x000000acada7723e */ /* 0x000fe200000010ff */
[----:B------:R0:W-:Y:S04]  /*15220*/  STSM.16.M88.4 [R227+0x36400], R152 ;  /* 0x03640098e3007844 */ /* 0x0001e80000000200 */
[----:B------:R1:W-:Y:S04]  /*15230*/  STSM.16.M88.4 [R228], R156 ;  /* 0x0000009ce4007844 */ /* 0x0003e80000000200 */
[----:B-----5:R1:W-:Y:S04]  /*15240*/  STSM.16.M88.4 [R203], R160 ;  /* 0x000000a0cb007844 */ /* 0x0203e80000000200 */
        /* <DEDUP_REMOVED lines=14> */
[----:B------:R-:W-:Y:S02]  /*15330*/  VIADD R20, R20, 0x180 ;  /* 0x0000018014147836 */ /* 0x000fe40000000000 */
[----:B------:R-:W-:Y:S01]  /*15340*/  IMAD.MOV.U32 R21, RZ, RZ, 0x40000040 ;  /* 0x40000040ff157424 */ /* 0x000fe200078e00ff */
[----:B------:R-:W-:Y:S02]  /*15350*/  WARPGROUP.DEPBAR.LE gsb0, 0x0 ;  /* 0x00008000000079c5 */ /* 0x000fe40000010000 */
[----:B------:R-:W-:-:S14]  /*15360*/  WARPGROUP.ARRIVE ;  /* 0x00000000000079c5 */ /* 0x000fdc0000000000 */
[----:B------:R-:W-:Y:S01]  /*15370*/  HGMMA.64x256x16.F32.BF16 R24, R160, gdesc[UR4].tnspB, R24, gsb0 ;  /* 0x43e00004a0187df0 */ /* 0x000fe20008001818 */
[----:B------:R-:W-:Y:S02]  /*15380*/  R2UR UR6, R20 ;  /* 0x00000000140672ca */ /* 0x000fe400000e0000 */
[----:B------:R-:W-:Y:S01]  /*15390*/  R2UR UR7, R21 ;  /* 0x00000000150772ca */ /* 0x000fe200000e0000 */
[----:B------:R-:W-:-:S04]  /*153a0*/  FADD.FTZ R12, R170, R12 ;  /* 0x0000000caa0c7221 */ /* 0x000fc80000010000 */
        /* <DEDUP_REMOVED lines=28> */
.L_x_5517:
[----:B------:R-:W2:Y:S01]  /*15570*/  LDL R20, [R1+0xc] ;  /* 0x00000c0001147983 */ /* 0x000ea20000100800 */
[----:B------:R-:W-:Y:S02]  /*15580*/  VIADD R15, R15, 0x38860 ;  /* 0x000388600f0f7836 */ /* 0x000fe40000000000 */
[----:B------:R-:W-:Y:S02]  /*15590*/  IMAD.MOV.U32 R197, RZ, RZ, R168 ;  /* 0x000000ffffc57224 */ /* 0x000fe400078e00a8 */
[----:B------:R-:W-:Y:S01]  /*155a0*/  IMAD.MOV.U32 R21, RZ, RZ, R22 ;  /* 0x000000ffff157224 */ /* 0x000fe200078e0016 */
[----:B------:R-:W-:-:S04]  /*155b0*/  PRMT R15, R189, 0x654, R15 ;  /* 0x00000654bd0f7816 */ /* 0x000fc8000000000f */
[----:B------:R0:W-:Y:S01]  /*155c0*/  SYNCS.ARRIVE.TRANS64.RED.A1T0 RZ, [R15+URZ], RZ ;  /* 0x000000ff0fff79a7 */ /* 0x0001e2000810043f */
[C---:B--2---:R-:W-:Y:S01]  /*155d0*/  ISETP.GT.AND P1, PT, R14.reuse, R20, PT ;  /* 0x000000140e00720c */ /* 0x044fe20003f24270 */
[----:B------:R-:W-:Y:S02]  /*155e0*/  VIADD R14, R14, 0xffffffff ;  /* 0xffffffff0e0e7836 */ /* 0x000fe40000000000 */
[----:B------:R-:W-:-:S10]  /*155f0*/  IMAD.MOV.U32 R20, RZ, RZ, R169 ;  /* 0x000000ffff147224 */ /* 0x000fd400078e00a9 */
[----:B0-----:R-:W-:Y:S05]  /*15600*/  @P1 BRA `(.L_x_5518) ;  /* 0xffffffc800681947 */ /* 0x001fea000383ffff */
.L_x_5505:
[----:B------:R-:W-:Y:S05]  /*15610*/  BSYNC B0 ;  /* 0x0000000000007941 */ /* 0x000fea0003800000 */
.L_x_5504:
[----:B------:R-:W2:Y:S01]  /*15620*/  LDL.LU R15, [R1+0x68] ;  /* 0x00006800010f7983 */ /* 0x000ea20000300800 */
        /* <DEDUP_REMOVED lines=161> */
[----:B0-----:R-:W-:Y:S01]  /*16040*/  SEL R0, RZ, 0x1, P1 ;  /* 0x00000001ff007807 */ /* 0x001fe20000800000 */
[----:B------:R-:W-:Y:S06]  /*16050*/  BAR.ARV 0xe, 0x100 ;  /* 0x0384000000007b1d */ /* 0x000fec0000002000 */
[----:B------:R-:W-:-:S02]  /*16060*/  PLOP3.LUT P0, PT, PT, PT, PT, 0x8, 0x0 ;  /* 0x000000000000781c */ /* 0x000fc40003f0e170 */
[----:B------:R-:W-:Y:S02]  /*16070*/  LOP3.LUT R23, R23, R0, RZ, 0x3c, !PT ;  /* 0x0000000017177212 */ /* 0x000fe400078e3cff */
[----:B------:R-:W-:Y:S01]  /*16080*/  SEL R22, R22, RZ, P1 ;  /* 0x000000ff16167207 */ /* 0x000fe20000800000 */
[----:B--2---:R-:W-:-:S05]  /*16090*/  VIADD R15, R15, 0x1 ;  /* 0x000000010f0f7836 */ /* 0x004fca0000000000 */
[----:B------:R3:W-:Y:S03]  /*160a0*/  STL [R1+0x68], R15 ;  /* 0x0000680f01007387 */ /* 0x0007e60000100800 */
.L_x_5436:
[----:B------:R-:W-:Y:S05]  /*160b0*/  BSYNC B7 ;  /* 0x0000000000077941 */ /* 0x000fea0003800000 */
.L_x_5432:
[----:B------:R-:W4:Y:S08]  /*160c0*/  S2UR UR4, SR_CgaCtaId ;  /* 0x00000000000479c3 */ /* 0x000f300000008800 */
[----:B------:R-:W-:Y:S01]  /*160d0*/  BAR.SYNC.DEFER_BLOCKING 0x5, 0x180 ;  /* 0x0146000000007b1d */ /* 0x000fe20000010000 */
[----:B------:R-:W-:-:S05]  /*160e0*/  MOV R17, 0x400 ;  /* 0x0000040000117802 */ /* 0x000fca0000000f00 */
[----:B------:R-:W-:Y:S01]  /*160f0*/  BSSY B0, `(.L_x_5519) ;  /* 0x00004ed000007945 */ /* 0x000fe20003800000 */
[----:B----4-:R-:W-:-:S05]  /*16100*/  IMAD.U32 R189, RZ, RZ, UR4 ;  /* 0x00000004ffbd7e24 */ /* 0x010fca000f8e00ff */
[----:B------:R-:W-:-:S05]  /*16110*/  LEA R17, R189, R17, 0x18 ;  /* 0x00000011bd117211 */ /* 0x000fca00078ec0ff */
[----:B------:R4:W0:Y:S01]  /*16120*/  LDS.128 R4, [R17+0x388d0] ;  /* 0x0388d00011047984 */ /* 0x0008220000000c00 */
[----:B------:R-:W-:Y:S06]  /*16130*/  BAR.ARV 0x4, 0x180 ;  /* 0x0106000000007b1d */ /* 0x000fec0000002000 */
[----:B------:R-:W-:Y:S05]  /*16140*/  @P0 BRA `(.L_x_5520) ;  /* 0x0000003c00940947 */ /* 0x000fea0003800000 */
[----:B-----5:R-:W4:Y:S01]  /*16150*/  LDL R2, [R1+0x84] ;  /* 0x0000840001027983 */ /* 0x020f220000100800 */
[----:B------:R-:W3:Y:S01]  /*16160*/  S2R R0, SR_SWINHI ;  /* 0x0000000000007919 */ /* 0x000ee20000002f00 */
[----:B-12---:R-:W-:Y:S01]  /*16170*/  F2FP.BF16.F32.PACK_AB R10, R29, R28 ;  /* 0x0000001c1d0a723e */ /* 0x006fe200000010ff */
[----:B------:R-:W-:Y:S01]  /*16180*/  ULDC.64 UR6, c[0x0][0xd00] ;  /* 0x0003400000067ab9 */ /* 0x000fe20000000a00 */
[----:B0-----:R-:W-:Y:S01]  /*16190*/  F2FP.BF16.F32.PACK_AB R11, R31, R30 ;  /* 0x0000001e1f0b723e */ /* 0x001fe200000010ff */
[----:B------:R-:W2:Y:S01]  /*161a0*/  LDL.LU R154, [R1+0x5c] ;  /* 0x00005c00019a7983 */ /* 0x000ea20000300800 */
[----:B------:R-:W-:Y:S01]  /*161b0*/  F2FP.BF16.F32.PACK_AB R12, R33, R32 ;  /* 0x00000020210c723e */ /* 0x000fe200000010ff */
[----:B------:R-:W-:Y:S01]  /*161c0*/  ULDC.64 UR4, c[0x0][0xd08] ;  /* 0x0003420000047ab9 */ /* 0x000fe20000000a00 */
[----:B------:R-:W-:Y:S01]  /*161d0*/  F2FP.BF16.F32.PACK_AB R13, R35, R34 ;  /* 0x00000022230d723e */ /* 0x000fe200000010ff */
[----:B------:R-:W2:Y:S01]  /*161e0*/  LDL.LU R4, [R1+0x60] ;  /* 0x0000600001047983 */ /* 0x000ea20000300800 */
[----:B------:R-:W-:-:S02]  /*161f0*/  MOV R20, R17 ;  /* 0x0000001100147202 */ /* 0x000fc40000000f00 */
[----:B---3--:R-:W-:Y:S02]  /*16200*/  MOV R21, R0 ;  /* 0x0000000000157202 */ /* 0x008fe40000000f00 */
        /* <DEDUP_REMOVED lines=158> */
[----:B------:R-:W-:Y:S02]  /*16bf0*/  F2FP.BF16.F32.PACK_AB R8, R137, R136 ;  /* 0x000000888908723e */ /* 0x000fe400000010ff */
[----:B------:R-:W-:Y:S02]  /*16c00*/  F2FP.BF16.F32.PACK_AB R9, R139, R138 ;  /* 0x0000008a8b09723e */ /* 0x000fe400000010ff */
[----:B------:R-:W-:-:S02]  /*16c10*/  F2FP.BF16.F32.PACK_AB R10, R141, R140 ;  /* 0x0000008c8d0a723e */ /* 0x000fc400000010ff */
[----:B------:R-:W-:-:S05]  /*16c20*/  F2FP.BF16.F32.PACK_AB R11, R143, R142 ;  /* 0x0000008e8f0b723e */ /* 0x000fca00000010ff */
[----:B------:R0:W-:Y:S01]  /*16c30*/  STSM.16.M88.4 [R2], R8 ;  /* 0x0000000802007844 */ /* 0x0001e20000000200 */
[----:B------:R-:W-:Y:S01]  /*16c40*/  IMAD.X R3, RZ, RZ, R3, P0 ;  /* 0x000000ffff037224 */ /* 0x000fe200000e0603 */
[----:B------:R-:W-:Y:S02]  /*16c50*/  F2FP.BF16.F32.PACK_AB R12, R145, R144 ;  /* 0x00000090910c723e */ /* 0x000fe400000010ff */
[----:B------:R-:W-:Y:S02]  /*16c60*/  F2FP.BF16.F32.PACK_AB R13, R147, R146 ;  /* 0x00000092930d723e */ /* 0x000fe400000010ff */
[----:B0-----:R-:W-:-:S04]  /*16c70*/  LOP3.LUT R2, R0, 0x380, RZ, 0xc0, !PT ;  /* 0x0000038000027812 */ /* 0x001fc800078ec0ff */
[----:B------:R-:W-:-:S04]  /*16c80*/  SHF.R.U64 R2, R2, 0x3, RZ ;  /* 0x0000000302027819 */ /* 0x000fc800000012ff */
[----:B------:R-:W-:Y:S02]  /*16c90*/  LOP3.LUT R2, R2, R0, RZ, 0x3c, !PT ;  /* 0x0000000002027212 */ /* 0x000fe400078e3cff */
[----:B--2---:R-:W-:Y:S02]  /*16ca0*/  IADD3 R8, P0, R154, UR6, RZ ;  /* 0x000000069a087c10 */ /* 0x004fe4000ff1e0ff */
[----:B------:R-:W-:Y:S02]  /*16cb0*/  MOV R2, R2 ;  /* 0x0000000200027202 */ /* 0x000fe40000000f00 */
[----:B------:R-:W-:Y:S02]  /*16cc0*/  F2FP.BF16.F32.PACK_AB R14, R149, R148 ;  /* 0x00000094950e723e */ /* 0x000fe400000010ff */
[----:B------:R-:W-:Y:S02]  /*16cd0*/  F2FP.BF16.F32.PACK_AB R15, R151, R150 ;  /* 0x00000096970f723e */ /* 0x000fe400000010ff */
[----:B------:R-:W-:-:S02]  /*16ce0*/  IADD3.X R9, R4, UR7, RZ, P0, !PT ;  /* 0x0000000704097c10 */ /* 0x000fc400087fe4ff */
        /* <DEDUP_REMOVED lines=9> */
[----:B0-----:R-:W-:Y:S01]  /*16d80*/  IMAD.U32 R2, RZ, RZ, UR4 ;  /* 0x00000004ff027e24 */ /* 0x001fe2000f8e00ff */
        /* <DEDUP_REMOVED lines=8> */
.L_x_5521:
[----:B------:R-:W2:Y:S01]  /*16e10*/  LDL R0, [R1+0x70] ;  /* 0x0000700001007983 */ /* 0x000ea20000100800 */
[----:B------:R-:W-:-:S03]  /*16e20*/  ULDC UR4, c[0x0][0xbd4] ;  /* 0x0002f50000047ab9 */ /* 0x000fc60000000800 */
[----:B------:R-:W3:Y:S04]  /*16e30*/  LDL.LU R4, [R1+0x54] ;  /* 0x0000540001047983 */ /* 0x000ee80000300800 */
[----:B------:R1:W5:Y:S04]  /*16e40*/  LDL R157, [R1+0x58] ;  /* 0x00005800019d7983 */ /* 0x0003680000100800 */
[----:B--2---:R-:W2:Y:S01]  /*16e50*/  SHFL.IDX PT, R0, R0, RZ, 0x1f ;  /* 0x00001fff00007589 */ /* 0x004ea200000e0000 */
[----:B---3--:R-:W-:Y:S02]  /*16e60*/  ISETP.NE.AND P1, PT, R4, RZ, PT ;  /* 0x000000ff0400720c */ /* 0x008fe40003f25270 */
[----:B--2---:R-:W-:-:S02]  /*16e70*/  ISETP.NE.AND P0, PT, R0, RZ, PT ;  /* 0x000000ff0000720c */ /* 0x004fc40003f05270 */
        /* <DEDUP_REMOVED lines=16> */
[----:B------:R-:W2:Y:S01]  /*16f80*/  LDC.64 R8, c[0x0][R14+0x218] ;  /* 0x000086000e087b82 */ /* 0x000ea20000000a00 */
[----:B-1----:R-:W-:Y:S02]  /*16f90*/  ISETP.NE.AND P2, PT, R156, 0x1, PT ;  /* 0x000000019c00780c */ /* 0x002fe40003f45270 */
[----:B0-----:R-:W-:Y:S01]  /*16fa0*/  IMAD R11, R11, R12, RZ ;  /* 0x0000000c0b0b7224 */ /* 0x001fe200078e02ff */
[----:B--2---:R-:W-:-:S05]  /*16fb0*/  SEL R15, R13, RZ, !P0 ;  /* 0x000000ff0d0f7207 */ /* 0x004fca0004000000 */
[C---:B------:R-:W-:Y:S02]  /*16fc0*/  IMAD R15, R10.reuse, R15, R11 ;  /* 0x0000000f0a0f7224 */ /* 0x040fe400078e020b */
[----:B------:R-:W-:-:S04]  /*16fd0*/  IMAD.WIDE.U32 R10, R10, R12, RZ ;  /* 0x0000000c0a0a7225 */ /* 0x000fc800078e00ff */
[----:B------:R-:W-:-:S03]  /*16fe0*/  IMAD.WIDE.U32 R12, R8, R186, RZ ;  /* 0x000000ba080c7225 */ /* 0x000fc600078e00ff */
[----:B------:R-:W-:Y:S02]  /*16ff0*/  IADD3 R154, P0, P3, R10, R12, R3 ;  /* 0x0000000c0a9a7210 */ /* 0x000fe40007b1e003 */
[----:B------:R-:W0:Y:S01]  /*17000*/  @P2 LDC R10, c[0x0][0xcec] ;  /* 0x00033b00ff0a2b82 */ /* 0x000e220000000800 */
[----:B------:R-:W-:-:S07]  /*17010*/  IMAD R8, R9, R186, RZ ;  /* 0x000000ba09087224 */ /* 0x000fce00078e02ff */
[----:B------:R-:W1:Y:S01]  /*17020*/  @P2 LDC R9, c[0x0][0xcf0] ;  /* 0x00033c00ff092b82 */ /* 0x000e620000000800 */
[----:B---3--:R-:W-:Y:S02]  /*17030*/  IMAD.IADD R12, R160, 0x1, R214 ;  /* 0x00000001a00c7824 */ /* 0x008fe400078e02d6 */
[----:B------:R-:W-:Y:S02]  /*17040*/  IMAD.IADD R15, R11, 0x1, R15 ;  /* 0x000000010b0f7824 */ /* 0x000fe400078e020f */
[----:B------:R-:W-:Y:S02]  /*17050*/  IMAD.IADD R11, R13, 0x1, R8 ;  /* 0x000000010d0b7824 */ /* 0x000fe400078e0208 */
[----:B------:R-:W-:Y:S02]  /*17060*/  IMAD.MOV.U32 R13, RZ, RZ, R12 ;  /* 0x000000ffff0d7224 */ /* 0x000fe400078e000c */
[----:B0-----:R-:W-:-:S05]  /*17070*/  @P2 IMAD.HI.U32 R10, R12, R10, RZ ;  /* 0x0000000a0c0a2227 */ /* 0x001fca00078e00ff */
[----:B-1----:R-:W-:Y:S02]  /*17080*/  @P2 SHF.R.U32.HI R13, RZ, R9, R10 ;  /* 0x00000009ff0d2219 */ /* 0x002fe4000001160a */
[----:B------:R-:W0:Y:S01]  /*17090*/  LDC.64 R8, c[0x0][R14+0x228] ;  /* 0x00008a000e087b82 */ /* 0x000e220000000a00 */
[----:B----4-:R-:W-:Y:S02]  /*170a0*/  SEL R155, R155, RZ, P1 ;  /* 0x000000ff9b9b7207 */ /* 0x010fe40000800000 */
[----:B------:R-:W-:-:S03]  /*170b0*/  IADD3.X R15, R15, R11, R4, P0, P3 ;  /* 0x0000000b0f0f7210 */ /* 0x000fc600007e6404 */
[----:B0-----:R-:W-:-:S04]  /*170c0*/  IMAD.WIDE.U32 R10, R8, R155, RZ ;  /* 0x0000009b080a7225 */ /* 0x001fc800078e00ff */
[----:B------:R-:W-:Y:S01]  /*170d0*/  IMAD R9, R9, R155, RZ ;  /* 0x0000009b09097224 */ /* 0x000fe200078e02ff */
[----:B------:R-:W-:-:S03]  /*170e0*/  IADD3 R8, P0, P2, R13, R154, R10 ;  /* 0x0000009a0d087210 */ /* 0x000fc60007a1e00a */
[----:B------:R-:W-:Y:S02]  /*170f0*/  IMAD.IADD R9, R11, 0x1, R9 ;  /* 0x000000010b097824 */ /* 0x000fe400078e0209 */
[----:B------:R0:W1:Y:S02]  /*17100*/  LDC.64 R10, c[0x0][R14+0x210] ;  /* 0x000084000e0a7b82 */ /* 0x0000640000000a00 */
[----:B0-----:R-:W-:-:S04]  /*17110*/  IMAD.MOV R14, RZ, RZ, -R13 ;  /* 0x000000ffff0e7224 */ /* 0x001fc800078e0a0d */
[----:B------:R-:W-:Y:S01]  /*17120*/  IMAD R14, R156, R14, R12 ;  /* 0x0000000e9c0e7224 */ /* 0x000fe200078e020c */
[----:B------:R-:W-:-:S04]  /*17130*/  SHF.R.S32.HI R13, RZ, 0x1f, R13 ;  /* 0x0000001fff0d7819 */ /* 0x000fc8000001140d */
[----:B------:R-:W-:Y:S02]  /*17140*/  SHF.R.S32.HI R12, RZ, 0x1f, R14 ;  /* 0x0000001fff0c7819 */ /* 0x000fe4000001140e */
[----:B------:R-:W-:Y:S01]  /*17150*/  IADD3.X R9, R13, R15, R9, P0, P2 ;  /* 0x0000000f0d097210 */ /* 0x000fe200007e4409 */
[----:B-1----:R-:W-:-:S04]  /*17160*/  IMAD R11, R11, R14, RZ ;  /* 0x0000000e0b0b7224 */ /* 0x002fc800078e02ff */
[C---:B------:R-:W-:Y:S02]  /*17170*/  IMAD R11, R10.reuse, R12, R11 ;  /* 0x0000000c0a0b7224 */ /* 0x040fe400078e020b */
[----:B------:R-:W0:Y:S01]  /*17180*/  LDC.64 R12, c[0x0][0xca8] ;  /* 0x00032a00ff0c7b82 */ /* 0x000e220000000a00 */
[----:B------:R-:W-:-:S07]  /*17190*/  IMAD.WIDE.U32 R8, R10, R14, R8 ;  /* 0x0000000e0a087225 */ /* 0x000fce00078e0008 */
[----:B0-----:R-:W0:Y:S08]  /*171a0*/  @!P1 LDC R12, c[0x0][0xc50] ;  /* 0x00031400ff0c9b82 */ /* 0x001e300000000800 */
[----:B------:R-:W1:Y:S01]  /*171b0*/  @!P1 LDC R13, c[0x0][0xc54] ;  /* 0x00031500ff0d9b82 */ /* 0x000e620000000800 */
[----:B------:R-:W-:Y:S01]  /*171c0*/  IMAD.IADD R11, R9, 0x1, R11 ;  /* 0x00000001090b7824 */ /* 0x000fe200078e020b */
[----:B0-----:R-:W-:-:S04]  /*171d0*/  LEA R12, P0, R8, R12, 0x2 ;  /* 0x0000000c080c7211 */ /* 0x001fc800078010ff */
[----:B-1----:R-:W-:Y:S01]  /*171e0*/  LEA.HI.X R11, R8, R13, R11, 0x2, P0 ;  /* 0x0000000d080b7211 */ /* 0x002fe200000f140b */
[----:B-----5:R-:W-:Y:S01]  /*171f0*/  IMAD.MOV R8, RZ, RZ, -R159 ;  /* 0x000000ffff087224 */ /* 0x020fe200078e0a9f */
[----:B------:R-:W-:Y:S01]  /*17200*/  SHFL.IDX PT, R10, R12, 0x1, 0x1c1f ;  /* 0x003c1f000c0a7f89 */ /* 0x000fe200000e0000 */
[----:B------:R-:W-:-:S03]  /*17210*/  IMAD.IADD R13, R193, 0x1, R214 ;  /* 0x00000001c10d7824 */ /* 0x000fc600078e02d6 */
[----:B------:R-:W-:Y:S01]  /*17220*/  ISETP.NE.AND P0, PT, R158, R8, PT ;  /* 0x000000089e00720c */ /* 0x000fe20003f05270 */
[----:B------:R-:W-:Y:S04]  /*17230*/  SHFL.IDX PT, R9, R11, RZ, 0x1c1f ;  /* 0x001c1fff0b097589 */ /* 0x000fe800000e0000 */
[----:B------:R0:W1:Y:S04]  /*17240*/  SHFL.IDX PT, R8, R12, RZ, 0x1c1f ;  /* 0x001c1fff0c087589 */ /* 0x00006800000e0000 */
[----:B------:R-:W2:Y:S01]  /*17250*/  SHFL.IDX PT, R11, R11, 0x1, 0x1c1f ;  /* 0x003c1f000b0b7f89 */ /* 0x000ea200000e0000 */
[----:B0-----:R-:W-:-:S05]  /*17260*/  IMAD R12, R2, R156, RZ ;  /* 0x0000009c020c7224 */ /* 0x001fca00078e02ff */
[C---:B------:R-:W-:Y:S01]  /*17270*/  ISETP.GE.OR P1, PT, R13.reuse, R12, P0 ;  /* 0x0000000c0d00720c */ /* 0x040fe20000726670 */
[----:B------:R-:W-:-:S05]  /*17280*/  VIADD R13, R13, 0x8 ;  /* 0x000000080d0d7836 */ /* 0x000fca0000000000 */
[----:B------:R-:W-:-:S07]  /*17290*/  ISETP.GE.OR P0, PT, R13, R12, P0 ;  /* 0x0000000c0d00720c */ /* 0x000fce0000706670 */
[----:B-1----:R1:W-:Y:S06]  /*172a0*/  @!P1 ST.E desc[UR40][R8.64], R153 ;  /* 0x0000009908009985 */ /* 0x0023ec000c101928 */
[----:B--2---:R1:W-:Y:S02]  /*172b0*/  @!P0 ST.E desc[UR40][R10.64], R152 ;  /* 0x000000980a008985 */ /* 0x0043e4000c101928 */
.L_x_5522:
        /* <DEDUP_REMOVED lines=11> */
[----:B------:R-:W-:-:S05]  /*17370*/  SHF.R.S32.HI R80, RZ, 0x3, R82 ;  /* 0x00000003ff507819 */ /* 0x000fca0000011452 */
[----:B01----:R-:W-:-:S04]  /*17380*/  IMAD R9, R80, 0x40, R195 ;  /* 0x0000004050097824 */ /* 0x003fc800078e02c3 */
        /* <DEDUP_REMOVED lines=9> */
[C---:B------:R-:W-:Y:S02]  /*17420*/  IADD3 R65, P0, R20.reuse, 0xc000, RZ ;  /* 0x0000c00014417810 */ /* 0x040fe40007f1e0ff */
[C---:B------:R-:W-:Y:S02]  /*17430*/  IADD3 R29, P5, R20.reuse, 0x3000, RZ ;  /* 0x00003000141d7810 */ /* 0x040fe40007fbe0ff */
[----:B------:R-:W-:Y:S01]  /*17440*/  IADD3 R33, P6, R20, 0x4000, RZ ;  /* 0x0000400014217810 */ /* 0x000fe20007fde0ff */
[----:B------:R-:W-:Y:S01]  /*17450*/  IMAD R4, R4, UR4, RZ ;  /* 0x0000000404047c24 */ /* 0x000fe2000f8e02ff */
[C---:B------:R-:W-:Y:S01]  /*17460*/  IADD3 R41, P1, R20.reuse, 0x6000, RZ ;  /* 0x0000600014297810 */ /* 0x040fe20007f3e0ff */
[----:B------:R-:W5:Y:S01]  /*17470*/  LD.E.128 R36, desc[UR40][R36.64] ;  /* 0x0000002824247980 */ /* 0x000f62000c101d00 */
[----:B------:R-:W-:-:S02]  /*17480*/  IADD3 R45, P2, R20, 0x7000, RZ ;  /* 0x00007000142d7810 */ /* 0x000fc40007f5e0ff */
[----:B------:R-:W-:Y:S02]  /*17490*/  LOP3.LUT R64, R65, 0x380, RZ, 0xc0, !PT ;  /* 0x0000038041407812 */ /* 0x000fe400078ec0ff */
[----:B------:R-:W-:Y:S02]  /*174a0*/  SHF.R.U64 R12, R12, 0x3, RZ ;  /* 0x000000030c0c7819 */ /* 0x000fe400000012ff */
[----:B------:R-:W-:Y:S02]  /*174b0*/  LOP3.LUT R24, R25, 0x380, RZ, 0xc0, !PT ;  /* 0x0000038019187812 */ /* 0x000fe400078ec0ff */
[----:B------:R-:W-:Y:S02]  /*174c0*/  LOP3.LUT R28, R29, 0x380, RZ, 0xc0, !PT ;  /* 0x000003801d1c7812 */ /* 0x000fe400078ec0ff */
[----:B------:R-:W-:Y:S02]  /*174d0*/  LOP3.LUT R32, R33, 0x380, RZ, 0xc0, !PT ;  /* 0x0000038021207812 */ /* 0x000fe400078ec0ff */
[----:B------:R-:W-:-:S02]  /*174e0*/  LOP3.LUT R40, R41, 0x380, RZ, 0xc0, !PT ;  /* 0x0000038029287812 */ /* 0x000fc400078ec0ff */
[----:B------:R-:W-:Y:S02]  /*174f0*/  LOP3.LUT R44, R45, 0x380, RZ, 0xc0, !PT ;  /* 0x000003802d2c7812 */ /* 0x000fe400078ec0ff */
[----:B------:R-:W-:Y:S02]  /*17500*/  SHF.R.U64 R64, R64, 0x3, RZ ;  /* 0x0000000340407819 */ /* 0x000fe400000012ff */
[----:B------:R-:W-:Y:S01]  /*17510*/  LOP3.LUT R12, R12, R13, RZ, 0x3c, !PT ;  /* 0x0000000d0c0c7212 */ /* 0x000fe200078e3cff */
[----:B------:R-:W-:Y:S01]  /*17520*/  IMAD.X R13, RZ, RZ, R21, P3 ;  /* 0x000000ffff0d7224 */ /* 0x000fe200018e0615 */
[----:B------:R-:W-:Y:S02]  /*17530*/  SHF.R.U64 R24, R24, 0x3, RZ ;  /* 0x0000000318187819 */ /* 0x000fe400000012ff */
[----:B------:R-:W-:Y:S02]  /*17540*/  SHF.R.U64 R28, R28, 0x3, RZ ;  /* 0x000000031c1c7819 */ /* 0x000fe400000012ff */
[----:B------:R-:W-:-:S02]  /*17550*/  SHF.R.U64 R32, R32, 0x3, RZ ;  /* 0x0000000320207819 */ /* 0x000fc400000012ff */
[----:B------:R-:W-:Y:S01]  /*17560*/  LOP3.LUT R9, R20, 0x380, RZ, 0xc0, !PT ;  /* 0x0000038014097812 */ /* 0x000fe200078ec0ff */
[----:B------:R-:W-:Y:S01]  /*17570*/  IMAD R85, R3, UR5, R4 ;  /* 0x0000000503557c24 */ /* 0x000fe2000f8e0204 */
[----:B------:R-:W-:Y:S01]  /*17580*/  SHF.R.U64 R40, R40, 0x3, RZ ;  /* 0x0000000328287819 */ /* 0x000fe200000012ff */
[----:B------:R-:W5:Y:S01]  /*17590*/  LD.E.128 R12, desc[UR40][R12.64] ;  /* 0x000000280c0c7980 */ /* 0x000f62000c101d00 */
[----:B------:R-:W-:Y:S02]  /*175a0*/  IADD3 R49, P3, R20, 0x8000, RZ ;  /* 0x0000800014317810 */ /* 0x000fe40007f7e0ff */
[----:B------:R-:W-:Y:S02]  /*175b0*/  SHF.R.U64 R44, R44, 0x3, RZ ;  /* 0x000000032c2c7819 */ /* 0x000fe400000012ff */
[----:B------:R-:W-:Y:S01]  /*175c0*/  LOP3.LUT R64, R64, R65, RZ, 0x3c, !PT ;  /* 0x0000004140407212 */ /* 0x000fe200078e3cff */
[----:B------:R-:W-:Y:S01]  /*175d0*/  IMAD.X R65, RZ, RZ, R21, P0 ;  /* 0x000000ffff417224 */ /* 0x000fe200000e0615 */
[----:B---3--:R-:W-:-:S02]  /*175e0*/  ISETP.NE.AND P0, PT, R83, 0x1, PT ;  /* 0x000000015300780c */ /* 0x008fc40003f05270 */
        /* <DEDUP_REMOVED lines=8> */
[----:B------:R-:W-:Y:S01]  /*17670*/  LOP3.LUT R48, R49, 0x380, RZ, 0xc0, !PT ;  /* 0x0000038031307812 */ /* 0x000fe200078ec0ff */
[----:B------:R-:W5:Y:S01]  /*17680*/  LD.E.128 R24, desc[UR40][R24.64] ;  /* 0x0000002818187980 */ /* 0x000f62000c101d00 */
[----:B------:R-:W-:Y:S01]  /*17690*/  LOP3.LUT R44, R44, R45, RZ, 0x3c, !PT ;  /* 0x0000002d2c2c7212 */ /* 0x000fe200078e3cff */
[----:B------:R-:W-:Y:S01]  /*176a0*/  IMAD.X R45, RZ, RZ, R21, P2 ;  /* 0x000000ffff2d7224 */ /* 0x000fe200010e0615 */
[C---:B------:R-:W-:Y:S01]  /*176b0*/  IADD3 R53, P4, R20.reuse, 0x9000, RZ ;  /* 0x0000900014357810 */ /* 0x040fe20007f9e0ff */
[----:B------:R-:W0:Y:S01]  /*176c0*/  @P0 LDC R4, c[0x0][0xcec] ;  /* 0x00033b00ff040b82 */ /* 0x000e220000000800 */
[C---:B------:R-:W-:Y:S01]  /*176d0*/  IADD3 R57, P5, R20.reuse, 0xa000, RZ ;  /* 0x0000a00014397810 */ /* 0x040fe20007fbe0ff */
[----:B------:R-:W5:Y:S01]  /*176e0*/  LD.E.128 R28, desc[UR40][R28.64] ;  /* 0x000000281c1c7980 */ /* 0x000f62000c101d00 */
[----:B------:R-:W-:-:S02]  /*176f0*/  IADD3 R61, P6, R20, 0xb000, RZ ;  /* 0x0000b000143d7810 */ /* 0x000fc40007fde0ff */
[C---:B------:R-:W-:Y:S01]  /*17700*/  IADD3 R69, P1, R20.reuse, 0xd000, RZ ;  /* 0x0000d00014457810 */ /* 0x040fe20007f3e0ff */
[----:B------:R-:W5:Y:S01]  /*17710*/  LD.E.128 R32, desc[UR40][R32.64] ;  /* 0x0000002820207980 */ /* 0x000f62000c101d00 */
[----:B------:R-:W-:Y:S02]  /*17720*/  IADD3 R73, P2, R20, 0xe000, RZ ;  /* 0x0000e00014497810 */ /* 0x000fe40007f5e0ff */
[----:B------:R-:W-:Y:S01]  /*17730*/  SHF.R.U64 R48, R48, 0x3, RZ ;  /* 0x0000000330307819 */ /* 0x000fe200000012ff */
[----:B------:R-:W5:Y:S01]  /*17740*/  LD.E.128 R40, desc[UR40][R40.64] ;  /* 0x0000002828287980 */ /* 0x000f62000c101d00 */
[----:B------:R-:W-:Y:S02]  /*17750*/  LOP3.LUT R52, R53, 0x380, RZ, 0xc0, !PT ;  /* 0x0000038035347812 */ /* 0x000fe400078ec0ff */
[----:B------:R-:W-:Y:S01]  /*17760*/  LOP3.LUT R56, R57, 0x380, RZ, 0xc0, !PT ;  /* 0x0000038039387812 */ /* 0x000fe200078ec0ff */
[----:B------:R-:W5:Y:S01]  /*17770*/  LD.E.128 R44, desc[UR40][R44.64] ;  /* 0x000000282c2c7980 */ /* 0x000f62000c101d00 */
[----:B------:R-:W-:-:S02]  /*17780*/  LOP3.LUT R60, R61, 0x380, RZ, 0xc0, !PT ;  /* 0x000003803d3c7812 */ /* 0x000fc400078ec0ff */
[----:B------:R-:W-:Y:S01]  /*17790*/  LOP3.LUT R68, R69, 0x380, RZ, 0xc0, !PT ;  /* 0x0000038045447812 */ /* 0x000fe200078ec0ff */
[----:B------:R-:W5:Y:S01]  /*177a0*/  LD.E.128 R64, desc[UR40][R64.64] ;  /* 0x0000002840407980 */ /* 0x000f62000c101d00 */
[----:B------:R-:W-:Y:S02]  /*177b0*/  LOP3.LUT R72, R73, 0x380, RZ, 0xc0, !PT ;  /* 0x0000038049487812 */ /* 0x000fe400078ec0ff */
[----:B------:R-:W-:Y:S01]  /*177c0*/  LOP3.LUT R48, R48, R49, RZ, 0x3c, !PT ;  /* 0x0000003130307212 */ /* 0x000fe200078e3cff */
[----:B------:R-:W-:Y:S01]  /*177d0*/  IMAD.X R49, RZ, RZ, R21, P3 ;  /* 0x000000ffff317224 */ /* 0x000fe200018e0615 */
[----:B------:R-:W-:Y:S02]  /*177e0*/  SHF.R.U64 R52, R52, 0x3, RZ ;  /* 0x0000000334347819 */ /* 0x000fe400000012ff */
[----:B------:R-:W-:Y:S02]  /*177f0*/  SHF.R.U64 R56, R56, 0x3, RZ ;  /* 0x0000000338387819 */ /* 0x000fe400000012ff */
[----:B------:R-:W-:Y:S01]  /*17800*/  SHF.R.U64 R60, R60, 0x3, RZ ;  /* 0x000000033c3c7819 */ /* 0x000fe200000012ff */
[----:B------:R-:W5:Y:S01]  /*17810*/  LD.E.128 R48, desc[UR40][R48.64] ;  /* 0x0000002830307980 */ /* 0x000f62000c101d00 */
[----:B------:R-:W-:-:S02]  /*17820*/  SHF.R.U64 R68, R68, 0x3, RZ ;  /* 0x0000000344447819 */ /* 0x000fc400000012ff */
[----:B------:R-:W-:Y:S02]  /*17830*/  SHF.R.U64 R72, R72, 0x3, RZ ;  /* 0x0000000348487819 */ /* 0x000fe400000012ff */
[----:B------:R-:W-:Y:S02]  /*17840*/  IADD3 R11, P3, R20, 0xf000, RZ ;  /* 0x0000f000140b7810 */ /* 0x000fe40007f7e0ff */
[----:B------:R-:W-:Y:S02]  /*17850*/  SHF.R.U64 R9, R9, 0x3, RZ ;  /* 0x0000000309097819 */ /* 0x000fe400000012ff */
        /* <DEDUP_REMOVED lines=13> */
[----:B------:R-:W-:Y:S01]  /*17930*/  IMAD.MOV.U32 R9, RZ, RZ, R21 ;  /* 0x000000ffff097224 */ /* 0x000fe200078e0015 */
[----:B------:R-:W-:Y:S01]  /*17940*/  LOP3.LUT R10, R11, 0x380, RZ, 0xc0, !PT ;  /* 0x000003800b0a7812 */ /* 0x000fe200078ec0ff */
[----:B------:R-:W-:Y:S01]  /*17950*/  IMAD.WIDE.U32 R20, R3, UR4, RZ ;  /* 0x0000000403147c25 */ /* 0x000fe2000f8e00ff */
[----:B------:R-:W-:Y:S01]  /*17960*/  ULDC.64 UR4, c[0x0][0xbe8] ;  /* 0x0002fa0000047ab9 */ /* 0x000fe20000000a00 */
[----:B------:R-:W1:Y:S01]  /*17970*/  @P0 LDC R3, c[0x0][0xcf0] ;  /* 0x00033c00ff030b82 */ /* 0x000e620000000800 */
[----:B------:R-:W-:Y:S01]  /*17980*/  SHF.R.U64 R10, R10, 0x3, RZ ;  /* 0x000000030a0a7819 */ /* 0x000fe200000012ff */
[----:B------:R-:W-:Y:S01]  /*17990*/  IMAD.IADD R81, R81, 0x1, -R82 ;  /* 0x0000000151517824 */ /* 0x000fe200078e0a52 */
[----:B------:R-:W5:Y:S01]  /*179a0*/  LD.E.128 R52, desc[UR40][R52.64] ;  /* 0x0000002834347980 */ /* 0x000f62000c101d00 */
[----:B------:R-:W-:Y:S01]  /*179b0*/  IMAD.IADD R21, R21, 0x1, R85 ;  /* 0x0000000115157824 */ /* 0x000fe200078e0255 */
[----:B------:R-:W-:Y:S01]  /*179c0*/  LOP3.LUT R76, R10, R11, RZ, 0x3c, !PT ;  /* 0x0000000b0a4c7212 */ /* 0x000fe200078e3cff */
[----:B------:R-:W-:Y:S01]  /*179d0*/  IMAD R81, R81, 0x20, R80 ;  /* 0x0000002051517824 */ /* 0x000fe200078e0250 */
[----:B------:R-:W-:Y:S01]  /*179e0*/  SHF.R.S32.HI R82, RZ, 0x1f, R0 ;  /* 0x0000001fff527819 */ /* 0x000fe20000011400 */
[----:B------:R-:W-:Y:S01]  /*179f0*/  IMAD.WIDE.U32 R20, R186, UR4, R20 ;  /* 0x00000004ba147c25 */ /* 0x000fe2000f8e0014 */
[----:B------:R-:W5:Y:S03]  /*17a00*/  LD.E.128 R8, desc[UR40][R8.64] ;  /* 0x0000002808087980 */ /* 0x000f66000c101d00 */
[----:B------:R-:W-:Y:S01]  /*17a10*/  IMAD.IADD R87, R214, 0x1, R81 ;  /* 0x00000001d6577824 */ /* 0x000fe200078e0251 */
[----:B------:R-:W5:Y:S01]  /*17a20*/  LD.E.128 R56, desc[UR40][R56.64] ;  /* 0x0000002838387980 */ /* 0x000f62000c101d00 */
[----:B------:R-:W-:Y:S01]  /*17a30*/  IMAD R21, R186, UR5, R21 ;  /* 0x00000005ba157c24 */ /* 0x000fe2000f8e0215 */
[----:B------:R-:W-:Y:S01]  /*17a40*/  ULDC.64 UR4, c[0x0][0xbf0] ;  /* 0x0002fc0000047ab9 */ /* 0x000fe20000000a00 */
[----:B0-----:R-:W-:Y:S01]  /*17a50*/  @P0 IMAD.HI.U32 R4, R87, R4, RZ ;  /* 0x0000000457040227 */ /* 0x001fe200078e00ff */
[----:B------:R-:W5:Y:S03]  /*17a60*/  LD.E.128 R60, desc[UR40][R60.64] ;  /* 0x000000283c3c7980 */ /* 0x000f66000c101d00 */
[----:B------:R-:W-:Y:S01]  /*17a70*/  IMAD.MOV.U32 R81, RZ, RZ, R87 ;  /* 0x000000ffff517224 */ /* 0x000fe200078e0057 */
[----:B------:R-:W5:Y:S01]  /*17a80*/  LD.E.128 R68, desc[UR40][R68.64] ;  /* 0x0000002844447980 */ /* 0x000f62000c101d00 */
[----:B------:R-:W-:Y:S01]  /*17a90*/  IMAD R85, R82, UR4, RZ ;  /* 0x0000000452557c24 */ /* 0x000fe2000f8e02ff */
[----:B-1----:R-:W-:Y:S01]  /*17aa0*/  @P0 SHF.R.U32.HI R81, RZ, R3, R4 ;  /* 0x00000003ff510219 */ /* 0x002fe20000011604 */
[C---:B------:R-:W-:Y:S01]  /*17ab0*/  IMAD.WIDE.U32 R20, R0.reuse, UR4, R20 ;  /* 0x0000000400147c25 */ /* 0x040fe2000f8e0014 */
[----:B------:R-:W0:Y:S01]  /*17ac0*/  LDC R4, c[0x0][0xbc8] ;  /* 0x0002f200ff047b82 */ /* 0x000e220000000800 */
[----:B------:R-:W5:Y:S02]  /*17ad0*/  LD.E.128 R72, desc[UR40][R72.64] ;  /* 0x0000002848487980 */ /* 0x000f64000c101d00 */
[----:B------:R-:W-:Y:S01]  /*17ae0*/  IMAD R85, R0, UR5, R85 ;  /* 0x0000000500557c24 */ /* 0x000fe2000f8e0255 */
[----:B------:R-:W-:Y:S01]  /*17af0*/  ULDC.64 UR4, c[0x0][0xbe0] ;  /* 0x0002f80000047ab9 */ /* 0x000fe20000000a00 */
[----:B------:R-:W-:Y:S01]  /*17b00*/  IMAD.MOV R0, RZ, RZ, -R81 ;  /* 0x000000ffff007224 */ /* 0x000fe200078e0a51 */
[----:B------:R-:W5:Y:S03]  /*17b10*/  LD.E.128 R76, desc[UR40][R76.64] ;  /* 0x000000284c4c7980 */ /* 0x000f66000c101d00 */
[----:B------:R-:W-:Y:S01]  /*17b20*/  IMAD R3, R83, R0, R87 ;  /* 0x0000000053037224 */ /* 0x000fe200078e0257 */
[----:B------:R-:W-:Y:S01]  /*17b30*/  SHF.R.S32.HI R0, RZ, 0x1f, R81 ;  /* 0x0000001fff007819 */ /* 0x000fe20000011451 */
[----:B------:R-:W-:Y:S01]  /*17b40*/  IMAD.IADD R21, R21, 0x1, R85 ;  /* 0x0000000115157824 */ /* 0x000fe200078e0255 */
[----:B------:R-:W-:Y:S01]  /*17b50*/  @!PT LDS RZ, [RZ] ;  /* 0x00000000fffff984 */ /* 0x000fe20000000800 */
[----:B------:R-:W-:Y:S01]  /*17b60*/  @!PT LDS RZ, [RZ] ;  /* 0x00000000fffff984 */ /* 0x000fe20000000800 */
[----:B------:R-:W-:Y:S01]  /*17b70*/  @!PT LDS RZ, [RZ] ;  /* 0x00000000fffff984 */ /* 0x000fe20000000800 */
[----:B------:R-:W-:Y:S01]  /*17b80*/  @!PT LDS RZ, [RZ] ;  /* 0x00000000fffff984 */ /* 0x000fe20000000800 */
[----:B------:R1:W-:Y:S06]  /*17b90*/  MEMBAR.ALL.CTA ;  /* 0x0000000000007992 */ /* 0x0003ec0000008000 */
[----:B-1----:R-:W1:Y:S01]  /*17ba0*/  FENCE.VIEW.ASYNC.S ;  /* 0x00000000000073c6 */ /* 0x002e620000000000 */
[----:B------:R-:W-:-:S02]  /*17bb0*/  IMAD R0, R0, UR4, RZ ;  /* 0x0000000400007c24 */ /* 0x000fc4000f8e02ff */
[----:B------:R-:W-:-:S04]  /*17bc0*/  IMAD.WIDE.U32 R20, R81, UR4, R20 ;  /* 0x0000000451147c25 */ /* 0x000fc8000f8e0014 */
        /* <DEDUP_REMOVED lines=8> */
[----:B------:R-:W-:Y:S02]  /*17c50*/  VIADD R0, R17, 0x38820 ;  /* 0x0003882011007836 */ /* 0x000fe40000000000 */
[----:B------:R-:W-:Y:S01]  /*17c60*/  IMAD.IADD R3, R21, 0x1, R81 ;  /* 0x0000000115037824 */ /* 0x000fe200078e0251 */
[C---:B------:R-:W-:Y:S01]  /*17c70*/  LEA R81, P0, R20.reuse, UR4, 0x1 ;  /* 0x0000000414517c11 */ /* 0x040fe2000f8008ff */
[C---:B------:R-:W-:Y:S01]  /*17c80*/  VIADD R164, R195.reuse, 0x40 ;  /* 0x00000040c3a47836 */ /* 0x040fe20000000000 */
[----:B------:R-:W-:Y:S02]  /*17c90*/  PRMT R0, RZ, 0x654, R0 ;  /* 0x00000654ff007816 */ /* 0x000fe40000000000 */
[----:B------:R-:W-:Y:S01]  /*17ca0*/  LEA.HI.X R82, R20, UR5, R3, 0x1, P0 ;  /* 0x0000000514527c11 */ /* 0x000fe200080f0c03 */
[C---:B------:R-:W-:Y:S01]  /*17cb0*/  VIADD R162, R195.reuse, 0x80 ;  /* 0x00000080c3a27836 */ /* 0x040fe20000000000 */
[-C--:B0-----:R-:W-:Y:S01]  /*17cc0*/  ISETP.GE.AND P0, PT, R164, R4.reuse, PT ;  /* 0x00000004a400720c */ /* 0x081fe20003f06270 */
[----:B-1----:R0:W-:Y:S01]  /*17cd0*/  SYNCS.ARRIVE.TRANS64.RED.A1T0 RZ, [R0+URZ], RZ ;  /* 0x000000ff00ff79a7 */ /* 0x0021e2000810043f */
[C---:B------:R-:W-:Y:S01]  /*17ce0*/  ISETP.GE.AND P1, PT, R195.reuse, R4, PT ;  /* 0x00000004c300720c */ /* 0x040fe20003f26270 */
[----:B------:R-:W-:Y:S01]  /*17cf0*/  VIADD R160, R195, 0xc0 ;  /* 0x000000c0c3a07836 */ /* 0x000fe20000000000 */
[----:B0-----:R-:W-:-:S02]  /*17d00*/  SEL R0, RZ, 0xffffffff, P0 ;  /* 0xffffffffff007807 */ /* 0x001fc40000000000 */
[-C--:B------:R-:W-:Y:S01]  /*17d10*/  ISETP.GE.AND P0, PT, R162, R4.reuse, PT ;  /* 0x00000004a200720c */ /* 0x080fe20003f06270 */
[----:B------:R-:W-:Y:S02]  /*17d20*/  IMAD R83, R2, R83, RZ ;  /* 0x0000005302537224 */ /* 0x000fe400078e02ff */
[----:B------:R-:W-:Y:S01]  /*17d30*/  IMAD.SHL.U32 R3, R0, 0x2, RZ ;  /* 0x0000000200037824 */ /* 0x000fe200078e00ff */
[----:B------:R-:W-:Y:S02]  /*17d40*/  SEL R0, RZ, 0x1, P1 ;  /* 0x00000001ff007807 */ /* 0x000fe40000800000 */
[----:B------:R-:W-:Y:S01]  /*17d50*/  SEL R2, RZ, 0xffffffff, P0 ;  /* 0xffffffffff027807 */ /* 0x000fe20000000000 */
[----:B------:R-:W-:Y:S01]  /*17d60*/  VIADD R158, R195, 0x100 ;  /* 0x00000100c39e7836 */ /* 0x000fe20000000000 */
[-C--:B------:R-:W-:Y:S02]  /*17d70*/  ISETP.GE.AND P0, PT, R160, R4.reuse, PT ;  /* 0x00000004a000720c */ /* 0x080fe40003f06270 */
[----:B------:R-:W-:Y:S01]  /*17d80*/  LOP3.LUT R0, R3, 0x2, R0, 0xe2, !PT ;  /* 0x0000000203007812 */ /* 0x000fe200078ee200 */
[----:B------:R-:W-:Y:S01]  /*17d90*/  IMAD.SHL.U32 R3, R2, 0x4, RZ ;  /* 0x0000000402037824 */ /* 0x000fe200078e00ff */
[----:B------:R-:W-:Y:S01]  /*17da0*/  SEL R2, RZ, 0xffffffff, P0 ;  /* 0xffffffffff027807 */ /* 0x000fe20000000000 */
[----:B------:R-:W-:Y:S01]  /*17db0*/  VIADD R156, R195, 0x140 ;  /* 0x00000140c39c7836 */ /* 0x000fe20000000000 */
[----:B------:R-:W-:-:S02]  /*17dc0*/  ISETP.GE.AND P0, PT, R158, R4, PT ;  /* 0x000000049e00720c */ /* 0x000fc40003f06270 */
[----:B------:R-:W-:Y:S01]  /*17dd0*/  LOP3.LUT R0, R3, 0x4, R0, 0xe2, !PT ;  /* 0x0000000403007812 */ /* 0x000fe200078ee200 */
[----:B------:R-:W-:Y:S01]  /*17de0*/  IMAD.SHL.U32 R3, R2, 0x8, RZ ;  /* 0x0000000802037824 */ /* 0x000fe200078e00ff */
[----:B------:R-:W-:Y:S02]  /*17df0*/  SEL R2, RZ, 0xffffffff, P0 ;  /* 0xffffffffff027807 */ /* 0x000fe40000000000 */
[-C--:B------:R-:W-:Y:S02]  /*17e00*/  ISETP.GE.AND P0, PT, R156, R4.reuse, PT ;  /* 0x000000049c00720c */ /* 0x080fe40003f06270 */
[----:B------:R-:W-:Y:S01]  /*17e10*/  LOP3.LUT R0, R3, 0x8, R0, 0xe2, !PT ;  /* 0x0000000803007812 */ /* 0x000fe200078ee200 */
[----:B------:R-:W-:Y:S01]  /*17e20*/  IMAD.SHL.U32 R3, R2, 0x10, RZ ;  /* 0x0000001002037824 */ /* 0x000fe200078e00ff */
[----:B------:R-:W-:Y:S01]  /*17e30*/  SEL R2, RZ, 0xffffffff, P0 ;  /* 0xffffffffff027807 */ /* 0x000fe20000000000 */
[----:B------:R-:W-:Y:S02]  /*17e40*/  VIADD R154, R195, 0x180 ;  /* 0x00000180c39a7836 */ /* 0x000fe40000000000 */
[----:B------:R-:W-:Y:S01]  /*17e50*/  IMAD.IADD R214, R80, 0x1, R214 ;  /* 0x0000000150d67824 */ /* 0x000fe200078e02d6 */
[----:B------:R-:W-:Y:S01]  /*17e60*/  LOP3.LUT R0, R3, 0x10, R0, 0xe2, !PT ;  /* 0x0000001003007812 */ /* 0x000fe200078ee200 */
[----:B------:R-:W-:Y:S01]  /*17e70*/  IMAD.SHL.U32 R3, R2, 0x20, RZ ;  /* 0x0000002002037824 */ /* 0x000fe200078e00ff */
[----:B------:R-:W-:Y:S01]  /*17e80*/  ISETP.GE.AND P0, PT, R154, R4, PT ;  /* 0x000000049a00720c */ /* 0x000fe20003f06270 */
[----:B------:R-:W-:Y:S01]  /*17e90*/  VIADD R152, R195, 0x1c0 ;  /* 0x000001c0c3987836 */ /* 0x000fe20000000000 */
[----:B------:R-:W-:-:S02]  /*17ea0*/  ISETP.GE.AND P1, PT, R214, R83, PT ;  /* 0x00000053d600720c */ /* 0x000fc40003f26270 */
[----:B------:R-:W-:Y:S02]  /*17eb0*/  LOP3.LUT R0, R3, 0x20, R0, 0xe2, !PT ;  /* 0x0000002003007812 */ /* 0x000fe400078ee200 */
[----:B------:R-:W-:Y:S02]  /*17ec0*/  SEL R3, RZ, 0x40, P0 ;  /* 0x00000040ff037807 */ /* 0x000fe40000000000 */
[----:B------:R-:W-:Y:S02]  /*17ed0*/  ISETP.GE.AND P0, PT, R152, R4, PT ;  /* 0x000000049800720c */ /* 0x000fe40003f06270 */
[----:B------:R-:W-:Y:S02]  /*17ee0*/  LOP3.LUT R80, R0, R3, RZ, 0xfc, !PT ;  /* 0x0000000300507212 */ /* 0x000fe400078efcff */
[----:B------:R-:W-:Y:S01]  /*17ef0*/  SEL R3, RZ, 0x80, P0 ;  /* 0x00000080ff037807 */ /* 0x000fe20000000000 */
[C---:B------:R-:W-:Y:S02]  /*17f00*/  VIADD R153, R195.reuse, 0x1c0 ;  /* 0x000001c0c3997836 */ /* 0x040fe40000000000 */
[C---:B------:R-:W-:Y:S01]  /*17f10*/  VIADD R155, R195.reuse, 0x180 ;  /* 0x00000180c39b7836 */ /* 0x040fe20000000000 */
[----:B------:R-:W-:Y:S01]  /*17f20*/  LOP3.LUT R0, R80, R3, RZ, 0xfc, !PT ;  /* 0x0000000350007212 */ /* 0x000fe200078efcff */
[----:B------:R-:W-:-:S02]  /*17f30*/  VIADD R157, R195, 0x140 ;  /* 0x00000140c39d7836 */ /* 0x000fc40000000000 */
[C---:B------:R-:W-:Y:S02]  /*17f40*/  VIADD R159, R195.reuse, 0x100 ;  /* 0x00000100c39f7836 */ /* 0x040fe40000000000 */
[C---:B------:R-:W-:Y:S02]  /*17f50*/  VIADD R161, R195.reuse, 0xc0 ;  /* 0x000000c0c3a17836 */ /* 0x040fe40000000000 */
        /* <DEDUP_REMOVED lines=17> */
[----:B-12---:R-:W-:-:S05]  /*18070*/  @!P0 IMAD.WIDE R20, R195, 0x2, R2 ;  /* 0x00000002c3148825 */ /* 0x006fca00078e0202 */
[----:B-----5:R0:W-:Y:S01]  /*18080*/  @!P0 ST.E.128 desc[UR40][R20.64], R8 ;  /* 0x0000000814008985 */ /* 0x0201e2000c101d28 */
[----:B------:R-:W-:-:S13]  /*18090*/  ISETP.GE.AND P0, PT, R164, R4, PT ;  /* 0x00000004a400720c */ /* 0x000fda0003f06270 */
[-C--:B0-----:R-:W-:Y:S02]  /*180a0*/  @!P0 LEA R8, P1, R164, R2.reuse, 0x1 ;  /* 0x00000002a4088211 */ /* 0x081fe400078208ff */
[----:B------:R-:W-:Y:S02]  /*180b0*/  @!P3 LEA R10, P6, R160, R2, 0x1 ;  /* 0x00000002a00ab211 */ /* 0x000fe400078c08ff */
[-C--:B------:R-:W-:Y:S02]  /*180c0*/  @!P0 LEA.HI.X R9, R164, R3.reuse, R165, 0x1, P1 ;  /* 0x00000003a4098211 */ /* 0x080fe400008f0ca5 */
[----:B------:R-:W-:Y:S02]  /*180d0*/  ISETP.GE.AND P1, PT, R156, R4, PT ;  /* 0x000000049c00720c */ /* 0x000fe40003f26270 */
[----:B------:R-:W-:Y:S01]  /*180e0*/  @!P3 LEA.HI.X R11, R160, R3, R161, 0x1, P6 ;  /* 0x00000003a00bb211 */ /* 0x000fe200030f0ca1 */
[----:B------:R0:W-:Y:S01]  /*180f0*/  @!P0 ST.E.128 desc[UR40][R8.64], R24 ;  /* 0x0000001808008985 */ /* 0x0001e2000c101d28 */
[----:B------:R-:W-:-:S09]  /*18100*/  LOP3.LUT P0, RZ, R80, 0x40, RZ, 0xc0, !PT ;  /* 0x0000004050ff7812 */ /* 0x000fd2000780c0ff */
[----:B------:R-:W-:-:S04]  /*18110*/  @!P1 LEA R20, P6, R156, R2, 0x1 ;  /* 0x000000029c149211 */ /* 0x000fc800078c08ff */
[----:B------:R-:W-:Y:S02]  /*18120*/  @!P1 LEA.HI.X R21, R156, R3, R157, 0x1, P6 ;  /* 0x000000039c159211 */ /* 0x000fe400030f0c9d */
[----:B0-----:R-:W-:-:S04]  /*18130*/  @!P5 LEA R8, P4, R162, R2, 0x1 ;  /* 0x00000002a208d211 */ /* 0x001fc800078808ff */
        /* <DEDUP_REMOVED lines=14> */
.L_x_5525:
[----:B------:R-:W-:Y:S05]  /*18220*/  BSYNC B1 ;  /* 0x0000000000017941 */ /* 0x000fea0003800000 */
.L_x_5524:
        /* <DEDUP_REMOVED lines=11> */
[----:B-12--5:R-:W-:Y:S02]  /*182e0*/  @!P6 IMAD.WIDE R8, R195, 0x2, R2 ;  /* 0x00000002c308e825 */ /* 0x026fe400078e0202 */
[----:B------:R-:W-:-:S03]  /*182f0*/  @!P5 LEA R10, P4, R164, R2, 0x1 ;  /* 0x00000002a40ad211 */ /* 0x000fc600078808ff */
[----:B------:R0:W-:Y:S01]  /*18300*/  @!P6 ST.E.128 desc[UR40][R8.64], R12 ;  /* 0x0000000c0800e985 */ /* 0x0001e2000c101d28 */
[----:B------:R-:W-:Y:S02]  /*18310*/  @!P5 LEA.HI.X R11, R164, R3, R165, 0x1, P4 ;  /* 0x00000003a40bd211 */ /* 0x000fe400020f0ca5 */
        /* <DEDUP_REMOVED lines=23> */
.L_x_5523:
[----:B01----:R-:W2:Y:S01]  /*18490*/  LDL.LU R10, [R1+0x64] ;  /* 0x00006400010a7983 */ /* 0x003ea20000300800 */
[----:B------:R-:W-:Y:S01]  /*184a0*/  ULDC.64 UR4, c[0x0][0xc08] ;  /* 0x0003020000047ab9 */ /* 0x000fe20000000a00 */
[----:B------:R-:W0:Y:S02]  /*184b0*/  LDC R11, c[0x0][0xce8] ;  /* 0x00033a00ff0b7b82 */ /* 0x000e240000000800 */
[----:B------:R-:W3:Y:S01]  /*184c0*/  LDL R12, [R1+0x18] ;  /* 0x00001800010c7983 */ /* 0x000ee20000100800 */
[----:B------:R-:W-:Y:S01]  /*184d0*/  IMAD R4, R4, UR4, RZ ;  /* 0x0000000404047c24 */ /* 0x000fe2000f8e02ff */
[----:B------:R-:W-:Y:S01]  /*184e0*/  BSSY B1, `(.L_x_5527) ;  /* 0x0000110000017945 */ /* 0x000fe20003800000 */
[----:B------:R-:W-:-:S04]  /*184f0*/  IMAD.WIDE.U32 R8, R3, UR4, RZ ;  /* 0x0000000403087c25 */ /* 0x000fc8000f8e00ff */
[----:B------:R-:W-:Y:S01]  /*18500*/  IMAD R4, R3, UR5, R4 ;  /* 0x0000000503047c24 */ /* 0x000fe2000f8e0204 */
[----:B------:R-:W-:Y:S01]  /*18510*/  ULDC.64 UR4, c[0x0][0xc38] ;  /* 0x00030e0000047ab9 */ /* 0x000fe20000000a00 */
[----:B------:R-:W-:Y:S01]  /*18520*/  SHF.R.S32.HI R3, RZ, 0x1f, R0 ;  /* 0x0000001fff037819 */ /* 0x000fe20000011400 */
[C---:B------:R-:W-:Y:S02]  /*18530*/  VIADD R21, R212.reuse, 0xf8 ;  /* 0x000000f8d4157836 */ /* 0x040fe40000000000 */
[----:B------:R-:W-:Y:S02]  /*18540*/  IMAD.IADD R9, R9, 0x1, R4 ;  /* 0x0000000109097824 */ /* 0x000fe400078e0204 */
[----:B------:R-:W-:Y:S01]  /*18550*/  VIADD R153, R212, 0xf0 ;  /* 0x000000f0d4997836 */ /* 0x000fe20000000000 */
[----:B------:R-:W-:Y:S01]  /*18560*/  SHF.R.S32.HI R21, RZ, 0x1f, R21 ;  /* 0x0000001fff157819 */ /* 0x000fe20000011415 */
[----:B------:R-:W-:-:S03]  /*18570*/  IMAD.WIDE.U32 R8, R186, UR4, R8 ;  /* 0x00000004ba087c25 */ /* 0x000fc6000f8e0008 */
[----:B------:R-:W-:Y:S01]  /*18580*/  SHF.R.S32.HI R153, RZ, 0x1f, R153 ;  /* 0x0000001fff997819 */ /* 0x000fe20000011499 */
[----:B------:R-:W-:Y:S01]  /*18590*/  IMAD R9, R186, UR5, R9 ;  /* 0x00000005ba097c24 */ /* 0x000fe2000f8e0209 */
[----:B------:R-:W-:Y:S01]  /*185a0*/  ULDC.64 UR4, c[0x0][0xc40] ;  /* 0x0003100000047ab9 */ /* 0x000fe20000000a00 */
[----:B0-----:R-:W-:Y:S01]  /*185b0*/  ISETP.NE.AND P0, PT, R11, 0x1, PT ;  /* 0x000000010b00780c */ /* 0x001fe20003f05270 */
[----:B------:R-:W-:Y:S02]  /*185c0*/  IMAD R3, R3, UR4, RZ ;  /* 0x0000000403037c24 */ /* 0x000fe4000f8e02ff */
[----:B------:R-:W-:-:S04]  /*185d0*/  IMAD.WIDE.U32 R8, R0, UR4, R8 ;  /* 0x0000000400087c25 */ /* 0x000fc8000f8e0008 */
[----:B------:R-:W-:Y:S01]  /*185e0*/  IMAD R3, R0, UR5, R3 ;  /* 0x0000000500037c24 */ /* 0x000fe2000f8e0203 */
[----:B------:R-:W-:Y:S01]  /*185f0*/  ULDC.64 UR4, c[0x0][0xc48] ;  /* 0x0003120000047ab9 */ /* 0x000fe20000000a00 */
[C---:B------:R-:W-:Y:S02]  /*18600*/  VIADD R155, R212.reuse, 0xe8 ;  /* 0x000000e8d49b7836 */ /* 0x040fe40000000000 */
[----:B------:R-:W-:Y:S02]  /*18610*/  IMAD.IADD R9, R9, 0x1, R3 ;  /* 0x0000000109097824 */ /* 0x000fe400078e0203 */
[----:B------:R-:W0:Y:S01]  /*18620*/  @P0 LDC R0, c[0x0][0xcf0] ;  /* 0x00033c00ff000b82 */ /* 0x000e220000000800 */
        /* <DEDUP_REMOVED lines=73> */
[----:B------:R-:W1:Y:S01]  /*18ac0*/  @P0 LDC R10, c[0x0][0xcec] ;  /* 0x00033b00ff0a0b82 */ /* 0x000e620000000800 */
[--C-:B---3--:R-:W-:Y:S02]  /*18ad0*/  IMAD.IADD R3, R12, 0x1, R214.reuse ;  /* 0x000000010c037824 */ /* 0x108fe400078e02d6 */
[----:B------:R-:W-:Y:S02]  /*18ae0*/  IMAD.IADD R214, R193, 0x1, R214 ;  /* 0x00000001c1d67824 */ /* 0x000fe400078e02d6 */
[----:B------:R-:W-:Y:S02]  /*18af0*/  IMAD.MOV.U32 R4, RZ, RZ, R3 ;  /* 0x000000ffff047224 */ /* 0x000fe400078e0003 */
        /* <DEDUP_REMOVED lines=43> */
[C---:B------:R-:W-:Y:S01]  /*18db0*/  VIADD R9, R212.reuse, 0x10 ;  /* 0x00000010d4097836 */ /* 0x040fe20000000000 */
        /* <DEDUP_REMOVED lines=124> */
[----:B------:R-:W-:Y:S02]  /*19580*/  @!P5 LEA R14, P0, R20, R14, 0x2 ;  /* 0x0000000e140ed211 */ /* 0x000fe400078010ff */
[-C--:B------:R-:W-:Y:S01]  /*19590*/  @!P2 LEA.HI.X R9, R152, R11.reuse, R153, 0x2, P1 ;  /* 0x0000000b9809a211 */ /* 0x080fe200008f1499 */
[----:B------:R3:W-:Y:S01]  /*195a0*/  @!P3 ST.E.64 desc[UR40][R12.64], R140 ;  /* 0x0000008c0c00b985 */ /* 0x0007e2000c101b28 */
[----:B------:R-:W-:-:S03]  /*195b0*/  @!P5 LEA.HI.X R15, R20, R11, R21, 0x2, P0 ;  /* 0x0000000b140fd211 */ /* 0x000fc600000f1415 */
[----:B------:R3:W-:Y:S04]  /*195c0*/  @!P2 ST.E.64 desc[UR40][R8.64], R144 ;  /* 0x000000900800a985 */ /* 0x0007e8000c101b28 */
[----:B------:R3:W-:Y:S02]  /*195d0*/  @!P5 ST.E.64 desc[UR40][R14.64], R148 ;  /* 0x000000940e00d985 */ /* 0x0007e4000c101b28 */
.L_x_5528:
[----:B------:R-:W-:Y:S05]  /*195e0*/  BSYNC B1 ;  /* 0x0000000000017941 */ /* 0x000fea0003800000 */
.L_x_5527:
[----:B---3--:R-:W-:Y:S01]  /*195f0*/  VIADD R3, R214, 0x8 ;  /* 0x00000008d6037836 */ /* 0x008fe20000000000 */
[----:B------:R3:W4:Y:S04]  /*19600*/  SHFL.IDX PT, R12, R10, 0x1, 0x1c1f ;  /* 0x003c1f000a0c7f89 */ /* 0x00072800000e0000 */
[----:B------:R-:W-:Y:S01]  /*19610*/  ISETP.GE.AND P0, PT, R3, R0, PT ;  /* 0x000000000300720c */ /* 0x000fe20003f06270 */
[----:B0-----:R-:W0:-:S12]  /*19620*/  SHFL.IDX PT, R4, R4, 0x1, 0x1c1f ;  /* 0x003c1f0004047f89 */ /* 0x001e1800000e0000 */
[----:B---3--:R-:W-:Y:S05]  /*19630*/  @P0 BRA `(.L_x_5526) ;  /* 0x0000001800600947 */ /* 0x008fea0003800000 */
[C---:B------:R-:W-:Y:S01]  /*19640*/  VIADD R13, R212.reuse, 0x8 ;  /* 0x00000008d40d7836 */ /* 0x040fe20000000000 */
[----:B------:R-:W-:Y:S01]  /*19650*/  ULDC UR4, c[0x0][0xbc8] ;  /* 0x0002f20000047ab9 */ /* 0x000fe20000000800 */
[C---:B------:R-:W-:Y:S01]  /*19660*/  VIADD R25, R212.reuse, 0x10 ;  /* 0x00000010d4197836 */ /* 0x040fe20000000000 */
[C---:B------:R-:W-:Y:S01]  /*19670*/  ISETP.GE.AND P2, PT, R212.reuse, UR4, PT ;  /* 0x00000004d4007c0c */ /* 0x040fe2000bf46270 */
[C---:B--2---:R-:W-:Y:S01]  /*19680*/  VIADD R11, R212.reuse, 0x18 ;  /* 0x00000018d40b7836 */ /* 0x044fe20000000000 */
[----:B------:R-:W-:Y:S01]  /*19690*/  ISETP.GE.AND P5, PT, R13, UR4, PT ;  /* 0x000000040d007c0c */ /* 0x000fe2000bfa6270 */
[C---:B-1----:R-:W-:Y:S01]  /*196a0*/  VIADD R14, R212.reuse, 0x8 ;  /* 0x00000008d40e7836 */ /* 0x042fe20000000000 */
[----:B------:R-:W-:Y:S01]  /*196b0*/  ISETP.GE.AND P3, PT, R25, UR4, PT ;  /* 0x0000000419007c0c */ /* 0x000fe2000bf66270 */
[C---:B------:R-:W-:Y:S01]  /*196c0*/  VIADD R28, R212.reuse, 0x10 ;  /* 0x00000010d41c7836 */ /* 0x040fe20000000000 */
[----:B------:R-:W-:Y:S01]  /*196d0*/  ISETP.GE.AND P4, PT, R11, UR4, PT ;  /* 0x000000040b007c0c */ /* 0x000fe2000bf86270 */
[----:B------:R-:W-:Y:S01]  /*196e0*/  VIADD R24, R212, 0x18 ;  /* 0x00000018d4187836 */ /* 0x000fe20000000000 */
[----:B------:R-:W-:-:S02]  /*196f0*/  SHF.R.S32.HI R14, RZ, 0x1f, R14 ;  /* 0x0000001fff0e7819 */ /* 0x000fc4000001140e */
[----:B------:R-:W-:Y:S02]  /*19700*/  SHF.R.S32.HI R15, RZ, 0x1f, R212 ;  /* 0x0000001fff0f7819 */ /* 0x000fe400000114d4 */
[----:B------:R-:W-:Y:S02]  /*19710*/  SHF.R.S32.HI R28, RZ, 0x1f, R28 ;  /* 0x0000001fff1c7819 */ /* 0x000fe4000001141c */
[CC--:B0-----:R-:W-:Y:S02]  /*19720*/  @!P2 LEA R2, P0, R212.reuse, R4.reuse, 0x2 ;  /* 0x00000004d402a211 */ /* 0x0c1fe400078010ff */
[C---:B------:R-:W-:Y:S02]  /*19730*/  @!P5 LEA R8, P1, R13.reuse, R4, 0x2 ;  /* 0x000000040d08d211 */ /* 0x040fe400078210ff */
[CC--:B----4-:R-:W-:Y:S01]  /*19740*/  @!P2 LEA.HI.X R3, R212.reuse, R12.reuse, R15, 0x2, P0 ;  /* 0x0000000cd403a211 */ /* 0x0d0fe200000f140f */
[C---:B------:R-:W-:Y:S01]  /*19750*/  VIADD R15, R212.reuse, 0x28 ;  /* 0x00000028d40f7836 */ /* 0x040fe20000000000 */
[----:B------:R-:W-:Y:S01]  /*19760*/  @!P5 LEA.HI.X R9, R13, R12, R14, 0x2, P1 ;  /* 0x0000000c0d09d211 */ /* 0x000fe200008f140e */
[C---:B------:R-:W-:Y:S01]  /*19770*/  VIADD R14, R212.reuse, 0x20 ;  /* 0x00000020d40e7836 */ /* 0x040fe20000000000 */
[----:B------:R-:W-:Y:S01]  /*19780*/  SHF.R.S32.HI R24, RZ, 0x1f, R24 ;  /* 0x0000001fff187819 */ /* 0x000fe20000011418 */
[----:B------:R0:W-:Y:S01]  /*19790*/  @!P2 ST.E.64 desc[UR40][R2.64], R26 ;  /* 0x0000001a0200a985 */ /* 0x0001e2000c101b28 */
[----:B------:R-:W-:Y:S01]  /*197a0*/  ISETP.GE.AND P1, PT, R15, UR4, PT ;  /* 0x000000040f007c0c */ /* 0x000fe2000bf26270 */
[----:B------:R-:W-:Y:S01]  /*197b0*/  VIADD R13, R212, 0x30 ;  /* 0x00000030d40d7836 */ /* 0x000fe20000000000 */
[----:B------:R-:W-:Y:S01]  /*197c0*/  ISETP.GE.AND P0, PT, R14, UR4, PT ;  /* 0x000000040e007c0c */ /* 0x000fe2000bf06270 */
[----:B------:R1:W-:Y:S03]  /*197d0*/  @!P5 ST.E.64 desc[UR40][R8.64], R30 ;  /* 0x0000001e0800d985 */ /* 0x0003e6000c101b28 */
[----:B------:R-:W-:-:S02]  /*197e0*/  ISETP.GE.AND P2, PT, R13, UR4, PT ;  /* 0x000000040d007c0c */ /* 0x000fc4000bf46270 */
[-C--:B0-----:R-:W-:Y:S02]  /*197f0*/  @!P3 LEA R2, P5, R25, R4.reuse, 0x2 ;  /* 0x000000041902b211 */ /* 0x081fe400078a10ff */
[----:B-1----:R-:W-:Y:S02]  /*19800*/  @!P4 LEA R8, P6, R11, R4, 0x2 ;  /* 0x000000040b08c211 */ /* 0x002fe400078c10ff */
[-C--:B------:R-:W-:Y:S02]  /*19810*/  @!P3 LEA.HI.X R3, R25, R12.reuse, R28, 0x2, P5 ;  /* 0x0000000c1903b211 */ /* 0x080fe400028f141c */
[----:B------:R-:W-:Y:S01]  /*19820*/  @!P4 LEA.HI.X R9, R11, R12, R24, 0x2, P6 ;  /* 0x0000000c0b09c211 */ /* 0x000fe200030f1418 */
[----:B------:R-:W-:-:S04]  /*19830*/  VIADD R24, R212, 0x20 ;  /* 0x00000020d4187836 */ /* 0x000fc80000000000 */
[-C--:B------:R-:W-:Y:S01]  /*19840*/  @!P2 LEA R10, P6, R13, R4.reuse, 0x2 ;  /* 0x000000040d0aa211 */ /* 0x080fe200078c10ff */
[----:B------:R0:W-:Y:S01]  /*19850*/  @!P3 ST.E.64 desc[UR40][R2.64], R34 ;  /* 0x000000220200b985 */ /* 0x0001e2000c101b28 */
[----:B------:R-:W-:Y:S02]  /*19860*/  ISETP.GE.AND P3, PT, R211, UR4, PT ;  /* 0x00000004d3007c0c */ /* 0x000fe4000bf66270 */
[----:B------:R-:W-:Y:S01]  /*19870*/  SHF.R.S32.HI R24, RZ, 0x1f, R24 ;  /* 0x0000001fff187819 */ /* 0x000fe20000011418 */
[----:B------:R1:W-:Y:S01]  /*19880*/  @!P4 ST.E.64 desc[UR40][R8.64], R38 ;  /* 0x000000260800c985 */ /* 0x0003e2000c101b28 */
[----:B0-----:R-:W-:-:S04]  /*19890*/  @!P0 LEA R2, P4, R14, R4, 0x2 ;  /* 0x000000040e028211 */ /* 0x001fc800078810ff */
[----:B------:R-:W-:Y:S01]  /*198a0*/  @!P0 LEA.HI.X R3, R14, R12, R24, 0x2, P4 ;  /* 0x0000000c0e038211 */ /* 0x000fe200020f1418 */
[C---:B------:R-:W-:Y:S01]  /*198b0*/  VIADD R24, R212.reuse, 0x28 ;  /* 0x00000028d4187836 */ /* 0x040fe20000000000 */
[C---:B-1----:R-:W-:Y:S01]  /*198c0*/  @!P1 LEA R8, P5, R15.reuse, R4, 0x2 ;  /* 0x000000040f089211 */ /* 0x042fe200078a10ff */
[----:B------:R-:W-:Y:S01]  /*198d0*/  VIADD R14, R212, 0x30 ;  /* 0x00000030d40e7836 */ /* 0x000fe20000000000 */
[----:B------:R-:W-:Y:S01]  /*198e0*/  ISETP.GE.AND P4, PT, R208, UR4, PT ;  /* 0x00000004d0007c0c */ /* 0x000fe2000bf86270 */
[----:B------:R0:W-:Y:S01]  /*198f0*/  @!P0 ST.E.64 desc[UR40][R2.64], R42 ;  /* 0x0000002a02008985 */ /* 0x0001e2000c101b28 */
[----:B------:R-:W-:Y:S02]  /*19900*/  SHF.R.S32.HI R24, RZ, 0x1f, R24 ;  /* 0x0000001fff187819 */ /* 0x000fe40000011418 */
[----:B------:R-:W-:Y:S02]  /*19910*/  SHF.R.S32.HI R14, RZ, 0x1f, R14 ;  /* 0x0000001fff0e7819 */ /* 0x000fe4000001140e */
[----:B------:R-:W-:-:S02]  /*19920*/  @!P1 LEA.HI.X R9, R15, R12, R24, 0x2, P5 ;  /* 0x0000000c0f099211 */ /* 0x000fc400028f1418 */
[----:B------:R-:W-:Y:S02]  /*19930*/  ISETP.GE.AND P5, PT, R206, UR4, PT ;  /* 0x00000004ce007c0c */ /* 0x000fe4000bfa6270 */
[----:B------:R-:W-:Y:S01]  /*19940*/  @!P2 LEA.HI.X R11, R13, R12, R14, 0x2, P6 ;  /* 0x0000000c0d0ba211 */ /* 0x000fe200030f140e */
[----:B------:R1:W-:Y:S01]  /*19950*/  @!P1 ST.E.64 desc[UR40][R8.64], R46 ;  /* 0x0000002e08009985 */ /* 0x0003e2000c101b28 */
[----:B------:R-:W-:Y:S02]  /*19960*/  ISETP.GE.AND P0, PT, R204, UR4, PT ;  /* 0x00000004cc007c0c */ /* 0x000fe4000bf06270 */
[----:B------:R-:W-:Y:S01]  /*19970*/  ISETP.GE.AND P1, PT, R202, UR4, PT ;  /* 0x00000004ca007c0c */ /* 0x000fe2000bf26270 */
[----:B------:R2:W-:Y:S01]  /*19980*/  @!P2 ST.E.64 desc[UR40][R10.64], R50 ;  /* 0x000000320a00a985 */ /* 0x0005e2000c101b28 */
[----:B0-----:R-:W-:-:S04]  /*19990*/  @!P3 LEA R2, P6, R211, R4, 0x2 ;  /* 0x00000004d302b211 */ /* 0x001fc800078c10ff */
[----:B------:R-:W-:Y:S02]  /*199a0*/  @!P3 LEA.HI.X R3, R211, R12, R213, 0x2, P6 ;  /* 0x0000000cd303b211 */ /* 0x000fe400030f14d5 */
[----:B-1----:R-:W-:-:S03]  /*199b0*/  @!P4 LEA R8, P2, R208, R4, 0x2 ;  /* 0x00000004d008c211 */ /* 0x002fc600078410ff */
[----:B------:R0:W-:Y:S01]  /*199c0*/  @!P3 ST.E.64 desc[UR40][R2.64], R54 ;  /* 0x000000360200b985 */ /* 0x0001e2000c101b28 */
[----:B------:R-:W-:Y:S02]  /*199d0*/  ISETP.GE.AND P3, PT, R198, UR4, PT ;  /* 0x00000004c6007c0c */ /* 0x000fe4000bf66270 */
[----:B--2---:R-:W-:Y:S02]  /*199e0*/  @!P5 LEA R10, P6, R206, R4, 0x2 ;  /* 0x00000004ce0ad211 */ /* 0x004fe400078c10ff */
[-C--:B------:R-:W-:Y:S02]  /*199f0*/  @!P4 LEA.HI.X R9, R208, R12.reuse, R210, 0x2, P2 ;  /* 0x0000000cd009c211 */ /* 0x080fe400010f14d2 */
[----:B------:R-:W-:Y:S02]  /*19a00*/  ISETP.GE.AND P2, PT, R200, UR4, PT ;  /* 0x00000004c8007c0c */ /* 0x000fe4000bf46270 */
[----:B------:R-:W-:Y:S01]  /*19a10*/  @!P5 LEA.HI.X R11, R206, R12, R207, 0x2, P6 ;  /* 0x0000000cce0bd211 */ /* 0x000fe200030f14cf */
[----:B------:R1:W-:Y:S01]  /*19a20*/  @!P4 ST.E.64 desc[UR40][R8.64], R58 ;  /* 0x0000003a0800c985 */ /* 0x0003e2000c101b28 */
[----:B------:R-:W-:-:S03]  /*19a30*/  ISETP.GE.AND P4, PT, R186, UR4, PT ;  /* 0x00000004ba007c0c */ /* 0x000fc6000bf86270 */
[----:B------:R2:W-:Y:S01]  /*19a40*/  @!P5 ST.E.64 desc[UR40][R10.64], R62 ;  /* 0x0000003e0a00d985 */ /* 0x0005e2000c101b28 */
[----:B0-----:R-:W-:-:S04]  /*19a50*/  @!P0 LEA R2, P6, R204, R4, 0x2 ;  /* 0x00000004cc028211 */ /* 0x001fc800078c10ff */
[----:B------:R-:W-:Y:S02]  /*19a60*/  @!P0 LEA.HI.X R3, R204, R12, R205, 0x2, P6 ;  /* 0x0000000ccc038211 */ /* 0x000fe400030f14cd */
[----:B-1----:R-:W-:-:S03]  /*19a70*/  @!P1 LEA R8, P5, R202, R4, 0x2 ;  /* 0x00000004ca089211 */ /* 0x002fc600078a10ff */
        /* <DEDUP_REMOVED lines=16> */
[----:B------:R0:W-:Y:S01]  /*19b80*/  @!P4 ST.E.64 desc[UR40][R8.64], R82 ;  /* 0x000000520800c985 */ /* 0x0001e2000c101b28 */
[----:B------:R-:W-:Y:S02]  /*19b90*/  ISETP.GE.AND P4, PT, R172, UR4, PT ;  /* 0x00000004ac007c0c */ /* 0x000fe4000bf86270 */
[----:B------:R-:W-:Y:S02]  /*19ba0*/  @!P5 LEA.HI.X R11, R182, R12, R183, 0x2, P6 ;  /* 0x0000000cb60bd211 */ /* 0x000fe400030f14b7 */
[----:B-1----:R-:W-:-:S03]  /*19bb0*/  @!P2 LEA R2, P6, R180, R4, 0x2 ;  /* 0x00000004b402a211 */ /* 0x002fc600078c10ff */
        /* <DEDUP_REMOVED lines=52> */
[----:B------:R-:W-:-:S03]  /*19f00*/  @!P5 LEA.HI.X R15, R152, R12, R153, 0x2, P3 ;  /* 0x0000000c980fd211 */ /* 0x000fc600018f1499 */
[----:B------:R3:W-:Y:S04]  /*19f10*/  @!P1 ST.E.64 desc[UR40][R2.64], R138 ;  /* 0x0000008a02009985 */ /* 0x0007e8000c101b28 */
[----:B------:R3:W-:Y:S01]  /*19f20*/  @!P0 ST.E.64 desc[UR40][R10.64], R142 ;  /* 0x0000008e0a008985 */ /* 0x0007e2000c101b28 */
[----:B------:R-:W-:-:S03]  /*19f30*/  ISETP.GE.AND P0, PT, R20, UR4, PT ;  /* 0x0000000414007c0c */ /* 0x000fc6000bf06270 */
[----:B------:R3:W-:Y:S10]  /*19f40*/  @!P5 ST.E.64 desc[UR40][R14.64], R146 ;  /* 0x000000920e00d985 */ /* 0x0007f4000c101b28 */
[----:B------:R-:W-:Y:S05]  /*19f50*/  @P0 BRA `(.L_x_5526) ;  /* 0x0000001000180947 */ /* 0x000fea0003800000 */
[----:B---3--:R-:W-:-:S04]  /*19f60*/  LEA R2, P0, R20, R4, 0x2 ;  /* 0x0000000414027211 */ /* 0x008fc800078010ff */
[----:B------:R-:W-:-:S05]  /*19f70*/  LEA.HI.X R3, R20, R12, R21, 0x2, P0 ;  /* 0x0000000c14037211 */ /* 0x000fca00000f1415 */
[----:B------:R0:W-:Y:S01]  /*19f80*/  ST.E.64 desc[UR40][R2.64], R150 ;  /* 0x0000009602007985 */ /* 0x0001e2000c101b28 */
[----:B------:R-:W-:Y:S05]  /*19f90*/  BRA `(.L_x_5526) ;  /* 0x0000001000087947 */ /* 0x000fea0003800000 */
.L_x_5520:
[----:B0-----:R-:W3:Y:S01]  /*19fa0*/  LDL.LU R4, [R1+0x5c] ;  /* 0x00005c0001047983 */ /* 0x001ee20000300800 */
[----:B------:R-:W-:Y:S01]  /*19fb0*/  ULDC.64 UR6, c[0x0][0xd08] ;  /* 0x0003420000067ab9 */ /* 0x000fe20000000a00 */
[----:B------:R-:W-:Y:S02]  /*19fc0*/  ULDC.64 UR4, c[0x0][0xd00] ;  /* 0x0003400000047ab9 */ /* 0x000fe40000000a00 */
[----:B------:R-:W4:Y:S04]  /*19fd0*/  LDL.LU R0, [R1+0x60] ;  /* 0x0000600001007983 */ /* 0x000f280000300800 */
[----:B-12---:R-:W2:Y:S01]  /*19fe0*/  LDL R10, [R1+0x54] ;  /* 0x00005400010a7983 */ /* 0x006ea20000100800 */
[----:B------:R-:W-:Y:S01]  /*19ff0*/  ISETP.NE.U32.AND P1, PT, RZ, UR6, PT ;  /* 0x00000006ff007c0c */ /* 0x000fe2000bf25070 */
[----:B------:R-:W-:Y:S01]  /*1a000*/  IMAD.MOV.U32 R25, RZ, RZ, RZ ;  /* 0x000000ffff197224 */ /* 0x000fe200078e00ff */
[----:B------:R-:W-:-:S02]  /*1a010*/  ISETP.NE.U32.AND P0, PT, RZ, UR4, PT ;  /* 0x00000004ff007c0c */ /* 0x000fc4000bf05070 */
[----:B------:R-:W-:Y:S02]  /*1a020*/  ISETP.NE.AND.EX P1, PT, RZ, UR7, PT, P1 ;  /* 0x00000007ff007c0c */ /* 0x000fe4000bf25310 */
[----:B------:R-:W-:Y:S02]  /*1a030*/  ISETP.NE.AND.EX P0, PT, RZ, UR5, PT, P0 ;  /* 0x00000005ff007c0c */ /* 0x000fe4000bf05300 */
[----:B---3-5:R-:W-:-:S04]  /*1a040*/  IADD3 R2, P2, R4, UR4, RZ ;  /* 0x0000000404027c10 */ /* 0x028fc8000ff5e0ff */
        /* <DEDUP_REMOVED lines=8> */
[----:B------:R-:W1:-:S12]  /*1a0d0*/  S2R R4, SR_TID.X ;  /* 0x0000000000047919 */ /* 0x000e580000002100 */
[----:B------:R-:W2:Y:S01]  /*1a0e0*/  @!P2 LDC R10, c[0x0][0xbd4] ;  /* 0x0002f500ff0aab82 */ /* 0x000ea20000000800 */
[----:B-1----:R-:W-:Y:S01]  /*1a0f0*/  VIADD R30, R4, 0xffffff80 ;  /* 0xffffff80041e7836 */ /* 0x002fe20000000000 */
[----:B--2---:R0:W-:Y:S01]  /*1a100*/  @!P2 STL [R1+0x54], R10 ;  /* 0x0000540a0100a387 */ /* 0x0041e20000100800 */
[----:B------:R-:W-:-:S03]  /*1a110*/  ISETP.GT.AND P2, PT, R10, 0x1, PT ;  /* 0x000000010a00780c */ /* 0x000fc60003f44270 */
[----:B------:R-:W-:Y:S01]  /*1a120*/  ISETP.GT.AND P3, PT, R30, 0x3f, PT ;  /* 0x0000003f1e00780c */ /* 0x000fe20003f64270 */
[----:B------:R-:W-:-:S12]  /*1a130*/  @P1 BRA `(.L_x_5529) ;  /* 0x0000000000101947 */ /* 0x000fd80003800000 */
[----:B------:R-:W-:Y:S05]  /*1a140*/  @!P0 BRA `(.L_x_5529) ;  /* 0x00000000000c8947 */ /* 0x000fea0003800000 */
[----:B0-----:R-:W2:Y:S04]  /*1a150*/  LDG.E R9, desc[UR40][R2.64] ;  /* 0x0000002802097981 */ /* 0x001ea8000c1e1900 */
[----:B-----5:R-:W2:Y:S02]  /*1a160*/  LDG.E R0, desc[UR40][R2.64+0x4] ;  /* 0x0000042802007981 */ /* 0x020ea4000c1e1900 */
[----:B--2---:R-:W-:-:S07]  /*1a170*/  IMAD.IADD R0, R0, 0x1, -R9 ;  /* 0x0000000100007824 */ /* 0x004fce00078e0a09 */
.L_x_5529:
[----:B0-----:R-:W2:Y:S04]  /*1a180*/  LDL.LU R3, [R1+0x58] ;  /* 0x0000580001037983 */ /* 0x001ea80000300800 */
[----:B------:R-:W3:Y:S01]  /*1a190*/  LDL.LU R2, [R1+0x6c] ;  /* 0x00006c0001027983 */ /* 0x000ee20000300800 */
[----:B------:R-:W-:Y:S01]  /*1a1a0*/  BSSY B1, `(.L_x_5530) ;  /* 0x0000037000017945 */ /* 0x000fe20003800000 */
[----:B-----5:R-:W-:Y:S02]  /*1a1b0*/  SHF.R.S32.HI R26, RZ, 0x1f, R25 ;  /* 0x0000001fff1a7819 */ /* 0x020fe40000011419 */
[----:B--2---:R-:W-:Y:S02]  /*1a1c0*/  SEL R33, R3, RZ, !P0 ;  /* 0x000000ff03217207 */ /* 0x004fe40004000000 */
[----:B---3--:R-:W-:Y:S01]  /*1a1d0*/  SEL R28, R2, RZ, !P0 ;  /* 0x000000ff021c7207 */ /* 0x008fe20004000000 */
[----:B------:R-:W-:Y:S06]  /*1a1e0*/  @P3 BRA `(.L_x_5531) ;  /* 0x0000000000c83947 */ /* 0x000fec0003800000 */
[----:B------:R-:W0:Y:S01]  /*1a1f0*/  S2R R35, SR_TID.X ;  /* 0x0000000000237919 */ /* 0x000e220000002100 */
[----:B------:R-:W1:Y:S02]  /*1a200*/  LDC R37, c[0x0][0xce8] ;  /* 0x00033a00ff257b82 */ /* 0x000e640000000800 */
[----:B-1----:R-:W-:Y:S01]  /*1a210*/  IMAD R2, R0, R37, RZ ;  /* 0x0000002500027224 */ /* 0x002fe200078e02ff */
[----:B0-----:R-:W-:-:S04]  /*1a220*/  IADD3 R35, R214, -0x80, R35 ;  /* 0xffffff80d6237810 */ /* 0x001fc80007ffe023 */
        /* <DEDUP_REMOVED lines=10> */
[----:B------:R-:W3:Y:S08]  /*1a2d0*/  LDC.64 R14, c[0x0][R24+0x218] ;  /* 0x00008600180e7b82 */ /* 0x000ef00000000a00 */
[----:B------:R-:W4:Y:S08]  /*1a2e0*/  LDC.64 R8, c[0x0][R24+0x228] ;  /* 0x00008a0018087b82 */ /* 0x000f300000000a00 */
[----:B------:R-:W5:Y:S08]  /*1a2f0*/  @P1 LDC R4, c[0x0][0xcec] ;  /* 0x00033b00ff041b82 */ /* 0x000f700000000800 */
[----:B------:R-:W4:Y:S08]  /*1a300*/  LDC.64 R10, c[0x0][R24+0x210] ;  /* 0x00008400180a7b82 */ /* 0x000f300000000a00 */
[----:B------:R-:W4:Y:S01]  /*1a310*/  @P1 LDC R31, c[0x0][0xcf0] ;  /* 0x00033c00ff1f1b82 */ /* 0x000f220000000800 */
[----:B-----5:R-:W-:-:S07]  /*1a320*/  @P1 IMAD.HI.U32 R4, R35, R4, RZ ;  /* 0x0000000423041227 */ /* 0x020fce00078e00ff */
[----:B0-----:R-:W0:Y:S01]  /*1a330*/  @!P0 LDC R12, c[0x0][0xc50] ;  /* 0x00031400ff0c8b82 */ /* 0x001e220000000800 */
[-C--:B-1----:R-:W-:Y:S02]  /*1a340*/  IMAD R3, R3, R33.reuse, RZ ;  /* 0x0000002103037224 */ /* 0x082fe400078e02ff */
[----:B------:R-:W-:-:S05]  /*1a350*/  IMAD.WIDE.U32 R20, R2, R33, RZ ;  /* 0x0000002102147225 */ /* 0x000fca00078e00ff */
[----:B------:R-:W1:Y:S01]  /*1a360*/  @!P0 LDC R13, c[0x0][0xc54] ;  /* 0x00031500ff0d8b82 */ /* 0x000e620000000800 */
[-C--:B---3--:R-:W-:Y:S02]  /*1a370*/  IMAD R29, R15, R186.reuse, RZ ;  /* 0x000000ba0f1d7224 */ /* 0x088fe400078e02ff */
        /* <DEDUP_REMOVED lines=25> */
.L_x_5531:
[----:B------:R-:W-:Y:S05]  /*1a510*/  BSYNC B1 ;  /* 0x0000000000017941 */ /* 0x000fea0003800000 */
.L_x_5530:
[----:B------:R-:W-:Y:S05]  /*1a520*/  @P2 BRA `(.L_x_5526) ;  /* 0x0000000800a42947 */ /* 0x000fea0003800000 */
[----:B0-----:R-:W0:Y:S01]  /*1a530*/  LDC R13, c[0x0][0xce8] ;  /* 0x00033a00ff0d7b82 */ /* 0x001e220000000800 */
[----:B------:R-:W-:Y:S01]  /*1a540*/  ULDC.64 UR4, c[0x0][0xba0] ;  /* 0x0002e80000047ab9 */ /* 0x000fe20000000a00 */
[----:B------:R-:W-:Y:S01]  /*1a550*/  SHF.R.S32.HI R9, RZ, 0x1f, R30 ;  /* 0x0000001fff097819 */ /* 0x000fe2000001141e */
[----:B------:R-:W-:Y:S01]  /*1a560*/  IMAD R4, R26, UR4, RZ ;  /* 0x000000041a047c24 */ /* 0x000fe2000f8e02ff */
[----:B------:R-:W-:Y:S01]  /*1a570*/  BSSY B1, `(.L_x_5532) ;  /* 0x0000080000017945 */ /* 0x000fe20003800000 */
[----:B------:R-:W-:Y:S01]  /*1a580*/  IMAD.WIDE.U32 R2, R25, UR4, RZ ;  /* 0x0000000419027c25 */ /* 0x000fe2000f8e00ff */
[----:B------:R-:W-:-:S03]  /*1a590*/  LEA.HI R9, R9, R30, RZ, 0x3 ;  /* 0x0000001e09097211 */ /* 0x000fc600078f18ff */
[----:B------:R-:W-:Y:S01]  /*1a5a0*/  IMAD R25, R25, UR5, R4 ;  /* 0x0000000519197c24 */ /* 0x000fe2000f8e0204 */
[----:B------:R-:W-:Y:S01]  /*1a5b0*/  LOP3.LUT R11, R9, 0xfffffff8, RZ, 0xc0, !PT ;  /* 0xfffffff8090b7812 */ /* 0x000fe200078ec0ff */
[----:B------:R-:W1:Y:S01]  /*1a5c0*/  LDC R4, c[0x0][0xbc8] ;  /* 0x0002f200ff047b82 */ /* 0x000e620000000800 */
[----:B------:R-:W-:Y:S01]  /*1a5d0*/  ULDC.64 UR4, c[0x0][0xbe8] ;  /* 0x0002fa0000047ab9 */ /* 0x000fe20000000a00 */
[----:B------:R-:W-:Y:S01]  /*1a5e0*/  IMAD.IADD R3, R3, 0x1, R25 ;  /* 0x0000000103037824 */ /* 0x000fe200078e0219 */
[----:B------:R-:W-:Y:S01]  /*1a5f0*/  SHF.R.S32.HI R12, RZ, 0x3, R9 ;  /* 0x00000003ff0c7819 */ /* 0x000fe20000011409 */
[----:B------:R-:W-:Y:S02]  /*1a600*/  IMAD.IADD R11, R30, 0x1, -R11 ;  /* 0x000000011e0b7824 */ /* 0x000fe400078e0a0b */
[----:B------:R-:W-:-:S04]  /*1a610*/  IMAD.WIDE.U32 R2, R186, UR4, R2 ;  /* 0x00000004ba027c25 */ /* 0x000fc8000f8e0002 */
[----:B------:R-:W-:Y:S01]  /*1a620*/  IMAD R3, R186, UR5, R3 ;  /* 0x00000005ba037c24 */ /* 0x000fe2000f8e0203 */
[----:B------:R-:W-:Y:S01]  /*1a630*/  ULDC.64 UR4, c[0x0][0xbf0] ;  /* 0x0002fc0000047ab9 */ /* 0x000fe20000000a00 */
[----:B------:R-:W-:Y:S01]  /*1a640*/  VIADD R41, R195, 0x40 ;  /* 0x00000040c3297836 */ /* 0x000fe20000000000 */
[----:B0-----:R-:W-:Y:S01]  /*1a650*/  ISETP.NE.AND P0, PT, R13, 0x1, PT ;  /* 0x000000010d00780c */ /* 0x001fe20003f05270 */
[----:B------:R-:W-:Y:S02]  /*1a660*/  IMAD R11, R11, 0x20, R12 ;  /* 0x000000200b0b7824 */ /* 0x000fe400078e020c */
[----:B------:R-:W-:Y:S02]  /*1a670*/  IMAD R8, R28, UR4, RZ ;  /* 0x000000041c087c24 */ /* 0x000fe4000f8e02ff */
[----:B------:R-:W-:Y:S02]  /*1a680*/  IMAD.IADD R10, R214, 0x1, R11 ;  /* 0x00000001d60a7824 */ /* 0x000fe400078e020b */
[----:B------:R-:W-:-:S02]  /*1a690*/  IMAD R9, R33, UR5, R8 ;  /* 0x0000000521097c24 */ /* 0x000fc4000f8e0208 */
[----:B------:R-:W-:Y:S01]  /*1a6a0*/  IMAD.WIDE.U32 R2, R33, UR4, R2 ;  /* 0x0000000421027c25 */ /* 0x000fe2000f8e0002 */
[----:B------:R-:W-:Y:S01]  /*1a6b0*/  ULDC.64 UR4, c[0x0][0xbe0] ;  /* 0x0002f80000047ab9 */ /* 0x000fe20000000a00 */
[-C--:B-1----:R-:W-:Y:S02]  /*1a6c0*/  ISETP.GE.AND P1, PT, R41, R4.reuse, PT ;  /* 0x000000042900720c */ /* 0x082fe40003f26270 */
[----:B------:R-:W0:Y:S01]  /*1a6d0*/  @P0 LDC R15, c[0x0][0xcec] ;  /* 0x00033b00ff0f0b82 */ /* 0x000e220000000800 */
[----:B------:R-:W-:Y:S01]  /*1a6e0*/  IMAD.IADD R214, R12, 0x1, R214 ;  /* 0x000000010cd67824 */ /* 0x000fe200078e02d6 */
[----:B------:R-:W-:Y:S01]  /*1a6f0*/  SEL R12, RZ, 0xffffffff, P1 ;  /* 0xffffffffff0c7807 */ /* 0x000fe20000800000 */
[C---:B------:R-:W-:Y:S01]  /*1a700*/  VIADD R39, R195.reuse, 0x80 ;  /* 0x00000080c3277836 */ /* 0x040fe20000000000 */
[-C--:B------:R-:W-:Y:S01]  /*1a710*/  ISETP.GE.AND P2, PT, R195, R4.reuse, PT ;  /* 0x00000004c300720c */ /* 0x080fe20003f46270 */
[----:B------:R-:W-:Y:S02]  /*1a720*/  IMAD.IADD R3, R3, 0x1, R9 ;  /* 0x0000000103037824 */ /* 0x000fe400078e0209 */
[----:B------:R-:W-:Y:S01]  /*1a730*/  IMAD.MOV.U32 R9, RZ, RZ, R10 ;  /* 0x000000ffff097224 */ /* 0x000fe200078e000a */
[----:B------:R-:W1:Y:S01]  /*1a740*/  @P0 LDC R21, c[0x0][0xcf0] ;  /* 0x00033c00ff150b82 */ /* 0x000e620000000800 */
[----:B------:R-:W-:Y:S01]  /*1a750*/  ISETP.GE.AND P1, PT, R39, R4, PT ;  /* 0x000000042700720c */ /* 0x000fe20003f26270 */
[----:B------:R-:W-:Y:S01]  /*1a760*/  IMAD.SHL.U32 R12, R12, 0x2, RZ ;  /* 0x000000020c0c7824 */ /* 0x000fe200078e00ff */
[----:B------:R-:W-:Y:S01]  /*1a770*/  SEL R11, RZ, 0x1, P2 ;  /* 0x00000001ff0b7807 */ /* 0x000fe20001000000 */
[C---:B------:R-:W-:Y:S01]  /*1a780*/  VIADD R37, R195.reuse, 0xc0 ;  /* 0x000000c0c3257836 */ /* 0x040fe20000000000 */
[----:B------:R-:W-:Y:S01]  /*1a790*/  SEL R14, RZ, 0xffffffff, P1 ;  /* 0xffffffffff0e7807 */ /* 0x000fe20000800000 */
[----:B------:R-:W-:Y:S01]  /*1a7a0*/  VIADD R35, R195, 0x100 ;  /* 0x00000100c3237836 */ /* 0x000fe20000000000 */
[----:B------:R-:W-:Y:S01]  /*1a7b0*/  LOP3.LUT R12, R12, 0x2, R11, 0xe2, !PT ;  /* 0x000000020c0c7812 */ /* 0x000fe200078ee20b */
[----:B------:R-:W-:-:S02]  /*1a7c0*/  IMAD R25, R0, R13, RZ ;  /* 0x0000000d00197224 */ /* 0x000fc400078e02ff */
[----:B------:R-:W-:Y:S01]  /*1a7d0*/  VIADD R32, R195, 0x140 ;  /* 0x00000140c3207836 */ /* 0x000fe20000000000 */
[----:B------:R-:W-:Y:S01]  /*1a7e0*/  ISETP.GE.AND P1, PT, R35, R4, PT ;  /* 0x000000042300720c */ /* 0x000fe20003f26270 */
[C---:B------:R-:W-:Y:S02]  /*1a7f0*/  VIADD R29, R195.reuse, 0x180 ;  /* 0x00000180c31d7836 */ /* 0x040fe40000000000 */
[----:B------:R-:W-:Y:S02]  /*1a800*/  VIADD R24, R195, 0x1c0 ;  /* 0x000001c0c3187836 */ /* 0x000fe40000000000 */
[----:B0-----:R-:W-:-:S03]  /*1a810*/  @P0 IMAD.HI.U32 R8, R10, R15, RZ ;  /* 0x0000000f0a080227 */ /* 0x001fc600078e00ff */
[-C--:B------:R-:W-:Y:S01]  /*1a820*/  ISETP.GE.AND P2, PT, R24, R4.reuse, PT ;  /* 0x000000041800720c */ /* 0x080fe20003f46270 */
[----:B------:R-:W-:Y:S02]  /*1a830*/  IMAD.SHL.U32 R15, R14, 0x4, RZ ;  /* 0x000000040e0f7824 */ /* 0x000fe400078e00ff */
[C---:B------:R-:W-:Y:S01]  /*1a840*/  VIADD R27, R195.reuse, 0x1c0 ;  /* 0x000001c0c31b7836 */ /* 0x040fe20000000000 */
[----:B-1----:R-:W-:Y:S01]  /*1a850*/  @P0 SHF.R.U32.HI R9, RZ, R21, R8 ;  /* 0x00000015ff090219 */ /* 0x002fe20000011608 */
[----:B------:R-:W-:Y:S01]  /*1a860*/  VIADD R31, R195, 0x180 ;  /* 0x00000180c31f7836 */ /* 0x000fe20000000000 */
[----:B------:R-:W-:Y:S01]  /*1a870*/  ISETP.GE.AND P0, PT, R37, R4, PT ;  /* 0x000000042500720c */ /* 0x000fe20003f06270 */
[----:B------:R-:W-:Y:S01]  /*1a880*/  VIADD R34, R195, 0x140 ;  /* 0x00000140c3227836 */ /* 0x000fe20000000000 */
[--C-:B------:R-:W-:Y:S01]  /*1a890*/  SHF.R.S32.HI R8, RZ, 0x1f, R9.reuse ;  /* 0x0000001fff087819 */ /* 0x100fe20000011409 */
[----:B------:R-:W-:Y:S01]  /*1a8a0*/  IMAD.MOV R11, RZ, RZ, -R9 ;  /* 0x000000ffff0b7224 */ /* 0x000fe200078e0a09 */
[----:B------:R-:W-:Y:S01]  /*1a8b0*/  SEL R0, RZ, 0xffffffff, P0 ;  /* 0xffffffffff007807 */ /* 0x000fe20000000000 */
[----:B------:R-:W-:Y:S01]  /*1a8c0*/  IMAD.WIDE.U32 R2, R9, UR4, R2 ;  /* 0x0000000409027c25 */ /* 0x000fe2000f8e0002 */
[----:B------:R-:W-:-:S02]  /*1a8d0*/  LOP3.LUT R12, R15, 0x4, R12, 0xe2, !PT ;  /* 0x000000040f0c7812 */ /* 0x000fc400078ee20c */
[-C--:B------:R-:W-:Y:S01]  /*1a8e0*/  ISETP.GE.AND P0, PT, R32, R4.reuse, PT ;  /* 0x000000042000720c */ /* 0x080fe20003f06270 */
[----:B------:R-:W-:Y:S01]  /*1a8f0*/  IMAD R8, R8, UR4, RZ ;  /* 0x0000000408087c24 */ /* 0x000fe2000f8e02ff */
[----:B------:R-:W-:Y:S01]  /*1a900*/  SHF.R.S32.HI R27, RZ, 0x1f, R27 ;  /* 0x0000001fff1b7819 */ /* 0x000fe2000001141b */
[----:B------:R-:W-:Y:S01]  /*1a910*/  IMAD R11, R13, R11, R10 ;  /* 0x0000000b0d0b7224 */ /* 0x000fe200078e020a */
[----:B------:R-:W-:Y:S01]  /*1a920*/  SHF.R.S32.HI R31, RZ, 0x1f, R31 ;  /* 0x0000001fff1f7819 */ /* 0x000fe2000001141f */
[----:B------:R-:W-:Y:S01]  /*1a930*/  IMAD R13, R9, UR5, R8 ;  /* 0x00000005090d7c24 */ /* 0x000fe2000f8e0208 */
[----:B------:R-:W-:Y:S01]  /*1a940*/  SEL R8, RZ, 0xffffffff, P1 ;  /* 0xffffffffff087807 */ /* 0x000fe20000800000 */
[----:B------:R-:W-:Y:S01]  /*1a950*/  IMAD.SHL.U32 R15, R0, 0x8, RZ ;  /* 0x00000008000f7824 */ /* 0x000fe200078e00ff */
[----:B------:R-:W-:Y:S01]  /*1a960*/  SHF.R.S32.HI R0, RZ, 0x1f, R11 ;  /* 0x0000001fff007819 */ /* 0x000fe2000001140b */
[----:B------:R-:W-:Y:S01]  /*1a970*/  ULDC.64 UR4, c[0x0][0xbd8] ;  /* 0x0002f60000047ab9 */ /* 0x000fe20000000a00 */
[----:B------:R-:W-:Y:S01]  /*1a980*/  IMAD.IADD R3, R3, 0x1, R13 ;  /* 0x0000000103037824 */ /* 0x000fe200078e020d */
[----:B------:R-:W-:Y:S01]  /*1a990*/  SHF.R.S32.HI R34, RZ, 0x1f, R34 ;  /* 0x0000001fff227819 */ /* 0x000fe20000011422 */
        /* <DEDUP_REMOVED lines=20> */
[----:B------:R-:W-:Y:S01]  /*1aae0*/  VIADD R42, R195, 0x40 ;  /* 0x00000040c32a7836 */ /* 0x000fe20000000000 */
[----:B------:R-:W-:Y:S01]  /*1aaf0*/  SEL R9, RZ, 0x80, P2 ;  /* 0x00000080ff097807 */ /* 0x000fe20001000000 */
[----:B------:R0:W1:Y:S01]  /*1ab00*/  SHFL.IDX PT, R12, R14, RZ, 0x181f ;  /* 0x00181fff0e0c7589 */ /* 0x00006200000e0000 */
[----:B------:R-:W-:-:S02]  /*1ab10*/  SHF.R.S32.HI R36, RZ, 0x1f, R36 ;  /* 0x0000001fff247819 */ /* 0x000fc40000011424 */
[----:B------:R-:W-:Y:S01]  /*1ab20*/  LOP3.LUT R21, R20, R9, RZ, 0xfc, !PT ;  /* 0x0000000914157212 */ /* 0x000fe200078efcff */
[----:B------:R0:W2:Y:S01]  /*1ab30*/  SHFL.IDX PT, R13, R15, RZ, 0x181f ;  /* 0x00181fff0f0d7589 */ /* 0x0000a200000e0000 */
[----:B------:R-:W-:Y:S02]  /*1ab40*/  SHF.R.S32.HI R38, RZ, 0x1f, R38 ;  /* 0x0000001fff267819 */ /* 0x000fe40000011426 */
[----:B------:R-:W-:Y:S02]  /*1ab50*/  SHF.R.S32.HI R40, RZ, 0x1f, R40 ;  /* 0x0000001fff287819 */ /* 0x000fe40000011428 */
[----:B------:R-:W-:Y:S01]  /*1ab60*/  SHF.R.S32.HI R42, RZ, 0x1f, R42 ;  /* 0x0000001fff2a7819 */ /* 0x000fe2000001142a */
[----:B------:R-:W-:Y:S06]  /*1ab70*/  @P0 BRA `(.L_x_5533) ;  /* 0x00000000007c0947 */ /* 0x000fec0003800000 */
        /* <DEDUP_REMOVED lines=31> */
.L_x_5533:
[----:B------:R-:W-:Y:S05]  /*1ad70*/  BSYNC B1 ;  /* 0x0000000000017941 */ /* 0x000fea0003800000 */
.L_x_5532:
[----:B------:R-:W-:Y:S01]  /*1ad80*/  VIADD R0, R214, 0x20 ;  /* 0x00000020d6007836 */ /* 0x000fe20000000000 */
[----:B--23--:R2:W3:Y:S04]  /*1ad90*/  SHFL.IDX PT, R13, R15, 0x1, 0x181f ;  /* 0x00381f000f0d7f89 */ /* 0x00c4e800000e0000 */
        /* <DEDUP_REMOVED lines=9> */
[----:B-1-3--:R-:W-:Y:S02]  /*1ae30*/  @!P6 IMAD.WIDE R8, R195, 0x2, R12 ;  /* 0x00000002c308e825 */ /* 0x00afe400078e020c */
        /* <DEDUP_REMOVED lines=24> */
.L_x_5526:
[----:B------:R-:W-:Y:S05]  /*1afc0*/  BSYNC B0 ;  /* 0x0000000000007941 */ /* 0x000fea0003800000 */
.L_x_5519:
[----:B------:R-:W-:Y:S02]  /*1afd0*/  ULDC UR4, c[0x0][0xd3c] ;  /* 0x00034f0000047ab9 */ /* 0x000fe40000000800 */
[----:B------:R-:W-:-:S13]  /*1afe0*/  ISETP.GE.AND P0, PT, R7, UR4, PT ;  /* 0x0000000407007c0c */ /* 0x000fda000bf06270 */
[----:B------:R-:W-:Y:S05]  /*1aff0*/  @!P0 BRA `(.L_x_5534) ;  /* 0xfffffe68008c8947 */ /* 0x000fea000383ffff */
[----:B------:R-:W-:Y:S05]  /*1b000*/  BRA `(.L_x_5386) ;  /* 0x0000009000787947 */ /* 0x000fea0003800000 */
.L_x_5384:
        /* <DEDUP_REMOVED lines=16> */
.L_x_5535:
        /* <DEDUP_REMOVED lines=43> */
.L_x_5539:
[----:B------:R-:W0:Y:S01]  /*1b3c0*/  LDC R2, c[0x0][0xd3c] ;  /* 0x00034f00ff027b82 */ /* 0x000e220000000800 */
[----:B------:R-:W-:Y:S01]  /*1b3d0*/  UIADD3 UR4, UR4, 0x1f, URZ ;  /* 0x0000001f04047890 */ /* 0x000fe2000fffe03f */
[----:B------:R-:W-:Y:S02]  /*1b3e0*/  ULDC UR7, c[0x0][0xd3c] ;  /* 0x00034f0000077ab9 */ /* 0x000fe40000000800 */
[----:B------:R-:W-:-:S03]  /*1b3f0*/  IMAD.U32 R27, RZ, RZ, UR7 ;  /* 0x00000007ff1b7e24 */ /* 0x000fc6000f8e00ff */
[----:B0-----:R-:W-:-:S13]  /*1b400*/  ISETP.LE.AND P6, PT, R2, UR4, PT ;  /* 0x0000000402007c0c */ /* 0x001fda000bfc3270 */
[----:B------:R-:W-:Y:S05]  /*1b410*/  @P6 BRA `(.L_x_5538) ;  /* 0x0000000800a86947 */ /* 0x000fea0003800000 */
[----:B------:R-:W-:Y:S02]  /*1b420*/  VIADD R11, R6, UR4 ;  /* 0x00000004060b7c36 */ /* 0x000fe40008000000 */
[----:B------:R-:W-:Y:S02]  /*1b430*/  IMAD.MOV.U32 R7, RZ, RZ, RZ ;  /* 0x000000ffff077224 */ /* 0x000fe400078e00ff */
[----:B------:R-:W-:Y:S01]  /*1b440*/  IMAD.MOV.U32 R8, RZ, RZ, RZ ;  /* 0x000000ffff087224 */ /* 0x000fe200078e00ff */
[----:B------:R-:W-:-:S13]  /*1b450*/  ISETP.GE.OR P6, PT, R11, R2, !P0 ;  /* 0x000000020b00720c */ /* 0x000fda00047c6670 */
[----:B------:R-:W0:Y:S08]  /*1b460*/  @!P6 LDC.64 R4, c[0x0][0xd80] ;  /* 0x00036000ff04eb82 */ /* 0x000e300000000a00 */
[----:B------:R-:W1:Y:S01]  /*1b470*/  @!P6 LDC.64 R2, c[0x0][0xd78] ;  /* 0x00035e00ff02eb82 */ /* 0x000e620000000a00 */
[----:B0-----:R-:W-:-:S05]  /*1b480*/  @!P6 IMAD.WIDE R4, R11, 0x4, R4 ;  /* 0x000000040b04e825 */ /* 0x001fca00078e0204 */
[----:B------:R-:W2:Y:S01]  /*1b490*/  @!P6 LDG.E R7, desc[UR40][R4.64] ;  /* 0x000000280407e981 */ /* 0x000ea2000c1e1900 */
[----:B-1----:R-:W-:-:S05]  /*1b4a0*/  @!P6 IMAD.WIDE R2, R11, 0x4, R2 ;  /* 0x000000040b02e825 */ /* 0x002fca00078e0202 */
        /* <DEDUP_REMOVED lines=22> */
.L_x_5537:
        /* <DEDUP_REMOVED lines=11> */
[----:B------:R-:W-:-:S05]  /*1b6c0*/  VIADD R3, R27, 0xffffffff ;  /* 0xffffffff1b037836 */ /* 0x000fca0000000000 */
[----:B------:R0:W1:Y:S02]  /*1b6d0*/  SHFL.IDX PT, R24, R2, R3, 0x1f ;  /* 0x00001f0302187589 */ /* 0x00006400000e0000 */
.L_x_5540:
[----:B-1----:R-:W-:Y:S02]  /*1b6e0*/  IMAD R24, R24, UR5, R5 ;  /* 0x0000000518187c24 */ /* 0x002fe4000f8e0205 */
[----:B------:R-:W-:-:S03]  /*1b6f0*/  VIADD R27, R27, UR4 ;  /* 0x000000041b1b7c36 */ /* 0x000fc60008000000 */
[----:B------:R-:W-:Y:S01]  /*1b700*/  IADD3 R4, -R24, UR6, RZ ;  /* 0x0000000618047c10 */ /* 0x000fe2000fffe1ff */
[----:B------:R-:W-:Y:S06]  /*1b710*/  @!P1 BRA `(.L_x_5541) ;  /* 0x0000000000e89947 */ /* 0x000fec0003800000 */
[-C--:B--2---:R-:W-:Y:S02]  /*1b720*/  IABS R12, R7.reuse ;  /* 0x00000007000c7213 */ /* 0x084fe40000000000 */
[----:B------:R-:W-:Y:S02]  /*1b730*/  IABS R5, R8 ;  /* 0x0000000800057213 */ /* 0x000fe40000000000 */
[----:B------:R-:W1:Y:S01]  /*1b740*/  I2F.RP R9, R12 ;  /* 0x0000000c00097306 */ /* 0x000e620000209400 */
[----:B------:R-:W-:-:S07]  /*1b750*/  IABS R13, R7 ;  /* 0x00000007000d7213 */ /* 0x000fce0000000000 */
[----:B------:R-:W2:Y:S08]  /*1b760*/  I2F.RP R10, R5 ;  /* 0x00000005000a7306 */ /* 0x000eb00000209400 */
[----:B-1----:R-:W0:Y:S08]  /*1b770*/  MUFU.RCP R9, R9 ;  /* 0x0000000900097308 */ /* 0x002e300000001000 */
[----:B--2---:R-:W-:Y:S01]  /*1b780*/  MUFU.RCP R10, R10 ;  /* 0x0000000a000a7308 */ /* 0x004fe20000001000 */
        /* <DEDUP_REMOVED lines=18> */
[----:B------:R-:W0:Y:S01]  /*1b8b0*/  F2I.FTZ.U32.TRUNC.NTZ R3, R11 ;  /* 0x0000000b00037305 */ /* 0x000e22000021f000 */
[----:B------:R-:W-:-:S05]  /*1b8c0*/  IABS R12, R8 ;  /* 0x00000008000c7213 */ /* 0x000fca0000000000 */
[----:B------:R-:W-:-:S05]  /*1b8d0*/  IMAD.MOV R12, RZ, RZ, -R12 ;  /* 0x000000ffff0c7224 */ /* 0x000fca00078e0a0c */
[----:B------:R-:W-:-:S04]  /*1b8e0*/  @P0 VIADD R2, R2, 0x1 ;  /* 0x0000000102020836 */ /* 0x000fc80000000000 */
[----:B------:R-:W-:Y:S02]  /*1b8f0*/  IMAD.MOV.U32 R13, RZ, RZ, R2 ;  /* 0x000000ffff0d7224 */ /* 0x000fe400078e0002 */
[----:B0-----:R-:W-:Y:S02]  /*1b900*/  IMAD.MOV R2, RZ, RZ, -R3 ;  /* 0x000000ffff027224 */ /* 0x001fe400078e0a03 */
[----:B------:R-:W-:Y:S01]  /*1b910*/  @!P2 IMAD.MOV R13, RZ, RZ, -R13 ;  /* 0x000000ffff0da224 */ /* 0x000fe200078e0a0d */
[----:B------:R-:W-:Y:S01]  /*1b920*/  @!P1 LOP3.LUT R13, RZ, R7, RZ, 0x33, !PT ;  /* 0x00000007ff0d9212 */ /* 0x000fe200078e33ff */
[----:B------:R-:W-:Y:S02]  /*1b930*/  IMAD R9, R2, R5, RZ ;  /* 0x0000000502097224 */ /* 0x000fe400078e02ff */
[----:B------:R-:W-:Y:S01]  /*1b940*/  IMAD.MOV.U32 R2, RZ, RZ, RZ ;  /* 0x000000ffff027224 */ /* 0x000fe200078e00ff */
[----:B------:R-:W-:-:S03]  /*1b950*/  IABS R10, R13 ;  /* 0x0000000d000a7213 */ /* 0x000fc60000000000 */
[----:B------:R-:W-:-:S04]  /*1b960*/  IMAD.HI.U32 R2, R3, R9, R2 ;  /* 0x0000000903027227 */ /* 0x000fc800078e0002 */
[----:B------:R-:W-:Y:S02]  /*1b970*/  IMAD.MOV.U32 R3, RZ, RZ, R10 ;  /* 0x000000ffff037224 */ /* 0x000fe400078e000a */
[----:B------:R-:W-:Y:S02]  /*1b980*/  IMAD.MOV.U32 R10, RZ, RZ, R12 ;  /* 0x000000ffff0a7224 */ /* 0x000fe400078e000c */
        /* <DEDUP_REMOVED lines=9> */
[----:B------:R-:W-:-:S12]  /*1ba20*/  IMAD.MOV R5, RZ, RZ, -R13 ;  /* 0x000000ffff057224 */ /* 0x000fd800078e0a0d */
[----:B------:R-:W-:-:S04]  /*1ba30*/  @P0 VIADD R2, R2, 0x1 ;  /* 0x0000000102020836 */ /* 0x000fc80000000000 */
        /* <DEDUP_REMOVED lines=8> */
.L_x_5541:
[----:B0-----:R-:W0:Y:S02]  /*1bac0*/  LDC.64 R2, c[0x0][0xd90] ;  /* 0x00036400ff027b82 */ /* 0x001e240000000a00 */
        /* <DEDUP_REMOVED lines=32> */
[----:B------:R-:W-:Y:S02]  /*1bcd0*/  VIADDMNMX R8, R8, UR5, R13, PT ;  /* 0x0000000508087c46 */ /* 0x000fe4000b80010d */
[----:B------:R-:W-:-:S02]  /*1bce0*/  IADD3 R9, R9, 0x1000000, R4 ;  /* 0x0100000009097810 */ /* 0x000fc40007ffe004 */
        /* <DEDUP_REMOVED lines=25> */
[----:B------:R-:W-:-:S07]  /*1be80*/  IMAD R26, R2, R26, R9 ;  /* 0x0000001a021a7224 */ /* 0x000fce00078e0209 */
.L_x_5542:
[----:B------:R-:W-:-:S05]  /*1be90*/  LOP3.LUT R2, RZ, R2, RZ, 0x33, !PT ;  /* 0x00000002ff027212 */ /* 0x000fca00078e33ff */
[----:B------:R-:W-:Y:S01]  /*1bea0*/  IMAD.IADD R25, R7, 0x1, R2 ;  /* 0x0000000107197824 */ /* 0x000fe200078e0202 */
[----:B------:R-:W-:Y:S06]  /*1beb0*/  BRA `(.L_x_5543) ;  /* 0x00000000000c7947 */ /* 0x000fec0003800000 */
.L_x_5538:
[----:B------:R-:W-:Y:S02]  /*1bec0*/  IMAD.MOV.U32 R25, RZ, RZ, RZ ;  /* 0x000000ffff197224 */ /* 0x000fe400078e00ff */
[----:B------:R-:W-:Y:S02]  /*1bed0*/  IMAD.U32 R24, RZ, RZ, UR6 ;  /* 0x00000006ff187e24 */ /* 0x000fe4000f8e00ff */
[----:B------:R-:W-:-:S07]  /*1bee0*/  IMAD.MOV.U32 R26, RZ, RZ, RZ ;  /* 0x000000ffff1a7224 */ /* 0x000fce00078e00ff */
.L_x_5543:
[----:B------:R-:W-:-:S13]  /*1bef0*/  ISETP.NE.AND P0, PT, R6, RZ, PT ;  /* 0x000000ff0600720c */ /* 0x000fda0003f05270 */
[----:B------:R-:W0:Y:S01]  /*1bf00*/  @!P0 S2R R3, SR_CgaCtaId ;  /* 0x0000000000038919 */ /* 0x000e220000008800 */
[----:B------:R-:W-:-:S04]  /*1bf10*/  @!P0 MOV R2, 0x400 ;  /* 0x0000040000028802 */ /* 0x000fc80000000f00 */
[----:B0-----:R-:W-:-:S05]  /*1bf20*/  @!P0 LEA R2, R3, R2, 0x18 ;  /* 0x0000000203028211 */ /* 0x001fca00078ec0ff */
[----:B------:R1:W-:Y:S01]  /*1bf30*/  @!P0 STS.128 [R2+0x388d0], R24 ;  /* 0x0388d01802008388 */ /* 0x0003e20000000c00 */
[----:B------:R-:W-:Y:S06]  /*1bf40*/  BAR.ARV 0x5, 0x180 ;  /* 0x0146000000007b1d */ /* 0x000fec0000002000 */
.L_x_5536:
[----:B------:R2:W-:Y:S01]  /*1bf50*/  STL [R1+0x34], RZ ;  /* 0x000034ff01007387 */ /* 0x0005e20000100800 */
[----:B------:R-:W-:Y:S01]  /*1bf60*/  ULDC UR4, c[0x0][0xd3c] ;  /* 0x00034f0000047ab9 */ /* 0x000fe20000000800 */
[----:B------:R-:W-:Y:S01]  /*1bf70*/  IMAD.MOV.U32 R28, RZ, RZ, 0x1 ;  /* 0x00000001ff1c7424 */ /* 0x000fe200078e00ff */
[----:B0-----:R-:W-:Y:S01]  /*1bf80*/  ISETP.GE.AND P0, PT, R27, UR4, PT ;  /* 0x000000041b007c0c */ /* 0x001fe2000bf06270 */
[----:B------:R-:W-:-:S12]  /*1bf90*/  IMAD.MOV.U32 R22, RZ, RZ, RZ ;  /* 0x000000ffff167224 */ /* 0x000fd800078e00ff */
[----:B--2---:R-:W-:Y:S05]  /*1bfa0*/  @P0 BRA `(.L_x_5544) ;  /* 0x0000007c00b40947 */ /* 0x004fea0003800000 */
[----:B------:R-:W2:Y:S01]  /*1bfb0*/  LDL R4, [R1+0x10] ;  /* 0x0000100001047983 */ /* 0x000ea20000100800 */
[----:B------:R-:W0:Y:S01]  /*1bfc0*/  S2UR UR5, SR_CgaCtaId ;  /* 0x00000000000579c3 */ /* 0x000e220000008800 */
[C---:B-1----:R-:W-:Y:S01]  /*1bfd0*/  IMAD.SHL.U32 R2, R0.reuse, 0x8, RZ ;  /* 0x0000000800027824 */ /* 0x042fe200078e00ff */
[----:B------:R-:W-:Y:S01]  /*1bfe0*/  LOP3.LUT R5, R0, 0x7f, RZ, 0xc0, !PT ;  /* 0x0000007f00057812 */ /* 0x000fe200078ec0ff */
[----:B------:R-:W-:Y:S01]  /*1bff0*/  UMOV UR4, 0x400 ;  /* 0x0000040000047882 */ /* 0x000fe20000000000 */
[----:B------:R-:W-:Y:S01]  /*1c000*/  BSSY B8, `(.L_x_5544) ;  /* 0x00007e7000087945 */ /* 0x000fe20003800000 */
[----:B------:R-:W-:Y:S01]  /*1c010*/  IMAD.MOV.U32 R29, RZ, RZ, 0x1 ;  /* 0x00000001ff1d7424 */ /* 0x000fe200078e00ff */
[C---:B------:R-:W-:Y:S01]  /*1c020*/  LOP3.LUT R3, R2.reuse, 0x1f8, RZ, 0xc0, !PT ;  /* 0x000001f802037812 */ /* 0x040fe200078ec0ff */
[----:B------:R-:W-:Y:S01]  /*1c030*/  IMAD.SHL.U32 R36, R5, 0x8, RZ ;  /* 0x0000000805247824 */ /* 0x000fe200078e00ff */
[----:B------:R-:W-:Y:S01]  /*1c040*/  LOP3.LUT R2, R2, 0x38, RZ, 0xc0, !PT ;  /* 0x0000003802027812 */ /* 0x000fe200078ec0ff */
[----:B------:R-:W-:Y:S01]  /*1c050*/  IMAD.MOV.U32 R19, RZ, RZ, RZ ;  /* 0x000000ffff137224 */ /* 0x000fe200078e00ff */
[----:B------:R-:W-:Y:S01]  /*1c060*/  LOP3.LUT R3, R3, 0x38, R0, 0x78, !PT ;  /* 0x0000003803037812 */ /* 0x000fe200078e7800 */
[----:B------:R-:W-:Y:S01]  /*1c070*/  IMAD.SHL.U32 R0, R0, 0x10, RZ ;  /* 0x0000001000007824 */ /* 0x000fe200078e00ff */
[----:B------:R-:W-:Y:S01]  /*1c080*/  ULDC.64 UR38, c[0x0][0x198] ;  /* 0x0000660000267ab9 */ /* 0x000fe20000000a00 */
[----:B------:R-:W-:Y:S01]  /*1c090*/  IMAD.MOV.U32 R22, RZ, RZ, RZ ;  /* 0x000000ffff167224 */ /* 0x000fe200078e00ff */
[----:B------:R-:W-:Y:S01]  /*1c0a0*/  LOP3.LUT R36, R3, 0x200, R36, 0xf8, !PT ;  /* 0x0000020003247812 */ /* 0x000fe200078ef824 */
[----:B------:R-:W-:Y:S01]  /*1c0b0*/  IMAD.MOV.U32 R28, RZ, RZ, 0x1 ;  /* 0x00000001ff1c7424 */ /* 0x000fe200078e00ff */
[----:B------:R-:W-:Y:S01]  /*1c0c0*/  SHF.R.U32.HI R3, RZ, 0x3, R5 ;  /* 0x00000003ff037819 */ /* 0x000fe20000011605 */
[----:B------:R-:W-:-:S03]  /*1c0d0*/  ULDC UR36, c[0x0][0xc] ;  /* 0x0000030000247ab9 */ /* 0x000fc60000000800 */
[----:B------:R-:W-:Y:S02]  /*1c0e0*/  LOP3.LUT R3, R3, 0x70, R0, 0xf8, !PT ;  /* 0x0000007003037812 */ /* 0x000fe400078ef800 */
[C---:B------:R-:W-:Y:S01]  /*1c0f0*/  LOP3.LUT R0, R2.reuse, 0x40, RZ, 0xfc, !PT ;  /* 0x0000004002007812 */ /* 0x040fe200078efcff */
[----:B0-----:R-:W-:Y:S01]  /*1c100*/  ULEA UR4, UR5, UR4, 0x18 ;  /* 0x0000000405047291 */ /* 0x001fe2000f8ec03f */
[C---:B------:R-:W-:Y:S02]  /*1c110*/  LOP3.LUT R3, R2.reuse, 0xc0, RZ, 0xfc, !PT ;  /* 0x000000c002037812 */ /* 0x040fe400078efcff */
[C---:B------:R-:W-:Y:S02]  /*1c120*/  LOP3.LUT R0, R2.reuse, 0x100, RZ, 0xfc, !PT ;  /* 0x0000010002007812 */ /* 0x040fe400078efcff */
[C---:B------:R-:W-:Y:S01]  /*1c130*/  LOP3.LUT R3, R2.reuse, 0x180, RZ, 0xfc, !PT ;  /* 0x0000018002037812 */ /* 0x040fe200078efcff */
[----:B------:R-:W-:Y:S01]  /*1c140*/  IMAD.U32 R18, RZ, RZ, UR4 ;  /* 0x00000004ff127e24 */ /* 0x000fe2000f8e00ff */
[----:B------:R-:W-:-:S03]  /*1c150*/  LOP3.LUT R0, R2, 0x1c0, RZ, 0xfc, !PT ;  /* 0x000001c002007812 */ /* 0x000fc600078efcff */
[----:B------:R-:W-:Y:S01]  /*1c160*/  IMAD R23, R36, 0x2, R18 ;  /* 0x0000000224177824 */ /* 0x000fe200078e0212 */
[----:B--2---:R-:W-:-:S05]  /*1c170*/  LOP3.LUT R4, R4, 0x2, RZ, 0xfc, !PT ;  /* 0x0000000204047812 */ /* 0x004fca00078efcff */
[----:B------:R0:W-:Y:S04]  /*1c180*/  STL [R1+0x50], R4 ;  /* 0x0000500401007387 */ /* 0x0001e80000100800 */
[----:B------:R1:W-:Y:S01]  /*1c190*/  STL [R1+0x34], RZ ;  /* 0x000034ff01007387 */ /* 0x0003e20000100800 */
[C---:B0-----:R-:W-:Y:S02]  /*1c1a0*/  LOP3.LUT R4, R2.reuse, 0x80, RZ, 0xfc, !PT ;  /* 0x0000008002047812 */ /* 0x041fe400078efcff */
[----:B-1----:R-:W-:-:S07]  /*1c1b0*/  LOP3.LUT R4, R2, 0x140, RZ, 0xfc, !PT ;  /* 0x0000014002047812 */ /* 0x002fce00078efcff */
.L_x_5661:
        /* <DEDUP_REMOVED lines=50> */
[----:B---3--:R-:W-:Y:S06]  /*1c4e0*/  @P2 BRA `(.L_x_5545) ;  /* 0x0000000000142947 */ /* 0x008fec0003800000 */
[----:B------:R-:W-:Y:S05]  /*1c4f0*/  @!P0 BRA `(.L_x_5545) ;  /* 0x0000000000108947 */ /* 0x000fea0003800000 */
[----:B------:R-:W2:Y:S04]  /*1c500*/  LDG.E R7, desc[UR40][R2.64] ;  /* 0x0000002802077981 */ /* 0x000ea8000c1e1900 */
[----:B------:R-:W2:Y:S02]  /*1c510*/  LDG.E R2, desc[UR40][R2.64+0x4] ;  /* 0x0000042802027981 */ /* 0x000ea4000c1e1900 */
[----:B--2---:R-:W-:-:S05]  /*1c520*/  IMAD.IADD R10, R2, 0x1, -R7 ;  /* 0x00000001020a7824 */ /* 0x004fca00078e0a07 */
[----:B------:R1:W-:Y:S02]  /*1c530*/  STL [R1+0xc], R10 ;  /* 0x00000c0a01007387 */ /* 0x0003e40000100800 */
.L_x_5545:
[----:B------:R-:W-:Y:S01]  /*1c540*/  ULDC.64 UR4, c[0x0][0xb18] ;  /* 0x0002c60000047ab9 */ /* 0x000fe20000000a00 */
[C---:B0-----:R-:W-:Y:S01]  /*1c550*/  LOP3.LUT R8, R26.reuse, 0xff000000, RZ, 0xc0, !PT ;  /* 0xff0000001a087812 */ /* 0x041fe200078ec0ff */
[----:B------:R-:W-:Y:S01]  /*1c560*/  IMAD.MOV.U32 R30, RZ, RZ, R37 ;  /* 0x000000ffff1e7224 */ /* 0x000fe200078e0025 */
[----:B------:R-:W-:Y:S02]  /*1c570*/  ISETP.NE.U32.AND P0, PT, RZ, UR4, PT ;  /* 0x00000004ff007c0c */ /* 0x000fe4000bf05070 */
[----:B------:R-:W-:Y:S02]  /*1c580*/  SHF.R.U32.HI R8, RZ, 0x8, R8 ;  /* 0x00000008ff087819 */ /* 0x000fe40000011608 */
[----:B------:R-:W-:Y:S02]  /*1c590*/  ISETP.NE.AND.EX P0, PT, RZ, UR5, PT, P0 ;  /* 0x00000005ff007c0c */ /* 0x000fe4000bf05300 */
[C---:B------:R-:W-:Y:S02]  /*1c5a0*/  LOP3.LUT R2, R26.reuse, 0xff0000, RZ, 0xc0, !PT ;  /* 0x00ff00001a027812 */ /* 0x040fe400078ec0ff */
[----:B------:R-:W-:-:S02]  /*1c5b0*/  LOP3.LUT R17, R26, 0xffff, RZ, 0xc0, !PT ;  /* 0x0000ffff1a117812 */ /* 0x000fc400078ec0ff */
[----:B------:R-:W-:-:S07]  /*1c5c0*/  LEA.HI R8, R2, R8, RZ, 0x10 ;  /* 0x0000000802087211 */ /* 0x000fce00078f80ff */
[----:B------:R-:W-:Y:S05]  /*1c5d0*/  @!P0 BRA `(.L_x_5546) ;  /* 0x0000000000108947 */ /* 0x000fea0003800000 */
[----:B------:R-:W-:-:S04]  /*1c5e0*/  IADD3 R2, P0, R31, UR4, RZ ;  /* 0x000000041f027c10 */ /* 0x000fc8000ff1e0ff */
[----:B------:R-:W-:-:S05]  /*1c5f0*/  IADD3.X R3, R32, UR5, RZ, P0, !PT ;  /* 0x0000000520037c10 */ /* 0x000fca00087fe4ff */
[----:B------:R0:W5:Y:S01]  /*1c600*/  LDG.E R9, desc[UR40][R2.64] ;  /* 0x0000002802097981 */ /* 0x000162000c1e1900 */
[----:B------:R-:W-:Y:S05]  /*1c610*/  BRA `(.L_x_5547) ;  /* 0x0000000000247947 */ /* 0x000fea0003800000 */
.L_x_5546:
        /* <DEDUP_REMOVED lines=9> */
.L_x_5547:
[----:B0-----:R-:W2:Y:S01]  /*1c6b0*/  @P1 LDG.E R2, desc[UR40][R4.64] ;  /* 0x0000002804021981 */ /* 0x001ea2000c1e1900 */
[----:B------:R-:W0:Y:S03]  /*1c6c0*/  LDC R3, c[0x0][0x448] ;  /* 0x00011200ff037b82 */ /* 0x000e260000000800 */
[----:B------:R3:W2:Y:S01]  /*1c6d0*/  @P1 LDG.E R5, desc[UR40][R4.64+0x4] ;  /* 0x0000042804051981 */ /* 0x0006a2000c1e1900 */
[----:B-----5:R-:W-:Y:S01]  /*1c6e0*/  IMAD.IADD R9, R9, 0x1, -R34 ;  /* 0x0000000109097824 */ /* 0x020fe200078e0a22 */
[----:B------:R-:W-:Y:S01]  /*1c6f0*/  BSSY B0, `(.L_x_5548) ;  /* 0x0000035000007945 */ /* 0x000fe20003800000 */
[----:B------:R-:W-:Y:S02]  /*1c700*/  LOP3.LUT R33, R8, 0xff, RZ, 0xc0, !PT ;  /* 0x000000ff08217812 */ /* 0x000fe400078ec0ff */
[----:B0-----:R-:W-:-:S13]  /*1c710*/  ISETP.NE.AND P0, PT, R3, 0x1, PT ;  /* 0x000000010300780c */ /* 0x001fda0003f05270 */
[----:B---3--:R-:W0:Y:S08]  /*1c720*/  @P0 LDC R4, c[0x0][0x44c] ;  /* 0x00011300ff040b82 */ /* 0x008e300000000800 */
[----:B------:R-:W3:Y:S01]  /*1c730*/  @P0 LDC R3, c[0x0][0x450] ;  /* 0x00011400ff030b82 */ /* 0x000ee20000000800 */
[----:B--2---:R-:W-:Y:S02]  /*1c740*/  @P1 IMAD.IADD R6, R5, 0x1, -R2 ;  /* 0x0000000105061824 */ /* 0x004fe400078e0a02 */
[----:B------:R-:W-:-:S02]  /*1c750*/  IMAD.SHL.U32 R2, R25, 0x40, RZ ;  /* 0x0000004019027824 */ /* 0x000fc400078e00ff */
[----:B------:R-:W-:Y:S02]  /*1c760*/  IMAD.IADD R26, R9, 0x1, R6 ;  /* 0x00000001091a7824 */ /* 0x000fe400078e0206 */
[----:B------:R-:W-:-:S03]  /*1c770*/  VIADD R2, R2, 0x3f ;  /* 0x0000003f02027836 */ /* 0x000fc60000000000 */
[----:B------:R-:W-:Y:S01]  /*1c780*/  IADD3 R7, R26, 0x40, -R10 ;  /* 0x000000401a077810 */ /* 0x000fe20007ffe80a */
[----:B0-----:R-:W-:-:S05]  /*1c790*/  @P0 IMAD.HI.U32 R4, R2, R4, RZ ;  /* 0x0000000402040227 */ /* 0x001fca00078e00ff */
[----:B---3--:R-:W-:Y:S01]  /*1c7a0*/  @P0 SHF.R.U32.HI R2, RZ, R3, R4 ;  /* 0x00000003ff020219 */ /* 0x008fe20000011604 */
[----:B------:R-:W-:-:S04]  /*1c7b0*/  VIADD R3, R26, 0x3f ;  /* 0x0000003f1a037836 */ /* 0x000fc80000000000 */
[----:B------:R-:W-:Y:S01]  /*1c7c0*/  IMAD.IADD R2, R7, 0x1, R2 ;  /* 0x0000000107027824 */ /* 0x000fe200078e0202 */
[----:B------:R-:W-:-:S04]  /*1c7d0*/  SHF.R.S32.HI R4, RZ, 0x1f, R3 ;  /* 0x0000001fff047819 */ /* 0x000fc80000011403 */
[----:B------:R-:W-:Y:S02]  /*1c7e0*/  LEA.HI R4, R4, R3, RZ, 0x6 ;  /* 0x0000000304047211 */ /* 0x000fe400078f30ff */
[----:B------:R-:W-:Y:S02]  /*1c7f0*/  SHF.R.S32.HI R3, RZ, 0x1f, R2 ;  /* 0x0000001fff037819 */ /* 0x000fe40000011402 */
[----:B------:R-:W-:Y:S02]  /*1c800*/  SHF.R.S32.HI R5, RZ, 0x6, R4 ;  /* 0x00000006ff057819 */ /* 0x000fe40000011404 */
[----:B------:R-:W-:Y:S01]  /*1c810*/  LEA.HI R3, R3, R2, RZ, 0x6 ;  /* 0x0000000203037211 */ /* 0x000fe200078f30ff */
[----:B------:R-:W-:Y:S01]  /*1c820*/  IMAD.MOV.U32 R2, RZ, RZ, RZ ;  /* 0x000000ffff027224 */ /* 0x000fe200078e00ff */
        /* <DEDUP_REMOVED lines=33> */
.L_x_5549:
[----:B------:R-:W-:Y:S05]  /*1ca40*/  BSYNC B0 ;  /* 0x0000000000007941 */ /* 0x000fea0003800000 */
.L_x_5548:
[-C--:B------:R-:W-:Y:S01]  /*1ca50*/  IMAD R3, R33, R2.reuse, RZ ;  /* 0x0000000221037224 */ /* 0x080fe200078e02ff */
        /* <DEDUP_REMOVED lines=23> */
.L_x_5716:
[----:B-1----:R-:W-:Y:S02]  /*1cbd0*/  ISETP.NE.AND P0, PT, R14, RZ, PT ;  /* 0x000000ff0e00720c */ /* 0x002fe40003f05270 */
[----:B------:R-:W-:-:S11]  /*1cbe0*/  PLOP3.LUT P6, PT, PT, PT, PT, 0x8, 0x0 ;  /* 0x000000000000781c */ /* 0x000fd60003fce170 */
[----:B------:R-:W-:Y:S05]  /*1cbf0*/  @P0 BRA `(.L_x_5553) ;  /* 0x00000000000c0947 */ /* 0x000fea0003800000 */
[----:B------:R-:W-:-:S03]  /*1cc00*/  UMOV UR4, 0xffffffff ;  /* 0xffffffff00047882 */ /* 0x000fc60000000000 */
[----:B------:R-:W-:Y:S05]  /*1cc10*/  BRA.DIV UR4, `(.L_x_5554) ;  /* 0x0000008604d47947 */ /* 0x000fea000b800000 */
[----:B------:R-:W-:-:S13]  /*1cc20*/  ELECT P6, URZ, PT ;  /* 0x00000000003f782f */ /* 0x000fda00038c0000 */
.L_x_5553:
        /* <DEDUP_REMOVED lines=9> */
.L_x_5719:
[----:B------:R-:W-:Y:S05]  /*1ccc0*/  BSYNC B1 ;  /* 0x0000000000017941 */ /* 0x000fea0003800000 */
.L_x_5555:
        /* <DEDUP_REMOVED lines=10> */
.L_x_5720:
[----:B------:R-:W-:Y:S05]  /*1cd70*/  BSYNC B2 ;  /* 0x0000000000027941 */ /* 0x000fea0003800000 */
.L_x_5559:
        /* <DEDUP_REMOVED lines=9> */
.L_x_5562:
[----:B------:R-:W-:Y:S05]  /*1ce10*/  BSYNC B2 ;  /* 0x0000000000027941 */ /* 0x000fea0003800000 */
.L_x_5561:
        /* <DEDUP_REMOVED lines=12> */
.L_x_5563:
        /* <DEDUP_REMOVED lines=13> */
.L_x_5721:
[----:B------:R-:W-:Y:S05]  /*1cfb0*/  BSYNC B2 ;  /* 0x0000000000027941 */ /* 0x000fea0003800000 */
.L_x_5564:
        /* <DEDUP_REMOVED lines=11> */
.L_x_5567:
[----:B------:R-:W-:Y:S05]  /*1d070*/  BSYNC B2 ;  /* 0x0000000000027941 */ /* 0x000fea0003800000 */
.L_x_5566:
        /* <DEDUP_REMOVED lines=9> */
.L_x_5568:
        /* <DEDUP_REMOVED lines=15> */
.L_x_5569:
        /* <DEDUP_REMOVED lines=15> */
.L_x_5570:
        /* <DEDUP_REMOVED lines=15> */
.L_x_5571:
        /* <DEDUP_REMOVED lines=15> */
.L_x_5572:
        /* <DEDUP_REMOVED lines=15> */
.L_x_5573:
        /* <DEDUP_REMOVED lines=15> */
.L_x_5574:
        /* <DEDUP_REMOVED lines=15> */
.L_x_5575:
        /* <DEDUP_REMOVED lines=10> */
.L_x_5558:
[----:B------:R-:W-:Y:S05]  /*1d840*/  BSYNC B1 ;  /* 0x0000000000017941 */ /* 0x000fea0003800000 */
.L_x_5557:
        /* <DEDUP_REMOVED lines=9> */
.L_x_5595:
        /* <DEDUP_REMOVED lines=11> */
.L_x_5722:
[----:B------:R-:W-:Y:S05]  /*1d990*/  BSYNC B2 ;  /* 0x0000000000027941 */ /* 0x000fea0003800000 */
.L_x_5578:
        /* <DEDUP_REMOVED lines=9> */
.L_x_5581:
[----:B------:R-:W-:Y:S05]  /*1da30*/  BSYNC B2 ;  /* 0x0000000000027941 */ /* 0x000fea0003800000 */
.L_x_5580:
        /* <DEDUP_REMOVED lines=11> */
.L_x_5582:
        /* <DEDUP_REMOVED lines=13> */
.L_x_5723:
[----:B------:R-:W-:Y:S05]  /*1dbc0*/  BSYNC B2 ;  /* 0x0000000000027941 */ /* 0x000fea0003800000 */
.L_x_5583:
        /* <DEDUP_REMOVED lines=11> */
.L_x_5586:
[----:B------:R-:W-:Y:S05]  /*1dc80*/  BSYNC B2 ;  /* 0x0000000000027941 */ /* 0x000fea0003800000 */
.L_x_5585:
        /* <DEDUP_REMOVED lines=9> */
.L_x_5587:
        /* <DEDUP_REMOVED lines=15> */
.L_x_5588:
        /* <DEDUP_REMOVED lines=15> */
.L_x_5589:
        /* <DEDUP_REMOVED lines=15> */
.L_x_5590:
        /* <DEDUP_REMOVED lines=15> */
.L_x_5591:
        /* <DEDUP_REMOVED lines=15> */
.L_x_5592:
        /* <DEDUP_REMOVED lines=15> */
.L_x_5593:
        /* <DEDUP_REMOVED lines=15> */
.L_x_5594:
        /* <DEDUP_REMOVED lines=10> */
.L_x_5577:
[----:B------:R-:W-:Y:S05]  /*1e450*/  BSYNC B1 ;  /* 0x0000000000017941 */ /* 0x000fea0003800000 */
.L_x_5576:
        /* <DEDUP_REMOVED lines=8> */
.L_x_5551:
[----:B------:R-:W-:Y:S05]  /*1e4e0*/  BSYNC B0 ;  /* 0x0000000000007941 */ /* 0x000fea0003800000 */
.L_x_5550:
        /* <DEDUP_REMOVED lines=46> */
.L_x_5597:
[----:B------:R-:W-:Y:S05]  /*1e7d0*/  BSYNC B0 ;  /* 0x0000000000007941 */ /* 0x000fea0003800000 */
.L_x_5596:
        /* <DEDUP_REMOVED lines=23> */
.L_x_5599:
        /* <DEDUP_REMOVED lines=20> */
.L_x_5602:
[----:B------:R-:W-:Y:S05]  /*1ea90*/  BSYNC B6 ;  /* 0x0000000000067941 */ /* 0x000fea0003800000 */
.L_x_5601:
        /* <DEDUP_REMOVED lines=20> */
.L_x_5605:
        /* <DEDUP_REMOVED lines=15> */
.L_x_5604:
[----:B------:R-:W-:Y:S05]  /*1ecd0*/  BSYNC B6 ;  /* 0x0000000000067941 */ /* 0x000fea0003800000 */
.L_x_5603:
[----:B------:R-:W2:Y:S01]  /*1ece0*/  LDL R21, [R1+0x30] ;  /* 0x0000300001157983 */ /* 0x000ea20000100800 */
[----:B------:R-:W-:Y:S01]  /*1ecf0*/  ULDC.64 UR4, c[0x0][0xaf0] ;  /* 0x0002bc0000047ab9 */ /* 0x000fe20000000a00 */
[----:B------:R-:W0:Y:S01]  /*1ed00*/  LDC R9, c[0x0][0x430] ;  /* 0x00010c00ff097b82 */ /* 0x000e220000000800 */
[----:B------:R-:W-:Y:S01]  /*1ed10*/  ISETP.NE.U32.AND P0, PT, RZ, UR4, PT ;  /* 0x00000004ff007c0c */ /* 0x000fe2000bf05070 */
[----:B------:R-:W1:Y:S03]  /*1ed20*/  S2R R20, SR_TID.X ;  /* 0x0000000000147919 */ /* 0x000e660000002100 */
[----:B------:R-:W-:-:S13]  /*1ed30*/  ISETP.NE.AND.EX P0, PT, RZ, UR5, PT, P0 ;  /* 0x00000005ff007c0c */ /* 0x000fda000bf05300 */
[----:B------:R-:W-:Y:S01]  /*1ed40*/  @P0 IADD3 R2, P1, R31, UR4, RZ ;  /* 0x000000041f020c10 */ /* 0x000fe2000ff3e0ff */
[----:B------:R-:W-:-:S03]  /*1ed50*/  ULDC UR4, c[0x0][0x320] ;  /* 0x0000c80000047ab9 */ /* 0x000fc60000000800 */
[----:B------:R-:W-:-:S05]  /*1ed60*/  @P0 IADD3.X R3, R32, UR5, RZ, P1, !PT ;  /* 0x0000000520030c10 */ /* 0x000fca0008ffe4ff */
[----:B------:R3:W4:Y:S01]  /*1ed70*/  @P0 LDG.E R30, desc[UR40][R2.64] ;  /* 0x00000028021e0981 */ /* 0x000722000c1e1900 */
[----:B-1----:R-:W-:-:S04]  /*1ed80*/  LOP3.LUT R20, R20, 0x7f, RZ, 0xc0, !PT ;  /* 0x0000007f14147812 */ /* 0x002fc800078ec0ff */
[----:B------:R-:W-:Y:S02]  /*1ed90*/  SHF.R.U32.HI R35, RZ, 0x3, R20 ;  /* 0x00000003ff237819 */ /* 0x000fe40000011614 */
[----:B------:R-:W1:Y:S02]  /*1eda0*/  S2R R20, SR_TID.X ;  /* 0x0000000000147919 */ /* 0x000e640000002100 */
[----:B-1----:R-:W-:-:S05]  /*1edb0*/  IMAD.SHL.U32 R20, R20, 0x10, RZ ;  /* 0x0000001014147824 */ /* 0x002fca00078e00ff */
[----:B------:R-:W-:Y:S02]  /*1edc0*/  LOP3.LUT R20, R35, 0x70, R20, 0xf8, !PT ;  /* 0x0000007023147812 */ /* 0x000fe400078ef814 */
[----:B------:R-:W1:Y:S01]  /*1edd0*/  S2R R35, SR_TID.X ;  /* 0x0000000000237919 */ /* 0x000e620000002100 */
[----:B0-----:R-:W-:Y:S01]  /*1ede0*/  ISETP.NE.AND P1, PT, R9, 0x1, PT ;  /* 0x000000010900780c */ /* 0x001fe20003f25270 */
[----:B------:R-:W0:-:S12]  /*1edf0*/  S2R R4, SR_TID.X ;  /* 0x0000000000047919 */ /* 0x000e180000002100 */
[----:B---3--:R-:W3:Y:S08]  /*1ee00*/  @P1 LDC R3, c[0x0][0x434] ;  /* 0x00010d00ff031b82 */ /* 0x008ef00000000800 */
[----:B------:R-:W5:Y:S01]  /*1ee10*/  @P1 LDC R2, c[0x0][0x438] ;  /* 0x00010e00ff021b82 */ /* 0x000f620000000800 */
[----:B-1----:R-:W-:-:S05]  /*1ee20*/  IMAD.SHL.U32 R35, R35, 0x8, RZ ;  /* 0x0000000823237824 */ /* 0x002fca00078e00ff */
[----:B------:R-:W-:-:S04]  /*1ee30*/  LOP3.LUT R35, R35, 0x38, RZ, 0xc0, !PT ;  /* 0x0000003823237812 */ /* 0x000fc800078ec0ff */
[----:B------:R-:W-:-:S04]  /*1ee40*/  LOP3.LUT R35, R35, 0x40, RZ, 0xfc, !PT ;  /* 0x0000004023237812 */ /* 0x000fc800078efcff */
[----:B------:R-:W-:Y:S02]  /*1ee50*/  ISETP.GE.AND P2, PT, R35, UR4, PT ;  /* 0x0000000423007c0c */ /* 0x000fe4000bf46270 */
[----:B------:R-:W1:Y:S01]  /*1ee60*/  S2R R35, SR_TID.X ;  /* 0x0000000000237919 */ /* 0x000e620000002100 */
[----:B0-----:R-:W-:Y:S01]  /*1ee70*/  IMAD.SHL.U32 R4, R4, 0x8, RZ ;  /* 0x0000000804047824 */ /* 0x001fe200078e00ff */
[----:B------:R-:W-:-:S04]  /*1ee80*/  LOP3.LUT R16, R16, 0xffffffbf, RZ, 0xc0, !PT ;  /* 0xffffffbf10107812 */ /* 0x000fc800078ec0ff */
[----:B------:R-:W-:Y:S02]  /*1ee90*/  LOP3.LUT R4, R4, 0x38, RZ, 0xc0, !PT ;  /* 0x0000003804047812 */ /* 0x000fe400078ec0ff */
[----:B------:R-:W-:Y:S02]  /*1eea0*/  SEL R8, RZ, 0xffffffff, P2 ;  /* 0xffffffffff087807 */ /* 0x000fe40001000000 */
[----:B------:R-:W-:Y:S02]  /*1eeb0*/  LOP3.LUT R4, R4, 0x80, RZ, 0xfc, !PT ;  /* 0x0000008004047812 */ /* 0x000fe400078efcff */
[----:B------:R-:W-:Y:S01]  /*1eec0*/  @P2 LOP3.LUT R16, R16, 0x40, RZ, 0xfc, !PT ;  /* 0x0000004010102812 */ /* 0x000fe200078efcff */
[----:B------:R-:W-:Y:S01]  /*1eed0*/  IMAD.SHL.U32 R8, R8, 0x2, RZ ;  /* 0x0000000208087824 */ /* 0x000fe200078e00ff */
[----:B------:R-:W-:Y:S01]  /*1eee0*/  ISETP.GE.AND P2, PT, R4, UR4, PT ;  /* 0x0000000404007c0c */ /* 0x000fe2000bf46270 */
[----:B-1----:R-:W-:-:S05]  /*1eef0*/  IMAD.SHL.U32 R35, R35, 0x8, RZ ;  /* 0x0000000823237824 */ /* 0x002fca00078e00ff */
[----:B------:R-:W-:-:S04]  /*1ef00*/  LOP3.LUT R35, R35, 0x38, RZ, 0xc0, !PT ;  /* 0x0000003823237812 */ /* 0x000fc800078ec0ff */
[----:B------:R-:W-:Y:S02]  /*1ef10*/  LOP3.LUT R35, R35, 0xc0, RZ, 0xfc, !PT ;  /* 0x000000c023237812 */ /* 0x000fe400078efcff */
[----:B------:R-:W-:Y:S01]  /*1ef20*/  LOP3.LUT R16, R16, 0xffffff7f, RZ, 0xc0, !PT ;  /* 0xffffff7f10107812 */ /* 0x000fe200078ec0ff */
[----:B------:R-:W-:Y:S01]  /*1ef30*/  IMAD.MOV.U32 R11, RZ, RZ, RZ ;  /* 0x000000ffff0b7224 */ /* 0x000fe200078e00ff */
[----:B--2---:R-:W-:Y:S02]  /*1ef40*/  LEA R31, R21, 0xffffffc0, 0x6 ;  /* 0xffffffc0151f7811 */ /* 0x004fe400078e30ff */
[----:B------:R-:W0:Y:S03]  /*1ef50*/  S2R R21, SR_TID.X ;  /* 0x0000000000157919 */ /* 0x000e260000002100 */
[----:B------:R-:W-:-:S05]  /*1ef60*/  IMAD.IADD R0, R20, 0x1, R31 ;  /* 0x0000000114007824 */ /* 0x000fca00078e021f */
[C---:B------:R-:W-:Y:S01]  /*1ef70*/  ISETP.GE.AND P0, PT, R0.reuse, R26, PT ;  /* 0x0000001a0000720c */ /* 0x040fe20003f06270 */
[----:B------:R-:W-:-:S03]  /*1ef80*/  IMAD.IADD R0, R0, 0x1, R34 ;  /* 0x0000000100007824 */ /* 0x000fc600078e0222 */
[----:B------:R-:W-:Y:S01]  /*1ef90*/  ISETP.GT.U32.OR P0, PT, R20, 0x3f, P0 ;  /* 0x0000003f1400780c */ /* 0x000fe20000704470 */
[----:B---3--:R-:W-:-:S04]  /*1efa0*/  @P1 IMAD.HI.U32 R3, R0, R3, RZ ;  /* 0x0000000300031227 */ /* 0x008fc800078e00ff */
[----:B------:R-:W-:Y:S01]  /*1efb0*/  IMAD.MOV.U32 R6, RZ, RZ, R0 ;  /* 0x000000ffff067224 */ /* 0x000fe200078e0000 */
[----:B-----5:R-:W-:-:S07]  /*1efc0*/  @P1 SHF.R.U32.HI R6, RZ, R2, R3 ;  /* 0x00000002ff061219 */ /* 0x020fce0000011603 */
[----:B------:R-:W1:Y:S01]  /*1efd0*/  @!P0 LDC.64 R2, c[0x0][0x428] ;  /* 0x00010a00ff028b82 */ /* 0x000e620000000a00 */
[----:B0-----:R-:W-:-:S05]  /*1efe0*/  IMAD.SHL.U32 R21, R21, 0x8, RZ ;  /* 0x0000000815157824 */ /* 0x001fca00078e00ff */
        /* <DEDUP_REMOVED lines=11> */
[----:B-1----:R-:W-:-:S04]  /*1f0a0*/  @!P0 IMAD R7, R35, R2, RZ ;  /* 0x0000000223078224 */ /* 0x002fc800078e02ff */
        /* <DEDUP_REMOVED lines=37> */
[----:B------:R-:W-:-:S04]  /*1f300*/  LOP3.LUT R16, R16, 0xfffffffb, RZ, 0xc0, !PT ;  /* 0xfffffffb10107812 */ /* 0x000fc800078ec0ff */
[----:B------:R-:W-:Y:S01]  /*1f310*/  @P2 LOP3.LUT R16, R16, 0x4, RZ, 0xfc, !PT ;  /* 0x0000000410102812 */ /* 0x000fe200078efcff */
[----:B0-----:R-:W-:Y:S06]  /*1f320*/  BRA.DIV UR4, `(.L_x_5606) ;  /* 0x0000006204947947 */ /* 0x001fec000b800000 */
.L_x_5726:
[----:B------:R-:W2:Y:S01]  /*1f330*/  LDL R0, [R1+0x50] ;  /* 0x0000500001007983 */ /* 0x000ea20000100800 */
[----:B------:R-:W-:Y:S02]  /*1f340*/  ISETP.GT.U32.AND P1, PT, R20, 0x3f, PT ;  /* 0x0000003f1400780c */ /* 0x000fe40003f24070 */
[----:B------:R-:W-:Y:S02]  /*1f350*/  LOP3.LUT R16, R16, 0xfffffeff, RZ, 0xc0, !PT ;  /* 0xfffffeff10107812 */ /* 0x000fe400078ec0ff */
[----:B------:R-:W-:Y:S02]  /*1f360*/  LOP3.LUT R32, R5, R32, RZ, 0xfc, !PT ;  /* 0x0000002005207212 */ /* 0x000fe400078efcff */
[----:B------:R-:W-:-:S07]  /*1f370*/  LOP3.LUT R16, R16, 0xfffffffe, RZ, 0xc0, !PT ;  /* 0xfffffffe10107812 */ /* 0x000fce00078ec0ff */
[----:B------:R-:W-:Y:S02]  /*1f380*/  @P1 LOP3.LUT R16, R16, 0x1, RZ, 0xfc, !PT ;  /* 0x0000000110101812 */ /* 0x000fe400078efcff */
[----:B--2---:R-:W-:-:S13]  /*1f390*/  ISETP.NE.AND P0, PT, R0, 0x3, PT ;  /* 0x000000030000780c */ /* 0x004fda0003f05270 */
[----:B------:R-:W-:Y:S01]  /*1f3a0*/  @P0 LOP3.LUT R16, R16, 0x100, RZ, 0xfc, !PT ;  /* 0x0000010010100812 */ /* 0x000fe200078efcff */
[----:B------:R-:W-:Y:S06]  /*1f3b0*/  @!P0 BRA `(.L_x_5607) ;  /* 0x0000000000048947 */ /* 0x000fec0003800000 */
[----:B------:R-:W-:Y:S01]  /*1f3c0*/  BPT.TRAP 0x1 ;  /* 0x000000040000795c */ /* 0x000fe20000300000 */
.L_x_5607:
        /* <DEDUP_REMOVED lines=9> */
.L_x_5727:
[----:B------:R-:W-:Y:S05]  /*1f460*/  BSYNC B0 ;  /* 0x0000000000007941 */ /* 0x000fea0003800000 */
.L_x_5608:
        /* <DEDUP_REMOVED lines=65> */
.L_x_5737:
        /* <DEDUP_REMOVED lines=10> */
.L_x_5611:
[----:B------:R-:W-:Y:S02]  /*1f920*/  PLOP3.LUT P1, PT, P1, P0, PT, 0xa2, 0x0 ;  /* 0x000000000000781c */ /* 0x000fe40000f21472 */
[----:B------:R-:W-:-:S08]  /*1f930*/  @P0 R2UR P1, UR4, R26 ;  /* 0x000000001a0402ca */ /* 0x000fd00000020000 */
[----:B------:R-:W-:-:S05]  /*1f940*/  @P0 PLOP3.LUT P0, PT, P1, PT, PT, 0x80, 0x0 ;  /* 0x000000000000081c */ /* 0x000fca0000f0f070 */
[----:B------:R-:W-:Y:S01]  /*1f950*/  @!P1 SYNCS.ARRIVE.TRANS64.RED.A0T1 RZ, [UR4+0x38830], RZ ;  /* 0x038830ffffff99a7 */ /* 0x000fe20008200404 */
[----:B------:R-:W-:Y:S07]  /*1f960*/  @!P1 ARRIVES.LDGSTSBAR.64.TRANSCNT [UR4+0x38830] ;  /* 0x03883000ff0099b0 */ /* 0x000fee0008000a84 */
[----:B------:R-:W-:Y:S05]  /*1f970*/  @P0 BRA.U.ANY `(.L_x_5611) ;  /* 0xfffffffd00e80947 */ /* 0x000fea000393ffff */
[----:B------:R-:W-:Y:S01]  /*1f980*/  NOP ;  /* 0x0000000000007918 */ /* 0x000fe20000000000 */
[----:B------:R-:W2:Y:S02]  /*1f990*/  LDL R0, [R1+0x50] ;  /* 0x0000500001007983 */ /* 0x000ea40000100800 */
[----:B--2---:R-:W-:-:S13]  /*1f9a0*/  ISETP.NE.AND P2, PT, R0, 0x3, PT ;  /* 0x000000030000780c */ /* 0x004fda0003f45270 */
[----:B------:R-:W-:Y:S05]  /*1f9b0*/  @!P2 BRA `(.L_x_5612) ;  /* 0x000000000004a947 */ /* 0x000fea0003800000 */
[----:B------:R-:W-:Y:S01]  /*1f9c0*/  BPT.TRAP 0x1 ;  /* 0x000000040000795c */ /* 0x000fe20000300000 */
.L_x_5612:
        /* <DEDUP_REMOVED lines=34> */
.L_x_5614:
[----:B------:R-:W-:Y:S05]  /*1fbf0*/  BSYNC B6 ;  /* 0x0000000000067941 */ /* 0x000fea0003800000 */
.L_x_5613:
        /* <DEDUP_REMOVED lines=76> */
[----:B------:R-:W1:Y:S04]  /*200c0*/  SHFL.IDX PT, R4, R3, 0x1, 0x181f ;  /* 0x00381f0003047f89 */ /* 0x000e6800000e0000 */
[----:B------:R-:W-:Y:S01]  /*200d0*/  SHFL.IDX PT, R3, R3, 0x3, 0x181f ;  /* 0x00781f0003037f89 */ /* 0x000fe200000e0000 */
        /* <DEDUP_REMOVED lines=14> */
[----:B-1----:R0:W-:Y:S02]  /*201c0*/  @!P0 LDGSTS.E.BYPASS.LTC128B.128 [R23+0x21400], desc[UR40][R4.64], !P1 ;  /* 0x2140000004178fae */ /* 0x0021e4000c901d68 */
.L_x_5746:
[----:B01----:R-:W-:-:S05]  /*201d0*/  VIADD R4, R25, 0x30 ;  /* 0x0000003019047836 */ /* 0x003fca0000000000 */
[----:B------:R-:W-:Y:S01]  /*201e0*/  ISETP.GE.AND P0, PT, R4, R2, PT ;  /* 0x000000020400720c */ /* 0x000fe20003f06270 */
[----:B------:R0:W-:-:S12]  /*201f0*/  STL [R1+0x2c], R4 ;  /* 0x00002c0401007387 */ /* 0x0001d80000100800 */
[----:B------:R-:W-:-:S05]  /*20200*/  @!P0 LEA R2, P2, R7, R0, 0x1 ;  /* 0x0000000007028211 */ /* 0x000fca00078408ff */
[----:B------:R-:W-:-:S05]  /*20210*/  @!P0 IMAD.X R3, RZ, RZ, R3, P2 ;  /* 0x000000ffff038224 */ /* 0x000fca00010e0603 */
[----:B------:R-:W-:Y:S01]  /*20220*/  @!PT LDS RZ, [RZ] ;  /* 0x00000000fffff984 */ /* 0x000fe20000000800 */
[----:B------:R-:W-:Y:S01]  /*20230*/  @!PT LDS RZ, [RZ] ;  /* 0x00000000fffff984 */ /* 0x000fe20000000800 */
[----:B------:R-:W-:Y:S01]  /*20240*/  @!PT LDS RZ, [RZ] ;  /* 0x00000000fffff984 */ /* 0x000fe20000000800 */
[----:B------:R0:W-:Y:S01]  /*20250*/  @!P0 LDGSTS.E.BYPASS.LTC128B.128 [R23+0x21c00], desc[UR40][R2.64], !P1 ;  /* 0x21c0000002178fae */ /* 0x0001e2000c901d68 */
[----:B------:R-:W-:Y:S01]  /*20260*/  PLOP3.LUT P0, PT, PT, PT, PT, 0x80, 0x0 ;  /* 0x000000000000781c */ /* 0x000fe20003f0f070 */
[----:B------:R-:W-:-:S12]  /*20270*/  NOP ;  /* 0x0000000000007918 */ /* 0x000fd80000000000 */
.L_x_5616:
        /* <DEDUP_REMOVED lines=28> */
.L_x_5618:
[----:B------:R-:W-:Y:S05]  /*20440*/  BSYNC B6 ;  /* 0x0000000000067941 */ /* 0x000fea0003800000 */
.L_x_5617:
        /* <DEDUP_REMOVED lines=191> */
.L_x_5756:
[----:B------:R-:W2:Y:S01]  /*21040*/  LDL.LU R3, [R1+0x2c] ;  /* 0x00002c0001037983 */ /* 0x000ea20000300800 */
[----:B------:R-:W-:Y:S01]  /*21050*/  BSSY B0, `(.L_x_5620) ;  /* 0x0000019000007945 */ /* 0x000fe20003800000 */
[----:B--2---:R-:W-:-:S13]  /*21060*/  ISETP.GE.AND P0, PT, R3, R6, PT ;  /* 0x000000060300720c */ /* 0x004fda0003f06270 */
[----:B------:R-:W-:Y:S05]  /*21070*/  @P0 BRA `(.L_x_5621) ;  /* 0x0000000000580947 */ /* 0x000fea0003800000 */
[----:B------:R-:W-:Y:S02]  /*21080*/  LOP3.LUT R0, R0, 0x40, RZ, 0xc0, !PT ;  /* 0x0000004000007812 */ /* 0x000fe400078ec0ff */
[----:B------:R-:W-:Y:S02]  /*21090*/  LOP3.LUT P6, RZ, R16, 0x800, RZ, 0xc0, !PT ;  /* 0x0000080010ff7812 */ /* 0x000fe400078cc0ff */
        /* <DEDUP_REMOVED lines=20> */
.L_x_5621:
[----:B------:R-:W-:Y:S05]  /*211e0*/  BSYNC B0 ;  /* 0x0000000000007941 */ /* 0x000fea0003800000 */
.L_x_5620:
[----:B------:R-:W-:Y:S01]  /*211f0*/  NOP ;  /* 0x0000000000007918 */ /* 0x000fe20000000000 */
[----:B------:R-:W-:-:S13]  /*21200*/  PLOP3.LUT P0, PT, PT, PT, PT, 0x80, 0x0 ;  /* 0x000000000000781c */ /* 0x000fda0003f0f070 */
.L_x_5622:
        /* <DEDUP_REMOVED lines=18> */
.L_x_5757:
[----:B------:R-:W-:Y:S05]  /*21330*/  BSYNC B0 ;  /* 0x0000000000007941 */ /* 0x000fea0003800000 */
.L_x_5623:
[----:B------:R-:W2:Y:S02]  /*21340*/  LDL R2, [R1+0x50] ;  /* 0x0000500001027983 */ /* 0x000ea40000100800 */
[----:B--2---:R-:W-:-:S13]  /*21350*/  ISETP.NE.AND P0, PT, R2, 0x3, PT ;  /* 0x000000030200780c */ /* 0x004fda0003f05270 */
[----:B------:R-:W-:Y:S05]  /*21360*/  @!P0 BRA `(.L_x_5625) ;  /* 0x0000000000048947 */ /* 0x000fea0003800000 */
[----:B------:R-:W-:Y:S01]  /*21370*/  BPT.TRAP 0x1 ;  /* 0x000000040000795c */ /* 0x000fe20000300000 */
.L_x_5625:
[----:B-1----:R-:W-:Y:S01]  /*21380*/  SHF.L.U32 R0, R28, 0x1f, RZ ;  /* 0x0000001f1c007819 */ /* 0x002fe200000006ff */
[----:B------:R-:W-:Y:S03]  /*21390*/  BSSY B0, `(.L_x_5626) ;  /* 0x0000003000007945 */ /* 0x000fe60003800000 */
[----:B------:R-:W1:Y:S02]  /*213a0*/  SYNCS.PHASECHK.TRANS64.TRYWAIT P0, [R26+URZ+0x38860], R0 ;  /* 0x038860001a0075a7 */ /* 0x000e64000800017f */
[----:B-1----:R-:W-:Y:S05]  /*213b0*/  @!P0 BRA `(.L_x_5627) ;  /* 0x00000058001c8947 */ /* 0x002fea0003800000 */
.L_x_5758:
[----:B------:R-:W-:Y:S05]  /*213c0*/  BSYNC B0 ;  /* 0x0000000000007941 */ /* 0x000fea0003800000 */
.L_x_5626:
        /* <DEDUP_REMOVED lines=109> */
.L_x_5768:
        /* <DEDUP_REMOVED lines=34> */
.L_x_5629:
[----:B------:R-:W-:Y:S02]  /*21cc0*/  PLOP3.LUT P1, PT, P1, P0, PT, 0xa2, 0x0 ;  /* 0x000000000000781c */ /* 0x000fe40000f21472 */
[----:B------:R-:W-:-:S08]  /*21cd0*/  @P0 R2UR P1, UR4, R26 ;  /* 0x000000001a0402ca */ /* 0x000fd00000020000 */
[----:B------:R-:W-:-:S05]  /*21ce0*/  @P0 PLOP3.LUT P0, PT, P1, PT, PT, 0x80, 0x0 ;  /* 0x000000000000081c */ /* 0x000fca0000f0f070 */
[----:B------:R-:W-:Y:S01]  /*21cf0*/  @!P1 SYNCS.ARRIVE.TRANS64.RED.A0T1 RZ, [UR4+0x38850], RZ ;  /* 0x038850ffffff99a7 */ /* 0x000fe20008200404 */
[----:B------:R-:W-:Y:S07]  /*21d00*/  @!P1 ARRIVES.LDGSTSBAR.64.TRANSCNT [UR4+0x38850] ;  /* 0x03885000ff0099b0 */ /* 0x000fee0008000a84 */
[----:B------:R-:W-:Y:S05]  /*21d10*/  @P0 BRA.U.ANY `(.L_x_5629) ;  /* 0xfffffffd00e80947 */ /* 0x000fea000393ffff */
[----:B------:R-:W-:Y:S01]  /*21d20*/  NOP ;  /* 0x0000000000007918 */ /* 0x000fe20000000000 */
[----:B-1----:R-:W2:Y:S02]  /*21d30*/  LDL R2, [R1+0x50] ;  /* 0x0000500001027983 */ /* 0x002ea40000100800 */
[----:B--2---:R-:W-:-:S13]  /*21d40*/  ISETP.NE.AND P2, PT, R2, 0x3, PT ;  /* 0x000000030200780c */ /* 0x004fda0003f45270 */
[----:B------:R-:W-:Y:S05]  /*21d50*/  @!P2 BRA `(.L_x_5630) ;  /* 0x000000000004a947 */ /* 0x000fea0003800000 */
[----:B------:R-:W-:Y:S01]  /*21d60*/  BPT.TRAP 0x1 ;  /* 0x000000040000795c */ /* 0x000fe20000300000 */
.L_x_5630:
        /* <DEDUP_REMOVED lines=11> */
.L_x_5645:
[----:B--2---:R-:W2:Y:S01]  /*21e20*/  LDL R10, [R1+0x50] ;  /* 0x00005000010a7983 */ /* 0x004ea20000100800 */
[----:B0-----:R-:W0:Y:S01]  /*21e30*/  LDC R5, c[0x0][0x430] ;  /* 0x00010c00ff057b82 */ /* 0x001e220000000800 */
[----:B-1----:R-:W1:Y:S01]  /*21e40*/  S2R R2, SR_TID.X ;  /* 0x0000000000027919 */ /* 0x002e620000002100 */
[----:B---3--:R-:W3:Y:S01]  /*21e50*/  S2R R8, SR_TID.X ;  /* 0x0000000000087919 */ /* 0x008ee20000002100 */
[----:B0-----:R-:W-:Y:S02]  /*21e60*/  ISETP.NE.AND P0, PT, R5, 0x1, PT ;  /* 0x000000010500780c */ /* 0x001fe40003f05270 */
[----:B-1----:R-:W-:-:S11]  /*21e70*/  LOP3.LUT R2, R2, 0x7f, RZ, 0xc0, !PT ;  /* 0x0000007f02027812 */ /* 0x002fd600078ec0ff */
[----:B------:R-:W0:Y:S01]  /*21e80*/  @P0 LDC R6, c[0x0][0x434] ;  /* 0x00010d00ff060b82 */ /* 0x000e220000000800 */
[----:B---3--:R-:W-:Y:S01]  /*21e90*/  IMAD.SHL.U32 R8, R8, 0x10, RZ ;  /* 0x0000001008087824 */ /* 0x008fe200078e00ff */
[----:B------:R-:W-:-:S04]  /*21ea0*/  SHF.R.U32.HI R2, RZ, 0x3, R2 ;  /* 0x00000003ff027819 */ /* 0x000fc80000011602 */
[----:B------:R-:W-:Y:S02]  /*21eb0*/  LOP3.LUT R8, R2, 0x70, R8, 0xf8, !PT ;  /* 0x0000007002087812 */ /* 0x000fe400078ef808 */
[----:B------:R-:W1:Y:S02]  /*21ec0*/  @P0 LDC R3, c[0x0][0x438] ;  /* 0x00010e00ff030b82 */ /* 0x000e640000000800 */
[----:B------:R-:W-:Y:S01]  /*21ed0*/  ISETP.GT.U32.AND P1, PT, R8, 0x3f, PT ;  /* 0x0000003f0800780c */ /* 0x000fe20003f24070 */
[----:B------:R-:W-:-:S04]  /*21ee0*/  IMAD R4, R7, 0x40, R34 ;  /* 0x0000004007047824 */ /* 0x000fc800078e0222 */
[----:B------:R-:W-:-:S08]  /*21ef0*/  IMAD.IADD R4, R8, 0x1, R4 ;  /* 0x0000000108047824 */ /* 0x000fd000078e0204 */
[----:B------:R-:W3:Y:S01]  /*21f00*/  @!P1 LDC.64 R8, c[0x0][0x428] ;  /* 0x00010a00ff089b82 */ /* 0x000ee20000000a00 */
[----:B0-----:R-:W-:-:S04]  /*21f10*/  @P0 IMAD.HI.U32 R6, R4, R6, RZ ;  /* 0x0000000604060227 */ /* 0x001fc800078e00ff */
[----:B------:R-:W-:Y:S01]  /*21f20*/  IMAD.MOV.U32 R2, RZ, RZ, R4 ;  /* 0x000000ffff027224 */ /* 0x000fe200078e0004 */
[----:B-1----:R-:W-:-:S05]  /*21f30*/  @P0 SHF.R.U32.HI R2, RZ, R3, R6 ;  /* 0x00000003ff020219 */ /* 0x002fca0000011606 */
[----:B------:R-:W-:-:S04]  /*21f40*/  IMAD.MOV R3, RZ, RZ, -R2 ;  /* 0x000000ffff037224 */ /* 0x000fc800078e0a02 */
[----:B------:R-:W-:Y:S01]  /*21f50*/  IMAD R5, R5, R3, R4 ;  /* 0x0000000305057224 */ /* 0x000fe200078e0204 */
[--C-:B------:R-:W-:Y:S01]  /*21f60*/  @!P1 SHF.R.S32.HI R3, RZ, 0x1f, R2.reuse ;  /* 0x0000001fff039819 */ /* 0x100fe20000011402 */
[-C--:B---3--:R-:W-:Y:S02]  /*21f70*/  @!P1 IMAD R4, R35, R8.reuse, RZ ;  /* 0x0000000823049224 */ /* 0x088fe400078e02ff */
[----:B------:R-:W-:-:S04]  /*21f80*/  @!P1 IMAD.WIDE.U32 R2, R30, R8, R2 ;  /* 0x000000081e029225 */ /* 0x000fc800078e0002 */
[----:B------:R-:W-:Y:S02]  /*21f90*/  @!P1 IMAD R4, R30, R9, R4 ;  /* 0x000000091e049224 */ /* 0x000fe400078e0204 */
[----:B------:R-:W0:Y:S02]  /*21fa0*/  @!P1 LDC.64 R8, c[0x0][0x418] ;  /* 0x00010600ff089b82 */ /* 0x000e240000000a00 */
[----:B------:R-:W-:Y:S02]  /*21fb0*/  @!P1 IMAD.IADD R3, R4, 0x1, R3 ;  /* 0x0000000104039824 */ /* 0x000fe400078e0203 */
[----:B------:R-:W-:Y:S02]  /*21fc0*/  IMAD.MOV.U32 R4, RZ, RZ, RZ ;  /* 0x000000ffff047224 */ /* 0x000fe400078e00ff */
[----:B------:R-:W-:Y:S01]  /*21fd0*/  VIADD R22, R22, 0x1 ;  /* 0x0000000116167836 */ /* 0x000fe20000000000 */
        /* <DEDUP_REMOVED lines=10> */
[----:B------:R-:W-:Y:S02]  /*22080*/  ISETP.GT.AND P3, PT, R2, R33, PT ;  /* 0x000000210200720c */ /* 0x000fe40003f64270 */
[----:B--2---:R-:W-:-:S13]  /*22090*/  ISETP.NE.AND P1, PT, R10, 0x3, PT ;  /* 0x000000030a00780c */ /* 0x004fda0003f25270 */
[----:B0-----:R-:W-:Y:S05]  /*220a0*/  @!P1 BRA `(.L_x_5633) ;  /* 0x0000000000049947 */ /* 0x001fea0003800000 */
[----:B------:R-:W-:Y:S01]  /*220b0*/  BPT.TRAP 0x1 ;  /* 0x000000040000795c */ /* 0x000fe20000300000 */
.L_x_5633:
[----:B------:R-:W-:Y:S01]  /*220c0*/  IMAD R6, R22, 0x8, R18 ;  /* 0x0000000816067824 */ /* 0x000fe200078e0212 */
[----:B------:R-:W-:Y:S01]  /*220d0*/  SHF.L.U32 R25, R28, 0x1f, RZ ;  /* 0x0000001f1c197819 */ /* 0x000fe200000006ff */
[----:B------:R-:W-:Y:S01]  /*220e0*/  BSSY B1, `(.L_x_5634) ;  /* 0x0000004000017945 */ /* 0x000fe20003800000 */
[----:B------:R-:W-:Y:S02]  /*220f0*/  SHF.R.S32.HI R9, RZ, 0x1f, R5 ;  /* 0x0000001fff097819 */ /* 0x000fe40000011405 */
[----:B------:R-:W0:Y:S02]  /*22100*/  SYNCS.PHASECHK.TRANS64.TRYWAIT P0, [R6+URZ+0x38840], R25 ;  /* 0x03884019060075a7 */ /* 0x000e24000800017f */
[----:B0-----:R-:W-:Y:S05]  /*22110*/  @!P0 BRA `(.L_x_5635) ;  /* 0x0000005400008947 */ /* 0x001fea0003800000 */
.L_x_5769:
[----:B------:R-:W-:Y:S05]  /*22120*/  BSYNC B1 ;  /* 0x0000000000017941 */ /* 0x000fea0003800000 */
.L_x_5634:
        /* <DEDUP_REMOVED lines=40> */
.L_x_5779:
        /* <DEDUP_REMOVED lines=8> */
.L_x_5637:
[----:B------:R-:W-:Y:S02]  /*22430*/  PLOP3.LUT P1, PT, P1, P0, PT, 0xa2, 0x0 ;  /* 0x000000000000781c */ /* 0x000fe40000f21472 */
[----:B------:R-:W-:-:S08]  /*22440*/  @P0 R2UR P1, UR4, R6 ;  /* 0x00000000060402ca */ /* 0x000fd00000020000 */
[----:B------:R-:W-:-:S05]  /*22450*/  @P0 PLOP3.LUT P0, PT, P1, PT, PT, 0x80, 0x0 ;  /* 0x000000000000081c */ /* 0x000fca0000f0f070 */
[----:B------:R-:W-:Y:S01]  /*22460*/  @!P1 SYNCS.ARRIVE.TRANS64.RED.A0T1 RZ, [UR4+0x38830], RZ ;  /* 0x038830ffffff99a7 */ /* 0x000fe20008200404 */
[----:B------:R-:W-:Y:S07]  /*22470*/  @!P1 ARRIVES.LDGSTSBAR.64.TRANSCNT [UR4+0x38830] ;  /* 0x03883000ff0099b0 */ /* 0x000fee0008000a84 */
[----:B------:R-:W-:Y:S05]  /*22480*/  @P0 BRA.U.ANY `(.L_x_5637) ;  /* 0xfffffffd00e80947 */ /* 0x000fea000393ffff */
[----:B------:R-:W-:Y:S01]  /*22490*/  NOP ;  /* 0x0000000000007918 */ /* 0x000fe20000000000 */
[----:B--2---:R-:W2:Y:S02]  /*224a0*/  LDL R2, [R1+0x50] ;  /* 0x0000500001027983 */ /* 0x004ea40000100800 */
[----:B--2---:R-:W-:-:S13]  /*224b0*/  ISETP.NE.AND P2, PT, R2, 0x3, PT ;  /* 0x000000030200780c */ /* 0x004fda0003f45270 */
[----:B------:R-:W-:Y:S05]  /*224c0*/  @!P2 BRA `(.L_x_5638) ;  /* 0x000000000004a947 */ /* 0x000fea0003800000 */
[----:B------:R-:W-:Y:S01]  /*224d0*/  BPT.TRAP 0x1 ;  /* 0x000000040000795c */ /* 0x000fe20000300000 */
.L_x_5638:
[----:B------:R2:W-:Y:S01]  /*224e0*/  SYNCS.ARRIVE.TRANS64.A1T0 RZ, [R6+URZ+0x38830], RZ ;  /* 0x038830ff06ff79a7 */ /* 0x0005e2000810003f */
[----:B------:R-:W-:Y:S05]  /*224f0*/  @!P2 BRA `(.L_x_5639) ;  /* 0x000000000004a947 */ /* 0x000fea0003800000 */
[----:B------:R-:W-:Y:S01]  /*22500*/  BPT.TRAP 0x1 ;  /* 0x000000040000795c */ /* 0x000fe20000300000 */
.L_x_5639:
[----:B------:R-:W3:Y:S01]  /*22510*/  SYNCS.PHASECHK.TRANS64.TRYWAIT P0, [R6+URZ+0x38860], R25 ;  /* 0x03886019060075a7 */ /* 0x000ee2000800017f */
[----:B------:R-:W-:Y:S04]  /*22520*/  BSSY B1, `(.L_x_5640) ;  /* 0x0000002000017945 */ /* 0x000fe80003800000 */
[----:B---3--:R-:W-:Y:S05]  /*22530*/  @!P0 BRA `(.L_x_5641) ;  /* 0x0000005400288947 */ /* 0x008fea0003800000 */
.L_x_5780:
[----:B------:R-:W-:Y:S05]  /*22540*/  BSYNC B1 ;  /* 0x0000000000017941 */ /* 0x000fea0003800000 */
.L_x_5640:
        /* <DEDUP_REMOVED lines=79> */
.L_x_5790:
        /* <DEDUP_REMOVED lines=25> */
.L_x_5643:
[----:B------:R-:W-:Y:S02]  /*22bd0*/  PLOP3.LUT P1, PT, P1, P0, PT, 0xa2, 0x0 ;  /* 0x000000000000781c */ /* 0x000fe40000f21472 */
[----:B------:R-:W-:-:S08]  /*22be0*/  @P0 R2UR P1, UR4, R6 ;  /* 0x00000000060402ca */ /* 0x000fd00000020000 */
[----:B------:R-:W-:-:S05]  /*22bf0*/  @P0 PLOP3.LUT P0, PT, P1, PT, PT, 0x80, 0x0 ;  /* 0x000000000000081c */ /* 0x000fca0000f0f070 */
[----:B------:R-:W-:Y:S01]  /*22c00*/  @!P1 SYNCS.ARRIVE.TRANS64.RED.A0T1 RZ, [UR4+0x38850], RZ ;  /* 0x038850ffffff99a7 */ /* 0x000fe20008200404 */
[----:B------:R-:W-:Y:S07]  /*22c10*/  @!P1 ARRIVES.LDGSTSBAR.64.TRANSCNT [UR4+0x38850] ;  /* 0x03885000ff0099b0 */ /* 0x000fee0008000a84 */
[----:B------:R-:W-:Y:S05]  /*22c20*/  @P0 BRA.U.ANY `(.L_x_5643) ;  /* 0xfffffffd00e80947 */ /* 0x000fea000393ffff */
[----:B------:R-:W-:Y:S01]  /*22c30*/  NOP ;  /* 0x0000000000007918 */ /* 0x000fe20000000000 */
[----:B0-----:R-:W4:Y:S02]  /*22c40*/  LDL R2, [R1+0x50] ;  /* 0x0000500001027983 */ /* 0x001f240000100800 */
[----:B----4-:R-:W-:-:S13]  /*22c50*/  ISETP.NE.AND P2, PT, R2, 0x3, PT ;  /* 0x000000030200780c */ /* 0x010fda0003f45270 */
[----:B------:R-:W-:Y:S05]  /*22c60*/  @!P2 BRA `(.L_x_5644) ;  /* 0x000000000004a947 */ /* 0x000fea0003800000 */
[----:B------:R-:W-:Y:S01]  /*22c70*/  BPT.TRAP 0x1 ;  /* 0x000000040000795c */ /* 0x000fe20000300000 */
.L_x_5644:
[----:B------:R1:W-:Y:S01]  /*22c80*/  SYNCS.ARRIVE.TRANS64.A1T0 RZ, [R6+URZ+0x38850], RZ ;  /* 0x038850ff06ff79a7 */ /* 0x0003e2000810003f */
[----:B------:R-:W-:Y:S05]  /*22c90*/  @P3 BRA `(.L_x_5645) ;  /* 0xfffffff000603947 */ /* 0x000fea000383ffff */
.L_x_5632:
[----:B------:R-:W-:Y:S05]  /*22ca0*/  BSYNC B0 ;  /* 0x0000000000007941 */ /* 0x000fea0003800000 */
.L_x_5631:
        /* <DEDUP_REMOVED lines=21> */
.L_x_5647:
[----:B------:R-:W-:Y:S05]  /*22e00*/  BSYNC B0 ;  /* 0x0000000000007941 */ /* 0x000fea0003800000 */
.L_x_5646:
[----:B------:R-:W-:-:S07]  /*22e10*/  SEL R22, R22, RZ, P0 ;  /* 0x000000ff16167207 */ /* 0x000fce0000000000 */
.L_x_5600:
[----:B------:R-:W-:Y:S05]  /*22e20*/  BSYNC B7 ;  /* 0x0000000000077941 */ /* 0x000fea0003800000 */
.L_x_5598:
        /* <DEDUP_REMOVED lines=8> */
[----:B---3--:R3:W4:Y:S01]  /*22eb0*/  LDS.128 R24, [R18+0x388d0] ;  /* 0x0388d00012187984 */ /* 0x0087220000000c00 */
[----:B------:R-:W-:Y:S06]  /*22ec0*/  BAR.ARV 0x4, 0x180 ;  /* 0x0106000000007b1d */ /* 0x000fec0000002000 */
[----:B------:R-:W-:Y:S05]  /*22ed0*/  BRA `(.L_x_5649) ;  /* 0x0000000c00d87947 */ /* 0x000fea0003800000 */
.L_x_5648:
        /* <DEDUP_REMOVED lines=14> */
[----:B---3--:R-:W-:Y:S01]  /*22fc0*/  IMAD.MOV.U32 R25, RZ, RZ, RZ ;  /* 0x000000ffff197224 */ /* 0x008fe200078e00ff */
[C---:B------:R-:W-:Y:S01]  /*22fd0*/  ISETP.GE.U32.AND P2, PT, R8.reuse, 0x2, PT ;  /* 0x000000020800780c */ /* 0x040fe20003f46070 */
[----:B------:R-:W-:Y:S01]  /*22fe0*/  IMAD.MOV.U32 R5, RZ, RZ, RZ ;  /* 0x000000ffff057224 */ /* 0x000fe200078e00ff */
[C---:B------:R-:W-:Y:S01]  /*22ff0*/  ISETP.GE.U32.AND P3, PT, R8.reuse, 0x4, PT ;  /* 0x000000040800780c */ /* 0x040fe20003f66070 */
[----:B------:R-:W-:Y:S01]  /*23000*/  SHFL.IDX PT, R0, R24, RZ, 0x1f ;  /* 0x00001fff18007589 */ /* 0x000fe200000e0000 */
[C---:B------:R-:W-:Y:S02]  /*23010*/  ISETP.GE.U32.AND P4, PT, R8.reuse, 0x8, PT ;  /* 0x000000080800780c */ /* 0x040fe40003f86070 */
[----:B------:R-:W-:Y:S01]  /*23020*/  ISETP.GE.U32.AND P5, PT, R8, 0x10, PT ;  /* 0x000000100800780c */ /* 0x000fe20003fa6070 */
[----:B-12---:R0:W-:Y:S02]  /*23030*/  SHFL.IDX PT, R6, R24, 0x1, 0x1f ;  /* 0x00201f0018067f89 */ /* 0x0061e400000e0000 */
        /* <DEDUP_REMOVED lines=21> */
.L_x_5800:
[----:B------:R-:W-:Y:S02]  /*23190*/  ULDC UR4, c[0x0][0xd38] ;  /* 0x00034e0000047ab9 */ /* 0x000fe40000000800 */
[----:B------:R-:W-:-:S04]  /*231a0*/  IMAD.U32 R4, RZ, RZ, UR4 ;  /* 0x00000004ff047e24 */ /* 0x000fc8000f8e00ff */
[----:B-1----:R-:W-:-:S04]  /*231b0*/  IMAD R3, R14, R4, RZ ;  /* 0x000000040e037224 */ /* 0x002fc800078e02ff */
[----:B------:R-:W-:-:S05]  /*231c0*/  IMAD.IADD R6, R6, 0x1, R3 ;  /* 0x0000000106067824 */ /* 0x000fca00078e0203 */
[----:B------:R-:W-:-:S13]  /*231d0*/  ISETP.GT.AND P6, PT, R6, R0, PT ;  /* 0x000000000600720c */ /* 0x000fda0003fc4270 */
[----:B------:R-:W-:Y:S05]  /*231e0*/  @P6 BRA `(.L_x_5651) ;  /* 0x0000000000a46947 */ /* 0x000fea0003800000 */
.L_x_5654:
        /* <DEDUP_REMOVED lines=35> */
.L_x_5808:
[----:B------:R-:W-:Y:S02]  /*23420*/  ULDC UR4, c[0x0][0xd38] ;  /* 0x00034e0000047ab9 */ /* 0x000fe40000000800 */
[----:B------:R-:W-:-:S04]  /*23430*/  IMAD.U32 R4, RZ, RZ, UR4 ;  /* 0x00000004ff047e24 */ /* 0x000fc8000f8e00ff */
[----:B-1----:R-:W-:-:S04]  /*23440*/  IMAD R3, R14, R4, RZ ;  /* 0x000000040e037224 */ /* 0x002fc800078e02ff */
[----:B------:R-:W-:-:S05]  /*23450*/  IMAD.IADD R6, R3, 0x1, R6 ;  /* 0x0000000103067824 */ /* 0x000fca00078e0206 */
[----:B------:R-:W-:-:S13]  /*23460*/  ISETP.GT.AND P6, PT, R6, R0, PT ;  /* 0x000000000600720c */ /* 0x000fda0003fc4270 */
[----:B------:R-:W-:Y:S05]  /*23470*/  @!P6 BRA `(.L_x_5654) ;  /* 0xfffffffc005ce947 */ /* 0x000fea000383ffff */
.L_x_5651:
        /* <DEDUP_REMOVED lines=10> */
.L_x_5813:
[----:B------:R-:W-:-:S13]  /*23520*/  ISETP.NE.AND P0, PT, R3, RZ, PT ;  /* 0x000000ff0300720c */ /* 0x000fda0003f05270 */
[----:B------:R-:W-:Y:S05]  /*23530*/  @!P0 BRA `(.L_x_5656) ;  /* 0x0000000000108947 */ /* 0x000fea0003800000 */
[----:B------:R-:W-:Y:S01]  /*23540*/  UMOV UR4, 0xffffffff ;  /* 0xffffffff00047882 */ /* 0x000fe20000000000 */
[----:B------:R-:W-:Y:S02]  /*23550*/  VIADD R12, R7, 0xffffffff ;  /* 0xffffffff070c7836 */ /* 0x000fe40000000000 */
[----:B------:R-:W-:Y:S05]  /*23560*/  BRA.DIV UR4, `(.L_x_5657) ;  /* 0x00000056045c7947 */ /* 0x000fea000b800000 */
[----:B------:R4:W0:Y:S02]  /*23570*/  SHFL.IDX PT, R24, R2, R12, 0x1f ;  /* 0x00001f0c02187589 */ /* 0x00082400000e0000 */
.L_x_5656:
        /* <DEDUP_REMOVED lines=10> */
[----:B0-----:R-:W-:Y:S01]  /*23620*/  VIADD R8, R7, 0xffffffe ;  /* 0x0ffffffe07087836 */ /* 0x001fe20000000000 */
[----:B------:R-:W-:-:S05]  /*23630*/  IABS R7, R25 ;  /* 0x0000001900077213 */ /* 0x000fca0000000000 */
[----:B------:R0:W1:Y:S02]  /*23640*/  F2I.FTZ.U32.TRUNC.NTZ R3, R8 ;  /* 0x0000000800037305 */ /* 0x000064000021f000 */
[----:B0-----:R-:W-:Y:S01]  /*23650*/  IABS R8, R0 ;  /* 0x0000000000087213 */ /* 0x001fe20000000000 */
[----:B-1----:R-:W-:-:S04]  /*23660*/  IMAD.MOV R9, RZ, RZ, -R3 ;  /* 0x000000ffff097224 */ /* 0x002fc800078e0a03 */
[----:B------:R-:W-:-:S04]  /*23670*/  IMAD R9, R9, R4, RZ ;  /* 0x0000000409097224 */ /* 0x000fc800078e02ff */
[----:B------:R-:W-:Y:S02]  /*23680*/  IMAD.HI.U32 R3, R3, R9, R2 ;  /* 0x0000000903037227 */ /* 0x000fe400078e0002 */
[----:B------:R-:W0:Y:S02]  /*23690*/  MUFU.RCP R2, R10 ;  /* 0x0000000a00027308 */ /* 0x000e240000001000 */
[----:B------:R-:W-:Y:S02]  /*236a0*/  IMAD.MOV R9, RZ, RZ, -R7 ;  /* 0x000000ffff097224 */ /* 0x000fe400078e0a07 */
[----:B------:R-:W-:-:S04]  /*236b0*/  IMAD.HI.U32 R7, R3, R8, RZ ;  /* 0x0000000803077227 */ /* 0x000fc800078e00ff */
[----:B------:R-:W-:-:S05]  /*236c0*/  IMAD R9, R7, R9, R8 ;  /* 0x0000000907097224 */ /* 0x000fca00078e0208 */
[----:B------:R-:W-:Y:S01]  /*236d0*/  ISETP.GT.U32.AND P1, PT, R4, R9, PT ;  /* 0x000000090400720c */ /* 0x000fe20003f24070 */
[----:B0-----:R-:W-:Y:S02]  /*236e0*/  VIADD R8, R2, 0xffffffe ;  /* 0x0ffffffe02087836 */ /* 0x001fe40000000000 */
[----:B------:R-:W-:Y:S02]  /*236f0*/  IMAD.MOV.U32 R2, RZ, RZ, RZ ;  /* 0x000000ffff027224 */ /* 0x000fe400078e00ff */
[----:B------:R-:W0:Y:S08]  /*23700*/  F2I.FTZ.U32.TRUNC.NTZ R3, R8 ;  /* 0x0000000800037305 */ /* 0x000e30000021f000 */
[----:B------:R-:W-:-:S02]  /*23710*/  @!P1 IMAD.IADD R9, R9, 0x1, -R4 ;  /* 0x0000000109099824 */ /* 0x000fc400078e0a04 */
[----:B------:R-:W-:Y:S01]  /*23720*/  @!P1 VIADD R7, R7, 0x1 ;  /* 0x0000000107079836 */ /* 0x000fe20000000000 */
[----:B------:R-:W-:Y:S02]  /*23730*/  ISETP.NE.AND P1, PT, R25, RZ, PT ;  /* 0x000000ff1900720c */ /* 0x000fe40003f25270 */
[----:B------:R-:W-:Y:S02]  /*23740*/  ISETP.GE.U32.AND P0, PT, R9, R4, PT ;  /* 0x000000040900720c */ /* 0x000fe40003f06070 */
[----:B------:R-:W-:Y:S01]  /*23750*/  IABS R4, R5 ;  /* 0x0000000500047213 */ /* 0x000fe20000000000 */
[----:B0-----:R-:W-:-:S04]  /*23760*/  IMAD.MOV R9, RZ, RZ, -R3 ;  /* 0x000000ffff097224 */ /* 0x001fc800078e0a03 */
[----:B------:R-:W-:Y:S02]  /*23770*/  IMAD.MOV R4, RZ, RZ, -R4 ;  /* 0x000000ffff047224 */ /* 0x000fe400078e0a04 */
[----:B------:R-:W-:-:S04]  /*23780*/  IMAD R9, R9, R6, RZ ;  /* 0x0000000609097224 */ /* 0x000fc800078e02ff */
[----:B------:R-:W-:Y:S01]  /*23790*/  IMAD.HI.U32 R2, R3, R9, R2 ;  /* 0x0000000903027227 */ /* 0x000fe200078e0002 */
[----:B------:R-:W-:-:S03]  /*237a0*/  LOP3.LUT R3, R0, R25, RZ, 0x3c, !PT ;  /* 0x0000001900037212 */ /* 0x000fc600078e3cff */
[----:B------:R-:W-:Y:S01]  /*237b0*/  @P0 VIADD R7, R7, 0x1 ;  /* 0x0000000107070836 */ /* 0x000fe20000000000 */
[----:B------:R-:W-:-:S13]  /*237c0*/  ISETP.GE.AND P2, PT, R3, RZ, PT ;  /* 0x000000ff0300720c */ /* 0x000fda0003f46270 */
        /* <DEDUP_REMOVED lines=22> */
.L_x_5658:
[----:B----4-:R-:W0:Y:S02]  /*23930*/  LDC.64 R2, c[0x0][0xd90] ;  /* 0x00036400ff027b82 */ /* 0x010e240000000a00 */
[----:B0-----:R-:W-:-:S05]  /*23940*/  IMAD.WIDE R2, R27, 0x4, R2 ;  /* 0x000000041b027825 */ /* 0x001fca00078e0202 */
[----:B-1----:R0:W2:Y:S02]  /*23950*/  LDG.E R7, desc[UR40][R2.64] ;  /* 0x0000002802077981 */ /* 0x0020a4000c1e1900 */
[----:B0-----:R-:W-:Y:S02]  /*23960*/  IMAD.MOV.U32 R2, RZ, RZ, RZ ;  /* 0x000000ffff027224 */ /* 0x001fe400078e00ff */
[----:B--2---:R-:W-:-:S05]  /*23970*/  IMAD R5, R25, R7, RZ ;  /* 0x0000000719057224 */ /* 0x004fca00078e02ff */
[-C--:B------:R-:W-:Y:S02]  /*23980*/  IABS R6, R5.reuse ;  /* 0x0000000500067213 */ /* 0x080fe40000000000 */
[----:B------:R-:W-:Y:S02]  /*23990*/  IABS R10, R5 ;  /* 0x00000005000a7213 */ /* 0x000fe40000000000 */
[----:B------:R-:W0:Y:S08]  /*239a0*/  I2F.RP R8, R6 ;  /* 0x0000000600087306 */ /* 0x000e300000209400 */
[----:B0-----:R-:W0:Y:S02]  /*239b0*/  MUFU.RCP R8, R8 ;  /* 0x0000000800087308 */ /* 0x001e240000001000 */
[----:B0-----:R-:W-:-:S02]  /*239c0*/  VIADD R9, R8, 0xffffffe ;  /* 0x0ffffffe08097836 */ /* 0x001fc40000000000 */
[----:B------:R-:W-:-:S04]  /*239d0*/  IMAD.MOV R8, RZ, RZ, -R10 ;  /* 0x000000ffff087224 */ /* 0x000fc800078e0a0a */
[----:B------:R-:W0:Y:S02]  /*239e0*/  F2I.FTZ.U32.TRUNC.NTZ R3, R9 ;  /* 0x0000000900037305 */ /* 0x000e24000021f000 */
[----:B0-----:R-:W-:-:S04]  /*239f0*/  IMAD.MOV R11, RZ, RZ, -R3 ;  /* 0x000000ffff0b7224 */ /* 0x001fc800078e0a03 */
[----:B------:R-:W-:-:S04]  /*23a00*/  IMAD R11, R11, R6, RZ ;  /* 0x000000060b0b7224 */ /* 0x000fc800078e02ff */
[----:B------:R-:W-:Y:S01]  /*23a10*/  IMAD.HI.U32 R3, R3, R11, R2 ;  /* 0x0000000b03037227 */ /* 0x000fe200078e0002 */
        /* <DEDUP_REMOVED lines=9> */
[----:B------:R-:W-:-:S13]  /*23ab0*/  ISETP.GE.U32.AND P0, PT, R9, R6, PT ;  /* 0x000000060900720c */ /* 0x000fda0003f06070 */
[----:B------:R-:W-:-:S04]  /*23ac0*/  @P0 VIADD R3, R3, 0x1 ;  /* 0x0000000103030836 */ /* 0x000fc80000000000 */
[----:B------:R-:W-:-:S04]  /*23ad0*/  IMAD.MOV.U32 R2, RZ, RZ, R3 ;  /* 0x000000ffff027224 */ /* 0x000fc800078e0003 */
[----:B------:R-:W-:Y:S01]  /*23ae0*/  @!P2 IMAD.MOV R2, RZ, RZ, -R2 ;  /* 0x000000ffff02a224 */ /* 0x000fe200078e0a02 */
[----:B------:R-:W-:-:S05]  /*23af0*/  @!P1 LOP3.LUT R2, RZ, R5, RZ, 0x33, !PT ;  /* 0x00000005ff029212 */ /* 0x000fca00078e33ff */
[----:B------:R-:W-:Y:S02]  /*23b00*/  IMAD R6, R7, R2, RZ ;  /* 0x0000000207067224 */ /* 0x000fe400078e02ff */
[----:B------:R-:W-:Y:S02]  /*23b10*/  IMAD.MOV R2, RZ, RZ, -R2 ;  /* 0x000000ffff027224 */ /* 0x000fe400078e0a02 */
[----:B------:R-:W-:Y:S02]  /*23b20*/  IMAD.MOV R3, RZ, RZ, -R6 ;  /* 0x000000ffff037224 */ /* 0x000fe400078e0a06 */
[----:B------:R-:W-:Y:S02]  /*23b30*/  IMAD R5, R5, R2, R0 ;  /* 0x0000000205057224 */ /* 0x000fe400078e0200 */
[----:B------:R-:W-:Y:S01]  /*23b40*/  IMAD.MOV.U32 R2, RZ, RZ, RZ ;  /* 0x000000ffff027224 */ /* 0x000fe200078e00ff */
[----:B------:R-:W-:-:S04]  /*23b50*/  VIADDMNMX R4, R3, R4, R7, PT ;  /* 0x0000000403047246 */ /* 0x000fc80003800107 */
        /* <DEDUP_REMOVED lines=18> */
[----:B------:R-:W-:Y:S02]  /*23c80*/  LOP3.LUT R0, R5, R4, RZ, 0x3c, !PT ;  /* 0x0000000405007212 */ /* 0x000fe400078e3cff */
[----:B------:R-:W-:Y:S02]  /*23c90*/  IADD3 R5, R6, 0x1000000, R5 ;  /* 0x0100000006057810 */ /* 0x000fe40007ffe005 */
[----:B------:R-:W-:-:S07]  /*23ca0*/  ISETP.GE.AND P2, PT, R0, RZ, PT ;  /* 0x000000ff0000720c */ /* 0x000fce0003f46270 */
[----:B------:R-:W-:-:S06]  /*23cb0*/  @P0 VIADD R2, R2, 0x1 ;  /* 0x0000000102020836 */ /* 0x000fcc0000000000 */
[----:B------:R-:W-:Y:S01]  /*23cc0*/  @!P2 IMAD.MOV R2, RZ, RZ, -R2 ;  /* 0x000000ffff02a224 */ /* 0x000fe200078e0a02 */
[----:B------:R-:W-:Y:S01]  /*23cd0*/  @!P1 LOP3.LUT R2, RZ, R4, RZ, 0x33, !PT ;  /* 0x00000004ff029212 */ /* 0x000fe200078e33ff */
[----:B------:R-:W-:-:S04]  /*23ce0*/  IMAD.MOV R4, RZ, RZ, -R4 ;  /* 0x000000ffff047224 */ /* 0x000fc800078e0a04 */
[----:B------:R-:W-:-:S07]  /*23cf0*/  IMAD R26, R2, R4, R5 ;  /* 0x00000004021a7224 */ /* 0x000fce00078e0205 */
.L_x_5659:
[----:B------:R-:W-:-:S05]  /*23d00*/  LOP3.LUT R2, RZ, R2, RZ, 0x33, !PT ;  /* 0x00000002ff027212 */ /* 0x000fca00078e33ff */
[----:B------:R-:W-:Y:S01]  /*23d10*/  IMAD.IADD R25, R25, 0x1, R2 ;  /* 0x0000000119197824 */ /* 0x000fe200078e0202 */
[----:B------:R-:W-:Y:S06]  /*23d20*/  BRA `(.L_x_5660) ;  /* 0x00000000001c7947 */ /* 0x000fec0003800000 */
.L_x_5652:
[----:B------:R-:W-:Y:S01]  /*23d30*/  UMOV UR4, URZ ;  /* 0x0000003f00047c82 */ /* 0x000fe20008000000 */
[----:B------:R-:W-:Y:S01]  /*23d40*/  UMOV UR5, URZ ;  /* 0x0000003f00057c82 */ /* 0x000fe20008000000 */
[----:B------:R-:W-:Y:S01]  /*23d50*/  ULDC UR6, c[0x0][0xd3c] ;  /* 0x00034f0000067ab9 */ /* 0x000fe20000000800 */
[----:B------:R-:W-:Y:S02]  /*23d60*/  IMAD.MOV.U32 R24, RZ, RZ, R0 ;  /* 0x000000ffff187224 */ /* 0x000fe400078e0000 */
[----:B------:R-:W-:Y:S02]  /*23d70*/  IMAD.U32 R25, RZ, RZ, UR4 ;  /* 0x00000004ff197e24 */ /* 0x000fe4000f8e00ff */
[----:B------:R-:W-:Y:S02]  /*23d80*/  IMAD.U32 R26, RZ, RZ, UR5 ;  /* 0x00000005ff1a7e24 */ /* 0x000fe4000f8e00ff */
[----:B------:R-:W-:-:S07]  /*23d90*/  IMAD.U32 R27, RZ, RZ, UR6 ;  /* 0x00000006ff1b7e24 */ /* 0x000fce000f8e00ff */
.L_x_5660:
        /* <DEDUP_REMOVED lines=10> */
.L_x_5649:
[----:B------:R-:W-:Y:S02]  /*23e40*/  ULDC UR4, c[0x0][0xd3c] ;  /* 0x00034f0000047ab9 */ /* 0x000fe40000000800 */
[----:B----4-:R-:W-:-:S13]  /*23e50*/  ISETP.GE.AND P0, PT, R27, UR4, PT ;  /* 0x000000041b007c0c */ /* 0x010fda000bf06270 */
[----:B------:R-:W-:Y:S05]  /*23e60*/  @!P0 BRA `(.L_x_5661) ;  /* 0xffffff8000d48947 */ /* 0x000fea000383ffff */
[----:B------:R-:W-:Y:S05]  /*23e70*/  BSYNC B8 ;  /* 0x0000000000087941 */ /* 0x000fea0003800000 */
.L_x_5544:
[----:B------:R-:W4:Y:S01]  /*23e80*/  LDL.LU R0, [R1+0x34] ;  /* 0x0000340001007983 */ /* 0x000f220000300800 */
[----:B------:R-:W-:Y:S01]  /*23e90*/  BSSY B0, `(.L_x_5662) ;  /* 0x000000b000007945 */ /* 0x000fe20003800000 */
[----:B0-----:R-:W0:Y:S01]  /*23ea0*/  S2R R5, SR_CgaCtaId ;  /* 0x0000000000057919 */ /* 0x001e220000008800 */
[----:B----4-:R-:W-:-:S05]  /*23eb0*/  VIADD R0, R0, 0x1 ;  /* 0x0000000100007836 */ /* 0x010fca0000000000 */
        /* <DEDUP_REMOVED lines=8> */
.L_x_5816:
[----:B------:R-:W-:Y:S05]  /*23f40*/  BSYNC B0 ;  /* 0x0000000000007941 */ /* 0x000fea0003800000 */
.L_x_5662:
[----:B------:R-:W-:-:S03]  /*23f50*/  UMOV UR4, 0xffffffff ;  /* 0xffffffff00047882 */ /* 0x000fc60000000000 */
[----:B------:R-:W-:Y:S05]  /*23f60*/  BRA.DIV UR4, `(.L_x_5664) ;  /* 0x0000004e04187947 */ /* 0x000fea000b800000 */
[----:B0-----:R-:W0:Y:S02]  /*23f70*/  S2R R0, SR_TID.X ;  /* 0x0000000000007919 */ /* 0x001e240000002100 */
[----:B0-----:R-:W-:-:S04]  /*23f80*/  SHF.R.U32.HI R0, RZ, 0x5, R0 ;  /* 0x00000005ff007819 */ /* 0x001fc80000011600 */
[----:B------:R-:W-:-:S05]  /*23f90*/  LOP3.LUT R0, R0, 0x3, RZ, 0xc0, !PT ;  /* 0x0000000300007812 */ /* 0x000fca00078ec0ff */
[----:B------:R0:W1:Y:S02]  /*23fa0*/  SHFL.IDX PT, R14, R0, RZ, 0x1f ;  /* 0x00001fff000e7589 */ /* 0x00006400000e0000 */
.L_x_5819:
[----:B-1----:R-:W-:-:S13]  /*23fb0*/  ISETP.NE.AND P0, PT, R14, RZ, PT ;  /* 0x000000ff0e00720c */ /* 0x002fda0003f05270 */
[----:B------:R-:W-:Y:S05]  /*23fc0*/  @P0 BRA `(.L_x_5386) ;  /* 0x0000000000880947 */ /* 0x000fea0003800000 */
[----:B------:R-:W-:-:S03]  /*23fd0*/  UMOV UR4, 0xffffffff ;  /* 0xffffffff00047882 */ /* 0x000fc60000000000 */
[----:B------:R-:W-:Y:S05]  /*23fe0*/  BRA.DIV UR4, `(.L_x_5665) ;  /* 0x0000004e042c7947 */ /* 0x000fea000b800000 */
[----:B------:R-:W-:-:S13]  /*23ff0*/  ELECT P6, URZ, PT ;  /* 0x00000000003f782f */ /* 0x000fda00038c0000 */
.L_x_5822:
[----:B------:R-:W-:Y:S05]  /*24000*/  @!P6 BRA `(.L_x_5386) ;  /* 0x000000000078e947 */ /* 0x000fea0003800000 */
[----:B0-----:R-:W4:Y:S02]  /*24010*/  LDL.LU R0, [R1+0x10] ;  /* 0x0000100001007983 */ /* 0x001f240000300800 */
[----:B----4-:R-:W-:-:S04]  /*24020*/  LOP3.LUT R0, R0, 0x2, RZ, 0xfc, !PT ;  /* 0x0000000200007812 */ /* 0x010fc800078efcff */
[----:B------:R-:W-:-:S13]  /*24030*/  ISETP.NE.AND P0, PT, R0, 0x3, PT ;  /* 0x000000030000780c */ /* 0x000fda0003f05270 */
[----:B------:R-:W-:Y:S05]  /*24040*/  @!P0 BRA `(.L_x_5666) ;  /* 0x0000000000048947 */ /* 0x000fea0003800000 */
[----:B------:R-:W-:Y:S01]  /*24050*/  BPT.TRAP 0x1 ;  /* 0x000000040000795c */ /* 0x000fe20000300000 */
.L_x_5666:
[----:B------:R-:W-:Y:S01]  /*24060*/  IMAD R5, R22, 0x8, R7 ;  /* 0x0000000816057824 */ /* 0x000fe200078e0207 */
[----:B------:R-:W-:Y:S01]  /*24070*/  SHF.L.U32 R0, R28, 0x1f, RZ ;  /* 0x0000001f1c007819 */ /* 0x000fe200000006ff */
[----:B------:R-:W-:-:S03]  /*24080*/  VIADD R22, R22, 0x1 ;  /* 0x0000000116167836 */ /* 0x000fc60000000000 */
[----:B------:R-:W0:Y:S02]  /*24090*/  SYNCS.PHASECHK.TRANS64.TRYWAIT P1, [R5+URZ+0x38840], R0 ;  /* 0x03884000050075a7 */ /* 0x000e24000802017f */
[----:B------:R-:W-:-:S04]  /*240a0*/  ISETP.NE.AND P2, PT, R22, 0x2, PT ;  /* 0x000000021600780c */ /* 0x000fc80003f45270 */
[----:B------:R-:W-:Y:S01]  /*240b0*/  SEL R3, RZ, 0x1, P2 ;  /* 0x00000001ff037807 */ /* 0x000fe20001000000 */
[----:B0-----:R-:W-:Y:S08]  /*240c0*/  @!P1 BRA `(.L_x_5667) ;  /* 0x0000004c00149947 */ /* 0x001ff00003800000 */
.L_x_5823:
[----:B------:R-:W-:Y:S02]  /*240d0*/  SEL R22, R22, RZ, P2 ;  /* 0x000000ff16167207 */ /* 0x000fe40001000000 */
[----:B------:R-:W-:Y:S01]  /*240e0*/  LOP3.LUT R2, R28, R3, RZ, 0x3c, !PT ;  /* 0x000000031c027212 */ /* 0x000fe200078e3cff */
[----:B------:R-:W-:Y:S06]  /*240f0*/  @!P0 BRA `(.L_x_5668) ;  /* 0x0000000000048947 */ /* 0x000fec0003800000 */
[----:B------:R-:W-:Y:S01]  /*24100*/  BPT.TRAP 0x1 ;  /* 0x000000040000795c */ /* 0x000fe20000300000 */
.L_x_5668:
[----:B------:R-:W-:Y:S01]  /*24110*/  IMAD R3, R22, 0x8, R7 ;  /* 0x0000000816037824 */ /* 0x000fe200078e0207 */
[----:B------:R-:W-:-:S04]  /*24120*/  SHF.L.U32 R2, R2, 0x1f, RZ ;  /* 0x0000001f02027819 */ /* 0x000fc800000006ff */
[----:B------:R-:W1:Y:S02]  /*24130*/  SYNCS.PHASECHK.TRANS64.TRYWAIT P1, [R3+URZ+0x38840], R2 ;  /* 0x03884002030075a7 */ /* 0x000e64000802017f */
[----:B-1----:R-:W-:Y:S05]  /*24140*/  @!P1 BRA `(.L_x_5669) ;  /* 0x0000004c00089947 */ /* 0x002fea0003800000 */
.L_x_5824:
[----:B------:R-:W-:Y:S05]  /*24150*/  @!P0 BRA `(.L_x_5670) ;  /* 0x0000000000048947 */ /* 0x000fea0003800000 */
[----:B------:R-:W-:Y:S01]  /*24160*/  BPT.TRAP 0x1 ;  /* 0x000000040000795c */ /* 0x000fe20000300000 */
.L_x_5670:
[----:B------:R-:W4:Y:S02]  /*24170*/  SYNCS.PHASECHK.TRANS64.TRYWAIT P1, [R5+URZ+0x38860], R0 ;  /* 0x03886000050075a7 */ /* 0x000f24000802017f */
[----:B----4-:R-:W-:Y:S05]  /*24180*/  @!P1 BRA `(.L_x_5671) ;  /* 0x0000004c000c9947 */ /* 0x010fea0003800000 */
.L_x_5825:
[----:B------:R-:W-:Y:S05]  /*24190*/  @!P0 BRA `(.L_x_5672) ;  /* 0x0000000000048947 */ /* 0x000fea0003800000 */
[----:B------:R-:W-:Y:S01]  /*241a0*/  BPT.TRAP 0x1 ;  /* 0x000000040000795c */ /* 0x000fe20000300000 */
.L_x_5672:
[----:B------:R0:W0:Y:S02]  /*241b0*/  SYNCS.PHASECHK.TRANS64.TRYWAIT P0, [R3+URZ+0x38860], R2 ;  /* 0x03886002030075a7 */ /* 0x000024000800017f */
[----:B0-----:R-:W-:Y:S05]  /*241c0*/  @!P0 NANOSLEEP.SYNCS 0x989680 ;  /* 0x009896800000895d */ /* 0x001fea0003900000 */
[----:B------:R-:W0:Y:S02]  /*241d0*/  @!P0 SYNCS.PHASECHK.TRANS64 P0, [R3+URZ+0x38860], R2 ;  /* 0x03886002030085a7 */ /* 0x000e24000800007f */
[----:B0-----:R-:W-:Y:S05]  /*241e0*/  @!P0 BRA `(.L_x_5672) ;  /* 0xfffffffc00f08947 */ /* 0x001fea000383ffff */
.L_x_5386:
[----:B------:R-:W-:Y:S05]  /*241f0*/  BSYNC B9 ;  /* 0x0000000000097941 */ /* 0x000fea0003800000 */
.L_x_5383:
[----:B------:R-:W-:Y:S05]  /*24200*/  EXIT ;  /* 0x000000000000794d */ /* 0x000fea0003800000 */
.L_x_5404:
[----:B0-----:R0:W1:Y:S02]  /*24210*/  SYNCS.PHASECHK.TRANS64.TRYWAIT P6, [R60+URZ+0x38890], R67 ;  /* 0x038890433c0075a7 */ /* 0x00106400080c017f */
[----:B-1----:R-:W-:Y:S05]  /*24220*/  @!P6 NANOSLEEP.SYNCS 0x989680 ;  /* 0x009896800000e95d */ /* 0x002fea0003900000 */
[----:B------:R-:W1:Y:S02]  /*24230*/  @!P6 SYNCS.PHASECHK.TRANS64 P6, [R60+URZ+0x38890], R67 ;  /* 0x038890433c00e5a7 */ /* 0x000e6400080c007f */
[----:B-1----:R-:W-:Y:S05]  /*24240*/  @!P6 BRA `(.L_x_5404) ;  /* 0xfffffffc00f0e947 */ /* 0x002fea000383ffff */
[----:B------:R-:W-:Y:S05]  /*24250*/  BRA `(.L_x_5673) ;  /* 0xfffffdf000087947 */ /* 0x000fea000383ffff */
.L_x_5405:
        /* <DEDUP_REMOVED lines=8> */
.L_x_5675:
[----:B------:R-:W-:Y:S05]  /*242e0*/  BSYNC B1 ;  /* 0x0000000000017941 */ /* 0x000fea0003800000 */
.L_x_5674:
        /* <DEDUP_REMOVED lines=8> */
.L_x_5676:
[----:B------:R-:W-:Y:S01]  /*24370*/  IMAD.MOV.U32 R73, RZ, RZ, R14 ;  /* 0x000000ffff497224 */ /* 0x000fe200078e000e */
[----:B------:R-:W-:Y:S06]  /*24380*/  BRA `(.L_x_5677) ;  /* 0xfffffdec00d07947 */ /* 0x000fec000383ffff */
.L_x_5415:
[----:B0-----:R0:W1:Y:S02]  /*24390*/  SYNCS.PHASECHK.TRANS64.TRYWAIT P6, [R60+URZ+0x38890], R67 ;  /* 0x038890433c0075a7 */ /* 0x00106400080c017f */
[----:B-1----:R-:W-:Y:S05]  /*243a0*/  @!P6 NANOSLEEP.SYNCS 0x989680 ;  /* 0x009896800000e95d */ /* 0x002fea0003900000 */
[----:B------:R-:W1:Y:S02]  /*243b0*/  @!P6 SYNCS.PHASECHK.TRANS64 P6, [R60+URZ+0x38890], R67 ;  /* 0x038890433c00e5a7 */ /* 0x000e6400080c007f */
[----:B-1----:R-:W-:Y:S05]  /*243c0*/  @!P6 BRA `(.L_x_5415) ;  /* 0xfffffffc00f0e947 */ /* 0x002fea000383ffff */
[----:B------:R-:W-:Y:S05]  /*243d0*/  BRA `(.L_x_5678) ;  /* 0xfffffdf800487947 */ /* 0x000fea000383ffff */
.L_x_5416:
        /* <DEDUP_REMOVED lines=8> */
.L_x_5680:
[----:B------:R-:W-:Y:S05]  /*24460*/  BSYNC B1 ;  /* 0x0000000000017941 */ /* 0x000fea0003800000 */
.L_x_5679:
        /* <DEDUP_REMOVED lines=8> */
.L_x_5681:
[----:B------:R-:W-:Y:S01]  /*244f0*/  IMAD.MOV.U32 R68, RZ, RZ, R14 ;  /* 0x000000ffff447224 */ /* 0x000fe200078e000e */
[----:B------:R-:W-:Y:S06]  /*24500*/  BRA `(.L_x_5682) ;  /* 0xfffffdf800107947 */ /* 0x000fec000383ffff */
.L_x_5421:
[----:B0-----:R0:W1:Y:S02]  /*24510*/  SYNCS.PHASECHK.TRANS64.TRYWAIT P0, [R60+URZ+0x38890], R67 ;  /* 0x038890433c0075a7 */ /* 0x001064000800017f */
[----:B-1----:R-:W-:Y:S05]  /*24520*/  @!P0 NANOSLEEP.SYNCS 0x989680 ;  /* 0x009896800000895d */ /* 0x002fea0003900000 */
[----:B------:R-:W1:Y:S02]  /*24530*/  @!P0 SYNCS.PHASECHK.TRANS64 P0, [R60+URZ+0x38890], R67 ;  /* 0x038890433c0085a7 */ /* 0x000e64000800007f */
[----:B-1----:R-:W-:Y:S05]  /*24540*/  @!P0 BRA `(.L_x_5421) ;  /* 0xfffffffc00f08947 */ /* 0x002fea000383ffff */
[----:B------:R-:W-:Y:S05]  /*24550*/  BRA `(.L_x_5683) ;  /* 0xfffffe00001c7947 */ /* 0x000fea000383ffff */
.L_x_5422:
[----:B------:R-:W-:Y:S01]  /*24560*/  BSSY B1, `(.L_x_5684) ;  /* 0x0000007000017945 */ /* 0x000fe20003800000 */
[----:B------:R-:W-:Y:S02]  /*24570*/  IMAD.MOV.U32 R12, RZ, RZ, RZ ;  /* 0x000000ffff0c7224 */ /* 0x000fe400078e00ff */
[----:B------:R-:W-:Y:S02]  /*24580*/  IMAD.MOV.U32 R11, RZ, RZ, 0x1c1f ;  /* 0x00001c1fff0b7424 */ /* 0x000fe400078e00ff */
[----:B------:R-:W-:-:S07]  /*24590*/  IMAD.MOV.U32 R15, RZ, RZ, -0x1 ;  /* 0xffffffffff0f7424 */ /* 0x000fce00078e00ff */
[----:B0-----:R-:W-:Y:S05]  /*245a0*/  WARPSYNC.COLLECTIVE R15, `(.L_x_5685) ;  /* 0x000000000f087348 */ /* 0x001fea0003c00000 */
[----:B------:R1:W2:Y:S02]  /*245b0*/  SHFL.IDX P6, R14, R13, R12, R11 ;  /* 0x0000000c0d0e7389 */ /* 0x0002a400000c000b */
[----:B012---:R-:W-:Y:S01]  /*245c0*/  ENDCOLLECTIVE ;  /* 0x000000000000791b */ /* 0x007fe20003800000 */
.L_x_5685:
[----:B------:R-:W-:Y:S05]  /*245d0*/  BSYNC B1 ;  /* 0x0000000000017941 */ /* 0x000fea0003800000 */
.L_x_5684:
        /* <DEDUP_REMOVED lines=8> */
.L_x_5686:
[----:B------:R-:W-:Y:S05]  /*24660*/  BRA `(.L_x_5687) ;  /* 0xfffffe00003c7947 */ /* 0x000fea000383ffff */
.L_x_5426:
[----:B-1----:R1:W2:Y:S02]  /*24670*/  SYNCS.PHASECHK.TRANS64.TRYWAIT P5, [R60+URZ+0x388b0], R67 ;  /* 0x0388b0433c0075a7 */ /* 0x0022a400080a017f */
[----:B--2---:R-:W-:Y:S05]  /*24680*/  @!P5 NANOSLEEP.SYNCS 0x989680 ;  /* 0x009896800000d95d */ /* 0x004fea0003900000 */
[----:B------:R-:W2:Y:S02]  /*24690*/  @!P5 SYNCS.PHASECHK.TRANS64 P5, [R60+URZ+0x388b0], R67 ;  /* 0x0388b0433c00d5a7 */ /* 0x000ea400080a007f */
[----:B--2---:R-:W-:Y:S05]  /*246a0*/  @!P5 BRA `(.L_x_5426) ;  /* 0xfffffffc00f0d947 */ /* 0x004fea000383ffff */
[----:B------:R-:W-:Y:S05]  /*246b0*/  BRA `(.L_x_5688) ;  /* 0xfffffe0000c87947 */ /* 0x000fea000383ffff */
.L_x_5455:
        /* <DEDUP_REMOVED lines=8> */
.L_x_5690:
[----:B------:R-:W-:Y:S05]  /*24740*/  BSYNC B1 ;  /* 0x0000000000017941 */ /* 0x000fea0003800000 */
.L_x_5689:
        /* <DEDUP_REMOVED lines=8> */
.L_x_5691:
[----:B------:R-:W-:Y:S02]  /*247d0*/  IMAD.MOV.U32 R13, RZ, RZ, R31 ;  /* 0x000000ffff0d7224 */ /* 0x000fe400078e001f */
[----:B------:R-:W-:-:S07]  /*247e0*/  IMAD.MOV.U32 R5, RZ, RZ, R14 ;  /* 0x000000ffff057224 */ /* 0x000fce00078e000e */
[----:B------:R-:W-:Y:S05]  /*247f0*/  WARPSYNC.COLLECTIVE R15, `(.L_x_5692) ;  /* 0x000000000f087348 */ /* 0x000fea0003c00000 */
[----:B------:R0:W1:Y:S02]  /*24800*/  SHFL.IDX P6, R14, R13, R12, R11 ;  /* 0x0000000c0d0e7389 */ /* 0x00006400000c000b */
[----:B01----:R-:W-:Y:S01]  /*24810*/  ENDCOLLECTIVE ;  /* 0x000000000000791b */ /* 0x003fe20003800000 */
.L_x_5692:
[----:B------:R-:W-:Y:S02]  /*24820*/  IMAD.MOV.U32 R13, RZ, RZ, R30 ;  /* 0x000000ffff0d7224 */ /* 0x000fe400078e001e */
[----:B------:R-:W-:-:S07]  /*24830*/  IMAD.MOV.U32 R8, RZ, RZ, R14 ;  /* 0x000000ffff087224 */ /* 0x000fce00078e000e */
[----:B------:R-:W-:Y:S05]  /*24840*/  WARPSYNC.COLLECTIVE R15, `(.L_x_5693) ;  /* 0x000000000f087348 */ /* 0x000fea0003c00000 */
[----:B------:R0:W1:Y:S02]  /*24850*/  SHFL.IDX P6, R14, R13, R12, R11 ;  /* 0x0000000c0d0e7389 */ /* 0x00006400000c000b */
[----:B01----:R-:W-:Y:S01]  /*24860*/  ENDCOLLECTIVE ;  /* 0x000000000000791b */ /* 0x003fe20003800000 */
.L_x_5693:
[----:B------:R-:W-:Y:S01]  /*24870*/  IMAD.MOV.U32 R6, RZ, RZ, R14 ;  /* 0x000000ffff067224 */ /* 0x000fe200078e000e */
[----:B------:R-:W-:Y:S06]  /*24880*/  BRA `(.L_x_5694) ;  /* 0xfffffe3800ac7947 */ /* 0x000fec000383ffff */
.L_x_5458:
[----:B------:R-:W-:Y:S01]  /*24890*/  BSSY B1, `(.L_x_5695) ;  /* 0x0000008000017945 */ /* 0x000fe20003800000 */
[----:B------:R-:W-:Y:S02]  /*248a0*/  IMAD.MOV.U32 R13, RZ, RZ, R10 ;  /* 0x000000ffff0d7224 */ /* 0x000fe400078e000a */
[----:B------:R-:W-:Y:S02]  /*248b0*/  IMAD.MOV.U32 R12, RZ, RZ, 0x1 ;  /* 0x00000001ff0c7424 */ /* 0x000fe400078e00ff */
[----:B------:R-:W-:Y:S02]  /*248c0*/  IMAD.MOV.U32 R11, RZ, RZ, 0x1c1f ;  /* 0x00001c1fff0b7424 */ /* 0x000fe400078e00ff */
[----:B------:R-:W-:-:S07]  /*248d0*/  IMAD.MOV.U32 R15, RZ, RZ, -0x1 ;  /* 0xffffffffff0f7424 */ /* 0x000fce00078e00ff */
[----:B0-234-:R-:W-:Y:S05]  /*248e0*/  WARPSYNC.COLLECTIVE R15, `(.L_x_5696) ;  /* 0x000000000f087348 */ /* 0x01dfea0003c00000 */
[----:B------:R1:W0:Y:S02]  /*248f0*/  SHFL.IDX P6, R14, R13, R12, R11 ;  /* 0x0000000c0d0e7389 */ /* 0x00022400000c000b */
[----:B01234-:R-:W-:Y:S01]  /*24900*/  ENDCOLLECTIVE ;  /* 0x000000000000791b */ /* 0x01ffe20003800000 */
.L_x_5696:
[----:B------:R-:W-:Y:S05]  /*24910*/  BSYNC B1 ;  /* 0x0000000000017941 */ /* 0x000fea0003800000 */
.L_x_5695:
        /* <DEDUP_REMOVED lines=8> */
.L_x_5697:
[----:B------:R-:W-:Y:S02]  /*249a0*/  IMAD.MOV.U32 R13, RZ, RZ, R31 ;  /* 0x000000ffff0d7224 */ /* 0x000fe400078e001f */
[----:B------:R-:W-:-:S07]  /*249b0*/  IMAD.MOV.U32 R4, RZ, RZ, R14 ;  /* 0x000000ffff047224 */ /* 0x000fce00078e000e */
[----:B------:R-:W-:Y:S05]  /*249c0*/  WARPSYNC.COLLECTIVE R15, `(.L_x_5698) ;  /* 0x000000000f087348 */ /* 0x000fea0003c00000 */
[----:B------:R0:W1:Y:S02]  /*249d0*/  SHFL.IDX P6, R14, R13, R12, R11 ;  /* 0x0000000c0d0e7389 */ /* 0x00006400000c000b */
[----:B01----:R-:W-:Y:S01]  /*249e0*/  ENDCOLLECTIVE ;  /* 0x000000000000791b */ /* 0x003fe20003800000 */
.L_x_5698:
[----:B------:R-:W-:Y:S02]  /*249f0*/  IMAD.MOV.U32 R13, RZ, RZ, R30 ;  /* 0x000000ffff0d7224 */ /* 0x000fe400078e001e */
[----:B------:R-:W-:-:S07]  /*24a00*/  IMAD.MOV.U32 R7, RZ, RZ, R14 ;  /* 0x000000ffff077224 */ /* 0x000fce00078e000e */
[----:B------:R-:W-:Y:S05]  /*24a10*/  WARPSYNC.COLLECTIVE R15, `(.L_x_5699) ;  /* 0x000000000f087348 */ /* 0x000fea0003c00000 */
[----:B------:R0:W1:Y:S02]  /*24a20*/  SHFL.IDX P6, R14, R13, R12, R11 ;  /* 0x0000000c0d0e7389 */ /* 0x00006400000c000b */
[----:B01----:R-:W-:Y:S01]  /*24a30*/  ENDCOLLECTIVE ;  /* 0x000000000000791b */ /* 0x003fe20003800000 */
.L_x_5699:
[----:B------:R-:W-:Y:S05]  /*24a40*/  BRA `(.L_x_5700) ;  /* 0xfffffe3c00107947 */ /* 0x000fea000383ffff */
.L_x_5462:
[----:B0-----:R0:W1:Y:S02]  /*24a50*/  SYNCS.PHASECHK.TRANS64.TRYWAIT P0, [R17+URZ+0x38800], R34 ;  /* 0x03880022110075a7 */ /* 0x001064000800017f */
[----:B-1----:R-:W-:Y:S05]  /*24a60*/  @!P0 NANOSLEEP.SYNCS 0x989680 ;  /* 0x009896800000895d */ /* 0x002fea0003900000 */
[----:B------:R-:W1:Y:S02]  /*24a70*/  @!P0 SYNCS.PHASECHK.TRANS64 P0, [R17+URZ+0x38800], R34 ;  /* 0x03880022110085a7 */ /* 0x000e64000800007f */
[----:B-1----:R-:W-:Y:S05]  /*24a80*/  @!P0 BRA `(.L_x_5462) ;  /* 0xfffffffc00f08947 */ /* 0x002fea000383ffff */
[----:B------:R-:W-:Y:S05]  /*24a90*/  BRA `(.L_x_5701) ;  /* 0xfffffe4000087947 */ /* 0x000fea000383ffff */
.L_x_5470:
[----:B------:R-:W0:Y:S01]  /*24aa0*/  LDC R35, c[0x0][0x3f4] ;  /* 0x0000fd00ff237b82 */ /* 0x000e220000000800 */
[----:B------:R-:W-:Y:S01]  /*24ab0*/  BSSY B1, `(.L_x_5702) ;  /* 0x0000008000017945 */ /* 0x000fe20003800000 */
[----:B------:R-:W-:Y:S02]  /*24ac0*/  IMAD.MOV.U32 R13, RZ, RZ, R24 ;  /* 0x000000ffff0d7224 */ /* 0x000fe400078e0018 */
[----:B------:R-:W-:Y:S02]  /*24ad0*/  IMAD.MOV.U32 R12, RZ, RZ, RZ ;  /* 0x000000ffff0c7224 */ /* 0x000fe400078e00ff */
[----:B------:R-:W-:Y:S02]  /*24ae0*/  IMAD.MOV.U32 R11, RZ, RZ, 0x1c1f ;  /* 0x00001c1fff0b7424 */ /* 0x000fe400078e00ff */
[----:B------:R-:W-:-:S07]  /*24af0*/  IMAD.MOV.U32 R15, RZ, RZ, -0x1 ;  /* 0xffffffffff0f7424 */ /* 0x000fce00078e00ff */
[----:B0-2---:R-:W-:Y:S05]  /*24b00*/  WARPSYNC.COLLECTIVE R15, `(.L_x_5703) ;  /* 0x000000000f087348 */ /* 0x005fea0003c00000 */
[----:B------:R1:W3:Y:S02]  /*24b10*/  SHFL.IDX P6, R14, R13, R12, R11 ;  /* 0x0000000c0d0e7389 */ /* 0x0002e400000c000b */
[----:B0123--:R-:W-:Y:S01]  /*24b20*/  ENDCOLLECTIVE ;  /* 0x000000000000791b */ /* 0x00ffe20003800000 */
.L_x_5703:
[----:B------:R-:W-:Y:S05]  /*24b30*/  BSYNC B1 ;  /* 0x0000000000017941 */ /* 0x000fea0003800000 */
.L_x_5702:
        /* <DEDUP_REMOVED lines=10> */
.L_x_5704:
        /* <DEDUP_REMOVED lines=8> */
.L_x_5705:
[----:B------:R-:W-:-:S05]  /*24c60*/  @!P1 IADD3 R8, P2, R2, R5, RZ ;  /* 0x0000000502089210 */ /* 0x000fca0007f5e0ff */
[----:B------:R-:W-:Y:S02]  /*24c70*/  @!P1 IMAD.X R9, R0, 0x1, R6, P2 ;  /* 0x0000000100099824 */ /* 0x000fe400010e0606 */
[----:B------:R-:W-:Y:S02]  /*24c80*/  IMAD.MOV.U32 R13, RZ, RZ, R34 ;  /* 0x000000ffff0d7224 */ /* 0x000fe400078e0022 */
[----:B------:R-:W-:-:S07]  /*24c90*/  IMAD.MOV.U32 R3, RZ, RZ, R14 ;  /* 0x000000ffff037224 */ /* 0x000fce00078e000e */
[----:B------:R-:W-:Y:S05]  /*24ca0*/  WARPSYNC.COLLECTIVE R15, `(.L_x_5706) ;  /* 0x000000000f087348 */ /* 0x000fea0003c00000 */
[----:B------:R0:W1:Y:S02]  /*24cb0*/  SHFL.IDX P6, R14, R13, R12, R11 ;  /* 0x0000000c0d0e7389 */ /* 0x00006400000c000b */
[----:B01----:R-:W-:Y:S01]  /*24cc0*/  ENDCOLLECTIVE ;  /* 0x000000000000791b */ /* 0x003fe20003800000 */
.L_x_5706:
        /* <DEDUP_REMOVED lines=21> */
.L_x_5707:
[----:B------:R-:W-:Y:S01]  /*24e20*/  IMAD.MOV.U32 R8, RZ, RZ, R21 ;  /* 0x000000ffff087224 */ /* 0x000fe200078e0015 */
[----:B------:R-:W-:Y:S01]  /*24e30*/  PRMT R36, R36, 0x5410, R0 ;  /* 0x0000541024247816 */ /* 0x000fe20000000000 */
[----:B------:R-:W-:Y:S02]  /*24e40*/  IMAD.MOV.U32 R0, RZ, RZ, R20 ;  /* 0x000000ffff007224 */ /* 0x000fe400078e0014 */
[----:B------:R-:W-:Y:S02]  /*24e50*/  @!P1 IMAD.MOV.U32 R28, RZ, RZ, R4 ;  /* 0x000000ffff1c9224 */ /* 0x000fe400078e0004 */
[----:B------:R-:W-:Y:S01]  /*24e60*/  @!P1 IMAD.MOV.U32 R29, RZ, RZ, R5 ;  /* 0x000000ffff1d9224 */ /* 0x000fe200078e0005 */
[----:B------:R-:W-:Y:S01]  /*24e70*/  PRMT R36, R0, 0x7610, R36 ;  /* 0x0000761000247816 */ /* 0x000fe20000000024 */
[----:B------:R-:W-:Y:S02]  /*24e80*/  @!P1 IMAD.MOV.U32 R30, RZ, RZ, R6 ;  /* 0x000000ffff1e9224 */ /* 0x000fe400078e0006 */
[----:B------:R-:W-:-:S02]  /*24e90*/  @!P1 IMAD.MOV.U32 R31, RZ, RZ, R7 ;  /* 0x000000ffff1f9224 */ /* 0x000fc400078e0007 */
[--C-:B------:R-:W-:Y:S01]  /*24ea0*/  IMAD.MOV.U32 R13, RZ, RZ, R33.reuse ;  /* 0x000000ffff0d7224 */ /* 0x100fe200078e0021 */
[----:B------:R-:W-:Y:S01]  /*24eb0*/  PRMT R33, R8, 0x7610, R33 ;  /* 0x0000761008217816 */ /* 0x000fe20000000021 */
[----:B------:R-:W-:Y:S02]  /*24ec0*/  IMAD.MOV.U32 R0, RZ, RZ, R28 ;  /* 0x000000ffff007224 */ /* 0x000fe400078e001c */
[----:B------:R-:W-:Y:S02]  /*24ed0*/  IMAD.MOV.U32 R4, RZ, RZ, R29 ;  /* 0x000000ffff047224 */ /* 0x000fe400078e001d */
[----:B------:R-:W-:Y:S02]  /*24ee0*/  IMAD.MOV.U32 R5, RZ, RZ, R30 ;  /* 0x000000ffff057224 */ /* 0x000fe400078e001e */
[----:B------:R-:W-:Y:S02]  /*24ef0*/  IMAD.MOV.U32 R6, RZ, RZ, R31 ;  /* 0x000000ffff067224 */ /* 0x000fe400078e001f */
[----:B------:R-:W-:Y:S01]  /*24f00*/  IMAD.MOV.U32 R24, RZ, RZ, R14 ;  /* 0x000000ffff187224 */ /* 0x000fe200078e000e */
[----:B------:R-:W-:-:S07]  /*24f10*/  PRMT R41, R0, 0x5410, R5 ;  /* 0x0000541000297816 */ /* 0x000fce0000000005 */
[----:B------:R-:W-:Y:S05]  /*24f20*/  WARPSYNC.COLLECTIVE R15, `(.L_x_5708) ;  /* 0x000000000f087348 */ /* 0x000fea0003c00000 */
[----:B------:R0:W1:Y:S02]  /*24f30*/  SHFL.IDX P6, R14, R13, R12, R11 ;  /* 0x0000000c0d0e7389 */ /* 0x00006400000c000b */
[----:B01----:R-:W-:Y:S01]  /*24f40*/  ENDCOLLECTIVE ;  /* 0x000000000000791b */ /* 0x003fe20003800000 */
.L_x_5708:
[----:B------:R-:W-:Y:S02]  /*24f50*/  PRMT R42, R4, 0x5410, R6 ;  /* 0x00005410042a7816 */ /* 0x000fe40000000006 */
[----:B------:R-:W-:Y:S01]  /*24f60*/  CS2R R4, SRZ ;  /* 0x0000000000047805 */ /* 0x000fe2000001ff00 */
[----:B------:R-:W-:Y:S02]  /*24f70*/  IMAD.MOV.U32 R13, RZ, RZ, R27 ;  /* 0x000000ffff0d7224 */ /* 0x000fe400078e001b */
[----:B------:R-:W-:-:S07]  /*24f80*/  IMAD.MOV.U32 R26, RZ, RZ, R14 ;  /* 0x000000ffff1a7224 */ /* 0x000fce00078e000e */
[----:B------:R-:W-:Y:S05]  /*24f90*/  WARPSYNC.COLLECTIVE R15, `(.L_x_5709) ;  /* 0x000000000f087348 */ /* 0x000fea0003c00000 */
[----:B------:R0:W1:Y:S02]  /*24fa0*/  SHFL.IDX P6, R14, R13, R12, R11 ;  /* 0x0000000c0d0e7389 */ /* 0x00006400000c000b */
[----:B01----:R-:W-:Y:S01]  /*24fb0*/  ENDCOLLECTIVE ;  /* 0x000000000000791b */ /* 0x003fe20003800000 */
.L_x_5709:
[----:B------:R-:W-:Y:S02]  /*24fc0*/  IMAD.MOV.U32 R13, RZ, RZ, R34 ;  /* 0x000000ffff0d7224 */ /* 0x000fe400078e0022 */
[----:B------:R-:W-:-:S07]  /*24fd0*/  IMAD.MOV.U32 R27, RZ, RZ, R14 ;  /* 0x000000ffff1b7224 */ /* 0x000fce00078e000e */
[----:B------:R-:W-:Y:S05]  /*24fe0*/  WARPSYNC.COLLECTIVE R15, `(.L_x_5710) ;  /* 0x000000000f087348 */ /* 0x000fea0003c00000 */
[----:B------:R0:W1:Y:S02]  /*24ff0*/  SHFL.IDX P6, R14, R13, R12, R11 ;  /* 0x0000000c0d0e7389 */ /* 0x00006400000c000b */
[----:B01----:R-:W-:Y:S01]  /*25000*/  ENDCOLLECTIVE ;  /* 0x000000000000791b */ /* 0x003fe20003800000 */
.L_x_5710:
[----:B------:R-:W-:Y:S05]  /*25010*/  BRA `(.L_x_5711) ;  /* 0xfffffe4c002c7947 */ /* 0x000fea000383ffff */
.L_x_5474:
[----:B0-----:R0:W1:Y:S02]  /*25020*/  SYNCS.PHASECHK.TRANS64.TRYWAIT P1, [R17+URZ+0x38800], R12 ;  /* 0x0388000c110075a7 */ /* 0x001064000802017f */
[----:B-1----:R-:W-:Y:S05]  /*25030*/  @!P1 NANOSLEEP.SYNCS 0x989680 ;  /* 0x009896800000995d */ /* 0x002fea0003900000 */
[----:B------:R-:W1:Y:S02]  /*25040*/  @!P1 SYNCS.PHASECHK.TRANS64 P1, [R17+URZ+0x38800], R12 ;  /* 0x0388000c110095a7 */ /* 0x000e64000802007f */
[----:B-1----:R-:W-:Y:S05]  /*25050*/  @!P1 BRA `(.L_x_5474) ;  /* 0xfffffffc00f09947 */ /* 0x002fea000383ffff */
[----:B------:R-:W-:Y:S05]  /*25060*/  BRA `(.L_x_5712) ;  /* 0xfffffe4c00cc7947 */ /* 0x000fea000383ffff */
.L_x_5480:
[----:B0-----:R0:W2:Y:S02]  /*25070*/  SYNCS.PHASECHK.TRANS64.TRYWAIT P1, [R14+URZ+0x38830], R13 ;  /* 0x0388300d0e0075a7 */ /* 0x0010a4000802017f */
[----:B--2---:R-:W-:Y:S05]  /*25080*/  @!P1 NANOSLEEP.SYNCS 0x989680 ;  /* 0x009896800000995d */ /* 0x004fea0003900000 */
[----:B------:R-:W2:Y:S02]  /*25090*/  @!P1 SYNCS.PHASECHK.TRANS64 P1, [R14+URZ+0x38830], R13 ;  /* 0x0388300d0e0095a7 */ /* 0x000ea4000802007f */
[----:B--2---:R-:W-:Y:S05]  /*250a0*/  @!P1 BRA `(.L_x_5480) ;  /* 0xfffffffc00f09947 */ /* 0x004fea000383ffff */
[----:B------:R-:W-:Y:S05]  /*250b0*/  BRA `(.L_x_5479) ;  /* 0xfffffe5c00887947 */ /* 0x000fea000383ffff */
.L_x_5482:
[----:B--2---:R2:W3:Y:S02]  /*250c0*/  SYNCS.PHASECHK.TRANS64.TRYWAIT P1, [R17+URZ+0x38810], R0 ;  /* 0x03881000110075a7 */ /* 0x0044e4000802017f */
[----:B---3--:R-:W-:Y:S05]  /*250d0*/  @!P1 NANOSLEEP.SYNCS 0x989680 ;  /* 0x009896800000995d */ /* 0x008fea0003900000 */
[----:B------:R-:W3:Y:S02]  /*250e0*/  @!P1 SYNCS.PHASECHK.TRANS64 P1, [R17+URZ+0x38810], R0 ;  /* 0x03881000110095a7 */ /* 0x000ee4000802007f */
[----:B---3--:R-:W-:Y:S05]  /*250f0*/  @!P1 BRA `(.L_x_5482) ;  /* 0xfffffffc00f09947 */ /* 0x008fea000383ffff */
[----:B------:R-:W-:Y:S05]  /*25100*/  BRA `(.L_x_5713) ;  /* 0xfffffe6000387947 */ /* 0x000fea000383ffff */
.L_x_5486:
[----:B--2---:R2:W4:Y:S02]  /*25110*/  SYNCS.PHASECHK.TRANS64.TRYWAIT P1, [R14+URZ+0x38850], R13 ;  /* 0x0388500d0e0075a7 */ /* 0x004524000802017f */
[----:B----4-:R-:W-:Y:S05]  /*25120*/  @!P1 NANOSLEEP.SYNCS 0x989680 ;  /* 0x009896800000995d */ /* 0x010fea0003900000 */
[----:B------:R-:W4:Y:S02]  /*25130*/  @!P1 SYNCS.PHASECHK.TRANS64 P1, [R14+URZ+0x38850], R13 ;  /* 0x0388500d0e0095a7 */ /* 0x000f24000802007f */
[----:B----4-:R-:W-:Y:S05]  /*25140*/  @!P1 BRA `(.L_x_5486) ;  /* 0xfffffffc00f09947 */ /* 0x010fea000383ffff */
[----:B------:R-:W-:Y:S05]  /*25150*/  BRA `(.L_x_5485) ;  /* 0xfffffe6000547947 */ /* 0x000fea000383ffff */
.L_x_5495:
[----:B-1----:R1:W2:Y:S02]  /*25160*/  SYNCS.PHASECHK.TRANS64.TRYWAIT P1, [R15+URZ+0x38830], R13 ;  /* 0x0388300d0f0075a7 */ /* 0x0022a4000802017f */
[----:B--2---:R-:W-:Y:S05]  /*25170*/  @!P1 NANOSLEEP.SYNCS 0x989680 ;  /* 0x009896800000995d */ /* 0x004fea0003900000 */
[----:B------:R-:W2:Y:S02]  /*25180*/  @!P1 SYNCS.PHASECHK.TRANS64 P1, [R15+URZ+0x38830], R13 ;  /* 0x0388300d0f0095a7 */ /* 0x000ea4000802007f */
[----:B--2---:R-:W-:Y:S05]  /*25190*/  @!P1 BRA `(.L_x_5495) ;  /* 0xfffffffc00f09947 */ /* 0x004fea000383ffff */
[----:B------:R-:W-:Y:S05]  /*251a0*/  BRA `(.L_x_5494) ;  /* 0xfffffe9000b47947 */ /* 0x000fea000383ffff */
.L_x_5500:
[----:B---3--:R3:W4:Y:S02]  /*251b0*/  SYNCS.PHASECHK.TRANS64.TRYWAIT P1, [R15+URZ+0x38850], R13 ;  /* 0x0388500d0f0075a7 */ /* 0x008724000802017f */
[----:B----4-:R-:W-:Y:S05]  /*251c0*/  @!P1 NANOSLEEP.SYNCS 0x989680 ;  /* 0x009896800000995d */ /* 0x010fea0003900000 */
[----:B------:R-:W4:Y:S02]  /*251d0*/  @!P1 SYNCS.PHASECHK.TRANS64 P1, [R15+URZ+0x38850], R13 ;  /* 0x0388500d0f0095a7 */ /* 0x000f24000802007f */
[----:B----4-:R-:W-:Y:S05]  /*251e0*/  @!P1 BRA `(.L_x_5500) ;  /* 0xfffffffc00f09947 */ /* 0x010fea000383ffff */
[----:B------:R-:W-:Y:S05]  /*251f0*/  BRA `(.L_x_5499) ;  /* 0xfffffe9400507947 */ /* 0x000fea000383ffff */
.L_x_5510:
[----:B-1----:R1:W2:Y:S02]  /*25200*/  SYNCS.PHASECHK.TRANS64.TRYWAIT P1, [R15+URZ+0x38830], R13 ;  /* 0x0388300d0f0075a7 */ /* 0x0022a4000802017f */
[----:B--2---:R-:W-:Y:S05]  /*25210*/  @!P1 NANOSLEEP.SYNCS 0x989680 ;  /* 0x009896800000995d */ /* 0x004fea0003900000 */
[----:B------:R-:W2:Y:S02]  /*25220*/  @!P1 SYNCS.PHASECHK.TRANS64 P1, [R15+URZ+0x38830], R13 ;  /* 0x0388300d0f0095a7 */ /* 0x000ea4000802007f */
[----:B--2---:R-:W-:Y:S05]  /*25230*/  @!P1 BRA `(.L_x_5510) ;  /* 0xfffffffc00f09947 */ /* 0x004fea000383ffff */
[----:B------:R-:W-:Y:S05]  /*25240*/  BRA `(.L_x_5509) ;  /* 0xfffffecc00a07947 */ /* 0x000fea000383ffff */
.L_x_5515:
[----:B---3--:R3:W4:Y:S02]  /*25250*/  SYNCS.PHASECHK.TRANS64.TRYWAIT P1, [R15+URZ+0x38850], R13 ;  /* 0x0388500d0f0075a7 */ /* 0x008724000802017f */
[----:B----4-:R-:W-:Y:S05]  /*25260*/  @!P1 NANOSLEEP.SYNCS 0x989680 ;  /* 0x009896800000995d */ /* 0x010fea0003900000 */
[----:B------:R-:W4:Y:S02]  /*25270*/  @!P1 SYNCS.PHASECHK.TRANS64 P1, [R15+URZ+0x38850], R13 ;  /* 0x0388500d0f0095a7 */ /* 0x000f24000802007f */
[----:B----4-:R-:W-:Y:S05]  /*25280*/  @!P1 BRA `(.L_x_5515) ;  /* 0xfffffffc00f09947 */ /* 0x010fea000383ffff */
[----:B------:R-:W-:Y:S05]  /*25290*/  BRA `(.L_x_5514) ;  /* 0xfffffed0003c7947 */ /* 0x000fea000383ffff */
.L_x_5552:
        /* <DEDUP_REMOVED lines=11> */
.L_x_5715:
[----:B------:R-:W-:Y:S05]  /*25350*/  BSYNC B1 ;  /* 0x0000000000017941 */ /* 0x000fea0003800000 */
.L_x_5714:
[----:B------:R-:W-:Y:S05]  /*25360*/  BRA `(.L_x_5716) ;  /* 0xffffff7800187947 */ /* 0x000fea000383ffff */
.L_x_5554:
[----:B------:R-:W-:Y:S01]  /*25370*/  BSSY B1, `(.L_x_5717) ;  /* 0x0000006000017945 */ /* 0x000fe20003800000 */
[----:B------:R-:W-:-:S07]  /*25380*/  IMAD.MOV.U32 R15, RZ, RZ, -0x1 ;  /* 0xffffffffff0f7424 */ /* 0x000fce00078e00ff */
[----:B0-----:R-:W-:Y:S05]  /*25390*/  WARPSYNC.COLLECTIVE R15, `(.L_x_5718) ;  /* 0x000000000f0c7348 */ /* 0x001fea0003c00000 */
[----:B------:R-:W-:Y:S02]  /*253a0*/  ELECT P6, UR62, PT ;  /* 0x00000000003e782f */ /* 0x000fe400038c0000 */
[----:B------:R-:W-:Y:S01]  /*253b0*/  MOV R14, UR62 ;  /* 0x0000003e000e7c02 */ /* 0x000fe20008000f00 */
[----:B0-----:R-:W-:Y:S10]  /*253c0*/  ENDCOLLECTIVE ;  /* 0x000000000000791b */ /* 0x001ff40003800000 */
.L_x_5718:
[----:B------:R-:W-:Y:S05]  /*253d0*/  BSYNC B1 ;  /* 0x0000000000017941 */ /* 0x000fea0003800000 */
.L_x_5717:
[----:B------:R-:W-:Y:S05]  /*253e0*/  BRA `(.L_x_5553) ;  /* 0xffffff7800107947 */ /* 0x000fea000383ffff */
.L_x_5556:
[----:B0-----:R0:W1:Y:S02]  /*253f0*/  SYNCS.PHASECHK.TRANS64.TRYWAIT P0, [R18+URZ+0x38820], R3 ;  /* 0x03882003120075a7 */ /* 0x001064000800017f */
[----:B-1----:R-:W-:Y:S05]  /*25400*/  @!P0 NANOSLEEP.SYNCS 0x989680 ;  /* 0x009896800000895d */ /* 0x002fea0003900000 */
[----:B------:R-:W1:Y:S02]  /*25410*/  @!P0 SYNCS.PHASECHK.TRANS64 P0, [R18+URZ+0x38820], R3 ;  /* 0x03882003120085a7 */ /* 0x000e64000800007f */
[----:B-1----:R-:W-:Y:S05]  /*25420*/  @!P0 BRA `(.L_x_5556) ;  /* 0xfffffffc00f08947 */ /* 0x002fea000383ffff */
[----:B------:R-:W-:Y:S05]  /*25430*/  BRA `(.L_x_5719) ;  /* 0xffffff7800207947 */ /* 0x000fea000383ffff */
.L_x_5560:
[----:B0-----:R0:W1:Y:S02]  /*25440*/  SYNCS.PHASECHK.TRANS64.TRYWAIT P0, [R3+URZ+0x388a0], R9 ;  /* 0x0388a009030075a7 */ /* 0x001064000800017f */
[----:B-1----:R-:W-:Y:S05]  /*25450*/  @!P0 NANOSLEEP.SYNCS 0x989680 ;  /* 0x009896800000895d */ /* 0x002fea0003900000 */
[----:B------:R-:W1:Y:S02]  /*25460*/  @!P0 SYNCS.PHASECHK.TRANS64 P0, [R3+URZ+0x388a0], R9 ;  /* 0x0388a009030085a7 */ /* 0x000e64000800007f */
[----:B-1----:R-:W-:Y:S05]  /*25470*/  @!P0 BRA `(.L_x_5560) ;  /* 0xfffffffc00f08947 */ /* 0x002fea000383ffff */
[----:B------:R-:W-:Y:S05]  /*25480*/  BRA `(.L_x_5720) ;  /* 0xffffff7800387947 */ /* 0x000fea000383ffff */
.L_x_5565:
[----:B-1----:R1:W2:Y:S02]  /*25490*/  SYNCS.PHASECHK.TRANS64.TRYWAIT P0, [R3+URZ+0x388c0], R9 ;  /* 0x0388c009030075a7 */ /* 0x0022a4000800017f */
[----:B--2---:R-:W-:Y:S05]  /*254a0*/  @!P0 NANOSLEEP.SYNCS 0x989680 ;  /* 0x009896800000895d */ /* 0x004fea0003900000 */
[----:B------:R-:W2:Y:S02]  /*254b0*/  @!P0 SYNCS.PHASECHK.TRANS64 P0, [R3+URZ+0x388c0], R9 ;  /* 0x0388c009030085a7 */ /* 0x000ea4000800007f */
[----:B--2---:R-:W-:Y:S05]  /*254c0*/  @!P0 BRA `(.L_x_5565) ;  /* 0xfffffffc00f08947 */ /* 0x004fea000383ffff */
[----:B------:R-:W-:Y:S05]  /*254d0*/  BRA `(.L_x_5721) ;  /* 0xffffff7800b47947 */ /* 0x000fea000383ffff */
.L_x_5579:
[----:B0-----:R0:W1:Y:S02]  /*254e0*/  SYNCS.PHASECHK.TRANS64.TRYWAIT P1, [R9+URZ+0x388a0], R2 ;  /* 0x0388a002090075a7 */ /* 0x001064000802017f */
[----:B-1----:R-:W-:Y:S05]  /*254f0*/  @!P1 NANOSLEEP.SYNCS 0x989680 ;  /* 0x009896800000995d */ /* 0x002fea0003900000 */
[----:B------:R-:W1:Y:S02]  /*25500*/  @!P1 SYNCS.PHASECHK.TRANS64 P1, [R9+URZ+0x388a0], R2 ;  /* 0x0388a002090095a7 */ /* 0x000e64000802007f */
[----:B-1----:R-:W-:Y:S05]  /*25510*/  @!P1 BRA `(.L_x_5579) ;  /* 0xfffffffc00f09947 */ /* 0x002fea000383ffff */
[----:B------:R-:W-:Y:S05]  /*25520*/  BRA `(.L_x_5722) ;  /* 0xffffff8400187947 */ /* 0x000fea000383ffff */
.L_x_5584:
[----:B-1----:R1:W2:Y:S02]  /*25530*/  SYNCS.PHASECHK.TRANS64.TRYWAIT P1, [R9+URZ+0x388c0], R2 ;  /* 0x0388c002090075a7 */ /* 0x0022a4000802017f */
[----:B--2---:R-:W-:Y:S05]  /*25540*/  @!P1 NANOSLEEP.SYNCS 0x989680 ;  /* 0x009896800000995d */ /* 0x004fea0003900000 */
[----:B------:R-:W2:Y:S02]  /*25550*/  @!P1 SYNCS.PHASECHK.TRANS64 P1, [R9+URZ+0x388c0], R2 ;  /* 0x0388c002090095a7 */ /* 0x000ea4000802007f */
[----:B--2---:R-:W-:Y:S05]  /*25560*/  @!P1 BRA `(.L_x_5584) ;  /* 0xfffffffc00f09947 */ /* 0x004fea000383ffff */
[----:B------:R-:W-:Y:S05]  /*25570*/  BRA `(.L_x_5723) ;  /* 0xffffff8400907947 */ /* 0x000fea000383ffff */
.L_x_5606:
        /* <DEDUP_REMOVED lines=11> */
.L_x_5725:
[----:B------:R-:W-:Y:S05]  /*25630*/  BSYNC B0 ;  /* 0x0000000000007941 */ /* 0x000fea0003800000 */
.L_x_5724:
[----:B------:R-:W-:Y:S05]  /*25640*/  BRA `(.L_x_5726) ;  /* 0xffffff9c00387947 */ /* 0x000fea000383ffff */
.L_x_5609:
[----:B0-----:R0:W1:Y:S02]  /*25650*/  SYNCS.PHASECHK.TRANS64.TRYWAIT P0, [R26+URZ+0x38840], R0 ;  /* 0x038840001a0075a7 */ /* 0x001064000800017f */
[----:B-1----:R-:W-:Y:S05]  /*25660*/  @!P0 NANOSLEEP.SYNCS 0x989680 ;  /* 0x009896800000895d */ /* 0x002fea0003900000 */
[----:B------:R-:W1:Y:S02]  /*25670*/  @!P0 SYNCS.PHASECHK.TRANS64 P0, [R26+URZ+0x38840], R0 ;  /* 0x038840001a0085a7 */ /* 0x000e64000800007f */
[----:B-1----:R-:W-:Y:S05]  /*25680*/  @!P0 BRA `(.L_x_5609) ;  /* 0xfffffffc00f08947 */ /* 0x002fea000383ffff */
[----:B------:R-:W-:Y:S05]  /*25690*/  BRA `(.L_x_5727) ;  /* 0xffffff9c00707947 */ /* 0x000fea000383ffff */
.L_x_5610:
        /* <DEDUP_REMOVED lines=8> */
.L_x_5729:
[----:B------:R-:W-:Y:S05]  /*25720*/  BSYNC B0 ;  /* 0x0000000000007941 */ /* 0x000fea0003800000 */
.L_x_5728:
        /* <DEDUP_REMOVED lines=9> */
.L_x_5730:
[----:B------:R-:W-:Y:S02]  /*257c0*/  IMAD.MOV.U32 R13, RZ, RZ, R4 ;  /* 0x000000ffff0d7224 */ /* 0x000fe400078e0004 */
[----:B------:R-:W-:Y:S02]  /*257d0*/  IMAD.MOV.U32 R12, RZ, RZ, 0x1 ;  /* 0x00000001ff0c7424 */ /* 0x000fe400078e00ff */
[----:B------:R-:W-:-:S07]  /*257e0*/  IMAD.MOV.U32 R3, RZ, RZ, R14 ;  /* 0x000000ffff037224 */ /* 0x000fce00078e000e */
[----:B------:R-:W-:Y:S05]  /*257f0*/  WARPSYNC.COLLECTIVE R15, `(.L_x_5731) ;  /* 0x000000000f087348 */ /* 0x000fea0003c00000 */
[----:B------:R0:W1:Y:S02]  /*25800*/  SHFL.IDX P6, R14, R13, R12, R11 ;  /* 0x0000000c0d0e7389 */ /* 0x00006400000c000b */
[----:B01----:R-:W-:Y:S01]  /*25810*/  ENDCOLLECTIVE ;  /* 0x000000000000791b */ /* 0x003fe20003800000 */
.L_x_5731:
        /* <DEDUP_REMOVED lines=15> */
.L_x_5732:
[----:B------:R-:W-:Y:S02]  /*25910*/  @P0 IMAD R6, R5, 0x2, R18 ;  /* 0x0000000205060824 */ /* 0x000fe400078e0212 */
[----:B------:R-:W-:Y:S02]  /*25920*/  IMAD.MOV.U32 R13, RZ, RZ, R4 ;  /* 0x000000ffff0d7224 */ /* 0x000fe400078e0004 */
[----:B------:R-:W-:Y:S02]  /*25930*/  IMAD.MOV.U32 R12, RZ, RZ, 0x2 ;  /* 0x00000002ff0c7424 */ /* 0x000fe400078e00ff */
[----:B------:R-:W-:-:S07]  /*25940*/  IMAD.MOV.U32 R3, RZ, RZ, R14 ;  /* 0x000000ffff037224 */ /* 0x000fce00078e000e */
[----:B------:R-:W-:Y:S05]  /*25950*/  WARPSYNC.COLLECTIVE R15, `(.L_x_5733) ;  /* 0x000000000f087348 */ /* 0x000fea0003c00000 */
[----:B------:R0:W1:Y:S02]  /*25960*/  SHFL.IDX P6, R14, R13, R12, R11 ;  /* 0x0000000c0d0e7389 */ /* 0x00006400000c000b */
[----:B01----:R-:W-:Y:S01]  /*25970*/  ENDCOLLECTIVE ;  /* 0x000000000000791b */ /* 0x003fe20003800000 */
.L_x_5733:
        /* <DEDUP_REMOVED lines=15> */
.L_x_5734:
[----:B------:R-:W-:Y:S02]  /*25a70*/  @P0 IMAD R6, R5, 0x2, R18 ;  /* 0x0000000205060824 */ /* 0x000fe400078e0212 */
[----:B------:R-:W-:Y:S02]  /*25a80*/  IMAD.MOV.U32 R13, RZ, RZ, R4 ;  /* 0x000000ffff0d7224 */ /* 0x000fe400078e0004 */
[----:B------:R-:W-:Y:S02]  /*25a90*/  IMAD.MOV.U32 R12, RZ, RZ, 0x3 ;  /* 0x00000003ff0c7424 */ /* 0x000fe400078e00ff */
[----:B------:R-:W-:-:S07]  /*25aa0*/  IMAD.MOV.U32 R3, RZ, RZ, R14 ;  /* 0x000000ffff037224 */ /* 0x000fce00078e000e */
[----:B------:R-:W-:Y:S05]  /*25ab0*/  WARPSYNC.COLLECTIVE R15, `(.L_x_5735) ;  /* 0x000000000f087348 */ /* 0x000fea0003c00000 */
[----:B------:R0:W1:Y:S02]  /*25ac0*/  SHFL.IDX P6, R14, R13, R12, R11 ;  /* 0x0000000c0d0e7389 */ /* 0x00006400000c000b */
[----:B01----:R-:W-:Y:S01]  /*25ad0*/  ENDCOLLECTIVE ;  /* 0x000000000000791b */ /* 0x003fe20003800000 */
.L_x_5735:
        /* <DEDUP_REMOVED lines=10> */
.L_x_5736:
[----:B------:R-:W-:Y:S01]  /*25b80*/  @!PT LDS RZ, [RZ] ;  /* 0x00000000fffff984 */ /* 0x000fe20000000800 */
[----:B------:R-:W-:Y:S01]  /*25b90*/  @!PT LDS RZ, [RZ] ;  /* 0x00000000fffff984 */ /* 0x000fe20000000800 */
[----:B------:R-:W-:Y:S01]  /*25ba0*/  @!PT LDS RZ, [RZ] ;  /* 0x00000000fffff984 */ /* 0x000fe20000000800 */
[----:B------:R0:W-:Y:S01]  /*25bb0*/  @P0 LDGSTS.E.BYPASS.LTC128B.128 [R6+0x23400], desc[UR40][R2.64], !P2 ;  /* 0x2340000002060fae */ /* 0x0001e2000d101d68 */
[----:B------:R-:W-:Y:S01]  /*25bc0*/  IMAD.MOV.U32 R0, RZ, RZ, R14 ;  /* 0x000000ffff007224 */ /* 0x000fe200078e000e */
[----:B------:R-:W-:Y:S06]  /*25bd0*/  BRA `(.L_x_5737) ;  /* 0xffffff9c00287947 */ /* 0x000fec000383ffff */
.L_x_5615:
        /* <DEDUP_REMOVED lines=9> */
.L_x_5738:
        /* <DEDUP_REMOVED lines=10> */
.L_x_5739:
[----:B------:R-:W-:Y:S02]  /*25d10*/  IMAD.MOV.U32 R13, RZ, RZ, R3 ;  /* 0x000000ffff0d7224 */ /* 0x000fe400078e0003 */
[----:B------:R-:W-:Y:S02]  /*25d20*/  IMAD.MOV.U32 R12, RZ, RZ, 0x1 ;  /* 0x00000001ff0c7424 */ /* 0x000fe400078e00ff */
[----:B------:R-:W-:-:S07]  /*25d30*/  IMAD.MOV.U32 R4, RZ, RZ, R14 ;  /* 0x000000ffff047224 */ /* 0x000fce00078e000e */
[----:B------:R-:W-:Y:S05]  /*25d40*/  WARPSYNC.COLLECTIVE R15, `(.L_x_5740) ;  /* 0x000000000f087348 */ /* 0x000fea0003c00000 */
[----:B------:R0:W1:Y:S02]  /*25d50*/  SHFL.IDX P6, R14, R13, R12, R11 ;  /* 0x0000000c0d0e7389 */ /* 0x00006400000c000b */
[----:B01----:R-:W-:Y:S01]  /*25d60*/  ENDCOLLECTIVE ;  /* 0x000000000000791b */ /* 0x003fe20003800000 */
.L_x_5740:
        /* <DEDUP_REMOVED lines=12> */
.L_x_5741:
[----:B------:R-:W-:Y:S02]  /*25e30*/  IMAD.MOV.U32 R13, RZ, RZ, R3 ;  /* 0x000000ffff0d7224 */ /* 0x000fe400078e0003 */
[----:B------:R-:W-:Y:S02]  /*25e40*/  IMAD.MOV.U32 R12, RZ, RZ, 0x2 ;  /* 0x00000002ff0c7424 */ /* 0x000fe400078e00ff */
[----:B------:R-:W-:-:S07]  /*25e50*/  IMAD.MOV.U32 R5, RZ, RZ, R14 ;  /* 0x000000ffff057224 */ /* 0x000fce00078e000e */
[----:B------:R-:W-:Y:S05]  /*25e60*/  WARPSYNC.COLLECTIVE R15, `(.L_x_5742) ;  /* 0x000000000f087348 */ /* 0x000fea0003c00000 */
[----:B------:R0:W1:Y:S02]  /*25e70*/  SHFL.IDX P6, R14, R13, R12, R11 ;  /* 0x0000000c0d0e7389 */ /* 0x00006400000c000b */
[----:B01----:R-:W-:Y:S01]  /*25e80*/  ENDCOLLECTIVE ;  /* 0x000000000000791b */ /* 0x003fe20003800000 */
.L_x_5742:
        /* <DEDUP_REMOVED lines=10> */
.L_x_5743:
        /* <DEDUP_REMOVED lines=11> */
.L_x_5744:
        /* <DEDUP_REMOVED lines=10> */
.L_x_5745:
[----:B------:R-:W-:Y:S01]  /*26080*/  @!PT LDS RZ, [RZ] ;  /* 0x00000000fffff984 */ /* 0x000fe20000000800 */
[----:B------:R-:W-:Y:S01]  /*26090*/  @!PT LDS RZ, [RZ] ;  /* 0x00000000fffff984 */ /* 0x000fe20000000800 */
[----:B------:R-:W-:Y:S01]  /*260a0*/  @!PT LDS RZ, [RZ] ;  /* 0x00000000fffff984 */ /* 0x000fe20000000800 */
[----:B------:R1:W-:Y:S01]  /*260b0*/  @!P0 LDGSTS.E.BYPASS.LTC128B.128 [R23+0x21400], desc[UR40][R4.64], !P1 ;  /* 0x2140000004178fae */ /* 0x0003e2000c901d68 */
[----:B------:R-:W-:Y:S01]  /*260c0*/  IMAD.MOV.U32 R0, RZ, RZ, R14 ;  /* 0x000000ffff007224 */ /* 0x000fe200078e000e */
[----:B------:R-:W-:Y:S06]  /*260d0*/  BRA `(.L_x_5746) ;  /* 0xffffffa0003c7947 */ /* 0x000fec000383ffff */
.L_x_5619:
        /* <DEDUP_REMOVED lines=45> */
.L_x_5748:
[----:B------:R-:W-:Y:S05]  /*263b0*/  BSYNC B0 ;  /* 0x0000000000007941 */ /* 0x000fea0003800000 */
.L_x_5747:
        /* <DEDUP_REMOVED lines=11> */
.L_x_5749:
        /* <DEDUP_REMOVED lines=39> */
.L_x_5750:
        /* <DEDUP_REMOVED lines=8> */
.L_x_5751:
        /* <DEDUP_REMOVED lines=33> */
.L_x_5752:
[----:B------:R-:W-:Y:S02]  /*26970*/  IMAD.MOV.U32 R13, RZ, RZ, R5 ;  /* 0x000000ffff0d7224 */ /* 0x000fe400078e0005 */
[----:B------:R-:W-:-:S07]  /*26980*/  IMAD.MOV.U32 R8, RZ, RZ, R14 ;  /* 0x000000ffff087224 */ /* 0x000fce00078e000e */
[----:B------:R-:W-:Y:S05]  /*26990*/  WARPSYNC.COLLECTIVE R15, `(.L_x_5753) ;  /* 0x000000000f087348 */ /* 0x000fea0003c00000 */
[----:B------:R0:W1:Y:S02]  /*269a0*/  SHFL.IDX P6, R14, R13, R12, R11 ;  /* 0x0000000c0d0e7389 */ /* 0x00006400000c000b */
[----:B01----:R-:W-:Y:S01]  /*269b0*/  ENDCOLLECTIVE ;  /* 0x000000000000791b */ /* 0x003fe20003800000 */
.L_x_5753:
        /* <DEDUP_REMOVED lines=23> */
.L_x_5754:
        /* <DEDUP_REMOVED lines=9> */
.L_x_5755:
[----:B------:R-:W-:Y:S01]  /*26bc0*/  IMAD.MOV.U32 R2, RZ, RZ, R14 ;  /* 0x000000ffff027224 */ /* 0x000fe200078e000e */
[----:B------:R-:W-:Y:S06]  /*26bd0*/  BRA `(.L_x_5756) ;  /* 0xffffffa400187947 */ /* 0x000fec000383ffff */
.L_x_5624:
[----:B-1----:R1:W2:Y:S02]  /*26be0*/  SYNCS.PHASECHK.TRANS64.TRYWAIT P0, [R18+URZ+0x38820], R0 ;  /* 0x03882000120075a7 */ /* 0x0022a4000800017f */
[----:B--2---:R-:W-:Y:S05]  /*26bf0*/  @!P0 NANOSLEEP.SYNCS 0x989680 ;  /* 0x009896800000895d */ /* 0x004fea0003900000 */
[----:B------:R-:W2:Y:S02]  /*26c00*/  @!P0 SYNCS.PHASECHK.TRANS64 P0, [R18+URZ+0x38820], R0 ;  /* 0x03882000120085a7 */ /* 0x000ea4000800007f */
[----:B--2---:R-:W-:Y:S05]  /*26c10*/  @!P0 BRA `(.L_x_5624) ;  /* 0xfffffffc00f08947 */ /* 0x004fea000383ffff */
[----:B------:R-:W-:Y:S05]  /*26c20*/  BRA `(.L_x_5757) ;  /* 0xffffffa400c07947 */ /* 0x000fea000383ffff */
.L_x_5627:
[----:B-1----:R1:W2:Y:S02]  /*26c30*/  SYNCS.PHASECHK.TRANS64.TRYWAIT P0, [R26+URZ+0x38860], R0 ;  /* 0x038860001a0075a7 */ /* 0x0022a4000800017f */
[----:B--2---:R-:W-:Y:S05]  /*26c40*/  @!P0 NANOSLEEP.SYNCS 0x989680 ;  /* 0x009896800000895d */ /* 0x004fea0003900000 */
[----:B------:R-:W2:Y:S02]  /*26c50*/  @!P0 SYNCS.PHASECHK.TRANS64 P0, [R26+URZ+0x38860], R0 ;  /* 0x038860001a0085a7 */ /* 0x000ea4000800007f */
[----:B--2---:R-:W-:Y:S05]  /*26c60*/  @!P0 BRA `(.L_x_5627) ;  /* 0xfffffffc00f08947 */ /* 0x004fea000383ffff */
[----:B------:R-:W-:Y:S05]  /*26c70*/  BRA `(.L_x_5758) ;  /* 0xffffffa400d07947 */ /* 0x000fea000383ffff */
.L_x_5628:
        /* <DEDUP_REMOVED lines=8> */
.L_x_5760:
[----:B------:R-:W-:Y:S05]  /*26d00*/  BSYNC B0 ;  /* 0x0000000000007941 */ /* 0x000fea0003800000 */
.L_x_5759:
        /* <DEDUP_REMOVED lines=15> */
.L_x_5761:
        /* <DEDUP_REMOVED lines=39> */
.L_x_5762:
[----:B------:R-:W-:Y:S02]  /*27070*/  IMAD.MOV.U32 R13, RZ, RZ, R5 ;  /* 0x000000ffff0d7224 */ /* 0x000fe400078e0005 */
[----:B------:R-:W-:-:S07]  /*27080*/  IMAD.MOV.U32 R3, RZ, RZ, R14 ;  /* 0x000000ffff037224 */ /* 0x000fce00078e000e */
[----:B------:R-:W-:Y:S05]  /*27090*/  WARPSYNC.COLLECTIVE R15, `(.L_x_5763) ;  /* 0x000000000f087348 */ /* 0x000fea0003c00000 */
[----:B------:R0:W1:Y:S02]  /*270a0*/  SHFL.IDX P6, R14, R13, R12, R11 ;  /* 0x0000000c0d0e7389 */ /* 0x00006400000c000b */
[----:B01----:R-:W-:Y:S01]  /*270b0*/  ENDCOLLECTIVE ;  /* 0x000000000000791b */ /* 0x003fe20003800000 */
.L_x_5763:
        /* <DEDUP_REMOVED lines=29> */
.L_x_5764:
[----:B------:R-:W-:Y:S02]  /*27290*/  IMAD.MOV.U32 R13, RZ, RZ, R5 ;  /* 0x000000ffff0d7224 */ /* 0x000fe400078e0005 */
[----:B------:R-:W-:-:S07]  /*272a0*/  IMAD.MOV.U32 R7, RZ, RZ, R14 ;  /* 0x000000ffff077224 */ /* 0x000fce00078e000e */
[----:B------:R-:W-:Y:S05]  /*272b0*/  WARPSYNC.COLLECTIVE R15, `(.L_x_5765) ;  /* 0x000000000f087348 */ /* 0x000fea0003c00000 */
[----:B------:R0:W1:Y:S02]  /*272c0*/  SHFL.IDX P6, R14, R13, R12, R11 ;  /* 0x0000000c0d0e7389 */ /* 0x00006400000c000b */
[----:B01----:R-:W-:Y:S01]  /*272d0*/  ENDCOLLECTIVE ;  /* 0x000000000000791b */ /* 0x003fe20003800000 */
.L_x_5765:
        /* <DEDUP_REMOVED lines=29> */
.L_x_5766:
[----:B------:R-:W-:Y:S02]  /*274b0*/  IMAD.MOV.U32 R13, RZ, RZ, R5 ;  /* 0x000000ffff0d7224 */ /* 0x000fe400078e0005 */
[----:B------:R-:W-:-:S07]  /*274c0*/  IMAD.MOV.U32 R6, RZ, RZ, R14 ;  /* 0x000000ffff067224 */ /* 0x000fce00078e000e */
[----:B------:R-:W-:Y:S05]  /*274d0*/  WARPSYNC.COLLECTIVE R15, `(.L_x_5767) ;  /* 0x000000000f087348 */ /* 0x000fea0003c00000 */
[----:B------:R0:W1:Y:S02]  /*274e0*/  SHFL.IDX P6, R14, R13, R12, R11 ;  /* 0x0000000c0d0e7389 */ /* 0x00006400000c000b */
[----:B01----:R-:W-:Y:S01]  /*274f0*/  ENDCOLLECTIVE ;  /* 0x000000000000791b */ /* 0x003fe20003800000 */
.L_x_5767:
[----:B------:R-:W-:Y:S01]  /*27500*/  IMAD.MOV.U32 R2, RZ, RZ, R14 ;  /* 0x000000ffff027224 */ /* 0x000fe200078e000e */
[----:B------:R-:W-:Y:S06]  /*27510*/  BRA `(.L_x_5768) ;  /* 0xffffffa400607947 */ /* 0x000fec000383ffff */
.L_x_5635:
[----:B0-----:R0:W1:Y:S02]  /*27520*/  SYNCS.PHASECHK.TRANS64.TRYWAIT P0, [R6+URZ+0x38840], R25 ;  /* 0x03884019060075a7 */ /* 0x001064000800017f */
[----:B-1----:R-:W-:Y:S05]  /*27530*/  @!P0 NANOSLEEP.SYNCS 0x989680 ;  /* 0x009896800000895d */ /* 0x002fea0003900000 */
[----:B------:R-:W1:Y:S02]  /*27540*/  @!P0 SYNCS.PHASECHK.TRANS64 P0, [R6+URZ+0x38840], R25 ;  /* 0x03884019060085a7 */ /* 0x000e64000800007f */
[----:B-1----:R-:W-:Y:S05]  /*27550*/  @!P0 BRA `(.L_x_5635) ;  /* 0xfffffffc00f08947 */ /* 0x002fea000383ffff */
[----:B------:R-:W-:Y:S05]  /*27560*/  BRA `(.L_x_5769) ;  /* 0xffffffa800ec7947 */ /* 0x000fea000383ffff */
.L_x_5636:
        /* <DEDUP_REMOVED lines=8> */
.L_x_5771:
[----:B------:R-:W-:Y:S05]  /*275f0*/  BSYNC B1 ;  /* 0x0000000000017941 */ /* 0x000fea0003800000 */
.L_x_5770:
        /* <DEDUP_REMOVED lines=9> */
.L_x_5772:
[----:B------:R-:W-:Y:S02]  /*27690*/  IMAD.MOV.U32 R13, RZ, RZ, R26 ;  /* 0x000000ffff0d7224 */ /* 0x000fe400078e001a */
[----:B------:R-:W-:Y:S02]  /*276a0*/  IMAD.MOV.U32 R12, RZ, RZ, 0x1 ;  /* 0x00000001ff0c7424 */ /* 0x000fe400078e00ff */
[----:B------:R-:W-:-:S07]  /*276b0*/  IMAD.MOV.U32 R2, RZ, RZ, R14 ;  /* 0x000000ffff027224 */ /* 0x000fce00078e000e */
[----:B------:R-:W-:Y:S05]  /*276c0*/  WARPSYNC.COLLECTIVE R15, `(.L_x_5773) ;  /* 0x000000000f087348 */ /* 0x000fea0003c00000 */
[----:B------:R0:W1:Y:S02]  /*276d0*/  SHFL.IDX P6, R14, R13, R12, R11 ;  /* 0x0000000c0d0e7389 */ /* 0x00006400000c000b */
[----:B01----:R-:W-:Y:S01]  /*276e0*/  ENDCOLLECTIVE ;  /* 0x000000000000791b */ /* 0x003fe20003800000 */
.L_x_5773:
        /* <DEDUP_REMOVED lines=11> */
.L_x_5774:
[----:B------:R-:W-:Y:S02]  /*277a0*/  IMAD.MOV.U32 R13, RZ, RZ, R26 ;  /* 0x000000ffff0d7224 */ /* 0x000fe400078e001a */
[----:B------:R-:W-:Y:S02]  /*277b0*/  IMAD.MOV.U32 R12, RZ, RZ, 0x2 ;  /* 0x00000002ff0c7424 */ /* 0x000fe400078e00ff */
[----:B------:R-:W-:-:S07]  /*277c0*/  IMAD.MOV.U32 R2, RZ, RZ, R14 ;  /* 0x000000ffff027224 */ /* 0x000fce00078e000e */
[----:B------:R-:W-:Y:S05]  /*277d0*/  WARPSYNC.COLLECTIVE R15, `(.L_x_5775) ;  /* 0x000000000f087348 */ /* 0x000fea0003c00000 */
[----:B------:R0:W1:Y:S02]  /*277e0*/  SHFL.IDX P6, R14, R13, R12, R11 ;  /* 0x0000000c0d0e7389 */ /* 0x00006400000c000b */
[----:B01----:R-:W-:Y:S01]  /*277f0*/  ENDCOLLECTIVE ;  /* 0x000000000000791b */ /* 0x003fe20003800000 */
.L_x_5775:
        /* <DEDUP_REMOVED lines=11> */
.L_x_5776:
[----:B------:R-:W-:Y:S02]  /*278b0*/  IMAD.MOV.U32 R13, RZ, RZ, R26 ;  /* 0x000000ffff0d7224 */ /* 0x000fe400078e001a */
[----:B------:R-:W-:Y:S02]  /*278c0*/  IMAD.MOV.U32 R12, RZ, RZ, 0x3 ;  /* 0x00000003ff0c7424 */ /* 0x000fe400078e00ff */
[----:B------:R-:W-:-:S07]  /*278d0*/  IMAD.MOV.U32 R2, RZ, RZ, R14 ;  /* 0x000000ffff027224 */ /* 0x000fce00078e000e */
[----:B------:R-:W-:Y:S05]  /*278e0*/  WARPSYNC.COLLECTIVE R15, `(.L_x_5777) ;  /* 0x000000000f087348 */ /* 0x000fea0003c00000 */
[----:B------:R0:W1:Y:S02]  /*278f0*/  SHFL.IDX P6, R14, R13, R12, R11 ;  /* 0x0000000c0d0e7389 */ /* 0x00006400000c000b */
[----:B01----:R-:W-:Y:S01]  /*27900*/  ENDCOLLECTIVE ;  /* 0x000000000000791b */ /* 0x003fe20003800000 */
.L_x_5777:
        /* <DEDUP_REMOVED lines=11> */
.L_x_5778:
[----:B------:R-:W-:Y:S01]  /*279c0*/  IMAD.MOV.U32 R2, RZ, RZ, R14 ;  /* 0x000000ffff027224 */ /* 0x000fe200078e000e */
[----:B------:R-:W-:Y:S06]  /*279d0*/  BRA `(.L_x_5779) ;  /* 0xffffffa800747947 */ /* 0x000fec000383ffff */
.L_x_5641:
[----:B---3--:R3:W4:Y:S02]  /*279e0*/  SYNCS.PHASECHK.TRANS64.TRYWAIT P0, [R6+URZ+0x38860], R25 ;  /* 0x03886019060075a7 */ /* 0x008724000800017f */
[----:B----4-:R-:W-:Y:S05]  /*279f0*/  @!P0 NANOSLEEP.SYNCS 0x989680 ;  /* 0x009896800000895d */ /* 0x010fea0003900000 */
[----:B------:R-:W4:Y:S02]  /*27a00*/  @!P0 SYNCS.PHASECHK.TRANS64 P0, [R6+URZ+0x38860], R25 ;  /* 0x03886019060085a7 */ /* 0x000f24000800007f */
[----:B----4-:R-:W-:Y:S05]  /*27a10*/  @!P0 BRA `(.L_x_5641) ;  /* 0xfffffffc00f08947 */ /* 0x010fea000383ffff */
[----:B------:R-:W-:Y:S05]  /*27a20*/  BRA `(.L_x_5780) ;  /* 0xffffffa800c47947 */ /* 0x000fea000383ffff */
.L_x_5642:
        /* <DEDUP_REMOVED lines=8> */
.L_x_5782:
[----:B------:R-:W-:Y:S05]  /*27ab0*/  BSYNC B1 ;  /* 0x0000000000017941 */ /* 0x000fea0003800000 */
.L_x_5781:
        /* <DEDUP_REMOVED lines=13> */
.L_x_5783:
        /* <DEDUP_REMOVED lines=17> */
.L_x_5784:
        /* <DEDUP_REMOVED lines=16> */
.L_x_5785:
        /* <DEDUP_REMOVED lines=19> */
.L_x_5786:
        /* <DEDUP_REMOVED lines=14> */
.L_x_5787:
        /* <DEDUP_REMOVED lines=16> */
.L_x_5788:
        /* <DEDUP_REMOVED lines=14> */
.L_x_5789:
[----:B------:R-:W-:Y:S05]  /*28190*/  BRA `(.L_x_5790) ;  /* 0xffffffa800287947 */ /* 0x000fea000383ffff */
.L_x_5650:
        /* <DEDUP_REMOVED lines=8> */
.L_x_5792:
[----:B------:R-:W-:Y:S05]  /*28220*/  BSYNC B0 ;  /* 0x0000000000007941 */ /* 0x000fea0003800000 */
.L_x_5791:
        /* <DEDUP_REMOVED lines=9> */
.L_x_5793:
        /* <DEDUP_REMOVED lines=23> */
.L_x_5794:
[----:B------:R-:W-:Y:S01]  /*28430*/  IMAD.MOV.U32 R12, RZ, RZ, 0x2 ;  /* 0x00000002ff0c7424 */ /* 0x000fe200078e00ff */
[----:B------:R-:W-:-:S05]  /*28440*/  SEL R4, R14, RZ, P1 ;  /* 0x000000ff0e047207 */ /* 0x000fca0000800000 */
[----:B------:R-:W-:-:S04]  /*28450*/  IMAD.IADD R4, R13, 0x1, R4 ;  /* 0x000000010d047824 */ /* 0x000fc800078e0204 */
[----:B------:R-:W-:-:S07]  /*28460*/  IMAD.MOV.U32 R13, RZ, RZ, R4 ;  /* 0x000000ffff0d7224 */ /* 0x000fce00078e0004 */
[----:B------:R-:W-:Y:S05]  /*28470*/  WARPSYNC.COLLECTIVE R15, `(.L_x_5795) ;  /* 0x000000000f087348 */ /* 0x000fea0003c00000 */
[----:B------:R0:W1:Y:S02]  /*28480*/  SHFL.UP P6, R14, R13, R12, R11 ;  /* 0x0400000c0d0e7389 */ /* 0x00006400000c000b */
[----:B01----:R-:W-:Y:S01]  /*28490*/  ENDCOLLECTIVE ;  /* 0x000000000000791b */ /* 0x003fe20003800000 */
.L_x_5795:
[----:B------:R-:W-:Y:S01]  /*284a0*/  IMAD.MOV.U32 R12, RZ, RZ, 0x4 ;  /* 0x00000004ff0c7424 */ /* 0x000fe200078e00ff */
[----:B------:R-:W-:-:S05]  /*284b0*/  SEL R3, R14, RZ, P2 ;  /* 0x000000ff0e037207 */ /* 0x000fca0001000000 */
[----:B------:R-:W-:-:S04]  /*284c0*/  IMAD.IADD R2, R4, 0x1, R3 ;  /* 0x0000000104027824 */ /* 0x000fc800078e0203 */
[----:B------:R-:W-:-:S07]  /*284d0*/  IMAD.MOV.U32 R13, RZ, RZ, R2 ;  /* 0x000000ffff0d7224 */ /* 0x000fce00078e0002 */
[----:B------:R-:W-:Y:S05]  /*284e0*/  WARPSYNC.COLLECTIVE R15, `(.L_x_5796) ;  /* 0x000000000f087348 */ /* 0x000fea0003c00000 */
[----:B------:R0:W1:Y:S02]  /*284f0*/  SHFL.UP P6, R14, R13, R12, R11 ;  /* 0x0400000c0d0e7389 */ /* 0x00006400000c000b */
[----:B01----:R-:W-:Y:S01]  /*28500*/  ENDCOLLECTIVE ;  /* 0x000000000000791b */ /* 0x003fe20003800000 */
.L_x_5796:
[----:B------:R-:W-:Y:S01]  /*28510*/  IMAD.MOV.U32 R12, RZ, RZ, 0x8 ;  /* 0x00000008ff0c7424 */ /* 0x000fe200078e00ff */
[----:B------:R-:W-:-:S05]  /*28520*/  SEL R3, R14, RZ, P3 ;  /* 0x000000ff0e037207 */ /* 0x000fca0001800000 */
[----:B------:R-:W-:-:S04]  /*28530*/  IMAD.IADD R3, R2, 0x1, R3 ;  /* 0x0000000102037824 */ /* 0x000fc800078e0203 */
[----:B------:R-:W-:-:S07]  /*28540*/  IMAD.MOV.U32 R13, RZ, RZ, R3 ;  /* 0x000000ffff0d7224 */ /* 0x000fce00078e0003 */
[----:B------:R-:W-:Y:S05]  /*28550*/  WARPSYNC.COLLECTIVE R15, `(.L_x_5797) ;  /* 0x000000000f087348 */ /* 0x000fea0003c00000 */
[----:B------:R0:W1:Y:S02]  /*28560*/  SHFL.UP P6, R14, R13, R12, R11 ;  /* 0x0400000c0d0e7389 */ /* 0x00006400000c000b */
[----:B01----:R-:W-:Y:S01]  /*28570*/  ENDCOLLECTIVE ;  /* 0x000000000000791b */ /* 0x003fe20003800000 */
.L_x_5797:
[----:B------:R-:W-:Y:S01]  /*28580*/  IMAD.MOV.U32 R12, RZ, RZ, 0x10 ;  /* 0x00000010ff0c7424 */ /* 0x000fe200078e00ff */
[----:B------:R-:W-:-:S05]  /*28590*/  SEL R4, R14, RZ, P4 ;  /* 0x000000ff0e047207 */ /* 0x000fca0002000000 */
[----:B------:R-:W-:-:S04]  /*285a0*/  IMAD.IADD R4, R3, 0x1, R4 ;  /* 0x0000000103047824 */ /* 0x000fc800078e0204 */
[----:B------:R-:W-:-:S07]  /*285b0*/  IMAD.MOV.U32 R13, RZ, RZ, R4 ;  /* 0x000000ffff0d7224 */ /* 0x000fce00078e0004 */
[----:B------:R-:W-:Y:S05]  /*285c0*/  WARPSYNC.COLLECTIVE R15, `(.L_x_5798) ;  /* 0x000000000f087348 */ /* 0x000fea0003c00000 */
[----:B------:R0:W1:Y:S02]  /*285d0*/  SHFL.UP P6, R14, R13, R12, R11 ;  /* 0x0400000c0d0e7389 */ /* 0x00006400000c000b */
[----:B01----:R-:W-:Y:S01]  /*285e0*/  ENDCOLLECTIVE ;  /* 0x000000000000791b */ /* 0x003fe20003800000 */
.L_x_5798:
        /* <DEDUP_REMOVED lines=8> */
.L_x_5799:
[----:B------:R-:W-:Y:S05]  /*28670*/  BRA `(.L_x_5800) ;  /* 0xffffffa800c47947 */ /* 0x000fea000383ffff */
.L_x_5653:
[----:B------:R-:W-:Y:S01]  /*28680*/  BSSY B0, `(.L_x_5801) ;  /* 0x0000007000007945 */ /* 0x000fe20003800000 */
[----:B------:R-:W-:Y:S02]  /*28690*/  IMAD.MOV.U32 R12, RZ, RZ, 0x1 ;  /* 0x00000001ff0c7424 */ /* 0x000fe400078e00ff */
[----:B------:R-:W-:Y:S02]  /*286a0*/  IMAD.MOV.U32 R11, RZ, RZ, RZ ;  /* 0x000000ffff0b7224 */ /* 0x000fe400078e00ff */
[----:B------:R-:W-:-:S07]  /*286b0*/  IMAD.MOV.U32 R15, RZ, RZ, -0x1 ;  /* 0xffffffffff0f7424 */ /* 0x000fce00078e00ff */
[----:B------:R-:W-:Y:S05]  /*286c0*/  WARPSYNC.COLLECTIVE R15, `(.L_x_5802) ;  /* 0x000000000f087348 */ /* 0x000fea0003c00000 */
[----:B------:R0:W1:Y:S02]  /*286d0*/  SHFL.UP P6, R14, R13, R12, R11 ;  /* 0x0400000c0d0e7389 */ /* 0x00006400000c000b */
[----:B01----:R-:W-:Y:S01]  /*286e0*/  ENDCOLLECTIVE ;  /* 0x000000000000791b */ /* 0x003fe20003800000 */
.L_x_5802:
[----:B------:R-:W-:Y:S05]  /*286f0*/  BSYNC B0 ;  /* 0x0000000000007941 */ /* 0x000fea0003800000 */
.L_x_5801:
        /* <DEDUP_REMOVED lines=8> */
.L_x_5803:
[----:B------:R-:W-:Y:S01]  /*28780*/  IMAD.MOV.U32 R12, RZ, RZ, 0x4 ;  /* 0x00000004ff0c7424 */ /* 0x000fe200078e00ff */
[----:B------:R-:W-:-:S05]  /*28790*/  SEL R2, R14, RZ, P2 ;  /* 0x000000ff0e027207 */ /* 0x000fca0001000000 */
[----:B------:R-:W-:-:S04]  /*287a0*/  IMAD.IADD R2, R13, 0x1, R2 ;  /* 0x000000010d027824 */ /* 0x000fc800078e0202 */
[----:B------:R-:W-:-:S07]  /*287b0*/  IMAD.MOV.U32 R13, RZ, RZ, R2 ;  /* 0x000000ffff0d7224 */ /* 0x000fce00078e0002 */
[----:B------:R-:W-:Y:S05]  /*287c0*/  WARPSYNC.COLLECTIVE R15, `(.L_x_5804) ;  /* 0x000000000f087348 */ /* 0x000fea0003c00000 */
[----:B------:R0:W1:Y:S02]  /*287d0*/  SHFL.UP P6, R14, R13, R12, R11 ;  /* 0x0400000c0d0e7389 */ /* 0x00006400000c000b */
[----:B01----:R-:W-:Y:S01]  /*287e0*/  ENDCOLLECTIVE ;  /* 0x000000000000791b */ /* 0x003fe20003800000 */
.L_x_5804:
[----:B------:R-:W-:Y:S01]  /*287f0*/  IMAD.MOV.U32 R12, RZ, RZ, 0x8 ;  /* 0x00000008ff0c7424 */ /* 0x000fe200078e00ff */
[----:B------:R-:W-:-:S05]  /*28800*/  SEL R3, R14, RZ, P3 ;  /* 0x000000ff0e037207 */ /* 0x000fca0001800000 */
[----:B------:R-:W-:-:S04]  /*28810*/  IMAD.IADD R3, R2, 0x1, R3 ;  /* 0x0000000102037824 */ /* 0x000fc800078e0203 */
[----:B------:R-:W-:-:S07]  /*28820*/  IMAD.MOV.U32 R13, RZ, RZ, R3 ;  /* 0x000000ffff0d7224 */ /* 0x000fce00078e0003 */
[----:B------:R-:W-:Y:S05]  /*28830*/  WARPSYNC.COLLECTIVE R15, `(.L_x_5805) ;  /* 0x000000000f087348 */ /* 0x000fea0003c00000 */
[----:B------:R0:W1:Y:S02]  /*28840*/  SHFL.UP P6, R14, R13, R12, R11 ;  /* 0x0400000c0d0e7389 */ /* 0x00006400000c000b */
[----:B01----:R-:W-:Y:S01]  /*28850*/  ENDCOLLECTIVE ;  /* 0x000000000000791b */ /* 0x003fe20003800000 */
.L_x_5805:
[----:B------:R-:W-:Y:S01]  /*28860*/  IMAD.MOV.U32 R12, RZ, RZ, 0x10 ;  /* 0x00000010ff0c7424 */ /* 0x000fe200078e00ff */
[----:B------:R-:W-:-:S05]  /*28870*/  SEL R4, R14, RZ, P4 ;  /* 0x000000ff0e047207 */ /* 0x000fca0002000000 */
[----:B------:R-:W-:-:S04]  /*28880*/  IMAD.IADD R4, R3, 0x1, R4 ;  /* 0x0000000103047824 */ /* 0x000fc800078e0204 */
[----:B------:R-:W-:-:S07]  /*28890*/  IMAD.MOV.U32 R13, RZ, RZ, R4 ;  /* 0x000000ffff0d7224 */ /* 0x000fce00078e0004 */
[----:B------:R-:W-:Y:S05]  /*288a0*/  WARPSYNC.COLLECTIVE R15, `(.L_x_5806) ;  /* 0x000000000f087348 */ /* 0x000fea0003c00000 */
[----:B------:R0:W1:Y:S02]  /*288b0*/  SHFL.UP P6, R14, R13, R12, R11 ;  /* 0x0400000c0d0e7389 */ /* 0x00006400000c000b */
[----:B01----:R-:W-:Y:S01]  /*288c0*/  ENDCOLLECTIVE ;  /* 0x000000000000791b */ /* 0x003fe20003800000 */
.L_x_5806:
        /* <DEDUP_REMOVED lines=8> */
.L_x_5807:
[----:B------:R-:W-:Y:S05]  /*28950*/  BRA `(.L_x_5808) ;  /* 0xffffffa800b07947 */ /* 0x000fea000383ffff */
.L_x_5655:
[----:B------:R-:W-:Y:S01]  /*28960*/  BSSY B0, `(.L_x_5809) ;  /* 0x0000006000007945 */ /* 0x000fe20003800000 */
[----:B------:R-:W-:Y:S01]  /*28970*/  PLOP3.LUT P6, PT, P6, PT, PT, 0x8, 0x0 ;  /* 0x000000000000781c */ /* 0x000fe200037ce170 */
[----:B------:R-:W-:-:S12]  /*28980*/  IMAD.MOV.U32 R15, RZ, RZ, -0x1 ;  /* 0xffffffffff0f7424 */ /* 0x000fd800078e00ff */
[----:B0-----:R-:W-:Y:S05]  /*28990*/  WARPSYNC.COLLECTIVE R15, `(.L_x_5810) ;  /* 0x000000000f087348 */ /* 0x001fea0003c00000 */
[----:B------:R-:W-:Y:S01]  /*289a0*/  VOTE.ANY R14, PT, P6 ;  /* 0x00000000000e7806 */ /* 0x000fe200030e0100 */
[----:B0-----:R-:W-:Y:S06]  /*289b0*/  ENDCOLLECTIVE ;  /* 0x000000000000791b */ /* 0x001fec0003800000 */
.L_x_5810:
[----:B------:R-:W-:Y:S05]  /*289c0*/  BSYNC B0 ;  /* 0x0000000000007941 */ /* 0x000fea0003800000 */
.L_x_5809:
        /* <DEDUP_REMOVED lines=10> */
.L_x_5811:
[----:B------:R-:W-:Y:S02]  /*28a70*/  IMAD.MOV.U32 R13, RZ, RZ, R5 ;  /* 0x000000ffff0d7224 */ /* 0x000fe400078e0005 */
[----:B------:R-:W-:-:S07]  /*28a80*/  IMAD.MOV.U32 R25, RZ, RZ, R14 ;  /* 0x000000ffff197224 */ /* 0x000fce00078e000e */
[----:B------:R-:W-:Y:S05]  /*28a90*/  WARPSYNC.COLLECTIVE R15, `(.L_x_5812) ;  /* 0x000000000f087348 */ /* 0x000fea0003c00000 */
[----:B------:R0:W1:Y:S02]  /*28aa0*/  SHFL.IDX P6, R14, R13, R12, R11 ;  /* 0x0000000c0d0e7389 */ /* 0x00006400000c000b */
[----:B01----:R-:W-:Y:S01]  /*28ab0*/  ENDCOLLECTIVE ;  /* 0x000000000000791b */ /* 0x003fe20003800000 */
.L_x_5812:
[----:B------:R-:W-:Y:S01]  /*28ac0*/  IMAD.MOV.U32 R5, RZ, RZ, R14 ;  /* 0x000000ffff057224 */ /* 0x000fe200078e000e */
[----:B------:R-:W-:Y:S06]  /*28ad0*/  BRA `(.L_x_5813) ;  /* 0xffffffa800907947 */ /* 0x000fec000383ffff */
.L_x_5657:
[----:B------:R-:W-:Y:S01]  /*28ae0*/  BSSY B0, `(.L_x_5814) ;  /* 0x0000007000007945 */ /* 0x000fe20003800000 */
[----:B------:R-:W-:Y:S02]  /*28af0*/  IMAD.MOV.U32 R13, RZ, RZ, R2 ;  /* 0x000000ffff0d7224 */ /* 0x000fe400078e0002 */
[----:B------:R-:W-:Y:S02]  /*28b00*/  IMAD.MOV.U32 R11, RZ, RZ, 0x1f ;  /* 0x0000001fff0b7424 */ /* 0x000fe400078e00ff */
[----:B------:R-:W-:-:S07]  /*28b10*/  IMAD.MOV.U32 R15, RZ, RZ, -0x1 ;  /* 0xffffffffff0f7424 */ /* 0x000fce00078e00ff */
[----:B0123--:R-:W-:Y:S05]  /*28b20*/  WARPSYNC.COLLECTIVE R15, `(.L_x_5815) ;  /* 0x000000000f087348 */ /* 0x00ffea0003c00000 */
[----:B------:R4:W0:Y:S02]  /*28b30*/  SHFL.IDX P6, R14, R13, R12, R11 ;  /* 0x0000000c0d0e7389 */ /* 0x00082400000c000b */
[----:B01234-:R-:W-:Y:S01]  /*28b40*/  ENDCOLLECTIVE ;  /* 0x000000000000791b */ /* 0x01ffe20003800000 */
.L_x_5815:
[----:B------:R-:W-:Y:S05]  /*28b50*/  BSYNC B0 ;  /* 0x0000000000007941 */ /* 0x000fea0003800000 */
.L_x_5814:
[----:B------:R-:W-:Y:S01]  /*28b60*/  IMAD.MOV.U32 R24, RZ, RZ, R14 ;  /* 0x000000ffff187224 */ /* 0x000fe200078e000e */
[----:B------:R-:W-:Y:S06]  /*28b70*/  BRA `(.L_x_5656) ;  /* 0xffffffa800807947 */ /* 0x000fec000383ffff */
.L_x_5663:
[----:B0-----:R0:W1:Y:S02]  /*28b80*/  SYNCS.PHASECHK.TRANS64.TRYWAIT P0, [R7+URZ+0x38820], R0 ;  /* 0x03882000070075a7 */ /* 0x001064000800017f */
[----:B-1----:R-:W-:Y:S05]  /*28b90*/  @!P0 NANOSLEEP.SYNCS 0x989680 ;  /* 0x009896800000895d */ /* 0x002fea0003900000 */
[----:B------:R-:W1:Y:S02]  /*28ba0*/  @!P0 SYNCS.PHASECHK.TRANS64 P0, [R7+URZ+0x38820], R0 ;  /* 0x03882000070085a7 */ /* 0x000e64000800007f */
[----:B-1----:R-:W-:Y:S05]  /*28bb0*/  @!P0 BRA `(.L_x_5663) ;  /* 0xfffffffc00f08947 */ /* 0x002fea000383ffff */
[----:B------:R-:W-:Y:S05]  /*28bc0*/  BRA `(.L_x_5816) ;  /* 0xffffffb000dc7947 */ /* 0x000fea000383ffff */
.L_x_5664:
        /* <DEDUP_REMOVED lines=8> */
[----:B0-23--:R-:W-:Y:S05]  /*28c50*/  WARPSYNC.COLLECTIVE R15, `(.L_x_5818) ;  /* 0x000000000f087348 */ /* 0x00dfea0003c00000 */
[----:B------:R1:W4:Y:S02]  /*28c60*/  SHFL.IDX P6, R14, R13, R12, R11 ;  /* 0x0000000c0d0e7389 */ /* 0x00032400000c000b */
[----:B01234-:R-:W-:Y:S01]  /*28c70*/  ENDCOLLECTIVE ;  /* 0x000000000000791b */ /* 0x01ffe20003800000 */
.L_x_5818:
[----:B------:R-:W-:Y:S05]  /*28c80*/  BSYNC B0 ;  /* 0x0000000000007941 */ /* 0x000fea0003800000 */
.L_x_5817:
[----:B------:R-:W-:Y:S05]  /*28c90*/  BRA `(.L_x_5819) ;  /* 0xffffffb000c47947 */ /* 0x000fea000383ffff */
.L_x_5665:
[----:B------:R-:W-:Y:S01]  /*28ca0*/  BSSY B0, `(.L_x_5820) ;  /* 0x0000006000007945 */ /* 0x000fe20003800000 */
[----:B------:R-:W-:-:S07]  /*28cb0*/  IMAD.MOV.U32 R15, RZ, RZ, -0x1 ;  /* 0xffffffffff0f7424 */ /* 0x000fce00078e00ff */
[----:B0-23--:R-:W-:Y:S05]  /*28cc0*/  WARPSYNC.COLLECTIVE R15, `(.L_x_5821) ;  /* 0x000000000f0c7348 */ /* 0x00dfea0003c00000 */
[----:B------:R-:W-:Y:S02]  /*28cd0*/  ELECT P6, UR62, PT ;  /* 0x00000000003e782f */ /* 0x000fe400038c0000 */
[----:B------:R-:W-:Y:S01]  /*28ce0*/  MOV R14, UR62 ;  /* 0x0000003e000e7c02 */ /* 0x000fe20008000f00 */
[----:B0-23--:R-:W-:Y:S10]  /*28cf0*/  ENDCOLLECTIVE ;  /* 0x000000000000791b */ /* 0x00dff40003800000 */
.L_x_5821:
[----:B------:R-:W-:Y:S05]  /*28d00*/  BSYNC B0 ;  /* 0x0000000000007941 */ /* 0x000fea0003800000 */
.L_x_5820:
[----:B------:R-:W-:Y:S05]  /*28d10*/  BRA `(.L_x_5822) ;  /* 0xffffffb000b87947 */ /* 0x000fea000383ffff */
.L_x_5667:
[----:B0-----:R0:W1:Y:S02]  /*28d20*/  SYNCS.PHASECHK.TRANS64.TRYWAIT P1, [R5+URZ+0x38840], R0 ;  /* 0x03884000050075a7 */ /* 0x001064000802017f */
[----:B-1----:R-:W-:Y:S05]  /*28d30*/  @!P1 NANOSLEEP.SYNCS 0x989680 ;  /* 0x009896800000995d */ /* 0x002fea0003900000 */
[----:B------:R-:W1:Y:S02]  /*28d40*/  @!P1 SYNCS.PHASECHK.TRANS64 P1, [R5+URZ+0x38840], R0 ;  /* 0x03884000050095a7 */ /* 0x000e64000802007f */
[----:B-1----:R-:W-:Y:S05]  /*28d50*/  @!P1 BRA `(.L_x_5667) ;  /* 0xfffffffc00f09947 */ /* 0x002fea000383ffff */
[----:B------:R-:W-:Y:S05]  /*28d60*/  BRA `(.L_x_5823) ;  /* 0xffffffb000d87947 */ /* 0x000fea000383ffff */
.L_x_5669:
[----:B-1----:R1:W4:Y:S02]  /*28d70*/  SYNCS.PHASECHK.TRANS64.TRYWAIT P1, [R3+URZ+0x38840], R2 ;  /* 0x03884002030075a7 */ /* 0x002324000802017f */
[----:B----4-:R-:W-:Y:S05]  /*28d80*/  @!P1 NANOSLEEP.SYNCS 0x989680 ;  /* 0x009896800000995d */ /* 0x010fea0003900000 */
[----:B------:R-:W4:Y:S02]  /*28d90*/  @!P1 SYNCS.PHASECHK.TRANS64 P1, [R3+URZ+0x38840], R2 ;  /* 0x03884002030095a7 */ /* 0x000f24000802007f */
[----:B----4-:R-:W-:Y:S05]  /*28da0*/  @!P1 BRA `(.L_x_5669) ;  /* 0xfffffffc00f09947 */ /* 0x010fea000383ffff */
[----:B------:R-:W-:Y:S05]  /*28db0*/  BRA `(.L_x_5824) ;  /* 0xffffffb000e47947 */ /* 0x000fea000383ffff */
.L_x_5671:
[----:B----4-:R4:W0:Y:S02]  /*28dc0*/  SYNCS.PHASECHK.TRANS64.TRYWAIT P1, [R5+URZ+0x38860], R0 ;  /* 0x03886000050075a7 */ /* 0x010824000802017f */
[----:B0-----:R-:W-:Y:S05]  /*28dd0*/  @!P1 NANOSLEEP.SYNCS 0x989680 ;  /* 0x009896800000995d */ /* 0x001fea0003900000 */
[----:B------:R-:W0:Y:S02]  /*28de0*/  @!P1 SYNCS.PHASECHK.TRANS64 P1, [R5+URZ+0x38860], R0 ;  /* 0x03886000050095a7 */ /* 0x000e24000802007f */
[----:B0-----:R-:W-:Y:S05]  /*28df0*/  @!P1 BRA `(.L_x_5671) ;  /* 0xfffffffc00f09947 */ /* 0x001fea000383ffff */
[----:B------:R-:W-:Y:S05]  /*28e00*/  BRA `(.L_x_5825) ;  /* 0xffffffb000e07947 */ /* 0x000fea000383ffff */
.L_x_5826:
        /* <DEDUP_REMOVED lines=15> */
.L_x_5847:


//--------------------- .nv.global.init           --------------------------
	.section	.nv.global.init,"aw",@progbits
.nv.global.init:
	.type		$str$23,@object
	.size		$str$23,($str$24 - $str$23)
$str$23:
        /*0000*/ 	.byte	0x28, 0x61, 0x64, 0x64, 0x72, 0x65, 0x73, 0x73, 0x20, 0x26, 0x20, 0x6d, 0x61, 0x73, 0x6b, 0x29
        /*0010*/ 	.byte	0x20, 0x3d, 0x3d, 0x20, 0x30, 0x00
	.type		$str$24,@object
	.size		$str$24,(__unnamed_4 - $str$24)
$str$24:
        /*0016*/ 	.byte	0x2f, 0x74, 0x6d, 0x70, 0x2f, 0x6f, 0x73, 0x73, 0x5f, 0x6b, 0x65, 0x72, 0x6e, 0x65, 0x6c, 0x73
        /*0026*/ 	.byte	0x5f, 0x73, 0x72, 0x63, 0x2f, 0x66, 0x6c, 0x61, 0x73, 0x68, 0x5f, 0x61, 0x74, 0x74, 0x65, 0x6e
        /*0036*/ 	.byte	0x74, 0x69, 0x6f, 0x6e, 0x2f, 0x63, 0x73, 0x72, 0x63, 0x2f, 0x63, 0x75, 0x74, 0x6c, 0x61, 0x73
        /*0046*/ 	.byte	0x73, 0x2f, 0x69, 0x6e, 0x63, 0x6c, 0x75, 0x64, 0x65, 0x2f, 0x63, 0x75, 0x74, 0x65, 0x2f, 0x70
        /*0056*/ 	.byte	0x6f, 0x69, 0x6e, 0x74, 0x65, 0x72, 0x5f, 0x66, 0x6c, 0x61, 0x67, 0x67, 0x65, 0x64, 0x2e, 0x68
        /*0066*/ 	.byte	0x70, 0x70, 0x00
	.type		__unnamed_4,@object
	.size		__unnamed_4,(__unnamed_5 - __unnamed_4)
__unnamed_4:
        /* <DEDUP_REMOVED lines=24> */
	.type		__unnamed_5,@object
	.size		__unnamed_5,(__unnamed_6 - __unnamed_5)
__unnamed_5:
        /* <DEDUP_REMOVED lines=24> */
        /*0369*/ 	.byte	0x26, 0x5d, 0x00
	.type		__unnamed_6,@object
	.size		__unnamed_6,(__unnamed_1 - __unnamed_6)
__unnamed_6:
        /* <DEDUP_REMOVED lines=28> */
        /*052c*/ 	.byte	0x34, 0x30, 0x39, 0x36, 0x3e, 0x3e, 0x3e, 0x3e, 0x3e, 0x5d, 0x00
	.type		__unnamed_1,@object
	.size		__unnamed_1,(__unnamed_3 - __unnamed_1)
__unnamed_1:
        /* <DEDUP_REMOVED lines=28> */
        /*06f7*/ 	.byte	0x34, 0x30, 0x39, 0x36, 0x3e, 0x3e, 0x3e, 0x3e, 0x3e, 0x20, 0x26, 0x5d, 0x00
	.type		__unnamed_3,@object
	.size		__unnamed_3,(__unnamed_2 - __unnamed_3)
__unnamed_3:
        /* <DEDUP_REMOVED lines=28> */
        /*08c4*/ 	.byte	0x3a, 0x43, 0x3c, 0x33, 0x32, 0x37, 0x36, 0x38, 0x3e, 0x3e, 0x3e, 0x3e, 0x3e, 0x5d, 0x00
	.type		__unnamed_2,@object
	.size		__unnamed_2,(.L_1 - __unnamed_2)
__unnamed_2:
        /* <DEDUP_REMOVED lines=29> */
.L_1:


//--------------------- .nv.shared._ZN7cutlass13device_kernelIN5flash11enable_sm90INS1_16FlashAttnFwdSm90INS1_25CollectiveMainloopFwdSm90ILi2EN4cute5tupleIJNS5_1CILi1EEES8_S8_EEENS6_IJNS7_ILi64EEESA_SA_EEELi512ENS_10bfloat16_tEfNS_4arch4Sm90ELb0ELb0ELb1ELb0ELb1ELb0ELb0ELb0ELb0ELb1ELb1ELb0EEENS1_21CollectiveEpilogueFwdINS6_IJSA_NS7_ILi512EEESA_EEES9_SC_SE_Li256ELb0ELb1ELb1ELb0EEENS1_19SingleTileSchedulerILb0ELb1ELb1ELi64EEEEEEEEEvNT_6ParamsE --------------------------
	.section	.nv.shared._ZN7cutlass13device_kernelIN5flash11enable_sm90INS1_16FlashAttnFwdSm90INS1_25CollectiveMainloopFwdSm90ILi2EN4cute5tupleIJNS5_1CILi1EEES8_S8_EEENS6_IJNS7_ILi64EEESA_SA_EEELi512ENS_10bfloat16_tEfNS_4arch4Sm90ELb0ELb0ELb1ELb0ELb1ELb0ELb0ELb0ELb0ELb1ELb1ELb0EEENS1_21CollectiveEpilogueFwdINS6_IJSA_NS7_ILi512EEESA_EEES9_SC_SE_Li256ELb0ELb1ELb1ELb0EEENS1_19SingleTileSchedulerILb0ELb1ELb1ELi64EEEEEEEEEvNT_6ParamsE,"aw",@nobits
	.sectionflags	@""
	.align	16
	.zero		1024


//--------------------- .nv.shared.reserved.0     --------------------------
	.section	.nv.shared.reserved.0,"aw",@nobits
	.weak		__nv_reservedSMEM_offset_0_alias
	.size		__nv_reservedSMEM_offset_0_alias, 0, 0
	.other		__nv_reservedSMEM_offset_0_alias,@"STO_CUDA_RESERVED_SHARED STV_DEFAULT"
__nv_reservedSMEM_offset_0_alias:
	.zero		0


//--------------------- .nv.global                --------------------------
	.section	.nv.global,"aw",@nobits
.nv.global:
	.type		_ZN89_INTERNAL_919b8f68_53_flash_fwd_hdim64_512_bf16_paged_split_softcap_sm90_cu_882f9858_32714cute1_E,@object
	.size		_ZN89_INTERNAL_919b8f68_53_flash_fwd_hdim64_512_bf16_paged_split_softcap_sm90_cu_882f9858_32714cute1_E,(_ZN89_INTERNAL_919b8f68_53_flash_fwd_hdim64_512_bf16_paged_split_softcap_sm90_cu_882f9858_32714cuda3std3__45__cpo6cbeginE - _ZN89_INTERNAL_919b8f68_53_flash_fwd_hdim64_512_bf16_paged_split_softcap_sm90_cu_882f9858_32714cute1_E)
_ZN89_INTERNAL_919b8f68_53_flash_fwd_hdim64_512_bf16_paged_split_softcap_sm90_cu_882f9858_32714cute1_E:
	.zero		1
	.type		_ZN89_INTERNAL_919b8f68_53_flash_fwd_hdim64_512_bf16_paged_split_softcap_sm90_cu_882f9858_32714cuda3std3__45__cpo6cbeginE,@object
	.size		_ZN89_INTERNAL_919b8f68_53_flash_fwd_hdim64_512_bf16_paged_split_softcap_sm90_cu_882f9858_32714cuda3std3__45__cpo6cbeginE,(_ZN89_INTERNAL_919b8f68_53_flash_fwd_hdim64_512_bf16_paged_split_softcap_sm90_cu_882f9858_32714cuda3std3__48in_placeE - _ZN89_INTERNAL_919b8f68_53_flash_fwd_hdim64_512_bf16_paged_split_softcap_sm90_cu_882f9858_32714cuda3std3__45__cpo6cbeginE)
_ZN89_INTERNAL_919b8f68_53_flash_fwd_hdim64_512_bf16_paged_split_softcap_sm90_cu_882f9858_32714cuda3std3__45__cpo6cbeginE:
	.zero		1
	.type		_ZN89_INTERNAL_919b8f68_53_flash_fwd_hdim64_512_bf16_paged_split_softcap_sm90_cu_882f9858_32714cuda3std3__48in_placeE,@object
	.size		_ZN89_INTERNAL_919b8f68_53_flash_fwd_hdim64_512_bf16_paged_split_softcap_sm90_cu_882f9858_32714cuda3std3__48in_placeE,(_ZN89_INTERNAL_919b8f68_53_flash_fwd_hdim64_512_bf16_paged_split_softcap_sm90_cu_882f9858_32714cuda3std6ranges3__45__cpo9iter_moveE - _ZN89_INTERNAL_919b8f68_53_flash_fwd_hdim64_512_bf16_paged_split_softcap_sm90_cu_882f9858_32714cuda3std3__48in_placeE)
_ZN89_INTERNAL_919b8f68_53_flash_fwd_hdim64_512_bf16_paged_split_softcap_sm90_cu_882f9858_32714cuda3std3__48in_placeE:
	.zero		1
	.type		_ZN89_INTERNAL_919b8f68_53_flash_fwd_hdim64_512_bf16_paged_split_softcap_sm90_cu_882f9858_32714cuda3std6ranges3__45__cpo9iter_moveE,@object
	.size		_ZN89_INTERNAL_919b8f68_53_flash_fwd_hdim64_512_bf16_paged_split_softcap_sm90_cu_882f9858_32714cuda3std6ranges3__45__cpo9iter_moveE,(_ZN89_INTERNAL_919b8f68_53_flash_fwd_hdim64_512_bf16_paged_split_softcap_sm90_cu_882f9858_32714cuda3std3__45__cpo5beginE - _ZN89_INTERNAL_919b8f68_53_flash_fwd_hdim64_512_bf16_paged_split_softcap_sm90_cu_882f9858_32714cuda3std6ranges3__45__cpo9iter_moveE)
_ZN89_INTERNAL_919b8f68_53_flash_fwd_hdim64_512_bf16_paged_split_softcap_sm90_cu_882f9858_32714cuda3std6ranges3__45__cpo9iter_moveE:
	.zero		1
	.type		_ZN89_INTERNAL_919b8f68_53_flash_fwd_hdim64_512_bf16_paged_split_softcap_sm90_cu_882f9858_32714cuda3std3__45__cpo5beginE,@object
	.size		_ZN89_INTERNAL_919b8f68_53_flash_fwd_hdim64_512_bf16_paged_split_softcap_sm90_cu_882f9858_32714cuda3std3__45__cpo5beginE,(_ZN89_INTERNAL_919b8f68_53_flash_fwd_hdim64_512_bf16_paged_split_softcap_sm90_cu_882f9858_32714cuda3std3__491_GLOBAL__N__919b8f68_53_flash_fwd_hdim64_512_bf16_paged_split_softcap_sm90_cu_882f9858_32716ignoreE - _ZN89_INTERNAL_919b8f68_53_flash_fwd_hdim64_512_bf16_paged_split_softcap_sm90_cu_882f9858_32714cuda3std3__45__cpo5beginE)
_ZN89_INTERNAL_919b8f68_53_flash_fwd_hdim64_512_bf16_paged_split_softcap_sm90_cu_882f9858_32714cuda3std3__45__cpo5beginE:
	.zero		1
	.type		_ZN89_INTERNAL_919b8f68_53_flash_fwd_hdim64_512_bf16_paged_split_softcap_sm90_cu_882f9858_32714cuda3std3__491_GLOBAL__N__919b8f68_53_flash_fwd_hdim64_512_bf16_paged_split_softcap_sm90_cu_882f9858_32716ignoreE,@object
	.size		_ZN89_INTERNAL_919b8f68_53_flash_fwd_hdim64_512_bf16_paged_split_softcap_sm90_cu_882f9858_32714cuda3std3__491_GLOBAL__N__919b8f68_53_flash_fwd_hdim64_512_bf16_paged_split_softcap_sm90_cu_882f9858_32716ignoreE,(_ZN89_INTERNAL_919b8f68_53_flash_fwd_hdim64_512_bf16_paged_split_softcap_sm90_cu_882f9858_32714cute7productE - _ZN89_INTERNAL_919b8f68_53_flash_fwd_hdim64_512_bf16_paged_split_softcap_sm90_cu_882f9858_32714cuda3std3__491_GLOBAL__N__919b8f68_53_flash_fwd_hdim64_512_bf16_paged_split_softcap_sm90_cu_882f9858_32716ignoreE)
_ZN89_INTERNAL_919b8f68_53_flash_fwd_hdim64_512_bf16_paged_split_softcap_sm90_cu_882f9858_32714cuda3std3__491_GLOBAL__N__919b8f68_53_flash_fwd_hdim64_512_bf16_paged_split_softcap_sm90_cu_882f9858_32716ignoreE:
	.zero		1
	.type		_ZN89_INTERNAL_919b8f68_53_flash_fwd_hdim64_512_bf16_paged_split_softcap_sm90_cu_882f9858_32714cute7productE,@object
	.size		_ZN89_INTERNAL_919b8f68_53_flash_fwd_hdim64_512_bf16_paged_split_softcap_sm90_cu_882f9858_32714cute7productE,(_ZN89_INTERNAL_919b8f68_53_flash_fwd_hdim64_512_bf16_paged_split_softcap_sm90_cu_882f9858_32714cuda3std3__45__cpo3endE - _ZN89_INTERNAL_919b8f68_53_flash_fwd_hdim64_512_bf16_paged_split_softcap_sm90_cu_882f9858_32714cute7productE)
_ZN89_INTERNAL_919b8f68_53_flash_fwd_hdim64_512_bf16_paged_split_softcap_sm90_cu_882f9858_32714cute7productE:
	.zero		1
	.type		_ZN89_INTERNAL_919b8f68_53_flash_fwd_hdim64_512_bf16_paged_split_softcap_sm90_cu_882f9858_32714cuda3std3__45__cpo3endE,@object
	.size		_ZN89_INTERNAL_919b8f68_53_flash_fwd_hdim64_512_bf16_paged_split_softcap_sm90_cu_882f9858_32714cuda3std3__45__cpo3endE,(_ZN89_INTERNAL_919b8f68_53_flash_fwd_hdim64_512_bf16_paged_split_softcap_sm90_cu_882f9858_32714cuda3std3__419piecewise_constructE - _ZN89_INTERNAL_919b8f68_53_flash_fwd_hdim64_512_bf16_paged_split_softcap_sm90_cu_882f9858_32714cuda3std3__45__cpo3endE)
_ZN89_INTERNAL_919b8f68_53_flash_fwd_hdim64_512_bf16_paged_split_softcap_sm90_cu_882f9858_32714cuda3std3__45__cpo3endE:
	.zero		1
	.type		_ZN89_INTERNAL_919b8f68_53_flash_fwd_hdim64_512_bf16_paged_split_softcap_sm90_cu_882f9858_32714cuda3std3__419piecewise_constructE,@object
	.size		_ZN89_INTERNAL_919b8f68_53_flash_fwd_hdim64_512_bf16_paged_split_softcap_sm90_cu_882f9858_32714cuda3std3__419piecewise_constructE,(_ZN89_INTERNAL_919b8f68_53_flash_fwd_hdim64_512_bf16_paged_split_softcap_sm90_cu_882f9858_32714cuda3std3__45__cpo4cendE - _ZN89_INTERNAL_919b8f68_53_flash_fwd_hdim64_512_bf16_paged_split_softcap_sm90_cu_882f9858_32714cuda3std3__419piecewise_constructE)
_ZN89_INTERNAL_919b8f68_53_flash_fwd_hdim64_512_bf16_paged_split_softcap_sm90_cu_882f9858_32714cuda3std3__419piecewise_constructE:
	.zero		1
	.type		_ZN89_INTERNAL_919b8f68_53_flash_fwd_hdim64_512_bf16_paged_split_softcap_sm90_cu_882f9858_32714cuda3std3__45__cpo4cendE,@object
	.size		_ZN89_INTERNAL_919b8f68_53_flash_fwd_hdim64_512_bf16_paged_split_softcap_sm90_cu_882f9858_32714cuda3std3__45__cpo4cendE,(_ZN89_INTERNAL_919b8f68_53_flash_fwd_hdim64_512_bf16_paged_split_softcap_sm90_cu_882f9858_32714cuda3std6ranges3__45__cpo4swapE - _ZN89_INTERNAL_919b8f68_53_flash_fwd_hdim64_512_bf16_paged_split_softcap_sm90_cu_882f9858_32714cuda3std3__45__cpo4cendE)
_ZN89_INTERNAL_919b8f68_53_flash_fwd_hdim64_512_bf16_paged_split_softcap_sm90_cu_882f9858_32714cuda3std3__45__cpo4cendE:
	.zero		1
	.type		_ZN89_INTERNAL_919b8f68_53_flash_fwd_hdim64_512_bf16_paged_split_softcap_sm90_cu_882f9858_32714cuda3std6ranges3__45__cpo4swapE,@object
	.size		_ZN89_INTERNAL_919b8f68_53_flash_fwd_hdim64_512_bf16_paged_split_softcap_sm90_cu_882f9858_32714cuda3std6ranges3__45__cpo4swapE,(.L_13 - _ZN89_INTERNAL_919b8f68_53_flash_fwd_hdim64_512_bf16_paged_split_softcap_sm90_cu_882f9858_32714cuda3std6ranges3__45__cpo4swapE)
_ZN89_INTERNAL_919b8f68_53_flash_fwd_hdim64_512_bf16_paged_split_softcap_sm90_cu_882f9858_32714cuda3std6ranges3__45__cpo4swapE:
	.zero		1
.L_13:


//--------------------- .nv.shared._ZN7cutlass13device_kernelIN5flash11enable_sm90INS1_16FlashAttnFwdSm90INS1_25CollectiveMainloopFwdSm90ILi2EN4cute5tupleIJNS5_1CILi1EEES8_S8_EEENS6_IJNS7_ILi64EEESA_SA_EEELi512ENS_10bfloat16_tEfNS_4arch4Sm90ELb0ELb0ELb1ELb0ELb1ELb0ELb1ELb0ELb0ELb1ELb1ELb0EEENS1_21CollectiveEpilogueFwdINS6_IJSA_NS7_ILi512EEESA_EEES9_SC_SE_Li256ELb0ELb1ELb1ELb0EEENS1_19SingleTileSchedulerILb0ELb1ELb1ELi64EEEEEEEEEvNT_6ParamsE --------------------------
	.section	.nv.shared._ZN7cutlass13device_kernelIN5flash11enable_sm90INS1_16FlashAttnFwdSm90INS1_25CollectiveMainloopFwdSm90ILi2EN4cute5tupleIJNS5_1CILi1EEES8_S8_EEENS6_IJNS7_ILi64EEESA_SA_EEELi512ENS_10bfloat16_tEfNS_4arch4Sm90ELb0ELb0ELb1ELb0ELb1ELb0ELb1ELb0ELb0ELb1ELb1ELb0EEENS1_21CollectiveEpilogueFwdINS6_IJSA_NS7_ILi512EEESA_EEES9_SC_SE_Li256ELb0ELb1ELb1ELb0EEENS1_19SingleTileSchedulerILb0ELb1ELb1ELi64EEEEEEEEEvNT_6ParamsE,"aw",@nobits
	.sectionflags	@""
	.align	16
	.zero		1024


//--------------------- .nv.shared._ZN7cutlass13device_kernelIN5flash11enable_sm90INS1_16FlashAttnFwdSm90INS1_25CollectiveMainloopFwdSm90ILi2EN4cute5tupleIJNS5_1CILi1EEES8_S8_EEENS6_IJNS7_ILi64EEESA_SA_EEELi512ENS_10bfloat16_tEfNS_4arch4Sm90ELb0ELb0ELb1ELb1ELb1ELb0ELb0ELb0ELb0ELb1ELb1ELb0EEENS1_21CollectiveEpilogueFwdINS6_IJSA_NS7_ILi512EEESA_EEES9_SC_SE_Li256ELb1ELb1ELb1ELb0EEENS1_36VarlenDynamicPersistentTileSchedulerILi64ELi64ELi256ELi128ELb1ELb1ELb1ELb0ELb1ELb1EEEEEEEEEvNT_6ParamsE --------------------------
	.section	.nv.shared._ZN7cutlass13device_kernelIN5flash11enable_sm90INS1_16FlashAttnFwdSm90INS1_25CollectiveMainloopFwdSm90ILi2EN4cute5tupleIJNS5_1CILi1EEES8_S8_EEENS6_IJNS7_ILi64EEESA_SA_EEELi512ENS_10bfloat16_tEfNS_4arch4Sm90ELb0ELb0ELb1ELb1ELb1ELb0ELb0ELb0ELb0ELb1ELb1ELb0EEENS1_21CollectiveEpilogueFwdINS6_IJSA_NS7_ILi512EEESA_EEES9_SC_SE_Li256ELb1ELb1ELb1ELb0EEENS1_36VarlenDynamicPersistentTileSchedulerILi64ELi64ELi256ELi128ELb1ELb1ELb1ELb0ELb1ELb1EEEEEEEEEvNT_6ParamsE,"aw",@nobits
	.sectionflags	@""
	.align	16
	.zero		1024


//--------------------- .nv.shared._ZN7cutlass13device_kernelIN5flash11enable_sm90INS1_16FlashAttnFwdSm90INS1_25CollectiveMainloopFwdSm90ILi2EN4cute5tupleIJNS5_1CILi1EEES8_S8_EEENS6_IJNS7_ILi64EEESA_SA_EEELi512ENS_10bfloat16_tEfNS_4arch4Sm90ELb0ELb0ELb1ELb1ELb1ELb1ELb0ELb0ELb0ELb1ELb1ELb0EEENS1_21CollectiveEpilogueFwdINS6_IJSA_NS7_ILi512EEESA_EEES9_SC_SE_Li256ELb1ELb1ELb1ELb0EEENS1_36VarlenDynamicPersistentTileSchedulerILi64ELi64ELi256ELi128ELb1ELb1ELb1ELb0ELb1ELb1EEEEEEEEEvNT_6ParamsE --------------------------
	.section	.nv.shared._ZN7cutlass13device_kernelIN5flash11enable_sm90INS1_16FlashAttnFwdSm90INS1_25CollectiveMainloopFwdSm90ILi2EN4cute5tupleIJNS5_1CILi1EEES8_S8_EEENS6_IJNS7_ILi64EEESA_SA_EEELi512ENS_10bfloat16_tEfNS_4arch4Sm90ELb0ELb0ELb1ELb1ELb1ELb1ELb0ELb0ELb0ELb1ELb1ELb0EEENS1_21CollectiveEpilogueFwdINS6_IJSA_NS7_ILi512EEESA_EEES9_SC_SE_Li256ELb1ELb1ELb1ELb0EEENS1_36VarlenDynamicPersistentTileSchedulerILi64ELi64ELi256ELi128ELb1ELb1ELb1ELb0ELb1ELb1EEEEEEEEEvNT_6ParamsE,"aw",@nobits
	.sectionflags	@""
	.align	16
	.zero		1024


//--------------------- .nv.shared._ZN7cutlass13device_kernelIN5flash11enable_sm90INS1_16FlashAttnFwdSm90INS1_25CollectiveMainloopFwdSm90ILi2EN4cute5tupleIJNS5_1CILi1EEES8_S8_EEENS6_IJNS7_ILi64EEESA_SA_EEELi512ENS_10bfloat16_tEfNS_4arch4Sm90ELb0ELb0ELb1ELb1ELb1ELb0ELb1ELb0ELb0ELb1ELb1ELb0EEENS1_21CollectiveEpilogueFwdINS6_IJSA_NS7_ILi512EEESA_EEES9_SC_SE_Li256ELb1ELb1ELb1ELb0EEENS1_36VarlenDynamicPersistentTileSchedulerILi64ELi64ELi256ELi128ELb1ELb1ELb1ELb0ELb1ELb1EEEEEEEEEvNT_6ParamsE --------------------------
	.section	.nv.shared._ZN7cutlass13device_kernelIN5flash11enable_sm90INS1_16FlashAttnFwdSm90INS1_25CollectiveMainloopFwdSm90ILi2EN4cute5tupleIJNS5_1CILi1EEES8_S8_EEENS6_IJNS7_ILi64EEESA_SA_EEELi512ENS_10bfloat16_tEfNS_4arch4Sm90ELb0ELb0ELb1ELb1ELb1ELb0ELb1ELb0ELb0ELb1ELb1ELb0EEENS1_21CollectiveEpilogueFwdINS6_IJSA_NS7_ILi512EEESA_EEES9_SC_SE_Li256ELb1ELb1ELb1ELb0EEENS1_36VarlenDynamicPersistentTileSchedulerILi64ELi64ELi256ELi128ELb1ELb1ELb1ELb0ELb1ELb1EEEEEEEEEvNT_6ParamsE,"aw",@nobits
	.sectionflags	@""
	.align	16
	.zero		1024


//--------------------- .nv.shared._ZN7cutlass13device_kernelIN5flash11enable_sm90INS1_16FlashAttnFwdSm90INS1_25CollectiveMainloopFwdSm90ILi2EN4cute5tupleIJNS5_1CILi1EEES8_S8_EEENS6_IJNS7_ILi64EEESA_SA_EEELi512ENS_10bfloat16_tEfNS_4arch4Sm90ELb0ELb0ELb1ELb1ELb1ELb1ELb1ELb0ELb0ELb1ELb1ELb0EEENS1_21CollectiveEpilogueFwdINS6_IJSA_NS7_ILi512EEESA_EEES9_SC_SE_Li256ELb1ELb1ELb1ELb0EEENS1_36VarlenDynamicPersistentTileSchedulerILi64ELi64ELi256ELi128ELb1ELb1ELb1ELb0ELb1ELb1EEEEEEEEEvNT_6ParamsE --------------------------
	.section	.nv.shared._ZN7cutlass13device_kernelIN5flash11enable_sm90INS1_16FlashAttnFwdSm90INS1_25CollectiveMainloopFwdSm90ILi2EN4cute5tupleIJNS5_1CILi1EEES8_S8_EEENS6_IJNS7_ILi64EEESA_SA_EEELi512ENS_10bfloat16_tEfNS_4arch4Sm90ELb0ELb0ELb1ELb1ELb1ELb1ELb1ELb0ELb0ELb1ELb1ELb0EEENS1_21CollectiveEpilogueFwdINS6_IJSA_NS7_ILi512EEESA_EEES9_SC_SE_Li256ELb1ELb1ELb1ELb0EEENS1_36VarlenDynamicPersistentTileSchedulerILi64ELi64ELi256ELi128ELb1ELb1ELb1ELb0ELb1ELb1EEEEEEEEEvNT_6ParamsE,"aw",@nobits
	.sectionflags	@""
	.align	16
	.zero		1024


//--------------------- .nv.shared._ZN7cutlass13device_kernelIN5flash11enable_sm90INS1_16FlashAttnFwdSm90INS1_25CollectiveMainloopFwdSm90ILi2EN4cute5tupleIJNS5_1CILi1EEES8_S8_EEENS6_IJNS7_ILi64EEESA_SA_EEELi512ENS_10bfloat16_tEfNS_4arch4Sm90ELb0ELb1ELb1ELb0ELb1ELb0ELb0ELb0ELb0ELb1ELb1ELb0EEENS1_21CollectiveEpilogueFwdINS6_IJSA_NS7_ILi512EEESA_EEES9_SC_SE_Li256ELb0ELb1ELb1ELb0EEENS1_19SingleTileSchedulerILb0ELb1ELb1ELi64EEEEEEEEEvNT_6ParamsE --------------------------
	.section	.nv.shared._ZN7cutlass13device_kernelIN5flash11enable_sm90INS1_16FlashAttnFwdSm90INS1_25CollectiveMainloopFwdSm90ILi2EN4cute5tupleIJNS5_1CILi1EEES8_S8_EEENS6_IJNS7_ILi64EEESA_SA_EEELi512ENS_10bfloat16_tEfNS_4arch4Sm90ELb0ELb1ELb1ELb0ELb1ELb0ELb0ELb0ELb0ELb1ELb1ELb0EEENS1_21CollectiveEpilogueFwdINS6_IJSA_NS7_ILi512EEESA_EEES9_SC_SE_Li256ELb0ELb1ELb1ELb0EEENS1_19SingleTileSchedulerILb0ELb1ELb1ELi64EEEEEEEEEvNT_6ParamsE,"aw",@nobits
	.sectionflags	@""
	.align	16
	.zero		1024


//--------------------- .nv.shared._ZN7cutlass13device_kernelIN5flash11enable_sm90INS1_16FlashAttnFwdSm90INS1_25CollectiveMainloopFwdSm90ILi2EN4cute5tupleIJNS5_1CILi1EEES8_S8_EEENS6_IJNS7_ILi64EEESA_SA_EEELi512ENS_10bfloat16_tEfNS_4arch4Sm90ELb0ELb1ELb1ELb0ELb1ELb0ELb1ELb0ELb0ELb1ELb1ELb0EEENS1_21CollectiveEpilogueFwdINS6_IJSA_NS7_ILi512EEESA_EEES9_SC_SE_Li256ELb0ELb1ELb1ELb0EEENS1_19SingleTileSchedulerILb0ELb1ELb1ELi64EEEEEEEEEvNT_6ParamsE --------------------------
	.section	.nv.shared._ZN7cutlass13device_kernelIN5flash11enable_sm90INS1_16FlashAttnFwdSm90INS1_25CollectiveMainloopFwdSm90ILi2EN4cute5tupleIJNS5_1CILi1EEES8_S8_EEENS6_IJNS7_ILi64EEESA_SA_EEELi512ENS_10bfloat16_tEfNS_4arch4Sm90ELb0ELb1ELb1ELb0ELb1ELb0ELb1ELb0ELb0ELb1ELb1ELb0EEENS1_21CollectiveEpilogueFwdINS6_IJSA_NS7_ILi512EEESA_EEES9_SC_SE_Li256ELb0ELb1ELb1ELb0EEENS1_19SingleTileSchedulerILb0ELb1ELb1ELi64EEEEEEEEEvNT_6ParamsE,"aw",@nobits
	.sectionflags	@""
	.align	16
	.zero		1024


//--------------------- .nv.shared._ZN7cutlass13device_kernelIN5flash11enable_sm90INS1_16FlashAttnFwdSm90INS1_25CollectiveMainloopFwdSm90ILi2EN4cute5tupleIJNS5_1CILi1EEES8_S8_EEENS6_IJNS7_ILi64EEESA_SA_EEELi512ENS_10bfloat16_tEfNS_4arch4Sm90ELb0ELb1ELb1ELb1ELb1ELb0ELb0ELb0ELb0ELb1ELb1ELb0EEENS1_21CollectiveEpilogueFwdINS6_IJSA_NS7_ILi512EEESA_EEES9_SC_SE_Li256ELb1ELb1ELb1ELb0EEENS1_36VarlenDynamicPersistentTileSchedulerILi64ELi64ELi256ELi128ELb1ELb1ELb1ELb1ELb0ELb1EEEEEEEEEvNT_6ParamsE --------------------------
	.section	.nv.shared._ZN7cutlass13device_kernelIN5flash11enable_sm90INS1_16FlashAttnFwdSm90INS1_25CollectiveMainloopFwdSm90ILi2EN4cute5tupleIJNS5_1CILi1EEES8_S8_EEENS6_IJNS7_ILi64EEESA_SA_EEELi512ENS_10bfloat16_tEfNS_4arch4Sm90ELb0ELb1ELb1ELb1ELb1ELb0ELb0ELb0ELb0ELb1ELb1ELb0EEENS1_21CollectiveEpilogueFwdINS6_IJSA_NS7_ILi512EEESA_EEES9_SC_SE_Li256ELb1ELb1ELb1ELb0EEENS1_36VarlenDynamicPersistentTileSchedulerILi64ELi64ELi256ELi128ELb1ELb1ELb1ELb1ELb0ELb1EEEEEEEEEvNT_6ParamsE,"aw",@nobits
	.sectionflags	@""
	.align	16
	.zero		1024


//--------------------- .nv.shared._ZN7cutlass13device_kernelIN5flash11enable_sm90INS1_16FlashAttnFwdSm90INS1_25CollectiveMainloopFwdSm90ILi2EN4cute5tupleIJNS5_1CILi1EEES8_S8_EEENS6_IJNS7_ILi64EEESA_SA_EEELi512ENS_10bfloat16_tEfNS_4arch4Sm90ELb0ELb1ELb1ELb1ELb1ELb1ELb0ELb0ELb0ELb1ELb1ELb0EEENS1_21CollectiveEpilogueFwdINS6_IJSA_NS7_ILi512EEESA_EEES9_SC_SE_Li256ELb1ELb1ELb1ELb0EEENS1_36VarlenDynamicPersistentTileSchedulerILi64ELi64ELi256ELi128ELb1ELb1ELb1ELb1ELb0ELb1EEEEEEEEEvNT_6ParamsE --------------------------
	.section	.nv.shared._ZN7cutlass13device_kernelIN5flash11enable_sm90INS1_16FlashAttnFwdSm90INS1_25CollectiveMainloopFwdSm90ILi2EN4cute5tupleIJNS5_1CILi1EEES8_S8_EEENS6_IJNS7_ILi64EEESA_SA_EEELi512ENS_10bfloat16_tEfNS_4arch4Sm90ELb0ELb1ELb1ELb1ELb1ELb1ELb0ELb0ELb0ELb1ELb1ELb0EEENS1_21CollectiveEpilogueFwdINS6_IJSA_NS7_ILi512EEESA_EEES9_SC_SE_Li256ELb1ELb1ELb1ELb0EEENS1_36VarlenDynamicPersistentTileSchedulerILi64ELi64ELi256ELi128ELb1ELb1ELb1ELb1ELb0ELb1EEEEEEEEEvNT_6ParamsE,"aw",@nobits
	.sectionflags	@""
	.align	16
	.zero		1024


//--------------------- .nv.shared._ZN7cutlass13device_kernelIN5flash11enable_sm90INS1_16FlashAttnFwdSm90INS1_25CollectiveMainloopFwdSm90ILi2EN4cute5tupleIJNS5_1CILi1EEES8_S8_EEENS6_IJNS7_ILi64EEESA_SA_EEELi512ENS_10bfloat16_tEfNS_4arch4Sm90ELb0ELb1ELb1ELb1ELb1ELb0ELb1ELb0ELb0ELb1ELb1ELb0EEENS1_21CollectiveEpilogueFwdINS6_IJSA_NS7_ILi512EEESA_EEES9_SC_SE_Li256ELb1ELb1ELb1ELb0EEENS1_36VarlenDynamicPersistentTileSchedulerILi64ELi64ELi256ELi128ELb1ELb1ELb1ELb1ELb0ELb1EEEEEEEEEvNT_6ParamsE --------------------------
	.section	.nv.shared._ZN7cutlass13device_kernelIN5flash11enable_sm90INS1_16FlashAttnFwdSm90INS1_25CollectiveMainloopFwdSm90ILi2EN4cute5tupleIJNS5_1CILi1EEES8_S8_EEENS6_IJNS7_ILi64EEESA_SA_EEELi512ENS_10bfloat16_tEfNS_4arch4Sm90ELb0ELb1ELb1ELb1ELb1ELb0ELb1ELb0ELb0ELb1ELb1ELb0EEENS1_21CollectiveEpilogueFwdINS6_IJSA_NS7_ILi512EEESA_EEES9_SC_SE_Li256ELb1ELb1ELb1ELb0EEENS1_36VarlenDynamicPersistentTileSchedulerILi64ELi64ELi256ELi128ELb1ELb1ELb1ELb1ELb0ELb1EEEEEEEEEvNT_6ParamsE,"aw",@nobits
	.sectionflags	@""
	.align	16
	.zero		1024


//--------------------- .nv.shared._ZN7cutlass13device_kernelIN5flash11enable_sm90INS1_16FlashAttnFwdSm90INS1_25CollectiveMainloopFwdSm90ILi2EN4cute5tupleIJNS5_1CILi1EEES8_S8_EEENS6_IJNS7_ILi64EEESA_SA_EEELi512ENS_10bfloat16_tEfNS_4arch4Sm90ELb0ELb1ELb1ELb1ELb1ELb1ELb1ELb0ELb0ELb1ELb1ELb0EEENS1_21CollectiveEpilogueFwdINS6_IJSA_NS7_ILi512EEESA_EEES9_SC_SE_Li256ELb1ELb1ELb1ELb0EEENS1_36VarlenDynamicPersistentTileSchedulerILi64ELi64ELi256ELi128ELb1ELb1ELb1ELb1ELb0ELb1EEEEEEEEEvNT_6ParamsE --------------------------
	.section	.nv.shared._ZN7cutlass13device_kernelIN5flash11enable_sm90INS1_16FlashAttnFwdSm90INS1_25CollectiveMainloopFwdSm90ILi2EN4cute5tupleIJNS5_1CILi1EEES8_S8_EEENS6_IJNS7_ILi64EEESA_SA_EEELi512ENS_10bfloat16_tEfNS_4arch4Sm90ELb0ELb1ELb1ELb1ELb1ELb1ELb1ELb0ELb0ELb1ELb1ELb0EEENS1_21CollectiveEpilogueFwdINS6_IJSA_NS7_ILi512EEESA_EEES9_SC_SE_Li256ELb1ELb1ELb1ELb0EEENS1_36VarlenDynamicPersistentTileSchedulerILi64ELi64ELi256ELi128ELb1ELb1ELb1ELb1ELb0ELb1EEEEEEEEEvNT_6ParamsE,"aw",@nobits
	.sectionflags	@""
	.align	16
	.zero		1024


//--------------------- .nv.shared._ZN7cutlass13device_kernelIN5flash11enable_sm90INS1_16FlashAttnFwdSm90INS1_25CollectiveMainloopFwdSm90ILi2EN4cute5tupleIJNS5_1CILi1EEES8_S8_EEENS6_IJNS7_ILi64EEESA_SA_EEELi512ENS_10bfloat16_tEfNS_4arch4Sm90ELb1ELb0ELb1ELb0ELb1ELb0ELb0ELb0ELb0ELb1ELb1ELb0EEENS1_21CollectiveEpilogueFwdINS6_IJSA_NS7_ILi512EEESA_EEES9_SC_SE_Li256ELb0ELb1ELb1ELb0EEENS1_19SingleTileSchedulerILb0ELb1ELb1ELi64EEEEEEEEEvNT_6ParamsE --------------------------
	.section	.nv.shared._ZN7cutlass13device_kernelIN5flash11enable_sm90INS1_16FlashAttnFwdSm90INS1_25CollectiveMainloopFwdSm90ILi2EN4cute5tupleIJNS5_1CILi1EEES8_S8_EEENS6_IJNS7_ILi64EEESA_SA_EEELi512ENS_10bfloat16_tEfNS_4arch4Sm90ELb1ELb0ELb1ELb0ELb1ELb0ELb0ELb0ELb0ELb1ELb1ELb0EEENS1_21CollectiveEpilogueFwdINS6_IJSA_NS7_ILi512EEESA_EEES9_SC_SE_Li256ELb0ELb1ELb1ELb0EEENS1_19SingleTileSchedulerILb0ELb1ELb1ELi64EEEEEEEEEvNT_6ParamsE,"aw",@nobits
	.sectionflags	@""
	.align	16
	.zero		1024


//--------------------- .nv.shared._ZN7cutlass13device_kernelIN5flash11enable_sm90INS1_16FlashAttnFwdSm90INS1_25CollectiveMainloopFwdSm90ILi2EN4cute5tupleIJNS5_1CILi1EEES8_S8_EEENS6_IJNS7_ILi64EEESA_SA_EEELi512ENS_10bfloat16_tEfNS_4arch4Sm90ELb1ELb0ELb1ELb0ELb1ELb0ELb1ELb0ELb0ELb1ELb1ELb0EEENS1_21CollectiveEpilogueFwdINS6_IJSA_NS7_ILi512EEESA_EEES9_SC_SE_Li256ELb0ELb1ELb1ELb0EEENS1_19SingleTileSchedulerILb0ELb1ELb1ELi64EEEEEEEEEvNT_6ParamsE --------------------------
	.section	.nv.shared._ZN7cutlass13device_kernelIN5flash11enable_sm90INS1_16FlashAttnFwdSm90INS1_25CollectiveMainloopFwdSm90ILi2EN4cute5tupleIJNS5_1CILi1EEES8_S8_EEENS6_IJNS7_ILi64EEESA_SA_EEELi512ENS_10bfloat16_tEfNS_4arch4Sm90ELb1ELb0ELb1ELb0ELb1ELb0ELb1ELb0ELb0ELb1ELb1ELb0EEENS1_21CollectiveEpilogueFwdINS6_IJSA_NS7_ILi512EEESA_EEES9_SC_SE_Li256ELb0ELb1ELb1ELb0EEENS1_19SingleTileSchedulerILb0ELb1ELb1ELi64EEEEEEEEEvNT_6ParamsE,"aw",@nobits
	.sectionflags	@""
	.align	16
	.zero		1024


//--------------------- .nv.shared._ZN7cutlass13device_kernelIN5flash11enable_sm90INS1_16FlashAttnFwdSm90INS1_25CollectiveMainloopFwdSm90ILi2EN4cute5tupleIJNS5_1CILi1EEES8_S8_EEENS6_IJNS7_ILi64EEESA_SA_EEELi512ENS_10bfloat16_tEfNS_4arch4Sm90ELb1ELb0ELb1ELb1ELb1ELb0ELb0ELb0ELb0ELb1ELb1ELb0EEENS1_21CollectiveEpilogueFwdINS6_IJSA_NS7_ILi512EEESA_EEES9_SC_SE_Li256ELb1ELb1ELb1ELb0EEENS1_36VarlenDynamicPersistentTileSchedulerILi64ELi64ELi256ELi128ELb1ELb1ELb1ELb1ELb1ELb1EEEEEEEEEvNT_6ParamsE --------------------------
	.section	.nv.shared._ZN7cutlass13device_kernelIN5flash11enable_sm90INS1_16FlashAttnFwdSm90INS1_25CollectiveMainloopFwdSm90ILi2EN4cute5tupleIJNS5_1CILi1EEES8_S8_EEENS6_IJNS7_ILi64EEESA_SA_EEELi512ENS_10bfloat16_tEfNS_4arch4Sm90ELb1ELb0ELb1ELb1ELb1ELb0ELb0ELb0ELb0ELb1ELb1ELb0EEENS1_21CollectiveEpilogueFwdINS6_IJSA_NS7_ILi512EEESA_EEES9_SC_SE_Li256ELb1ELb1ELb1ELb0EEENS1_36VarlenDynamicPersistentTileSchedulerILi64ELi64ELi256ELi128ELb1ELb1ELb1ELb1ELb1ELb1EEEEEEEEEvNT_6ParamsE,"aw",@nobits
	.sectionflags	@""
	.align	16
	.zero		1024


//--------------------- .nv.shared._ZN7cutlass13device_kernelIN5flash11enable_sm90INS1_16FlashAttnFwdSm90INS1_25CollectiveMainloopFwdSm90ILi2EN4cute5tupleIJNS5_1CILi1EEES8_S8_EEENS6_IJNS7_ILi64EEESA_SA_EEELi512ENS_10bfloat16_tEfNS_4arch4Sm90ELb1ELb0ELb1ELb1ELb1ELb1ELb0ELb0ELb0ELb1ELb1ELb0EEENS1_21CollectiveEpilogueFwdINS6_IJSA_NS7_ILi512EEESA_EEES9_SC_SE_Li256ELb1ELb1ELb1ELb0EEENS1_36VarlenDynamicPersistentTileSchedulerILi64ELi64ELi256ELi128ELb1ELb1ELb1ELb1ELb1ELb1EEEEEEEEEvNT_6ParamsE --------------------------
	.section	.nv.shared._ZN7cutlass13device_kernelIN5flash11enable_sm90INS1_16FlashAttnFwdSm90INS1_25CollectiveMainloopFwdSm90ILi2EN4cute5tupleIJNS5_1CILi1EEES8_S8_EEENS6_IJNS7_ILi64EEESA_SA_EEELi512ENS_10bfloat16_tEfNS_4arch4Sm90ELb1ELb0ELb1ELb1ELb1ELb1ELb0ELb0ELb0ELb1ELb1ELb0EEENS1_21CollectiveEpilogueFwdINS6_IJSA_NS7_ILi512EEESA_EEES9_SC_SE_Li256ELb1ELb1ELb1ELb0EEENS1_36VarlenDynamicPersistentTileSchedulerILi64ELi64ELi256ELi128ELb1ELb1ELb1ELb1ELb1ELb1EEEEEEEEEvNT_6ParamsE,"aw",@nobits
	.sectionflags	@""
	.align	16
	.zero		1024


//--------------------- .nv.shared._ZN7cutlass13device_kernelIN5flash11enable_sm90INS1_16FlashAttnFwdSm90INS1_25CollectiveMainloopFwdSm90ILi2EN4cute5tupleIJNS5_1CILi1EEES8_S8_EEENS6_IJNS7_ILi64EEESA_SA_EEELi512ENS_10bfloat16_tEfNS_4arch4Sm90ELb1ELb0ELb1ELb1ELb1ELb0ELb1ELb0ELb0ELb1ELb1ELb0EEENS1_21CollectiveEpilogueFwdINS6_IJSA_NS7_ILi512EEESA_EEES9_SC_SE_Li256ELb1ELb1ELb1ELb0EEENS1_36VarlenDynamicPersistentTileSchedulerILi64ELi64ELi256ELi128ELb1ELb1ELb1ELb1ELb1ELb1EEEEEEEEEvNT_6ParamsE --------------------------
	.section	.nv.shared._ZN7cutlass13device_kernelIN5flash11enable_sm90INS1_16FlashAttnFwdSm90INS1_25CollectiveMainloopFwdSm90ILi2EN4cute5tupleIJNS5_1CILi1EEES8_S8_EEENS6_IJNS7_ILi64EEESA_SA_EEELi512ENS_10bfloat16_tEfNS_4arch4Sm90ELb1ELb0ELb1ELb1ELb1ELb0ELb1ELb0ELb0ELb1ELb1ELb0EEENS1_21CollectiveEpilogueFwdINS6_IJSA_NS7_ILi512EEESA_EEES9_SC_SE_Li256ELb1ELb1ELb1ELb0EEENS1_36VarlenDynamicPersistentTileSchedulerILi64ELi64ELi256ELi128ELb1ELb1ELb1ELb1ELb1ELb1EEEEEEEEEvNT_6ParamsE,"aw",@nobits
	.sectionflags	@""
	.align	16
	.zero		1024


//--------------------- .nv.shared._ZN7cutlass13device_kernelIN5flash11enable_sm90INS1_16FlashAttnFwdSm90INS1_25CollectiveMainloopFwdSm90ILi2EN4cute5tupleIJNS5_1CILi1EEES8_S8_EEENS6_IJNS7_ILi64EEESA_SA_EEELi512ENS_10bfloat16_tEfNS_4arch4Sm90ELb1ELb0ELb1ELb1ELb1ELb1ELb1ELb0ELb0ELb1ELb1ELb0EEENS1_21CollectiveEpilogueFwdINS6_IJSA_NS7_ILi512EEESA_EEES9_SC_SE_Li256ELb1ELb1ELb1ELb0EEENS1_36VarlenDynamicPersistentTileSchedulerILi64ELi64ELi256ELi128ELb1ELb1ELb1ELb1ELb1ELb1EEEEEEEEEvNT_6ParamsE --------------------------
	.section	.nv.shared._ZN7cutlass13device_kernelIN5flash11enable_sm90INS1_16FlashAttnFwdSm90INS1_25CollectiveMainloopFwdSm90ILi2EN4cute5tupleIJNS5_1CILi1EEES8_S8_EEENS6_IJNS7_ILi64EEESA_SA_EEELi512ENS_10bfloat16_tEfNS_4arch4Sm90ELb1ELb0ELb1ELb1ELb1ELb1ELb1ELb0ELb0ELb1ELb1ELb0EEENS1_21CollectiveEpilogueFwdINS6_IJSA_NS7_ILi512EEESA_EEES9_SC_SE_Li256ELb1ELb1ELb1ELb0EEENS1_36VarlenDynamicPersistentTileSchedulerILi64ELi64ELi256ELi128ELb1ELb1ELb1ELb1ELb1ELb1EEEEEEEEEvNT_6ParamsE,"aw",@nobits
	.sectionflags	@""
	.align	16
	.zero		1024


//--------------------- .nv.constant0._ZN7cutlass13device_kernelIN5flash11enable_sm90INS1_16FlashAttnFwdSm90INS1_25CollectiveMainloopFwdSm90ILi2EN4cute5tupleIJNS5_1CILi1EEES8_S8_EEENS6_IJNS7_ILi64EEESA_SA_EEELi512ENS_10bfloat16_tEfNS_4arch4Sm90ELb0ELb0ELb1ELb0ELb1ELb0ELb0ELb0ELb0ELb1ELb1ELb0EEENS1_21CollectiveEpilogueFwdINS6_IJSA_NS7_ILi512EEESA_EEES9_SC_SE_Li256ELb0ELb1ELb1ELb0EEENS1_19SingleTileSchedulerILb0ELb1ELb1ELi64EEEEEEEEEvNT_6ParamsE --------------------------
	.section	.nv.constant0._ZN7cutlass13device_kernelIN5flash11enable_sm90INS1_16FlashAttnFwdSm90INS1_25CollectiveMainloopFwdSm90ILi2EN4cute5tupleIJNS5_1CILi1EEES8_S8_EEENS6_IJNS7_ILi64EEESA_SA_EEELi512ENS_10bfloat16_tEfNS_4arch4Sm90ELb0ELb0ELb1ELb0ELb1ELb0ELb0ELb0ELb0ELb1ELb1ELb0EEENS1_21CollectiveEpilogueFwdINS6_IJSA_NS7_ILi512EEESA_EEES9_SC_SE_Li256ELb0ELb1ELb1ELb0EEENS1_19SingleTileSchedulerILb0ELb1ELb1ELi64EEEEEEEEEvNT_6ParamsE,"a",@progbits
	.sectionflags	@""
	.align	4
.nv.constant0._ZN7cutlass13device_kernelIN5flash11enable_sm90INS1_16FlashAttnFwdSm90INS1_25CollectiveMainloopFwdSm90ILi2EN4cute5tupleIJNS5_1CILi1EEES8_S8_EEENS6_IJNS7_ILi64EEESA_SA_EEELi512ENS_10bfloat16_tEfNS_4arch4Sm90ELb0ELb0ELb1ELb0ELb1ELb0ELb0ELb0ELb0ELb1ELb1ELb0EEENS1_21CollectiveEpilogueFwdINS6_IJSA_NS7_ILi512EEESA_EEES9_SC_SE_Li256ELb0ELb1ELb1ELb0EEENS1_19SingleTileSchedulerILb0ELb1ELb1ELi64EEEEEEEEEvNT_6ParamsE:
	.zero		3200


//--------------------- .nv.constant0._ZN7cutlass13device_kernelIN5flash11enable_sm90INS1_16FlashAttnFwdSm90INS1_25CollectiveMainloopFwdSm90ILi2EN4cute5tupleIJNS5_1CILi1EEES8_S8_EEENS6_IJNS7_ILi64EEESA_SA_EEELi512ENS_10bfloat16_tEfNS_4arch4Sm90ELb0ELb0ELb1ELb0ELb1ELb0ELb1ELb0ELb0ELb1ELb1ELb0EEENS1_21CollectiveEpilogueFwdINS6_IJSA_NS7_ILi512EEESA_EEES9_SC_SE_Li256ELb0ELb1ELb1ELb0EEENS1_19SingleTileSchedulerILb0ELb1ELb1ELi64EEEEEEEEEvNT_6ParamsE --------------------------
	.section	.nv.constant0._ZN7cutlass13device_kernelIN5flash11enable_sm90INS1_16FlashAttnFwdSm90INS1_25CollectiveMainloopFwdSm90ILi2EN4cute5tupleIJNS5_1CILi1EEES8_S8_EEENS6_IJNS7_ILi64EEESA_SA_EEELi512ENS_10bfloat16_tEfNS_4arch4Sm90ELb0ELb0ELb1ELb0ELb1ELb0ELb1ELb0ELb0ELb1ELb1ELb0EEENS1_21CollectiveEpilogueFwdINS6_IJSA_NS7_ILi512EEESA_EEES9_SC_SE_Li256ELb0ELb1ELb1ELb0EEENS1_19SingleTileSchedulerILb0ELb1ELb1ELi64EEEEEEEEEvNT_6ParamsE,"a",@progbits
	.sectionflags	@""
	.align	4
.nv.constant0._ZN7cutlass13device_kernelIN5flash11enable_sm90INS1_16FlashAttnFwdSm90INS1_25CollectiveMainloopFwdSm90ILi2EN4cute5tupleIJNS5_1CILi1EEES8_S8_EEENS6_IJNS7_ILi64EEESA_SA_EEELi512ENS_10bfloat16_tEfNS_4arch4Sm90ELb0ELb0ELb1ELb0ELb1ELb0ELb1ELb0ELb0ELb1ELb1ELb0EEENS1_21CollectiveEpilogueFwdINS6_IJSA_NS7_ILi512EEESA_EEES9_SC_SE_Li256ELb0ELb1ELb1ELb0EEENS1_19SingleTileSchedulerILb0ELb1ELb1ELi64EEEEEEEEEvNT_6ParamsE:
	.zero		3456


//--------------------- .nv.constant0._ZN7cutlass13device_kernelIN5flash11enable_sm90INS1_16FlashAttnFwdSm90INS1_25CollectiveMainloopFwdSm90ILi2EN4cute5tupleIJNS5_1CILi1EEES8_S8_EEENS6_IJNS7_ILi64EEESA_SA_EEELi512ENS_10bfloat16_tEfNS_4arch4Sm90ELb0ELb0ELb1ELb1ELb1ELb0ELb0ELb0ELb0ELb1ELb1ELb0EEENS1_21CollectiveEpilogueFwdINS6_IJSA_NS7_ILi512EEESA_EEES9_SC_SE_Li256ELb1ELb1ELb1ELb0EEENS1_36VarlenDynamicPersistentTileSchedulerILi64ELi64ELi256ELi128ELb1ELb1ELb1ELb0ELb1ELb1EEEEEEEEEvNT_6ParamsE --------------------------
	.section	.nv.constant0._ZN7cutlass13device_kernelIN5flash11enable_sm90INS1_16FlashAttnFwdSm90INS1_25CollectiveMainloopFwdSm90ILi2EN4cute5tupleIJNS5_1CILi1EEES8_S8_EEENS6_IJNS7_ILi64EEESA_SA_EEELi512ENS_10bfloat16_tEfNS_4arch4Sm90ELb0ELb0ELb1ELb1ELb1ELb0ELb0ELb0ELb0ELb1ELb1ELb0EEENS1_21CollectiveEpilogueFwdINS6_IJSA_NS7_ILi512EEESA_EEES9_SC_SE_Li256ELb1ELb1ELb1ELb0EEENS1_36VarlenDynamicPersistentTileSchedulerILi64ELi64ELi256ELi128ELb1ELb1ELb1ELb0ELb1ELb1EEEEEEEEEvNT_6ParamsE,"a",@progbits
	.sectionflags	@""
	.align	4
.nv.constant0._ZN7cutlass13device_kernelIN5flash11enable_sm90INS1_16FlashAttnFwdSm90INS1_25CollectiveMainloopFwdSm90ILi2EN4cute5tupleIJNS5_1CILi1EEES8_S8_EEENS6_IJNS7_ILi64EEESA_SA_EEELi512ENS_10bfloat16_tEfNS_4arch4Sm90ELb0ELb0ELb1ELb1ELb1ELb0ELb0ELb0ELb0ELb1ELb1ELb0EEENS1_21CollectiveEpilogueFwdINS6_IJSA_NS7_ILi512EEESA_EEES9_SC_SE_Li256ELb1ELb1ELb1ELb0EEENS1_36VarlenDynamicPersistentTileSchedulerILi64ELi64ELi256ELi128ELb1ELb1ELb1ELb0ELb1ELb1EEEEEEEEEvNT_6ParamsE:
	.zero		3328


//--------------------- .nv.constant0._ZN7cutlass13device_kernelIN5flash11enable_sm90INS1_16FlashAttnFwdSm90INS1_25CollectiveMainloopFwdSm90ILi2EN4cute5tupleIJNS5_1CILi1EEES8_S8_EEENS6_IJNS7_ILi64EEESA_SA_EEELi512ENS_10bfloat16_tEfNS_4arch4Sm90ELb0ELb0ELb1ELb1ELb1ELb1ELb0ELb0ELb0ELb1ELb1ELb0EEENS1_21CollectiveEpilogueFwdINS6_IJSA_NS7_ILi512EEESA_EEES9_SC_SE_Li256ELb1ELb1ELb1ELb0EEENS1_36VarlenDynamicPersistentTileSchedulerILi64ELi64ELi256ELi128ELb1ELb1ELb1ELb0ELb1ELb1EEEEEEEEEvNT_6ParamsE --------------------------
	.section	.nv.constant0._ZN7cutlass13device_kernelIN5flash11enable_sm90INS1_16FlashAttnFwdSm90INS1_25CollectiveMainloopFwdSm90ILi2EN4cute5tupleIJNS5_1CILi1EEES8_S8_EEENS6_IJNS7_ILi64EEESA_SA_EEELi512ENS_10bfloat16_tEfNS_4arch4Sm90ELb0ELb0ELb1ELb1ELb1ELb1ELb0ELb0ELb0ELb1ELb1ELb0EEENS1_21CollectiveEpilogueFwdINS6_IJSA_NS7_ILi512EEESA_EEES9_SC_SE_Li256ELb1ELb1ELb1ELb0EEENS1_36VarlenDynamicPersistentTileSchedulerILi64ELi64ELi256ELi128ELb1ELb1ELb1ELb0ELb1ELb1EEEEEEEEEvNT_6ParamsE,"a",@progbits
	.sectionflags	@""
	.align	4
.nv.constant0._ZN7cutlass13device_kernelIN5flash11enable_sm90INS1_16FlashAttnFwdSm90INS1_25CollectiveMainloopFwdSm90ILi2EN4cute5tupleIJNS5_1CILi1EEES8_S8_EEENS6_IJNS7_ILi64EEESA_SA_EEELi512ENS_10bfloat16_tEfNS_4arch4Sm90ELb0ELb0ELb1ELb1ELb1ELb1ELb0ELb0ELb0ELb1ELb1ELb0EEENS1_21CollectiveEpilogueFwdINS6_IJSA_NS7_ILi512EEESA_EEES9_SC_SE_Li256ELb1ELb1ELb1ELb0EEENS1_36VarlenDynamicPersistentTileSchedulerILi64ELi64ELi256ELi128ELb1ELb1ELb1ELb0ELb1ELb1EEEEEEEEEvNT_6ParamsE:
	.zero		3328


//--------------------- .nv.constant0._ZN7cutlass13device_kernelIN5flash11enable_sm90INS1_16FlashAttnFwdSm90INS1_25CollectiveMainloopFwdSm90ILi2EN4cute5tupleIJNS5_1CILi1EEES8_S8_EEENS6_IJNS7_ILi64EEESA_SA_EEELi512ENS_10bfloat16_tEfNS_4arch4Sm90ELb0ELb0ELb1ELb1ELb1ELb0ELb1ELb0ELb0ELb1ELb1ELb0EEENS1_21CollectiveEpilogueFwdINS6_IJSA_NS7_ILi512EEESA_EEES9_SC_SE_Li256ELb1ELb1ELb1ELb0EEENS1_36VarlenDynamicPersistentTileSchedulerILi64ELi64ELi256ELi128ELb1ELb1ELb1ELb0ELb1ELb1EEEEEEEEEvNT_6ParamsE --------------------------
	.section	.nv.constant0._ZN7cutlass13device_kernelIN5flash11enable_sm90INS1_16FlashAttnFwdSm90INS1_25CollectiveMainloopFwdSm90ILi2EN4cute5tupleIJNS5_1CILi1EEES8_S8_EEENS6_IJNS7_ILi64EEESA_SA_EEELi512ENS_10bfloat16_tEfNS_4arch4Sm90ELb0ELb0ELb1ELb1ELb1ELb0ELb1ELb0ELb0ELb1ELb1ELb0EEENS1_21CollectiveEpilogueFwdINS6_IJSA_NS7_ILi512EEESA_EEES9_SC_SE_Li256ELb1ELb1ELb1ELb0EEENS1_36VarlenDynamicPersistentTileSchedulerILi64ELi64ELi256ELi128ELb1ELb1ELb1ELb0ELb1ELb1EEEEEEEEEvNT_6ParamsE,"a",@progbits
	.sectionflags	@""
	.align	4
.nv.constant0._ZN7cutlass13device_kernelIN5flash11enable_sm90INS1_16FlashAttnFwdSm90INS1_25CollectiveMainloopFwdSm90ILi2EN4cute5tupleIJNS5_1CILi1EEES8_S8_EEENS6_IJNS7_ILi64EEESA_SA_EEELi512ENS_10bfloat16_tEfNS_4arch4Sm90ELb0ELb0ELb1ELb1ELb1ELb0ELb1ELb0ELb0ELb1ELb1ELb0EEENS1_21CollectiveEpilogueFwdINS6_IJSA_NS7_ILi512EEESA_EEES9_SC_SE_Li256ELb1ELb1ELb1ELb0EEENS1_36VarlenDynamicPersistentTileSchedulerILi64ELi64ELi256ELi128ELb1ELb1ELb1ELb0ELb1ELb1EEEEEEEEEvNT_6ParamsE:
	.zero		3584


//--------------------- .nv.constant0._ZN7cutlass13device_kernelIN5flash11enable_sm90INS1_16FlashAttnFwdSm90INS1_25CollectiveMainloopFwdSm90ILi2EN4cute5tupleIJNS5_1CILi1EEES8_S8_EEENS6_IJNS7_ILi64EEESA_SA_EEELi512ENS_10bfloat16_tEfNS_4arch4Sm90ELb0ELb0ELb1ELb1ELb1ELb1ELb1ELb0ELb0ELb1ELb1ELb0EEENS1_21CollectiveEpilogueFwdINS6_IJSA_NS7_ILi512EEESA_EEES9_SC_SE_Li256ELb1ELb1ELb1ELb0EEENS1_36VarlenDynamicPersistentTileSchedulerILi64ELi64ELi256ELi128ELb1ELb1ELb1ELb0ELb1ELb1EEEEEEEEEvNT_6ParamsE --------------------------
	.section	.nv.constant0._ZN7cutlass13device_kernelIN5flash11enable_sm90INS1_16FlashAttnFwdSm90INS1_25CollectiveMainloopFwdSm90ILi2EN4cute5tupleIJNS5_1CILi1EEES8_S8_EEENS6_IJNS7_ILi64EEESA_SA_EEELi512ENS_10bfloat16_tEfNS_4arch4Sm90ELb0ELb0ELb1ELb1ELb1ELb1ELb1ELb0ELb0ELb1ELb1ELb0EEENS1_21CollectiveEpilogueFwdINS6_IJSA_NS7_ILi512EEESA_EEES9_SC_SE_Li256ELb1ELb1ELb1ELb0EEENS1_36VarlenDynamicPersistentTileSchedulerILi64ELi64ELi256ELi128ELb1ELb1ELb1ELb0ELb1ELb1EEEEEEEEEvNT_6ParamsE,"a",@progbits
	.sectionflags	@""
	.align	4
.nv.constant0._ZN7cutlass13device_kernelIN5flash11enable_sm90INS1_16FlashAttnFwdSm90INS1_25CollectiveMainloopFwdSm90ILi2EN4cute5tupleIJNS5_1CILi1EEES8_S8_EEENS6_IJNS7_ILi64EEESA_SA_EEELi512ENS_10bfloat16_tEfNS_4arch4Sm90ELb0ELb0ELb1ELb1ELb1ELb1ELb1ELb0ELb0ELb1ELb1ELb0EEENS1_21CollectiveEpilogueFwdINS6_IJSA_NS7_ILi512EEESA_EEES9_SC_SE_Li256ELb1ELb1ELb1ELb0EEENS1_36VarlenDynamicPersistentTileSchedulerILi64ELi64ELi256ELi128ELb1ELb1ELb1ELb0ELb1ELb1EEEEEEEEEvNT_6ParamsE:
	.zero		3584


//--------------------- .nv.constant0._ZN7cutlass13device_kernelIN5flash11enable_sm90INS1_16FlashAttnFwdSm90INS1_25CollectiveMainloopFwdSm90ILi2EN4cute5tupleIJNS5_1CILi1EEES8_S8_EEENS6_IJNS7_ILi64EEESA_SA_EEELi512ENS_10bfloat16_tEfNS_4arch4Sm90ELb0ELb1ELb1ELb0ELb1ELb0ELb0ELb0ELb0ELb1ELb1ELb0EEENS1_21CollectiveEpilogueFwdINS6_IJSA_NS7_ILi512EEESA_EEES9_SC_SE_Li256ELb0ELb1ELb1ELb0EEENS1_19SingleTileSchedulerILb0ELb1ELb1ELi64EEEEEEEEEvNT_6ParamsE --------------------------
	.section	.nv.constant0._ZN7cutlass13device_kernelIN5flash11enable_sm90INS1_16FlashAttnFwdSm90INS1_25CollectiveMainloopFwdSm90ILi2EN4cute5tupleIJNS5_1CILi1EEES8_S8_EEENS6_IJNS7_ILi64EEESA_SA_EEELi512ENS_10bfloat16_tEfNS_4arch4Sm90ELb0ELb1ELb1ELb0ELb1ELb0ELb0ELb0ELb0ELb1ELb1ELb0EEENS1_21CollectiveEpilogueFwdINS6_IJSA_NS7_ILi512EEESA_EEES9_SC_SE_Li256ELb0ELb1ELb1ELb0EEENS1_19SingleTileSchedulerILb0ELb1ELb1ELi64EEEEEEEEEvNT_6ParamsE,"a",@progbits
	.sectionflags	@""
	.align	4
.nv.constant0._ZN7cutlass13device_kernelIN5flash11enable_sm90INS1_16FlashAttnFwdSm90INS1_25CollectiveMainloopFwdSm90ILi2EN4cute5tupleIJNS5_1CILi1EEES8_S8_EEENS6_IJNS7_ILi64EEESA_SA_EEELi512ENS_10bfloat16_tEfNS_4arch4Sm90ELb0ELb1ELb1ELb0ELb1ELb0ELb0ELb0ELb0ELb1ELb1ELb0EEENS1_21CollectiveEpilogueFwdINS6_IJSA_NS7_ILi512EEESA_EEES9_SC_SE_Li256ELb0ELb1ELb1ELb0EEENS1_19SingleTileSchedulerILb0ELb1ELb1ELi64EEEEEEEEEvNT_6ParamsE:
	.zero		3200


//--------------------- .nv.constant0._ZN7cutlass13device_kernelIN5flash11enable_sm90INS1_16FlashAttnFwdSm90INS1_25CollectiveMainloopFwdSm90ILi2EN4cute5tupleIJNS5_1CILi1EEES8_S8_EEENS6_IJNS7_ILi64EEESA_SA_EEELi512ENS_10bfloat16_tEfNS_4arch4Sm90ELb0ELb1ELb1ELb0ELb1ELb0ELb1ELb0ELb0ELb1ELb1ELb0EEENS1_21CollectiveEpilogueFwdINS6_IJSA_NS7_ILi512EEESA_EEES9_SC_SE_Li256ELb0ELb1ELb1ELb0EEENS1_19SingleTileSchedulerILb0ELb1ELb1ELi64EEEEEEEEEvNT_6ParamsE --------------------------
	.section	.nv.constant0._ZN7cutlass13device_kernelIN5flash11enable_sm90INS1_16FlashAttnFwdSm90INS1_25CollectiveMainloopFwdSm90ILi2EN4cute5tupleIJNS5_1CILi1EEES8_S8_EEENS6_IJNS7_ILi64EEESA_SA_EEELi512ENS_10bfloat16_tEfNS_4arch4Sm90ELb0ELb1ELb1ELb0ELb1ELb0ELb1ELb0ELb0ELb1ELb1ELb0EEENS1_21CollectiveEpilogueFwdINS6_IJSA_NS7_ILi512EEESA_EEES9_SC_SE_Li256ELb0ELb1ELb1ELb0EEENS1_19SingleTileSchedulerILb0ELb1ELb1ELi64EEEEEEEEEvNT_6ParamsE,"a",@progbits
	.sectionflags	@""
	.align	4
.nv.constant0._ZN7cutlass13device_kernelIN5flash11enable_sm90INS1_16FlashAttnFwdSm90INS1_25CollectiveMainloopFwdSm90ILi2EN4cute5tupleIJNS5_1CILi1EEES8_S8_EEENS6_IJNS7_ILi64EEESA_SA_EEELi512ENS_10bfloat16_tEfNS_4arch4Sm90ELb0ELb1ELb1ELb0ELb1ELb0ELb1ELb0ELb0ELb1ELb1ELb0EEENS1_21CollectiveEpilogueFwdINS6_IJSA_NS7_ILi512EEESA_EEES9_SC_SE_Li256ELb0ELb1ELb1ELb0EEENS1_19SingleTileSchedulerILb0ELb1ELb1ELi64EEEEEEEEEvNT_6ParamsE:
	.zero		3456


//--------------------- .nv.constant0._ZN7cutlass13device_kernelIN5flash11enable_sm90INS1_16FlashAttnFwdSm90INS1_25CollectiveMainloopFwdSm90ILi2EN4cute5tupleIJNS5_1CILi1EEES8_S8_EEENS6_IJNS7_ILi64EEESA_SA_EEELi512ENS_10bfloat16_tEfNS_4arch4Sm90ELb0ELb1ELb1ELb1ELb1ELb0ELb0ELb0ELb0ELb1ELb1ELb0EEENS1_21CollectiveEpilogueFwdINS6_IJSA_NS7_ILi512EEESA_EEES9_SC_SE_Li256ELb1ELb1ELb1ELb0EEENS1_36VarlenDynamicPersistentTileSchedulerILi64ELi64ELi256ELi128ELb1ELb1ELb1ELb1ELb0ELb1EEEEEEEEEvNT_6ParamsE --------------------------
	.section	.nv.constant0._ZN7cutlass13device_kernelIN5flash11enable_sm90INS1_16FlashAttnFwdSm90INS1_25CollectiveMainloopFwdSm90ILi2EN4cute5tupleIJNS5_1CILi1EEES8_S8_EEENS6_IJNS7_ILi64EEESA_SA_EEELi512ENS_10bfloat16_tEfNS_4arch4Sm90ELb0ELb1ELb1ELb1ELb1ELb0ELb0ELb0ELb0ELb1ELb1ELb0EEENS1_21CollectiveEpilogueFwdINS6_IJSA_NS7_ILi512EEESA_EEES9_SC_SE_Li256ELb1ELb1ELb1ELb0EEENS1_36VarlenDynamicPersistentTileSchedulerILi64ELi64ELi256ELi128ELb1ELb1ELb1ELb1ELb0ELb1EEEEEEEEEvNT_6ParamsE,"a",@progbits
	.sectionflags	@""
	.align	4
.nv.constant0._ZN7cutlass13device_kernelIN5flash11enable_sm90INS1_16FlashAttnFwdSm90INS1_25CollectiveMainloopFwdSm90ILi2EN4cute5tupleIJNS5_1CILi1EEES8_S8_EEENS6_IJNS7_ILi64EEESA_SA_EEELi512ENS_10bfloat16_tEfNS_4arch4Sm90ELb0ELb1ELb1ELb1ELb1ELb0ELb0ELb0ELb0ELb1ELb1ELb0EEENS1_21CollectiveEpilogueFwdINS6_IJSA_NS7_ILi512EEESA_EEES9_SC_SE_Li256ELb1ELb1ELb1ELb0EEENS1_36VarlenDynamicPersistentTileSchedulerILi64ELi64ELi256ELi128ELb1ELb1ELb1ELb1ELb0ELb1EEEEEEEEEvNT_6ParamsE:
	.zero		3328


//--------------------- .nv.constant0._ZN7cutlass13device_kernelIN5flash11enable_sm90INS1_16FlashAttnFwdSm90INS1_25CollectiveMainloopFwdSm90ILi2EN4cute5tupleIJNS5_1CILi1EEES8_S8_EEENS6_IJNS7_ILi64EEESA_SA_EEELi512ENS_10bfloat16_tEfNS_4arch4Sm90ELb0ELb1ELb1ELb1ELb1ELb1ELb0ELb0ELb0ELb1ELb1ELb0EEENS1_21CollectiveEpilogueFwdINS6_IJSA_NS7_ILi512EEESA_EEES9_SC_SE_Li256ELb1ELb1ELb1ELb0EEENS1_36VarlenDynamicPersistentTileSchedulerILi64ELi64ELi256ELi128ELb1ELb1ELb1ELb1ELb0ELb1EEEEEEEEEvNT_6ParamsE --------------------------
	.section	.nv.constant0._ZN7cutlass13device_kernelIN5flash11enable_sm90INS1_16FlashAttnFwdSm90INS1_25CollectiveMainloopFwdSm90ILi2EN4cute5tupleIJNS5_1CILi1EEES8_S8_EEENS6_IJNS7_ILi64EEESA_SA_EEELi512ENS_10bfloat16_tEfNS_4arch4Sm90ELb0ELb1ELb1ELb1ELb1ELb1ELb0ELb0ELb0ELb1ELb1ELb0EEENS1_21CollectiveEpilogueFwdINS6_IJSA_NS7_ILi512EEESA_EEES9_SC_SE_Li256ELb1ELb1ELb1ELb0EEENS1_36VarlenDynamicPersistentTileSchedulerILi64ELi64ELi256ELi128ELb1ELb1ELb1ELb1ELb0ELb1EEEEEEEEEvNT_6ParamsE,"a",@progbits
	.sectionflags	@""
	.align	4
.nv.constant0._ZN7cutlass13device_kernelIN5flash11enable_sm90INS1_16FlashAttnFwdSm90INS1_25CollectiveMainloopFwdSm90ILi2EN4cute5tupleIJNS5_1CILi1EEES8_S8_EEENS6_IJNS7_ILi64EEESA_SA_EEELi512ENS_10bfloat16_tEfNS_4arch4Sm90ELb0ELb1ELb1ELb1ELb1ELb1ELb0ELb0ELb0ELb1ELb1ELb0EEENS1_21CollectiveEpilogueFwdINS6_IJSA_NS7_ILi512EEESA_EEES9_SC_SE_Li256ELb1ELb1ELb1ELb0EEENS1_36VarlenDynamicPersistentTileSchedulerILi64ELi64ELi256ELi128ELb1ELb1ELb1ELb1ELb0ELb1EEEEEEEEEvNT_6ParamsE:
	.zero		3328


//--------------------- .nv.constant0._ZN7cutlass13device_kernelIN5flash11enable_sm90INS1_16FlashAttnFwdSm90INS1_25CollectiveMainloopFwdSm90ILi2EN4cute5tupleIJNS5_1CILi1EEES8_S8_EEENS6_IJNS7_ILi64EEESA_SA_EEELi512ENS_10bfloat16_tEfNS_4arch4Sm90ELb0ELb1ELb1ELb1ELb1ELb0ELb1ELb0ELb0ELb1ELb1ELb0EEENS1_21CollectiveEpilogueFwdINS6_IJSA_NS7_ILi512EEESA_EEES9_SC_SE_Li256ELb1ELb1ELb1ELb0EEENS1_36VarlenDynamicPersistentTileSchedulerILi64ELi64ELi256ELi128ELb1ELb1ELb1ELb1ELb0ELb1EEEEEEEEEvNT_6ParamsE --------------------------
	.section	.nv.constant0._ZN7cutlass13device_kernelIN5flash11enable_sm90INS1_16FlashAttnFwdSm90INS1_25CollectiveMainloopFwdSm90ILi2EN4cute5tupleIJNS5_1CILi1EEES8_S8_EEENS6_IJNS7_ILi64EEESA_SA_EEELi512ENS_10bfloat16_tEfNS_4arch4Sm90ELb0ELb1ELb1ELb1ELb1ELb0ELb1ELb0ELb0ELb1ELb1ELb0EEENS1_21CollectiveEpilogueFwdINS6_IJSA_NS7_ILi512EEESA_EEES9_SC_SE_Li256ELb1ELb1ELb1ELb0EEENS1_36VarlenDynamicPersistentTileSchedulerILi64ELi64ELi256ELi128ELb1ELb1ELb1ELb1ELb0ELb1EEEEEEEEEvNT_6ParamsE,"a",@progbits
	.sectionflags	@""
	.align	4
.nv.constant0._ZN7cutlass13device_kernelIN5flash11enable_sm90INS1_16FlashAttnFwdSm90INS1_25CollectiveMainloopFwdSm90ILi2EN4cute5tupleIJNS5_1CILi1EEES8_S8_EEENS6_IJNS7_ILi64EEESA_SA_EEELi512ENS_10bfloat16_tEfNS_4arch4Sm90ELb0ELb1ELb1ELb1ELb1ELb0ELb1ELb0ELb0ELb1ELb1ELb0EEENS1_21CollectiveEpilogueFwdINS6_IJSA_NS7_ILi512EEESA_EEES9_SC_SE_Li256ELb1ELb1ELb1ELb0EEENS1_36VarlenDynamicPersistentTileSchedulerILi64ELi64ELi256ELi128ELb1ELb1ELb1ELb1ELb0ELb1EEEEEEEEEvNT_6ParamsE:
	.zero		3584


//--------------------- .nv.constant0._ZN7cutlass13device_kernelIN5flash11enable_sm90INS1_16FlashAttnFwdSm90INS1_25CollectiveMainloopFwdSm90ILi2EN4cute5tupleIJNS5_1CILi1EEES8_S8_EEENS6_IJNS7_ILi64EEESA_SA_EEELi512ENS_10bfloat16_tEfNS_4arch4Sm90ELb0ELb1ELb1ELb1ELb1ELb1ELb1ELb0ELb0ELb1ELb1ELb0EEENS1_21CollectiveEpilogueFwdINS6_IJSA_NS7_ILi512EEESA_EEES9_SC_SE_Li256ELb1ELb1ELb1ELb0EEENS1_36VarlenDynamicPersistentTileSchedulerILi64ELi64ELi256ELi128ELb1ELb1ELb1ELb1ELb0ELb1EEEEEEEEEvNT_6ParamsE --------------------------
	.section	.nv.constant0._ZN7cutlass13device_kernelIN5flash11enable_sm90INS1_16FlashAttnFwdSm90INS1_25CollectiveMainloopFwdSm90ILi2EN4cute5tupleIJNS5_1CILi1EEES8_S8_EEENS6_IJNS7_ILi64EEESA_SA_EEELi512ENS_10bfloat16_tEfNS_4arch4Sm90ELb0ELb1ELb1ELb1ELb1ELb1ELb1ELb0ELb0ELb1ELb1ELb0EEENS1_21CollectiveEpilogueFwdINS6_IJSA_NS7_ILi512EEESA_EEES9_SC_SE_Li256ELb1ELb1ELb1ELb0EEENS1_36VarlenDynamicPersistentTileSchedulerILi64ELi64ELi256ELi128ELb1ELb1ELb1ELb1ELb0ELb1EEEEEEEEEvNT_6ParamsE,"a",@progbits
	.sectionflags	@""
	.align	4
.nv.constant0._ZN7cutlass13device_kernelIN5flash11enable_sm90INS1_16FlashAttnFwdSm90INS1_25CollectiveMainloopFwdSm90ILi2EN4cute5tupleIJNS5_1CILi1EEES8_S8_EEENS6_IJNS7_ILi64EEESA_SA_EEELi512ENS_10bfloat16_tEfNS_4arch4Sm90ELb0ELb1ELb1ELb1ELb1ELb1ELb1ELb0ELb0ELb1ELb1ELb0EEENS1_21CollectiveEpilogueFwdINS6_IJSA_NS7_ILi512EEESA_EEES9_SC_SE_Li256ELb1ELb1ELb1ELb0EEENS1_36VarlenDynamicPersistentTileSchedulerILi64ELi64ELi256ELi128ELb1ELb1ELb1ELb1ELb0ELb1EEEEEEEEEvNT_6ParamsE:
	.zero		3584


//--------------------- .nv.constant0._ZN7cutlass13device_kernelIN5flash11enable_sm90INS1_16FlashAttnFwdSm90INS1_25CollectiveMainloopFwdSm90ILi2EN4cute5tupleIJNS5_1CILi1EEES8_S8_EEENS6_IJNS7_ILi64EEESA_SA_EEELi512ENS_10bfloat16_tEfNS_4arch4Sm90ELb1ELb0ELb1ELb0ELb1ELb0ELb0ELb0ELb0ELb1ELb1ELb0EEENS1_21CollectiveEpilogueFwdINS6_IJSA_NS7_ILi512EEESA_EEES9_SC_SE_Li256ELb0ELb1ELb1ELb0EEENS1_19SingleTileSchedulerILb0ELb1ELb1ELi64EEEEEEEEEvNT_6ParamsE --------------------------
	.section	.nv.constant0._ZN7cutlass13device_kernelIN5flash11enable_sm90INS1_16FlashAttnFwdSm90INS1_25CollectiveMainloopFwdSm90ILi2EN4cute5tupleIJNS5_1CILi1EEES8_S8_EEENS6_IJNS7_ILi64EEESA_SA_EEELi512ENS_10bfloat16_tEfNS_4arch4Sm90ELb1ELb0ELb1ELb0ELb1ELb0ELb0ELb0ELb0ELb1ELb1ELb0EEENS1_21CollectiveEpilogueFwdINS6_IJSA_NS7_ILi512EEESA_EEES9_SC_SE_Li256ELb0ELb1ELb1ELb0EEENS1_19SingleTileSchedulerILb0ELb1ELb1ELi64EEEEEEEEEvNT_6ParamsE,"a",@progbits
	.sectionflags	@""
	.align	4
.nv.constant0._ZN7cutlass13device_kernelIN5flash11enable_sm90INS1_16FlashAttnFwdSm90INS1_25CollectiveMainloopFwdSm90ILi2EN4cute5tupleIJNS5_1CILi1EEES8_S8_EEENS6_IJNS7_ILi64EEESA_SA_EEELi512ENS_10bfloat16_tEfNS_4arch4Sm90ELb1ELb0ELb1ELb0ELb1ELb0ELb0ELb0ELb0ELb1ELb1ELb0EEENS1_21CollectiveEpilogueFwdINS6_IJSA_NS7_ILi512EEESA_EEES9_SC_SE_Li256ELb0ELb1ELb1ELb0EEENS1_19SingleTileSchedulerILb0ELb1ELb1ELi64EEEEEEEEEvNT_6ParamsE:
	.zero		3200


//--------------------- .nv.constant0._ZN7cutlass13device_kernelIN5flash11enable_sm90INS1_16FlashAttnFwdSm90INS1_25CollectiveMainloopFwdSm90ILi2EN4cute5tupleIJNS5_1CILi1EEES8_S8_EEENS6_IJNS7_ILi64EEESA_SA_EEELi512ENS_10bfloat16_tEfNS_4arch4Sm90ELb1ELb0ELb1ELb0ELb1ELb0ELb1ELb0ELb0ELb1ELb1ELb0EEENS1_21CollectiveEpilogueFwdINS6_IJSA_NS7_ILi512EEESA_EEES9_SC_SE_Li256ELb0ELb1ELb1ELb0EEENS1_19SingleTileSchedulerILb0ELb1ELb1ELi64EEEEEEEEEvNT_6ParamsE --------------------------
	.section	.nv.constant0._ZN7cutlass13device_kernelIN5flash11enable_sm90INS1_16FlashAttnFwdSm90INS1_25CollectiveMainloopFwdSm90ILi2EN4cute5tupleIJNS5_1CILi1EEES8_S8_EEENS6_IJNS7_ILi64EEESA_SA_EEELi512ENS_10bfloat16_tEfNS_4arch4Sm90ELb1ELb0ELb1ELb0ELb1ELb0ELb1ELb0ELb0ELb1ELb1ELb0EEENS1_21CollectiveEpilogueFwdINS6_IJSA_NS7_ILi512EEESA_EEES9_SC_SE_Li256ELb0ELb1ELb1ELb0EEENS1_19SingleTileSchedulerILb0ELb1ELb1ELi64EEEEEEEEEvNT_6ParamsE,"a",@progbits
	.sectionflags	@""
	.align	4
.nv.constant0._ZN7cutlass13device_kernelIN5flash11enable_sm90INS1_16FlashAttnFwdSm90INS1_25CollectiveMainloopFwdSm90ILi2EN4cute5tupleIJNS5_1CILi1EEES8_S8_EEENS6_IJNS7_ILi64EEESA_SA_EEELi512ENS_10bfloat16_tEfNS_4arch4Sm90ELb1ELb0ELb1ELb0ELb1ELb0ELb1ELb0ELb0ELb1ELb1ELb0EEENS1_21CollectiveEpilogueFwdINS6_IJSA_NS7_ILi512EEESA_EEES9_SC_SE_Li256ELb0ELb1ELb1ELb0EEENS1_19SingleTileSchedulerILb0ELb1ELb1ELi64EEEEEEEEEvNT_6ParamsE:
	.zero		3456


//--------------------- .nv.constant0._ZN7cutlass13device_kernelIN5flash11enable_sm90INS1_16FlashAttnFwdSm90INS1_25CollectiveMainloopFwdSm90ILi2EN4cute5tupleIJNS5_1CILi1EEES8_S8_EEENS6_IJNS7_ILi64EEESA_SA_EEELi512ENS_10bfloat16_tEfNS_4arch4Sm90ELb1ELb0ELb1ELb1ELb1ELb0ELb0ELb0ELb0ELb1ELb1ELb0EEENS1_21CollectiveEpilogueFwdINS6_IJSA_NS7_ILi512EEESA_EEES9_SC_SE_Li256ELb1ELb1ELb1ELb0EEENS1_36VarlenDynamicPersistentTileSchedulerILi64ELi64ELi256ELi128ELb1ELb1ELb1ELb1ELb1ELb1EEEEEEEEEvNT_6ParamsE --------------------------
	.section	.nv.constant0._ZN7cutlass13device_kernelIN5flash11enable_sm90INS1_16FlashAttnFwdSm90INS1_25CollectiveMainloopFwdSm90ILi2EN4cute5tupleIJNS5_1CILi1EEES8_S8_EEENS6_IJNS7_ILi64EEESA_SA_EEELi512ENS_10bfloat16_tEfNS_4arch4Sm90ELb1ELb0ELb1ELb1ELb1ELb0ELb0ELb0ELb0ELb1ELb1ELb0EEENS1_21CollectiveEpilogueFwdINS6_IJSA_NS7_ILi512EEESA_EEES9_SC_SE_Li256ELb1ELb1ELb1ELb0EEENS1_36VarlenDynamicPersistentTileSchedulerILi64ELi64ELi256ELi128ELb1ELb1ELb1ELb1ELb1ELb1EEEEEEEEEvNT_6ParamsE,"a",@progbits
	.sectionflags	@""
	.align	4
.nv.constant0._ZN7cutlass13device_kernelIN5flash11enable_sm90INS1_16FlashAttnFwdSm90INS1_25CollectiveMainloopFwdSm90ILi2EN4cute5tupleIJNS5_1CILi1EEES8_S8_EEENS6_IJNS7_ILi64EEESA_SA_EEELi512ENS_10bfloat16_tEfNS_4arch4Sm90ELb1ELb0ELb1ELb1ELb1ELb0ELb0ELb0ELb0ELb1ELb1ELb0EEENS1_21CollectiveEpilogueFwdINS6_IJSA_NS7_ILi512EEESA_EEES9_SC_SE_Li256ELb1ELb1ELb1ELb0EEENS1_36VarlenDynamicPersistentTileSchedulerILi64ELi64ELi256ELi128ELb1ELb1ELb1ELb1ELb1ELb1EEEEEEEEEvNT_6ParamsE:
	.zero		3328


//--------------------- .nv.constant0._ZN7cutlass13device_kernelIN5flash11enable_sm90INS1_16FlashAttnFwdSm90INS1_25CollectiveMainloopFwdSm90ILi2EN4cute5tupleIJNS5_1CILi1EEES8_S8_EEENS6_IJNS7_ILi64EEESA_SA_EEELi512ENS_10bfloat16_tEfNS_4arch4Sm90ELb1ELb0ELb1ELb1ELb1ELb1ELb0ELb0ELb0ELb1ELb1ELb0EEENS1_21CollectiveEpilogueFwdINS6_IJSA_NS7_ILi512EEESA_EEES9_SC_SE_Li256ELb1ELb1ELb1ELb0EEENS1_36VarlenDynamicPersistentTileSchedulerILi64ELi64ELi256ELi128ELb1ELb1ELb1ELb1ELb1ELb1EEEEEEEEEvNT_6ParamsE --------------------------
	.section	.nv.constant0._ZN7cutlass13device_kernelIN5flash11enable_sm90INS1_16FlashAttnFwdSm90INS1_25CollectiveMainloopFwdSm90ILi2EN4cute5tupleIJNS5_1CILi1EEES8_S8_EEENS6_IJNS7_ILi64EEESA_SA_EEELi512ENS_10bfloat16_tEfNS_4arch4Sm90ELb1ELb0ELb1ELb1ELb1ELb1ELb0ELb0ELb0ELb1ELb1ELb0EEENS1_21CollectiveEpilogueFwdINS6_IJSA_NS7_ILi512EEESA_EEES9_SC_SE_Li256ELb1ELb1ELb1ELb0EEENS1_36VarlenDynamicPersistentTileSchedulerILi64ELi64ELi256ELi128ELb1ELb1ELb1ELb1ELb1ELb1EEEEEEEEEvNT_6ParamsE,"a",@progbits
	.sectionflags	@""
	.align	4
.nv.constant0._ZN7cutlass13device_kernelIN5flash11enable_sm90INS1_16FlashAttnFwdSm90INS1_25CollectiveMainloopFwdSm90ILi2EN4cute5tupleIJNS5_1CILi1EEES8_S8_EEENS6_IJNS7_ILi64EEESA_SA_EEELi512ENS_10bfloat16_tEfNS_4arch4Sm90ELb1ELb0ELb1ELb1ELb1ELb1ELb0ELb0ELb0ELb1ELb1ELb0EEENS1_21CollectiveEpilogueFwdINS6_IJSA_NS7_ILi512EEESA_EEES9_SC_SE_Li256ELb1ELb1ELb1ELb0EEENS1_36VarlenDynamicPersistentTileSchedulerILi64ELi64ELi256ELi128ELb1ELb1ELb1ELb1ELb1ELb1EEEEEEEEEvNT_6ParamsE:
	.zero		3328


//--------------------- .nv.constant0._ZN7cutlass13device_kernelIN5flash11enable_sm90INS1_16FlashAttnFwdSm90INS1_25CollectiveMainloopFwdSm90ILi2EN4cute5tupleIJNS5_1CILi1EEES8_S8_EEENS6_IJNS7_ILi64EEESA_SA_EEELi512ENS_10bfloat16_tEfNS_4arch4Sm90ELb1ELb0ELb1ELb1ELb1ELb0ELb1ELb0ELb0ELb1ELb1ELb0EEENS1_21CollectiveEpilogueFwdINS6_IJSA_NS7_ILi512EEESA_EEES9_SC_SE_Li256ELb1ELb1ELb1ELb0EEENS1_36VarlenDynamicPersistentTileSchedulerILi64ELi64ELi256ELi128ELb1ELb1ELb1ELb1ELb1ELb1EEEEEEEEEvNT_6ParamsE --------------------------
	.section	.nv.constant0._ZN7cutlass13device_kernelIN5flash11enable_sm90INS1_16FlashAttnFwdSm90INS1_25CollectiveMainloopFwdSm90ILi2EN4cute5tupleIJNS5_1CILi1EEES8_S8_EEENS6_IJNS7_ILi64EEESA_SA_EEELi512ENS_10bfloat16_tEfNS_4arch4Sm90ELb1ELb0ELb1ELb1ELb1ELb0ELb1ELb0ELb0ELb1ELb1ELb0EEENS1_21CollectiveEpilogueFwdINS6_IJSA_NS7_ILi512EEESA_EEES9_SC_SE_Li256ELb1ELb1ELb1ELb0EEENS1_36VarlenDynamicPersistentTileSchedulerILi64ELi64ELi256ELi128ELb1ELb1ELb1ELb1ELb1ELb1EEEEEEEEEvNT_6ParamsE,"a",@progbits
	.sectionflags	@""
	.align	4
.nv.constant0._ZN7cutlass13device_kernelIN5flash11enable_sm90INS1_16FlashAttnFwdSm90INS1_25CollectiveMainloopFwdSm90ILi2EN4cute5tupleIJNS5_1CILi1EEES8_S8_EEENS6_IJNS7_ILi64EEESA_SA_EEELi512ENS_10bfloat16_tEfNS_4arch4Sm90ELb1ELb0ELb1ELb1ELb1ELb0ELb1ELb0ELb0ELb1ELb1ELb0EEENS1_21CollectiveEpilogueFwdINS6_IJSA_NS7_ILi512EEESA_EEES9_SC_SE_Li256ELb1ELb1ELb1ELb0EEENS1_36VarlenDynamicPersistentTileSchedulerILi64ELi64ELi256ELi128ELb1ELb1ELb1ELb1ELb1ELb1EEEEEEEEEvNT_6ParamsE:
	.zero		3584


//--------------------- .nv.constant0._ZN7cutlass13device_kernelIN5flash11enable_sm90INS1_16FlashAttnFwdSm90INS1_25CollectiveMainloopFwdSm90ILi2EN4cute5tupleIJNS5_1CILi1EEES8_S8_EEENS6_IJNS7_ILi64EEESA_SA_EEELi512ENS_10bfloat16_tEfNS_4arch4Sm90ELb1ELb0ELb1ELb1ELb1ELb1ELb1ELb0ELb0ELb1ELb1ELb0EEENS1_21CollectiveEpilogueFwdINS6_IJSA_NS7_ILi512EEESA_EEES9_SC_SE_Li256ELb1ELb1ELb1ELb0EEENS1_36VarlenDynamicPersistentTileSchedulerILi64ELi64ELi256ELi128ELb1ELb1ELb1ELb1ELb1ELb1EEEEEEEEEvNT_6ParamsE --------------------------
	.section	.nv.constant0._ZN7cutlass13device_kernelIN5flash11enable_sm90INS1_16FlashAttnFwdSm90INS1_25CollectiveMainloopFwdSm90ILi2EN4cute5tupleIJNS5_1CILi1EEES8_S8_EEENS6_IJNS7_ILi64EEESA_SA_EEELi512ENS_10bfloat16_tEfNS_4arch4Sm90ELb1ELb0ELb1ELb1ELb1ELb1ELb1ELb0ELb0ELb1ELb1ELb0EEENS1_21CollectiveEpilogueFwdINS6_IJSA_NS7_ILi512EEESA_EEES9_SC_SE_Li256ELb1ELb1ELb1ELb0EEENS1_36VarlenDynamicPersistentTileSchedulerILi64ELi64ELi256ELi128ELb1ELb1ELb1ELb1ELb1ELb1EEEEEEEEEvNT_6ParamsE,"a",@progbits
	.sectionflags	@""
	.align	4
.nv.constant0._ZN7cutlass13device_kernelIN5flash11enable_sm90INS1_16FlashAttnFwdSm90INS1_25CollectiveMainloopFwdSm90ILi2EN4cute5tupleIJNS5_1CILi1EEES8_S8_EEENS6_IJNS7_ILi64EEESA_SA_EEELi512ENS_10bfloat16_tEfNS_4arch4Sm90ELb1ELb0ELb1ELb1ELb1ELb1ELb1ELb0ELb0ELb1ELb1ELb0EEENS1_21CollectiveEpilogueFwdINS6_IJSA_NS7_ILi512EEESA_EEES9_SC_SE_Li256ELb1ELb1ELb1ELb0EEENS1_36VarlenDynamicPersistentTileSchedulerILi64ELi64ELi256ELi128ELb1ELb1ELb1ELb1ELb1ELb1EEEEEEEEEvNT_6ParamsE:
	.zero		3584


//--------------------- SYMBOLS --------------------------

	.type		.nv.reservedSmem.offset0,@object
	.size		.nv.reservedSmem.offset0,0x4
	.type		__assertfail,@function
